// Copyright (c) 2024, Jay Shah, Ganesh Bikshandi, Ying Zhang, Vijay Thakkar, Pradeep Ramani, Tri Dao.
// Splitting the different template instantiations to different files to speed up compilation.
// This file is auto-generated. See "generate_kernels.py"

#include "flash_fwd_launch_template.h"

#ifndef FLASHATTENTION_DISABLE_SM8x
#ifndef FLASHATTENTION_DISABLE_HDIM192
template void run_mha_fwd_<80, cutlass::half_t, 192, 192, true, false, false, true>(Flash_fwd_params &params, cudaStream_t stream);
template void run_mha_fwd_<86, cutlass::half_t, 192, 192, true, false, false, true>(Flash_fwd_params &params, cudaStream_t stream);
#endif
#endif


// ===== COMPILED SASS (sm_80) =====

	.target	sm_80

	.elftype	@"ET_EXEC"


//--------------------- .note.nv.tkinfo           --------------------------
	.section	.note.nv.tkinfo,"",@"SHT_NOTE"
	.sectionflags	@"SHF_NOTE_NV_TKINFO"
	.tkinfo
        /*0018*/ 	.word	0x00000002
        /*0030*/ 	.string	""
        /*0030*/ 	.string	"ptxas"
        /*0030*/ 	.string	"Cuda compilation tools, release 13.0, V13.0.88"
        /*0030*/ 	.string	"Build cuda_13.0.r13.0/compiler.36424714_0"
        /*0030*/ 	.string	"-arch sm_80 -m 64 "



//--------------------- .note.nv.cuinfo           --------------------------
	.section	.note.nv.cuinfo,"",@"SHT_NOTE"
	.sectionflags	@"SHF_NOTE_NV_CUINFO"
        /*0018*/ 	.short	0x0002
        /*001a*/ 	.short	0x0050
        /*001c*/ 	.short	0x0082
	.zero		2


//--------------------- .nv.info                  --------------------------
	.section	.nv.info,"",@"SHT_CUDA_INFO"
	.align	4


	//----- nvinfo : EIATTR_REGCOUNT
	.align		4
        /*0000*/ 	.byte	0x04, 0x2f
        /*0002*/ 	.short	(.L_12 - .L_11)
	.align		4
.L_11:
        /*0004*/ 	.word	index@(_ZN7cutlass13device_kernelIN5flash19enable_sm80_to_sm89INS1_16FlashAttnFwdSm80INS1_25CollectiveMainloopFwdSm80ILi8ELi2ELb0EN4cute5tupleIJNS5_1CILi128EEENS7_ILi64EEENS7_ILi192EEEEEELi192ENS_6half_tEfNS_4arch4Sm80ELb1ELb0ELb0ELb1ELb0ELb1ELb1ELb1EEENS1_21CollectiveEpilogueFwdINS6_IJS8_SA_S9_EEENS6_IJNS7_ILi1EEESI_SI_EEESC_SE_Li256ELb1ELb1ELb1ELb0EEENS1_36VarlenDynamicPersistentTileSchedulerILi128ELi64ELi256ELi256ELb1ELb1ELb0ELb1ELb1ELb1EEEEEEEEEvNT_6ParamsE)
        /*0008*/ 	.word	0x000000fe


	//----- nvinfo : EIATTR_FRAME_SIZE
	.align		4
.L_12:
        /*000c*/ 	.byte	0x04, 0x11
        /*000e*/ 	.short	(.L_14 - .L_13)
	.align		4
.L_13:
        /*0010*/ 	.word	index@($__internal_51_$__cuda_sm70_votesync_ballot)
        /*0014*/ 	.word	0x00000000


	//----- nvinfo : EIATTR_FRAME_SIZE
	.align		4
.L_14:
        /*0018*/ 	.byte	0x04, 0x11
        /*001a*/ 	.short	(.L_16 - .L_15)
	.align		4
.L_15:
        /*001c*/ 	.word	index@($__internal_50_$__cuda_sm70_shflsync_up_p)
        /*0020*/ 	.word	0x00000000


	//----- nvinfo : EIATTR_FRAME_SIZE
	.align		4
.L_16:
        /*0024*/ 	.byte	0x04, 0x11
        /*0026*/ 	.short	(.L_18 - .L_17)
	.align		4
.L_17:
        /*0028*/ 	.word	index@($__internal_49_$__cuda_sm70_shflsync_idx_p)
        /*002c*/ 	.word	0x00000000


	//----- nvinfo : EIATTR_FRAME_SIZE
	.align		4
.L_18:
        /*0030*/ 	.byte	0x04, 0x11
        /*0032*/ 	.short	(.L_20 - .L_19)
	.align		4
.L_19:
        /*0034*/ 	.word	index@($__internal_48_$__cuda_sm70_shflsync_bfly_p)
        /*0038*/ 	.word	0x00000000


	//----- nvinfo : EIATTR_FRAME_SIZE
	.align		4
.L_20:
        /*003c*/ 	.byte	0x04, 0x11
        /*003e*/ 	.short	(.L_22 - .L_21)
	.align		4
.L_21:
        /*0040*/ 	.word	index@(_ZN7cutlass13device_kernelIN5flash19enable_sm80_to_sm89INS1_16FlashAttnFwdSm80INS1_25CollectiveMainloopFwdSm80ILi8ELi2ELb0EN4cute5tupleIJNS5_1CILi128EEENS7_ILi64EEENS7_ILi192EEEEEELi192ENS_6half_tEfNS_4arch4Sm80ELb1ELb0ELb0ELb1ELb0ELb1ELb1ELb1EEENS1_21CollectiveEpilogueFwdINS6_IJS8_SA_S9_EEENS6_IJNS7_ILi1EEESI_SI_EEESC_SE_Li256ELb1ELb1ELb1ELb0EEENS1_36VarlenDynamicPersistentTileSchedulerILi128ELi64ELi256ELi256ELb1ELb1ELb0ELb1ELb1ELb1EEEEEEEEEvNT_6ParamsE)
        /*0044*/ 	.word	0x00000000


	//----- nvinfo : EIATTR_REGCOUNT
	.align		4
.L_22:
        /*0048*/ 	.byte	0x04, 0x2f
        /*004a*/ 	.short	(.L_24 - .L_23)
	.align		4
.L_23:
        /*004c*/ 	.word	index@(_ZN7cutlass13device_kernelIN5flash19enable_sm80_to_sm89INS1_16FlashAttnFwdSm80INS1_25CollectiveMainloopFwdSm80ILi8ELi2ELb0EN4cute5tupleIJNS5_1CILi128EEENS7_ILi64EEENS7_ILi192EEEEEELi192ENS_6half_tEfNS_4arch4Sm80ELb1ELb0ELb0ELb1ELb0ELb0ELb1ELb1EEENS1_21CollectiveEpilogueFwdINS6_IJS8_SA_S9_EEENS6_IJNS7_ILi1EEESI_SI_EEESC_SE_Li256ELb1ELb1ELb1ELb0EEENS1_36VarlenDynamicPersistentTileSchedulerILi128ELi64ELi256ELi256ELb1ELb1ELb0ELb1ELb1ELb1EEEEEEEEEvNT_6ParamsE)
        /*0050*/ 	.word	0x000000f7


	//----- nvinfo : EIATTR_FRAME_SIZE
	.align		4
.L_24:
        /*0054*/ 	.byte	0x04, 0x11
        /*0056*/ 	.short	(.L_26 - .L_25)
	.align		4
.L_25:
        /*0058*/ 	.word	index@($__internal_47_$__cuda_sm70_votesync_ballot)
        /*005c*/ 	.word	0x00000000


	//----- nvinfo : EIATTR_FRAME_SIZE
	.align		4
.L_26:
        /*0060*/ 	.byte	0x04, 0x11
        /*0062*/ 	.short	(.L_28 - .L_27)
	.align		4
.L_27:
        /*0064*/ 	.word	index@($__internal_46_$__cuda_sm70_shflsync_up_p)
        /*0068*/ 	.word	0x00000000


	//----- nvinfo : EIATTR_FRAME_SIZE
	.align		4
.L_28:
        /*006c*/ 	.byte	0x04, 0x11
        /*006e*/ 	.short	(.L_30 - .L_29)
	.align		4
.L_29:
        /*0070*/ 	.word	index@($__internal_45_$__cuda_sm70_shflsync_idx_p)
        /*0074*/ 	.word	0x00000000


	//----- nvinfo : EIATTR_FRAME_SIZE
	.align		4
.L_30:
        /*0078*/ 	.byte	0x04, 0x11
        /*007a*/ 	.short	(.L_32 - .L_31)
	.align		4
.L_31:
        /*007c*/ 	.word	index@($__internal_44_$__cuda_sm70_shflsync_bfly_p)
        /*0080*/ 	.word	0x00000000


	//----- nvinfo : EIATTR_FRAME_SIZE
	.align		4
.L_32:
        /*0084*/ 	.byte	0x04, 0x11
        /*0086*/ 	.short	(.L_34 - .L_33)
	.align		4
.L_33:
        /*0088*/ 	.word	index@(_ZN7cutlass13device_kernelIN5flash19enable_sm80_to_sm89INS1_16FlashAttnFwdSm80INS1_25CollectiveMainloopFwdSm80ILi8ELi2ELb0EN4cute5tupleIJNS5_1CILi128EEENS7_ILi64EEENS7_ILi192EEEEEELi192ENS_6half_tEfNS_4arch4Sm80ELb1ELb0ELb0ELb1ELb0ELb0ELb1ELb1EEENS1_21CollectiveEpilogueFwdINS6_IJS8_SA_S9_EEENS6_IJNS7_ILi1EEESI_SI_EEESC_SE_Li256ELb1ELb1ELb1ELb0EEENS1_36VarlenDynamicPersistentTileSchedulerILi128ELi64ELi256ELi256ELb1ELb1ELb0ELb1ELb1ELb1EEEEEEEEEvNT_6ParamsE)
        /*008c*/ 	.word	0x00000000


	//----- nvinfo : EIATTR_REGCOUNT
	.align		4
.L_34:
        /*0090*/ 	.byte	0x04, 0x2f
        /*0092*/ 	.short	(.L_36 - .L_35)
	.align		4
.L_35:
        /*0094*/ 	.word	index@(_ZN7cutlass13device_kernelIN5flash19enable_sm80_to_sm89INS1_16FlashAttnFwdSm80INS1_25CollectiveMainloopFwdSm80ILi8ELi2ELb1EN4cute5tupleIJNS5_1CILi128EEENS7_ILi96EEENS7_ILi192EEEEEELi192ENS_6half_tEfNS_4arch4Sm80ELb1ELb0ELb0ELb0ELb0ELb0ELb1ELb1EEENS1_21CollectiveEpilogueFwdINS6_IJS8_SA_S9_EEENS6_IJNS7_ILi1EEESI_SI_EEESC_SE_Li256ELb0ELb1ELb1ELb0EEENS1_30DynamicPersistentTileSchedulerILi256ELi256ELb1ELb1ELb0EEEEEEEEEvNT_6ParamsE)
        /*0098*/ 	.word	0x000000ff


	//----- nvinfo : EIATTR_FRAME_SIZE
	.align		4
.L_36:
        /*009c*/ 	.byte	0x04, 0x11
        /*009e*/ 	.short	(.L_38 - .L_37)
	.align		4
.L_37:
        /*00a0*/ 	.word	index@($__internal_43_$__cuda_sm70_shflsync_idx_p)
        /*00a4*/ 	.word	0x00000000


	//----- nvinfo : EIATTR_FRAME_SIZE
	.align		4
.L_38:
        /*00a8*/ 	.byte	0x04, 0x11
        /*00aa*/ 	.short	(.L_40 - .L_39)
	.align		4
.L_39:
        /*00ac*/ 	.word	index@($__internal_42_$__cuda_sm70_shflsync_bfly_p)
        /*00b0*/ 	.word	0x00000000


	//----- nvinfo : EIATTR_FRAME_SIZE
	.align		4
.L_40:
        /*00b4*/ 	.byte	0x04, 0x11
        /*00b6*/ 	.short	(.L_42 - .L_41)
	.align		4
.L_41:
        /*00b8*/ 	.word	index@(_ZN7cutlass13device_kernelIN5flash19enable_sm80_to_sm89INS1_16FlashAttnFwdSm80INS1_25CollectiveMainloopFwdSm80ILi8ELi2ELb1EN4cute5tupleIJNS5_1CILi128EEENS7_ILi96EEENS7_ILi192EEEEEELi192ENS_6half_tEfNS_4arch4Sm80ELb1ELb0ELb0ELb0ELb0ELb0ELb1ELb1EEENS1_21CollectiveEpilogueFwdINS6_IJS8_SA_S9_EEENS6_IJNS7_ILi1EEESI_SI_EEESC_SE_Li256ELb0ELb1ELb1ELb0EEENS1_30DynamicPersistentTileSchedulerILi256ELi256ELb1ELb1ELb0EEEEEEEEEvNT_6ParamsE)
        /*00bc*/ 	.word	0x00000098


	//----- nvinfo : EIATTR_REGCOUNT
	.align		4
.L_42:
        /*00c0*/ 	.byte	0x04, 0x2f
        /*00c2*/ 	.short	(.L_44 - .L_43)
	.align		4
.L_43:
        /*00c4*/ 	.word	index@(_ZN7cutlass13device_kernelIN5flash19enable_sm80_to_sm89INS1_16FlashAttnFwdSm80INS1_25CollectiveMainloopFwdSm80ILi8ELi2ELb0EN4cute5tupleIJNS5_1CILi128EEENS7_ILi64EEENS7_ILi192EEEEEELi192ENS_6half_tEfNS_4arch4Sm80ELb0ELb1ELb0ELb1ELb0ELb1ELb1ELb1EEENS1_21CollectiveEpilogueFwdINS6_IJS8_SA_S9_EEENS6_IJNS7_ILi1EEESI_SI_EEESC_SE_Li256ELb1ELb1ELb1ELb0EEENS1_36VarlenDynamicPersistentTileSchedulerILi128ELi64ELi256ELi256ELb1ELb1ELb0ELb1ELb0ELb1EEEEEEEEEvNT_6ParamsE)
        /*00c8*/ 	.word	0x000000f7


	//----- nvinfo : EIATTR_FRAME_SIZE
	.align		4
.L_44:
        /*00cc*/ 	.byte	0x04, 0x11
        /*00ce*/ 	.short	(.L_46 - .L_45)
	.align		4
.L_45:
        /*00d0*/ 	.word	index@($__internal_41_$__cuda_sm70_votesync_ballot)
        /*00d4*/ 	.word	0x00000000


	//----- nvinfo : EIATTR_FRAME_SIZE
	.align		4
.L_46:
        /*00d8*/ 	.byte	0x04, 0x11
        /*00da*/ 	.short	(.L_48 - .L_47)
	.align		4
.L_47:
        /*00dc*/ 	.word	index@($__internal_40_$__cuda_sm70_shflsync_up_p)
        /*00e0*/ 	.word	0x00000000


	//----- nvinfo : EIATTR_FRAME_SIZE
	.align		4
.L_48:
        /*00e4*/ 	.byte	0x04, 0x11
        /*00e6*/ 	.short	(.L_50 - .L_49)
	.align		4
.L_49:
        /*00e8*/ 	.word	index@($__internal_39_$__cuda_sm70_shflsync_idx_p)
        /*00ec*/ 	.word	0x00000000


	//----- nvinfo : EIATTR_FRAME_SIZE
	.align		4
.L_50:
        /*00f0*/ 	.byte	0x04, 0x11
        /*00f2*/ 	.short	(.L_52 - .L_51)
	.align		4
.L_51:
        /*00f4*/ 	.word	index@($__internal_38_$__cuda_sm70_shflsync_bfly_p)
        /*00f8*/ 	.word	0x00000000


	//----- nvinfo : EIATTR_FRAME_SIZE
	.align		4
.L_52:
        /*00fc*/ 	.byte	0x04, 0x11
        /*00fe*/ 	.short	(.L_54 - .L_53)
	.align		4
.L_53:
        /*0100*/ 	.word	index@(_ZN7cutlass13device_kernelIN5flash19enable_sm80_to_sm89INS1_16FlashAttnFwdSm80INS1_25CollectiveMainloopFwdSm80ILi8ELi2ELb0EN4cute5tupleIJNS5_1CILi128EEENS7_ILi64EEENS7_ILi192EEEEEELi192ENS_6half_tEfNS_4arch4Sm80ELb0ELb1ELb0ELb1ELb0ELb1ELb1ELb1EEENS1_21CollectiveEpilogueFwdINS6_IJS8_SA_S9_EEENS6_IJNS7_ILi1EEESI_SI_EEESC_SE_Li256ELb1ELb1ELb1ELb0EEENS1_36VarlenDynamicPersistentTileSchedulerILi128ELi64ELi256ELi256ELb1ELb1ELb0ELb1ELb0ELb1EEEEEEEEEvNT_6ParamsE)
        /*0104*/ 	.word	0x00000000


	//----- nvinfo : EIATTR_REGCOUNT
	.align		4
.L_54:
        /*0108*/ 	.byte	0x04, 0x2f
        /*010a*/ 	.short	(.L_56 - .L_55)
	.align		4
.L_55:
        /*010c*/ 	.word	index@(_ZN7cutlass13device_kernelIN5flash19enable_sm80_to_sm89INS1_16FlashAttnFwdSm80INS1_25CollectiveMainloopFwdSm80ILi8ELi2ELb0EN4cute5tupleIJNS5_1CILi128EEENS7_ILi64EEENS7_ILi192EEEEEELi192ENS_6half_tEfNS_4arch4Sm80ELb0ELb1ELb0ELb1ELb0ELb0ELb1ELb1EEENS1_21CollectiveEpilogueFwdINS6_IJS8_SA_S9_EEENS6_IJNS7_ILi1EEESI_SI_EEESC_SE_Li256ELb1ELb1ELb1ELb0EEENS1_36VarlenDynamicPersistentTileSchedulerILi128ELi64ELi256ELi256ELb1ELb1ELb0ELb1ELb0ELb1EEEEEEEEEvNT_6ParamsE)
        /*0110*/ 	.word	0x000000fb


	//----- nvinfo : EIATTR_FRAME_SIZE
	.align		4
.L_56:
        /*0114*/ 	.byte	0x04, 0x11
        /*0116*/ 	.short	(.L_58 - .L_57)
	.align		4
.L_57:
        /*0118*/ 	.word	index@($__internal_37_$__cuda_sm70_votesync_ballot)
        /*011c*/ 	.word	0x00000000


	//----- nvinfo : EIATTR_FRAME_SIZE
	.align		4
.L_58:
        /*0120*/ 	.byte	0x04, 0x11
        /*0122*/ 	.short	(.L_60 - .L_59)
	.align		4
.L_59:
        /*0124*/ 	.word	index@($__internal_36_$__cuda_sm70_shflsync_up_p)
        /*0128*/ 	.word	0x00000000


	//----- nvinfo : EIATTR_FRAME_SIZE
	.align		4
.L_60:
        /*012c*/ 	.byte	0x04, 0x11
        /*012e*/ 	.short	(.L_62 - .L_61)
	.align		4
.L_61:
        /*0130*/ 	.word	index@($__internal_35_$__cuda_sm70_shflsync_idx_p)
        /*0134*/ 	.word	0x00000000


	//----- nvinfo : EIATTR_FRAME_SIZE
	.align		4
.L_62:
        /*0138*/ 	.byte	0x04, 0x11
        /*013a*/ 	.short	(.L_64 - .L_63)
	.align		4
.L_63:
        /*013c*/ 	.word	index@($__internal_34_$__cuda_sm70_shflsync_bfly_p)
        /*0140*/ 	.word	0x00000000


	//----- nvinfo : EIATTR_FRAME_SIZE
	.align		4
.L_64:
        /*0144*/ 	.byte	0x04, 0x11
        /*0146*/ 	.short	(.L_66 - .L_65)
	.align		4
.L_65:
        /*0148*/ 	.word	index@(_ZN7cutlass13device_kernelIN5flash19enable_sm80_to_sm89INS1_16FlashAttnFwdSm80INS1_25CollectiveMainloopFwdSm80ILi8ELi2ELb0EN4cute5tupleIJNS5_1CILi128EEENS7_ILi64EEENS7_ILi192EEEEEELi192ENS_6half_tEfNS_4arch4Sm80ELb0ELb1ELb0ELb1ELb0ELb0ELb1ELb1EEENS1_21CollectiveEpilogueFwdINS6_IJS8_SA_S9_EEENS6_IJNS7_ILi1EEESI_SI_EEESC_SE_Li256ELb1ELb1ELb1ELb0EEENS1_36VarlenDynamicPersistentTileSchedulerILi128ELi64ELi256ELi256ELb1ELb1ELb0ELb1ELb0ELb1EEEEEEEEEvNT_6ParamsE)
        /*014c*/ 	.word	0x00000000


	//----- nvinfo : EIATTR_REGCOUNT
	.align		4
.L_66:
        /*0150*/ 	.byte	0x04, 0x2f
        /*0152*/ 	.short	(.L_68 - .L_67)
	.align		4
.L_67:
        /*0154*/ 	.word	index@(_ZN7cutlass13device_kernelIN5flash19enable_sm80_to_sm89INS1_16FlashAttnFwdSm80INS1_25CollectiveMainloopFwdSm80ILi8ELi2ELb0EN4cute5tupleIJNS5_1CILi128EEENS7_ILi64EEENS7_ILi192EEEEEELi192ENS_6half_tEfNS_4arch4Sm80ELb0ELb1ELb0ELb0ELb0ELb0ELb1ELb1EEENS1_21CollectiveEpilogueFwdINS6_IJS8_SA_S9_EEENS6_IJNS7_ILi1EEESI_SI_EEESC_SE_Li256ELb0ELb1ELb1ELb0EEENS1_19SingleTileSchedulerILb0ELb1ELb1ELi128EEEEEEEEEvNT_6ParamsE)
        /*0158*/ 	.word	0x000000f1


	//----- nvinfo : EIATTR_FRAME_SIZE
	.align		4
.L_68:
        /*015c*/ 	.byte	0x04, 0x11
        /*015e*/ 	.short	(.L_70 - .L_69)
	.align		4
.L_69:
        /*0160*/ 	.word	index@(_ZN7cutlass13device_kernelIN5flash19enable_sm80_to_sm89INS1_16FlashAttnFwdSm80INS1_25CollectiveMainloopFwdSm80ILi8ELi2ELb0EN4cute5tupleIJNS5_1CILi128EEENS7_ILi64EEENS7_ILi192EEEEEELi192ENS_6half_tEfNS_4arch4Sm80ELb0ELb1ELb0ELb0ELb0ELb0ELb1ELb1EEENS1_21CollectiveEpilogueFwdINS6_IJS8_SA_S9_EEENS6_IJNS7_ILi1EEESI_SI_EEESC_SE_Li256ELb0ELb1ELb1ELb0EEENS1_19SingleTileSchedulerILb0ELb1ELb1ELi128EEEEEEEEEvNT_6ParamsE)
        /*0164*/ 	.word	0x00000000


	//----- nvinfo : EIATTR_REGCOUNT
	.align		4
.L_70:
        /*0168*/ 	.byte	0x04, 0x2f
        /*016a*/ 	.short	(.L_72 - .L_71)
	.align		4
.L_71:
        /*016c*/ 	.word	index@(_ZN7cutlass13device_kernelIN5flash19enable_sm80_to_sm89INS1_16FlashAttnFwdSm80INS1_25CollectiveMainloopFwdSm80ILi8ELi2ELb0EN4cute5tupleIJNS5_1CILi128EEENS7_ILi64EEENS7_ILi192EEEEEELi192ENS_6half_tEfNS_4arch4Sm80ELb0ELb0ELb0ELb1ELb0ELb1ELb1ELb1EEENS1_21CollectiveEpilogueFwdINS6_IJS8_SA_S9_EEENS6_IJNS7_ILi1EEESI_SI_EEESC_SE_Li256ELb1ELb1ELb1ELb0EEENS1_36VarlenDynamicPersistentTileSchedulerILi128ELi64ELi256ELi256ELb1ELb1ELb0ELb0ELb1ELb1EEEEEEEEEvNT_6ParamsE)
        /*0170*/ 	.word	0x000000f9


	//----- nvinfo : EIATTR_FRAME_SIZE
	.align		4
.L_72:
        /*0174*/ 	.byte	0x04, 0x11
        /*0176*/ 	.short	(.L_74 - .L_73)
	.align		4
.L_73:
        /*0178*/ 	.word	index@($__internal_33_$__cuda_sm70_votesync_ballot)
        /*017c*/ 	.word	0x00000000


	//----- nvinfo : EIATTR_FRAME_SIZE
	.align		4
.L_74:
        /*0180*/ 	.byte	0x04, 0x11
        /*0182*/ 	.short	(.L_76 - .L_75)
	.align		4
.L_75:
        /*0184*/ 	.word	index@($__internal_32_$__cuda_sm70_shflsync_up_p)
        /*0188*/ 	.word	0x00000000


	//----- nvinfo : EIATTR_FRAME_SIZE
	.align		4
.L_76:
        /*018c*/ 	.byte	0x04, 0x11
        /*018e*/ 	.short	(.L_78 - .L_77)
	.align		4
.L_77:
        /*0190*/ 	.word	index@($__internal_31_$__cuda_sm70_shflsync_idx_p)
        /*0194*/ 	.word	0x00000000


	//----- nvinfo : EIATTR_FRAME_SIZE
	.align		4
.L_78:
        /*0198*/ 	.byte	0x04, 0x11
        /*019a*/ 	.short	(.L_80 - .L_79)
	.align		4
.L_79:
        /*019c*/ 	.word	index@($__internal_30_$__cuda_sm70_shflsync_bfly_p)
        /*01a0*/ 	.word	0x00000000


	//----- nvinfo : EIATTR_FRAME_SIZE
	.align		4
.L_80:
        /*01a4*/ 	.byte	0x04, 0x11
        /*01a6*/ 	.short	(.L_82 - .L_81)
	.align		4
.L_81:
        /*01a8*/ 	.word	index@(_ZN7cutlass13device_kernelIN5flash19enable_sm80_to_sm89INS1_16FlashAttnFwdSm80INS1_25CollectiveMainloopFwdSm80ILi8ELi2ELb0EN4cute5tupleIJNS5_1CILi128EEENS7_ILi64EEENS7_ILi192EEEEEELi192ENS_6half_tEfNS_4arch4Sm80ELb0ELb0ELb0ELb1ELb0ELb1ELb1ELb1EEENS1_21CollectiveEpilogueFwdINS6_IJS8_SA_S9_EEENS6_IJNS7_ILi1EEESI_SI_EEESC_SE_Li256ELb1ELb1ELb1ELb0EEENS1_36VarlenDynamicPersistentTileSchedulerILi128ELi64ELi256ELi256ELb1ELb1ELb0ELb0ELb1ELb1EEEEEEEEEvNT_6ParamsE)
        /*01ac*/ 	.word	0x00000000


	//----- nvinfo : EIATTR_REGCOUNT
	.align		4
.L_82:
        /*01b0*/ 	.byte	0x04, 0x2f
        /*01b2*/ 	.short	(.L_84 - .L_83)
	.align		4
.L_83:
        /*01b4*/ 	.word	index@(_ZN7cutlass13device_kernelIN5flash19enable_sm80_to_sm89INS1_16FlashAttnFwdSm80INS1_25CollectiveMainloopFwdSm80ILi8ELi2ELb0EN4cute5tupleIJNS5_1CILi128EEENS7_ILi64EEENS7_ILi192EEEEEELi192ENS_6half_tEfNS_4arch4Sm80ELb0ELb0ELb0ELb1ELb0ELb0ELb1ELb1EEENS1_21CollectiveEpilogueFwdINS6_IJS8_SA_S9_EEENS6_IJNS7_ILi1EEESI_SI_EEESC_SE_Li256ELb1ELb1ELb1ELb0EEENS1_36VarlenDynamicPersistentTileSchedulerILi128ELi64ELi256ELi256ELb1ELb1ELb0ELb0ELb1ELb1EEEEEEEEEvNT_6ParamsE)
        /*01b8*/ 	.word	0x000000ff


	//----- nvinfo : EIATTR_FRAME_SIZE
	.align		4
.L_84:
        /*01bc*/ 	.byte	0x04, 0x11
        /*01be*/ 	.short	(.L_86 - .L_85)
	.align		4
.L_85:
        /*01c0*/ 	.word	index@($__internal_29_$__cuda_sm70_votesync_ballot)
        /*01c4*/ 	.word	0x00000000


	//----- nvinfo : EIATTR_FRAME_SIZE
	.align		4
.L_86:
        /*01c8*/ 	.byte	0x04, 0x11
        /*01ca*/ 	.short	(.L_88 - .L_87)
	.align		4
.L_87:
        /*01cc*/ 	.word	index@($__internal_28_$__cuda_sm70_shflsync_up_p)
        /*01d0*/ 	.word	0x00000000


	//----- nvinfo : EIATTR_FRAME_SIZE
	.align		4
.L_88:
        /*01d4*/ 	.byte	0x04, 0x11
        /*01d6*/ 	.short	(.L_90 - .L_89)
	.align		4
.L_89:
        /*01d8*/ 	.word	index@($__internal_27_$__cuda_sm70_shflsync_idx_p)
        /*01dc*/ 	.word	0x00000000


	//----- nvinfo : EIATTR_FRAME_SIZE
	.align		4
.L_90:
        /*01e0*/ 	.byte	0x04, 0x11
        /*01e2*/ 	.short	(.L_92 - .L_91)
	.align		4
.L_91:
        /*01e4*/ 	.word	index@($__internal_26_$__cuda_sm70_shflsync_bfly_p)
        /*01e8*/ 	.word	0x00000000


	//----- nvinfo : EIATTR_FRAME_SIZE
	.align		4
.L_92:
        /*01ec*/ 	.byte	0x04, 0x11
        /*01ee*/ 	.short	(.L_94 - .L_93)
	.align		4
.L_93:
        /*01f0*/ 	.word	index@(_ZN7cutlass13device_kernelIN5flash19enable_sm80_to_sm89INS1_16FlashAttnFwdSm80INS1_25CollectiveMainloopFwdSm80ILi8ELi2ELb0EN4cute5tupleIJNS5_1CILi128EEENS7_ILi64EEENS7_ILi192EEEEEELi192ENS_6half_tEfNS_4arch4Sm80ELb0ELb0ELb0ELb1ELb0ELb0ELb1ELb1EEENS1_21CollectiveEpilogueFwdINS6_IJS8_SA_S9_EEENS6_IJNS7_ILi1EEESI_SI_EEESC_SE_Li256ELb1ELb1ELb1ELb0EEENS1_36VarlenDynamicPersistentTileSchedulerILi128ELi64ELi256ELi256ELb1ELb1ELb0ELb0ELb1ELb1EEEEEEEEEvNT_6ParamsE)
        /*01f4*/ 	.word	0x00000000


	//----- nvinfo : EIATTR_REGCOUNT
	.align		4
.L_94:
        /*01f8*/ 	.byte	0x04, 0x2f
        /*01fa*/ 	.short	(.L_96 - .L_95)
	.align		4
.L_95:
        /*01fc*/ 	.word	index@(_ZN7cutlass13device_kernelIN5flash19enable_sm80_to_sm89INS1_16FlashAttnFwdSm80INS1_25CollectiveMainloopFwdSm80ILi8ELi2ELb1EN4cute5tupleIJNS5_1CILi128EEENS7_ILi96EEENS7_ILi192EEEEEELi192ENS_6half_tEfNS_4arch4Sm80ELb0ELb0ELb0ELb0ELb0ELb0ELb1ELb1EEENS1_21CollectiveEpilogueFwdINS6_IJS8_SA_S9_EEENS6_IJNS7_ILi1EEESI_SI_EEESC_SE_Li256ELb0ELb1ELb1ELb0EEENS1_19SingleTileSchedulerILb0ELb1ELb1ELi128EEEEEEEEEvNT_6ParamsE)
        /*0200*/ 	.word	0x000000ff


	//----- nvinfo : EIATTR_FRAME_SIZE
	.align		4
.L_96:
        /*0204*/ 	.byte	0x04, 0x11
        /*0206*/ 	.short	(.L_98 - .L_97)
	.align		4
.L_97:
        /*0208*/ 	.word	index@(_ZN7cutlass13device_kernelIN5flash19enable_sm80_to_sm89INS1_16FlashAttnFwdSm80INS1_25CollectiveMainloopFwdSm80ILi8ELi2ELb1EN4cute5tupleIJNS5_1CILi128EEENS7_ILi96EEENS7_ILi192EEEEEELi192ENS_6half_tEfNS_4arch4Sm80ELb0ELb0ELb0ELb0ELb0ELb0ELb1ELb1EEENS1_21CollectiveEpilogueFwdINS6_IJS8_SA_S9_EEENS6_IJNS7_ILi1EEESI_SI_EEESC_SE_Li256ELb0ELb1ELb1ELb0EEENS1_19SingleTileSchedulerILb0ELb1ELb1ELi128EEEEEEEEEvNT_6ParamsE)
        /*020c*/ 	.word	0x00000020


	//----- nvinfo : EIATTR_REGCOUNT
	.align		4
.L_98:
        /*0210*/ 	.byte	0x04, 0x2f
        /*0212*/ 	.short	(.L_100 - .L_99)
	.align		4
.L_99:
        /*0214*/ 	.word	index@(_ZN7cutlass13device_kernelIN5flash19enable_sm80_to_sm89INS1_16FlashAttnFwdSm80INS1_25CollectiveMainloopFwdSm80ILi8ELi1ELb0EN4cute5tupleIJNS5_1CILi128EEENS7_ILi64EEENS7_ILi192EEEEEELi192ENS_6half_tEfNS_4arch4Sm80ELb1ELb0ELb0ELb1ELb0ELb1ELb1ELb1EEENS1_21CollectiveEpilogueFwdINS6_IJS8_SA_S9_EEENS6_IJNS7_ILi1EEESI_SI_EEESC_SE_Li256ELb1ELb1ELb1ELb0EEENS1_36VarlenDynamicPersistentTileSchedulerILi128ELi64ELi256ELi256ELb1ELb1ELb0ELb1ELb1ELb1EEEEEEEEEvNT_6ParamsE)
        /*0218*/ 	.word	0x000000ff


	//----- nvinfo : EIATTR_FRAME_SIZE
	.align		4
.L_100:
        /*021c*/ 	.byte	0x04, 0x11
        /*021e*/ 	.short	(.L_102 - .L_101)
	.align		4
.L_101:
        /*0220*/ 	.word	index@($__internal_25_$__cuda_sm70_votesync_ballot)
        /*0224*/ 	.word	0x00000000


	//----- nvinfo : EIATTR_FRAME_SIZE
	.align		4
.L_102:
        /*0228*/ 	.byte	0x04, 0x11
        /*022a*/ 	.short	(.L_104 - .L_103)
	.align		4
.L_103:
        /*022c*/ 	.word	index@($__internal_24_$__cuda_sm70_shflsync_up_p)
        /*0230*/ 	.word	0x00000000


	//----- nvinfo : EIATTR_FRAME_SIZE
	.align		4
.L_104:
        /*0234*/ 	.byte	0x04, 0x11
        /*0236*/ 	.short	(.L_106 - .L_105)
	.align		4
.L_105:
        /*0238*/ 	.word	index@($__internal_23_$__cuda_sm70_shflsync_idx_p)
        /*023c*/ 	.word	0x00000000


	//----- nvinfo : EIATTR_FRAME_SIZE
	.align		4
.L_106:
        /*0240*/ 	.byte	0x04, 0x11
        /*0242*/ 	.short	(.L_108 - .L_107)
	.align		4
.L_107:
        /*0244*/ 	.word	index@($__internal_22_$__cuda_sm70_shflsync_bfly_p)
        /*0248*/ 	.word	0x00000000


	//----- nvinfo : EIATTR_FRAME_SIZE
	.align		4
.L_108:
        /*024c*/ 	.byte	0x04, 0x11
        /*024e*/ 	.short	(.L_110 - .L_109)
	.align		4
.L_109:
        /*0250*/ 	.word	index@(_ZN7cutlass13device_kernelIN5flash19enable_sm80_to_sm89INS1_16FlashAttnFwdSm80INS1_25CollectiveMainloopFwdSm80ILi8ELi1ELb0EN4cute5tupleIJNS5_1CILi128EEENS7_ILi64EEENS7_ILi192EEEEEELi192ENS_6half_tEfNS_4arch4Sm80ELb1ELb0ELb0ELb1ELb0ELb1ELb1ELb1EEENS1_21CollectiveEpilogueFwdINS6_IJS8_SA_S9_EEENS6_IJNS7_ILi1EEESI_SI_EEESC_SE_Li256ELb1ELb1ELb1ELb0EEENS1_36VarlenDynamicPersistentTileSchedulerILi128ELi64ELi256ELi256ELb1ELb1ELb0ELb1ELb1ELb1EEEEEEEEEvNT_6ParamsE)
        /*0254*/ 	.word	0x00000050


	//----- nvinfo : EIATTR_REGCOUNT
	.align		4
.L_110:
        /*0258*/ 	.byte	0x04, 0x2f
        /*025a*/ 	.short	(.L_112 - .L_111)
	.align		4
.L_111:
        /*025c*/ 	.word	index@(_ZN7cutlass13device_kernelIN5flash19enable_sm80_to_sm89INS1_16FlashAttnFwdSm80INS1_25CollectiveMainloopFwdSm80ILi8ELi1ELb0EN4cute5tupleIJNS5_1CILi128EEENS7_ILi64EEENS7_ILi192EEEEEELi192ENS_6half_tEfNS_4arch4Sm80ELb1ELb0ELb0ELb1ELb0ELb0ELb1ELb1EEENS1_21CollectiveEpilogueFwdINS6_IJS8_SA_S9_EEENS6_IJNS7_ILi1EEESI_SI_EEESC_SE_Li256ELb1ELb1ELb1ELb0EEENS1_36VarlenDynamicPersistentTileSchedulerILi128ELi64ELi256ELi256ELb1ELb1ELb0ELb1ELb1ELb1EEEEEEEEEvNT_6ParamsE)
        /*0260*/ 	.word	0x000000ff


	//----- nvinfo : EIATTR_FRAME_SIZE
	.align		4
.L_112:
        /*0264*/ 	.byte	0x04, 0x11
        /*0266*/ 	.short	(.L_114 - .L_113)
	.align		4
.L_113:
        /*0268*/ 	.word	index@($__internal_21_$__cuda_sm70_votesync_ballot)
        /*026c*/ 	.word	0x00000000


	//----- nvinfo : EIATTR_FRAME_SIZE
	.align		4
.L_114:
        /*0270*/ 	.byte	0x04, 0x11
        /*0272*/ 	.short	(.L_116 - .L_115)
	.align		4
.L_115:
        /*0274*/ 	.word	index@($__internal_20_$__cuda_sm70_shflsync_up_p)
        /*0278*/ 	.word	0x00000000


	//----- nvinfo : EIATTR_FRAME_SIZE
	.align		4
.L_116:
        /*027c*/ 	.byte	0x04, 0x11
        /*027e*/ 	.short	(.L_118 - .L_117)
	.align		4
.L_117:
        /*0280*/ 	.word	index@($__internal_19_$__cuda_sm70_shflsync_idx_p)
        /*0284*/ 	.word	0x00000000


	//----- nvinfo : EIATTR_FRAME_SIZE
	.align		4
.L_118:
        /*0288*/ 	.byte	0x04, 0x11
        /*028a*/ 	.short	(.L_120 - .L_119)
	.align		4
.L_119:
        /*028c*/ 	.word	index@($__internal_18_$__cuda_sm70_shflsync_bfly_p)
        /*0290*/ 	.word	0x00000000


	//----- nvinfo : EIATTR_FRAME_SIZE
	.align		4
.L_120:
        /*0294*/ 	.byte	0x04, 0x11
        /*0296*/ 	.short	(.L_122 - .L_121)
	.align		4
.L_121:
        /*0298*/ 	.word	index@(_ZN7cutlass13device_kernelIN5flash19enable_sm80_to_sm89INS1_16FlashAttnFwdSm80INS1_25CollectiveMainloopFwdSm80ILi8ELi1ELb0EN4cute5tupleIJNS5_1CILi128EEENS7_ILi64EEENS7_ILi192EEEEEELi192ENS_6half_tEfNS_4arch4Sm80ELb1ELb0ELb0ELb1ELb0ELb0ELb1ELb1EEENS1_21CollectiveEpilogueFwdINS6_IJS8_SA_S9_EEENS6_IJNS7_ILi1EEESI_SI_EEESC_SE_Li256ELb1ELb1ELb1ELb0EEENS1_36VarlenDynamicPersistentTileSchedulerILi128ELi64ELi256ELi256ELb1ELb1ELb0ELb1ELb1ELb1EEEEEEEEEvNT_6ParamsE)
        /*029c*/ 	.word	0x00000050


	//----- nvinfo : EIATTR_REGCOUNT
	.align		4
.L_122:
        /*02a0*/ 	.byte	0x04, 0x2f
        /*02a2*/ 	.short	(.L_124 - .L_123)
	.align		4
.L_123:
        /*02a4*/ 	.word	index@(_ZN7cutlass13device_kernelIN5flash19enable_sm80_to_sm89INS1_16FlashAttnFwdSm80INS1_25CollectiveMainloopFwdSm80ILi8ELi1ELb1EN4cute5tupleIJNS5_1CILi128EEENS7_ILi96EEENS7_ILi192EEEEEELi192ENS_6half_tEfNS_4arch4Sm80ELb1ELb0ELb0ELb0ELb0ELb0ELb1ELb1EEENS1_21CollectiveEpilogueFwdINS6_IJS8_SA_S9_EEENS6_IJNS7_ILi1EEESI_SI_EEESC_SE_Li256ELb0ELb1ELb1ELb0EEENS1_30DynamicPersistentTileSchedulerILi256ELi256ELb1ELb1ELb0EEEEEEEEEvNT_6ParamsE)
        /*02a8*/ 	.word	0x000000ff


	//----- nvinfo : EIATTR_FRAME_SIZE
	.align		4
.L_124:
        /*02ac*/ 	.byte	0x04, 0x11
        /*02ae*/ 	.short	(.L_126 - .L_125)
	.align		4
.L_125:
        /*02b0*/ 	.word	index@($__internal_17_$__cuda_sm70_shflsync_idx_p)
        /*02b4*/ 	.word	0x00000000


	//----- nvinfo : EIATTR_FRAME_SIZE
	.align		4
.L_126:
        /*02b8*/ 	.byte	0x04, 0x11
        /*02ba*/ 	.short	(.L_128 - .L_127)
	.align		4
.L_127:
        /*02bc*/ 	.word	index@($__internal_16_$__cuda_sm70_shflsync_bfly_p)
        /*02c0*/ 	.word	0x00000000


	//----- nvinfo : EIATTR_FRAME_SIZE
	.align		4
.L_128:
        /*02c4*/ 	.byte	0x04, 0x11
        /*02c6*/ 	.short	(.L_130 - .L_129)
	.align		4
.L_129:
        /*02c8*/ 	.word	index@(_ZN7cutlass13device_kernelIN5flash19enable_sm80_to_sm89INS1_16FlashAttnFwdSm80INS1_25CollectiveMainloopFwdSm80ILi8ELi1ELb1EN4cute5tupleIJNS5_1CILi128EEENS7_ILi96EEENS7_ILi192EEEEEELi192ENS_6half_tEfNS_4arch4Sm80ELb1ELb0ELb0ELb0ELb0ELb0ELb1ELb1EEENS1_21CollectiveEpilogueFwdINS6_IJS8_SA_S9_EEENS6_IJNS7_ILi1EEESI_SI_EEESC_SE_Li256ELb0ELb1ELb1ELb0EEENS1_30DynamicPersistentTileSchedulerILi256ELi256ELb1ELb1ELb0EEEEEEEEEvNT_6ParamsE)
        /*02cc*/ 	.word	0x00000090


	//----- nvinfo : EIATTR_REGCOUNT
	.align		4
.L_130:
        /*02d0*/ 	.byte	0x04, 0x2f
        /*02d2*/ 	.short	(.L_132 - .L_131)
	.align		4
.L_131:
        /*02d4*/ 	.word	index@(_ZN7cutlass13device_kernelIN5flash19enable_sm80_to_sm89INS1_16FlashAttnFwdSm80INS1_25CollectiveMainloopFwdSm80ILi8ELi1ELb0EN4cute5tupleIJNS5_1CILi128EEENS7_ILi64EEENS7_ILi192EEEEEELi192ENS_6half_tEfNS_4arch4Sm80ELb0ELb1ELb0ELb1ELb0ELb1ELb1ELb1EEENS1_21CollectiveEpilogueFwdINS6_IJS8_SA_S9_EEENS6_IJNS7_ILi1EEESI_SI_EEESC_SE_Li256ELb1ELb1ELb1ELb0EEENS1_36VarlenDynamicPersistentTileSchedulerILi128ELi64ELi256ELi256ELb1ELb1ELb0ELb1ELb0ELb1EEEEEEEEEvNT_6ParamsE)
        /*02d8*/ 	.word	0x000000ff


	//----- nvinfo : EIATTR_FRAME_SIZE
	.align		4
.L_132:
        /*02dc*/ 	.byte	0x04, 0x11
        /*02de*/ 	.short	(.L_134 - .L_133)
	.align		4
.L_133:
        /*02e0*/ 	.word	index@($__internal_15_$__cuda_sm70_votesync_ballot)
        /*02e4*/ 	.word	0x00000000


	//----- nvinfo : EIATTR_FRAME_SIZE
	.align		4
.L_134:
        /*02e8*/ 	.byte	0x04, 0x11
        /*02ea*/ 	.short	(.L_136 - .L_135)
	.align		4
.L_135:
        /*02ec*/ 	.word	index@($__internal_14_$__cuda_sm70_shflsync_up_p)
        /*02f0*/ 	.word	0x00000000


	//----- nvinfo : EIATTR_FRAME_SIZE
	.align		4
.L_136:
        /*02f4*/ 	.byte	0x04, 0x11
        /*02f6*/ 	.short	(.L_138 - .L_137)
	.align		4
.L_137:
        /*02f8*/ 	.word	index@($__internal_13_$__cuda_sm70_shflsync_idx_p)
        /*02fc*/ 	.word	0x00000000


	//----- nvinfo : EIATTR_FRAME_SIZE
	.align		4
.L_138:
        /*0300*/ 	.byte	0x04, 0x11
        /*0302*/ 	.short	(.L_140 - .L_139)
	.align		4
.L_139:
        /*0304*/ 	.word	index@($__internal_12_$__cuda_sm70_shflsync_bfly_p)
        /*0308*/ 	.word	0x00000000


	//----- nvinfo : EIATTR_FRAME_SIZE
	.align		4
.L_140:
        /*030c*/ 	.byte	0x04, 0x11
        /*030e*/ 	.short	(.L_142 - .L_141)
	.align		4
.L_141:
        /*0310*/ 	.word	index@(_ZN7cutlass13device_kernelIN5flash19enable_sm80_to_sm89INS1_16FlashAttnFwdSm80INS1_25CollectiveMainloopFwdSm80ILi8ELi1ELb0EN4cute5tupleIJNS5_1CILi128EEENS7_ILi64EEENS7_ILi192EEEEEELi192ENS_6half_tEfNS_4arch4Sm80ELb0ELb1ELb0ELb1ELb0ELb1ELb1ELb1EEENS1_21CollectiveEpilogueFwdINS6_IJS8_SA_S9_EEENS6_IJNS7_ILi1EEESI_SI_EEESC_SE_Li256ELb1ELb1ELb1ELb0EEENS1_36VarlenDynamicPersistentTileSchedulerILi128ELi64ELi256ELi256ELb1ELb1ELb0ELb1ELb0ELb1EEEEEEEEEvNT_6ParamsE)
        /*0314*/ 	.word	0x00000040


	//----- nvinfo : EIATTR_REGCOUNT
	.align		4
.L_142:
        /*0318*/ 	.byte	0x04, 0x2f
        /*031a*/ 	.short	(.L_144 - .L_143)
	.align		4
.L_143:
        /*031c*/ 	.word	index@(_ZN7cutlass13device_kernelIN5flash19enable_sm80_to_sm89INS1_16FlashAttnFwdSm80INS1_25CollectiveMainloopFwdSm80ILi8ELi1ELb0EN4cute5tupleIJNS5_1CILi128EEENS7_ILi64EEENS7_ILi192EEEEEELi192ENS_6half_tEfNS_4arch4Sm80ELb0ELb1ELb0ELb1ELb0ELb0ELb1ELb1EEENS1_21CollectiveEpilogueFwdINS6_IJS8_SA_S9_EEENS6_IJNS7_ILi1EEESI_SI_EEESC_SE_Li256ELb1ELb1ELb1ELb0EEENS1_36VarlenDynamicPersistentTileSchedulerILi128ELi64ELi256ELi256ELb1ELb1ELb0ELb1ELb0ELb1EEEEEEEEEvNT_6ParamsE)
        /*0320*/ 	.word	0x000000ff


	//----- nvinfo : EIATTR_FRAME_SIZE
	.align		4
.L_144:
        /*0324*/ 	.byte	0x04, 0x11
        /*0326*/ 	.short	(.L_146 - .L_145)
	.align		4
.L_145:
        /*0328*/ 	.word	index@($__internal_11_$__cuda_sm70_votesync_ballot)
        /*032c*/ 	.word	0x00000000


	//----- nvinfo : EIATTR_FRAME_SIZE
	.align		4
.L_146:
        /*0330*/ 	.byte	0x04, 0x11
        /*0332*/ 	.short	(.L_148 - .L_147)
	.align		4
.L_147:
        /*0334*/ 	.word	index@($__internal_10_$__cuda_sm70_shflsync_up_p)
        /*0338*/ 	.word	0x00000000


	//----- nvinfo : EIATTR_FRAME_SIZE
	.align		4
.L_148:
        /*033c*/ 	.byte	0x04, 0x11
        /*033e*/ 	.short	(.L_150 - .L_149)
	.align		4
.L_149:
        /*0340*/ 	.word	index@($__internal_9_$__cuda_sm70_shflsync_idx_p)
        /*0344*/ 	.word	0x00000000


	//----- nvinfo : EIATTR_FRAME_SIZE
	.align		4
.L_150:
        /*0348*/ 	.byte	0x04, 0x11
        /*034a*/ 	.short	(.L_152 - .L_151)
	.align		4
.L_151:
        /*034c*/ 	.word	index@($__internal_8_$__cuda_sm70_shflsync_bfly_p)
        /*0350*/ 	.word	0x00000000


	//----- nvinfo : EIATTR_FRAME_SIZE
	.align		4
.L_152:
        /*0354*/ 	.byte	0x04, 0x11
        /*0356*/ 	.short	(.L_154 - .L_153)
	.align		4
.L_153:
        /*0358*/ 	.word	index@(_ZN7cutlass13device_kernelIN5flash19enable_sm80_to_sm89INS1_16FlashAttnFwdSm80INS1_25CollectiveMainloopFwdSm80ILi8ELi1ELb0EN4cute5tupleIJNS5_1CILi128EEENS7_ILi64EEENS7_ILi192EEEEEELi192ENS_6half_tEfNS_4arch4Sm80ELb0ELb1ELb0ELb1ELb0ELb0ELb1ELb1EEENS1_21CollectiveEpilogueFwdINS6_IJS8_SA_S9_EEENS6_IJNS7_ILi1EEESI_SI_EEESC_SE_Li256ELb1ELb1ELb1ELb0EEENS1_36VarlenDynamicPersistentTileSchedulerILi128ELi64ELi256ELi256ELb1ELb1ELb0ELb1ELb0ELb1EEEEEEEEEvNT_6ParamsE)
        /*035c*/ 	.word	0x00000040


	//----- nvinfo : EIATTR_REGCOUNT
	.align		4
.L_154:
        /*0360*/ 	.byte	0x04, 0x2f
        /*0362*/ 	.short	(.L_156 - .L_155)
	.align		4
.L_155:
        /*0364*/ 	.word	index@(_ZN7cutlass13device_kernelIN5flash19enable_sm80_to_sm89INS1_16FlashAttnFwdSm80INS1_25CollectiveMainloopFwdSm80ILi8ELi1ELb0EN4cute5tupleIJNS5_1CILi128EEENS7_ILi64EEENS7_ILi192EEEEEELi192ENS_6half_tEfNS_4arch4Sm80ELb0ELb1ELb0ELb0ELb0ELb0ELb1ELb1EEENS1_21CollectiveEpilogueFwdINS6_IJS8_SA_S9_EEENS6_IJNS7_ILi1EEESI_SI_EEESC_SE_Li256ELb0ELb1ELb1ELb0EEENS1_19SingleTileSchedulerILb0ELb1ELb1ELi128EEEEEEEEEvNT_6ParamsE)
        /*0368*/ 	.word	0x000000f0


	//----- nvinfo : EIATTR_FRAME_SIZE
	.align		4
.L_156:
        /*036c*/ 	.byte	0x04, 0x11
        /*036e*/ 	.short	(.L_158 - .L_157)
	.align		4
.L_157:
        /*0370*/ 	.word	index@(_ZN7cutlass13device_kernelIN5flash19enable_sm80_to_sm89INS1_16FlashAttnFwdSm80INS1_25CollectiveMainloopFwdSm80ILi8ELi1ELb0EN4cute5tupleIJNS5_1CILi128EEENS7_ILi64EEENS7_ILi192EEEEEELi192ENS_6half_tEfNS_4arch4Sm80ELb0ELb1ELb0ELb0ELb0ELb0ELb1ELb1EEENS1_21CollectiveEpilogueFwdINS6_IJS8_SA_S9_EEENS6_IJNS7_ILi1EEESI_SI_EEESC_SE_Li256ELb0ELb1ELb1ELb0EEENS1_19SingleTileSchedulerILb0ELb1ELb1ELi128EEEEEEEEEvNT_6ParamsE)
        /*0374*/ 	.word	0x00000000


	//----- nvinfo : EIATTR_REGCOUNT
	.align		4
.L_158:
        /*0378*/ 	.byte	0x04, 0x2f
        /*037a*/ 	.short	(.L_160 - .L_159)
	.align		4
.L_159:
        /*037c*/ 	.word	index@(_ZN7cutlass13device_kernelIN5flash19enable_sm80_to_sm89INS1_16FlashAttnFwdSm80INS1_25CollectiveMainloopFwdSm80ILi8ELi1ELb0EN4cute5tupleIJNS5_1CILi128EEENS7_ILi64EEENS7_ILi192EEEEEELi192ENS_6half_tEfNS_4arch4Sm80ELb0ELb0ELb0ELb1ELb0ELb1ELb1ELb1EEENS1_21CollectiveEpilogueFwdINS6_IJS8_SA_S9_EEENS6_IJNS7_ILi1EEESI_SI_EEESC_SE_Li256ELb1ELb1ELb1ELb0EEENS1_36VarlenDynamicPersistentTileSchedulerILi128ELi64ELi256ELi256ELb1ELb1ELb0ELb0ELb1ELb1EEEEEEEEEvNT_6ParamsE)
        /*0380*/ 	.word	0x000000ff


	//----- nvinfo : EIATTR_FRAME_SIZE
	.align		4
.L_160:
        /*0384*/ 	.byte	0x04, 0x11
        /*0386*/ 	.short	(.L_162 - .L_161)
	.align		4
.L_161:
        /*0388*/ 	.word	index@($__internal_7_$__cuda_sm70_votesync_ballot)
        /*038c*/ 	.word	0x00000000


	//----- nvinfo : EIATTR_FRAME_SIZE
	.align		4
.L_162:
        /*0390*/ 	.byte	0x04, 0x11
        /*0392*/ 	.short	(.L_164 - .L_163)
	.align		4
.L_163:
        /*0394*/ 	.word	index@($__internal_6_$__cuda_sm70_shflsync_up_p)
        /*0398*/ 	.word	0x00000000


	//----- nvinfo : EIATTR_FRAME_SIZE
	.align		4
.L_164:
        /*039c*/ 	.byte	0x04, 0x11
        /*039e*/ 	.short	(.L_166 - .L_165)
	.align		4
.L_165:
        /*03a0*/ 	.word	index@($__internal_5_$__cuda_sm70_shflsync_idx_p)
        /*03a4*/ 	.word	0x00000000


	//----- nvinfo : EIATTR_FRAME_SIZE
	.align		4
.L_166:
        /*03a8*/ 	.byte	0x04, 0x11
        /*03aa*/ 	.short	(.L_168 - .L_167)
	.align		4
.L_167:
        /*03ac*/ 	.word	index@($__internal_4_$__cuda_sm70_shflsync_bfly_p)
        /*03b0*/ 	.word	0x00000000


	//----- nvinfo : EIATTR_FRAME_SIZE
	.align		4
.L_168:
        /*03b4*/ 	.byte	0x04, 0x11
        /*03b6*/ 	.short	(.L_170 - .L_169)
	.align		4
.L_169:
        /*03b8*/ 	.word	index@(_ZN7cutlass13device_kernelIN5flash19enable_sm80_to_sm89INS1_16FlashAttnFwdSm80INS1_25CollectiveMainloopFwdSm80ILi8ELi1ELb0EN4cute5tupleIJNS5_1CILi128EEENS7_ILi64EEENS7_ILi192EEEEEELi192ENS_6half_tEfNS_4arch4Sm80ELb0ELb0ELb0ELb1ELb0ELb1ELb1ELb1EEENS1_21CollectiveEpilogueFwdINS6_IJS8_SA_S9_EEENS6_IJNS7_ILi1EEESI_SI_EEESC_SE_Li256ELb1ELb1ELb1ELb0EEENS1_36VarlenDynamicPersistentTileSchedulerILi128ELi64ELi256ELi256ELb1ELb1ELb0ELb0ELb1ELb1EEEEEEEEEvNT_6ParamsE)
        /*03bc*/ 	.word	0x00000010


	//----- nvinfo : EIATTR_REGCOUNT
	.align		4
.L_170:
        /*03c0*/ 	.byte	0x04, 0x2f
        /*03c2*/ 	.short	(.L_172 - .L_171)
	.align		4
.L_171:
        /*03c4*/ 	.word	index@(_ZN7cutlass13device_kernelIN5flash19enable_sm80_to_sm89INS1_16FlashAttnFwdSm80INS1_25CollectiveMainloopFwdSm80ILi8ELi1ELb0EN4cute5tupleIJNS5_1CILi128EEENS7_ILi64EEENS7_ILi192EEEEEELi192ENS_6half_tEfNS_4arch4Sm80ELb0ELb0ELb0ELb1ELb0ELb0ELb1ELb1EEENS1_21CollectiveEpilogueFwdINS6_IJS8_SA_S9_EEENS6_IJNS7_ILi1EEESI_SI_EEESC_SE_Li256ELb1ELb1ELb1ELb0EEENS1_36VarlenDynamicPersistentTileSchedulerILi128ELi64ELi256ELi256ELb1ELb1ELb0ELb0ELb1ELb1EEEEEEEEEvNT_6ParamsE)
        /*03c8*/ 	.word	0x000000ff


	//----- nvinfo : EIATTR_FRAME_SIZE
	.align		4
.L_172:
        /*03cc*/ 	.byte	0x04, 0x11
        /*03ce*/ 	.short	(.L_174 - .L_173)
	.align		4
.L_173:
        /*03d0*/ 	.word	index@($__internal_3_$__cuda_sm70_votesync_ballot)
        /*03d4*/ 	.word	0x00000000


	//----- nvinfo : EIATTR_FRAME_SIZE
	.align		4
.L_174:
        /*03d8*/ 	.byte	0x04, 0x11
        /*03da*/ 	.short	(.L_176 - .L_175)
	.align		4
.L_175:
        /*03dc*/ 	.word	index@($__internal_2_$__cuda_sm70_shflsync_up_p)
        /*03e0*/ 	.word	0x00000000


	//----- nvinfo : EIATTR_FRAME_SIZE
	.align		4
.L_176:
        /*03e4*/ 	.byte	0x04, 0x11
        /*03e6*/ 	.short	(.L_178 - .L_177)
	.align		4
.L_177:
        /*03e8*/ 	.word	index@($__internal_1_$__cuda_sm70_shflsync_idx_p)
        /*03ec*/ 	.word	0x00000000


	//----- nvinfo : EIATTR_FRAME_SIZE
	.align		4
.L_178:
        /*03f0*/ 	.byte	0x04, 0x11
        /*03f2*/ 	.short	(.L_180 - .L_179)
	.align		4
.L_179:
        /*03f4*/ 	.word	index@($__internal_0_$__cuda_sm70_shflsync_bfly_p)
        /*03f8*/ 	.word	0x00000000


	//----- nvinfo : EIATTR_FRAME_SIZE
	.align		4
.L_180:
        /*03fc*/ 	.byte	0x04, 0x11
        /*03fe*/ 	.short	(.L_182 - .L_181)
	.align		4
.L_181:
        /*0400*/ 	.word	index@(_ZN7cutlass13device_kernelIN5flash19enable_sm80_to_sm89INS1_16FlashAttnFwdSm80INS1_25CollectiveMainloopFwdSm80ILi8ELi1ELb0EN4cute5tupleIJNS5_1CILi128EEENS7_ILi64EEENS7_ILi192EEEEEELi192ENS_6half_tEfNS_4arch4Sm80ELb0ELb0ELb0ELb1ELb0ELb0ELb1ELb1EEENS1_21CollectiveEpilogueFwdINS6_IJS8_SA_S9_EEENS6_IJNS7_ILi1EEESI_SI_EEESC_SE_Li256ELb1ELb1ELb1ELb0EEENS1_36VarlenDynamicPersistentTileSchedulerILi128ELi64ELi256ELi256ELb1ELb1ELb0ELb0ELb1ELb1EEEEEEEEEvNT_6ParamsE)
        /*0404*/ 	.word	0x00000000


	//----- nvinfo : EIATTR_REGCOUNT
	.align		4
.L_182:
        /*0408*/ 	.byte	0x04, 0x2f
        /*040a*/ 	.short	(.L_184 - .L_183)
	.align		4
.L_183:
        /*040c*/ 	.word	index@(_ZN7cutlass13device_kernelIN5flash19enable_sm80_to_sm89INS1_16FlashAttnFwdSm80INS1_25CollectiveMainloopFwdSm80ILi8ELi1ELb1EN4cute5tupleIJNS5_1CILi128EEENS7_ILi96EEENS7_ILi192EEEEEELi192ENS_6half_tEfNS_4arch4Sm80ELb0ELb0ELb0ELb0ELb0ELb0ELb1ELb1EEENS1_21CollectiveEpilogueFwdINS6_IJS8_SA_S9_EEENS6_IJNS7_ILi1EEESI_SI_EEESC_SE_Li256ELb0ELb1ELb1ELb0EEENS1_19SingleTileSchedulerILb0ELb1ELb1ELi128EEEEEEEEEvNT_6ParamsE)
        /*0410*/ 	.word	0x000000ff


	//----- nvinfo : EIATTR_FRAME_SIZE
	.align		4
.L_184:
        /*0414*/ 	.byte	0x04, 0x11
        /*0416*/ 	.short	(.L_186 - .L_185)
	.align		4
.L_185:
        /*0418*/ 	.word	index@(_ZN7cutlass13device_kernelIN5flash19enable_sm80_to_sm89INS1_16FlashAttnFwdSm80INS1_25CollectiveMainloopFwdSm80ILi8ELi1ELb1EN4cute5tupleIJNS5_1CILi128EEENS7_ILi96EEENS7_ILi192EEEEEELi192ENS_6half_tEfNS_4arch4Sm80ELb0ELb0ELb0ELb0ELb0ELb0ELb1ELb1EEENS1_21CollectiveEpilogueFwdINS6_IJS8_SA_S9_EEENS6_IJNS7_ILi1EEESI_SI_EEESC_SE_Li256ELb0ELb1ELb1ELb0EEENS1_19SingleTileSchedulerILb0ELb1ELb1ELi128EEEEEEEEEvNT_6ParamsE)
        /*041c*/ 	.word	0x00000030


	//----- nvinfo : EIATTR_MIN_STACK_SIZE
	.align		4
.L_186:
        /*0420*/ 	.byte	0x04, 0x12
        /*0422*/ 	.short	(.L_188 - .L_187)
	.align		4
.L_187:
        /*0424*/ 	.word	index@(_ZN7cutlass13device_kernelIN5flash19enable_sm80_to_sm89INS1_16FlashAttnFwdSm80INS1_25CollectiveMainloopFwdSm80ILi8ELi1ELb1EN4cute5tupleIJNS5_1CILi128EEENS7_ILi96EEENS7_ILi192EEEEEELi192ENS_6half_tEfNS_4arch4Sm80ELb0ELb0ELb0ELb0ELb0ELb0ELb1ELb1EEENS1_21CollectiveEpilogueFwdINS6_IJS8_SA_S9_EEENS6_IJNS7_ILi1EEESI_SI_EEESC_SE_Li256ELb0ELb1ELb1ELb0EEENS1_19SingleTileSchedulerILb0ELb1ELb1ELi128EEEEEEEEEvNT_6ParamsE)
        /*0428*/ 	.word	0x00000030


	//----- nvinfo : EIATTR_MIN_STACK_SIZE
	.align		4
.L_188:
        /*042c*/ 	.byte	0x04, 0x12
        /*042e*/ 	.short	(.L_190 - .L_189)
	.align		4
.L_189:
        /*0430*/ 	.word	index@(_ZN7cutlass13device_kernelIN5flash19enable_sm80_to_sm89INS1_16FlashAttnFwdSm80INS1_25CollectiveMainloopFwdSm80ILi8ELi1ELb0EN4cute5tupleIJNS5_1CILi128EEENS7_ILi64EEENS7_ILi192EEEEEELi192ENS_6half_tEfNS_4arch4Sm80ELb0ELb0ELb0ELb1ELb0ELb0ELb1ELb1EEENS1_21CollectiveEpilogueFwdINS6_IJS8_SA_S9_EEENS6_IJNS7_ILi1EEESI_SI_EEESC_SE_Li256ELb1ELb1ELb1ELb0EEENS1_36VarlenDynamicPersistentTileSchedulerILi128ELi64ELi256ELi256ELb1ELb1ELb0ELb0ELb1ELb1EEEEEEEEEvNT_6ParamsE)
        /*0434*/ 	.word	0x00000000


	//----- nvinfo : EIATTR_MIN_STACK_SIZE
	.align		4
.L_190:
        /*0438*/ 	.byte	0x04, 0x12
        /*043a*/ 	.short	(.L_192 - .L_191)
	.align		4
.L_191:
        /*043c*/ 	.word	index@(_ZN7cutlass13device_kernelIN5flash19enable_sm80_to_sm89INS1_16FlashAttnFwdSm80INS1_25CollectiveMainloopFwdSm80ILi8ELi1ELb0EN4cute5tupleIJNS5_1CILi128EEENS7_ILi64EEENS7_ILi192EEEEEELi192ENS_6half_tEfNS_4arch4Sm80ELb0ELb0ELb0ELb1ELb0ELb1ELb1ELb1EEENS1_21CollectiveEpilogueFwdINS6_IJS8_SA_S9_EEENS6_IJNS7_ILi1EEESI_SI_EEESC_SE_Li256ELb1ELb1ELb1ELb0EEENS1_36VarlenDynamicPersistentTileSchedulerILi128ELi64ELi256ELi256ELb1ELb1ELb0ELb0ELb1ELb1EEEEEEEEEvNT_6ParamsE)
        /*0440*/ 	.word	0x00000010


	//----- nvinfo : EIATTR_MIN_STACK_SIZE
	.align		4
.L_192:
        /*0444*/ 	.byte	0x04, 0x12
        /*0446*/ 	.short	(.L_194 - .L_193)
	.align		4
.L_193:
        /*0448*/ 	.word	index@(_ZN7cutlass13device_kernelIN5flash19enable_sm80_to_sm89INS1_16FlashAttnFwdSm80INS1_25CollectiveMainloopFwdSm80ILi8ELi1ELb0EN4cute5tupleIJNS5_1CILi128EEENS7_ILi64EEENS7_ILi192EEEEEELi192ENS_6half_tEfNS_4arch4Sm80ELb0ELb1ELb0ELb0ELb0ELb0ELb1ELb1EEENS1_21CollectiveEpilogueFwdINS6_IJS8_SA_S9_EEENS6_IJNS7_ILi1EEESI_SI_EEESC_SE_Li256ELb0ELb1ELb1ELb0EEENS1_19SingleTileSchedulerILb0ELb1ELb1ELi128EEEEEEEEEvNT_6ParamsE)
        /*044c*/ 	.word	0x00000000


	//----- nvinfo : EIATTR_MIN_STACK_SIZE
	.align		4
.L_194:
        /*0450*/ 	.byte	0x04, 0x12
        /*0452*/ 	.short	(.L_196 - .L_195)
	.align		4
.L_195:
        /*0454*/ 	.word	index@(_ZN7cutlass13device_kernelIN5flash19enable_sm80_to_sm89INS1_16FlashAttnFwdSm80INS1_25CollectiveMainloopFwdSm80ILi8ELi1ELb0EN4cute5tupleIJNS5_1CILi128EEENS7_ILi64EEENS7_ILi192EEEEEELi192ENS_6half_tEfNS_4arch4Sm80ELb0ELb1ELb0ELb1ELb0ELb0ELb1ELb1EEENS1_21CollectiveEpilogueFwdINS6_IJS8_SA_S9_EEENS6_IJNS7_ILi1EEESI_SI_EEESC_SE_Li256ELb1ELb1ELb1ELb0EEENS1_36VarlenDynamicPersistentTileSchedulerILi128ELi64ELi256ELi256ELb1ELb1ELb0ELb1ELb0ELb1EEEEEEEEEvNT_6ParamsE)
        /*0458*/ 	.word	0x00000040


	//----- nvinfo : EIATTR_MIN_STACK_SIZE
	.align		4
.L_196:
        /*045c*/ 	.byte	0x04, 0x12
        /*045e*/ 	.short	(.L_198 - .L_197)
	.align		4
.L_197:
        /*0460*/ 	.word	index@(_ZN7cutlass13device_kernelIN5flash19enable_sm80_to_sm89INS1_16FlashAttnFwdSm80INS1_25CollectiveMainloopFwdSm80ILi8ELi1ELb0EN4cute5tupleIJNS5_1CILi128EEENS7_ILi64EEENS7_ILi192EEEEEELi192ENS_6half_tEfNS_4arch4Sm80ELb0ELb1ELb0ELb1ELb0ELb1ELb1ELb1EEENS1_21CollectiveEpilogueFwdINS6_IJS8_SA_S9_EEENS6_IJNS7_ILi1EEESI_SI_EEESC_SE_Li256ELb1ELb1ELb1ELb0EEENS1_36VarlenDynamicPersistentTileSchedulerILi128ELi64ELi256ELi256ELb1ELb1ELb0ELb1ELb0ELb1EEEEEEEEEvNT_6ParamsE)
        /*0464*/ 	.word	0x00000040


	//----- nvinfo : EIATTR_MIN_STACK_SIZE
	.align		4
.L_198:
        /*0468*/ 	.byte	0x04, 0x12
        /*046a*/ 	.short	(.L_200 - .L_199)
	.align		4
.L_199:
        /*046c*/ 	.word	index@(_ZN7cutlass13device_kernelIN5flash19enable_sm80_to_sm89INS1_16FlashAttnFwdSm80INS1_25CollectiveMainloopFwdSm80ILi8ELi1ELb1EN4cute5tupleIJNS5_1CILi128EEENS7_ILi96EEENS7_ILi192EEEEEELi192ENS_6half_tEfNS_4arch4Sm80ELb1ELb0ELb0ELb0ELb0ELb0ELb1ELb1EEENS1_21CollectiveEpilogueFwdINS6_IJS8_SA_S9_EEENS6_IJNS7_ILi1EEESI_SI_EEESC_SE_Li256ELb0ELb1ELb1ELb0EEENS1_30DynamicPersistentTileSchedulerILi256ELi256ELb1ELb1ELb0EEEEEEEEEvNT_6ParamsE)
        /*0470*/ 	.word	0x00000090


	//----- nvinfo : EIATTR_MIN_STACK_SIZE
	.align		4
.L_200:
        /*0474*/ 	.byte	0x04, 0x12
        /*0476*/ 	.short	(.L_202 - .L_201)
	.align		4
.L_201:
        /*0478*/ 	.word	index@(_ZN7cutlass13device_kernelIN5flash19enable_sm80_to_sm89INS1_16FlashAttnFwdSm80INS1_25CollectiveMainloopFwdSm80ILi8ELi1ELb0EN4cute5tupleIJNS5_1CILi128EEENS7_ILi64EEENS7_ILi192EEEEEELi192ENS_6half_tEfNS_4arch4Sm80ELb1ELb0ELb0ELb1ELb0ELb0ELb1ELb1EEENS1_21CollectiveEpilogueFwdINS6_IJS8_SA_S9_EEENS6_IJNS7_ILi1EEESI_SI_EEESC_SE_Li256ELb1ELb1ELb1ELb0EEENS1_36VarlenDynamicPersistentTileSchedulerILi128ELi64ELi256ELi256ELb1ELb1ELb0ELb1ELb1ELb1EEEEEEEEEvNT_6ParamsE)
        /*047c*/ 	.word	0x00000050


	//----- nvinfo : EIATTR_MIN_STACK_SIZE
	.align		4
.L_202:
        /*0480*/ 	.byte	0x04, 0x12
        /*0482*/ 	.short	(.L_204 - .L_203)
	.align		4
.L_203:
        /*0484*/ 	.word	index@(_ZN7cutlass13device_kernelIN5flash19enable_sm80_to_sm89INS1_16FlashAttnFwdSm80INS1_25CollectiveMainloopFwdSm80ILi8ELi1ELb0EN4cute5tupleIJNS5_1CILi128EEENS7_ILi64EEENS7_ILi192EEEEEELi192ENS_6half_tEfNS_4arch4Sm80ELb1ELb0ELb0ELb1ELb0ELb1ELb1ELb1EEENS1_21CollectiveEpilogueFwdINS6_IJS8_SA_S9_EEENS6_IJNS7_ILi1EEESI_SI_EEESC_SE_Li256ELb1ELb1ELb1ELb0EEENS1_36VarlenDynamicPersistentTileSchedulerILi128ELi64ELi256ELi256ELb1ELb1ELb0ELb1ELb1ELb1EEEEEEEEEvNT_6ParamsE)
        /*0488*/ 	.word	0x00000050


	//----- nvinfo : EIATTR_MIN_STACK_SIZE
	.align		4
.L_204:
        /*048c*/ 	.byte	0x04, 0x12
        /*048e*/ 	.short	(.L_206 - .L_205)
	.align		4
.L_205:
        /*0490*/ 	.word	index@(_ZN7cutlass13device_kernelIN5flash19enable_sm80_to_sm89INS1_16FlashAttnFwdSm80INS1_25CollectiveMainloopFwdSm80ILi8ELi2ELb1EN4cute5tupleIJNS5_1CILi128EEENS7_ILi96EEENS7_ILi192EEEEEELi192ENS_6half_tEfNS_4arch4Sm80ELb0ELb0ELb0ELb0ELb0ELb0ELb1ELb1EEENS1_21CollectiveEpilogueFwdINS6_IJS8_SA_S9_EEENS6_IJNS7_ILi1EEESI_SI_EEESC_SE_Li256ELb0ELb1ELb1ELb0EEENS1_19SingleTileSchedulerILb0ELb1ELb1ELi128EEEEEEEEEvNT_6ParamsE)
        /*0494*/ 	.word	0x00000020


	//----- nvinfo : EIATTR_MIN_STACK_SIZE
	.align		4
.L_206:
        /*0498*/ 	.byte	0x04, 0x12
        /*049a*/ 	.short	(.L_208 - .L_207)
	.align		4
.L_207:
        /*049c*/ 	.word	index@(_ZN7cutlass13device_kernelIN5flash19enable_sm80_to_sm89INS1_16FlashAttnFwdSm80INS1_25CollectiveMainloopFwdSm80ILi8ELi2ELb0EN4cute5tupleIJNS5_1CILi128EEENS7_ILi64EEENS7_ILi192EEEEEELi192ENS_6half_tEfNS_4arch4Sm80ELb0ELb0ELb0ELb1ELb0ELb0ELb1ELb1EEENS1_21CollectiveEpilogueFwdINS6_IJS8_SA_S9_EEENS6_IJNS7_ILi1EEESI_SI_EEESC_SE_Li256ELb1ELb1ELb1ELb0EEENS1_36VarlenDynamicPersistentTileSchedulerILi128ELi64ELi256ELi256ELb1ELb1ELb0ELb0ELb1ELb1EEEEEEEEEvNT_6ParamsE)
        /*04a0*/ 	.word	0x00000000


	//----- nvinfo : EIATTR_MIN_STACK_SIZE
	.align		4
.L_208:
        /*04a4*/ 	.byte	0x04, 0x12
        /*04a6*/ 	.short	(.L_210 - .L_209)
	.align		4
.L_209:
        /*04a8*/ 	.word	index@(_ZN7cutlass13device_kernelIN5flash19enable_sm80_to_sm89INS1_16FlashAttnFwdSm80INS1_25CollectiveMainloopFwdSm80ILi8ELi2ELb0EN4cute5tupleIJNS5_1CILi128EEENS7_ILi64EEENS7_ILi192EEEEEELi192ENS_6half_tEfNS_4arch4Sm80ELb0ELb0ELb0ELb1ELb0ELb1ELb1ELb1EEENS1_21CollectiveEpilogueFwdINS6_IJS8_SA_S9_EEENS6_IJNS7_ILi1EEESI_SI_EEESC_SE_Li256ELb1ELb1ELb1ELb0EEENS1_36VarlenDynamicPersistentTileSchedulerILi128ELi64ELi256ELi256ELb1ELb1ELb0ELb0ELb1ELb1EEEEEEEEEvNT_6ParamsE)
        /*04ac*/ 	.word	0x00000000


	//----- nvinfo : EIATTR_MIN_STACK_SIZE
	.align		4
.L_210:
        /*04b0*/ 	.byte	0x04, 0x12
        /*04b2*/ 	.short	(.L_212 - .L_211)
	.align		4
.L_211:
        /*04b4*/ 	.word	index@(_ZN7cutlass13device_kernelIN5flash19enable_sm80_to_sm89INS1_16FlashAttnFwdSm80INS1_25CollectiveMainloopFwdSm80ILi8ELi2ELb0EN4cute5tupleIJNS5_1CILi128EEENS7_ILi64EEENS7_ILi192EEEEEELi192ENS_6half_tEfNS_4arch4Sm80ELb0ELb1ELb0ELb0ELb0ELb0ELb1ELb1EEENS1_21CollectiveEpilogueFwdINS6_IJS8_SA_S9_EEENS6_IJNS7_ILi1EEESI_SI_EEESC_SE_Li256ELb0ELb1ELb1ELb0EEENS1_19SingleTileSchedulerILb0ELb1ELb1ELi128EEEEEEEEEvNT_6ParamsE)
        /*04b8*/ 	.word	0x00000000


	//----- nvinfo : EIATTR_MIN_STACK_SIZE
	.align		4
.L_212:
        /*04bc*/ 	.byte	0x04, 0x12
        /*04be*/ 	.short	(.L_214 - .L_213)
	.align		4
.L_213:
        /*04c0*/ 	.word	index@(_ZN7cutlass13device_kernelIN5flash19enable_sm80_to_sm89INS1_16FlashAttnFwdSm80INS1_25CollectiveMainloopFwdSm80ILi8ELi2ELb0EN4cute5tupleIJNS5_1CILi128EEENS7_ILi64EEENS7_ILi192EEEEEELi192ENS_6half_tEfNS_4arch4Sm80ELb0ELb1ELb0ELb1ELb0ELb0ELb1ELb1EEENS1_21CollectiveEpilogueFwdINS6_IJS8_SA_S9_EEENS6_IJNS7_ILi1EEESI_SI_EEESC_SE_Li256ELb1ELb1ELb1ELb0EEENS1_36VarlenDynamicPersistentTileSchedulerILi128ELi64ELi256ELi256ELb1ELb1ELb0ELb1ELb0ELb1EEEEEEEEEvNT_6ParamsE)
        /*04c4*/ 	.word	0x00000000


	//----- nvinfo : EIATTR_MIN_STACK_SIZE
	.align		4
.L_214:
        /*04c8*/ 	.byte	0x04, 0x12
        /*04ca*/ 	.short	(.L_216 - .L_215)
	.align		4
.L_215:
        /*04cc*/ 	.word	index@(_ZN7cutlass13device_kernelIN5flash19enable_sm80_to_sm89INS1_16FlashAttnFwdSm80INS1_25CollectiveMainloopFwdSm80ILi8ELi2ELb0EN4cute5tupleIJNS5_1CILi128EEENS7_ILi64EEENS7_ILi192EEEEEELi192ENS_6half_tEfNS_4arch4Sm80ELb0ELb1ELb0ELb1ELb0ELb1ELb1ELb1EEENS1_21CollectiveEpilogueFwdINS6_IJS8_SA_S9_EEENS6_IJNS7_ILi1EEESI_SI_EEESC_SE_Li256ELb1ELb1ELb1ELb0EEENS1_36VarlenDynamicPersistentTileSchedulerILi128ELi64ELi256ELi256ELb1ELb1ELb0ELb1ELb0ELb1EEEEEEEEEvNT_6ParamsE)
        /*04d0*/ 	.word	0x00000000


	//----- nvinfo : EIATTR_MIN_STACK_SIZE
	.align		4
.L_216:
        /*04d4*/ 	.byte	0x04, 0x12
        /*04d6*/ 	.short	(.L_218 - .L_217)
	.align		4
.L_217:
        /*04d8*/ 	.word	index@(_ZN7cutlass13device_kernelIN5flash19enable_sm80_to_sm89INS1_16FlashAttnFwdSm80INS1_25CollectiveMainloopFwdSm80ILi8ELi2ELb1EN4cute5tupleIJNS5_1CILi128EEENS7_ILi96EEENS7_ILi192EEEEEELi192ENS_6half_tEfNS_4arch4Sm80ELb1ELb0ELb0ELb0ELb0ELb0ELb1ELb1EEENS1_21CollectiveEpilogueFwdINS6_IJS8_SA_S9_EEENS6_IJNS7_ILi1EEESI_SI_EEESC_SE_Li256ELb0ELb1ELb1ELb0EEENS1_30DynamicPersistentTileSchedulerILi256ELi256ELb1ELb1ELb0EEEEEEEEEvNT_6ParamsE)
        /*04dc*/ 	.word	0x00000098


	//----- nvinfo : EIATTR_MIN_STACK_SIZE
	.align		4
.L_218:
        /*04e0*/ 	.byte	0x04, 0x12
        /*04e2*/ 	.short	(.L_220 - .L_219)
	.align		4
.L_219:
        /*04e4*/ 	.word	index@(_ZN7cutlass13device_kernelIN5flash19enable_sm80_to_sm89INS1_16FlashAttnFwdSm80INS1_25CollectiveMainloopFwdSm80ILi8ELi2ELb0EN4cute5tupleIJNS5_1CILi128EEENS7_ILi64EEENS7_ILi192EEEEEELi192ENS_6half_tEfNS_4arch4Sm80ELb1ELb0ELb0ELb1ELb0ELb0ELb1ELb1EEENS1_21CollectiveEpilogueFwdINS6_IJS8_SA_S9_EEENS6_IJNS7_ILi1EEESI_SI_EEESC_SE_Li256ELb1ELb1ELb1ELb0EEENS1_36VarlenDynamicPersistentTileSchedulerILi128ELi64ELi256ELi256ELb1ELb1ELb0ELb1ELb1ELb1EEEEEEEEEvNT_6ParamsE)
        /*04e8*/ 	.word	0x00000000


	//----- nvinfo : EIATTR_MIN_STACK_SIZE
	.align		4
.L_220:
        /*04ec*/ 	.byte	0x04, 0x12
        /*04ee*/ 	.short	(.L_222 - .L_221)
	.align		4
.L_221:
        /*04f0*/ 	.word	index@(_ZN7cutlass13device_kernelIN5flash19enable_sm80_to_sm89INS1_16FlashAttnFwdSm80INS1_25CollectiveMainloopFwdSm80ILi8ELi2ELb0EN4cute5tupleIJNS5_1CILi128EEENS7_ILi64EEENS7_ILi192EEEEEELi192ENS_6half_tEfNS_4arch4Sm80ELb1ELb0ELb0ELb1ELb0ELb1ELb1ELb1EEENS1_21CollectiveEpilogueFwdINS6_IJS8_SA_S9_EEENS6_IJNS7_ILi1EEESI_SI_EEESC_SE_Li256ELb1ELb1ELb1ELb0EEENS1_36VarlenDynamicPersistentTileSchedulerILi128ELi64ELi256ELi256ELb1ELb1ELb0ELb1ELb1ELb1EEEEEEEEEvNT_6ParamsE)
        /*04f4*/ 	.word	0x00000000
.L_222:


//--------------------- .nv.info._ZN7cutlass13device_kernelIN5flash19enable_sm80_to_sm89INS1_16FlashAttnFwdSm80INS1_25CollectiveMainloopFwdSm80ILi8ELi1ELb1EN4cute5tupleIJNS5_1CILi128EEENS7_ILi96EEENS7_ILi192EEEEEELi192ENS_6half_tEfNS_4arch4Sm80ELb0ELb0ELb0ELb0ELb0ELb0ELb1ELb1EEENS1_21CollectiveEpilogueFwdINS6_IJS8_SA_S9_EEENS6_IJNS7_ILi1EEESI_SI_EEESC_SE_Li256ELb0ELb1ELb1ELb0EEENS1_19SingleTileSchedulerILb0ELb1ELb1ELi128EEEEEEEEEvNT_6ParamsE --------------------------
	.section	.nv.info._ZN7cutlass13device_kernelIN5flash19enable_sm80_to_sm89INS1_16FlashAttnFwdSm80INS1_25CollectiveMainloopFwdSm80ILi8ELi1ELb1EN4cute5tupleIJNS5_1CILi128EEENS7_ILi96EEENS7_ILi192EEEEEELi192ENS_6half_tEfNS_4arch4Sm80ELb0ELb0ELb0ELb0ELb0ELb0ELb1ELb1EEENS1_21CollectiveEpilogueFwdINS6_IJS8_SA_S9_EEENS6_IJNS7_ILi1EEESI_SI_EEESC_SE_Li256ELb0ELb1ELb1ELb0EEENS1_19SingleTileSchedulerILb0ELb1ELb1ELi128EEEEEEEEEvNT_6ParamsE,"",@"SHT_CUDA_INFO"
	.sectionflags	@""
	.align	4


	//----- nvinfo : EIATTR_CUDA_API_VERSION
	.align		4
        /*0000*/ 	.byte	0x04, 0x37
        /*0002*/ 	.short	(.L_224 - .L_223)
.L_223:
        /*0004*/ 	.word	0x00000082


	//----- nvinfo : EIATTR_SW2861232_WAR
	.align		4
.L_224:
        /*0008*/ 	.byte	0x01, 0x35
	.zero		2


	//----- nvinfo : EIATTR_PARAM_CBANK
	.align		4
        /*000c*/ 	.byte	0x04, 0x0a
        /*000e*/ 	.short	(.L_226 - .L_225)
	.align		4
.L_225:
        /*0010*/ 	.word	index@(.nv.constant0._ZN7cutlass13device_kernelIN5flash19enable_sm80_to_sm89INS1_16FlashAttnFwdSm80INS1_25CollectiveMainloopFwdSm80ILi8ELi1ELb1EN4cute5tupleIJNS5_1CILi128EEENS7_ILi96EEENS7_ILi192EEEEEELi192ENS_6half_tEfNS_4arch4Sm80ELb0ELb0ELb0ELb0ELb0ELb0ELb1ELb1EEENS1_21CollectiveEpilogueFwdINS6_IJS8_SA_S9_EEENS6_IJNS7_ILi1EEESI_SI_EEESC_SE_Li256ELb0ELb1ELb1ELb0EEENS1_19SingleTileSchedulerILb0ELb1ELb1ELi128EEEEEEEEEvNT_6ParamsE)
        /*0014*/ 	.short	0x0160
        /*0016*/ 	.short	0x0418


	//----- nvinfo : EIATTR_CBANK_PARAM_SIZE
	.align		4
.L_226:
        /*0018*/ 	.byte	0x03, 0x19
        /*001a*/ 	.short	0x0418


	//----- nvinfo : EIATTR_KPARAM_INFO
	.align		4
        /*001c*/ 	.byte	0x04, 0x17
        /*001e*/ 	.short	(.L_228 - .L_227)
.L_227:
        /*0020*/ 	.word	0x00000000
        /*0024*/ 	.short	0x0000
        /*0026*/ 	.short	0x0000
        /*0028*/ 	.byte	0x00, 0xf0, 0x61, 0x10


	//----- nvinfo : EIATTR_MAXREG_COUNT
	.align		4
.L_228:
        /*002c*/ 	.byte	0x03, 0x1b
        /*002e*/ 	.short	0x00ff


	//----- nvinfo : EIATTR_NUM_BARRIERS
	.align		4
        /*0030*/ 	.byte	0x02, 0x4c
        /*0032*/ 	.byte	0x02
	.zero		1


	//----- nvinfo : EIATTR_ANNOTATIONS
	.align		4
        /*0034*/ 	.byte	0x04, 0x55
        /*0036*/ 	.short	(.L_230 - .L_229)


	//   ....[0]....
.L_229:
        /*0038*/ 	.word	0x00000001
        /*003c*/ 	.byte	0x70, 0x11, 0x00, 0x00, 0x01, 0x00, 0x00, 0x00, 0xe0, 0x13, 0x00, 0x00, 0x01, 0x00, 0x00, 0x00
        /*004c*/ 	.byte	0x70, 0x1b, 0x00, 0x00, 0x01, 0x00, 0x00, 0x00, 0xa0, 0x1b, 0x00, 0x00, 0x01, 0x00, 0x00, 0x00
        /*005c*/ 	.byte	0xc0, 0x58, 0x00, 0x00, 0x01, 0x00, 0x00, 0x00, 0xe0, 0x58, 0x00, 0x00, 0x01, 0x00, 0x00, 0x00
        /*006c*/ 	.byte	0xa0, 0x59, 0x00, 0x00, 0x01, 0x00, 0x00, 0x00, 0xe0, 0x59, 0x00, 0x00, 0x01, 0x00, 0x00, 0x00
        /*007c*/ 	.byte	0x20, 0x5a, 0x00, 0x00, 0x01, 0x00, 0x00, 0x00, 0x30, 0x5a, 0x00, 0x00, 0x01, 0x00, 0x00, 0x00
        /*008c*/ 	.byte	0xf0, 0x5b, 0x00, 0x00, 0x01, 0x00, 0x00, 0x00, 0xc0, 0x69, 0x00, 0x00, 0x01, 0x00, 0x00, 0x00
        /*009c*/ 	.byte	0x80, 0x83, 0x00, 0x00, 0x01, 0x00, 0x00, 0x00, 0x20, 0x87, 0x00, 0x00, 0x01, 0x00, 0x00, 0x00
        /*00ac*/ 	.byte	0x40, 0x90, 0x00, 0x00, 0x01, 0x00, 0x00, 0x00, 0x60, 0x90, 0x00, 0x00, 0x01, 0x00, 0x00, 0x00
        /*00bc*/ 	.byte	0x80, 0x90, 0x00, 0x00, 0x01, 0x00, 0x00, 0x00, 0x90, 0x90, 0x00, 0x00


	//----- nvinfo : EIATTR_MERCURY_ISA_VERSION
	.align		4
.L_230:
        /*00c8*/ 	.byte	0x03, 0x5f
        /*00ca*/ 	.short	0x0000


	//----- nvinfo : EIATTR_COOP_GROUP_MASK_REGIDS
	.align		4
        /*00cc*/ 	.byte	0x04, 0x29
        /*00ce*/ 	.short	(.L_232 - .L_231)


	//   ....[0]....
.L_231:
        /*00d0*/ 	.word	0xffffffff


	//   ....[1]....
        /*00d4*/ 	.word	0xffffffff


	//   ....[2]....
        /*00d8*/ 	.word	0xffffffff


	//   ....[3]....
        /*00dc*/ 	.word	0xffffffff


	//   ....[4]....
        /*00e0*/ 	.word	0xffffffff


	//   ....[5]....
        /*00e4*/ 	.word	0xffffffff


	//   ....[6]....
        /*00e8*/ 	.word	0xffffffff


	//   ....[7]....
        /*00ec*/ 	.word	0xffffffff


	//   ....[8]....
        /*00f0*/ 	.word	0xffffffff


	//   ....[9]....
        /*00f4*/ 	.word	0xffffffff


	//   ....[10]....
        /*00f8*/ 	.word	0xffffffff


	//   ....[11]....
        /*00fc*/ 	.word	0xffffffff


	//   ....[12]....
        /*0100*/ 	.word	0xffffffff


	//   ....[13]....
        /*0104*/ 	.word	0xffffffff


	//   ....[14]....
        /*0108*/ 	.word	0xffffffff


	//   ....[15]....
        /*010c*/ 	.word	0xffffffff


	//   ....[16]....
        /*0110*/ 	.word	0xffffffff


	//   ....[17]....
        /*0114*/ 	.word	0xffffffff


	//   ....[18]....
        /*0118*/ 	.word	0xffffffff


	//   ....[19]....
        /*011c*/ 	.word	0xffffffff


	//   ....[20]....
        /*0120*/ 	.word	0xffffffff


	//   ....[21]....
        /*0124*/ 	.word	0xffffffff


	//   ....[22]....
        /*0128*/ 	.word	0xffffffff


	//   ....[23]....
        /*012c*/ 	.word	0xffffffff


	//   ....[24]....
        /*0130*/ 	.word	0xffffffff


	//   ....[25]....
        /*0134*/ 	.word	0xffffffff


	//   ....[26]....
        /*0138*/ 	.word	0xffffffff


	//   ....[27]....
        /*013c*/ 	.word	0xffffffff


	//   ....[28]....
        /*0140*/ 	.word	0xffffffff


	//----- nvinfo : EIATTR_COOP_GROUP_INSTR_OFFSETS
	.align		4
.L_232:
        /*0144*/ 	.byte	0x04, 0x28
        /*0146*/ 	.short	(.L_234 - .L_233)


	//   ....[0]....
.L_233:
        /*0148*/ 	.word	0x00000060


	//   ....[1]....
        /*014c*/ 	.word	0x00000d80


	//   ....[2]....
        /*0150*/ 	.word	0x00000db0


	//   ....[3]....
        /*0154*/ 	.word	0x00000e90


	//   ....[4]....
        /*0158*/ 	.word	0x00000ed0


	//   ....[5]....
        /*015c*/ 	.word	0x00000f90


	//   ....[6]....
        /*0160*/ 	.word	0x00000fc0


	//   ....[7]....
        /*0164*/ 	.word	0x00001000


	//   ....[8]....
        /*0168*/ 	.word	0x00001020


	//   ....[9]....
        /*016c*/ 	.word	0x00003700


	//   ....[10]....
        /*0170*/ 	.word	0x000037d0


	//   ....[11]....
        /*0174*/ 	.word	0x000037e0


	//   ....[12]....
        /*0178*/ 	.word	0x00003830


	//   ....[13]....
        /*017c*/ 	.word	0x00006dc0


	//   ....[14]....
        /*0180*/ 	.word	0x00006e10


	//   ....[15]....
        /*0184*/ 	.word	0x00006e30


	//   ....[16]....
        /*0188*/ 	.word	0x00006e50


	//   ....[17]....
        /*018c*/ 	.word	0x000090d0


	//   ....[18]....
        /*0190*/ 	.word	0x000090e0


	//   ....[19]....
        /*0194*/ 	.word	0x00009110


	//   ....[20]....
        /*0198*/ 	.word	0x00009130


	//   ....[21]....
        /*019c*/ 	.word	0x00009e10


	//   ....[22]....
        /*01a0*/ 	.word	0x00009e50


	//   ....[23]....
        /*01a4*/ 	.word	0x00009e80


	//   ....[24]....
        /*01a8*/ 	.word	0x00009eb0


	//   ....[25]....
        /*01ac*/ 	.word	0x00009fa0


	//   ....[26]....
        /*01b0*/ 	.word	0x00009fb0


	//   ....[27]....
        /*01b4*/ 	.word	0x0000a8c0


	//   ....[28]....
        /*01b8*/ 	.word	0x0000a8d0


	//----- nvinfo : EIATTR_EXIT_INSTR_OFFSETS
	.align		4
.L_234:
        /*01bc*/ 	.byte	0x04, 0x1c
        /*01be*/ 	.short	(.L_236 - .L_235)


	//   ....[0]....
.L_235:
        /*01c0*/ 	.word	0x000001c0


	//   ....[1]....
        /*01c4*/ 	.word	0x0000a8e0


	//   ....[2]....
        /*01c8*/ 	.word	0x0000b180


	//   ....[3]....
        /*01cc*/ 	.word	0x0000b1d0


	//   ....[4]....
        /*01d0*/ 	.word	0x0000b200


	//   ....[5]....
        /*01d4*/ 	.word	0x0000b260


	//   ....[6]....
        /*01d8*/ 	.word	0x0000b4f0


	//----- nvinfo : EIATTR_CTAIDZ_USED
	.align		4
.L_236:
        /*01dc*/ 	.byte	0x01, 0x04
	.zero		2


	//----- nvinfo : EIATTR_MAX_THREADS
	.align		4
        /*01e0*/ 	.byte	0x04, 0x05
        /*01e2*/ 	.short	(.L_238 - .L_237)
.L_237:
        /*01e4*/ 	.word	0x00000100
        /*01e8*/ 	.word	0x00000001
        /*01ec*/ 	.word	0x00000001


	//----- nvinfo : EIATTR_CRS_STACK_SIZE
	.align		4
.L_238:
        /*01f0*/ 	.byte	0x04, 0x1e
        /*01f2*/ 	.short	(.L_240 - .L_239)
.L_239:
        /*01f4*/ 	.word	0x00000000
.L_240:


//--------------------- .nv.info._ZN7cutlass13device_kernelIN5flash19enable_sm80_to_sm89INS1_16FlashAttnFwdSm80INS1_25CollectiveMainloopFwdSm80ILi8ELi1ELb0EN4cute5tupleIJNS5_1CILi128EEENS7_ILi64EEENS7_ILi192EEEEEELi192ENS_6half_tEfNS_4arch4Sm80ELb0ELb0ELb0ELb1ELb0ELb0ELb1ELb1EEENS1_21CollectiveEpilogueFwdINS6_IJS8_SA_S9_EEENS6_IJNS7_ILi1EEESI_SI_EEESC_SE_Li256ELb1ELb1ELb1ELb0EEENS1_36VarlenDynamicPersistentTileSchedulerILi128ELi64ELi256ELi256ELb1ELb1ELb0ELb0ELb1ELb1EEEEEEEEEvNT_6ParamsE --------------------------
	.section	.nv.info._ZN7cutlass13device_kernelIN5flash19enable_sm80_to_sm89INS1_16FlashAttnFwdSm80INS1_25CollectiveMainloopFwdSm80ILi8ELi1ELb0EN4cute5tupleIJNS5_1CILi128EEENS7_ILi64EEENS7_ILi192EEEEEELi192ENS_6half_tEfNS_4arch4Sm80ELb0ELb0ELb0ELb1ELb0ELb0ELb1ELb1EEENS1_21CollectiveEpilogueFwdINS6_IJS8_SA_S9_EEENS6_IJNS7_ILi1EEESI_SI_EEESC_SE_Li256ELb1ELb1ELb1ELb0EEENS1_36VarlenDynamicPersistentTileSchedulerILi128ELi64ELi256ELi256ELb1ELb1ELb0ELb0ELb1ELb1EEEEEEEEEvNT_6ParamsE,"",@"SHT_CUDA_INFO"
	.sectionflags	@""
	.align	4


	//----- nvinfo : EIATTR_CUDA_API_VERSION
	.align		4
        /*0000*/ 	.byte	0x04, 0x37
        /*0002*/ 	.short	(.L_242 - .L_241)
.L_241:
        /*0004*/ 	.word	0x00000082


	//----- nvinfo : EIATTR_SW2861232_WAR
	.align		4
.L_242:
        /*0008*/ 	.byte	0x01, 0x35
	.zero		2


	//----- nvinfo : EIATTR_PARAM_CBANK
	.align		4
        /*000c*/ 	.byte	0x04, 0x0a
        /*000e*/ 	.short	(.L_244 - .L_243)
	.align		4
.L_243:
        /*0010*/ 	.word	index@(.nv.constant0._ZN7cutlass13device_kernelIN5flash19enable_sm80_to_sm89INS1_16FlashAttnFwdSm80INS1_25CollectiveMainloopFwdSm80ILi8ELi1ELb0EN4cute5tupleIJNS5_1CILi128EEENS7_ILi64EEENS7_ILi192EEEEEELi192ENS_6half_tEfNS_4arch4Sm80ELb0ELb0ELb0ELb1ELb0ELb0ELb1ELb1EEENS1_21CollectiveEpilogueFwdINS6_IJS8_SA_S9_EEENS6_IJNS7_ILi1EEESI_SI_EEESC_SE_Li256ELb1ELb1ELb1ELb0EEENS1_36VarlenDynamicPersistentTileSchedulerILi128ELi64ELi256ELi256ELb1ELb1ELb0ELb0ELb1ELb1EEEEEEEEEvNT_6ParamsE)
        /*0014*/ 	.short	0x0160
        /*0016*/ 	.short	0x0438


	//----- nvinfo : EIATTR_CBANK_PARAM_SIZE
	.align		4
.L_244:
        /*0018*/ 	.byte	0x03, 0x19
        /*001a*/ 	.short	0x0438


	//----- nvinfo : EIATTR_KPARAM_INFO
	.align		4
        /*001c*/ 	.byte	0x04, 0x17
        /*001e*/ 	.short	(.L_246 - .L_245)
.L_245:
        /*0020*/ 	.word	0x00000000
        /*0024*/ 	.short	0x0000
        /*0026*/ 	.short	0x0000
        /*0028*/ 	.byte	0x00, 0xf0, 0xe1, 0x10


	//----- nvinfo : EIATTR_MAXREG_COUNT
	.align		4
.L_246:
        /*002c*/ 	.byte	0x03, 0x1b
        /*002e*/ 	.short	0x00ff


	//----- nvinfo : EIATTR_NUM_BARRIERS
	.align		4
        /*0030*/ 	.byte	0x02, 0x4c
        /*0032*/ 	.byte	0x06
	.zero		1


	//----- nvinfo : EIATTR_MERCURY_ISA_VERSION
	.align		4
        /*0034*/ 	.byte	0x03, 0x5f
        /*0036*/ 	.short	0x0000


	//----- nvinfo : EIATTR_INT_WARP_WIDE_INSTR_OFFSETS
	.align		4
        /*0038*/ 	.byte	0x04, 0x31
        /*003a*/ 	.short	(.L_248 - .L_247)


	//   ....[0]....
.L_247:
        /*003c*/ 	.word	0x00007f90


	//   ....[1]....
        /*0040*/ 	.word	0x00008030


	//----- nvinfo : EIATTR_COOP_GROUP_MASK_REGIDS
	.align		4
.L_248:
        /*0044*/ 	.byte	0x04, 0x29
        /*0046*/ 	.short	(.L_250 - .L_249)


	//   ....[0]....
.L_249:
        /*0048*/ 	.word	0xffffffff


	//   ....[1]....
        /*004c*/ 	.word	0xffffffff


	//   ....[2]....
        /*0050*/ 	.word	0xffffffff


	//   ....[3]....
        /*0054*/ 	.word	0xffffffff


	//   ....[4]....
        /*0058*/ 	.word	0xffffffff


	//   ....[5]....
        /*005c*/ 	.word	0xffffffff


	//   ....[6]....
        /*0060*/ 	.word	0xffffffff


	//   ....[7]....
        /*0064*/ 	.word	0xffffffff


	//   ....[8]....
        /*0068*/ 	.word	0xffffffff


	//   ....[9]....
        /*006c*/ 	.word	0xffffffff


	//   ....[10]....
        /*0070*/ 	.word	0xffffffff


	//   ....[11]....
        /*0074*/ 	.word	0xffffffff


	//   ....[12]....
        /*0078*/ 	.word	0xffffffff


	//   ....[13]....
        /*007c*/ 	.word	0xffffffff


	//   ....[14]....
        /*0080*/ 	.word	0xffffffff


	//   ....[15]....
        /*0084*/ 	.word	0xffffffff


	//   ....[16]....
        /*0088*/ 	.word	0xffffffff


	//   ....[17]....
        /*008c*/ 	.word	0xffffffff


	//   ....[18]....
        /*0090*/ 	.word	0xffffffff


	//   ....[19]....
        /*0094*/ 	.word	0xffffffff


	//   ....[20]....
        /*0098*/ 	.word	0xffffffff


	//   ....[21]....
        /*009c*/ 	.word	0xffffffff


	//   ....[22]....
        /*00a0*/ 	.word	0xffffffff


	//   ....[23]....
        /*00a4*/ 	.word	0xffffffff


	//   ....[24]....
        /*00a8*/ 	.word	0xffffffff


	//   ....[25]....
        /*00ac*/ 	.word	0xffffffff


	//   ....[26]....
        /*00b0*/ 	.word	0xffffffff


	//   ....[27]....
        /*00b4*/ 	.word	0xffffffff


	//   ....[28]....
        /*00b8*/ 	.word	0xffffffff


	//   ....[29]....
        /*00bc*/ 	.word	0xffffffff


	//   ....[30]....
        /*00c0*/ 	.word	0xffffffff


	//   ....[31]....
        /*00c4*/ 	.word	0xffffffff


	//   ....[32]....
        /*00c8*/ 	.word	0xffffffff


	//   ....[33]....
        /*00cc*/ 	.word	0xffffffff


	//   ....[34]....
        /*00d0*/ 	.word	0xffffffff


	//   ....[35]....
        /*00d4*/ 	.word	0xffffffff


	//   ....[36]....
        /*00d8*/ 	.word	0xffffffff


	//   ....[37]....
        /*00dc*/ 	.word	0xffffffff


	//   ....[38]....
        /*00e0*/ 	.word	0xffffffff


	//   ....[39]....
        /*00e4*/ 	.word	0xffffffff


	//   ....[40]....
        /*00e8*/ 	.word	0xffffffff


	//   ....[41]....
        /*00ec*/ 	.word	0xffffffff


	//   ....[42]....
        /*00f0*/ 	.word	0xffffffff


	//   ....[43]....
        /*00f4*/ 	.word	0xffffffff


	//   ....[44]....
        /*00f8*/ 	.word	0xffffffff


	//   ....[45]....
        /*00fc*/ 	.word	0xffffffff


	//   ....[46]....
        /*0100*/ 	.word	0xffffffff


	//   ....[47]....
        /*0104*/ 	.word	0xffffffff


	//   ....[48]....
        /*0108*/ 	.word	0xffffffff


	//   ....[49]....
        /*010c*/ 	.word	0xffffffff


	//   ....[50]....
        /*0110*/ 	.word	0xffffffff


	//   ....[51]....
        /*0114*/ 	.word	0xffffffff


	//   ....[52]....
        /*0118*/ 	.word	0xffffffff


	//   ....[53]....
        /*011c*/ 	.word	0xffffffff


	//   ....[54]....
        /*0120*/ 	.word	0xffffffff


	//   ....[55]....
        /*0124*/ 	.word	0xffffffff


	//   ....[56]....
        /*0128*/ 	.word	0xffffffff


	//   ....[57]....
        /*012c*/ 	.word	0xffffffff


	//   ....[58]....
        /*0130*/ 	.word	0xffffffff


	//   ....[59]....
        /*0134*/ 	.word	0xffffffff


	//   ....[60]....
        /*0138*/ 	.word	0xffffffff


	//   ....[61]....
        /*013c*/ 	.word	0xffffffff


	//   ....[62]....
        /*0140*/ 	.word	0xffffffff


	//   ....[63]....
        /*0144*/ 	.word	0xffffffff


	//   ....[64]....
        /*0148*/ 	.word	0xffffffff


	//   ....[65]....
        /*014c*/ 	.word	0xffffffff


	//   ....[66]....
        /*0150*/ 	.word	0xffffffff


	//   ....[67]....
        /*0154*/ 	.word	0xffffffff


	//   ....[68]....
        /*0158*/ 	.word	0xffffffff


	//   ....[69]....
        /*015c*/ 	.word	0xffffffff


	//   ....[70]....
        /*0160*/ 	.word	0xffffffff


	//   ....[71]....
        /*0164*/ 	.word	0xffffffff


	//   ....[72]....
        /*0168*/ 	.word	0xffffffff


	//   ....[73]....
        /*016c*/ 	.word	0xffffffff


	//   ....[74]....
        /*0170*/ 	.word	0xffffffff


	//   ....[75]....
        /*0174*/ 	.word	0xffffffff


	//   ....[76]....
        /*0178*/ 	.word	0xffffffff


	//   ....[77]....
        /*017c*/ 	.word	0xffffffff


	//   ....[78]....
        /*0180*/ 	.word	0xffffffff


	//   ....[79]....
        /*0184*/ 	.word	0xffffffff


	//   ....[80]....
        /*0188*/ 	.word	0xffffffff


	//   ....[81]....
        /*018c*/ 	.word	0xffffffff


	//   ....[82]....
        /*0190*/ 	.word	0xffffffff


	//   ....[83]....
        /*0194*/ 	.word	0xffffffff


	//   ....[84]....
        /*0198*/ 	.word	0xffffffff


	//   ....[85]....
        /*019c*/ 	.word	0xffffffff


	//   ....[86]....
        /*01a0*/ 	.word	0xffffffff


	//   ....[87]....
        /*01a4*/ 	.word	0xffffffff


	//   ....[88]....
        /*01a8*/ 	.word	0xffffffff


	//   ....[89]....
        /*01ac*/ 	.word	0xffffffff


	//   ....[90]....
        /*01b0*/ 	.word	0xffffffff


	//   ....[91]....
        /*01b4*/ 	.word	0xffffffff


	//   ....[92]....
        /*01b8*/ 	.word	0xffffffff


	//   ....[93]....
        /*01bc*/ 	.word	0xffffffff


	//   ....[94]....
        /*01c0*/ 	.word	0xffffffff


	//   ....[95]....
        /*01c4*/ 	.word	0xffffffff


	//   ....[96]....
        /*01c8*/ 	.word	0xffffffff


	//   ....[97]....
        /*01cc*/ 	.word	0xffffffff


	//   ....[98]....
        /*01d0*/ 	.word	0xffffffff


	//   ....[99]....
        /*01d4*/ 	.word	0xffffffff


	//   ....[100]....
        /*01d8*/ 	.word	0xffffffff


	//   ....[101]....
        /*01dc*/ 	.word	0xffffffff


	//   ....[102]....
        /*01e0*/ 	.word	0xffffffff


	//   ....[103]....
        /*01e4*/ 	.word	0xffffffff


	//   ....[104]....
        /*01e8*/ 	.word	0xffffffff


	//   ....[105]....
        /*01ec*/ 	.word	0xffffffff


	//   ....[106]....
        /*01f0*/ 	.word	0xffffffff


	//   ....[107]....
        /*01f4*/ 	.word	0xffffffff


	//   ....[108]....
        /*01f8*/ 	.word	0xffffffff


	//   ....[109]....
        /*01fc*/ 	.word	0xffffffff


	//   ....[110]....
        /*0200*/ 	.word	0xffffffff


	//   ....[111]....
        /*0204*/ 	.word	0xffffffff


	//   ....[112]....
        /*0208*/ 	.word	0xffffffff


	//   ....[113]....
        /*020c*/ 	.word	0xffffffff


	//   ....[114]....
        /*0210*/ 	.word	0xffffffff


	//   ....[115]....
        /*0214*/ 	.word	0xffffffff


	//   ....[116]....
        /*0218*/ 	.word	0xffffffff


	//   ....[117]....
        /*021c*/ 	.word	0xffffffff


	//   ....[118]....
        /*0220*/ 	.word	0xffffffff


	//   ....[119]....
        /*0224*/ 	.word	0xffffffff


	//   ....[120]....
        /*0228*/ 	.word	0xffffffff


	//   ....[121]....
        /*022c*/ 	.word	0xffffffff


	//   ....[122]....
        /*0230*/ 	.word	0xffffffff


	//   ....[123]....
        /*0234*/ 	.word	0xffffffff


	//   ....[124]....
        /*0238*/ 	.word	0xffffffff


	//   ....[125]....
        /*023c*/ 	.word	0xffffffff


	//   ....[126]....
        /*0240*/ 	.word	0xffffffff


	//   ....[127]....
        /*0244*/ 	.word	0xffffffff


	//   ....[128]....
        /*0248*/ 	.word	0xffffffff


	//   ....[129]....
        /*024c*/ 	.word	0xffffffff


	//   ....[130]....
        /*0250*/ 	.word	0xffffffff


	//   ....[131]....
        /*0254*/ 	.word	0xffffffff


	//   ....[132]....
        /*0258*/ 	.word	0xffffffff


	//   ....[133]....
        /*025c*/ 	.word	0xffffffff


	//   ....[134]....
        /*0260*/ 	.word	0xffffffff


	//   ....[135]....
        /*0264*/ 	.word	0xffffffff


	//   ....[136]....
        /*0268*/ 	.word	0xffffffff


	//   ....[137]....
        /*026c*/ 	.word	0xffffffff


	//   ....[138]....
        /*0270*/ 	.word	0xffffffff


	//----- nvinfo : EIATTR_COOP_GROUP_INSTR_OFFSETS
	.align		4
.L_250:
        /*0274*/ 	.byte	0x04, 0x28
        /*0276*/ 	.short	(.L_252 - .L_251)


	//   ....[0]....
.L_251:
        /*0278*/ 	.word	0x00000080


	//   ....[1]....
        /*027c*/ 	.word	0x00000210


	//   ....[2]....
        /*0280*/ 	.word	0x00000240


	//   ....[3]....
        /*0284*/ 	.word	0x00000270


	//   ....[4]....
        /*0288*/ 	.word	0x000002a0


	//   ....[5]....
        /*028c*/ 	.word	0x000002d0


	//   ....[6]....
        /*0290*/ 	.word	0x00000300


	//   ....[7]....
        /*0294*/ 	.word	0x00000460


	//   ....[8]....
        /*0298*/ 	.word	0x000004a0


	//   ....[9]....
        /*029c*/ 	.word	0x000004d0


	//   ....[10]....
        /*02a0*/ 	.word	0x00000500


	//   ....[11]....
        /*02a4*/ 	.word	0x00000530


	//   ....[12]....
        /*02a8*/ 	.word	0x00000560


	//   ....[13]....
        /*02ac*/ 	.word	0x000005f0


	//   ....[14]....
        /*02b0*/ 	.word	0x00000620


	//   ....[15]....
        /*02b4*/ 	.word	0x00000640


	//   ....[16]....
        /*02b8*/ 	.word	0x000006a0


	//   ....[17]....
        /*02bc*/ 	.word	0x000022a0


	//   ....[18]....
        /*02c0*/ 	.word	0x000022c0


	//   ....[19]....
        /*02c4*/ 	.word	0x000023f0


	//   ....[20]....
        /*02c8*/ 	.word	0x00002400


	//   ....[21]....
        /*02cc*/ 	.word	0x00002530


	//   ....[22]....
        /*02d0*/ 	.word	0x00002550


	//   ....[23]....
        /*02d4*/ 	.word	0x00002680


	//   ....[24]....
        /*02d8*/ 	.word	0x00002690


	//   ....[25]....
        /*02dc*/ 	.word	0x00003d60


	//   ....[26]....
        /*02e0*/ 	.word	0x00003d90


	//   ....[27]....
        /*02e4*/ 	.word	0x00003db0


	//   ....[28]....
        /*02e8*/ 	.word	0x00003dd0


	//   ....[29]....
        /*02ec*/ 	.word	0x00005d30


	//   ....[30]....
        /*02f0*/ 	.word	0x00005d50


	//   ....[31]....
        /*02f4*/ 	.word	0x00005d70


	//   ....[32]....
        /*02f8*/ 	.word	0x00005d90


	//   ....[33]....
        /*02fc*/ 	.word	0x000077a0


	//   ....[34]....
        /*0300*/ 	.word	0x000077b0


	//   ....[35]....
        /*0304*/ 	.word	0x000077e0


	//   ....[36]....
        /*0308*/ 	.word	0x000077f0


	//   ....[37]....
        /*030c*/ 	.word	0x00008b00


	//   ....[38]....
        /*0310*/ 	.word	0x00008b20


	//   ....[39]....
        /*0314*/ 	.word	0x00008b40


	//   ....[40]....
        /*0318*/ 	.word	0x00008b50


	//   ....[41]....
        /*031c*/ 	.word	0x00008ea0


	//   ....[42]....
        /*0320*/ 	.word	0x00008ec0


	//   ....[43]....
        /*0324*/ 	.word	0x00008fe0


	//   ....[44]....
        /*0328*/ 	.word	0x00008ff0


	//   ....[45]....
        /*032c*/ 	.word	0x00009120


	//   ....[46]....
        /*0330*/ 	.word	0x00009140


	//   ....[47]....
        /*0334*/ 	.word	0x00009270


	//   ....[48]....
        /*0338*/ 	.word	0x00009280


	//   ....[49]....
        /*033c*/ 	.word	0x000095c0


	//   ....[50]....
        /*0340*/ 	.word	0x000095e0


	//   ....[51]....
        /*0344*/ 	.word	0x00009e30


	//   ....[52]....
        /*0348*/ 	.word	0x00009e40


	//   ....[53]....
        /*034c*/ 	.word	0x0000ab50


	//   ....[54]....
        /*0350*/ 	.word	0x0000ab70


	//   ....[55]....
        /*0354*/ 	.word	0x0000aca0


	//   ....[56]....
        /*0358*/ 	.word	0x0000acb0


	//   ....[57]....
        /*035c*/ 	.word	0x0000ade0


	//   ....[58]....
        /*0360*/ 	.word	0x0000ae00


	//   ....[59]....
        /*0364*/ 	.word	0x0000af30


	//   ....[60]....
        /*0368*/ 	.word	0x0000af40


	//   ....[61]....
        /*036c*/ 	.word	0x0000b0f0


	//   ....[62]....
        /*0370*/ 	.word	0x0000b110


	//   ....[63]....
        /*0374*/ 	.word	0x0000b230


	//   ....[64]....
        /*0378*/ 	.word	0x0000b270


	//   ....[65]....
        /*037c*/ 	.word	0x0000b2a0


	//   ....[66]....
        /*0380*/ 	.word	0x0000b2d0


	//   ....[67]....
        /*0384*/ 	.word	0x0000b300


	//   ....[68]....
        /*0388*/ 	.word	0x0000b330


	//   ....[69]....
        /*038c*/ 	.word	0x0000b470


	//   ....[70]....
        /*0390*/ 	.word	0x0000b4b0


	//   ....[71]....
        /*0394*/ 	.word	0x0000b4e0


	//   ....[72]....
        /*0398*/ 	.word	0x0000b510


	//   ....[73]....
        /*039c*/ 	.word	0x0000b540


	//   ....[74]....
        /*03a0*/ 	.word	0x0000b570


	//   ....[75]....
        /*03a4*/ 	.word	0x0000b600


	//   ....[76]....
        /*03a8*/ 	.word	0x0000b630


	//   ....[77]....
        /*03ac*/ 	.word	0x0000b640


	//   ....[78]....
        /*03b0*/ 	.word	0x0000b6a0


	//   ....[79]....
        /*03b4*/ 	.word	0x0000bb70


	//   ....[80]....
        /*03b8*/ 	.word	0x0000bbd0


	//   ....[81]....
        /*03bc*/ 	.word	0x0000bc30


	//   ....[82]....
        /*03c0*/ 	.word	0x0000bc90


	//   ....[83]....
        /*03c4*/ 	.word	0x0000bcf0


	//   ....[84]....
        /*03c8*/ 	.word	0x0000bd60


	//   ....[85]....
        /*03cc*/ 	.word	0x0000bda0


	//   ....[86]....
        /*03d0*/ 	.word	0x0000be00


	//   ....[87]....
        /*03d4*/ 	.word	0x0000be70


	//   ....[88]....
        /*03d8*/ 	.word	0x0000bed0


	//   ....[89]....
        /*03dc*/ 	.word	0x0000bf40


	//   ....[90]....
        /*03e0*/ 	.word	0x0000bfb0


	//   ....[91]....
        /*03e4*/ 	.word	0x0000c020


	//   ....[92]....
        /*03e8*/ 	.word	0x0000c080


	//   ....[93]....
        /*03ec*/ 	.word	0x0000c0e0


	//   ....[94]....
        /*03f0*/ 	.word	0x0000c150


	//   ....[95]....
        /*03f4*/ 	.word	0x0000c1b0


	//   ....[96]....
        /*03f8*/ 	.word	0x0000c210


	//   ....[97]....
        /*03fc*/ 	.word	0x0000c290


	//   ....[98]....
        /*0400*/ 	.word	0x0000c2e0


	//   ....[99]....
        /*0404*/ 	.word	0x0000c330


	//   ....[100]....
        /*0408*/ 	.word	0x0000c380


	//   ....[101]....
        /*040c*/ 	.word	0x0000c3f0


	//   ....[102]....
        /*0410*/ 	.word	0x0000c460


	//   ....[103]....
        /*0414*/ 	.word	0x0000c4d0


	//   ....[104]....
        /*0418*/ 	.word	0x0000c530


	//   ....[105]....
        /*041c*/ 	.word	0x0000c590


	//   ....[106]....
        /*0420*/ 	.word	0x0000c600


	//   ....[107]....
        /*0424*/ 	.word	0x0000c660


	//   ....[108]....
        /*0428*/ 	.word	0x0000c6c0


	//   ....[109]....
        /*042c*/ 	.word	0x0000c730


	//   ....[110]....
        /*0430*/ 	.word	0x0000c7a0


	//   ....[111]....
        /*0434*/ 	.word	0x0000c810


	//   ....[112]....
        /*0438*/ 	.word	0x0000c870


	//   ....[113]....
        /*043c*/ 	.word	0x0000c8e0


	//   ....[114]....
        /*0440*/ 	.word	0x0000c950


	//   ....[115]....
        /*0444*/ 	.word	0x0000c9c0


	//   ....[116]....
        /*0448*/ 	.word	0x0000ca20


	//   ....[117]....
        /*044c*/ 	.word	0x0000ca90


	//   ....[118]....
        /*0450*/ 	.word	0x0000cb00


	//   ....[119]....
        /*0454*/ 	.word	0x0000cb70


	//   ....[120]....
        /*0458*/ 	.word	0x0000cbd0


	//   ....[121]....
        /*045c*/ 	.word	0x0000cc40


	//   ....[122]....
        /*0460*/ 	.word	0x0000ccb0


	//   ....[123]....
        /*0464*/ 	.word	0x0000cd00


	//   ....[124]....
        /*0468*/ 	.word	0x0000cd50


	//   ....[125]....
        /*046c*/ 	.word	0x0000cda0


	//   ....[126]....
        /*0470*/ 	.word	0x0000cdf0


	//   ....[127]....
        /*0474*/ 	.word	0x0000ce40


	//   ....[128]....
        /*0478*/ 	.word	0x0000ceb0


	//   ....[129]....
        /*047c*/ 	.word	0x0000cf10


	//   ....[130]....
        /*0480*/ 	.word	0x0000cf70


	//   ....[131]....
        /*0484*/ 	.word	0x0000cfc0


	//   ....[132]....
        /*0488*/ 	.word	0x0000d010


	//   ....[133]....
        /*048c*/ 	.word	0x0000d060


	//   ....[134]....
        /*0490*/ 	.word	0x0000d0d0


	//   ....[135]....
        /*0494*/ 	.word	0x0000d120


	//   ....[136]....
        /*0498*/ 	.word	0x0000d180


	//   ....[137]....
        /*049c*/ 	.word	0x0000d1e0


	//   ....[138]....
        /*04a0*/ 	.word	0x0000d240


	//----- nvinfo : EIATTR_EXIT_INSTR_OFFSETS
	.align		4
.L_252:
        /*04a4*/ 	.byte	0x04, 0x1c
        /*04a6*/ 	.short	(.L_254 - .L_253)


	//   ....[0]....
.L_253:
        /*04a8*/ 	.word	0x00000b00


	//   ....[1]....
        /*04ac*/ 	.word	0x0000bb30


	//----- nvinfo : EIATTR_MAX_THREADS
	.align		4
.L_254:
        /*04b0*/ 	.byte	0x04, 0x05
        /*04b2*/ 	.short	(.L_256 - .L_255)
.L_255:
        /*04b4*/ 	.word	0x00000100
        /*04b8*/ 	.word	0x00000001
        /*04bc*/ 	.word	0x00000001


	//----- nvinfo : EIATTR_CRS_STACK_SIZE
	.align		4
.L_256:
        /*04c0*/ 	.byte	0x04, 0x1e
        /*04c2*/ 	.short	(.L_258 - .L_257)
.L_257:
        /*04c4*/ 	.word	0x00000000
.L_258:


//--------------------- .nv.info._ZN7cutlass13device_kernelIN5flash19enable_sm80_to_sm89INS1_16FlashAttnFwdSm80INS1_25CollectiveMainloopFwdSm80ILi8ELi1ELb0EN4cute5tupleIJNS5_1CILi128EEENS7_ILi64EEENS7_ILi192EEEEEELi192ENS_6half_tEfNS_4arch4Sm80ELb0ELb0ELb0ELb1ELb0ELb1ELb1ELb1EEENS1_21CollectiveEpilogueFwdINS6_IJS8_SA_S9_EEENS6_IJNS7_ILi1EEESI_SI_EEESC_SE_Li256ELb1ELb1ELb1ELb0EEENS1_36VarlenDynamicPersistentTileSchedulerILi128ELi64ELi256ELi256ELb1ELb1ELb0ELb0ELb1ELb1EEEEEEEEEvNT_6ParamsE --------------------------
	.section	.nv.info._ZN7cutlass13device_kernelIN5flash19enable_sm80_to_sm89INS1_16FlashAttnFwdSm80INS1_25CollectiveMainloopFwdSm80ILi8ELi1ELb0EN4cute5tupleIJNS5_1CILi128EEENS7_ILi64EEENS7_ILi192EEEEEELi192ENS_6half_tEfNS_4arch4Sm80ELb0ELb0ELb0ELb1ELb0ELb1ELb1ELb1EEENS1_21CollectiveEpilogueFwdINS6_IJS8_SA_S9_EEENS6_IJNS7_ILi1EEESI_SI_EEESC_SE_Li256ELb1ELb1ELb1ELb0EEENS1_36VarlenDynamicPersistentTileSchedulerILi128ELi64ELi256ELi256ELb1ELb1ELb0ELb0ELb1ELb1EEEEEEEEEvNT_6ParamsE,"",@"SHT_CUDA_INFO"
	.sectionflags	@""
	.align	4


	//----- nvinfo : EIATTR_CUDA_API_VERSION
	.align		4
        /*0000*/ 	.byte	0x04, 0x37
        /*0002*/ 	.short	(.L_260 - .L_259)
.L_259:
        /*0004*/ 	.word	0x00000082


	//----- nvinfo : EIATTR_SW2861232_WAR
	.align		4
.L_260:
        /*0008*/ 	.byte	0x01, 0x35
	.zero		2


	//----- nvinfo : EIATTR_PARAM_CBANK
	.align		4
        /*000c*/ 	.byte	0x04, 0x0a
        /*000e*/ 	.short	(.L_262 - .L_261)
	.align		4
.L_261:
        /*0010*/ 	.word	index@(.nv.constant0._ZN7cutlass13device_kernelIN5flash19enable_sm80_to_sm89INS1_16FlashAttnFwdSm80INS1_25CollectiveMainloopFwdSm80ILi8ELi1ELb0EN4cute5tupleIJNS5_1CILi128EEENS7_ILi64EEENS7_ILi192EEEEEELi192ENS_6half_tEfNS_4arch4Sm80ELb0ELb0ELb0ELb1ELb0ELb1ELb1ELb1EEENS1_21CollectiveEpilogueFwdINS6_IJS8_SA_S9_EEENS6_IJNS7_ILi1EEESI_SI_EEESC_SE_Li256ELb1ELb1ELb1ELb0EEENS1_36VarlenDynamicPersistentTileSchedulerILi128ELi64ELi256ELi256ELb1ELb1ELb0ELb0ELb1ELb1EEEEEEEEEvNT_6ParamsE)
        /*0014*/ 	.short	0x0160
        /*0016*/ 	.short	0x0438


	//----- nvinfo : EIATTR_CBANK_PARAM_SIZE
	.align		4
.L_262:
        /*0018*/ 	.byte	0x03, 0x19
        /*001a*/ 	.short	0x0438


	//----- nvinfo : EIATTR_KPARAM_INFO
	.align		4
        /*001c*/ 	.byte	0x04, 0x17
        /*001e*/ 	.short	(.L_264 - .L_263)
.L_263:
        /*0020*/ 	.word	0x00000000
        /*0024*/ 	.short	0x0000
        /*0026*/ 	.short	0x0000
        /*0028*/ 	.byte	0x00, 0xf0, 0xe1, 0x10


	//----- nvinfo : EIATTR_MAXREG_COUNT
	.align		4
.L_264:
        /*002c*/ 	.byte	0x03, 0x1b
        /*002e*/ 	.short	0x00ff


	//----- nvinfo : EIATTR_NUM_BARRIERS
	.align		4
        /*0030*/ 	.byte	0x02, 0x4c
        /*0032*/ 	.byte	0x06
	.zero		1


	//----- nvinfo : EIATTR_ANNOTATIONS
	.align		4
        /*0034*/ 	.byte	0x04, 0x55
        /*0036*/ 	.short	(.L_266 - .L_265)


	//   ....[0]....
.L_265:
        /*0038*/ 	.word	0x00000001
        /*003c*/ 	.byte	0x40, 0x76, 0x00, 0x00, 0x01, 0x00, 0x00, 0x00, 0x70, 0x76, 0x00, 0x00, 0x01, 0x00, 0x00, 0x00
        /*004c*/ 	.byte	0x10, 0x7b, 0x00, 0x00, 0x01, 0x00, 0x00, 0x00, 0x10, 0xd5, 0x00, 0x00, 0x01, 0x00, 0x00, 0x00
        /*005c*/ 	.byte	0x90, 0xf9, 0x00, 0x00, 0x01, 0x00, 0x00, 0x00, 0xc0, 0x05, 0x01, 0x00


	//----- nvinfo : EIATTR_MERCURY_ISA_VERSION
	.align		4
.L_266:
        /*0068*/ 	.byte	0x03, 0x5f
        /*006a*/ 	.short	0x0000


	//----- nvinfo : EIATTR_INT_WARP_WIDE_INSTR_OFFSETS
	.align		4
        /*006c*/ 	.byte	0x04, 0x31
        /*006e*/ 	.short	(.L_268 - .L_267)


	//   ....[0]....
.L_267:
        /*0070*/ 	.word	0x00012b80


	//   ....[1]....
        /*0074*/ 	.word	0x00012c20


	//----- nvinfo : EIATTR_COOP_GROUP_MASK_REGIDS
	.align		4
.L_268:
        /*0078*/ 	.byte	0x04, 0x29
        /*007a*/ 	.short	(.L_270 - .L_269)


	//   ....[0]....
.L_269:
        /*007c*/ 	.word	0xffffffff


	//   ....[1]....
        /*0080*/ 	.word	0xffffffff


	//   ....[2]....
        /*0084*/ 	.word	0xffffffff


	//   ....[3]....
        /*0088*/ 	.word	0xffffffff


	//   ....[4]....
        /*008c*/ 	.word	0xffffffff


	//   ....[5]....
        /*0090*/ 	.word	0xffffffff


	//   ....[6]....
        /*0094*/ 	.word	0xffffffff


	//   ....[7]....
        /*0098*/ 	.word	0xffffffff


	//   ....[8]....
        /*009c*/ 	.word	0xffffffff


	//   ....[9]....
        /*00a0*/ 	.word	0xffffffff


	//   ....[10]....
        /*00a4*/ 	.word	0xffffffff


	//   ....[11]....
        /*00a8*/ 	.word	0xffffffff


	//   ....[12]....
        /*00ac*/ 	.word	0xffffffff


	//   ....[13]....
        /*00b0*/ 	.word	0xffffffff


	//   ....[14]....
        /*00b4*/ 	.word	0xffffffff


	//   ....[15]....
        /*00b8*/ 	.word	0xffffffff


	//   ....[16]....
        /*00bc*/ 	.word	0xffffffff


	//   ....[17]....
        /*00c0*/ 	.word	0xffffffff


	//   ....[18]....
        /*00c4*/ 	.word	0xffffffff


	//   ....[19]....
        /*00c8*/ 	.word	0xffffffff


	//   ....[20]....
        /*00cc*/ 	.word	0xffffffff


	//   ....[21]....
        /*00d0*/ 	.word	0xffffffff


	//   ....[22]....
        /*00d4*/ 	.word	0xffffffff


	//   ....[23]....
        /*00d8*/ 	.word	0xffffffff


	//   ....[24]....
        /*00dc*/ 	.word	0xffffffff


	//   ....[25]....
        /*00e0*/ 	.word	0xffffffff


	//   ....[26]....
        /*00e4*/ 	.word	0xffffffff


	//   ....[27]....
        /*00e8*/ 	.word	0xffffffff


	//   ....[28]....
        /*00ec*/ 	.word	0xffffffff


	//   ....[29]....
        /*00f0*/ 	.word	0xffffffff


	//   ....[30]....
        /*00f4*/ 	.word	0xffffffff


	//   ....[31]....
        /*00f8*/ 	.word	0xffffffff


	//   ....[32]....
        /*00fc*/ 	.word	0xffffffff


	//   ....[33]....
        /*0100*/ 	.word	0xffffffff


	//   ....[34]....
        /*0104*/ 	.word	0xffffffff


	//   ....[35]....
        /*0108*/ 	.word	0xffffffff


	//   ....[36]....
        /*010c*/ 	.word	0xffffffff


	//   ....[37]....
        /*0110*/ 	.word	0xffffffff


	//   ....[38]....
        /*0114*/ 	.word	0xffffffff


	//   ....[39]....
        /*0118*/ 	.word	0xffffffff


	//   ....[40]....
        /*011c*/ 	.word	0xffffffff


	//   ....[41]....
        /*0120*/ 	.word	0xffffffff


	//   ....[42]....
        /*0124*/ 	.word	0xffffffff


	//   ....[43]....
        /*0128*/ 	.word	0xffffffff


	//   ....[44]....
        /*012c*/ 	.word	0xffffffff


	//   ....[45]....
        /*0130*/ 	.word	0xffffffff


	//   ....[46]....
        /*0134*/ 	.word	0xffffffff


	//   ....[47]....
        /*0138*/ 	.word	0xffffffff


	//   ....[48]....
        /*013c*/ 	.word	0xffffffff


	//   ....[49]....
        /*0140*/ 	.word	0xffffffff


	//   ....[50]....
        /*0144*/ 	.word	0xffffffff


	//   ....[51]....
        /*0148*/ 	.word	0xffffffff


	//   ....[52]....
        /*014c*/ 	.word	0xffffffff


	//   ....[53]....
        /*0150*/ 	.word	0xffffffff


	//   ....[54]....
        /*0154*/ 	.word	0xffffffff


	//   ....[55]....
        /*0158*/ 	.word	0xffffffff


	//   ....[56]....
        /*015c*/ 	.word	0xffffffff


	//   ....[57]....
        /*0160*/ 	.word	0xffffffff


	//   ....[58]....
        /*0164*/ 	.word	0xffffffff


	//   ....[59]....
        /*0168*/ 	.word	0xffffffff


	//   ....[60]....
        /*016c*/ 	.word	0xffffffff


	//   ....[61]....
        /*0170*/ 	.word	0xffffffff


	//   ....[62]....
        /*0174*/ 	.word	0xffffffff


	//   ....[63]....
        /*0178*/ 	.word	0xffffffff


	//   ....[64]....
        /*017c*/ 	.word	0xffffffff


	//   ....[65]....
        /*0180*/ 	.word	0xffffffff


	//   ....[66]....
        /*0184*/ 	.word	0xffffffff


	//   ....[67]....
        /*0188*/ 	.word	0xffffffff


	//   ....[68]....
        /*018c*/ 	.word	0xffffffff


	//   ....[69]....
        /*0190*/ 	.word	0xffffffff


	//   ....[70]....
        /*0194*/ 	.word	0xffffffff


	//   ....[71]....
        /*0198*/ 	.word	0xffffffff


	//   ....[72]....
        /*019c*/ 	.word	0xffffffff


	//   ....[73]....
        /*01a0*/ 	.word	0xffffffff


	//   ....[74]....
        /*01a4*/ 	.word	0xffffffff


	//   ....[75]....
        /*01a8*/ 	.word	0xffffffff


	//   ....[76]....
        /*01ac*/ 	.word	0xffffffff


	//   ....[77]....
        /*01b0*/ 	.word	0xffffffff


	//   ....[78]....
        /*01b4*/ 	.word	0xffffffff


	//   ....[79]....
        /*01b8*/ 	.word	0xffffffff


	//   ....[80]....
        /*01bc*/ 	.word	0xffffffff


	//   ....[81]....
        /*01c0*/ 	.word	0xffffffff


	//   ....[82]....
        /*01c4*/ 	.word	0xffffffff


	//   ....[83]....
        /*01c8*/ 	.word	0xffffffff


	//   ....[84]....
        /*01cc*/ 	.word	0xffffffff


	//   ....[85]....
        /*01d0*/ 	.word	0xffffffff


	//   ....[86]....
        /*01d4*/ 	.word	0xffffffff


	//   ....[87]....
        /*01d8*/ 	.word	0xffffffff


	//   ....[88]....
        /*01dc*/ 	.word	0xffffffff


	//   ....[89]....
        /*01e0*/ 	.word	0xffffffff


	//   ....[90]....
        /*01e4*/ 	.word	0xffffffff


	//   ....[91]....
        /*01e8*/ 	.word	0xffffffff


	//   ....[92]....
        /*01ec*/ 	.word	0xffffffff


	//   ....[93]....
        /*01f0*/ 	.word	0xffffffff


	//   ....[94]....
        /*01f4*/ 	.word	0xffffffff


	//   ....[95]....
        /*01f8*/ 	.word	0xffffffff


	//   ....[96]....
        /*01fc*/ 	.word	0xffffffff


	//   ....[97]....
        /*0200*/ 	.word	0xffffffff


	//   ....[98]....
        /*0204*/ 	.word	0xffffffff


	//   ....[99]....
        /*0208*/ 	.word	0xffffffff


	//   ....[100]....
        /*020c*/ 	.word	0xffffffff


	//   ....[101]....
        /*0210*/ 	.word	0xffffffff


	//   ....[102]....
        /*0214*/ 	.word	0xffffffff


	//   ....[103]....
        /*0218*/ 	.word	0xffffffff


	//   ....[104]....
        /*021c*/ 	.word	0xffffffff


	//   ....[105]....
        /*0220*/ 	.word	0xffffffff


	//   ....[106]....
        /*0224*/ 	.word	0xffffffff


	//   ....[107]....
        /*0228*/ 	.word	0xffffffff


	//   ....[108]....
        /*022c*/ 	.word	0xffffffff


	//   ....[109]....
        /*0230*/ 	.word	0xffffffff


	//   ....[110]....
        /*0234*/ 	.word	0xffffffff


	//   ....[111]....
        /*0238*/ 	.word	0xffffffff


	//   ....[112]....
        /*023c*/ 	.word	0xffffffff


	//   ....[113]....
        /*0240*/ 	.word	0xffffffff


	//   ....[114]....
        /*0244*/ 	.word	0xffffffff


	//   ....[115]....
        /*0248*/ 	.word	0xffffffff


	//   ....[116]....
        /*024c*/ 	.word	0xffffffff


	//   ....[117]....
        /*0250*/ 	.word	0xffffffff


	//   ....[118]....
        /*0254*/ 	.word	0xffffffff


	//   ....[119]....
        /*0258*/ 	.word	0xffffffff


	//   ....[120]....
        /*025c*/ 	.word	0xffffffff


	//   ....[121]....
        /*0260*/ 	.word	0xffffffff


	//   ....[122]....
        /*0264*/ 	.word	0xffffffff


	//   ....[123]....
        /*0268*/ 	.word	0xffffffff


	//   ....[124]....
        /*026c*/ 	.word	0xffffffff


	//   ....[125]....
        /*0270*/ 	.word	0xffffffff


	//   ....[126]....
        /*0274*/ 	.word	0xffffffff


	//   ....[127]....
        /*0278*/ 	.word	0xffffffff


	//   ....[128]....
        /*027c*/ 	.word	0xffffffff


	//   ....[129]....
        /*0280*/ 	.word	0xffffffff


	//   ....[130]....
        /*0284*/ 	.word	0xffffffff


	//   ....[131]....
        /*0288*/ 	.word	0xffffffff


	//   ....[132]....
        /*028c*/ 	.word	0xffffffff


	//   ....[133]....
        /*0290*/ 	.word	0xffffffff


	//   ....[134]....
        /*0294*/ 	.word	0xffffffff


	//   ....[135]....
        /*0298*/ 	.word	0xffffffff


	//   ....[136]....
        /*029c*/ 	.word	0xffffffff


	//   ....[137]....
        /*02a0*/ 	.word	0xffffffff


	//   ....[138]....
        /*02a4*/ 	.word	0xffffffff


	//   ....[139]....
        /*02a8*/ 	.word	0xffffffff


	//   ....[140]....
        /*02ac*/ 	.word	0xffffffff


	//   ....[141]....
        /*02b0*/ 	.word	0xffffffff


	//   ....[142]....
        /*02b4*/ 	.word	0xffffffff


	//   ....[143]....
        /*02b8*/ 	.word	0xffffffff


	//   ....[144]....
        /*02bc*/ 	.word	0xffffffff


	//   ....[145]....
        /*02c0*/ 	.word	0xffffffff


	//   ....[146]....
        /*02c4*/ 	.word	0xffffffff


	//----- nvinfo : EIATTR_COOP_GROUP_INSTR_OFFSETS
	.align		4
.L_270:
        /*02c8*/ 	.byte	0x04, 0x28
        /*02ca*/ 	.short	(.L_272 - .L_271)


	//   ....[0]....
.L_271:
        /*02cc*/ 	.word	0x00000090


	//   ....[1]....
        /*02d0*/ 	.word	0x00000210


	//   ....[2]....
        /*02d4*/ 	.word	0x00000240


	//   ....[3]....
        /*02d8*/ 	.word	0x00000270


	//   ....[4]....
        /*02dc*/ 	.word	0x000002a0


	//   ....[5]....
        /*02e0*/ 	.word	0x000002d0


	//   ....[6]....
        /*02e4*/ 	.word	0x00000300


	//   ....[7]....
        /*02e8*/ 	.word	0x00000450


	//   ....[8]....
        /*02ec*/ 	.word	0x00000490


	//   ....[9]....
        /*02f0*/ 	.word	0x000004c0


	//   ....[10]....
        /*02f4*/ 	.word	0x000004f0


	//   ....[11]....
        /*02f8*/ 	.word	0x00000520


	//   ....[12]....
        /*02fc*/ 	.word	0x00000550


	//   ....[13]....
        /*0300*/ 	.word	0x000005e0


	//   ....[14]....
        /*0304*/ 	.word	0x00000610


	//   ....[15]....
        /*0308*/ 	.word	0x00000630


	//   ....[16]....
        /*030c*/ 	.word	0x00000690


	//   ....[17]....
        /*0310*/ 	.word	0x000076f0


	//   ....[18]....
        /*0314*/ 	.word	0x00007710


	//   ....[19]....
        /*0318*/ 	.word	0x00007860


	//   ....[20]....
        /*031c*/ 	.word	0x00007870


	//   ....[21]....
        /*0320*/ 	.word	0x000079a0


	//   ....[22]....
        /*0324*/ 	.word	0x000079c0


	//   ....[23]....
        /*0328*/ 	.word	0x00007af0


	//   ....[24]....
        /*032c*/ 	.word	0x00007b00


	//   ....[25]....
        /*0330*/ 	.word	0x00007fa0


	//   ....[26]....
        /*0334*/ 	.word	0x00007fe0


	//   ....[27]....
        /*0338*/ 	.word	0x00008020


	//   ....[28]....
        /*033c*/ 	.word	0x00008060


	//   ....[29]....
        /*0340*/ 	.word	0x0000a990


	//   ....[30]....
        /*0344*/ 	.word	0x0000a9e0


	//   ....[31]....
        /*0348*/ 	.word	0x0000aa20


	//   ....[32]....
        /*034c*/ 	.word	0x0000aa60


	//   ....[33]....
        /*0350*/ 	.word	0x0000e8a0


	//   ....[34]....
        /*0354*/ 	.word	0x0000e930


	//   ....[35]....
        /*0358*/ 	.word	0x0000e950


	//   ....[36]....
        /*035c*/ 	.word	0x0000e970


	//   ....[37]....
        /*0360*/ 	.word	0x00010930


	//   ....[38]....
        /*0364*/ 	.word	0x00010950


	//   ....[39]....
        /*0368*/ 	.word	0x00010970


	//   ....[40]....
        /*036c*/ 	.word	0x00010990


	//   ....[41]....
        /*0370*/ 	.word	0x00012390


	//   ....[42]....
        /*0374*/ 	.word	0x000123a0


	//   ....[43]....
        /*0378*/ 	.word	0x000123d0


	//   ....[44]....
        /*037c*/ 	.word	0x000123e0


	//   ....[45]....
        /*0380*/ 	.word	0x000137d0


	//   ....[46]....
        /*0384*/ 	.word	0x000137f0


	//   ....[47]....
        /*0388*/ 	.word	0x00013800


	//   ....[48]....
        /*038c*/ 	.word	0x00013810


	//   ....[49]....
        /*0390*/ 	.word	0x00013b80


	//   ....[50]....
        /*0394*/ 	.word	0x00013ba0


	//   ....[51]....
        /*0398*/ 	.word	0x00013cf0


	//   ....[52]....
        /*039c*/ 	.word	0x00013d00


	//   ....[53]....
        /*03a0*/ 	.word	0x00013e30


	//   ....[54]....
        /*03a4*/ 	.word	0x00013e50


	//   ....[55]....
        /*03a8*/ 	.word	0x00013f80


	//   ....[56]....
        /*03ac*/ 	.word	0x00013f90


	//   ....[57]....
        /*03b0*/ 	.word	0x000142c0


	//   ....[58]....
        /*03b4*/ 	.word	0x000142e0


	//   ....[59]....
        /*03b8*/ 	.word	0x00014c70


	//   ....[60]....
        /*03bc*/ 	.word	0x00014c80


	//   ....[61]....
        /*03c0*/ 	.word	0x000159b0


	//   ....[62]....
        /*03c4*/ 	.word	0x000159d0


	//   ....[63]....
        /*03c8*/ 	.word	0x00015b30


	//   ....[64]....
        /*03cc*/ 	.word	0x00015b40


	//   ....[65]....
        /*03d0*/ 	.word	0x00015c70


	//   ....[66]....
        /*03d4*/ 	.word	0x00015c90


	//   ....[67]....
        /*03d8*/ 	.word	0x00015dc0


	//   ....[68]....
        /*03dc*/ 	.word	0x00015dd0


	//   ....[69]....
        /*03e0*/ 	.word	0x00015f80


	//   ....[70]....
        /*03e4*/ 	.word	0x00015fa0


	//   ....[71]....
        /*03e8*/ 	.word	0x000160c0


	//   ....[72]....
        /*03ec*/ 	.word	0x00016100


	//   ....[73]....
        /*03f0*/ 	.word	0x00016130


	//   ....[74]....
        /*03f4*/ 	.word	0x00016160


	//   ....[75]....
        /*03f8*/ 	.word	0x00016190


	//   ....[76]....
        /*03fc*/ 	.word	0x000161c0


	//   ....[77]....
        /*0400*/ 	.word	0x00016310


	//   ....[78]....
        /*0404*/ 	.word	0x00016350


	//   ....[79]....
        /*0408*/ 	.word	0x00016380


	//   ....[80]....
        /*040c*/ 	.word	0x000163b0


	//   ....[81]....
        /*0410*/ 	.word	0x000163e0


	//   ....[82]....
        /*0414*/ 	.word	0x00016410


	//   ....[83]....
        /*0418*/ 	.word	0x000164a0


	//   ....[84]....
        /*041c*/ 	.word	0x000164d0


	//   ....[85]....
        /*0420*/ 	.word	0x000164e0


	//   ....[86]....
        /*0424*/ 	.word	0x00016540


	//   ....[87]....
        /*0428*/ 	.word	0x00016a20


	//   ....[88]....
        /*042c*/ 	.word	0x00016a80


	//   ....[89]....
        /*0430*/ 	.word	0x00016ae0


	//   ....[90]....
        /*0434*/ 	.word	0x00016b40


	//   ....[91]....
        /*0438*/ 	.word	0x00016ba0


	//   ....[92]....
        /*043c*/ 	.word	0x00016c10


	//   ....[93]....
        /*0440*/ 	.word	0x00016c50


	//   ....[94]....
        /*0444*/ 	.word	0x00016cb0


	//   ....[95]....
        /*0448*/ 	.word	0x00016d20


	//   ....[96]....
        /*044c*/ 	.word	0x00016d90


	//   ....[97]....
        /*0450*/ 	.word	0x00016e00


	//   ....[98]....
        /*0454*/ 	.word	0x00016e70


	//   ....[99]....
        /*0458*/ 	.word	0x00016ee0


	//   ....[100]....
        /*045c*/ 	.word	0x00016f40


	//   ....[101]....
        /*0460*/ 	.word	0x00016fa0


	//   ....[102]....
        /*0464*/ 	.word	0x00017010


	//   ....[103]....
        /*0468*/ 	.word	0x00017070


	//   ....[104]....
        /*046c*/ 	.word	0x000170d0


	//   ....[105]....
        /*0470*/ 	.word	0x00017150


	//   ....[106]....
        /*0474*/ 	.word	0x000171a0


	//   ....[107]....
        /*0478*/ 	.word	0x000171f0


	//   ....[108]....
        /*047c*/ 	.word	0x00017240


	//   ....[109]....
        /*0480*/ 	.word	0x000172b0


	//   ....[110]....
        /*0484*/ 	.word	0x00017320


	//   ....[111]....
        /*0488*/ 	.word	0x00017390


	//   ....[112]....
        /*048c*/ 	.word	0x000173f0


	//   ....[113]....
        /*0490*/ 	.word	0x00017450


	//   ....[114]....
        /*0494*/ 	.word	0x000174c0


	//   ....[115]....
        /*0498*/ 	.word	0x00017520


	//   ....[116]....
        /*049c*/ 	.word	0x00017580


	//   ....[117]....
        /*04a0*/ 	.word	0x000175f0


	//   ....[118]....
        /*04a4*/ 	.word	0x00017660


	//   ....[119]....
        /*04a8*/ 	.word	0x000176d0


	//   ....[120]....
        /*04ac*/ 	.word	0x00017730


	//   ....[121]....
        /*04b0*/ 	.word	0x000177a0


	//   ....[122]....
        /*04b4*/ 	.word	0x00017810


	//   ....[123]....
        /*04b8*/ 	.word	0x00017880


	//   ....[124]....
        /*04bc*/ 	.word	0x000178e0


	//   ....[125]....
        /*04c0*/ 	.word	0x00017940


	//   ....[126]....
        /*04c4*/ 	.word	0x000179b0


	//   ....[127]....
        /*04c8*/ 	.word	0x00017a10


	//   ....[128]....
        /*04cc*/ 	.word	0x00017a70


	//   ....[129]....
        /*04d0*/ 	.word	0x00017ae0


	//   ....[130]....
        /*04d4*/ 	.word	0x00017b50


	//   ....[131]....
        /*04d8*/ 	.word	0x00017ba0


	//   ....[132]....
        /*04dc*/ 	.word	0x00017bf0


	//   ....[133]....
        /*04e0*/ 	.word	0x00017c40


	//   ....[134]....
        /*04e4*/ 	.word	0x00017c90


	//   ....[135]....
        /*04e8*/ 	.word	0x00017ce0


	//   ....[136]....
        /*04ec*/ 	.word	0x00017d50


	//   ....[137]....
        /*04f0*/ 	.word	0x00017db0


	//   ....[138]....
        /*04f4*/ 	.word	0x00017e10


	//   ....[139]....
        /*04f8*/ 	.word	0x00017e60


	//   ....[140]....
        /*04fc*/ 	.word	0x00017eb0


	//   ....[141]....
        /*0500*/ 	.word	0x00017f00


	//   ....[142]....
        /*0504*/ 	.word	0x00017f70


	//   ....[143]....
        /*0508*/ 	.word	0x00017fc0


	//   ....[144]....
        /*050c*/ 	.word	0x00018020


	//   ....[145]....
        /*0510*/ 	.word	0x00018080


	//   ....[146]....
        /*0514*/ 	.word	0x000180f0


	//----- nvinfo : EIATTR_EXIT_INSTR_OFFSETS
	.align		4
.L_272:
        /*0518*/ 	.byte	0x04, 0x1c
        /*051a*/ 	.short	(.L_274 - .L_273)


	//   ....[0]....
.L_273:
        /*051c*/ 	.word	0x00000ae0


	//   ....[1]....
        /*0520*/ 	.word	0x000169e0


	//----- nvinfo : EIATTR_MAX_THREADS
	.align		4
.L_274:
        /*0524*/ 	.byte	0x04, 0x05
        /*0526*/ 	.short	(.L_276 - .L_275)
.L_275:
        /*0528*/ 	.word	0x00000100
        /*052c*/ 	.word	0x00000001
        /*0530*/ 	.word	0x00000001


	//----- nvinfo : EIATTR_CRS_STACK_SIZE
	.align		4
.L_276:
        /*0534*/ 	.byte	0x04, 0x1e
        /*0536*/ 	.short	(.L_278 - .L_277)
.L_277:
        /*0538*/ 	.word	0x00000000
.L_278:


//--------------------- .nv.info._ZN7cutlass13device_kernelIN5flash19enable_sm80_to_sm89INS1_16FlashAttnFwdSm80INS1_25CollectiveMainloopFwdSm80ILi8ELi1ELb0EN4cute5tupleIJNS5_1CILi128EEENS7_ILi64EEENS7_ILi192EEEEEELi192ENS_6half_tEfNS_4arch4Sm80ELb0ELb1ELb0ELb0ELb0ELb0ELb1ELb1EEENS1_21CollectiveEpilogueFwdINS6_IJS8_SA_S9_EEENS6_IJNS7_ILi1EEESI_SI_EEESC_SE_Li256ELb0ELb1ELb1ELb0EEENS1_19SingleTileSchedulerILb0ELb1ELb1ELi128EEEEEEEEEvNT_6ParamsE --------------------------
	.section	.nv.info._ZN7cutlass13device_kernelIN5flash19enable_sm80_to_sm89INS1_16FlashAttnFwdSm80INS1_25CollectiveMainloopFwdSm80ILi8ELi1ELb0EN4cute5tupleIJNS5_1CILi128EEENS7_ILi64EEENS7_ILi192EEEEEELi192ENS_6half_tEfNS_4arch4Sm80ELb0ELb1ELb0ELb0ELb0ELb0ELb1ELb1EEENS1_21CollectiveEpilogueFwdINS6_IJS8_SA_S9_EEENS6_IJNS7_ILi1EEESI_SI_EEESC_SE_Li256ELb0ELb1ELb1ELb0EEENS1_19SingleTileSchedulerILb0ELb1ELb1ELi128EEEEEEEEEvNT_6ParamsE,"",@"SHT_CUDA_INFO"
	.sectionflags	@""
	.align	4


	//----- nvinfo : EIATTR_CUDA_API_VERSION
	.align		4
        /*0000*/ 	.byte	0x04, 0x37
        /*0002*/ 	.short	(.L_280 - .L_279)
.L_279:
        /*0004*/ 	.word	0x00000082


	//----- nvinfo : EIATTR_SW2861232_WAR
	.align		4
.L_280:
        /*0008*/ 	.byte	0x01, 0x35
	.zero		2


	//----- nvinfo : EIATTR_PARAM_CBANK
	.align		4
        /*000c*/ 	.byte	0x04, 0x0a
        /*000e*/ 	.short	(.L_282 - .L_281)
	.align		4
.L_281:
        /*0010*/ 	.word	index@(.nv.constant0._ZN7cutlass13device_kernelIN5flash19enable_sm80_to_sm89INS1_16FlashAttnFwdSm80INS1_25CollectiveMainloopFwdSm80ILi8ELi1ELb0EN4cute5tupleIJNS5_1CILi128EEENS7_ILi64EEENS7_ILi192EEEEEELi192ENS_6half_tEfNS_4arch4Sm80ELb0ELb1ELb0ELb0ELb0ELb0ELb1ELb1EEENS1_21CollectiveEpilogueFwdINS6_IJS8_SA_S9_EEENS6_IJNS7_ILi1EEESI_SI_EEESC_SE_Li256ELb0ELb1ELb1ELb0EEENS1_19SingleTileSchedulerILb0ELb1ELb1ELi128EEEEEEEEEvNT_6ParamsE)
        /*0014*/ 	.short	0x0160
        /*0016*/ 	.short	0x0418


	//----- nvinfo : EIATTR_CBANK_PARAM_SIZE
	.align		4
.L_282:
        /*0018*/ 	.byte	0x03, 0x19
        /*001a*/ 	.short	0x0418


	//----- nvinfo : EIATTR_KPARAM_INFO
	.align		4
        /*001c*/ 	.byte	0x04, 0x17
        /*001e*/ 	.short	(.L_284 - .L_283)
.L_283:
        /*0020*/ 	.word	0x00000000
        /*0024*/ 	.short	0x0000
        /*0026*/ 	.short	0x0000
        /*0028*/ 	.byte	0x00, 0xf0, 0x61, 0x10


	//----- nvinfo : EIATTR_MAXREG_COUNT
	.align		4
.L_284:
        /*002c*/ 	.byte	0x03, 0x1b
        /*002e*/ 	.short	0x00ff


	//----- nvinfo : EIATTR_NUM_BARRIERS
	.align		4
        /*0030*/ 	.byte	0x02, 0x4c
        /*0032*/ 	.byte	0x02
	.zero		1


	//----- nvinfo : EIATTR_MERCURY_ISA_VERSION
	.align		4
        /*0034*/ 	.byte	0x03, 0x5f
        /*0036*/ 	.short	0x0000


	//----- nvinfo : EIATTR_COOP_GROUP_MASK_REGIDS
	.align		4
        /*0038*/ 	.byte	0x04, 0x29
        /*003a*/ 	.short	(.L_286 - .L_285)


	//   ....[0]....
.L_285:
        /*003c*/ 	.word	0xffffffff


	//   ....[1]....
        /*0040*/ 	.word	0xffffffff


	//   ....[2]....
        /*0044*/ 	.word	0xffffffff


	//   ....[3]....
        /*0048*/ 	.word	0xffffffff


	//   ....[4]....
        /*004c*/ 	.word	0xffffffff


	//   ....[5]....
        /*0050*/ 	.word	0xffffffff


	//   ....[6]....
        /*0054*/ 	.word	0xffffffff


	//   ....[7]....
        /*0058*/ 	.word	0xffffffff


	//   ....[8]....
        /*005c*/ 	.word	0xffffffff


	//   ....[9]....
        /*0060*/ 	.word	0xffffffff


	//   ....[10]....
        /*0064*/ 	.word	0xffffffff


	//   ....[11]....
        /*0068*/ 	.word	0xffffffff


	//   ....[12]....
        /*006c*/ 	.word	0xffffffff


	//   ....[13]....
        /*0070*/ 	.word	0xffffffff


	//   ....[14]....
        /*0074*/ 	.word	0xffffffff


	//   ....[15]....
        /*0078*/ 	.word	0xffffffff


	//   ....[16]....
        /*007c*/ 	.word	0xffffffff


	//   ....[17]....
        /*0080*/ 	.word	0xffffffff


	//   ....[18]....
        /*0084*/ 	.word	0xffffffff


	//   ....[19]....
        /*0088*/ 	.word	0xffffffff


	//   ....[20]....
        /*008c*/ 	.word	0xffffffff


	//   ....[21]....
        /*0090*/ 	.word	0xffffffff


	//   ....[22]....
        /*0094*/ 	.word	0xffffffff


	//   ....[23]....
        /*0098*/ 	.word	0xffffffff


	//   ....[24]....
        /*009c*/ 	.word	0xffffffff


	//   ....[25]....
        /*00a0*/ 	.word	0xffffffff


	//   ....[26]....
        /*00a4*/ 	.word	0xffffffff


	//   ....[27]....
        /*00a8*/ 	.word	0xffffffff


	//   ....[28]....
        /*00ac*/ 	.word	0xffffffff


	//   ....[29]....
        /*00b0*/ 	.word	0xffffffff


	//   ....[30]....
        /*00b4*/ 	.word	0xffffffff


	//   ....[31]....
        /*00b8*/ 	.word	0xffffffff


	//   ....[32]....
        /*00bc*/ 	.word	0xffffffff


	//   ....[33]....
        /*00c0*/ 	.word	0xffffffff


	//   ....[34]....
        /*00c4*/ 	.word	0xffffffff


	//   ....[35]....
        /*00c8*/ 	.word	0xffffffff


	//   ....[36]....
        /*00cc*/ 	.word	0xffffffff


	//   ....[37]....
        /*00d0*/ 	.word	0xffffffff


	//   ....[38]....
        /*00d4*/ 	.word	0xffffffff


	//   ....[39]....
        /*00d8*/ 	.word	0xffffffff


	//   ....[40]....
        /*00dc*/ 	.word	0xffffffff


	//   ....[41]....
        /*00e0*/ 	.word	0xffffffff


	//   ....[42]....
        /*00e4*/ 	.word	0xffffffff


	//----- nvinfo : EIATTR_COOP_GROUP_INSTR_OFFSETS
	.align		4
.L_286:
        /*00e8*/ 	.byte	0x04, 0x28
        /*00ea*/ 	.short	(.L_288 - .L_287)


	//   ....[0]....
.L_287:
        /*00ec*/ 	.word	0x00000050


	//   ....[1]....
        /*00f0*/ 	.word	0x00001350


	//   ....[2]....
        /*00f4*/ 	.word	0x000013d0


	//   ....[3]....
        /*00f8*/ 	.word	0x00001700


	//   ....[4]....
        /*00fc*/ 	.word	0x00001730


	//   ....[5]....
        /*0100*/ 	.word	0x00001870


	//   ....[6]....
        /*0104*/ 	.word	0x000018a0


	//   ....[7]....
        /*0108*/ 	.word	0x000019d0


	//   ....[8]....
        /*010c*/ 	.word	0x00001a10


	//   ....[9]....
        /*0110*/ 	.word	0x00002f00


	//   ....[10]....
        /*0114*/ 	.word	0x000031d0


	//   ....[11]....
        /*0118*/ 	.word	0x00003d10


	//   ....[12]....
        /*011c*/ 	.word	0x00003d40


	//   ....[13]....
        /*0120*/ 	.word	0x00003d60


	//   ....[14]....
        /*0124*/ 	.word	0x00003d80


	//   ....[15]....
        /*0128*/ 	.word	0x00005830


	//   ....[16]....
        /*012c*/ 	.word	0x000062b0


	//   ....[17]....
        /*0130*/ 	.word	0x00006a70


	//   ....[18]....
        /*0134*/ 	.word	0x00006c80


	//   ....[19]....
        /*0138*/ 	.word	0x00006cb0


	//   ....[20]....
        /*013c*/ 	.word	0x00006d20


	//   ....[21]....
        /*0140*/ 	.word	0x000096f0


	//   ....[22]....
        /*0144*/ 	.word	0x00009710


	//   ....[23]....
        /*0148*/ 	.word	0x00009730


	//   ....[24]....
        /*014c*/ 	.word	0x00009750


	//   ....[25]....
        /*0150*/ 	.word	0x0000c170


	//   ....[26]....
        /*0154*/ 	.word	0x0000c4b0


	//   ....[27]....
        /*0158*/ 	.word	0x0000cde0


	//   ....[28]....
        /*015c*/ 	.word	0x0000ce30


	//   ....[29]....
        /*0160*/ 	.word	0x0000ce50


	//   ....[30]....
        /*0164*/ 	.word	0x0000ce70


	//   ....[31]....
        /*0168*/ 	.word	0x0000e5a0


	//   ....[32]....
        /*016c*/ 	.word	0x0000e5d0


	//   ....[33]....
        /*0170*/ 	.word	0x0000e610


	//   ....[34]....
        /*0174*/ 	.word	0x0000e620


	//   ....[35]....
        /*0178*/ 	.word	0x0000f330


	//   ....[36]....
        /*017c*/ 	.word	0x0000f370


	//   ....[37]....
        /*0180*/ 	.word	0x0000f390


	//   ....[38]....
        /*0184*/ 	.word	0x0000f3c0


	//   ....[39]....
        /*0188*/ 	.word	0x0000f430


	//   ....[40]....
        /*018c*/ 	.word	0x0000f4a0


	//   ....[41]....
        /*0190*/ 	.word	0x0000fdb0


	//   ....[42]....
        /*0194*/ 	.word	0x0000fdc0


	//----- nvinfo : EIATTR_EXIT_INSTR_OFFSETS
	.align		4
.L_288:
        /*0198*/ 	.byte	0x04, 0x1c
        /*019a*/ 	.short	(.L_290 - .L_289)


	//   ....[0]....
.L_289:
        /*019c*/ 	.word	0x000001b0


	//   ....[1]....
        /*01a0*/ 	.word	0x0000fdd0


	//   ....[2]....
        /*01a4*/ 	.word	0x00010670


	//   ....[3]....
        /*01a8*/ 	.word	0x000106c0


	//   ....[4]....
        /*01ac*/ 	.word	0x000106f0


	//   ....[5]....
        /*01b0*/ 	.word	0x00010750


	//   ....[6]....
        /*01b4*/ 	.word	0x000109e0


	//----- nvinfo : EIATTR_CTAIDZ_USED
	.align		4
.L_290:
        /*01b8*/ 	.byte	0x01, 0x04
	.zero		2


	//----- nvinfo : EIATTR_MAX_THREADS
	.align		4
        /*01bc*/ 	.byte	0x04, 0x05
        /*01be*/ 	.short	(.L_292 - .L_291)
.L_291:
        /*01c0*/ 	.word	0x00000100
        /*01c4*/ 	.word	0x00000001
        /*01c8*/ 	.word	0x00000001


	//----- nvinfo : EIATTR_CRS_STACK_SIZE
	.align		4
.L_292:
        /*01cc*/ 	.byte	0x04, 0x1e
        /*01ce*/ 	.short	(.L_294 - .L_293)
.L_293:
        /*01d0*/ 	.word	0x00000000
.L_294:


//--------------------- .nv.info._ZN7cutlass13device_kernelIN5flash19enable_sm80_to_sm89INS1_16FlashAttnFwdSm80INS1_25CollectiveMainloopFwdSm80ILi8ELi1ELb0EN4cute5tupleIJNS5_1CILi128EEENS7_ILi64EEENS7_ILi192EEEEEELi192ENS_6half_tEfNS_4arch4Sm80ELb0ELb1ELb0ELb1ELb0ELb0ELb1ELb1EEENS1_21CollectiveEpilogueFwdINS6_IJS8_SA_S9_EEENS6_IJNS7_ILi1EEESI_SI_EEESC_SE_Li256ELb1ELb1ELb1ELb0EEENS1_36VarlenDynamicPersistentTileSchedulerILi128ELi64ELi256ELi256ELb1ELb1ELb0ELb1ELb0ELb1EEEEEEEEEvNT_6ParamsE --------------------------
	.section	.nv.info._ZN7cutlass13device_kernelIN5flash19enable_sm80_to_sm89INS1_16FlashAttnFwdSm80INS1_25CollectiveMainloopFwdSm80ILi8ELi1ELb0EN4cute5tupleIJNS5_1CILi128EEENS7_ILi64EEENS7_ILi192EEEEEELi192ENS_6half_tEfNS_4arch4Sm80ELb0ELb1ELb0ELb1ELb0ELb0ELb1ELb1EEENS1_21CollectiveEpilogueFwdINS6_IJS8_SA_S9_EEENS6_IJNS7_ILi1EEESI_SI_EEESC_SE_Li256ELb1ELb1ELb1ELb0EEENS1_36VarlenDynamicPersistentTileSchedulerILi128ELi64ELi256ELi256ELb1ELb1ELb0ELb1ELb0ELb1EEEEEEEEEvNT_6ParamsE,"",@"SHT_CUDA_INFO"
	.sectionflags	@""
	.align	4


	//----- nvinfo : EIATTR_CUDA_API_VERSION
	.align		4
        /*0000*/ 	.byte	0x04, 0x37
        /*0002*/ 	.short	(.L_296 - .L_295)
.L_295:
        /*0004*/ 	.word	0x00000082


	//----- nvinfo : EIATTR_SW2861232_WAR
	.align		4
.L_296:
        /*0008*/ 	.byte	0x01, 0x35
	.zero		2


	//----- nvinfo : EIATTR_PARAM_CBANK
	.align		4
        /*000c*/ 	.byte	0x04, 0x0a
        /*000e*/ 	.short	(.L_298 - .L_297)
	.align		4
.L_297:
        /*0010*/ 	.word	index@(.nv.constant0._ZN7cutlass13device_kernelIN5flash19enable_sm80_to_sm89INS1_16FlashAttnFwdSm80INS1_25CollectiveMainloopFwdSm80ILi8ELi1ELb0EN4cute5tupleIJNS5_1CILi128EEENS7_ILi64EEENS7_ILi192EEEEEELi192ENS_6half_tEfNS_4arch4Sm80ELb0ELb1ELb0ELb1ELb0ELb0ELb1ELb1EEENS1_21CollectiveEpilogueFwdINS6_IJS8_SA_S9_EEENS6_IJNS7_ILi1EEESI_SI_EEESC_SE_Li256ELb1ELb1ELb1ELb0EEENS1_36VarlenDynamicPersistentTileSchedulerILi128ELi64ELi256ELi256ELb1ELb1ELb0ELb1ELb0ELb1EEEEEEEEEvNT_6ParamsE)
        /*0014*/ 	.short	0x0160
        /*0016*/ 	.short	0x0438


	//----- nvinfo : EIATTR_CBANK_PARAM_SIZE
	.align		4
.L_298:
        /*0018*/ 	.byte	0x03, 0x19
        /*001a*/ 	.short	0x0438


	//----- nvinfo : EIATTR_KPARAM_INFO
	.align		4
        /*001c*/ 	.byte	0x04, 0x17
        /*001e*/ 	.short	(.L_300 - .L_299)
.L_299:
        /*0020*/ 	.word	0x00000000
        /*0024*/ 	.short	0x0000
        /*0026*/ 	.short	0x0000
        /*0028*/ 	.byte	0x00, 0xf0, 0xe1, 0x10


	//----- nvinfo : EIATTR_MAXREG_COUNT
	.align		4
.L_300:
        /*002c*/ 	.byte	0x03, 0x1b
        /*002e*/ 	.short	0x00ff


	//----- nvinfo : EIATTR_NUM_BARRIERS
	.align		4
        /*0030*/ 	.byte	0x02, 0x4c
        /*0032*/ 	.byte	0x06
	.zero		1


	//----- nvinfo : EIATTR_ANNOTATIONS
	.align		4
        /*0034*/ 	.byte	0x04, 0x55
        /*0036*/ 	.short	(.L_302 - .L_301)


	//   ....[0]....
.L_301:
        /* <DEDUP_REMOVED lines=30> */
        /*020c*/ 	.byte	0xa0, 0x33, 0x01, 0x00


	//----- nvinfo : EIATTR_MERCURY_ISA_VERSION
	.align		4
.L_302:
        /*0210*/ 	.byte	0x03, 0x5f
        /*0212*/ 	.short	0x0000


	//----- nvinfo : EIATTR_INT_WARP_WIDE_INSTR_OFFSETS
	.align		4
        /*0214*/ 	.byte	0x04, 0x31
        /*0216*/ 	.short	(.L_304 - .L_303)


	//   ....[0]....
.L_303:
        /*0218*/ 	.word	0x0000fec0


	//   ....[1]....
        /*021c*/ 	.word	0x0000ff40


	//----- nvinfo : EIATTR_COOP_GROUP_MASK_REGIDS
	.align		4
.L_304:
        /*0220*/ 	.byte	0x04, 0x29
        /*0222*/ 	.short	(.L_306 - .L_305)


	//   ....[0]....
.L_305:
        /*0224*/ 	.word	0xffffffff


	//   ....[1]....
        /*0228*/ 	.word	0xffffffff


	//   ....[2]....
        /*022c*/ 	.word	0xffffffff


	//   ....[3]....
        /*0230*/ 	.word	0xffffffff


	//   ....[4]....
        /*0234*/ 	.word	0xffffffff


	//   ....[5]....
        /*0238*/ 	.word	0xffffffff


	//   ....[6]....
        /*023c*/ 	.word	0xffffffff


	//   ....[7]....
        /*0240*/ 	.word	0xffffffff


	//   ....[8]....
        /*0244*/ 	.word	0xffffffff


	//   ....[9]....
        /*0248*/ 	.word	0xffffffff


	//   ....[10]....
        /*024c*/ 	.word	0xffffffff


	//   ....[11]....
        /*0250*/ 	.word	0xffffffff


	//   ....[12]....
        /*0254*/ 	.word	0xffffffff


	//   ....[13]....
        /*0258*/ 	.word	0xffffffff


	//   ....[14]....
        /*025c*/ 	.word	0xffffffff


	//   ....[15]....
        /*0260*/ 	.word	0xffffffff


	//   ....[16]....
        /*0264*/ 	.word	0xffffffff


	//   ....[17]....
        /*0268*/ 	.word	0xffffffff


	//   ....[18]....
        /*026c*/ 	.word	0xffffffff


	//   ....[19]....
        /*0270*/ 	.word	0xffffffff


	//   ....[20]....
        /*0274*/ 	.word	0xffffffff


	//   ....[21]....
        /*0278*/ 	.word	0xffffffff


	//   ....[22]....
        /*027c*/ 	.word	0xffffffff


	//   ....[23]....
        /*0280*/ 	.word	0xffffffff


	//   ....[24]....
        /*0284*/ 	.word	0xffffffff


	//   ....[25]....
        /*0288*/ 	.word	0xffffffff


	//   ....[26]....
        /*028c*/ 	.word	0xffffffff


	//   ....[27]....
        /*0290*/ 	.word	0xffffffff


	//   ....[28]....
        /*0294*/ 	.word	0xffffffff


	//   ....[29]....
        /*0298*/ 	.word	0xffffffff


	//   ....[30]....
        /*029c*/ 	.word	0xffffffff


	//   ....[31]....
        /*02a0*/ 	.word	0xffffffff


	//   ....[32]....
        /*02a4*/ 	.word	0xffffffff


	//   ....[33]....
        /*02a8*/ 	.word	0xffffffff


	//   ....[34]....
        /*02ac*/ 	.word	0xffffffff


	//   ....[35]....
        /*02b0*/ 	.word	0xffffffff


	//   ....[36]....
        /*02b4*/ 	.word	0xffffffff


	//   ....[37]....
        /*02b8*/ 	.word	0xffffffff


	//   ....[38]....
        /*02bc*/ 	.word	0xffffffff


	//   ....[39]....
        /*02c0*/ 	.word	0xffffffff


	//   ....[40]....
        /*02c4*/ 	.word	0xffffffff


	//   ....[41]....
        /*02c8*/ 	.word	0xffffffff


	//   ....[42]....
        /*02cc*/ 	.word	0xffffffff


	//   ....[43]....
        /*02d0*/ 	.word	0xffffffff


	//   ....[44]....
        /*02d4*/ 	.word	0xffffffff


	//   ....[45]....
        /*02d8*/ 	.word	0xffffffff


	//   ....[46]....
        /*02dc*/ 	.word	0xffffffff


	//   ....[47]....
        /*02e0*/ 	.word	0xffffffff


	//   ....[48]....
        /*02e4*/ 	.word	0xffffffff


	//   ....[49]....
        /*02e8*/ 	.word	0xffffffff


	//   ....[50]....
        /*02ec*/ 	.word	0xffffffff


	//   ....[51]....
        /*02f0*/ 	.word	0xffffffff


	//   ....[52]....
        /*02f4*/ 	.word	0xffffffff


	//   ....[53]....
        /*02f8*/ 	.word	0xffffffff


	//   ....[54]....
        /*02fc*/ 	.word	0xffffffff


	//   ....[55]....
        /*0300*/ 	.word	0xffffffff


	//   ....[56]....
        /*0304*/ 	.word	0xffffffff


	//   ....[57]....
        /*0308*/ 	.word	0xffffffff


	//   ....[58]....
        /*030c*/ 	.word	0xffffffff


	//   ....[59]....
        /*0310*/ 	.word	0xffffffff


	//   ....[60]....
        /*0314*/ 	.word	0xffffffff


	//   ....[61]....
        /*0318*/ 	.word	0xffffffff


	//   ....[62]....
        /*031c*/ 	.word	0xffffffff


	//   ....[63]....
        /*0320*/ 	.word	0xffffffff


	//   ....[64]....
        /*0324*/ 	.word	0xffffffff


	//   ....[65]....
        /*0328*/ 	.word	0xffffffff


	//   ....[66]....
        /*032c*/ 	.word	0xffffffff


	//   ....[67]....
        /*0330*/ 	.word	0xffffffff


	//   ....[68]....
        /*0334*/ 	.word	0xffffffff


	//   ....[69]....
        /*0338*/ 	.word	0xffffffff


	//   ....[70]....
        /*033c*/ 	.word	0xffffffff


	//   ....[71]....
        /*0340*/ 	.word	0xffffffff


	//   ....[72]....
        /*0344*/ 	.word	0xffffffff


	//   ....[73]....
        /*0348*/ 	.word	0xffffffff


	//   ....[74]....
        /*034c*/ 	.word	0xffffffff


	//   ....[75]....
        /*0350*/ 	.word	0xffffffff


	//   ....[76]....
        /*0354*/ 	.word	0xffffffff


	//   ....[77]....
        /*0358*/ 	.word	0xffffffff


	//   ....[78]....
        /*035c*/ 	.word	0xffffffff


	//   ....[79]....
        /*0360*/ 	.word	0xffffffff


	//   ....[80]....
        /*0364*/ 	.word	0xffffffff


	//   ....[81]....
        /*0368*/ 	.word	0xffffffff


	//   ....[82]....
        /*036c*/ 	.word	0xffffffff


	//   ....[83]....
        /*0370*/ 	.word	0xffffffff


	//   ....[84]....
        /*0374*/ 	.word	0xffffffff


	//   ....[85]....
        /*0378*/ 	.word	0xffffffff


	//   ....[86]....
        /*037c*/ 	.word	0xffffffff


	//   ....[87]....
        /*0380*/ 	.word	0xffffffff


	//   ....[88]....
        /*0384*/ 	.word	0xffffffff


	//   ....[89]....
        /*0388*/ 	.word	0xffffffff


	//   ....[90]....
        /*038c*/ 	.word	0xffffffff


	//   ....[91]....
        /*0390*/ 	.word	0xffffffff


	//   ....[92]....
        /*0394*/ 	.word	0xffffffff


	//   ....[93]....
        /*0398*/ 	.word	0xffffffff


	//   ....[94]....
        /*039c*/ 	.word	0xffffffff


	//   ....[95]....
        /*03a0*/ 	.word	0xffffffff


	//   ....[96]....
        /*03a4*/ 	.word	0xffffffff


	//   ....[97]....
        /*03a8*/ 	.word	0xffffffff


	//   ....[98]....
        /*03ac*/ 	.word	0xffffffff


	//   ....[99]....
        /*03b0*/ 	.word	0xffffffff


	//   ....[100]....
        /*03b4*/ 	.word	0xffffffff


	//   ....[101]....
        /*03b8*/ 	.word	0xffffffff


	//   ....[102]....
        /*03bc*/ 	.word	0xffffffff


	//   ....[103]....
        /*03c0*/ 	.word	0xffffffff


	//   ....[104]....
        /*03c4*/ 	.word	0xffffffff


	//   ....[105]....
        /*03c8*/ 	.word	0xffffffff


	//   ....[106]....
        /*03cc*/ 	.word	0xffffffff


	//   ....[107]....
        /*03d0*/ 	.word	0xffffffff


	//   ....[108]....
        /*03d4*/ 	.word	0xffffffff


	//   ....[109]....
        /*03d8*/ 	.word	0xffffffff


	//   ....[110]....
        /*03dc*/ 	.word	0xffffffff


	//   ....[111]....
        /*03e0*/ 	.word	0xffffffff


	//   ....[112]....
        /*03e4*/ 	.word	0xffffffff


	//   ....[113]....
        /*03e8*/ 	.word	0xffffffff


	//   ....[114]....
        /*03ec*/ 	.word	0xffffffff


	//   ....[115]....
        /*03f0*/ 	.word	0xffffffff


	//   ....[116]....
        /*03f4*/ 	.word	0xffffffff


	//   ....[117]....
        /*03f8*/ 	.word	0xffffffff


	//   ....[118]....
        /*03fc*/ 	.word	0xffffffff


	//   ....[119]....
        /*0400*/ 	.word	0xffffffff


	//   ....[120]....
        /*0404*/ 	.word	0xffffffff


	//   ....[121]....
        /*0408*/ 	.word	0xffffffff


	//   ....[122]....
        /*040c*/ 	.word	0xffffffff


	//   ....[123]....
        /*0410*/ 	.word	0xffffffff


	//   ....[124]....
        /*0414*/ 	.word	0xffffffff


	//   ....[125]....
        /*0418*/ 	.word	0xffffffff


	//   ....[126]....
        /*041c*/ 	.word	0xffffffff


	//   ....[127]....
        /*0420*/ 	.word	0xffffffff


	//   ....[128]....
        /*0424*/ 	.word	0xffffffff


	//   ....[129]....
        /*0428*/ 	.word	0xffffffff


	//   ....[130]....
        /*042c*/ 	.word	0xffffffff


	//   ....[131]....
        /*0430*/ 	.word	0xffffffff


	//   ....[132]....
        /*0434*/ 	.word	0xffffffff


	//   ....[133]....
        /*0438*/ 	.word	0xffffffff


	//   ....[134]....
        /*043c*/ 	.word	0xffffffff


	//   ....[135]....
        /*0440*/ 	.word	0xffffffff


	//   ....[136]....
        /*0444*/ 	.word	0xffffffff


	//   ....[137]....
        /*0448*/ 	.word	0xffffffff


	//   ....[138]....
        /*044c*/ 	.word	0xffffffff


	//   ....[139]....
        /*0450*/ 	.word	0xffffffff


	//   ....[140]....
        /*0454*/ 	.word	0xffffffff


	//   ....[141]....
        /*0458*/ 	.word	0xffffffff


	//   ....[142]....
        /*045c*/ 	.word	0xffffffff


	//   ....[143]....
        /*0460*/ 	.word	0xffffffff


	//   ....[144]....
        /*0464*/ 	.word	0xffffffff


	//   ....[145]....
        /*0468*/ 	.word	0xffffffff


	//   ....[146]....
        /*046c*/ 	.word	0xffffffff


	//   ....[147]....
        /*0470*/ 	.word	0xffffffff


	//   ....[148]....
        /*0474*/ 	.word	0xffffffff


	//   ....[149]....
        /*0478*/ 	.word	0xffffffff


	//   ....[150]....
        /*047c*/ 	.word	0xffffffff


	//   ....[151]....
        /*0480*/ 	.word	0xffffffff


	//   ....[152]....
        /*0484*/ 	.word	0xffffffff


	//----- nvinfo : EIATTR_COOP_GROUP_INSTR_OFFSETS
	.align		4
.L_306:
        /*0488*/ 	.byte	0x04, 0x28
        /*048a*/ 	.short	(.L_308 - .L_307)


	//   ....[0]....
.L_307:
        /*048c*/ 	.word	0x00000050


	//   ....[1]....
        /*0490*/ 	.word	0x000001e0


	//   ....[2]....
        /*0494*/ 	.word	0x00000210


	//   ....[3]....
        /*0498*/ 	.word	0x00000240


	//   ....[4]....
        /*049c*/ 	.word	0x00000270


	//   ....[5]....
        /*04a0*/ 	.word	0x000002a0


	//   ....[6]....
        /*04a4*/ 	.word	0x000002d0


	//   ....[7]....
        /*04a8*/ 	.word	0x00000430


	//   ....[8]....
        /*04ac*/ 	.word	0x00000470


	//   ....[9]....
        /*04b0*/ 	.word	0x000004a0


	//   ....[10]....
        /*04b4*/ 	.word	0x000004d0


	//   ....[11]....
        /*04b8*/ 	.word	0x00000500


	//   ....[12]....
        /*04bc*/ 	.word	0x00000530


	//   ....[13]....
        /*04c0*/ 	.word	0x000005c0


	//   ....[14]....
        /*04c4*/ 	.word	0x00000600


	//   ....[15]....
        /*04c8*/ 	.word	0x00000620


	//   ....[16]....
        /*04cc*/ 	.word	0x00000680


	//   ....[17]....
        /*04d0*/ 	.word	0x00002bd0


	//   ....[18]....
        /*04d4*/ 	.word	0x00002bf0


	//   ....[19]....
        /*04d8*/ 	.word	0x00002d90


	//   ....[20]....
        /*04dc*/ 	.word	0x00002da0


	//   ....[21]....
        /*04e0*/ 	.word	0x00002f40


	//   ....[22]....
        /*04e4*/ 	.word	0x00002f60


	//   ....[23]....
        /*04e8*/ 	.word	0x00003100


	//   ....[24]....
        /*04ec*/ 	.word	0x00003110


	//   ....[25]....
        /*04f0*/ 	.word	0x00004360


	//   ....[26]....
        /*04f4*/ 	.word	0x00004540


	//   ....[27]....
        /*04f8*/ 	.word	0x00004c60


	//   ....[28]....
        /*04fc*/ 	.word	0x00004f30


	//   ....[29]....
        /*0500*/ 	.word	0x00004f40


	//   ....[30]....
        /*0504*/ 	.word	0x00004f90


	//   ....[31]....
        /*0508*/ 	.word	0x000072a0


	//   ....[32]....
        /*050c*/ 	.word	0x000074a0


	//   ....[33]....
        /*0510*/ 	.word	0x00007cf0


	//   ....[34]....
        /*0514*/ 	.word	0x00007ea0


	//   ....[35]....
        /*0518*/ 	.word	0x00007ed0


	//   ....[36]....
        /*051c*/ 	.word	0x00007f20


	//   ....[37]....
        /*0520*/ 	.word	0x0000a7e0


	//   ....[38]....
        /*0524*/ 	.word	0x0000a800


	//   ....[39]....
        /*0528*/ 	.word	0x0000a830


	//   ....[40]....
        /*052c*/ 	.word	0x0000a860


	//   ....[41]....
        /*0530*/ 	.word	0x0000d2e0


	//   ....[42]....
        /*0534*/ 	.word	0x0000d4e0


	//   ....[43]....
        /*0538*/ 	.word	0x0000dd20


	//   ....[44]....
        /*053c*/ 	.word	0x0000dee0


	//   ....[45]....
        /*0540*/ 	.word	0x0000df10


	//   ....[46]....
        /*0544*/ 	.word	0x0000df60


	//   ....[47]....
        /*0548*/ 	.word	0x0000f6a0


	//   ....[48]....
        /*054c*/ 	.word	0x0000f6d0


	//   ....[49]....
        /*0550*/ 	.word	0x0000f6e0


	//   ....[50]....
        /*0554*/ 	.word	0x0000f710


	//   ....[51]....
        /*0558*/ 	.word	0x00010b30


	//   ....[52]....
        /*055c*/ 	.word	0x00010b50


	//   ....[53]....
        /*0560*/ 	.word	0x00010b60


	//   ....[54]....
        /*0564*/ 	.word	0x00010b70


	//   ....[55]....
        /*0568*/ 	.word	0x00010f30


	//   ....[56]....
        /*056c*/ 	.word	0x00010f50


	//   ....[57]....
        /*0570*/ 	.word	0x00011090


	//   ....[58]....
        /*0574*/ 	.word	0x000110a0


	//   ....[59]....
        /*0578*/ 	.word	0x000111f0


	//   ....[60]....
        /*057c*/ 	.word	0x00011210


	//   ....[61]....
        /*0580*/ 	.word	0x00011360


	//   ....[62]....
        /*0584*/ 	.word	0x00011370


	//   ....[63]....
        /*0588*/ 	.word	0x000116b0


	//   ....[64]....
        /*058c*/ 	.word	0x000116d0


	//   ....[65]....
        /*0590*/ 	.word	0x00012030


	//   ....[66]....
        /*0594*/ 	.word	0x00012040


	//   ....[67]....
        /*0598*/ 	.word	0x00012e20


	//   ....[68]....
        /*059c*/ 	.word	0x00012e40


	//   ....[69]....
        /*05a0*/ 	.word	0x00012f90


	//   ....[70]....
        /*05a4*/ 	.word	0x00012fa0


	//   ....[71]....
        /*05a8*/ 	.word	0x000130f0


	//   ....[72]....
        /*05ac*/ 	.word	0x00013110


	//   ....[73]....
        /*05b0*/ 	.word	0x00013260


	//   ....[74]....
        /*05b4*/ 	.word	0x00013270


	//   ....[75]....
        /*05b8*/ 	.word	0x00013460


	//   ....[76]....
        /*05bc*/ 	.word	0x00013480


	//   ....[77]....
        /*05c0*/ 	.word	0x000135a0


	//   ....[78]....
        /*05c4*/ 	.word	0x000135e0


	//   ....[79]....
        /*05c8*/ 	.word	0x00013610


	//   ....[80]....
        /*05cc*/ 	.word	0x00013640


	//   ....[81]....
        /*05d0*/ 	.word	0x00013670


	//   ....[82]....
        /*05d4*/ 	.word	0x000136a0


	//   ....[83]....
        /*05d8*/ 	.word	0x000137f0


	//   ....[84]....
        /*05dc*/ 	.word	0x00013830


	//   ....[85]....
        /*05e0*/ 	.word	0x00013860


	//   ....[86]....
        /*05e4*/ 	.word	0x00013890


	//   ....[87]....
        /*05e8*/ 	.word	0x000138c0


	//   ....[88]....
        /*05ec*/ 	.word	0x000138f0


	//   ....[89]....
        /*05f0*/ 	.word	0x00013980


	//   ....[90]....
        /*05f4*/ 	.word	0x000139c0


	//   ....[91]....
        /*05f8*/ 	.word	0x000139d0


	//   ....[92]....
        /*05fc*/ 	.word	0x00013a30


	//   ....[93]....
        /*0600*/ 	.word	0x000143e0


	//   ....[94]....
        /*0604*/ 	.word	0x00014440


	//   ....[95]....
        /*0608*/ 	.word	0x00014490


	//   ....[96]....
        /*060c*/ 	.word	0x000144e0


	//   ....[97]....
        /*0610*/ 	.word	0x00014530


	//   ....[98]....
        /*0614*/ 	.word	0x000145a0


	//   ....[99]....
        /*0618*/ 	.word	0x000145e0


	//   ....[100]....
        /*061c*/ 	.word	0x00014650


	//   ....[101]....
        /*0620*/ 	.word	0x000146c0


	//   ....[102]....
        /*0624*/ 	.word	0x00014720


	//   ....[103]....
        /*0628*/ 	.word	0x00014790


	//   ....[104]....
        /*062c*/ 	.word	0x00014800


	//   ....[105]....
        /*0630*/ 	.word	0x00014860


	//   ....[106]....
        /*0634*/ 	.word	0x000148c0


	//   ....[107]....
        /*0638*/ 	.word	0x00014920


	//   ....[108]....
        /*063c*/ 	.word	0x00014990


	//   ....[109]....
        /*0640*/ 	.word	0x000149f0


	//   ....[110]....
        /*0644*/ 	.word	0x00014a50


	//   ....[111]....
        /*0648*/ 	.word	0x00014aa0


	//   ....[112]....
        /*064c*/ 	.word	0x00014b00


	//   ....[113]....
        /*0650*/ 	.word	0x00014b50


	//   ....[114]....
        /*0654*/ 	.word	0x00014ba0


	//   ....[115]....
        /*0658*/ 	.word	0x00014c10


	//   ....[116]....
        /*065c*/ 	.word	0x00014c80


	//   ....[117]....
        /*0660*/ 	.word	0x00014ce0


	//   ....[118]....
        /*0664*/ 	.word	0x00014d40


	//   ....[119]....
        /*0668*/ 	.word	0x00014da0


	//   ....[120]....
        /*066c*/ 	.word	0x00014e10


	//   ....[121]....
        /*0670*/ 	.word	0x00014e70


	//   ....[122]....
        /*0674*/ 	.word	0x00014ed0


	//   ....[123]....
        /*0678*/ 	.word	0x00014f30


	//   ....[124]....
        /*067c*/ 	.word	0x00014fa0


	//   ....[125]....
        /*0680*/ 	.word	0x00015000


	//   ....[126]....
        /*0684*/ 	.word	0x00015060


	//   ....[127]....
        /*0688*/ 	.word	0x000150c0


	//   ....[128]....
        /*068c*/ 	.word	0x00015130


	//   ....[129]....
        /*0690*/ 	.word	0x00015190


	//   ....[130]....
        /*0694*/ 	.word	0x000151f0


	//   ....[131]....
        /*0698*/ 	.word	0x00015250


	//   ....[132]....
        /*069c*/ 	.word	0x000152c0


	//   ....[133]....
        /*06a0*/ 	.word	0x00015320


	//   ....[134]....
        /*06a4*/ 	.word	0x00015380


	//   ....[135]....
        /*06a8*/ 	.word	0x000153e0


	//   ....[136]....
        /*06ac*/ 	.word	0x00015450


	//   ....[137]....
        /*06b0*/ 	.word	0x000154a0


	//   ....[138]....
        /*06b4*/ 	.word	0x000154e0


	//   ....[139]....
        /*06b8*/ 	.word	0x00015530


	//   ....[140]....
        /*06bc*/ 	.word	0x00015580


	//   ....[141]....
        /*06c0*/ 	.word	0x000155d0


	//   ....[142]....
        /*06c4*/ 	.word	0x00015640


	//   ....[143]....
        /*06c8*/ 	.word	0x00015680


	//   ....[144]....
        /*06cc*/ 	.word	0x000156d0


	//   ....[145]....
        /*06d0*/ 	.word	0x00015720


	//   ....[146]....
        /*06d4*/ 	.word	0x00015770


	//   ....[147]....
        /*06d8*/ 	.word	0x000157c0


	//   ....[148]....
        /*06dc*/ 	.word	0x00015830


	//   ....[149]....
        /*06e0*/ 	.word	0x00015870


	//   ....[150]....
        /*06e4*/ 	.word	0x000158e0


	//   ....[151]....
        /*06e8*/ 	.word	0x00015940


	//   ....[152]....
        /*06ec*/ 	.word	0x000159a0


	//----- nvinfo : EIATTR_EXIT_INSTR_OFFSETS
	.align		4
.L_308:
        /*06f0*/ 	.byte	0x04, 0x1c
        /*06f2*/ 	.short	(.L_310 - .L_309)


	//   ....[0]....
.L_309:
        /*06f4*/ 	.word	0x00000fe0


	//   ....[1]....
        /*06f8*/ 	.word	0x000143a0


	//----- nvinfo : EIATTR_MAX_THREADS
	.align		4
.L_310:
        /*06fc*/ 	.byte	0x04, 0x05
        /*06fe*/ 	.short	(.L_312 - .L_311)
.L_311:
        /*0700*/ 	.word	0x00000100
        /*0704*/ 	.word	0x00000001
        /*0708*/ 	.word	0x00000001


	//----- nvinfo : EIATTR_CRS_STACK_SIZE
	.align		4
.L_312:
        /*070c*/ 	.byte	0x04, 0x1e
        /*070e*/ 	.short	(.L_314 - .L_313)
.L_313:
        /*0710*/ 	.word	0x00000000
.L_314:


//--------------------- .nv.info._ZN7cutlass13device_kernelIN5flash19enable_sm80_to_sm89INS1_16FlashAttnFwdSm80INS1_25CollectiveMainloopFwdSm80ILi8ELi1ELb0EN4cute5tupleIJNS5_1CILi128EEENS7_ILi64EEENS7_ILi192EEEEEELi192ENS_6half_tEfNS_4arch4Sm80ELb0ELb1ELb0ELb1ELb0ELb1ELb1ELb1EEENS1_21CollectiveEpilogueFwdINS6_IJS8_SA_S9_EEENS6_IJNS7_ILi1EEESI_SI_EEESC_SE_Li256ELb1ELb1ELb1ELb0EEENS1_36VarlenDynamicPersistentTileSchedulerILi128ELi64ELi256ELi256ELb1ELb1ELb0ELb1ELb0ELb1EEEEEEEEEvNT_6ParamsE --------------------------
	.section	.nv.info._ZN7cutlass13device_kernelIN5flash19enable_sm80_to_sm89INS1_16FlashAttnFwdSm80INS1_25CollectiveMainloopFwdSm80ILi8ELi1ELb0EN4cute5tupleIJNS5_1CILi128EEENS7_ILi64EEENS7_ILi192EEEEEELi192ENS_6half_tEfNS_4arch4Sm80ELb0ELb1ELb0ELb1ELb0ELb1ELb1ELb1EEENS1_21CollectiveEpilogueFwdINS6_IJS8_SA_S9_EEENS6_IJNS7_ILi1EEESI_SI_EEESC_SE_Li256ELb1ELb1ELb1ELb0EEENS1_36VarlenDynamicPersistentTileSchedulerILi128ELi64ELi256ELi256ELb1ELb1ELb0ELb1ELb0ELb1EEEEEEEEEvNT_6ParamsE,"",@"SHT_CUDA_INFO"
	.sectionflags	@""
	.align	4


	//----- nvinfo : EIATTR_CUDA_API_VERSION
	.align		4
        /*0000*/ 	.byte	0x04, 0x37
        /*0002*/ 	.short	(.L_316 - .L_315)
.L_315:
        /*0004*/ 	.word	0x00000082


	//----- nvinfo : EIATTR_SW2861232_WAR
	.align		4
.L_316:
        /*0008*/ 	.byte	0x01, 0x35
	.zero		2


	//----- nvinfo : EIATTR_PARAM_CBANK
	.align		4
        /*000c*/ 	.byte	0x04, 0x0a
        /*000e*/ 	.short	(.L_318 - .L_317)
	.align		4
.L_317:
        /*0010*/ 	.word	index@(.nv.constant0._ZN7cutlass13device_kernelIN5flash19enable_sm80_to_sm89INS1_16FlashAttnFwdSm80INS1_25CollectiveMainloopFwdSm80ILi8ELi1ELb0EN4cute5tupleIJNS5_1CILi128EEENS7_ILi64EEENS7_ILi192EEEEEELi192ENS_6half_tEfNS_4arch4Sm80ELb0ELb1ELb0ELb1ELb0ELb1ELb1ELb1EEENS1_21CollectiveEpilogueFwdINS6_IJS8_SA_S9_EEENS6_IJNS7_ILi1EEESI_SI_EEESC_SE_Li256ELb1ELb1ELb1ELb0EEENS1_36VarlenDynamicPersistentTileSchedulerILi128ELi64ELi256ELi256ELb1ELb1ELb0ELb1ELb0ELb1EEEEEEEEEvNT_6ParamsE)
        /*0014*/ 	.short	0x0160
        /*0016*/ 	.short	0x0438


	//----- nvinfo : EIATTR_CBANK_PARAM_SIZE
	.align		4
.L_318:
        /*0018*/ 	.byte	0x03, 0x19
        /*001a*/ 	.short	0x0438


	//----- nvinfo : EIATTR_KPARAM_INFO
	.align		4
        /*001c*/ 	.byte	0x04, 0x17
        /*001e*/ 	.short	(.L_320 - .L_319)
.L_319:
        /*0020*/ 	.word	0x00000000
        /*0024*/ 	.short	0x0000
        /*0026*/ 	.short	0x0000
        /*0028*/ 	.byte	0x00, 0xf0, 0xe1, 0x10


	//----- nvinfo : EIATTR_MAXREG_COUNT
	.align		4
.L_320:
        /*002c*/ 	.byte	0x03, 0x1b
        /*002e*/ 	.short	0x00ff


	//----- nvinfo : EIATTR_NUM_BARRIERS
	.align		4
        /*0030*/ 	.byte	0x02, 0x4c
        /*0032*/ 	.byte	0x06
	.zero		1


	//----- nvinfo : EIATTR_ANNOTATIONS
	.align		4
        /*0034*/ 	.byte	0x04, 0x55
        /*0036*/ 	.short	(.L_322 - .L_321)


	//   ....[0]....
.L_321:
        /* <DEDUP_REMOVED lines=28> */


	//----- nvinfo : EIATTR_MERCURY_ISA_VERSION
	.align		4
.L_322:
        /*01e0*/ 	.byte	0x03, 0x5f
        /*01e2*/ 	.short	0x0000


	//----- nvinfo : EIATTR_INT_WARP_WIDE_INSTR_OFFSETS
	.align		4
        /*01e4*/ 	.byte	0x04, 0x31
        /*01e6*/ 	.short	(.L_324 - .L_323)


	//   ....[0]....
.L_323:
        /*01e8*/ 	.word	0x0001c3d0


	//   ....[1]....
        /*01ec*/ 	.word	0x0001c450


	//----- nvinfo : EIATTR_COOP_GROUP_MASK_REGIDS
	.align		4
.L_324:
        /*01f0*/ 	.byte	0x04, 0x29
        /*01f2*/ 	.short	(.L_326 - .L_325)


	//   ....[0]....
.L_325:
        /*01f4*/ 	.word	0xffffffff


	//   ....[1]....
        /*01f8*/ 	.word	0xffffffff


	//   ....[2]....
        /*01fc*/ 	.word	0xffffffff


	//   ....[3]....
        /*0200*/ 	.word	0xffffffff


	//   ....[4]....
        /*0204*/ 	.word	0xffffffff


	//   ....[5]....
        /*0208*/ 	.word	0xffffffff


	//   ....[6]....
        /*020c*/ 	.word	0xffffffff


	//   ....[7]....
        /*0210*/ 	.word	0xffffffff


	//   ....[8]....
        /*0214*/ 	.word	0xffffffff


	//   ....[9]....
        /*0218*/ 	.word	0xffffffff


	//   ....[10]....
        /*021c*/ 	.word	0xffffffff


	//   ....[11]....
        /*0220*/ 	.word	0xffffffff


	//   ....[12]....
        /*0224*/ 	.word	0xffffffff


	//   ....[13]....
        /*0228*/ 	.word	0xffffffff


	//   ....[14]....
        /*022c*/ 	.word	0xffffffff


	//   ....[15]....
        /*0230*/ 	.word	0xffffffff


	//   ....[16]....
        /*0234*/ 	.word	0xffffffff


	//   ....[17]....
        /*0238*/ 	.word	0xffffffff


	//   ....[18]....
        /*023c*/ 	.word	0xffffffff


	//   ....[19]....
        /*0240*/ 	.word	0xffffffff


	//   ....[20]....
        /*0244*/ 	.word	0xffffffff


	//   ....[21]....
        /*0248*/ 	.word	0xffffffff


	//   ....[22]....
        /*024c*/ 	.word	0xffffffff


	//   ....[23]....
        /*0250*/ 	.word	0xffffffff


	//   ....[24]....
        /*0254*/ 	.word	0xffffffff


	//   ....[25]....
        /*0258*/ 	.word	0xffffffff


	//   ....[26]....
        /*025c*/ 	.word	0xffffffff


	//   ....[27]....
        /*0260*/ 	.word	0xffffffff


	//   ....[28]....
        /*0264*/ 	.word	0xffffffff


	//   ....[29]....
        /*0268*/ 	.word	0xffffffff


	//   ....[30]....
        /*026c*/ 	.word	0xffffffff


	//   ....[31]....
        /*0270*/ 	.word	0xffffffff


	//   ....[32]....
        /*0274*/ 	.word	0xffffffff


	//   ....[33]....
        /*0278*/ 	.word	0xffffffff


	//   ....[34]....
        /*027c*/ 	.word	0xffffffff


	//   ....[35]....
        /*0280*/ 	.word	0xffffffff


	//   ....[36]....
        /*0284*/ 	.word	0xffffffff


	//   ....[37]....
        /*0288*/ 	.word	0xffffffff


	//   ....[38]....
        /*028c*/ 	.word	0xffffffff


	//   ....[39]....
        /*0290*/ 	.word	0xffffffff


	//   ....[40]....
        /*0294*/ 	.word	0xffffffff


	//   ....[41]....
        /*0298*/ 	.word	0xffffffff


	//   ....[42]....
        /*029c*/ 	.word	0xffffffff


	//   ....[43]....
        /*02a0*/ 	.word	0xffffffff


	//   ....[44]....
        /*02a4*/ 	.word	0xffffffff


	//   ....[45]....
        /*02a8*/ 	.word	0xffffffff


	//   ....[46]....
        /*02ac*/ 	.word	0xffffffff


	//   ....[47]....
        /*02b0*/ 	.word	0xffffffff


	//   ....[48]....
        /*02b4*/ 	.word	0xffffffff


	//   ....[49]....
        /*02b8*/ 	.word	0xffffffff


	//   ....[50]....
        /*02bc*/ 	.word	0xffffffff


	//   ....[51]....
        /*02c0*/ 	.word	0xffffffff


	//   ....[52]....
        /*02c4*/ 	.word	0xffffffff


	//   ....[53]....
        /*02c8*/ 	.word	0xffffffff


	//   ....[54]....
        /*02cc*/ 	.word	0xffffffff


	//   ....[55]....
        /*02d0*/ 	.word	0xffffffff


	//   ....[56]....
        /*02d4*/ 	.word	0xffffffff


	//   ....[57]....
        /*02d8*/ 	.word	0xffffffff


	//   ....[58]....
        /*02dc*/ 	.word	0xffffffff


	//   ....[59]....
        /*02e0*/ 	.word	0xffffffff


	//   ....[60]....
        /*02e4*/ 	.word	0xffffffff


	//   ....[61]....
        /*02e8*/ 	.word	0xffffffff


	//   ....[62]....
        /*02ec*/ 	.word	0xffffffff


	//   ....[63]....
        /*02f0*/ 	.word	0xffffffff


	//   ....[64]....
        /*02f4*/ 	.word	0xffffffff


	//   ....[65]....
        /*02f8*/ 	.word	0xffffffff


	//   ....[66]....
        /*02fc*/ 	.word	0xffffffff


	//   ....[67]....
        /*0300*/ 	.word	0xffffffff


	//   ....[68]....
        /*0304*/ 	.word	0xffffffff


	//   ....[69]....
        /*0308*/ 	.word	0xffffffff


	//   ....[70]....
        /*030c*/ 	.word	0xffffffff


	//   ....[71]....
        /*0310*/ 	.word	0xffffffff


	//   ....[72]....
        /*0314*/ 	.word	0xffffffff


	//   ....[73]....
        /*0318*/ 	.word	0xffffffff


	//   ....[74]....
        /*031c*/ 	.word	0xffffffff


	//   ....[75]....
        /*0320*/ 	.word	0xffffffff


	//   ....[76]....
        /*0324*/ 	.word	0xffffffff


	//   ....[77]....
        /*0328*/ 	.word	0xffffffff


	//   ....[78]....
        /*032c*/ 	.word	0xffffffff


	//   ....[79]....
        /*0330*/ 	.word	0xffffffff


	//   ....[80]....
        /*0334*/ 	.word	0xffffffff


	//   ....[81]....
        /*0338*/ 	.word	0xffffffff


	//   ....[82]....
        /*033c*/ 	.word	0xffffffff


	//   ....[83]....
        /*0340*/ 	.word	0xffffffff


	//   ....[84]....
        /*0344*/ 	.word	0xffffffff


	//   ....[85]....
        /*0348*/ 	.word	0xffffffff


	//   ....[86]....
        /*034c*/ 	.word	0xffffffff


	//   ....[87]....
        /*0350*/ 	.word	0xffffffff


	//   ....[88]....
        /*0354*/ 	.word	0xffffffff


	//   ....[89]....
        /*0358*/ 	.word	0xffffffff


	//   ....[90]....
        /*035c*/ 	.word	0xffffffff


	//   ....[91]....
        /*0360*/ 	.word	0xffffffff


	//   ....[92]....
        /*0364*/ 	.word	0xffffffff


	//   ....[93]....
        /*0368*/ 	.word	0xffffffff


	//   ....[94]....
        /*036c*/ 	.word	0xffffffff


	//   ....[95]....
        /*0370*/ 	.word	0xffffffff


	//   ....[96]....
        /*0374*/ 	.word	0xffffffff


	//   ....[97]....
        /*0378*/ 	.word	0xffffffff


	//   ....[98]....
        /*037c*/ 	.word	0xffffffff


	//   ....[99]....
        /*0380*/ 	.word	0xffffffff


	//   ....[100]....
        /*0384*/ 	.word	0xffffffff


	//   ....[101]....
        /*0388*/ 	.word	0xffffffff


	//   ....[102]....
        /*038c*/ 	.word	0xffffffff


	//   ....[103]....
        /*0390*/ 	.word	0xffffffff


	//   ....[104]....
        /*0394*/ 	.word	0xffffffff


	//   ....[105]....
        /*0398*/ 	.word	0xffffffff


	//   ....[106]....
        /*039c*/ 	.word	0xffffffff


	//   ....[107]....
        /*03a0*/ 	.word	0xffffffff


	//   ....[108]....
        /*03a4*/ 	.word	0xffffffff


	//   ....[109]....
        /*03a8*/ 	.word	0xffffffff


	//   ....[110]....
        /*03ac*/ 	.word	0xffffffff


	//   ....[111]....
        /*03b0*/ 	.word	0xffffffff


	//   ....[112]....
        /*03b4*/ 	.word	0xffffffff


	//   ....[113]....
        /*03b8*/ 	.word	0xffffffff


	//   ....[114]....
        /*03bc*/ 	.word	0xffffffff


	//   ....[115]....
        /*03c0*/ 	.word	0xffffffff


	//   ....[116]....
        /*03c4*/ 	.word	0xffffffff


	//   ....[117]....
        /*03c8*/ 	.word	0xffffffff


	//   ....[118]....
        /*03cc*/ 	.word	0xffffffff


	//   ....[119]....
        /*03d0*/ 	.word	0xffffffff


	//   ....[120]....
        /*03d4*/ 	.word	0xffffffff


	//   ....[121]....
        /*03d8*/ 	.word	0xffffffff


	//   ....[122]....
        /*03dc*/ 	.word	0xffffffff


	//   ....[123]....
        /*03e0*/ 	.word	0xffffffff


	//   ....[124]....
        /*03e4*/ 	.word	0xffffffff


	//   ....[125]....
        /*03e8*/ 	.word	0xffffffff


	//   ....[126]....
        /*03ec*/ 	.word	0xffffffff


	//   ....[127]....
        /*03f0*/ 	.word	0xffffffff


	//   ....[128]....
        /*03f4*/ 	.word	0xffffffff


	//   ....[129]....
        /*03f8*/ 	.word	0xffffffff


	//   ....[130]....
        /*03fc*/ 	.word	0xffffffff


	//   ....[131]....
        /*0400*/ 	.word	0xffffffff


	//   ....[132]....
        /*0404*/ 	.word	0xffffffff


	//   ....[133]....
        /*0408*/ 	.word	0xffffffff


	//   ....[134]....
        /*040c*/ 	.word	0xffffffff


	//   ....[135]....
        /*0410*/ 	.word	0xffffffff


	//   ....[136]....
        /*0414*/ 	.word	0xffffffff


	//   ....[137]....
        /*0418*/ 	.word	0xffffffff


	//   ....[138]....
        /*041c*/ 	.word	0xffffffff


	//   ....[139]....
        /*0420*/ 	.word	0xffffffff


	//   ....[140]....
        /*0424*/ 	.word	0xffffffff


	//   ....[141]....
        /*0428*/ 	.word	0xffffffff


	//   ....[142]....
        /*042c*/ 	.word	0xffffffff


	//   ....[143]....
        /*0430*/ 	.word	0xffffffff


	//   ....[144]....
        /*0434*/ 	.word	0xffffffff


	//   ....[145]....
        /*0438*/ 	.word	0xffffffff


	//   ....[146]....
        /*043c*/ 	.word	0xffffffff


	//   ....[147]....
        /*0440*/ 	.word	0xffffffff


	//   ....[148]....
        /*0444*/ 	.word	0xffffffff


	//   ....[149]....
        /*0448*/ 	.word	0xffffffff


	//   ....[150]....
        /*044c*/ 	.word	0xffffffff


	//   ....[151]....
        /*0450*/ 	.word	0xffffffff


	//   ....[152]....
        /*0454*/ 	.word	0xffffffff


	//   ....[153]....
        /*0458*/ 	.word	0xffffffff


	//   ....[154]....
        /*045c*/ 	.word	0xffffffff


	//   ....[155]....
        /*0460*/ 	.word	0xffffffff


	//   ....[156]....
        /*0464*/ 	.word	0xffffffff


	//   ....[157]....
        /*0468*/ 	.word	0xffffffff


	//   ....[158]....
        /*046c*/ 	.word	0xffffffff


	//   ....[159]....
        /*0470*/ 	.word	0xffffffff


	//   ....[160]....
        /*0474*/ 	.word	0xffffffff


	//   ....[161]....
        /*0478*/ 	.word	0xffffffff


	//   ....[162]....
        /*047c*/ 	.word	0xffffffff


	//   ....[163]....
        /*0480*/ 	.word	0xffffffff


	//   ....[164]....
        /*0484*/ 	.word	0xffffffff


	//   ....[165]....
        /*0488*/ 	.word	0xffffffff


	//   ....[166]....
        /*048c*/ 	.word	0xffffffff


	//   ....[167]....
        /*0490*/ 	.word	0xffffffff


	//   ....[168]....
        /*0494*/ 	.word	0xffffffff


	//----- nvinfo : EIATTR_COOP_GROUP_INSTR_OFFSETS
	.align		4
.L_326:
        /*0498*/ 	.byte	0x04, 0x28
        /*049a*/ 	.short	(.L_328 - .L_327)


	//   ....[0]....
.L_327:
        /*049c*/ 	.word	0x00000050


	//   ....[1]....
        /*04a0*/ 	.word	0x000001f0


	//   ....[2]....
        /*04a4*/ 	.word	0x00000220


	//   ....[3]....
        /*04a8*/ 	.word	0x00000250


	//   ....[4]....
        /*04ac*/ 	.word	0x00000280


	//   ....[5]....
        /*04b0*/ 	.word	0x000002b0


	//   ....[6]....
        /*04b4*/ 	.word	0x000002e0


	//   ....[7]....
        /*04b8*/ 	.word	0x00000450


	//   ....[8]....
        /*04bc*/ 	.word	0x00000490


	//   ....[9]....
        /*04c0*/ 	.word	0x000004c0


	//   ....[10]....
        /*04c4*/ 	.word	0x000004f0


	//   ....[11]....
        /*04c8*/ 	.word	0x00000520


	//   ....[12]....
        /*04cc*/ 	.word	0x00000550


	//   ....[13]....
        /*04d0*/ 	.word	0x000005e0


	//   ....[14]....
        /*04d4*/ 	.word	0x00000620


	//   ....[15]....
        /*04d8*/ 	.word	0x00000640


	//   ....[16]....
        /*04dc*/ 	.word	0x000006a0


	//   ....[17]....
        /*04e0*/ 	.word	0x00008410


	//   ....[18]....
        /*04e4*/ 	.word	0x00008430


	//   ....[19]....
        /*04e8*/ 	.word	0x000085a0


	//   ....[20]....
        /*04ec*/ 	.word	0x000085b0


	//   ....[21]....
        /*04f0*/ 	.word	0x00008700


	//   ....[22]....
        /*04f4*/ 	.word	0x00008720


	//   ....[23]....
        /*04f8*/ 	.word	0x00008870


	//   ....[24]....
        /*04fc*/ 	.word	0x00008880


	//   ....[25]....
        /*0500*/ 	.word	0x00008fd0


	//   ....[26]....
        /*0504*/ 	.word	0x00008ff0


	//   ....[27]....
        /*0508*/ 	.word	0x00009000


	//   ....[28]....
        /*050c*/ 	.word	0x00009010


	//   ....[29]....
        /*0510*/ 	.word	0x00009480


	//   ....[30]....
        /*0514*/ 	.word	0x000096f0


	//   ....[31]....
        /*0518*/ 	.word	0x00009730


	//   ....[32]....
        /*051c*/ 	.word	0x00009750


	//   ....[33]....
        /*0520*/ 	.word	0x0000c2e0


	//   ....[34]....
        /*0524*/ 	.word	0x0000c380


	//   ....[35]....
        /*0528*/ 	.word	0x0000c3a0


	//   ....[36]....
        /*052c*/ 	.word	0x0000c3b0


	//   ....[37]....
        /*0530*/ 	.word	0x0000c6d0


	//   ....[38]....
        /*0534*/ 	.word	0x0000c8a0


	//   ....[39]....
        /*0538*/ 	.word	0x0000c8e0


	//   ....[40]....
        /*053c*/ 	.word	0x0000c920


	//   ....[41]....
        /*0540*/ 	.word	0x000105c0


	//   ....[42]....
        /*0544*/ 	.word	0x000107a0


	//   ....[43]....
        /*0548*/ 	.word	0x00011020


	//   ....[44]....
        /*054c*/ 	.word	0x00011190


	//   ....[45]....
        /*0550*/ 	.word	0x000111a0


	//   ....[46]....
        /*0554*/ 	.word	0x000111f0


	//   ....[47]....
        /*0558*/ 	.word	0x00013720


	//   ....[48]....
        /*055c*/ 	.word	0x00013920


	//   ....[49]....
        /*0560*/ 	.word	0x00014170


	//   ....[50]....
        /*0564*/ 	.word	0x000142e0


	//   ....[51]....
        /*0568*/ 	.word	0x00014340


	//   ....[52]....
        /*056c*/ 	.word	0x000143d0


	//   ....[53]....
        /*0570*/ 	.word	0x00016ca0


	//   ....[54]....
        /*0574*/ 	.word	0x00016cc0


	//   ....[55]....
        /*0578*/ 	.word	0x00016cf0


	//   ....[56]....
        /*057c*/ 	.word	0x00016d20


	//   ....[57]....
        /*0580*/ 	.word	0x000197e0


	//   ....[58]....
        /*0584*/ 	.word	0x000199f0


	//   ....[59]....
        /*0588*/ 	.word	0x0001a230


	//   ....[60]....
        /*058c*/ 	.word	0x0001a3f0


	//   ....[61]....
        /*0590*/ 	.word	0x0001a420


	//   ....[62]....
        /*0594*/ 	.word	0x0001a470


	//   ....[63]....
        /*0598*/ 	.word	0x0001bbb0


	//   ....[64]....
        /*059c*/ 	.word	0x0001bbe0


	//   ....[65]....
        /*05a0*/ 	.word	0x0001bbf0


	//   ....[66]....
        /*05a4*/ 	.word	0x0001bc20


	//   ....[67]....
        /*05a8*/ 	.word	0x0001d130


	//   ....[68]....
        /*05ac*/ 	.word	0x0001d140


	//   ....[69]....
        /*05b0*/ 	.word	0x0001d160


	//   ....[70]....
        /*05b4*/ 	.word	0x0001d180


	//   ....[71]....
        /*05b8*/ 	.word	0x0001d540


	//   ....[72]....
        /*05bc*/ 	.word	0x0001d560


	//   ....[73]....
        /*05c0*/ 	.word	0x0001d6b0


	//   ....[74]....
        /*05c4*/ 	.word	0x0001d6c0


	//   ....[75]....
        /*05c8*/ 	.word	0x0001d7f0


	//   ....[76]....
        /*05cc*/ 	.word	0x0001d810


	//   ....[77]....
        /*05d0*/ 	.word	0x0001d940


	//   ....[78]....
        /*05d4*/ 	.word	0x0001d950


	//   ....[79]....
        /*05d8*/ 	.word	0x0001dc80


	//   ....[80]....
        /*05dc*/ 	.word	0x0001dca0


	//   ....[81]....
        /*05e0*/ 	.word	0x0001e5e0


	//   ....[82]....
        /*05e4*/ 	.word	0x0001e5f0


	//   ....[83]....
        /*05e8*/ 	.word	0x0001f3a0


	//   ....[84]....
        /*05ec*/ 	.word	0x0001f3c0


	//   ....[85]....
        /*05f0*/ 	.word	0x0001f520


	//   ....[86]....
        /*05f4*/ 	.word	0x0001f530


	//   ....[87]....
        /*05f8*/ 	.word	0x0001f660


	//   ....[88]....
        /*05fc*/ 	.word	0x0001f680


	//   ....[89]....
        /*0600*/ 	.word	0x0001f7b0


	//   ....[90]....
        /*0604*/ 	.word	0x0001f7c0


	//   ....[91]....
        /*0608*/ 	.word	0x0001f990


	//   ....[92]....
        /*060c*/ 	.word	0x0001f9b0


	//   ....[93]....
        /*0610*/ 	.word	0x0001fad0


	//   ....[94]....
        /*0614*/ 	.word	0x0001fb10


	//   ....[95]....
        /*0618*/ 	.word	0x0001fb40


	//   ....[96]....
        /*061c*/ 	.word	0x0001fb70


	//   ....[97]....
        /*0620*/ 	.word	0x0001fba0


	//   ....[98]....
        /*0624*/ 	.word	0x0001fbd0


	//   ....[99]....
        /*0628*/ 	.word	0x0001fd20


	//   ....[100]....
        /*062c*/ 	.word	0x0001fd60


	//   ....[101]....
        /*0630*/ 	.word	0x0001fd90


	//   ....[102]....
        /*0634*/ 	.word	0x0001fdc0


	//   ....[103]....
        /*0638*/ 	.word	0x0001fdf0


	//   ....[104]....
        /*063c*/ 	.word	0x0001fe20


	//   ....[105]....
        /*0640*/ 	.word	0x0001feb0


	//   ....[106]....
        /*0644*/ 	.word	0x0001fef0


	//   ....[107]....
        /*0648*/ 	.word	0x0001ff00


	//   ....[108]....
        /*064c*/ 	.word	0x0001ff60


	//   ....[109]....
        /*0650*/ 	.word	0x00020900


	//   ....[110]....
        /*0654*/ 	.word	0x00020960


	//   ....[111]....
        /*0658*/ 	.word	0x000209c0


	//   ....[112]....
        /*065c*/ 	.word	0x00020a20


	//   ....[113]....
        /*0660*/ 	.word	0x00020a80


	//   ....[114]....
        /*0664*/ 	.word	0x00020af0


	//   ....[115]....
        /*0668*/ 	.word	0x00020b40


	//   ....[116]....
        /*066c*/ 	.word	0x00020bb0


	//   ....[117]....
        /*0670*/ 	.word	0x00020c20


	//   ....[118]....
        /*0674*/ 	.word	0x00020c80


	//   ....[119]....
        /*0678*/ 	.word	0x00020cf0


	//   ....[120]....
        /*067c*/ 	.word	0x00020d60


	//   ....[121]....
        /*0680*/ 	.word	0x00020dd0


	//   ....[122]....
        /*0684*/ 	.word	0x00020e30


	//   ....[123]....
        /*0688*/ 	.word	0x00020ea0


	//   ....[124]....
        /*068c*/ 	.word	0x00020f10


	//   ....[125]....
        /*0690*/ 	.word	0x00020f80


	//   ....[126]....
        /*0694*/ 	.word	0x00020fe0


	//   ....[127]....
        /*0698*/ 	.word	0x00021040


	//   ....[128]....
        /*069c*/ 	.word	0x000210a0


	//   ....[129]....
        /*06a0*/ 	.word	0x000210f0


	//   ....[130]....
        /*06a4*/ 	.word	0x00021140


	//   ....[131]....
        /*06a8*/ 	.word	0x000211b0


	//   ....[132]....
        /*06ac*/ 	.word	0x00021220


	//   ....[133]....
        /*06b0*/ 	.word	0x00021290


	//   ....[134]....
        /*06b4*/ 	.word	0x000212f0


	//   ....[135]....
        /*06b8*/ 	.word	0x00021360


	//   ....[136]....
        /*06bc*/ 	.word	0x000213d0


	//   ....[137]....
        /*06c0*/ 	.word	0x00021440


	//   ....[138]....
        /*06c4*/ 	.word	0x000214a0


	//   ....[139]....
        /*06c8*/ 	.word	0x00021510


	//   ....[140]....
        /*06cc*/ 	.word	0x00021580


	//   ....[141]....
        /*06d0*/ 	.word	0x000215f0


	//   ....[142]....
        /*06d4*/ 	.word	0x00021650


	//   ....[143]....
        /*06d8*/ 	.word	0x000216c0


	//   ....[144]....
        /*06dc*/ 	.word	0x00021730


	//   ....[145]....
        /*06e0*/ 	.word	0x000217a0


	//   ....[146]....
        /*06e4*/ 	.word	0x00021800


	//   ....[147]....
        /*06e8*/ 	.word	0x00021870


	//   ....[148]....
        /*06ec*/ 	.word	0x000218e0


	//   ....[149]....
        /*06f0*/ 	.word	0x00021950


	//   ....[150]....
        /*06f4*/ 	.word	0x000219b0


	//   ....[151]....
        /*06f8*/ 	.word	0x00021a20


	//   ....[152]....
        /*06fc*/ 	.word	0x00021a90


	//   ....[153]....
        /*0700*/ 	.word	0x00021af0


	//   ....[154]....
        /*0704*/ 	.word	0x00021b40


	//   ....[155]....
        /*0708*/ 	.word	0x00021ba0


	//   ....[156]....
        /*070c*/ 	.word	0x00021c00


	//   ....[157]....
        /*0710*/ 	.word	0x00021c60


	//   ....[158]....
        /*0714*/ 	.word	0x00021cd0


	//   ....[159]....
        /*0718*/ 	.word	0x00021d20


	//   ....[160]....
        /*071c*/ 	.word	0x00021d70


	//   ....[161]....
        /*0720*/ 	.word	0x00021dc0


	//   ....[162]....
        /*0724*/ 	.word	0x00021e20


	//   ....[163]....
        /*0728*/ 	.word	0x00021e80


	//   ....[164]....
        /*072c*/ 	.word	0x00021ef0


	//   ....[165]....
        /*0730*/ 	.word	0x00021f40


	//   ....[166]....
        /*0734*/ 	.word	0x00021fb0


	//   ....[167]....
        /*0738*/ 	.word	0x00022010


	//   ....[168]....
        /*073c*/ 	.word	0x00022080


	//----- nvinfo : EIATTR_EXIT_INSTR_OFFSETS
	.align		4
.L_328:
        /*0740*/ 	.byte	0x04, 0x1c
        /*0742*/ 	.short	(.L_330 - .L_329)


	//   ....[0]....
.L_329:
        /*0744*/ 	.word	0x00001000


	//   ....[1]....
        /*0748*/ 	.word	0x000208c0


	//----- nvinfo : EIATTR_MAX_THREADS
	.align		4
.L_330:
        /*074c*/ 	.byte	0x04, 0x05
        /*074e*/ 	.short	(.L_332 - .L_331)
.L_331:
        /*0750*/ 	.word	0x00000100
        /*0754*/ 	.word	0x00000001
        /*0758*/ 	.word	0x00000001


	//----- nvinfo : EIATTR_CRS_STACK_SIZE
	.align		4
.L_332:
        /*075c*/ 	.byte	0x04, 0x1e
        /*075e*/ 	.short	(.L_334 - .L_333)
.L_333:
        /*0760*/ 	.word	0x00000000
.L_334:


//--------------------- .nv.info._ZN7cutlass13device_kernelIN5flash19enable_sm80_to_sm89INS1_16FlashAttnFwdSm80INS1_25CollectiveMainloopFwdSm80ILi8ELi1ELb1EN4cute5tupleIJNS5_1CILi128EEENS7_ILi96EEENS7_ILi192EEEEEELi192ENS_6half_tEfNS_4arch4Sm80ELb1ELb0ELb0ELb0ELb0ELb0ELb1ELb1EEENS1_21CollectiveEpilogueFwdINS6_IJS8_SA_S9_EEENS6_IJNS7_ILi1EEESI_SI_EEESC_SE_Li256ELb0ELb1ELb1ELb0EEENS1_30DynamicPersistentTileSchedulerILi256ELi256ELb1ELb1ELb0EEEEEEEEEvNT_6ParamsE --------------------------
	.section	.nv.info._ZN7cutlass13device_kernelIN5flash19enable_sm80_to_sm89INS1_16FlashAttnFwdSm80INS1_25CollectiveMainloopFwdSm80ILi8ELi1ELb1EN4cute5tupleIJNS5_1CILi128EEENS7_ILi96EEENS7_ILi192EEEEEELi192ENS_6half_tEfNS_4arch4Sm80ELb1ELb0ELb0ELb0ELb0ELb0ELb1ELb1EEENS1_21CollectiveEpilogueFwdINS6_IJS8_SA_S9_EEENS6_IJNS7_ILi1EEESI_SI_EEESC_SE_Li256ELb0ELb1ELb1ELb0EEENS1_30DynamicPersistentTileSchedulerILi256ELi256ELb1ELb1ELb0EEEEEEEEEvNT_6ParamsE,"",@"SHT_CUDA_INFO"
	.sectionflags	@""
	.align	4


	//----- nvinfo : EIATTR_CUDA_API_VERSION
	.align		4
        /*0000*/ 	.byte	0x04, 0x37
        /*0002*/ 	.short	(.L_336 - .L_335)
.L_335:
        /*0004*/ 	.word	0x00000082


	//----- nvinfo : EIATTR_SW2861232_WAR
	.align		4
.L_336:
        /*0008*/ 	.byte	0x01, 0x35
	.zero		2


	//----- nvinfo : EIATTR_PARAM_CBANK
	.align		4
        /*000c*/ 	.byte	0x04, 0x0a
        /*000e*/ 	.short	(.L_338 - .L_337)
	.align		4
.L_337:
        /*0010*/ 	.word	index@(.nv.constant0._ZN7cutlass13device_kernelIN5flash19enable_sm80_to_sm89INS1_16FlashAttnFwdSm80INS1_25CollectiveMainloopFwdSm80ILi8ELi1ELb1EN4cute5tupleIJNS5_1CILi128EEENS7_ILi96EEENS7_ILi192EEEEEELi192ENS_6half_tEfNS_4arch4Sm80ELb1ELb0ELb0ELb0ELb0ELb0ELb1ELb1EEENS1_21CollectiveEpilogueFwdINS6_IJS8_SA_S9_EEENS6_IJNS7_ILi1EEESI_SI_EEESC_SE_Li256ELb0ELb1ELb1ELb0EEENS1_30DynamicPersistentTileSchedulerILi256ELi256ELb1ELb1ELb0EEEEEEEEEvNT_6ParamsE)
        /*0014*/ 	.short	0x0160
        /*0016*/ 	.short	0x0428


	//----- nvinfo : EIATTR_CBANK_PARAM_SIZE
	.align		4
.L_338:
        /*0018*/ 	.byte	0x03, 0x19
        /*001a*/ 	.short	0x0428


	//----- nvinfo : EIATTR_KPARAM_INFO
	.align		4
        /*001c*/ 	.byte	0x04, 0x17
        /*001e*/ 	.short	(.L_340 - .L_339)
.L_339:
        /*0020*/ 	.word	0x00000000
        /*0024*/ 	.short	0x0000
        /*0026*/ 	.short	0x0000
        /*0028*/ 	.byte	0x00, 0xf0, 0xa1, 0x10


	//----- nvinfo : EIATTR_MAXREG_COUNT
	.align		4
.L_340:
        /*002c*/ 	.byte	0x03, 0x1b
        /*002e*/ 	.short	0x00ff


	//----- nvinfo : EIATTR_NUM_BARRIERS
	.align		4
        /*0030*/ 	.byte	0x02, 0x4c
        /*0032*/ 	.byte	0x06
	.zero		1


	//----- nvinfo : EIATTR_ANNOTATIONS
	.align		4
        /*0034*/ 	.byte	0x04, 0x55
        /*0036*/ 	.short	(.L_342 - .L_341)


	//   ....[0]....
.L_341:
        /* <DEDUP_REMOVED lines=51> */


	//----- nvinfo : EIATTR_MERCURY_ISA_VERSION
	.align		4
.L_342:
        /*0358*/ 	.byte	0x03, 0x5f
        /*035a*/ 	.short	0x0000


	//----- nvinfo : EIATTR_INT_WARP_WIDE_INSTR_OFFSETS
	.align		4
        /*035c*/ 	.byte	0x04, 0x31
        /*035e*/ 	.short	(.L_344 - .L_343)


	//   ....[0]....
.L_343:
        /*0360*/ 	.word	0x0000e870


	//   ....[1]....
        /*0364*/ 	.word	0x0000e8f0


	//----- nvinfo : EIATTR_COOP_GROUP_MASK_REGIDS
	.align		4
.L_344:
        /*0368*/ 	.byte	0x04, 0x29
        /*036a*/ 	.short	(.L_346 - .L_345)


	//   ....[0]....
.L_345:
        /*036c*/ 	.word	0xffffffff


	//   ....[1]....
        /*0370*/ 	.word	0xffffffff


	//   ....[2]....
        /*0374*/ 	.word	0xffffffff


	//   ....[3]....
        /*0378*/ 	.word	0xffffffff


	//   ....[4]....
        /*037c*/ 	.word	0xffffffff


	//   ....[5]....
        /*0380*/ 	.word	0xffffffff


	//   ....[6]....
        /*0384*/ 	.word	0xffffffff


	//   ....[7]....
        /*0388*/ 	.word	0xffffffff


	//   ....[8]....
        /*038c*/ 	.word	0xffffffff


	//   ....[9]....
        /*0390*/ 	.word	0xffffffff


	//   ....[10]....
        /*0394*/ 	.word	0xffffffff


	//   ....[11]....
        /*0398*/ 	.word	0xffffffff


	//   ....[12]....
        /*039c*/ 	.word	0xffffffff


	//   ....[13]....
        /*03a0*/ 	.word	0xffffffff


	//   ....[14]....
        /*03a4*/ 	.word	0xffffffff


	//   ....[15]....
        /*03a8*/ 	.word	0xffffffff


	//   ....[16]....
        /*03ac*/ 	.word	0xffffffff


	//   ....[17]....
        /*03b0*/ 	.word	0xffffffff


	//   ....[18]....
        /*03b4*/ 	.word	0xffffffff


	//   ....[19]....
        /*03b8*/ 	.word	0xffffffff


	//   ....[20]....
        /*03bc*/ 	.word	0xffffffff


	//   ....[21]....
        /*03c0*/ 	.word	0xffffffff


	//   ....[22]....
        /*03c4*/ 	.word	0xffffffff


	//   ....[23]....
        /*03c8*/ 	.word	0xffffffff


	//   ....[24]....
        /*03cc*/ 	.word	0xffffffff


	//   ....[25]....
        /*03d0*/ 	.word	0xffffffff


	//   ....[26]....
        /*03d4*/ 	.word	0xffffffff


	//   ....[27]....
        /*03d8*/ 	.word	0xffffffff


	//   ....[28]....
        /*03dc*/ 	.word	0xffffffff


	//   ....[29]....
        /*03e0*/ 	.word	0xffffffff


	//   ....[30]....
        /*03e4*/ 	.word	0xffffffff


	//   ....[31]....
        /*03e8*/ 	.word	0xffffffff


	//   ....[32]....
        /*03ec*/ 	.word	0xffffffff


	//   ....[33]....
        /*03f0*/ 	.word	0xffffffff


	//   ....[34]....
        /*03f4*/ 	.word	0xffffffff


	//   ....[35]....
        /*03f8*/ 	.word	0xffffffff


	//   ....[36]....
        /*03fc*/ 	.word	0xffffffff


	//   ....[37]....
        /*0400*/ 	.word	0xffffffff


	//   ....[38]....
        /*0404*/ 	.word	0xffffffff


	//   ....[39]....
        /*0408*/ 	.word	0xffffffff


	//   ....[40]....
        /*040c*/ 	.word	0xffffffff


	//   ....[41]....
        /*0410*/ 	.word	0xffffffff


	//   ....[42]....
        /*0414*/ 	.word	0xffffffff


	//   ....[43]....
        /*0418*/ 	.word	0xffffffff


	//----- nvinfo : EIATTR_COOP_GROUP_INSTR_OFFSETS
	.align		4
.L_346:
        /*041c*/ 	.byte	0x04, 0x28
        /*041e*/ 	.short	(.L_348 - .L_347)


	//   ....[0]....
.L_347:
        /*0420*/ 	.word	0x00000050


	//   ....[1]....
        /*0424*/ 	.word	0x00001900


	//   ....[2]....
        /*0428*/ 	.word	0x00001910


	//   ....[3]....
        /*042c*/ 	.word	0x000019d0


	//   ....[4]....
        /*0430*/ 	.word	0x000019f0


	//   ....[5]....
        /*0434*/ 	.word	0x00001a00


	//   ....[6]....
        /*0438*/ 	.word	0x00001a10


	//   ....[7]....
        /*043c*/ 	.word	0x00001a20


	//   ....[8]....
        /*0440*/ 	.word	0x00001a40


	//   ....[9]....
        /*0444*/ 	.word	0x000033d0


	//   ....[10]....
        /*0448*/ 	.word	0x000033e0


	//   ....[11]....
        /*044c*/ 	.word	0x00003cb0


	//   ....[12]....
        /*0450*/ 	.word	0x00003df0


	//   ....[13]....
        /*0454*/ 	.word	0x00003e00


	//   ....[14]....
        /*0458*/ 	.word	0x00003e50


	//   ....[15]....
        /*045c*/ 	.word	0x00006c40


	//   ....[16]....
        /*0460*/ 	.word	0x00007700


	//   ....[17]....
        /*0464*/ 	.word	0x00007bc0


	//   ....[18]....
        /*0468*/ 	.word	0x00007cf0


	//   ....[19]....
        /*046c*/ 	.word	0x000080c0


	//   ....[20]....
        /*0470*/ 	.word	0x00008160


	//   ....[21]....
        /*0474*/ 	.word	0x0000bbc0


	//   ....[22]....
        /*0478*/ 	.word	0x0000bc10


	//   ....[23]....
        /*047c*/ 	.word	0x0000bc30


	//   ....[24]....
        /*0480*/ 	.word	0x0000bc50


	//   ....[25]....
        /*0484*/ 	.word	0x0000e020


	//   ....[26]....
        /*0488*/ 	.word	0x0000e070


	//   ....[27]....
        /*048c*/ 	.word	0x0000e090


	//   ....[28]....
        /*0490*/ 	.word	0x0000e0b0


	//   ....[29]....
        /*0494*/ 	.word	0x0000ea40


	//   ....[30]....
        /*0498*/ 	.word	0x0000eec0


	//   ....[31]....
        /*049c*/ 	.word	0x0000eed0


	//   ....[32]....
        /*04a0*/ 	.word	0x0000ef00


	//   ....[33]....
        /*04a4*/ 	.word	0x0000ef20


	//   ....[34]....
        /*04a8*/ 	.word	0x0000f020


	//   ....[35]....
        /*04ac*/ 	.word	0x0000f080


	//   ....[36]....
        /*04b0*/ 	.word	0x0000f900


	//   ....[37]....
        /*04b4*/ 	.word	0x0000f910


	//   ....[38]....
        /*04b8*/ 	.word	0x000102a0


	//   ....[39]....
        /*04bc*/ 	.word	0x00010380


	//   ....[40]....
        /*04c0*/ 	.word	0x000103e0


	//   ....[41]....
        /*04c4*/ 	.word	0x00010430


	//   ....[42]....
        /*04c8*/ 	.word	0x00010490


	//   ....[43]....
        /*04cc*/ 	.word	0x000104e0


	//----- nvinfo : EIATTR_EXIT_INSTR_OFFSETS
	.align		4
.L_348:
        /*04d0*/ 	.byte	0x04, 0x1c
        /*04d2*/ 	.short	(.L_350 - .L_349)


	//   ....[0]....
.L_349:
        /*04d4*/ 	.word	0x000000a0


	//   ....[1]....
        /*04d8*/ 	.word	0x00010340


	//----- nvinfo : EIATTR_MAX_THREADS
	.align		4
.L_350:
        /*04dc*/ 	.byte	0x04, 0x05
        /*04de*/ 	.short	(.L_352 - .L_351)
.L_351:
        /*04e0*/ 	.word	0x00000100
        /*04e4*/ 	.word	0x00000001
        /*04e8*/ 	.word	0x00000001


	//----- nvinfo : EIATTR_CRS_STACK_SIZE
	.align		4
.L_352:
        /*04ec*/ 	.byte	0x04, 0x1e
        /*04ee*/ 	.short	(.L_354 - .L_353)
.L_353:
        /*04f0*/ 	.word	0x00000000
.L_354:


//--------------------- .nv.info._ZN7cutlass13device_kernelIN5flash19enable_sm80_to_sm89INS1_16FlashAttnFwdSm80INS1_25CollectiveMainloopFwdSm80ILi8ELi1ELb0EN4cute5tupleIJNS5_1CILi128EEENS7_ILi64EEENS7_ILi192EEEEEELi192ENS_6half_tEfNS_4arch4Sm80ELb1ELb0ELb0ELb1ELb0ELb0ELb1ELb1EEENS1_21CollectiveEpilogueFwdINS6_IJS8_SA_S9_EEENS6_IJNS7_ILi1EEESI_SI_EEESC_SE_Li256ELb1ELb1ELb1ELb0EEENS1_36VarlenDynamicPersistentTileSchedulerILi128ELi64ELi256ELi256ELb1ELb1ELb0ELb1ELb1ELb1EEEEEEEEEvNT_6ParamsE --------------------------
	.section	.nv.info._ZN7cutlass13device_kernelIN5flash19enable_sm80_to_sm89INS1_16FlashAttnFwdSm80INS1_25CollectiveMainloopFwdSm80ILi8ELi1ELb0EN4cute5tupleIJNS5_1CILi128EEENS7_ILi64EEENS7_ILi192EEEEEELi192ENS_6half_tEfNS_4arch4Sm80ELb1ELb0ELb0ELb1ELb0ELb0ELb1ELb1EEENS1_21CollectiveEpilogueFwdINS6_IJS8_SA_S9_EEENS6_IJNS7_ILi1EEESI_SI_EEESC_SE_Li256ELb1ELb1ELb1ELb0EEENS1_36VarlenDynamicPersistentTileSchedulerILi128ELi64ELi256ELi256ELb1ELb1ELb0ELb1ELb1ELb1EEEEEEEEEvNT_6ParamsE,"",@"SHT_CUDA_INFO"
	.sectionflags	@""
	.align	4


	//----- nvinfo : EIATTR_CUDA_API_VERSION
	.align		4
        /*0000*/ 	.byte	0x04, 0x37
        /*0002*/ 	.short	(.L_356 - .L_355)
.L_355:
        /*0004*/ 	.word	0x00000082


	//----- nvinfo : EIATTR_SW2861232_WAR
	.align		4
.L_356:
        /*0008*/ 	.byte	0x01, 0x35
	.zero		2


	//----- nvinfo : EIATTR_PARAM_CBANK
	.align		4
        /*000c*/ 	.byte	0x04, 0x0a
        /*000e*/ 	.short	(.L_358 - .L_357)
	.align		4
.L_357:
        /*0010*/ 	.word	index@(.nv.constant0._ZN7cutlass13device_kernelIN5flash19enable_sm80_to_sm89INS1_16FlashAttnFwdSm80INS1_25CollectiveMainloopFwdSm80ILi8ELi1ELb0EN4cute5tupleIJNS5_1CILi128EEENS7_ILi64EEENS7_ILi192EEEEEELi192ENS_6half_tEfNS_4arch4Sm80ELb1ELb0ELb0ELb1ELb0ELb0ELb1ELb1EEENS1_21CollectiveEpilogueFwdINS6_IJS8_SA_S9_EEENS6_IJNS7_ILi1EEESI_SI_EEESC_SE_Li256ELb1ELb1ELb1ELb0EEENS1_36VarlenDynamicPersistentTileSchedulerILi128ELi64ELi256ELi256ELb1ELb1ELb0ELb1ELb1ELb1EEEEEEEEEvNT_6ParamsE)
        /*0014*/ 	.short	0x0160
        /*0016*/ 	.short	0x0438


	//----- nvinfo : EIATTR_CBANK_PARAM_SIZE
	.align		4
.L_358:
        /*0018*/ 	.byte	0x03, 0x19
        /*001a*/ 	.short	0x0438


	//----- nvinfo : EIATTR_KPARAM_INFO
	.align		4
        /*001c*/ 	.byte	0x04, 0x17
        /*001e*/ 	.short	(.L_360 - .L_359)
.L_359:
        /*0020*/ 	.word	0x00000000
        /*0024*/ 	.short	0x0000
        /*0026*/ 	.short	0x0000
        /*0028*/ 	.byte	0x00, 0xf0, 0xe1, 0x10


	//----- nvinfo : EIATTR_MAXREG_COUNT
	.align		4
.L_360:
        /*002c*/ 	.byte	0x03, 0x1b
        /*002e*/ 	.short	0x00ff


	//----- nvinfo : EIATTR_NUM_BARRIERS
	.align		4
        /*0030*/ 	.byte	0x02, 0x4c
        /*0032*/ 	.byte	0x06
	.zero		1


	//----- nvinfo : EIATTR_ANNOTATIONS
	.align		4
        /*0034*/ 	.byte	0x04, 0x55
        /*0036*/ 	.short	(.L_362 - .L_361)


	//   ....[0]....
.L_361:
        /* <DEDUP_REMOVED lines=37> */


	//----- nvinfo : EIATTR_MERCURY_ISA_VERSION
	.align		4
.L_362:
        /*0270*/ 	.byte	0x03, 0x5f
        /*0272*/ 	.short	0x0000


	//----- nvinfo : EIATTR_INT_WARP_WIDE_INSTR_OFFSETS
	.align		4
        /*0274*/ 	.byte	0x04, 0x31
        /*0276*/ 	.short	(.L_364 - .L_363)


	//   ....[0]....
.L_363:
        /*0278*/ 	.word	0x0000b9f0


	//   ....[1]....
        /*027c*/ 	.word	0x0000ba70


	//----- nvinfo : EIATTR_COOP_GROUP_MASK_REGIDS
	.align		4
.L_364:
        /*0280*/ 	.byte	0x04, 0x29
        /*0282*/ 	.short	(.L_366 - .L_365)


	//   ....[0]....
.L_365:
        /*0284*/ 	.word	0xffffffff


	//   ....[1]....
        /*0288*/ 	.word	0xffffffff


	//   ....[2]....
        /*028c*/ 	.word	0xffffffff


	//   ....[3]....
        /*0290*/ 	.word	0xffffffff


	//   ....[4]....
        /*0294*/ 	.word	0xffffffff


	//   ....[5]....
        /*0298*/ 	.word	0xffffffff


	//   ....[6]....
        /*029c*/ 	.word	0xffffffff


	//   ....[7]....
        /*02a0*/ 	.word	0xffffffff


	//   ....[8]....
        /*02a4*/ 	.word	0xffffffff


	//   ....[9]....
        /*02a8*/ 	.word	0xffffffff


	//   ....[10]....
        /*02ac*/ 	.word	0xffffffff


	//   ....[11]....
        /*02b0*/ 	.word	0xffffffff


	//   ....[12]....
        /*02b4*/ 	.word	0xffffffff


	//   ....[13]....
        /*02b8*/ 	.word	0xffffffff


	//   ....[14]....
        /*02bc*/ 	.word	0xffffffff


	//   ....[15]....
        /*02c0*/ 	.word	0xffffffff


	//   ....[16]....
        /*02c4*/ 	.word	0xffffffff


	//   ....[17]....
        /*02c8*/ 	.word	0xffffffff


	//   ....[18]....
        /*02cc*/ 	.word	0xffffffff


	//   ....[19]....
        /*02d0*/ 	.word	0xffffffff


	//   ....[20]....
        /*02d4*/ 	.word	0xffffffff


	//   ....[21]....
        /*02d8*/ 	.word	0xffffffff


	//   ....[22]....
        /*02dc*/ 	.word	0xffffffff


	//   ....[23]....
        /*02e0*/ 	.word	0xffffffff


	//   ....[24]....
        /*02e4*/ 	.word	0xffffffff


	//   ....[25]....
        /*02e8*/ 	.word	0xffffffff


	//   ....[26]....
        /*02ec*/ 	.word	0xffffffff


	//   ....[27]....
        /*02f0*/ 	.word	0xffffffff


	//   ....[28]....
        /*02f4*/ 	.word	0xffffffff


	//   ....[29]....
        /*02f8*/ 	.word	0xffffffff


	//   ....[30]....
        /*02fc*/ 	.word	0xffffffff


	//   ....[31]....
        /*0300*/ 	.word	0xffffffff


	//   ....[32]....
        /*0304*/ 	.word	0xffffffff


	//   ....[33]....
        /*0308*/ 	.word	0xffffffff


	//   ....[34]....
        /*030c*/ 	.word	0xffffffff


	//   ....[35]....
        /*0310*/ 	.word	0xffffffff


	//   ....[36]....
        /*0314*/ 	.word	0xffffffff


	//   ....[37]....
        /*0318*/ 	.word	0xffffffff


	//   ....[38]....
        /*031c*/ 	.word	0xffffffff


	//   ....[39]....
        /*0320*/ 	.word	0xffffffff


	//   ....[40]....
        /*0324*/ 	.word	0xffffffff


	//   ....[41]....
        /*0328*/ 	.word	0xffffffff


	//   ....[42]....
        /*032c*/ 	.word	0xffffffff


	//   ....[43]....
        /*0330*/ 	.word	0xffffffff


	//   ....[44]....
        /*0334*/ 	.word	0xffffffff


	//   ....[45]....
        /*0338*/ 	.word	0xffffffff


	//   ....[46]....
        /*033c*/ 	.word	0xffffffff


	//   ....[47]....
        /*0340*/ 	.word	0xffffffff


	//   ....[48]....
        /*0344*/ 	.word	0xffffffff


	//   ....[49]....
        /*0348*/ 	.word	0xffffffff


	//   ....[50]....
        /*034c*/ 	.word	0xffffffff


	//   ....[51]....
        /*0350*/ 	.word	0xffffffff


	//   ....[52]....
        /*0354*/ 	.word	0xffffffff


	//   ....[53]....
        /*0358*/ 	.word	0xffffffff


	//   ....[54]....
        /*035c*/ 	.word	0xffffffff


	//   ....[55]....
        /*0360*/ 	.word	0xffffffff


	//   ....[56]....
        /*0364*/ 	.word	0xffffffff


	//   ....[57]....
        /*0368*/ 	.word	0xffffffff


	//   ....[58]....
        /*036c*/ 	.word	0xffffffff


	//   ....[59]....
        /*0370*/ 	.word	0xffffffff


	//   ....[60]....
        /*0374*/ 	.word	0xffffffff


	//   ....[61]....
        /*0378*/ 	.word	0xffffffff


	//   ....[62]....
        /*037c*/ 	.word	0xffffffff


	//   ....[63]....
        /*0380*/ 	.word	0xffffffff


	//   ....[64]....
        /*0384*/ 	.word	0xffffffff


	//   ....[65]....
        /*0388*/ 	.word	0xffffffff


	//   ....[66]....
        /*038c*/ 	.word	0xffffffff


	//   ....[67]....
        /*0390*/ 	.word	0xffffffff


	//   ....[68]....
        /*0394*/ 	.word	0xffffffff


	//   ....[69]....
        /*0398*/ 	.word	0xffffffff


	//   ....[70]....
        /*039c*/ 	.word	0xffffffff


	//   ....[71]....
        /*03a0*/ 	.word	0xffffffff


	//   ....[72]....
        /*03a4*/ 	.word	0xffffffff


	//   ....[73]....
        /*03a8*/ 	.word	0xffffffff


	//   ....[74]....
        /*03ac*/ 	.word	0xffffffff


	//   ....[75]....
        /*03b0*/ 	.word	0xffffffff


	//   ....[76]....
        /*03b4*/ 	.word	0xffffffff


	//   ....[77]....
        /*03b8*/ 	.word	0xffffffff


	//   ....[78]....
        /*03bc*/ 	.word	0xffffffff


	//   ....[79]....
        /*03c0*/ 	.word	0xffffffff


	//   ....[80]....
        /*03c4*/ 	.word	0xffffffff


	//   ....[81]....
        /*03c8*/ 	.word	0xffffffff


	//   ....[82]....
        /*03cc*/ 	.word	0xffffffff


	//   ....[83]....
        /*03d0*/ 	.word	0xffffffff


	//   ....[84]....
        /*03d4*/ 	.word	0xffffffff


	//   ....[85]....
        /*03d8*/ 	.word	0xffffffff


	//   ....[86]....
        /*03dc*/ 	.word	0xffffffff


	//   ....[87]....
        /*03e0*/ 	.word	0xffffffff


	//   ....[88]....
        /*03e4*/ 	.word	0xffffffff


	//   ....[89]....
        /*03e8*/ 	.word	0xffffffff


	//   ....[90]....
        /*03ec*/ 	.word	0xffffffff


	//   ....[91]....
        /*03f0*/ 	.word	0xffffffff


	//   ....[92]....
        /*03f4*/ 	.word	0xffffffff


	//   ....[93]....
        /*03f8*/ 	.word	0xffffffff


	//   ....[94]....
        /*03fc*/ 	.word	0xffffffff


	//   ....[95]....
        /*0400*/ 	.word	0xffffffff


	//   ....[96]....
        /*0404*/ 	.word	0xffffffff


	//   ....[97]....
        /*0408*/ 	.word	0xffffffff


	//   ....[98]....
        /*040c*/ 	.word	0xffffffff


	//   ....[99]....
        /*0410*/ 	.word	0xffffffff


	//   ....[100]....
        /*0414*/ 	.word	0xffffffff


	//   ....[101]....
        /*0418*/ 	.word	0xffffffff


	//   ....[102]....
        /*041c*/ 	.word	0xffffffff


	//   ....[103]....
        /*0420*/ 	.word	0xffffffff


	//   ....[104]....
        /*0424*/ 	.word	0xffffffff


	//   ....[105]....
        /*0428*/ 	.word	0xffffffff


	//   ....[106]....
        /*042c*/ 	.word	0xffffffff


	//   ....[107]....
        /*0430*/ 	.word	0xffffffff


	//   ....[108]....
        /*0434*/ 	.word	0xffffffff


	//   ....[109]....
        /*0438*/ 	.word	0xffffffff


	//   ....[110]....
        /*043c*/ 	.word	0xffffffff


	//   ....[111]....
        /*0440*/ 	.word	0xffffffff


	//   ....[112]....
        /*0444*/ 	.word	0xffffffff


	//   ....[113]....
        /*0448*/ 	.word	0xffffffff


	//   ....[114]....
        /*044c*/ 	.word	0xffffffff


	//   ....[115]....
        /*0450*/ 	.word	0xffffffff


	//   ....[116]....
        /*0454*/ 	.word	0xffffffff


	//   ....[117]....
        /*0458*/ 	.word	0xffffffff


	//   ....[118]....
        /*045c*/ 	.word	0xffffffff


	//   ....[119]....
        /*0460*/ 	.word	0xffffffff


	//   ....[120]....
        /*0464*/ 	.word	0xffffffff


	//   ....[121]....
        /*0468*/ 	.word	0xffffffff


	//   ....[122]....
        /*046c*/ 	.word	0xffffffff


	//   ....[123]....
        /*0470*/ 	.word	0xffffffff


	//   ....[124]....
        /*0474*/ 	.word	0xffffffff


	//   ....[125]....
        /*0478*/ 	.word	0xffffffff


	//   ....[126]....
        /*047c*/ 	.word	0xffffffff


	//   ....[127]....
        /*0480*/ 	.word	0xffffffff


	//   ....[128]....
        /*0484*/ 	.word	0xffffffff


	//   ....[129]....
        /*0488*/ 	.word	0xffffffff


	//   ....[130]....
        /*048c*/ 	.word	0xffffffff


	//   ....[131]....
        /*0490*/ 	.word	0xffffffff


	//   ....[132]....
        /*0494*/ 	.word	0xffffffff


	//   ....[133]....
        /*0498*/ 	.word	0xffffffff


	//   ....[134]....
        /*049c*/ 	.word	0xffffffff


	//   ....[135]....
        /*04a0*/ 	.word	0xffffffff


	//   ....[136]....
        /*04a4*/ 	.word	0xffffffff


	//   ....[137]....
        /*04a8*/ 	.word	0xffffffff


	//   ....[138]....
        /*04ac*/ 	.word	0xffffffff


	//   ....[139]....
        /*04b0*/ 	.word	0xffffffff


	//   ....[140]....
        /*04b4*/ 	.word	0xffffffff


	//   ....[141]....
        /*04b8*/ 	.word	0xffffffff


	//   ....[142]....
        /*04bc*/ 	.word	0xffffffff


	//   ....[143]....
        /*04c0*/ 	.word	0xffffffff


	//   ....[144]....
        /*04c4*/ 	.word	0xffffffff


	//   ....[145]....
        /*04c8*/ 	.word	0xffffffff


	//   ....[146]....
        /*04cc*/ 	.word	0xffffffff


	//----- nvinfo : EIATTR_COOP_GROUP_INSTR_OFFSETS
	.align		4
.L_366:
        /*04d0*/ 	.byte	0x04, 0x28
        /*04d2*/ 	.short	(.L_368 - .L_367)


	//   ....[0]....
.L_367:
        /*04d4*/ 	.word	0x00000050


	//   ....[1]....
        /*04d8*/ 	.word	0x000001e0


	//   ....[2]....
        /*04dc*/ 	.word	0x00000210


	//   ....[3]....
        /*04e0*/ 	.word	0x00000240


	//   ....[4]....
        /*04e4*/ 	.word	0x00000270


	//   ....[5]....
        /*04e8*/ 	.word	0x000002a0


	//   ....[6]....
        /*04ec*/ 	.word	0x000002d0


	//   ....[7]....
        /*04f0*/ 	.word	0x00000430


	//   ....[8]....
        /*04f4*/ 	.word	0x00000470


	//   ....[9]....
        /*04f8*/ 	.word	0x000004a0


	//   ....[10]....
        /*04fc*/ 	.word	0x000004d0


	//   ....[11]....
        /*0500*/ 	.word	0x00000500


	//   ....[12]....
        /*0504*/ 	.word	0x00000530


	//   ....[13]....
        /*0508*/ 	.word	0x000005c0


	//   ....[14]....
        /*050c*/ 	.word	0x00000600


	//   ....[15]....
        /*0510*/ 	.word	0x00000620


	//   ....[16]....
        /*0514*/ 	.word	0x00000680


	//   ....[17]....
        /*0518*/ 	.word	0x00002900


	//   ....[18]....
        /*051c*/ 	.word	0x00002920


	//   ....[19]....
        /*0520*/ 	.word	0x00002a90


	//   ....[20]....
        /*0524*/ 	.word	0x00002aa0


	//   ....[21]....
        /*0528*/ 	.word	0x00002c10


	//   ....[22]....
        /*052c*/ 	.word	0x00002c30


	//   ....[23]....
        /*0530*/ 	.word	0x00002da0


	//   ....[24]....
        /*0534*/ 	.word	0x00002db0


	//   ....[25]....
        /*0538*/ 	.word	0x00003fb0


	//   ....[26]....
        /*053c*/ 	.word	0x00003fc0


	//   ....[27]....
        /*0540*/ 	.word	0x000045c0


	//   ....[28]....
        /*0544*/ 	.word	0x000046a0


	//   ....[29]....
        /*0548*/ 	.word	0x000046b0


	//   ....[30]....
        /*054c*/ 	.word	0x000046e0


	//   ....[31]....
        /*0550*/ 	.word	0x000062f0


	//   ....[32]....
        /*0554*/ 	.word	0x00006330


	//   ....[33]....
        /*0558*/ 	.word	0x00006c30


	//   ....[34]....
        /*055c*/ 	.word	0x00006e00


	//   ....[35]....
        /*0560*/ 	.word	0x00006e50


	//   ....[36]....
        /*0564*/ 	.word	0x00006f70


	//   ....[37]....
        /*0568*/ 	.word	0x00009780


	//   ....[38]....
        /*056c*/ 	.word	0x000097a0


	//   ....[39]....
        /*0570*/ 	.word	0x000097c0


	//   ....[40]....
        /*0574*/ 	.word	0x000097e0


	//   ....[41]....
        /*0578*/ 	.word	0x0000b1d0


	//   ....[42]....
        /*057c*/ 	.word	0x0000b200


	//   ....[43]....
        /*0580*/ 	.word	0x0000b210


	//   ....[44]....
        /*0584*/ 	.word	0x0000b240


	//   ....[45]....
        /*0588*/ 	.word	0x0000c680


	//   ....[46]....
        /*058c*/ 	.word	0x0000c6a0


	//   ....[47]....
        /*0590*/ 	.word	0x0000c6c0


	//   ....[48]....
        /*0594*/ 	.word	0x0000c6d0


	//   ....[49]....
        /*0598*/ 	.word	0x0000ca90


	//   ....[50]....
        /*059c*/ 	.word	0x0000cab0


	//   ....[51]....
        /*05a0*/ 	.word	0x0000cbf0


	//   ....[52]....
        /*05a4*/ 	.word	0x0000cc00


	//   ....[53]....
        /*05a8*/ 	.word	0x0000cd50


	//   ....[54]....
        /*05ac*/ 	.word	0x0000cd70


	//   ....[55]....
        /*05b0*/ 	.word	0x0000cec0


	//   ....[56]....
        /*05b4*/ 	.word	0x0000ced0


	//   ....[57]....
        /*05b8*/ 	.word	0x0000d220


	//   ....[58]....
        /*05bc*/ 	.word	0x0000d240


	//   ....[59]....
        /*05c0*/ 	.word	0x0000dba0


	//   ....[60]....
        /*05c4*/ 	.word	0x0000dbb0


	//   ....[61]....
        /*05c8*/ 	.word	0x0000e9e0


	//   ....[62]....
        /*05cc*/ 	.word	0x0000ea00


	//   ....[63]....
        /*05d0*/ 	.word	0x0000eb50


	//   ....[64]....
        /*05d4*/ 	.word	0x0000eb60


	//   ....[65]....
        /*05d8*/ 	.word	0x0000ecb0


	//   ....[66]....
        /*05dc*/ 	.word	0x0000ecd0


	//   ....[67]....
        /*05e0*/ 	.word	0x0000ee20


	//   ....[68]....
        /*05e4*/ 	.word	0x0000ee30


	//   ....[69]....
        /*05e8*/ 	.word	0x0000f020


	//   ....[70]....
        /*05ec*/ 	.word	0x0000f040


	//   ....[71]....
        /*05f0*/ 	.word	0x0000f160


	//   ....[72]....
        /*05f4*/ 	.word	0x0000f1a0


	//   ....[73]....
        /*05f8*/ 	.word	0x0000f1d0


	//   ....[74]....
        /*05fc*/ 	.word	0x0000f200


	//   ....[75]....
        /*0600*/ 	.word	0x0000f230


	//   ....[76]....
        /*0604*/ 	.word	0x0000f260


	//   ....[77]....
        /*0608*/ 	.word	0x0000f3b0


	//   ....[78]....
        /*060c*/ 	.word	0x0000f3f0


	//   ....[79]....
        /*0610*/ 	.word	0x0000f420


	//   ....[80]....
        /*0614*/ 	.word	0x0000f450


	//   ....[81]....
        /*0618*/ 	.word	0x0000f480


	//   ....[82]....
        /*061c*/ 	.word	0x0000f4b0


	//   ....[83]....
        /*0620*/ 	.word	0x0000f540


	//   ....[84]....
        /*0624*/ 	.word	0x0000f580


	//   ....[85]....
        /*0628*/ 	.word	0x0000f590


	//   ....[86]....
        /*062c*/ 	.word	0x0000f5f0


	//   ....[87]....
        /*0630*/ 	.word	0x0000ffa0


	//   ....[88]....
        /*0634*/ 	.word	0x00010000


	//   ....[89]....
        /*0638*/ 	.word	0x00010050


	//   ....[90]....
        /*063c*/ 	.word	0x000100a0


	//   ....[91]....
        /*0640*/ 	.word	0x000100f0


	//   ....[92]....
        /*0644*/ 	.word	0x00010160


	//   ....[93]....
        /*0648*/ 	.word	0x000101a0


	//   ....[94]....
        /*064c*/ 	.word	0x00010210


	//   ....[95]....
        /*0650*/ 	.word	0x00010280


	//   ....[96]....
        /*0654*/ 	.word	0x000102e0


	//   ....[97]....
        /*0658*/ 	.word	0x00010350


	//   ....[98]....
        /*065c*/ 	.word	0x000103c0


	//   ....[99]....
        /*0660*/ 	.word	0x00010420


	//   ....[100]....
        /*0664*/ 	.word	0x00010480


	//   ....[101]....
        /*0668*/ 	.word	0x000104e0


	//   ....[102]....
        /*066c*/ 	.word	0x00010550


	//   ....[103]....
        /*0670*/ 	.word	0x000105b0


	//   ....[104]....
        /*0674*/ 	.word	0x00010610


	//   ....[105]....
        /*0678*/ 	.word	0x00010660


	//   ....[106]....
        /*067c*/ 	.word	0x000106c0


	//   ....[107]....
        /*0680*/ 	.word	0x00010710


	//   ....[108]....
        /*0684*/ 	.word	0x00010760


	//   ....[109]....
        /*0688*/ 	.word	0x000107d0


	//   ....[110]....
        /*068c*/ 	.word	0x00010840


	//   ....[111]....
        /*0690*/ 	.word	0x000108a0


	//   ....[112]....
        /*0694*/ 	.word	0x00010900


	//   ....[113]....
        /*0698*/ 	.word	0x00010960


	//   ....[114]....
        /*069c*/ 	.word	0x000109d0


	//   ....[115]....
        /*06a0*/ 	.word	0x00010a30


	//   ....[116]....
        /*06a4*/ 	.word	0x00010a90


	//   ....[117]....
        /*06a8*/ 	.word	0x00010af0


	//   ....[118]....
        /*06ac*/ 	.word	0x00010b60


	//   ....[119]....
        /*06b0*/ 	.word	0x00010bc0


	//   ....[120]....
        /*06b4*/ 	.word	0x00010c20


	//   ....[121]....
        /*06b8*/ 	.word	0x00010c80


	//   ....[122]....
        /*06bc*/ 	.word	0x00010cf0


	//   ....[123]....
        /*06c0*/ 	.word	0x00010d50


	//   ....[124]....
        /*06c4*/ 	.word	0x00010db0


	//   ....[125]....
        /*06c8*/ 	.word	0x00010e10


	//   ....[126]....
        /*06cc*/ 	.word	0x00010e80


	//   ....[127]....
        /*06d0*/ 	.word	0x00010ee0


	//   ....[128]....
        /*06d4*/ 	.word	0x00010f40


	//   ....[129]....
        /*06d8*/ 	.word	0x00010fa0


	//   ....[130]....
        /*06dc*/ 	.word	0x00011010


	//   ....[131]....
        /*06e0*/ 	.word	0x00011060


	//   ....[132]....
        /*06e4*/ 	.word	0x000110a0


	//   ....[133]....
        /*06e8*/ 	.word	0x000110f0


	//   ....[134]....
        /*06ec*/ 	.word	0x00011140


	//   ....[135]....
        /*06f0*/ 	.word	0x00011190


	//   ....[136]....
        /*06f4*/ 	.word	0x00011200


	//   ....[137]....
        /*06f8*/ 	.word	0x00011240


	//   ....[138]....
        /*06fc*/ 	.word	0x00011290


	//   ....[139]....
        /*0700*/ 	.word	0x000112e0


	//   ....[140]....
        /*0704*/ 	.word	0x00011330


	//   ....[141]....
        /*0708*/ 	.word	0x00011380


	//   ....[142]....
        /*070c*/ 	.word	0x000113f0


	//   ....[143]....
        /*0710*/ 	.word	0x00011430


	//   ....[144]....
        /*0714*/ 	.word	0x000114a0


	//   ....[145]....
        /*0718*/ 	.word	0x00011500


	//   ....[146]....
        /*071c*/ 	.word	0x00011560


	//----- nvinfo : EIATTR_EXIT_INSTR_OFFSETS
	.align		4
.L_368:
        /*0720*/ 	.byte	0x04, 0x1c
        /*0722*/ 	.short	(.L_370 - .L_369)


	//   ....[0]....
.L_369:
        /*0724*/ 	.word	0x00000fe0


	//   ....[1]....
        /*0728*/ 	.word	0x0000ff60


	//----- nvinfo : EIATTR_MAX_THREADS
	.align		4
.L_370:
        /*072c*/ 	.byte	0x04, 0x05
        /*072e*/ 	.short	(.L_372 - .L_371)
.L_371:
        /*0730*/ 	.word	0x00000100
        /*0734*/ 	.word	0x00000001
        /*0738*/ 	.word	0x00000001


	//----- nvinfo : EIATTR_CRS_STACK_SIZE
	.align		4
.L_372:
        /*073c*/ 	.byte	0x04, 0x1e
        /*073e*/ 	.short	(.L_374 - .L_373)
.L_373:
        /*0740*/ 	.word	0x00000000
.L_374:


//--------------------- .nv.info._ZN7cutlass13device_kernelIN5flash19enable_sm80_to_sm89INS1_16FlashAttnFwdSm80INS1_25CollectiveMainloopFwdSm80ILi8ELi1ELb0EN4cute5tupleIJNS5_1CILi128EEENS7_ILi64EEENS7_ILi192EEEEEELi192ENS_6half_tEfNS_4arch4Sm80ELb1ELb0ELb0ELb1ELb0ELb1ELb1ELb1EEENS1_21CollectiveEpilogueFwdINS6_IJS8_SA_S9_EEENS6_IJNS7_ILi1EEESI_SI_EEESC_SE_Li256ELb1ELb1ELb1ELb0EEENS1_36VarlenDynamicPersistentTileSchedulerILi128ELi64ELi256ELi256ELb1ELb1ELb0ELb1ELb1ELb1EEEEEEEEEvNT_6ParamsE --------------------------
	.section	.nv.info._ZN7cutlass13device_kernelIN5flash19enable_sm80_to_sm89INS1_16FlashAttnFwdSm80INS1_25CollectiveMainloopFwdSm80ILi8ELi1ELb0EN4cute5tupleIJNS5_1CILi128EEENS7_ILi64EEENS7_ILi192EEEEEELi192ENS_6half_tEfNS_4arch4Sm80ELb1ELb0ELb0ELb1ELb0ELb1ELb1ELb1EEENS1_21CollectiveEpilogueFwdINS6_IJS8_SA_S9_EEENS6_IJNS7_ILi1EEESI_SI_EEESC_SE_Li256ELb1ELb1ELb1ELb0EEENS1_36VarlenDynamicPersistentTileSchedulerILi128ELi64ELi256ELi256ELb1ELb1ELb0ELb1ELb1ELb1EEEEEEEEEvNT_6ParamsE,"",@"SHT_CUDA_INFO"
	.sectionflags	@""
	.align	4


	//----- nvinfo : EIATTR_CUDA_API_VERSION
	.align		4
        /*0000*/ 	.byte	0x04, 0x37
        /*0002*/ 	.short	(.L_376 - .L_375)
.L_375:
        /*0004*/ 	.word	0x00000082


	//----- nvinfo : EIATTR_SW2861232_WAR
	.align		4
.L_376:
        /*0008*/ 	.byte	0x01, 0x35
	.zero		2


	//----- nvinfo : EIATTR_PARAM_CBANK
	.align		4
        /*000c*/ 	.byte	0x04, 0x0a
        /*000e*/ 	.short	(.L_378 - .L_377)
	.align		4
.L_377:
        /*0010*/ 	.word	index@(.nv.constant0._ZN7cutlass13device_kernelIN5flash19enable_sm80_to_sm89INS1_16FlashAttnFwdSm80INS1_25CollectiveMainloopFwdSm80ILi8ELi1ELb0EN4cute5tupleIJNS5_1CILi128EEENS7_ILi64EEENS7_ILi192EEEEEELi192ENS_6half_tEfNS_4arch4Sm80ELb1ELb0ELb0ELb1ELb0ELb1ELb1ELb1EEENS1_21CollectiveEpilogueFwdINS6_IJS8_SA_S9_EEENS6_IJNS7_ILi1EEESI_SI_EEESC_SE_Li256ELb1ELb1ELb1ELb0EEENS1_36VarlenDynamicPersistentTileSchedulerILi128ELi64ELi256ELi256ELb1ELb1ELb0ELb1ELb1ELb1EEEEEEEEEvNT_6ParamsE)
        /*0014*/ 	.short	0x0160
        /*0016*/ 	.short	0x0438


	//----- nvinfo : EIATTR_CBANK_PARAM_SIZE
	.align		4
.L_378:
        /*0018*/ 	.byte	0x03, 0x19
        /*001a*/ 	.short	0x0438


	//----- nvinfo : EIATTR_KPARAM_INFO
	.align		4
        /*001c*/ 	.byte	0x04, 0x17
        /*001e*/ 	.short	(.L_380 - .L_379)
.L_379:
        /*0020*/ 	.word	0x00000000
        /*0024*/ 	.short	0x0000
        /*0026*/ 	.short	0x0000
        /*0028*/ 	.byte	0x00, 0xf0, 0xe1, 0x10


	//----- nvinfo : EIATTR_MAXREG_COUNT
	.align		4
.L_380:
        /*002c*/ 	.byte	0x03, 0x1b
        /*002e*/ 	.short	0x00ff


	//----- nvinfo : EIATTR_NUM_BARRIERS
	.align		4
        /*0030*/ 	.byte	0x02, 0x4c
        /*0032*/ 	.byte	0x06
	.zero		1


	//----- nvinfo : EIATTR_ANNOTATIONS
	.align		4
        /*0034*/ 	.byte	0x04, 0x55
        /*0036*/ 	.short	(.L_382 - .L_381)


	//   ....[0]....
.L_381:
        /* <DEDUP_REMOVED lines=32> */


	//----- nvinfo : EIATTR_MERCURY_ISA_VERSION
	.align		4
.L_382:
        /*0228*/ 	.byte	0x03, 0x5f
        /*022a*/ 	.short	0x0000


	//----- nvinfo : EIATTR_INT_WARP_WIDE_INSTR_OFFSETS
	.align		4
        /*022c*/ 	.byte	0x04, 0x31
        /*022e*/ 	.short	(.L_384 - .L_383)


	//   ....[0]....
.L_383:
        /*0230*/ 	.word	0x00017bc0


	//   ....[1]....
        /*0234*/ 	.word	0x00017c40


	//----- nvinfo : EIATTR_COOP_GROUP_MASK_REGIDS
	.align		4
.L_384:
        /*0238*/ 	.byte	0x04, 0x29
        /*023a*/ 	.short	(.L_386 - .L_385)


	//   ....[0]....
.L_385:
        /*023c*/ 	.word	0xffffffff


	//   ....[1]....
        /*0240*/ 	.word	0xffffffff


	//   ....[2]....
        /*0244*/ 	.word	0xffffffff


	//   ....[3]....
        /*0248*/ 	.word	0xffffffff


	//   ....[4]....
        /*024c*/ 	.word	0xffffffff


	//   ....[5]....
        /*0250*/ 	.word	0xffffffff


	//   ....[6]....
        /*0254*/ 	.word	0xffffffff


	//   ....[7]....
        /*0258*/ 	.word	0xffffffff


	//   ....[8]....
        /*025c*/ 	.word	0xffffffff


	//   ....[9]....
        /*0260*/ 	.word	0xffffffff


	//   ....[10]....
        /*0264*/ 	.word	0xffffffff


	//   ....[11]....
        /*0268*/ 	.word	0xffffffff


	//   ....[12]....
        /*026c*/ 	.word	0xffffffff


	//   ....[13]....
        /*0270*/ 	.word	0xffffffff


	//   ....[14]....
        /*0274*/ 	.word	0xffffffff


	//   ....[15]....
        /*0278*/ 	.word	0xffffffff


	//   ....[16]....
        /*027c*/ 	.word	0xffffffff


	//   ....[17]....
        /*0280*/ 	.word	0xffffffff


	//   ....[18]....
        /*0284*/ 	.word	0xffffffff


	//   ....[19]....
        /*0288*/ 	.word	0xffffffff


	//   ....[20]....
        /*028c*/ 	.word	0xffffffff


	//   ....[21]....
        /*0290*/ 	.word	0xffffffff


	//   ....[22]....
        /*0294*/ 	.word	0xffffffff


	//   ....[23]....
        /*0298*/ 	.word	0xffffffff


	//   ....[24]....
        /*029c*/ 	.word	0xffffffff


	//   ....[25]....
        /*02a0*/ 	.word	0xffffffff


	//   ....[26]....
        /*02a4*/ 	.word	0xffffffff


	//   ....[27]....
        /*02a8*/ 	.word	0xffffffff


	//   ....[28]....
        /*02ac*/ 	.word	0xffffffff


	//   ....[29]....
        /*02b0*/ 	.word	0xffffffff


	//   ....[30]....
        /*02b4*/ 	.word	0xffffffff


	//   ....[31]....
        /*02b8*/ 	.word	0xffffffff


	//   ....[32]....
        /*02bc*/ 	.word	0xffffffff


	//   ....[33]....
        /*02c0*/ 	.word	0xffffffff


	//   ....[34]....
        /*02c4*/ 	.word	0xffffffff


	//   ....[35]....
        /*02c8*/ 	.word	0xffffffff


	//   ....[36]....
        /*02cc*/ 	.word	0xffffffff


	//   ....[37]....
        /*02d0*/ 	.word	0xffffffff


	//   ....[38]....
        /*02d4*/ 	.word	0xffffffff


	//   ....[39]....
        /*02d8*/ 	.word	0xffffffff


	//   ....[40]....
        /*02dc*/ 	.word	0xffffffff


	//   ....[41]....
        /*02e0*/ 	.word	0xffffffff


	//   ....[42]....
        /*02e4*/ 	.word	0xffffffff


	//   ....[43]....
        /*02e8*/ 	.word	0xffffffff


	//   ....[44]....
        /*02ec*/ 	.word	0xffffffff


	//   ....[45]....
        /*02f0*/ 	.word	0xffffffff


	//   ....[46]....
        /*02f4*/ 	.word	0xffffffff


	//   ....[47]....
        /*02f8*/ 	.word	0xffffffff


	//   ....[48]....
        /*02fc*/ 	.word	0xffffffff


	//   ....[49]....
        /*0300*/ 	.word	0xffffffff


	//   ....[50]....
        /*0304*/ 	.word	0xffffffff


	//   ....[51]....
        /*0308*/ 	.word	0xffffffff


	//   ....[52]....
        /*030c*/ 	.word	0xffffffff


	//   ....[53]....
        /*0310*/ 	.word	0xffffffff


	//   ....[54]....
        /*0314*/ 	.word	0xffffffff


	//   ....[55]....
        /*0318*/ 	.word	0xffffffff


	//   ....[56]....
        /*031c*/ 	.word	0xffffffff


	//   ....[57]....
        /*0320*/ 	.word	0xffffffff


	//   ....[58]....
        /*0324*/ 	.word	0xffffffff


	//   ....[59]....
        /*0328*/ 	.word	0xffffffff


	//   ....[60]....
        /*032c*/ 	.word	0xffffffff


	//   ....[61]....
        /*0330*/ 	.word	0xffffffff


	//   ....[62]....
        /*0334*/ 	.word	0xffffffff


	//   ....[63]....
        /*0338*/ 	.word	0xffffffff


	//   ....[64]....
        /*033c*/ 	.word	0xffffffff


	//   ....[65]....
        /*0340*/ 	.word	0xffffffff


	//   ....[66]....
        /*0344*/ 	.word	0xffffffff


	//   ....[67]....
        /*0348*/ 	.word	0xffffffff


	//   ....[68]....
        /*034c*/ 	.word	0xffffffff


	//   ....[69]....
        /*0350*/ 	.word	0xffffffff


	//   ....[70]....
        /*0354*/ 	.word	0xffffffff


	//   ....[71]....
        /*0358*/ 	.word	0xffffffff


	//   ....[72]....
        /*035c*/ 	.word	0xffffffff


	//   ....[73]....
        /*0360*/ 	.word	0xffffffff


	//   ....[74]....
        /*0364*/ 	.word	0xffffffff


	//   ....[75]....
        /*0368*/ 	.word	0xffffffff


	//   ....[76]....
        /*036c*/ 	.word	0xffffffff


	//   ....[77]....
        /*0370*/ 	.word	0xffffffff


	//   ....[78]....
        /*0374*/ 	.word	0xffffffff


	//   ....[79]....
        /*0378*/ 	.word	0xffffffff


	//   ....[80]....
        /*037c*/ 	.word	0xffffffff


	//   ....[81]....
        /*0380*/ 	.word	0xffffffff


	//   ....[82]....
        /*0384*/ 	.word	0xffffffff


	//   ....[83]....
        /*0388*/ 	.word	0xffffffff


	//   ....[84]....
        /*038c*/ 	.word	0xffffffff


	//   ....[85]....
        /*0390*/ 	.word	0xffffffff


	//   ....[86]....
        /*0394*/ 	.word	0xffffffff


	//   ....[87]....
        /*0398*/ 	.word	0xffffffff


	//   ....[88]....
        /*039c*/ 	.word	0xffffffff


	//   ....[89]....
        /*03a0*/ 	.word	0xffffffff


	//   ....[90]....
        /*03a4*/ 	.word	0xffffffff


	//   ....[91]....
        /*03a8*/ 	.word	0xffffffff


	//   ....[92]....
        /*03ac*/ 	.word	0xffffffff


	//   ....[93]....
        /*03b0*/ 	.word	0xffffffff


	//   ....[94]....
        /*03b4*/ 	.word	0xffffffff


	//   ....[95]....
        /*03b8*/ 	.word	0xffffffff


	//   ....[96]....
        /*03bc*/ 	.word	0xffffffff


	//   ....[97]....
        /*03c0*/ 	.word	0xffffffff


	//   ....[98]....
        /*03c4*/ 	.word	0xffffffff


	//   ....[99]....
        /*03c8*/ 	.word	0xffffffff


	//   ....[100]....
        /*03cc*/ 	.word	0xffffffff


	//   ....[101]....
        /*03d0*/ 	.word	0xffffffff


	//   ....[102]....
        /*03d4*/ 	.word	0xffffffff


	//   ....[103]....
        /*03d8*/ 	.word	0xffffffff


	//   ....[104]....
        /*03dc*/ 	.word	0xffffffff


	//   ....[105]....
        /*03e0*/ 	.word	0xffffffff


	//   ....[106]....
        /*03e4*/ 	.word	0xffffffff


	//   ....[107]....
        /*03e8*/ 	.word	0xffffffff


	//   ....[108]....
        /*03ec*/ 	.word	0xffffffff


	//   ....[109]....
        /*03f0*/ 	.word	0xffffffff


	//   ....[110]....
        /*03f4*/ 	.word	0xffffffff


	//   ....[111]....
        /*03f8*/ 	.word	0xffffffff


	//   ....[112]....
        /*03fc*/ 	.word	0xffffffff


	//   ....[113]....
        /*0400*/ 	.word	0xffffffff


	//   ....[114]....
        /*0404*/ 	.word	0xffffffff


	//   ....[115]....
        /*0408*/ 	.word	0xffffffff


	//   ....[116]....
        /*040c*/ 	.word	0xffffffff


	//   ....[117]....
        /*0410*/ 	.word	0xffffffff


	//   ....[118]....
        /*0414*/ 	.word	0xffffffff


	//   ....[119]....
        /*0418*/ 	.word	0xffffffff


	//   ....[120]....
        /*041c*/ 	.word	0xffffffff


	//   ....[121]....
        /*0420*/ 	.word	0xffffffff


	//   ....[122]....
        /*0424*/ 	.word	0xffffffff


	//   ....[123]....
        /*0428*/ 	.word	0xffffffff


	//   ....[124]....
        /*042c*/ 	.word	0xffffffff


	//   ....[125]....
        /*0430*/ 	.word	0xffffffff


	//   ....[126]....
        /*0434*/ 	.word	0xffffffff


	//   ....[127]....
        /*0438*/ 	.word	0xffffffff


	//   ....[128]....
        /*043c*/ 	.word	0xffffffff


	//   ....[129]....
        /*0440*/ 	.word	0xffffffff


	//   ....[130]....
        /*0444*/ 	.word	0xffffffff


	//   ....[131]....
        /*0448*/ 	.word	0xffffffff


	//   ....[132]....
        /*044c*/ 	.word	0xffffffff


	//   ....[133]....
        /*0450*/ 	.word	0xffffffff


	//   ....[134]....
        /*0454*/ 	.word	0xffffffff


	//   ....[135]....
        /*0458*/ 	.word	0xffffffff


	//   ....[136]....
        /*045c*/ 	.word	0xffffffff


	//   ....[137]....
        /*0460*/ 	.word	0xffffffff


	//   ....[138]....
        /*0464*/ 	.word	0xffffffff


	//   ....[139]....
        /*0468*/ 	.word	0xffffffff


	//   ....[140]....
        /*046c*/ 	.word	0xffffffff


	//   ....[141]....
        /*0470*/ 	.word	0xffffffff


	//   ....[142]....
        /*0474*/ 	.word	0xffffffff


	//   ....[143]....
        /*0478*/ 	.word	0xffffffff


	//   ....[144]....
        /*047c*/ 	.word	0xffffffff


	//   ....[145]....
        /*0480*/ 	.word	0xffffffff


	//   ....[146]....
        /*0484*/ 	.word	0xffffffff


	//   ....[147]....
        /*0488*/ 	.word	0xffffffff


	//   ....[148]....
        /*048c*/ 	.word	0xffffffff


	//   ....[149]....
        /*0490*/ 	.word	0xffffffff


	//   ....[150]....
        /*0494*/ 	.word	0xffffffff


	//   ....[151]....
        /*0498*/ 	.word	0xffffffff


	//   ....[152]....
        /*049c*/ 	.word	0xffffffff


	//   ....[153]....
        /*04a0*/ 	.word	0xffffffff


	//   ....[154]....
        /*04a4*/ 	.word	0xffffffff


	//   ....[155]....
        /*04a8*/ 	.word	0xffffffff


	//   ....[156]....
        /*04ac*/ 	.word	0xffffffff


	//   ....[157]....
        /*04b0*/ 	.word	0xffffffff


	//   ....[158]....
        /*04b4*/ 	.word	0xffffffff


	//   ....[159]....
        /*04b8*/ 	.word	0xffffffff


	//   ....[160]....
        /*04bc*/ 	.word	0xffffffff


	//   ....[161]....
        /*04c0*/ 	.word	0xffffffff


	//   ....[162]....
        /*04c4*/ 	.word	0xffffffff


	//----- nvinfo : EIATTR_COOP_GROUP_INSTR_OFFSETS
	.align		4
.L_386:
        /*04c8*/ 	.byte	0x04, 0x28
        /*04ca*/ 	.short	(.L_388 - .L_387)


	//   ....[0]....
.L_387:
        /*04cc*/ 	.word	0x00000050


	//   ....[1]....
        /*04d0*/ 	.word	0x000001f0


	//   ....[2]....
        /*04d4*/ 	.word	0x00000220


	//   ....[3]....
        /*04d8*/ 	.word	0x00000250


	//   ....[4]....
        /*04dc*/ 	.word	0x00000280


	//   ....[5]....
        /*04e0*/ 	.word	0x000002b0


	//   ....[6]....
        /*04e4*/ 	.word	0x000002e0


	//   ....[7]....
        /*04e8*/ 	.word	0x00000450


	//   ....[8]....
        /*04ec*/ 	.word	0x00000490


	//   ....[9]....
        /*04f0*/ 	.word	0x000004c0


	//   ....[10]....
        /*04f4*/ 	.word	0x000004f0


	//   ....[11]....
        /*04f8*/ 	.word	0x00000520


	//   ....[12]....
        /*04fc*/ 	.word	0x00000550


	//   ....[13]....
        /*0500*/ 	.word	0x000005e0


	//   ....[14]....
        /*0504*/ 	.word	0x00000620


	//   ....[15]....
        /*0508*/ 	.word	0x00000640


	//   ....[16]....
        /*050c*/ 	.word	0x000006a0


	//   ....[17]....
        /*0510*/ 	.word	0x00007ee0


	//   ....[18]....
        /*0514*/ 	.word	0x00007f00


	//   ....[19]....
        /*0518*/ 	.word	0x00008060


	//   ....[20]....
        /*051c*/ 	.word	0x00008070


	//   ....[21]....
        /*0520*/ 	.word	0x000081a0


	//   ....[22]....
        /*0524*/ 	.word	0x000081c0


	//   ....[23]....
        /*0528*/ 	.word	0x000082f0


	//   ....[24]....
        /*052c*/ 	.word	0x00008300


	//   ....[25]....
        /*0530*/ 	.word	0x000089f0


	//   ....[26]....
        /*0534*/ 	.word	0x00008a30


	//   ....[27]....
        /*0538*/ 	.word	0x00008a70


	//   ....[28]....
        /*053c*/ 	.word	0x00008a80


	//   ....[29]....
        /*0540*/ 	.word	0x00008ef0


	//   ....[30]....
        /*0544*/ 	.word	0x00009160


	//   ....[31]....
        /*0548*/ 	.word	0x000091a0


	//   ....[32]....
        /*054c*/ 	.word	0x000091b0


	//   ....[33]....
        /*0550*/ 	.word	0x0000bcc0


	//   ....[34]....
        /*0554*/ 	.word	0x0000bd90


	//   ....[35]....
        /*0558*/ 	.word	0x0000bdd0


	//   ....[36]....
        /*055c*/ 	.word	0x0000be10


	//   ....[37]....
        /*0560*/ 	.word	0x0000c0c0


	//   ....[38]....
        /*0564*/ 	.word	0x0000c330


	//   ....[39]....
        /*0568*/ 	.word	0x0000c370


	//   ....[40]....
        /*056c*/ 	.word	0x0000c3b0


	//   ....[41]....
        /*0570*/ 	.word	0x00010030


	//   ....[42]....
        /*0574*/ 	.word	0x00010040


	//   ....[43]....
        /*0578*/ 	.word	0x00010650


	//   ....[44]....
        /*057c*/ 	.word	0x00010730


	//   ....[45]....
        /*0580*/ 	.word	0x00010740


	//   ....[46]....
        /*0584*/ 	.word	0x00010770


	//   ....[47]....
        /*0588*/ 	.word	0x000123e0


	//   ....[48]....
        /*058c*/ 	.word	0x00012460


	//   ....[49]....
        /*0590*/ 	.word	0x00012dd0


	//   ....[50]....
        /*0594*/ 	.word	0x00012fa0


	//   ....[51]....
        /*0598*/ 	.word	0x00012ff0


	//   ....[52]....
        /*059c*/ 	.word	0x00013110


	//   ....[53]....
        /*05a0*/ 	.word	0x00015940


	//   ....[54]....
        /*05a4*/ 	.word	0x00015960


	//   ....[55]....
        /*05a8*/ 	.word	0x00015980


	//   ....[56]....
        /*05ac*/ 	.word	0x000159a0


	//   ....[57]....
        /*05b0*/ 	.word	0x000173a0


	//   ....[58]....
        /*05b4*/ 	.word	0x000173d0


	//   ....[59]....
        /*05b8*/ 	.word	0x000173e0


	//   ....[60]....
        /*05bc*/ 	.word	0x00017410


	//   ....[61]....
        /*05c0*/ 	.word	0x00018950


	//   ....[62]....
        /*05c4*/ 	.word	0x00018960


	//   ....[63]....
        /*05c8*/ 	.word	0x00018980


	//   ....[64]....
        /*05cc*/ 	.word	0x000189a0


	//   ....[65]....
        /*05d0*/ 	.word	0x00018d60


	//   ....[66]....
        /*05d4*/ 	.word	0x00018d80


	//   ....[67]....
        /*05d8*/ 	.word	0x00018ed0


	//   ....[68]....
        /*05dc*/ 	.word	0x00018ee0


	//   ....[69]....
        /*05e0*/ 	.word	0x00019010


	//   ....[70]....
        /*05e4*/ 	.word	0x00019030


	//   ....[71]....
        /*05e8*/ 	.word	0x00019160


	//   ....[72]....
        /*05ec*/ 	.word	0x00019170


	//   ....[73]....
        /*05f0*/ 	.word	0x000194a0


	//   ....[74]....
        /*05f4*/ 	.word	0x000194c0


	//   ....[75]....
        /*05f8*/ 	.word	0x00019e00


	//   ....[76]....
        /*05fc*/ 	.word	0x00019e10


	//   ....[77]....
        /*0600*/ 	.word	0x0001abf0


	//   ....[78]....
        /*0604*/ 	.word	0x0001ac10


	//   ....[79]....
        /*0608*/ 	.word	0x0001ad70


	//   ....[80]....
        /*060c*/ 	.word	0x0001ad80


	//   ....[81]....
        /*0610*/ 	.word	0x0001aeb0


	//   ....[82]....
        /*0614*/ 	.word	0x0001aed0


	//   ....[83]....
        /*0618*/ 	.word	0x0001b000


	//   ....[84]....
        /*061c*/ 	.word	0x0001b010


	//   ....[85]....
        /*0620*/ 	.word	0x0001b1e0


	//   ....[86]....
        /*0624*/ 	.word	0x0001b200


	//   ....[87]....
        /*0628*/ 	.word	0x0001b320


	//   ....[88]....
        /*062c*/ 	.word	0x0001b360


	//   ....[89]....
        /*0630*/ 	.word	0x0001b390


	//   ....[90]....
        /*0634*/ 	.word	0x0001b3c0


	//   ....[91]....
        /*0638*/ 	.word	0x0001b3f0


	//   ....[92]....
        /*063c*/ 	.word	0x0001b420


	//   ....[93]....
        /*0640*/ 	.word	0x0001b570


	//   ....[94]....
        /*0644*/ 	.word	0x0001b5b0


	//   ....[95]....
        /*0648*/ 	.word	0x0001b5e0


	//   ....[96]....
        /*064c*/ 	.word	0x0001b610


	//   ....[97]....
        /*0650*/ 	.word	0x0001b640


	//   ....[98]....
        /*0654*/ 	.word	0x0001b670


	//   ....[99]....
        /*0658*/ 	.word	0x0001b700


	//   ....[100]....
        /*065c*/ 	.word	0x0001b740


	//   ....[101]....
        /*0660*/ 	.word	0x0001b750


	//   ....[102]....
        /*0664*/ 	.word	0x0001b7b0


	//   ....[103]....
        /*0668*/ 	.word	0x0001c150


	//   ....[104]....
        /*066c*/ 	.word	0x0001c1b0


	//   ....[105]....
        /*0670*/ 	.word	0x0001c210


	//   ....[106]....
        /*0674*/ 	.word	0x0001c270


	//   ....[107]....
        /*0678*/ 	.word	0x0001c2d0


	//   ....[108]....
        /*067c*/ 	.word	0x0001c340


	//   ....[109]....
        /*0680*/ 	.word	0x0001c390


	//   ....[110]....
        /*0684*/ 	.word	0x0001c400


	//   ....[111]....
        /*0688*/ 	.word	0x0001c470


	//   ....[112]....
        /*068c*/ 	.word	0x0001c4d0


	//   ....[113]....
        /*0690*/ 	.word	0x0001c540


	//   ....[114]....
        /*0694*/ 	.word	0x0001c5b0


	//   ....[115]....
        /*0698*/ 	.word	0x0001c620


	//   ....[116]....
        /*069c*/ 	.word	0x0001c680


	//   ....[117]....
        /*06a0*/ 	.word	0x0001c6f0


	//   ....[118]....
        /*06a4*/ 	.word	0x0001c760


	//   ....[119]....
        /*06a8*/ 	.word	0x0001c7d0


	//   ....[120]....
        /*06ac*/ 	.word	0x0001c830


	//   ....[121]....
        /*06b0*/ 	.word	0x0001c890


	//   ....[122]....
        /*06b4*/ 	.word	0x0001c8f0


	//   ....[123]....
        /*06b8*/ 	.word	0x0001c940


	//   ....[124]....
        /*06bc*/ 	.word	0x0001c990


	//   ....[125]....
        /*06c0*/ 	.word	0x0001ca00


	//   ....[126]....
        /*06c4*/ 	.word	0x0001ca70


	//   ....[127]....
        /*06c8*/ 	.word	0x0001cae0


	//   ....[128]....
        /*06cc*/ 	.word	0x0001cb40


	//   ....[129]....
        /*06d0*/ 	.word	0x0001cbb0


	//   ....[130]....
        /*06d4*/ 	.word	0x0001cc20


	//   ....[131]....
        /*06d8*/ 	.word	0x0001cc90


	//   ....[132]....
        /*06dc*/ 	.word	0x0001ccf0


	//   ....[133]....
        /*06e0*/ 	.word	0x0001cd60


	//   ....[134]....
        /*06e4*/ 	.word	0x0001cdd0


	//   ....[135]....
        /*06e8*/ 	.word	0x0001ce40


	//   ....[136]....
        /*06ec*/ 	.word	0x0001cea0


	//   ....[137]....
        /*06f0*/ 	.word	0x0001cf10


	//   ....[138]....
        /*06f4*/ 	.word	0x0001cf80


	//   ....[139]....
        /*06f8*/ 	.word	0x0001cff0


	//   ....[140]....
        /*06fc*/ 	.word	0x0001d050


	//   ....[141]....
        /*0700*/ 	.word	0x0001d0c0


	//   ....[142]....
        /*0704*/ 	.word	0x0001d130


	//   ....[143]....
        /*0708*/ 	.word	0x0001d1a0


	//   ....[144]....
        /*070c*/ 	.word	0x0001d200


	//   ....[145]....
        /*0710*/ 	.word	0x0001d270


	//   ....[146]....
        /*0714*/ 	.word	0x0001d2e0


	//   ....[147]....
        /*0718*/ 	.word	0x0001d340


	//   ....[148]....
        /*071c*/ 	.word	0x0001d390


	//   ....[149]....
        /*0720*/ 	.word	0x0001d3f0


	//   ....[150]....
        /*0724*/ 	.word	0x0001d450


	//   ....[151]....
        /*0728*/ 	.word	0x0001d4b0


	//   ....[152]....
        /*072c*/ 	.word	0x0001d520


	//   ....[153]....
        /*0730*/ 	.word	0x0001d570


	//   ....[154]....
        /*0734*/ 	.word	0x0001d5c0


	//   ....[155]....
        /*0738*/ 	.word	0x0001d610


	//   ....[156]....
        /*073c*/ 	.word	0x0001d670


	//   ....[157]....
        /*0740*/ 	.word	0x0001d6d0


	//   ....[158]....
        /*0744*/ 	.word	0x0001d740


	//   ....[159]....
        /*0748*/ 	.word	0x0001d790


	//   ....[160]....
        /*074c*/ 	.word	0x0001d800


	//   ....[161]....
        /*0750*/ 	.word	0x0001d860


	//   ....[162]....
        /*0754*/ 	.word	0x0001d8d0


	//----- nvinfo : EIATTR_EXIT_INSTR_OFFSETS
	.align		4
.L_388:
        /*0758*/ 	.byte	0x04, 0x1c
        /*075a*/ 	.short	(.L_390 - .L_389)


	//   ....[0]....
.L_389:
        /*075c*/ 	.word	0x00001000


	//   ....[1]....
        /*0760*/ 	.word	0x0001c110


	//----- nvinfo : EIATTR_MAX_THREADS
	.align		4
.L_390:
        /*0764*/ 	.byte	0x04, 0x05
        /*0766*/ 	.short	(.L_392 - .L_391)
.L_391:
        /*0768*/ 	.word	0x00000100
        /*076c*/ 	.word	0x00000001
        /*0770*/ 	.word	0x00000001


	//----- nvinfo : EIATTR_CRS_STACK_SIZE
	.align		4
.L_392:
        /*0774*/ 	.byte	0x04, 0x1e
        /*0776*/ 	.short	(.L_394 - .L_393)
.L_393:
        /*0778*/ 	.word	0x00000000
.L_394:


//--------------------- .nv.info._ZN7cutlass13device_kernelIN5flash19enable_sm80_to_sm89INS1_16FlashAttnFwdSm80INS1_25CollectiveMainloopFwdSm80ILi8ELi2ELb1EN4cute5tupleIJNS5_1CILi128EEENS7_ILi96EEENS7_ILi192EEEEEELi192ENS_6half_tEfNS_4arch4Sm80ELb0ELb0ELb0ELb0ELb0ELb0ELb1ELb1EEENS1_21CollectiveEpilogueFwdINS6_IJS8_SA_S9_EEENS6_IJNS7_ILi1EEESI_SI_EEESC_SE_Li256ELb0ELb1ELb1ELb0EEENS1_19SingleTileSchedulerILb0ELb1ELb1ELi128EEEEEEEEEvNT_6ParamsE --------------------------
	.section	.nv.info._ZN7cutlass13device_kernelIN5flash19enable_sm80_to_sm89INS1_16FlashAttnFwdSm80INS1_25CollectiveMainloopFwdSm80ILi8ELi2ELb1EN4cute5tupleIJNS5_1CILi128EEENS7_ILi96EEENS7_ILi192EEEEEELi192ENS_6half_tEfNS_4arch4Sm80ELb0ELb0ELb0ELb0ELb0ELb0ELb1ELb1EEENS1_21CollectiveEpilogueFwdINS6_IJS8_SA_S9_EEENS6_IJNS7_ILi1EEESI_SI_EEESC_SE_Li256ELb0ELb1ELb1ELb0EEENS1_19SingleTileSchedulerILb0ELb1ELb1ELi128EEEEEEEEEvNT_6ParamsE,"",@"SHT_CUDA_INFO"
	.sectionflags	@""
	.align	4


	//----- nvinfo : EIATTR_CUDA_API_VERSION
	.align		4
        /*0000*/ 	.byte	0x04, 0x37
        /*0002*/ 	.short	(.L_396 - .L_395)
.L_395:
        /*0004*/ 	.word	0x00000082


	//----- nvinfo : EIATTR_SW2861232_WAR
	.align		4
.L_396:
        /*0008*/ 	.byte	0x01, 0x35
	.zero		2


	//----- nvinfo : EIATTR_PARAM_CBANK
	.align		4
        /*000c*/ 	.byte	0x04, 0x0a
        /*000e*/ 	.short	(.L_398 - .L_397)
	.align		4
.L_397:
        /*0010*/ 	.word	index@(.nv.constant0._ZN7cutlass13device_kernelIN5flash19enable_sm80_to_sm89INS1_16FlashAttnFwdSm80INS1_25CollectiveMainloopFwdSm80ILi8ELi2ELb1EN4cute5tupleIJNS5_1CILi128EEENS7_ILi96EEENS7_ILi192EEEEEELi192ENS_6half_tEfNS_4arch4Sm80ELb0ELb0ELb0ELb0ELb0ELb0ELb1ELb1EEENS1_21CollectiveEpilogueFwdINS6_IJS8_SA_S9_EEENS6_IJNS7_ILi1EEESI_SI_EEESC_SE_Li256ELb0ELb1ELb1ELb0EEENS1_19SingleTileSchedulerILb0ELb1ELb1ELi128EEEEEEEEEvNT_6ParamsE)
        /*0014*/ 	.short	0x0160
        /*0016*/ 	.short	0x0418


	//----- nvinfo : EIATTR_CBANK_PARAM_SIZE
	.align		4
.L_398:
        /*0018*/ 	.byte	0x03, 0x19
        /*001a*/ 	.short	0x0418


	//----- nvinfo : EIATTR_KPARAM_INFO
	.align		4
        /*001c*/ 	.byte	0x04, 0x17
        /*001e*/ 	.short	(.L_400 - .L_399)
.L_399:
        /*0020*/ 	.word	0x00000000
        /*0024*/ 	.short	0x0000
        /*0026*/ 	.short	0x0000
        /*0028*/ 	.byte	0x00, 0xf0, 0x61, 0x10


	//----- nvinfo : EIATTR_MAXREG_COUNT
	.align		4
.L_400:
        /*002c*/ 	.byte	0x03, 0x1b
        /*002e*/ 	.short	0x00ff


	//----- nvinfo : EIATTR_NUM_BARRIERS
	.align		4
        /*0030*/ 	.byte	0x02, 0x4c
        /*0032*/ 	.byte	0x02
	.zero		1


	//----- nvinfo : EIATTR_ANNOTATIONS
	.align		4
        /*0034*/ 	.byte	0x04, 0x55
        /*0036*/ 	.short	(.L_402 - .L_401)


	//   ....[0]....
.L_401:
        /*0038*/ 	.word	0x00000001
        /*003c*/ 	.byte	0xf0, 0x11, 0x00, 0x00, 0x01, 0x00, 0x00, 0x00, 0x20, 0x14, 0x00, 0x00, 0x01, 0x00, 0x00, 0x00
        /*004c*/ 	.byte	0x40, 0x16, 0x00, 0x00, 0x01, 0x00, 0x00, 0x00, 0xf0, 0x16, 0x00, 0x00, 0x01, 0x00, 0x00, 0x00
        /*005c*/ 	.byte	0x80, 0x5a, 0x00, 0x00, 0x01, 0x00, 0x00, 0x00, 0x80, 0x5d, 0x00, 0x00, 0x01, 0x00, 0x00, 0x00
        /*006c*/ 	.byte	0xb0, 0x5d, 0x00, 0x00, 0x01, 0x00, 0x00, 0x00, 0x40, 0x88, 0x00, 0x00, 0x01, 0x00, 0x00, 0x00
        /*007c*/ 	.byte	0x60, 0x88, 0x00, 0x00


	//----- nvinfo : EIATTR_MERCURY_ISA_VERSION
	.align		4
.L_402:
        /*0080*/ 	.byte	0x03, 0x5f
        /*0082*/ 	.short	0x0000


	//----- nvinfo : EIATTR_COOP_GROUP_MASK_REGIDS
	.align		4
        /*0084*/ 	.byte	0x04, 0x29
        /*0086*/ 	.short	(.L_404 - .L_403)


	//   ....[0]....
.L_403:
        /*0088*/ 	.word	0xffffffff


	//   ....[1]....
        /*008c*/ 	.word	0xffffffff


	//   ....[2]....
        /*0090*/ 	.word	0xffffffff


	//   ....[3]....
        /*0094*/ 	.word	0xffffffff


	//   ....[4]....
        /*0098*/ 	.word	0xffffffff


	//   ....[5]....
        /*009c*/ 	.word	0xffffffff


	//   ....[6]....
        /*00a0*/ 	.word	0xffffffff


	//   ....[7]....
        /*00a4*/ 	.word	0xffffffff


	//   ....[8]....
        /*00a8*/ 	.word	0xffffffff


	//   ....[9]....
        /*00ac*/ 	.word	0xffffffff


	//   ....[10]....
        /*00b0*/ 	.word	0xffffffff


	//   ....[11]....
        /*00b4*/ 	.word	0xffffffff


	//   ....[12]....
        /*00b8*/ 	.word	0xffffffff


	//   ....[13]....
        /*00bc*/ 	.word	0xffffffff


	//   ....[14]....
        /*00c0*/ 	.word	0xffffffff


	//   ....[15]....
        /*00c4*/ 	.word	0xffffffff


	//   ....[16]....
        /*00c8*/ 	.word	0xffffffff


	//   ....[17]....
        /*00cc*/ 	.word	0xffffffff


	//   ....[18]....
        /*00d0*/ 	.word	0xffffffff


	//   ....[19]....
        /*00d4*/ 	.word	0xffffffff


	//   ....[20]....
        /*00d8*/ 	.word	0xffffffff


	//   ....[21]....
        /*00dc*/ 	.word	0xffffffff


	//   ....[22]....
        /*00e0*/ 	.word	0xffffffff


	//   ....[23]....
        /*00e4*/ 	.word	0xffffffff


	//   ....[24]....
        /*00e8*/ 	.word	0xffffffff


	//   ....[25]....
        /*00ec*/ 	.word	0xffffffff


	//   ....[26]....
        /*00f0*/ 	.word	0xffffffff


	//   ....[27]....
        /*00f4*/ 	.word	0xffffffff


	//   ....[28]....
        /*00f8*/ 	.word	0xffffffff


	//----- nvinfo : EIATTR_COOP_GROUP_INSTR_OFFSETS
	.align		4
.L_404:
        /*00fc*/ 	.byte	0x04, 0x28
        /*00fe*/ 	.short	(.L_406 - .L_405)


	//   ....[0]....
.L_405:
        /*0100*/ 	.word	0x00000060


	//   ....[1]....
        /*0104*/ 	.word	0x00000eb0


	//   ....[2]....
        /*0108*/ 	.word	0x00000ee0


	//   ....[3]....
        /*010c*/ 	.word	0x00000f60


	//   ....[4]....
        /*0110*/ 	.word	0x00001090


	//   ....[5]....
        /*0114*/ 	.word	0x00001170


	//   ....[6]....
        /*0118*/ 	.word	0x000011b0


	//   ....[7]....
        /*011c*/ 	.word	0x00001280


	//   ....[8]....
        /*0120*/ 	.word	0x00001300


	//   ....[9]....
        /*0124*/ 	.word	0x00003730


	//   ....[10]....
        /*0128*/ 	.word	0x000037f0


	//   ....[11]....
        /*012c*/ 	.word	0x00003800


	//   ....[12]....
        /*0130*/ 	.word	0x00003830


	//   ....[13]....
        /*0134*/ 	.word	0x00007230


	//   ....[14]....
        /*0138*/ 	.word	0x00007260


	//   ....[15]....
        /*013c*/ 	.word	0x00007280


	//   ....[16]....
        /*0140*/ 	.word	0x000072a0


	//   ....[17]....
        /*0144*/ 	.word	0x00009470


	//   ....[18]....
        /*0148*/ 	.word	0x000094a0


	//   ....[19]....
        /*014c*/ 	.word	0x000094f0


	//   ....[20]....
        /*0150*/ 	.word	0x00009500


	//   ....[21]....
        /*0154*/ 	.word	0x0000a1e0


	//   ....[22]....
        /*0158*/ 	.word	0x0000a220


	//   ....[23]....
        /*015c*/ 	.word	0x0000a250


	//   ....[24]....
        /*0160*/ 	.word	0x0000a280


	//   ....[25]....
        /*0164*/ 	.word	0x0000a370


	//   ....[26]....
        /*0168*/ 	.word	0x0000a380


	//   ....[27]....
        /*016c*/ 	.word	0x0000ac90


	//   ....[28]....
        /*0170*/ 	.word	0x0000aca0


	//----- nvinfo : EIATTR_EXIT_INSTR_OFFSETS
	.align		4
.L_406:
        /*0174*/ 	.byte	0x04, 0x1c
        /*0176*/ 	.short	(.L_408 - .L_407)


	//   ....[0]....
.L_407:
        /*0178*/ 	.word	0x000001c0


	//   ....[1]....
        /*017c*/ 	.word	0x0000acb0


	//   ....[2]....
        /*0180*/ 	.word	0x0000b550


	//   ....[3]....
        /*0184*/ 	.word	0x0000b5a0


	//   ....[4]....
        /*0188*/ 	.word	0x0000b5d0


	//   ....[5]....
        /*018c*/ 	.word	0x0000b630


	//   ....[6]....
        /*0190*/ 	.word	0x0000b8c0


	//----- nvinfo : EIATTR_CTAIDZ_USED
	.align		4
.L_408:
        /*0194*/ 	.byte	0x01, 0x04
	.zero		2


	//----- nvinfo : EIATTR_MAX_THREADS
	.align		4
        /*0198*/ 	.byte	0x04, 0x05
        /*019a*/ 	.short	(.L_410 - .L_409)
.L_409:
        /*019c*/ 	.word	0x00000100
        /*01a0*/ 	.word	0x00000001
        /*01a4*/ 	.word	0x00000001


	//----- nvinfo : EIATTR_CRS_STACK_SIZE
	.align		4
.L_410:
        /*01a8*/ 	.byte	0x04, 0x1e
        /*01aa*/ 	.short	(.L_412 - .L_411)
.L_411:
        /*01ac*/ 	.word	0x00000000
.L_412:


//--------------------- .nv.info._ZN7cutlass13device_kernelIN5flash19enable_sm80_to_sm89INS1_16FlashAttnFwdSm80INS1_25CollectiveMainloopFwdSm80ILi8ELi2ELb0EN4cute5tupleIJNS5_1CILi128EEENS7_ILi64EEENS7_ILi192EEEEEELi192ENS_6half_tEfNS_4arch4Sm80ELb0ELb0ELb0ELb1ELb0ELb0ELb1ELb1EEENS1_21CollectiveEpilogueFwdINS6_IJS8_SA_S9_EEENS6_IJNS7_ILi1EEESI_SI_EEESC_SE_Li256ELb1ELb1ELb1ELb0EEENS1_36VarlenDynamicPersistentTileSchedulerILi128ELi64ELi256ELi256ELb1ELb1ELb0ELb0ELb1ELb1EEEEEEEEEvNT_6ParamsE --------------------------
	.section	.nv.info._ZN7cutlass13device_kernelIN5flash19enable_sm80_to_sm89INS1_16FlashAttnFwdSm80INS1_25CollectiveMainloopFwdSm80ILi8ELi2ELb0EN4cute5tupleIJNS5_1CILi128EEENS7_ILi64EEENS7_ILi192EEEEEELi192ENS_6half_tEfNS_4arch4Sm80ELb0ELb0ELb0ELb1ELb0ELb0ELb1ELb1EEENS1_21CollectiveEpilogueFwdINS6_IJS8_SA_S9_EEENS6_IJNS7_ILi1EEESI_SI_EEESC_SE_Li256ELb1ELb1ELb1ELb0EEENS1_36VarlenDynamicPersistentTileSchedulerILi128ELi64ELi256ELi256ELb1ELb1ELb0ELb0ELb1ELb1EEEEEEEEEvNT_6ParamsE,"",@"SHT_CUDA_INFO"
	.sectionflags	@""
	.align	4


	//----- nvinfo : EIATTR_CUDA_API_VERSION
	.align		4
        /*0000*/ 	.byte	0x04, 0x37
        /*0002*/ 	.short	(.L_414 - .L_413)
.L_413:
        /*0004*/ 	.word	0x00000082


	//----- nvinfo : EIATTR_SW2861232_WAR
	.align		4
.L_414:
        /*0008*/ 	.byte	0x01, 0x35
	.zero		2


	//----- nvinfo : EIATTR_PARAM_CBANK
	.align		4
        /*000c*/ 	.byte	0x04, 0x0a
        /*000e*/ 	.short	(.L_416 - .L_415)
	.align		4
.L_415:
        /*0010*/ 	.word	index@(.nv.constant0._ZN7cutlass13device_kernelIN5flash19enable_sm80_to_sm89INS1_16FlashAttnFwdSm80INS1_25CollectiveMainloopFwdSm80ILi8ELi2ELb0EN4cute5tupleIJNS5_1CILi128EEENS7_ILi64EEENS7_ILi192EEEEEELi192ENS_6half_tEfNS_4arch4Sm80ELb0ELb0ELb0ELb1ELb0ELb0ELb1ELb1EEENS1_21CollectiveEpilogueFwdINS6_IJS8_SA_S9_EEENS6_IJNS7_ILi1EEESI_SI_EEESC_SE_Li256ELb1ELb1ELb1ELb0EEENS1_36VarlenDynamicPersistentTileSchedulerILi128ELi64ELi256ELi256ELb1ELb1ELb0ELb0ELb1ELb1EEEEEEEEEvNT_6ParamsE)
        /*0014*/ 	.short	0x0160
        /*0016*/ 	.short	0x0438


	//----- nvinfo : EIATTR_CBANK_PARAM_SIZE
	.align		4
.L_416:
        /*0018*/ 	.byte	0x03, 0x19
        /*001a*/ 	.short	0x0438


	//----- nvinfo : EIATTR_KPARAM_INFO
	.align		4
        /*001c*/ 	.byte	0x04, 0x17
        /*001e*/ 	.short	(.L_418 - .L_417)
.L_417:
        /*0020*/ 	.word	0x00000000
        /*0024*/ 	.short	0x0000
        /*0026*/ 	.short	0x0000
        /*0028*/ 	.byte	0x00, 0xf0, 0xe1, 0x10


	//----- nvinfo : EIATTR_MAXREG_COUNT
	.align		4
.L_418:
        /*002c*/ 	.byte	0x03, 0x1b
        /*002e*/ 	.short	0x00ff


	//----- nvinfo : EIATTR_NUM_BARRIERS
	.align		4
        /*0030*/ 	.byte	0x02, 0x4c
        /*0032*/ 	.byte	0x06
	.zero		1


	//----- nvinfo : EIATTR_MERCURY_ISA_VERSION
	.align		4
        /*0034*/ 	.byte	0x03, 0x5f
        /*0036*/ 	.short	0x0000


	//----- nvinfo : EIATTR_INT_WARP_WIDE_INSTR_OFFSETS
	.align		4
        /*0038*/ 	.byte	0x04, 0x31
        /*003a*/ 	.short	(.L_420 - .L_419)


	//   ....[0]....
.L_419:
        /*003c*/ 	.word	0x00008000


	//   ....[1]....
        /*0040*/ 	.word	0x000080a0


	//----- nvinfo : EIATTR_COOP_GROUP_MASK_REGIDS
	.align		4
.L_420:
        /*0044*/ 	.byte	0x04, 0x29
        /*0046*/ 	.short	(.L_422 - .L_421)


	//   ....[0]....
.L_421:
        /*0048*/ 	.word	0xffffffff


	//   ....[1]....
        /*004c*/ 	.word	0xffffffff


	//   ....[2]....
        /*0050*/ 	.word	0xffffffff


	//   ....[3]....
        /*0054*/ 	.word	0xffffffff


	//   ....[4]....
        /*0058*/ 	.word	0xffffffff


	//   ....[5]....
        /*005c*/ 	.word	0xffffffff


	//   ....[6]....
        /*0060*/ 	.word	0xffffffff


	//   ....[7]....
        /*0064*/ 	.word	0xffffffff


	//   ....[8]....
        /*0068*/ 	.word	0xffffffff


	//   ....[9]....
        /*006c*/ 	.word	0xffffffff


	//   ....[10]....
        /*0070*/ 	.word	0xffffffff


	//   ....[11]....
        /*0074*/ 	.word	0xffffffff


	//   ....[12]....
        /*0078*/ 	.word	0xffffffff


	//   ....[13]....
        /*007c*/ 	.word	0xffffffff


	//   ....[14]....
        /*0080*/ 	.word	0xffffffff


	//   ....[15]....
        /*0084*/ 	.word	0xffffffff


	//   ....[16]....
        /*0088*/ 	.word	0xffffffff


	//   ....[17]....
        /*008c*/ 	.word	0xffffffff


	//   ....[18]....
        /*0090*/ 	.word	0xffffffff


	//   ....[19]....
        /*0094*/ 	.word	0xffffffff


	//   ....[20]....
        /*0098*/ 	.word	0xffffffff


	//   ....[21]....
        /*009c*/ 	.word	0xffffffff


	//   ....[22]....
        /*00a0*/ 	.word	0xffffffff


	//   ....[23]....
        /*00a4*/ 	.word	0xffffffff


	//   ....[24]....
        /*00a8*/ 	.word	0xffffffff


	//   ....[25]....
        /*00ac*/ 	.word	0xffffffff


	//   ....[26]....
        /*00b0*/ 	.word	0xffffffff


	//   ....[27]....
        /*00b4*/ 	.word	0xffffffff


	//   ....[28]....
        /*00b8*/ 	.word	0xffffffff


	//   ....[29]....
        /*00bc*/ 	.word	0xffffffff


	//   ....[30]....
        /*00c0*/ 	.word	0xffffffff


	//   ....[31]....
        /*00c4*/ 	.word	0xffffffff


	//   ....[32]....
        /*00c8*/ 	.word	0xffffffff


	//   ....[33]....
        /*00cc*/ 	.word	0xffffffff


	//   ....[34]....
        /*00d0*/ 	.word	0xffffffff


	//   ....[35]....
        /*00d4*/ 	.word	0xffffffff


	//   ....[36]....
        /*00d8*/ 	.word	0xffffffff


	//   ....[37]....
        /*00dc*/ 	.word	0xffffffff


	//   ....[38]....
        /*00e0*/ 	.word	0xffffffff


	//   ....[39]....
        /*00e4*/ 	.word	0xffffffff


	//   ....[40]....
        /*00e8*/ 	.word	0xffffffff


	//   ....[41]....
        /*00ec*/ 	.word	0xffffffff


	//   ....[42]....
        /*00f0*/ 	.word	0xffffffff


	//   ....[43]....
        /*00f4*/ 	.word	0xffffffff


	//   ....[44]....
        /*00f8*/ 	.word	0xffffffff


	//   ....[45]....
        /*00fc*/ 	.word	0xffffffff


	//   ....[46]....
        /*0100*/ 	.word	0xffffffff


	//   ....[47]....
        /*0104*/ 	.word	0xffffffff


	//   ....[48]....
        /*0108*/ 	.word	0xffffffff


	//   ....[49]....
        /*010c*/ 	.word	0xffffffff


	//   ....[50]....
        /*0110*/ 	.word	0xffffffff


	//   ....[51]....
        /*0114*/ 	.word	0xffffffff


	//   ....[52]....
        /*0118*/ 	.word	0xffffffff


	//   ....[53]....
        /*011c*/ 	.word	0xffffffff


	//   ....[54]....
        /*0120*/ 	.word	0xffffffff


	//   ....[55]....
        /*0124*/ 	.word	0xffffffff


	//   ....[56]....
        /*0128*/ 	.word	0xffffffff


	//   ....[57]....
        /*012c*/ 	.word	0xffffffff


	//   ....[58]....
        /*0130*/ 	.word	0xffffffff


	//   ....[59]....
        /*0134*/ 	.word	0xffffffff


	//   ....[60]....
        /*0138*/ 	.word	0xffffffff


	//   ....[61]....
        /*013c*/ 	.word	0xffffffff


	//   ....[62]....
        /*0140*/ 	.word	0xffffffff


	//   ....[63]....
        /*0144*/ 	.word	0xffffffff


	//   ....[64]....
        /*0148*/ 	.word	0xffffffff


	//   ....[65]....
        /*014c*/ 	.word	0xffffffff


	//   ....[66]....
        /*0150*/ 	.word	0xffffffff


	//   ....[67]....
        /*0154*/ 	.word	0xffffffff


	//   ....[68]....
        /*0158*/ 	.word	0xffffffff


	//   ....[69]....
        /*015c*/ 	.word	0xffffffff


	//   ....[70]....
        /*0160*/ 	.word	0xffffffff


	//   ....[71]....
        /*0164*/ 	.word	0xffffffff


	//   ....[72]....
        /*0168*/ 	.word	0xffffffff


	//   ....[73]....
        /*016c*/ 	.word	0xffffffff


	//   ....[74]....
        /*0170*/ 	.word	0xffffffff


	//   ....[75]....
        /*0174*/ 	.word	0xffffffff


	//   ....[76]....
        /*0178*/ 	.word	0xffffffff


	//   ....[77]....
        /*017c*/ 	.word	0xffffffff


	//   ....[78]....
        /*0180*/ 	.word	0xffffffff


	//   ....[79]....
        /*0184*/ 	.word	0xffffffff


	//   ....[80]....
        /*0188*/ 	.word	0xffffffff


	//   ....[81]....
        /*018c*/ 	.word	0xffffffff


	//   ....[82]....
        /*0190*/ 	.word	0xffffffff


	//   ....[83]....
        /*0194*/ 	.word	0xffffffff


	//   ....[84]....
        /*0198*/ 	.word	0xffffffff


	//   ....[85]....
        /*019c*/ 	.word	0xffffffff


	//   ....[86]....
        /*01a0*/ 	.word	0xffffffff


	//   ....[87]....
        /*01a4*/ 	.word	0xffffffff


	//   ....[88]....
        /*01a8*/ 	.word	0xffffffff


	//   ....[89]....
        /*01ac*/ 	.word	0xffffffff


	//   ....[90]....
        /*01b0*/ 	.word	0xffffffff


	//   ....[91]....
        /*01b4*/ 	.word	0xffffffff


	//   ....[92]....
        /*01b8*/ 	.word	0xffffffff


	//   ....[93]....
        /*01bc*/ 	.word	0xffffffff


	//   ....[94]....
        /*01c0*/ 	.word	0xffffffff


	//   ....[95]....
        /*01c4*/ 	.word	0xffffffff


	//   ....[96]....
        /*01c8*/ 	.word	0xffffffff


	//   ....[97]....
        /*01cc*/ 	.word	0xffffffff


	//   ....[98]....
        /*01d0*/ 	.word	0xffffffff


	//   ....[99]....
        /*01d4*/ 	.word	0xffffffff


	//   ....[100]....
        /*01d8*/ 	.word	0xffffffff


	//   ....[101]....
        /*01dc*/ 	.word	0xffffffff


	//   ....[102]....
        /*01e0*/ 	.word	0xffffffff


	//   ....[103]....
        /*01e4*/ 	.word	0xffffffff


	//   ....[104]....
        /*01e8*/ 	.word	0xffffffff


	//   ....[105]....
        /*01ec*/ 	.word	0xffffffff


	//   ....[106]....
        /*01f0*/ 	.word	0xffffffff


	//   ....[107]....
        /*01f4*/ 	.word	0xffffffff


	//   ....[108]....
        /*01f8*/ 	.word	0xffffffff


	//   ....[109]....
        /*01fc*/ 	.word	0xffffffff


	//   ....[110]....
        /*0200*/ 	.word	0xffffffff


	//   ....[111]....
        /*0204*/ 	.word	0xffffffff


	//   ....[112]....
        /*0208*/ 	.word	0xffffffff


	//   ....[113]....
        /*020c*/ 	.word	0xffffffff


	//   ....[114]....
        /*0210*/ 	.word	0xffffffff


	//   ....[115]....
        /*0214*/ 	.word	0xffffffff


	//   ....[116]....
        /*0218*/ 	.word	0xffffffff


	//   ....[117]....
        /*021c*/ 	.word	0xffffffff


	//   ....[118]....
        /*0220*/ 	.word	0xffffffff


	//   ....[119]....
        /*0224*/ 	.word	0xffffffff


	//   ....[120]....
        /*0228*/ 	.word	0xffffffff


	//   ....[121]....
        /*022c*/ 	.word	0xffffffff


	//   ....[122]....
        /*0230*/ 	.word	0xffffffff


	//   ....[123]....
        /*0234*/ 	.word	0xffffffff


	//   ....[124]....
        /*0238*/ 	.word	0xffffffff


	//   ....[125]....
        /*023c*/ 	.word	0xffffffff


	//   ....[126]....
        /*0240*/ 	.word	0xffffffff


	//   ....[127]....
        /*0244*/ 	.word	0xffffffff


	//   ....[128]....
        /*0248*/ 	.word	0xffffffff


	//   ....[129]....
        /*024c*/ 	.word	0xffffffff


	//   ....[130]....
        /*0250*/ 	.word	0xffffffff


	//   ....[131]....
        /*0254*/ 	.word	0xffffffff


	//   ....[132]....
        /*0258*/ 	.word	0xffffffff


	//   ....[133]....
        /*025c*/ 	.word	0xffffffff


	//   ....[134]....
        /*0260*/ 	.word	0xffffffff


	//   ....[135]....
        /*0264*/ 	.word	0xffffffff


	//   ....[136]....
        /*0268*/ 	.word	0xffffffff


	//   ....[137]....
        /*026c*/ 	.word	0xffffffff


	//   ....[138]....
        /*0270*/ 	.word	0xffffffff


	//----- nvinfo : EIATTR_COOP_GROUP_INSTR_OFFSETS
	.align		4
.L_422:
        /*0274*/ 	.byte	0x04, 0x28
        /*0276*/ 	.short	(.L_424 - .L_423)


	//   ....[0]....
.L_423:
        /*0278*/ 	.word	0x00000080


	//   ....[1]....
        /*027c*/ 	.word	0x00000200


	//   ....[2]....
        /*0280*/ 	.word	0x00000230


	//   ....[3]....
        /*0284*/ 	.word	0x00000260


	//   ....[4]....
        /*0288*/ 	.word	0x00000290


	//   ....[5]....
        /*028c*/ 	.word	0x000002c0


	//   ....[6]....
        /*0290*/ 	.word	0x000002f0


	//   ....[7]....
        /*0294*/ 	.word	0x00000450


	//   ....[8]....
        /*0298*/ 	.word	0x00000490


	//   ....[9]....
        /*029c*/ 	.word	0x000004c0


	//   ....[10]....
        /*02a0*/ 	.word	0x000004f0


	//   ....[11]....
        /*02a4*/ 	.word	0x00000520


	//   ....[12]....
        /*02a8*/ 	.word	0x00000550


	//   ....[13]....
        /*02ac*/ 	.word	0x000005e0


	//   ....[14]....
        /*02b0*/ 	.word	0x00000610


	//   ....[15]....
        /*02b4*/ 	.word	0x00000630


	//   ....[16]....
        /*02b8*/ 	.word	0x00000690


	//   ....[17]....
        /*02bc*/ 	.word	0x00002010


	//   ....[18]....
        /*02c0*/ 	.word	0x00002030


	//   ....[19]....
        /*02c4*/ 	.word	0x00002160


	//   ....[20]....
        /*02c8*/ 	.word	0x00002170


	//   ....[21]....
        /*02cc*/ 	.word	0x000022a0


	//   ....[22]....
        /*02d0*/ 	.word	0x000022c0


	//   ....[23]....
        /*02d4*/ 	.word	0x000023f0


	//   ....[24]....
        /*02d8*/ 	.word	0x00002400


	//   ....[25]....
        /*02dc*/ 	.word	0x00003cb0


	//   ....[26]....
        /*02e0*/ 	.word	0x00003ce0


	//   ....[27]....
        /*02e4*/ 	.word	0x00003d00


	//   ....[28]....
        /*02e8*/ 	.word	0x00003d20


	//   ....[29]....
        /*02ec*/ 	.word	0x00005e40


	//   ....[30]....
        /*02f0*/ 	.word	0x00005e60


	//   ....[31]....
        /*02f4*/ 	.word	0x00005e80


	//   ....[32]....
        /*02f8*/ 	.word	0x00005ea0


	//   ....[33]....
        /*02fc*/ 	.word	0x00007800


	//   ....[34]....
        /*0300*/ 	.word	0x00007830


	//   ....[35]....
        /*0304*/ 	.word	0x00007840


	//   ....[36]....
        /*0308*/ 	.word	0x00007870


	//   ....[37]....
        /*030c*/ 	.word	0x00008b70


	//   ....[38]....
        /*0310*/ 	.word	0x00008b90


	//   ....[39]....
        /*0314*/ 	.word	0x00008bc0


	//   ....[40]....
        /*0318*/ 	.word	0x00008be0


	//   ....[41]....
        /*031c*/ 	.word	0x00008f30


	//   ....[42]....
        /*0320*/ 	.word	0x00008f50


	//   ....[43]....
        /*0324*/ 	.word	0x00009070


	//   ....[44]....
        /*0328*/ 	.word	0x00009080


	//   ....[45]....
        /*032c*/ 	.word	0x000091b0


	//   ....[46]....
        /*0330*/ 	.word	0x000091d0


	//   ....[47]....
        /*0334*/ 	.word	0x00009300


	//   ....[48]....
        /*0338*/ 	.word	0x00009310


	//   ....[49]....
        /*033c*/ 	.word	0x00009620


	//   ....[50]....
        /*0340*/ 	.word	0x00009640


	//   ....[51]....
        /*0344*/ 	.word	0x00009f10


	//   ....[52]....
        /*0348*/ 	.word	0x00009f20


	//   ....[53]....
        /*034c*/ 	.word	0x0000ac20


	//   ....[54]....
        /*0350*/ 	.word	0x0000ac40


	//   ....[55]....
        /*0354*/ 	.word	0x0000ad70


	//   ....[56]....
        /*0358*/ 	.word	0x0000ad80


	//   ....[57]....
        /*035c*/ 	.word	0x0000aeb0


	//   ....[58]....
        /*0360*/ 	.word	0x0000aed0


	//   ....[59]....
        /*0364*/ 	.word	0x0000b000


	//   ....[60]....
        /*0368*/ 	.word	0x0000b010


	//   ....[61]....
        /*036c*/ 	.word	0x0000b1c0


	//   ....[62]....
        /*0370*/ 	.word	0x0000b1e0


	//   ....[63]....
        /*0374*/ 	.word	0x0000b300


	//   ....[64]....
        /*0378*/ 	.word	0x0000b340


	//   ....[65]....
        /*037c*/ 	.word	0x0000b370


	//   ....[66]....
        /*0380*/ 	.word	0x0000b3a0


	//   ....[67]....
        /*0384*/ 	.word	0x0000b3d0


	//   ....[68]....
        /*0388*/ 	.word	0x0000b400


	//   ....[69]....
        /*038c*/ 	.word	0x0000b550


	//   ....[70]....
        /*0390*/ 	.word	0x0000b590


	//   ....[71]....
        /*0394*/ 	.word	0x0000b5c0


	//   ....[72]....
        /*0398*/ 	.word	0x0000b5f0


	//   ....[73]....
        /*039c*/ 	.word	0x0000b620


	//   ....[74]....
        /*03a0*/ 	.word	0x0000b650


	//   ....[75]....
        /*03a4*/ 	.word	0x0000b6e0


	//   ....[76]....
        /*03a8*/ 	.word	0x0000b710


	//   ....[77]....
        /*03ac*/ 	.word	0x0000b720


	//   ....[78]....
        /*03b0*/ 	.word	0x0000b780


	//   ....[79]....
        /*03b4*/ 	.word	0x0000bc40


	//   ....[80]....
        /*03b8*/ 	.word	0x0000bc80


	//   ....[81]....
        /*03bc*/ 	.word	0x0000bcd0


	//   ....[82]....
        /*03c0*/ 	.word	0x0000bd20


	//   ....[83]....
        /*03c4*/ 	.word	0x0000bd70


	//   ....[84]....
        /*03c8*/ 	.word	0x0000bde0


	//   ....[85]....
        /*03cc*/ 	.word	0x0000be20


	//   ....[86]....
        /*03d0*/ 	.word	0x0000be80


	//   ....[87]....
        /*03d4*/ 	.word	0x0000bef0


	//   ....[88]....
        /*03d8*/ 	.word	0x0000bf50


	//   ....[89]....
        /*03dc*/ 	.word	0x0000bfc0


	//   ....[90]....
        /*03e0*/ 	.word	0x0000c030


	//   ....[91]....
        /*03e4*/ 	.word	0x0000c090


	//   ....[92]....
        /*03e8*/ 	.word	0x0000c0f0


	//   ....[93]....
        /*03ec*/ 	.word	0x0000c150


	//   ....[94]....
        /*03f0*/ 	.word	0x0000c1c0


	//   ....[95]....
        /*03f4*/ 	.word	0x0000c220


	//   ....[96]....
        /*03f8*/ 	.word	0x0000c280


	//   ....[97]....
        /*03fc*/ 	.word	0x0000c2c0


	//   ....[98]....
        /*0400*/ 	.word	0x0000c300


	//   ....[99]....
        /*0404*/ 	.word	0x0000c350


	//   ....[100]....
        /*0408*/ 	.word	0x0000c3a0


	//   ....[101]....
        /*040c*/ 	.word	0x0000c400


	//   ....[102]....
        /*0410*/ 	.word	0x0000c470


	//   ....[103]....
        /*0414*/ 	.word	0x0000c4d0


	//   ....[104]....
        /*0418*/ 	.word	0x0000c530


	//   ....[105]....
        /*041c*/ 	.word	0x0000c590


	//   ....[106]....
        /*0420*/ 	.word	0x0000c600


	//   ....[107]....
        /*0424*/ 	.word	0x0000c660


	//   ....[108]....
        /*0428*/ 	.word	0x0000c6c0


	//   ....[109]....
        /*042c*/ 	.word	0x0000c720


	//   ....[110]....
        /*0430*/ 	.word	0x0000c790


	//   ....[111]....
        /*0434*/ 	.word	0x0000c7f0


	//   ....[112]....
        /*0438*/ 	.word	0x0000c850


	//   ....[113]....
        /*043c*/ 	.word	0x0000c8b0


	//   ....[114]....
        /*0440*/ 	.word	0x0000c920


	//   ....[115]....
        /*0444*/ 	.word	0x0000c980


	//   ....[116]....
        /*0448*/ 	.word	0x0000c9e0


	//   ....[117]....
        /*044c*/ 	.word	0x0000ca40


	//   ....[118]....
        /*0450*/ 	.word	0x0000cab0


	//   ....[119]....
        /*0454*/ 	.word	0x0000cb10


	//   ....[120]....
        /*0458*/ 	.word	0x0000cb70


	//   ....[121]....
        /*045c*/ 	.word	0x0000cbd0


	//   ....[122]....
        /*0460*/ 	.word	0x0000cc40


	//   ....[123]....
        /*0464*/ 	.word	0x0000cc90


	//   ....[124]....
        /*0468*/ 	.word	0x0000ccd0


	//   ....[125]....
        /*046c*/ 	.word	0x0000cd20


	//   ....[126]....
        /*0470*/ 	.word	0x0000cd70


	//   ....[127]....
        /*0474*/ 	.word	0x0000cdc0


	//   ....[128]....
        /*0478*/ 	.word	0x0000ce30


	//   ....[129]....
        /*047c*/ 	.word	0x0000ce80


	//   ....[130]....
        /*0480*/ 	.word	0x0000ced0


	//   ....[131]....
        /*0484*/ 	.word	0x0000cf20


	//   ....[132]....
        /*0488*/ 	.word	0x0000cf70


	//   ....[133]....
        /*048c*/ 	.word	0x0000cfc0


	//   ....[134]....
        /*0490*/ 	.word	0x0000d030


	//   ....[135]....
        /*0494*/ 	.word	0x0000d070


	//   ....[136]....
        /*0498*/ 	.word	0x0000d0d0


	//   ....[137]....
        /*049c*/ 	.word	0x0000d130


	//   ....[138]....
        /*04a0*/ 	.word	0x0000d190


	//----- nvinfo : EIATTR_EXIT_INSTR_OFFSETS
	.align		4
.L_424:
        /*04a4*/ 	.byte	0x04, 0x1c
        /*04a6*/ 	.short	(.L_426 - .L_425)


	//   ....[0]....
.L_425:
        /*04a8*/ 	.word	0x00000ae0


	//   ....[1]....
        /*04ac*/ 	.word	0x0000bc10


	//----- nvinfo : EIATTR_MAX_THREADS
	.align		4
.L_426:
        /*04b0*/ 	.byte	0x04, 0x05
        /*04b2*/ 	.short	(.L_428 - .L_427)
.L_427:
        /*04b4*/ 	.word	0x00000100
        /*04b8*/ 	.word	0x00000001
        /*04bc*/ 	.word	0x00000001


	//----- nvinfo : EIATTR_CRS_STACK_SIZE
	.align		4
.L_428:
        /*04c0*/ 	.byte	0x04, 0x1e
        /*04c2*/ 	.short	(.L_430 - .L_429)
.L_429:
        /*04c4*/ 	.word	0x00000000
.L_430:


//--------------------- .nv.info._ZN7cutlass13device_kernelIN5flash19enable_sm80_to_sm89INS1_16FlashAttnFwdSm80INS1_25CollectiveMainloopFwdSm80ILi8ELi2ELb0EN4cute5tupleIJNS5_1CILi128EEENS7_ILi64EEENS7_ILi192EEEEEELi192ENS_6half_tEfNS_4arch4Sm80ELb0ELb0ELb0ELb1ELb0ELb1ELb1ELb1EEENS1_21CollectiveEpilogueFwdINS6_IJS8_SA_S9_EEENS6_IJNS7_ILi1EEESI_SI_EEESC_SE_Li256ELb1ELb1ELb1ELb0EEENS1_36VarlenDynamicPersistentTileSchedulerILi128ELi64ELi256ELi256ELb1ELb1ELb0ELb0ELb1ELb1EEEEEEEEEvNT_6ParamsE --------------------------
	.section	.nv.info._ZN7cutlass13device_kernelIN5flash19enable_sm80_to_sm89INS1_16FlashAttnFwdSm80INS1_25CollectiveMainloopFwdSm80ILi8ELi2ELb0EN4cute5tupleIJNS5_1CILi128EEENS7_ILi64EEENS7_ILi192EEEEEELi192ENS_6half_tEfNS_4arch4Sm80ELb0ELb0ELb0ELb1ELb0ELb1ELb1ELb1EEENS1_21CollectiveEpilogueFwdINS6_IJS8_SA_S9_EEENS6_IJNS7_ILi1EEESI_SI_EEESC_SE_Li256ELb1ELb1ELb1ELb0EEENS1_36VarlenDynamicPersistentTileSchedulerILi128ELi64ELi256ELi256ELb1ELb1ELb0ELb0ELb1ELb1EEEEEEEEEvNT_6ParamsE,"",@"SHT_CUDA_INFO"
	.sectionflags	@""
	.align	4


	//----- nvinfo : EIATTR_CUDA_API_VERSION
	.align		4
        /*0000*/ 	.byte	0x04, 0x37
        /*0002*/ 	.short	(.L_432 - .L_431)
.L_431:
        /*0004*/ 	.word	0x00000082


	//----- nvinfo : EIATTR_SW2861232_WAR
	.align		4
.L_432:
        /*0008*/ 	.byte	0x01, 0x35
	.zero		2


	//----- nvinfo : EIATTR_PARAM_CBANK
	.align		4
        /*000c*/ 	.byte	0x04, 0x0a
        /*000e*/ 	.short	(.L_434 - .L_433)
	.align		4
.L_433:
        /*0010*/ 	.word	index@(.nv.constant0._ZN7cutlass13device_kernelIN5flash19enable_sm80_to_sm89INS1_16FlashAttnFwdSm80INS1_25CollectiveMainloopFwdSm80ILi8ELi2ELb0EN4cute5tupleIJNS5_1CILi128EEENS7_ILi64EEENS7_ILi192EEEEEELi192ENS_6half_tEfNS_4arch4Sm80ELb0ELb0ELb0ELb1ELb0ELb1ELb1ELb1EEENS1_21CollectiveEpilogueFwdINS6_IJS8_SA_S9_EEENS6_IJNS7_ILi1EEESI_SI_EEESC_SE_Li256ELb1ELb1ELb1ELb0EEENS1_36VarlenDynamicPersistentTileSchedulerILi128ELi64ELi256ELi256ELb1ELb1ELb0ELb0ELb1ELb1EEEEEEEEEvNT_6ParamsE)
        /*0014*/ 	.short	0x0160
        /*0016*/ 	.short	0x0438


	//----- nvinfo : EIATTR_CBANK_PARAM_SIZE
	.align		4
.L_434:
        /*0018*/ 	.byte	0x03, 0x19
        /*001a*/ 	.short	0x0438


	//----- nvinfo : EIATTR_KPARAM_INFO
	.align		4
        /*001c*/ 	.byte	0x04, 0x17
        /*001e*/ 	.short	(.L_436 - .L_435)
.L_435:
        /*0020*/ 	.word	0x00000000
        /*0024*/ 	.short	0x0000
        /*0026*/ 	.short	0x0000
        /*0028*/ 	.byte	0x00, 0xf0, 0xe1, 0x10


	//----- nvinfo : EIATTR_MAXREG_COUNT
	.align		4
.L_436:
        /*002c*/ 	.byte	0x03, 0x1b
        /*002e*/ 	.short	0x00ff


	//----- nvinfo : EIATTR_NUM_BARRIERS
	.align		4
        /*0030*/ 	.byte	0x02, 0x4c
        /*0032*/ 	.byte	0x06
	.zero		1


	//----- nvinfo : EIATTR_MERCURY_ISA_VERSION
	.align		4
        /*0034*/ 	.byte	0x03, 0x5f
        /*0036*/ 	.short	0x0000


	//----- nvinfo : EIATTR_INT_WARP_WIDE_INSTR_OFFSETS
	.align		4
        /*0038*/ 	.byte	0x04, 0x31
        /*003a*/ 	.short	(.L_438 - .L_437)


	//   ....[0]....
.L_437:
        /*003c*/ 	.word	0x000130d0


	//   ....[1]....
        /*0040*/ 	.word	0x00013170


	//----- nvinfo : EIATTR_COOP_GROUP_MASK_REGIDS
	.align		4
.L_438:
        /*0044*/ 	.byte	0x04, 0x29
        /*0046*/ 	.short	(.L_440 - .L_439)


	//   ....[0]....
.L_439:
        /*0048*/ 	.word	0xffffffff


	//   ....[1]....
        /*004c*/ 	.word	0xffffffff


	//   ....[2]....
        /*0050*/ 	.word	0xffffffff


	//   ....[3]....
        /*0054*/ 	.word	0xffffffff


	//   ....[4]....
        /*0058*/ 	.word	0xffffffff


	//   ....[5]....
        /*005c*/ 	.word	0xffffffff


	//   ....[6]....
        /*0060*/ 	.word	0xffffffff


	//   ....[7]....
        /*0064*/ 	.word	0xffffffff


	//   ....[8]....
        /*0068*/ 	.word	0xffffffff


	//   ....[9]....
        /*006c*/ 	.word	0xffffffff


	//   ....[10]....
        /*0070*/ 	.word	0xffffffff


	//   ....[11]....
        /*0074*/ 	.word	0xffffffff


	//   ....[12]....
        /*0078*/ 	.word	0xffffffff


	//   ....[13]....
        /*007c*/ 	.word	0xffffffff


	//   ....[14]....
        /*0080*/ 	.word	0xffffffff


	//   ....[15]....
        /*0084*/ 	.word	0xffffffff


	//   ....[16]....
        /*0088*/ 	.word	0xffffffff


	//   ....[17]....
        /*008c*/ 	.word	0xffffffff


	//   ....[18]....
        /*0090*/ 	.word	0xffffffff


	//   ....[19]....
        /*0094*/ 	.word	0xffffffff


	//   ....[20]....
        /*0098*/ 	.word	0xffffffff


	//   ....[21]....
        /*009c*/ 	.word	0xffffffff


	//   ....[22]....
        /*00a0*/ 	.word	0xffffffff


	//   ....[23]....
        /*00a4*/ 	.word	0xffffffff


	//   ....[24]....
        /*00a8*/ 	.word	0xffffffff


	//   ....[25]....
        /*00ac*/ 	.word	0xffffffff


	//   ....[26]....
        /*00b0*/ 	.word	0xffffffff


	//   ....[27]....
        /*00b4*/ 	.word	0xffffffff


	//   ....[28]....
        /*00b8*/ 	.word	0xffffffff


	//   ....[29]....
        /*00bc*/ 	.word	0xffffffff


	//   ....[30]....
        /*00c0*/ 	.word	0xffffffff


	//   ....[31]....
        /*00c4*/ 	.word	0xffffffff


	//   ....[32]....
        /*00c8*/ 	.word	0xffffffff


	//   ....[33]....
        /*00cc*/ 	.word	0xffffffff


	//   ....[34]....
        /*00d0*/ 	.word	0xffffffff


	//   ....[35]....
        /*00d4*/ 	.word	0xffffffff


	//   ....[36]....
        /*00d8*/ 	.word	0xffffffff


	//   ....[37]....
        /*00dc*/ 	.word	0xffffffff


	//   ....[38]....
        /*00e0*/ 	.word	0xffffffff


	//   ....[39]....
        /*00e4*/ 	.word	0xffffffff


	//   ....[40]....
        /*00e8*/ 	.word	0xffffffff


	//   ....[41]....
        /*00ec*/ 	.word	0xffffffff


	//   ....[42]....
        /*00f0*/ 	.word	0xffffffff


	//   ....[43]....
        /*00f4*/ 	.word	0xffffffff


	//   ....[44]....
        /*00f8*/ 	.word	0xffffffff


	//   ....[45]....
        /*00fc*/ 	.word	0xffffffff


	//   ....[46]....
        /*0100*/ 	.word	0xffffffff


	//   ....[47]....
        /*0104*/ 	.word	0xffffffff


	//   ....[48]....
        /*0108*/ 	.word	0xffffffff


	//   ....[49]....
        /*010c*/ 	.word	0xffffffff


	//   ....[50]....
        /*0110*/ 	.word	0xffffffff


	//   ....[51]....
        /*0114*/ 	.word	0xffffffff


	//   ....[52]....
        /*0118*/ 	.word	0xffffffff


	//   ....[53]....
        /*011c*/ 	.word	0xffffffff


	//   ....[54]....
        /*0120*/ 	.word	0xffffffff


	//   ....[55]....
        /*0124*/ 	.word	0xffffffff


	//   ....[56]....
        /*0128*/ 	.word	0xffffffff


	//   ....[57]....
        /*012c*/ 	.word	0xffffffff


	//   ....[58]....
        /*0130*/ 	.word	0xffffffff


	//   ....[59]....
        /*0134*/ 	.word	0xffffffff


	//   ....[60]....
        /*0138*/ 	.word	0xffffffff


	//   ....[61]....
        /*013c*/ 	.word	0xffffffff


	//   ....[62]....
        /*0140*/ 	.word	0xffffffff


	//   ....[63]....
        /*0144*/ 	.word	0xffffffff


	//   ....[64]....
        /*0148*/ 	.word	0xffffffff


	//   ....[65]....
        /*014c*/ 	.word	0xffffffff


	//   ....[66]....
        /*0150*/ 	.word	0xffffffff


	//   ....[67]....
        /*0154*/ 	.word	0xffffffff


	//   ....[68]....
        /*0158*/ 	.word	0xffffffff


	//   ....[69]....
        /*015c*/ 	.word	0xffffffff


	//   ....[70]....
        /*0160*/ 	.word	0xffffffff


	//   ....[71]....
        /*0164*/ 	.word	0xffffffff


	//   ....[72]....
        /*0168*/ 	.word	0xffffffff


	//   ....[73]....
        /*016c*/ 	.word	0xffffffff


	//   ....[74]....
        /*0170*/ 	.word	0xffffffff


	//   ....[75]....
        /*0174*/ 	.word	0xffffffff


	//   ....[76]....
        /*0178*/ 	.word	0xffffffff


	//   ....[77]....
        /*017c*/ 	.word	0xffffffff


	//   ....[78]....
        /*0180*/ 	.word	0xffffffff


	//   ....[79]....
        /*0184*/ 	.word	0xffffffff


	//   ....[80]....
        /*0188*/ 	.word	0xffffffff


	//   ....[81]....
        /*018c*/ 	.word	0xffffffff


	//   ....[82]....
        /*0190*/ 	.word	0xffffffff


	//   ....[83]....
        /*0194*/ 	.word	0xffffffff


	//   ....[84]....
        /*0198*/ 	.word	0xffffffff


	//   ....[85]....
        /*019c*/ 	.word	0xffffffff


	//   ....[86]....
        /*01a0*/ 	.word	0xffffffff


	//   ....[87]....
        /*01a4*/ 	.word	0xffffffff


	//   ....[88]....
        /*01a8*/ 	.word	0xffffffff


	//   ....[89]....
        /*01ac*/ 	.word	0xffffffff


	//   ....[90]....
        /*01b0*/ 	.word	0xffffffff


	//   ....[91]....
        /*01b4*/ 	.word	0xffffffff


	//   ....[92]....
        /*01b8*/ 	.word	0xffffffff


	//   ....[93]....
        /*01bc*/ 	.word	0xffffffff


	//   ....[94]....
        /*01c0*/ 	.word	0xffffffff


	//   ....[95]....
        /*01c4*/ 	.word	0xffffffff


	//   ....[96]....
        /*01c8*/ 	.word	0xffffffff


	//   ....[97]....
        /*01cc*/ 	.word	0xffffffff


	//   ....[98]....
        /*01d0*/ 	.word	0xffffffff


	//   ....[99]....
        /*01d4*/ 	.word	0xffffffff


	//   ....[100]....
        /*01d8*/ 	.word	0xffffffff


	//   ....[101]....
        /*01dc*/ 	.word	0xffffffff


	//   ....[102]....
        /*01e0*/ 	.word	0xffffffff


	//   ....[103]....
        /*01e4*/ 	.word	0xffffffff


	//   ....[104]....
        /*01e8*/ 	.word	0xffffffff


	//   ....[105]....
        /*01ec*/ 	.word	0xffffffff


	//   ....[106]....
        /*01f0*/ 	.word	0xffffffff


	//   ....[107]....
        /*01f4*/ 	.word	0xffffffff


	//   ....[108]....
        /*01f8*/ 	.word	0xffffffff


	//   ....[109]....
        /*01fc*/ 	.word	0xffffffff


	//   ....[110]....
        /*0200*/ 	.word	0xffffffff


	//   ....[111]....
        /*0204*/ 	.word	0xffffffff


	//   ....[112]....
        /*0208*/ 	.word	0xffffffff


	//   ....[113]....
        /*020c*/ 	.word	0xffffffff


	//   ....[114]....
        /*0210*/ 	.word	0xffffffff


	//   ....[115]....
        /*0214*/ 	.word	0xffffffff


	//   ....[116]....
        /*0218*/ 	.word	0xffffffff


	//   ....[117]....
        /*021c*/ 	.word	0xffffffff


	//   ....[118]....
        /*0220*/ 	.word	0xffffffff


	//   ....[119]....
        /*0224*/ 	.word	0xffffffff


	//   ....[120]....
        /*0228*/ 	.word	0xffffffff


	//   ....[121]....
        /*022c*/ 	.word	0xffffffff


	//   ....[122]....
        /*0230*/ 	.word	0xffffffff


	//   ....[123]....
        /*0234*/ 	.word	0xffffffff


	//   ....[124]....
        /*0238*/ 	.word	0xffffffff


	//   ....[125]....
        /*023c*/ 	.word	0xffffffff


	//   ....[126]....
        /*0240*/ 	.word	0xffffffff


	//   ....[127]....
        /*0244*/ 	.word	0xffffffff


	//   ....[128]....
        /*0248*/ 	.word	0xffffffff


	//   ....[129]....
        /*024c*/ 	.word	0xffffffff


	//   ....[130]....
        /*0250*/ 	.word	0xffffffff


	//   ....[131]....
        /*0254*/ 	.word	0xffffffff


	//   ....[132]....
        /*0258*/ 	.word	0xffffffff


	//   ....[133]....
        /*025c*/ 	.word	0xffffffff


	//   ....[134]....
        /*0260*/ 	.word	0xffffffff


	//   ....[135]....
        /*0264*/ 	.word	0xffffffff


	//   ....[136]....
        /*0268*/ 	.word	0xffffffff


	//   ....[137]....
        /*026c*/ 	.word	0xffffffff


	//   ....[138]....
        /*0270*/ 	.word	0xffffffff


	//   ....[139]....
        /*0274*/ 	.word	0xffffffff


	//   ....[140]....
        /*0278*/ 	.word	0xffffffff


	//   ....[141]....
        /*027c*/ 	.word	0xffffffff


	//   ....[142]....
        /*0280*/ 	.word	0xffffffff


	//   ....[143]....
        /*0284*/ 	.word	0xffffffff


	//   ....[144]....
        /*0288*/ 	.word	0xffffffff


	//   ....[145]....
        /*028c*/ 	.word	0xffffffff


	//   ....[146]....
        /*0290*/ 	.word	0xffffffff


	//----- nvinfo : EIATTR_COOP_GROUP_INSTR_OFFSETS
	.align		4
.L_440:
        /*0294*/ 	.byte	0x04, 0x28
        /*0296*/ 	.short	(.L_442 - .L_441)


	//   ....[0]....
.L_441:
        /*0298*/ 	.word	0x00000080


	//   ....[1]....
        /*029c*/ 	.word	0x00000200


	//   ....[2]....
        /*02a0*/ 	.word	0x00000230


	//   ....[3]....
        /*02a4*/ 	.word	0x00000260


	//   ....[4]....
        /*02a8*/ 	.word	0x00000290


	//   ....[5]....
        /*02ac*/ 	.word	0x000002c0


	//   ....[6]....
        /*02b0*/ 	.word	0x000002f0


	//   ....[7]....
        /*02b4*/ 	.word	0x00000450


	//   ....[8]....
        /*02b8*/ 	.word	0x00000490


	//   ....[9]....
        /*02bc*/ 	.word	0x000004c0


	//   ....[10]....
        /*02c0*/ 	.word	0x000004f0


	//   ....[11]....
        /*02c4*/ 	.word	0x00000520


	//   ....[12]....
        /*02c8*/ 	.word	0x00000550


	//   ....[13]....
        /*02cc*/ 	.word	0x000005e0


	//   ....[14]....
        /*02d0*/ 	.word	0x00000610


	//   ....[15]....
        /*02d4*/ 	.word	0x00000630


	//   ....[16]....
        /*02d8*/ 	.word	0x00000690


	//   ....[17]....
        /*02dc*/ 	.word	0x00007600


	//   ....[18]....
        /*02e0*/ 	.word	0x00007620


	//   ....[19]....
        /*02e4*/ 	.word	0x00007770


	//   ....[20]....
        /*02e8*/ 	.word	0x00007780


	//   ....[21]....
        /*02ec*/ 	.word	0x000078b0


	//   ....[22]....
        /*02f0*/ 	.word	0x000078d0


	//   ....[23]....
        /*02f4*/ 	.word	0x00007a00


	//   ....[24]....
        /*02f8*/ 	.word	0x00007a10


	//   ....[25]....
        /*02fc*/ 	.word	0x00008290


	//   ....[26]....
        /*0300*/ 	.word	0x000082d0


	//   ....[27]....
        /*0304*/ 	.word	0x00008310


	//   ....[28]....
        /*0308*/ 	.word	0x00008350


	//   ....[29]....
        /*030c*/ 	.word	0x0000acf0


	//   ....[30]....
        /*0310*/ 	.word	0x0000ad40


	//   ....[31]....
        /*0314*/ 	.word	0x0000ad80


	//   ....[32]....
        /*0318*/ 	.word	0x0000adc0


	//   ....[33]....
        /*031c*/ 	.word	0x0000ed20


	//   ....[34]....
        /*0320*/ 	.word	0x0000ed50


	//   ....[35]....
        /*0324*/ 	.word	0x0000ed70


	//   ....[36]....
        /*0328*/ 	.word	0x0000ed90


	//   ....[37]....
        /*032c*/ 	.word	0x00010e80


	//   ....[38]....
        /*0330*/ 	.word	0x00010ea0


	//   ....[39]....
        /*0334*/ 	.word	0x00010ec0


	//   ....[40]....
        /*0338*/ 	.word	0x00010ee0


	//   ....[41]....
        /*033c*/ 	.word	0x000128c0


	//   ....[42]....
        /*0340*/ 	.word	0x000128f0


	//   ....[43]....
        /*0344*/ 	.word	0x00012900


	//   ....[44]....
        /*0348*/ 	.word	0x00012930


	//   ....[45]....
        /*034c*/ 	.word	0x00013ed0


	//   ....[46]....
        /*0350*/ 	.word	0x00013ef0


	//   ....[47]....
        /*0354*/ 	.word	0x00013f20


	//   ....[48]....
        /*0358*/ 	.word	0x00013f40


	//   ....[49]....
        /*035c*/ 	.word	0x000142a0


	//   ....[50]....
        /*0360*/ 	.word	0x000142c0


	//   ....[51]....
        /*0364*/ 	.word	0x00014410


	//   ....[52]....
        /*0368*/ 	.word	0x00014420


	//   ....[53]....
        /*036c*/ 	.word	0x00014550


	//   ....[54]....
        /*0370*/ 	.word	0x00014570


	//   ....[55]....
        /*0374*/ 	.word	0x000146a0


	//   ....[56]....
        /*0378*/ 	.word	0x000146b0


	//   ....[57]....
        /*037c*/ 	.word	0x000149c0


	//   ....[58]....
        /*0380*/ 	.word	0x000149e0


	//   ....[59]....
        /*0384*/ 	.word	0x00015350


	//   ....[60]....
        /*0388*/ 	.word	0x00015360


	//   ....[61]....
        /*038c*/ 	.word	0x000160c0


	//   ....[62]....
        /*0390*/ 	.word	0x000160e0


	//   ....[63]....
        /*0394*/ 	.word	0x00016240


	//   ....[64]....
        /*0398*/ 	.word	0x00016250


	//   ....[65]....
        /*039c*/ 	.word	0x00016380


	//   ....[66]....
        /*03a0*/ 	.word	0x000163a0


	//   ....[67]....
        /*03a4*/ 	.word	0x000164d0


	//   ....[68]....
        /*03a8*/ 	.word	0x000164e0


	//   ....[69]....
        /*03ac*/ 	.word	0x00016690


	//   ....[70]....
        /*03b0*/ 	.word	0x000166b0


	//   ....[71]....
        /*03b4*/ 	.word	0x000167d0


	//   ....[72]....
        /*03b8*/ 	.word	0x00016810


	//   ....[73]....
        /*03bc*/ 	.word	0x00016840


	//   ....[74]....
        /*03c0*/ 	.word	0x00016870


	//   ....[75]....
        /*03c4*/ 	.word	0x000168a0


	//   ....[76]....
        /*03c8*/ 	.word	0x000168d0


	//   ....[77]....
        /*03cc*/ 	.word	0x00016a20


	//   ....[78]....
        /*03d0*/ 	.word	0x00016a60


	//   ....[79]....
        /*03d4*/ 	.word	0x00016a90


	//   ....[80]....
        /*03d8*/ 	.word	0x00016ac0


	//   ....[81]....
        /*03dc*/ 	.word	0x00016af0


	//   ....[82]....
        /*03e0*/ 	.word	0x00016b20


	//   ....[83]....
        /*03e4*/ 	.word	0x00016bb0


	//   ....[84]....
        /*03e8*/ 	.word	0x00016be0


	//   ....[85]....
        /*03ec*/ 	.word	0x00016bf0


	//   ....[86]....
        /*03f0*/ 	.word	0x00016c50


	//   ....[87]....
        /*03f4*/ 	.word	0x00017120


	//   ....[88]....
        /*03f8*/ 	.word	0x00017160


	//   ....[89]....
        /*03fc*/ 	.word	0x000171b0


	//   ....[90]....
        /*0400*/ 	.word	0x00017200


	//   ....[91]....
        /*0404*/ 	.word	0x00017250


	//   ....[92]....
        /*0408*/ 	.word	0x000172c0


	//   ....[93]....
        /*040c*/ 	.word	0x00017300


	//   ....[94]....
        /*0410*/ 	.word	0x00017360


	//   ....[95]....
        /*0414*/ 	.word	0x000173d0


	//   ....[96]....
        /*0418*/ 	.word	0x00017430


	//   ....[97]....
        /*041c*/ 	.word	0x000174a0


	//   ....[98]....
        /*0420*/ 	.word	0x00017510


	//   ....[99]....
        /*0424*/ 	.word	0x00017570


	//   ....[100]....
        /*0428*/ 	.word	0x000175d0


	//   ....[101]....
        /*042c*/ 	.word	0x00017640


	//   ....[102]....
        /*0430*/ 	.word	0x000176b0


	//   ....[103]....
        /*0434*/ 	.word	0x00017720


	//   ....[104]....
        /*0438*/ 	.word	0x00017780


	//   ....[105]....
        /*043c*/ 	.word	0x000177c0


	//   ....[106]....
        /*0440*/ 	.word	0x00017800


	//   ....[107]....
        /*0444*/ 	.word	0x00017850


	//   ....[108]....
        /*0448*/ 	.word	0x000178a0


	//   ....[109]....
        /*044c*/ 	.word	0x00017900


	//   ....[110]....
        /*0450*/ 	.word	0x00017970


	//   ....[111]....
        /*0454*/ 	.word	0x000179d0


	//   ....[112]....
        /*0458*/ 	.word	0x00017a30


	//   ....[113]....
        /*045c*/ 	.word	0x00017a90


	//   ....[114]....
        /*0460*/ 	.word	0x00017b00


	//   ....[115]....
        /*0464*/ 	.word	0x00017b60


	//   ....[116]....
        /*0468*/ 	.word	0x00017bc0


	//   ....[117]....
        /*046c*/ 	.word	0x00017c20


	//   ....[118]....
        /*0470*/ 	.word	0x00017c90


	//   ....[119]....
        /*0474*/ 	.word	0x00017cf0


	//   ....[120]....
        /*0478*/ 	.word	0x00017d50


	//   ....[121]....
        /*047c*/ 	.word	0x00017db0


	//   ....[122]....
        /*0480*/ 	.word	0x00017e20


	//   ....[123]....
        /*0484*/ 	.word	0x00017e80


	//   ....[124]....
        /*0488*/ 	.word	0x00017ee0


	//   ....[125]....
        /*048c*/ 	.word	0x00017f40


	//   ....[126]....
        /*0490*/ 	.word	0x00017fb0


	//   ....[127]....
        /*0494*/ 	.word	0x00018010


	//   ....[128]....
        /*0498*/ 	.word	0x00018070


	//   ....[129]....
        /*049c*/ 	.word	0x000180d0


	//   ....[130]....
        /*04a0*/ 	.word	0x00018140


	//   ....[131]....
        /*04a4*/ 	.word	0x00018190


	//   ....[132]....
        /*04a8*/ 	.word	0x000181d0


	//   ....[133]....
        /*04ac*/ 	.word	0x00018220


	//   ....[134]....
        /*04b0*/ 	.word	0x00018270


	//   ....[135]....
        /*04b4*/ 	.word	0x000182c0


	//   ....[136]....
        /*04b8*/ 	.word	0x00018330


	//   ....[137]....
        /*04bc*/ 	.word	0x00018380


	//   ....[138]....
        /*04c0*/ 	.word	0x000183d0


	//   ....[139]....
        /*04c4*/ 	.word	0x00018420


	//   ....[140]....
        /*04c8*/ 	.word	0x00018470


	//   ....[141]....
        /*04cc*/ 	.word	0x000184c0


	//   ....[142]....
        /*04d0*/ 	.word	0x00018530


	//   ....[143]....
        /*04d4*/ 	.word	0x00018570


	//   ....[144]....
        /*04d8*/ 	.word	0x000185d0


	//   ....[145]....
        /*04dc*/ 	.word	0x00018630


	//   ....[146]....
        /*04e0*/ 	.word	0x00018690


	//----- nvinfo : EIATTR_EXIT_INSTR_OFFSETS
	.align		4
.L_442:
        /*04e4*/ 	.byte	0x04, 0x1c
        /*04e6*/ 	.short	(.L_444 - .L_443)


	//   ....[0]....
.L_443:
        /*04e8*/ 	.word	0x00000af0


	//   ....[1]....
        /*04ec*/ 	.word	0x000170f0


	//----- nvinfo : EIATTR_MAX_THREADS
	.align		4
.L_444:
        /*04f0*/ 	.byte	0x04, 0x05
        /*04f2*/ 	.short	(.L_446 - .L_445)
.L_445:
        /*04f4*/ 	.word	0x00000100
        /*04f8*/ 	.word	0x00000001
        /*04fc*/ 	.word	0x00000001


	//----- nvinfo : EIATTR_CRS_STACK_SIZE
	.align		4
.L_446:
        /*0500*/ 	.byte	0x04, 0x1e
        /*0502*/ 	.short	(.L_448 - .L_447)
.L_447:
        /*0504*/ 	.word	0x00000000
.L_448:


//--------------------- .nv.info._ZN7cutlass13device_kernelIN5flash19enable_sm80_to_sm89INS1_16FlashAttnFwdSm80INS1_25CollectiveMainloopFwdSm80ILi8ELi2ELb0EN4cute5tupleIJNS5_1CILi128EEENS7_ILi64EEENS7_ILi192EEEEEELi192ENS_6half_tEfNS_4arch4Sm80ELb0ELb1ELb0ELb0ELb0ELb0ELb1ELb1EEENS1_21CollectiveEpilogueFwdINS6_IJS8_SA_S9_EEENS6_IJNS7_ILi1EEESI_SI_EEESC_SE_Li256ELb0ELb1ELb1ELb0EEENS1_19SingleTileSchedulerILb0ELb1ELb1ELi128EEEEEEEEEvNT_6ParamsE --------------------------
	.section	.nv.info._ZN7cutlass13device_kernelIN5flash19enable_sm80_to_sm89INS1_16FlashAttnFwdSm80INS1_25CollectiveMainloopFwdSm80ILi8ELi2ELb0EN4cute5tupleIJNS5_1CILi128EEENS7_ILi64EEENS7_ILi192EEEEEELi192ENS_6half_tEfNS_4arch4Sm80ELb0ELb1ELb0ELb0ELb0ELb0ELb1ELb1EEENS1_21CollectiveEpilogueFwdINS6_IJS8_SA_S9_EEENS6_IJNS7_ILi1EEESI_SI_EEESC_SE_Li256ELb0ELb1ELb1ELb0EEENS1_19SingleTileSchedulerILb0ELb1ELb1ELi128EEEEEEEEEvNT_6ParamsE,"",@"SHT_CUDA_INFO"
	.sectionflags	@""
	.align	4


	//----- nvinfo : EIATTR_CUDA_API_VERSION
	.align		4
        /*0000*/ 	.byte	0x04, 0x37
        /*0002*/ 	.short	(.L_450 - .L_449)
.L_449:
        /*0004*/ 	.word	0x00000082


	//----- nvinfo : EIATTR_SW2861232_WAR
	.align		4
.L_450:
        /*0008*/ 	.byte	0x01, 0x35
	.zero		2


	//----- nvinfo : EIATTR_PARAM_CBANK
	.align		4
        /*000c*/ 	.byte	0x04, 0x0a
        /*000e*/ 	.short	(.L_452 - .L_451)
	.align		4
.L_451:
        /*0010*/ 	.word	index@(.nv.constant0._ZN7cutlass13device_kernelIN5flash19enable_sm80_to_sm89INS1_16FlashAttnFwdSm80INS1_25CollectiveMainloopFwdSm80ILi8ELi2ELb0EN4cute5tupleIJNS5_1CILi128EEENS7_ILi64EEENS7_ILi192EEEEEELi192ENS_6half_tEfNS_4arch4Sm80ELb0ELb1ELb0ELb0ELb0ELb0ELb1ELb1EEENS1_21CollectiveEpilogueFwdINS6_IJS8_SA_S9_EEENS6_IJNS7_ILi1EEESI_SI_EEESC_SE_Li256ELb0ELb1ELb1ELb0EEENS1_19SingleTileSchedulerILb0ELb1ELb1ELi128EEEEEEEEEvNT_6ParamsE)
        /*0014*/ 	.short	0x0160
        /*0016*/ 	.short	0x0418


	//----- nvinfo : EIATTR_CBANK_PARAM_SIZE
	.align		4
.L_452:
        /*0018*/ 	.byte	0x03, 0x19
        /*001a*/ 	.short	0x0418


	//----- nvinfo : EIATTR_KPARAM_INFO
	.align		4
        /*001c*/ 	.byte	0x04, 0x17
        /*001e*/ 	.short	(.L_454 - .L_453)
.L_453:
        /*0020*/ 	.word	0x00000000
        /*0024*/ 	.short	0x0000
        /*0026*/ 	.short	0x0000
        /*0028*/ 	.byte	0x00, 0xf0, 0x61, 0x10


	//----- nvinfo : EIATTR_MAXREG_COUNT
	.align		4
.L_454:
        /*002c*/ 	.byte	0x03, 0x1b
        /*002e*/ 	.short	0x00ff


	//----- nvinfo : EIATTR_NUM_BARRIERS
	.align		4
        /*0030*/ 	.byte	0x02, 0x4c
        /*0032*/ 	.byte	0x02
	.zero		1


	//----- nvinfo : EIATTR_MERCURY_ISA_VERSION
	.align		4
        /*0034*/ 	.byte	0x03, 0x5f
        /*0036*/ 	.short	0x0000


	//----- nvinfo : EIATTR_COOP_GROUP_MASK_REGIDS
	.align		4
        /*0038*/ 	.byte	0x04, 0x29
        /*003a*/ 	.short	(.L_456 - .L_455)


	//   ....[0]....
.L_455:
        /*003c*/ 	.word	0xffffffff


	//   ....[1]....
        /*0040*/ 	.word	0xffffffff


	//   ....[2]....
        /*0044*/ 	.word	0xffffffff


	//   ....[3]....
        /*0048*/ 	.word	0xffffffff


	//   ....[4]....
        /*004c*/ 	.word	0xffffffff


	//   ....[5]....
        /*0050*/ 	.word	0xffffffff


	//   ....[6]....
        /*0054*/ 	.word	0xffffffff


	//   ....[7]....
        /*0058*/ 	.word	0xffffffff


	//   ....[8]....
        /*005c*/ 	.word	0xffffffff


	//   ....[9]....
        /*0060*/ 	.word	0xffffffff


	//   ....[10]....
        /*0064*/ 	.word	0xffffffff


	//   ....[11]....
        /*0068*/ 	.word	0xffffffff


	//   ....[12]....
        /*006c*/ 	.word	0xffffffff


	//   ....[13]....
        /*0070*/ 	.word	0xffffffff


	//   ....[14]....
        /*0074*/ 	.word	0xffffffff


	//   ....[15]....
        /*0078*/ 	.word	0xffffffff


	//   ....[16]....
        /*007c*/ 	.word	0xffffffff


	//   ....[17]....
        /*0080*/ 	.word	0xffffffff


	//   ....[18]....
        /*0084*/ 	.word	0xffffffff


	//   ....[19]....
        /*0088*/ 	.word	0xffffffff


	//   ....[20]....
        /*008c*/ 	.word	0xffffffff


	//   ....[21]....
        /*0090*/ 	.word	0xffffffff


	//   ....[22]....
        /*0094*/ 	.word	0xffffffff


	//   ....[23]....
        /*0098*/ 	.word	0xffffffff


	//   ....[24]....
        /*009c*/ 	.word	0xffffffff


	//   ....[25]....
        /*00a0*/ 	.word	0xffffffff


	//   ....[26]....
        /*00a4*/ 	.word	0xffffffff


	//   ....[27]....
        /*00a8*/ 	.word	0xffffffff


	//   ....[28]....
        /*00ac*/ 	.word	0xffffffff


	//   ....[29]....
        /*00b0*/ 	.word	0xffffffff


	//   ....[30]....
        /*00b4*/ 	.word	0xffffffff


	//   ....[31]....
        /*00b8*/ 	.word	0xffffffff


	//   ....[32]....
        /*00bc*/ 	.word	0xffffffff


	//   ....[33]....
        /*00c0*/ 	.word	0xffffffff


	//   ....[34]....
        /*00c4*/ 	.word	0xffffffff


	//   ....[35]....
        /*00c8*/ 	.word	0xffffffff


	//   ....[36]....
        /*00cc*/ 	.word	0xffffffff


	//   ....[37]....
        /*00d0*/ 	.word	0xffffffff


	//   ....[38]....
        /*00d4*/ 	.word	0xffffffff


	//   ....[39]....
        /*00d8*/ 	.word	0xffffffff


	//   ....[40]....
        /*00dc*/ 	.word	0xffffffff


	//   ....[41]....
        /*00e0*/ 	.word	0xffffffff


	//   ....[42]....
        /*00e4*/ 	.word	0xffffffff


	//----- nvinfo : EIATTR_COOP_GROUP_INSTR_OFFSETS
	.align		4
.L_456:
        /*00e8*/ 	.byte	0x04, 0x28
        /*00ea*/ 	.short	(.L_458 - .L_457)


	//   ....[0]....
.L_457:
        /*00ec*/ 	.word	0x00000050


	//   ....[1]....
        /*00f0*/ 	.word	0x000013d0


	//   ....[2]....
        /*00f4*/ 	.word	0x00001410


	//   ....[3]....
        /*00f8*/ 	.word	0x00001730


	//   ....[4]....
        /*00fc*/ 	.word	0x00001760


	//   ....[5]....
        /*0100*/ 	.word	0x000018b0


	//   ....[6]....
        /*0104*/ 	.word	0x000018e0


	//   ....[7]....
        /*0108*/ 	.word	0x00001a20


	//   ....[8]....
        /*010c*/ 	.word	0x00001a60


	//   ....[9]....
        /*0110*/ 	.word	0x00002f30


	//   ....[10]....
        /*0114*/ 	.word	0x00003100


	//   ....[11]....
        /*0118*/ 	.word	0x00003c10


	//   ....[12]....
        /*011c*/ 	.word	0x00003c30


	//   ....[13]....
        /*0120*/ 	.word	0x00003c60


	//   ....[14]....
        /*0124*/ 	.word	0x00003c80


	//   ....[15]....
        /*0128*/ 	.word	0x000056b0


	//   ....[16]....
        /*012c*/ 	.word	0x00006030


	//   ....[17]....
        /*0130*/ 	.word	0x000069e0


	//   ....[18]....
        /*0134*/ 	.word	0x00006aa0


	//   ....[19]....
        /*0138*/ 	.word	0x00006ac0


	//   ....[20]....
        /*013c*/ 	.word	0x00006ae0


	//   ....[21]....
        /*0140*/ 	.word	0x00009840


	//   ....[22]....
        /*0144*/ 	.word	0x00009860


	//   ....[23]....
        /*0148*/ 	.word	0x00009880


	//   ....[24]....
        /*014c*/ 	.word	0x000098a0


	//   ....[25]....
        /*0150*/ 	.word	0x0000c0e0


	//   ....[26]....
        /*0154*/ 	.word	0x0000c4a0


	//   ....[27]....
        /*0158*/ 	.word	0x0000cc20


	//   ....[28]....
        /*015c*/ 	.word	0x0000ce30


	//   ....[29]....
        /*0160*/ 	.word	0x0000ce60


	//   ....[30]....
        /*0164*/ 	.word	0x0000ced0


	//   ....[31]....
        /*0168*/ 	.word	0x0000e900


	//   ....[32]....
        /*016c*/ 	.word	0x0000e930


	//   ....[33]....
        /*0170*/ 	.word	0x0000e970


	//   ....[34]....
        /*0174*/ 	.word	0x0000e980


	//   ....[35]....
        /*0178*/ 	.word	0x0000f6a0


	//   ....[36]....
        /*017c*/ 	.word	0x0000f6f0


	//   ....[37]....
        /*0180*/ 	.word	0x0000f720


	//   ....[38]....
        /*0184*/ 	.word	0x0000f750


	//   ....[39]....
        /*0188*/ 	.word	0x0000f7c0


	//   ....[40]....
        /*018c*/ 	.word	0x0000f810


	//   ....[41]....
        /*0190*/ 	.word	0x00010110


	//   ....[42]....
        /*0194*/ 	.word	0x00010120


	//----- nvinfo : EIATTR_EXIT_INSTR_OFFSETS
	.align		4
.L_458:
        /*0198*/ 	.byte	0x04, 0x1c
        /*019a*/ 	.short	(.L_460 - .L_459)


	//   ....[0]....
.L_459:
        /*019c*/ 	.word	0x000001b0


	//   ....[1]....
        /*01a0*/ 	.word	0x00010130


	//   ....[2]....
        /*01a4*/ 	.word	0x000109d0


	//   ....[3]....
        /*01a8*/ 	.word	0x00010a20


	//   ....[4]....
        /*01ac*/ 	.word	0x00010a50


	//   ....[5]....
        /*01b0*/ 	.word	0x00010ab0


	//   ....[6]....
        /*01b4*/ 	.word	0x00010d40


	//----- nvinfo : EIATTR_CTAIDZ_USED
	.align		4
.L_460:
        /*01b8*/ 	.byte	0x01, 0x04
	.zero		2


	//----- nvinfo : EIATTR_MAX_THREADS
	.align		4
        /*01bc*/ 	.byte	0x04, 0x05
        /*01be*/ 	.short	(.L_462 - .L_461)
.L_461:
        /*01c0*/ 	.word	0x00000100
        /*01c4*/ 	.word	0x00000001
        /*01c8*/ 	.word	0x00000001


	//----- nvinfo : EIATTR_CRS_STACK_SIZE
	.align		4
.L_462:
        /*01cc*/ 	.byte	0x04, 0x1e
        /*01ce*/ 	.short	(.L_464 - .L_463)
.L_463:
        /*01d0*/ 	.word	0x00000000
.L_464:


//--------------------- .nv.info._ZN7cutlass13device_kernelIN5flash19enable_sm80_to_sm89INS1_16FlashAttnFwdSm80INS1_25CollectiveMainloopFwdSm80ILi8ELi2ELb0EN4cute5tupleIJNS5_1CILi128EEENS7_ILi64EEENS7_ILi192EEEEEELi192ENS_6half_tEfNS_4arch4Sm80ELb0ELb1ELb0ELb1ELb0ELb0ELb1ELb1EEENS1_21CollectiveEpilogueFwdINS6_IJS8_SA_S9_EEENS6_IJNS7_ILi1EEESI_SI_EEESC_SE_Li256ELb1ELb1ELb1ELb0EEENS1_36VarlenDynamicPersistentTileSchedulerILi128ELi64ELi256ELi256ELb1ELb1ELb0ELb1ELb0ELb1EEEEEEEEEvNT_6ParamsE --------------------------
	.section	.nv.info._ZN7cutlass13device_kernelIN5flash19enable_sm80_to_sm89INS1_16FlashAttnFwdSm80INS1_25CollectiveMainloopFwdSm80ILi8ELi2ELb0EN4cute5tupleIJNS5_1CILi128EEENS7_ILi64EEENS7_ILi192EEEEEELi192ENS_6half_tEfNS_4arch4Sm80ELb0ELb1ELb0ELb1ELb0ELb0ELb1ELb1EEENS1_21CollectiveEpilogueFwdINS6_IJS8_SA_S9_EEENS6_IJNS7_ILi1EEESI_SI_EEESC_SE_Li256ELb1ELb1ELb1ELb0EEENS1_36VarlenDynamicPersistentTileSchedulerILi128ELi64ELi256ELi256ELb1ELb1ELb0ELb1ELb0ELb1EEEEEEEEEvNT_6ParamsE,"",@"SHT_CUDA_INFO"
	.sectionflags	@""
	.align	4


	//----- nvinfo : EIATTR_CUDA_API_VERSION
	.align		4
        /*0000*/ 	.byte	0x04, 0x37
        /*0002*/ 	.short	(.L_466 - .L_465)
.L_465:
        /*0004*/ 	.word	0x00000082


	//----- nvinfo : EIATTR_SW2861232_WAR
	.align		4
.L_466:
        /*0008*/ 	.byte	0x01, 0x35
	.zero		2


	//----- nvinfo : EIATTR_PARAM_CBANK
	.align		4
        /*000c*/ 	.byte	0x04, 0x0a
        /*000e*/ 	.short	(.L_468 - .L_467)
	.align		4
.L_467:
        /*0010*/ 	.word	index@(.nv.constant0._ZN7cutlass13device_kernelIN5flash19enable_sm80_to_sm89INS1_16FlashAttnFwdSm80INS1_25CollectiveMainloopFwdSm80ILi8ELi2ELb0EN4cute5tupleIJNS5_1CILi128EEENS7_ILi64EEENS7_ILi192EEEEEELi192ENS_6half_tEfNS_4arch4Sm80ELb0ELb1ELb0ELb1ELb0ELb0ELb1ELb1EEENS1_21CollectiveEpilogueFwdINS6_IJS8_SA_S9_EEENS6_IJNS7_ILi1EEESI_SI_EEESC_SE_Li256ELb1ELb1ELb1ELb0EEENS1_36VarlenDynamicPersistentTileSchedulerILi128ELi64ELi256ELi256ELb1ELb1ELb0ELb1ELb0ELb1EEEEEEEEEvNT_6ParamsE)
        /*0014*/ 	.short	0x0160
        /*0016*/ 	.short	0x0438


	//----- nvinfo : EIATTR_CBANK_PARAM_SIZE
	.align		4
.L_468:
        /*0018*/ 	.byte	0x03, 0x19
        /*001a*/ 	.short	0x0438


	//----- nvinfo : EIATTR_KPARAM_INFO
	.align		4
        /*001c*/ 	.byte	0x04, 0x17
        /*001e*/ 	.short	(.L_470 - .L_469)
.L_469:
        /*0020*/ 	.word	0x00000000
        /*0024*/ 	.short	0x0000
        /*0026*/ 	.short	0x0000
        /*0028*/ 	.byte	0x00, 0xf0, 0xe1, 0x10


	//----- nvinfo : EIATTR_MAXREG_COUNT
	.align		4
.L_470:
        /*002c*/ 	.byte	0x03, 0x1b
        /*002e*/ 	.short	0x00ff


	//----- nvinfo : EIATTR_NUM_BARRIERS
	.align		4
        /*0030*/ 	.byte	0x02, 0x4c
        /*0032*/ 	.byte	0x06
	.zero		1


	//----- nvinfo : EIATTR_MERCURY_ISA_VERSION
	.align		4
        /*0034*/ 	.byte	0x03, 0x5f
        /*0036*/ 	.short	0x0000


	//----- nvinfo : EIATTR_INT_WARP_WIDE_INSTR_OFFSETS
	.align		4
        /*0038*/ 	.byte	0x04, 0x31
        /*003a*/ 	.short	(.L_472 - .L_471)


	//   ....[0]....
.L_471:
        /*003c*/ 	.word	0x0000f900


	//   ....[1]....
        /*0040*/ 	.word	0x0000f9a0


	//----- nvinfo : EIATTR_COOP_GROUP_MASK_REGIDS
	.align		4
.L_472:
        /*0044*/ 	.byte	0x04, 0x29
        /*0046*/ 	.short	(.L_474 - .L_473)


	//   ....[0]....
.L_473:
        /*0048*/ 	.word	0xffffffff


	//   ....[1]....
        /*004c*/ 	.word	0xffffffff


	//   ....[2]....
        /*0050*/ 	.word	0xffffffff


	//   ....[3]....
        /*0054*/ 	.word	0xffffffff


	//   ....[4]....
        /*0058*/ 	.word	0xffffffff


	//   ....[5]....
        /*005c*/ 	.word	0xffffffff


	//   ....[6]....
        /*0060*/ 	.word	0xffffffff


	//   ....[7]....
        /*0064*/ 	.word	0xffffffff


	//   ....[8]....
        /*0068*/ 	.word	0xffffffff


	//   ....[9]....
        /*006c*/ 	.word	0xffffffff


	//   ....[10]....
        /*0070*/ 	.word	0xffffffff


	//   ....[11]....
        /*0074*/ 	.word	0xffffffff


	//   ....[12]....
        /*0078*/ 	.word	0xffffffff


	//   ....[13]....
        /*007c*/ 	.word	0xffffffff


	//   ....[14]....
        /*0080*/ 	.word	0xffffffff


	//   ....[15]....
        /*0084*/ 	.word	0xffffffff


	//   ....[16]....
        /*0088*/ 	.word	0xffffffff


	//   ....[17]....
        /*008c*/ 	.word	0xffffffff


	//   ....[18]....
        /*0090*/ 	.word	0xffffffff


	//   ....[19]....
        /*0094*/ 	.word	0xffffffff


	//   ....[20]....
        /*0098*/ 	.word	0xffffffff


	//   ....[21]....
        /*009c*/ 	.word	0xffffffff


	//   ....[22]....
        /*00a0*/ 	.word	0xffffffff


	//   ....[23]....
        /*00a4*/ 	.word	0xffffffff


	//   ....[24]....
        /*00a8*/ 	.word	0xffffffff


	//   ....[25]....
        /*00ac*/ 	.word	0xffffffff


	//   ....[26]....
        /*00b0*/ 	.word	0xffffffff


	//   ....[27]....
        /*00b4*/ 	.word	0xffffffff


	//   ....[28]....
        /*00b8*/ 	.word	0xffffffff


	//   ....[29]....
        /*00bc*/ 	.word	0xffffffff


	//   ....[30]....
        /*00c0*/ 	.word	0xffffffff


	//   ....[31]....
        /*00c4*/ 	.word	0xffffffff


	//   ....[32]....
        /*00c8*/ 	.word	0xffffffff


	//   ....[33]....
        /*00cc*/ 	.word	0xffffffff


	//   ....[34]....
        /*00d0*/ 	.word	0xffffffff


	//   ....[35]....
        /*00d4*/ 	.word	0xffffffff


	//   ....[36]....
        /*00d8*/ 	.word	0xffffffff


	//   ....[37]....
        /*00dc*/ 	.word	0xffffffff


	//   ....[38]....
        /*00e0*/ 	.word	0xffffffff


	//   ....[39]....
        /*00e4*/ 	.word	0xffffffff


	//   ....[40]....
        /*00e8*/ 	.word	0xffffffff


	//   ....[41]....
        /*00ec*/ 	.word	0xffffffff


	//   ....[42]....
        /*00f0*/ 	.word	0xffffffff


	//   ....[43]....
        /*00f4*/ 	.word	0xffffffff


	//   ....[44]....
        /*00f8*/ 	.word	0xffffffff


	//   ....[45]....
        /*00fc*/ 	.word	0xffffffff


	//   ....[46]....
        /*0100*/ 	.word	0xffffffff


	//   ....[47]....
        /*0104*/ 	.word	0xffffffff


	//   ....[48]....
        /*0108*/ 	.word	0xffffffff


	//   ....[49]....
        /*010c*/ 	.word	0xffffffff


	//   ....[50]....
        /*0110*/ 	.word	0xffffffff


	//   ....[51]....
        /*0114*/ 	.word	0xffffffff


	//   ....[52]....
        /*0118*/ 	.word	0xffffffff


	//   ....[53]....
        /*011c*/ 	.word	0xffffffff


	//   ....[54]....
        /*0120*/ 	.word	0xffffffff


	//   ....[55]....
        /*0124*/ 	.word	0xffffffff


	//   ....[56]....
        /*0128*/ 	.word	0xffffffff


	//   ....[57]....
        /*012c*/ 	.word	0xffffffff


	//   ....[58]....
        /*0130*/ 	.word	0xffffffff


	//   ....[59]....
        /*0134*/ 	.word	0xffffffff


	//   ....[60]....
        /*0138*/ 	.word	0xffffffff


	//   ....[61]....
        /*013c*/ 	.word	0xffffffff


	//   ....[62]....
        /*0140*/ 	.word	0xffffffff


	//   ....[63]....
        /*0144*/ 	.word	0xffffffff


	//   ....[64]....
        /*0148*/ 	.word	0xffffffff


	//   ....[65]....
        /*014c*/ 	.word	0xffffffff


	//   ....[66]....
        /*0150*/ 	.word	0xffffffff


	//   ....[67]....
        /*0154*/ 	.word	0xffffffff


	//   ....[68]....
        /*0158*/ 	.word	0xffffffff


	//   ....[69]....
        /*015c*/ 	.word	0xffffffff


	//   ....[70]....
        /*0160*/ 	.word	0xffffffff


	//   ....[71]....
        /*0164*/ 	.word	0xffffffff


	//   ....[72]....
        /*0168*/ 	.word	0xffffffff


	//   ....[73]....
        /*016c*/ 	.word	0xffffffff


	//   ....[74]....
        /*0170*/ 	.word	0xffffffff


	//   ....[75]....
        /*0174*/ 	.word	0xffffffff


	//   ....[76]....
        /*0178*/ 	.word	0xffffffff


	//   ....[77]....
        /*017c*/ 	.word	0xffffffff


	//   ....[78]....
        /*0180*/ 	.word	0xffffffff


	//   ....[79]....
        /*0184*/ 	.word	0xffffffff


	//   ....[80]....
        /*0188*/ 	.word	0xffffffff


	//   ....[81]....
        /*018c*/ 	.word	0xffffffff


	//   ....[82]....
        /*0190*/ 	.word	0xffffffff


	//   ....[83]....
        /*0194*/ 	.word	0xffffffff


	//   ....[84]....
        /*0198*/ 	.word	0xffffffff


	//   ....[85]....
        /*019c*/ 	.word	0xffffffff


	//   ....[86]....
        /*01a0*/ 	.word	0xffffffff


	//   ....[87]....
        /*01a4*/ 	.word	0xffffffff


	//   ....[88]....
        /*01a8*/ 	.word	0xffffffff


	//   ....[89]....
        /*01ac*/ 	.word	0xffffffff


	//   ....[90]....
        /*01b0*/ 	.word	0xffffffff


	//   ....[91]....
        /*01b4*/ 	.word	0xffffffff


	//   ....[92]....
        /*01b8*/ 	.word	0xffffffff


	//   ....[93]....
        /*01bc*/ 	.word	0xffffffff


	//   ....[94]....
        /*01c0*/ 	.word	0xffffffff


	//   ....[95]....
        /*01c4*/ 	.word	0xffffffff


	//   ....[96]....
        /*01c8*/ 	.word	0xffffffff


	//   ....[97]....
        /*01cc*/ 	.word	0xffffffff


	//   ....[98]....
        /*01d0*/ 	.word	0xffffffff


	//   ....[99]....
        /*01d4*/ 	.word	0xffffffff


	//   ....[100]....
        /*01d8*/ 	.word	0xffffffff


	//   ....[101]....
        /*01dc*/ 	.word	0xffffffff


	//   ....[102]....
        /*01e0*/ 	.word	0xffffffff


	//   ....[103]....
        /*01e4*/ 	.word	0xffffffff


	//   ....[104]....
        /*01e8*/ 	.word	0xffffffff


	//   ....[105]....
        /*01ec*/ 	.word	0xffffffff


	//   ....[106]....
        /*01f0*/ 	.word	0xffffffff


	//   ....[107]....
        /*01f4*/ 	.word	0xffffffff


	//   ....[108]....
        /*01f8*/ 	.word	0xffffffff


	//   ....[109]....
        /*01fc*/ 	.word	0xffffffff


	//   ....[110]....
        /*0200*/ 	.word	0xffffffff


	//   ....[111]....
        /*0204*/ 	.word	0xffffffff


	//   ....[112]....
        /*0208*/ 	.word	0xffffffff


	//   ....[113]....
        /*020c*/ 	.word	0xffffffff


	//   ....[114]....
        /*0210*/ 	.word	0xffffffff


	//   ....[115]....
        /*0214*/ 	.word	0xffffffff


	//   ....[116]....
        /*0218*/ 	.word	0xffffffff


	//   ....[117]....
        /*021c*/ 	.word	0xffffffff


	//   ....[118]....
        /*0220*/ 	.word	0xffffffff


	//   ....[119]....
        /*0224*/ 	.word	0xffffffff


	//   ....[120]....
        /*0228*/ 	.word	0xffffffff


	//   ....[121]....
        /*022c*/ 	.word	0xffffffff


	//   ....[122]....
        /*0230*/ 	.word	0xffffffff


	//   ....[123]....
        /*0234*/ 	.word	0xffffffff


	//   ....[124]....
        /*0238*/ 	.word	0xffffffff


	//   ....[125]....
        /*023c*/ 	.word	0xffffffff


	//   ....[126]....
        /*0240*/ 	.word	0xffffffff


	//   ....[127]....
        /*0244*/ 	.word	0xffffffff


	//   ....[128]....
        /*0248*/ 	.word	0xffffffff


	//   ....[129]....
        /*024c*/ 	.word	0xffffffff


	//   ....[130]....
        /*0250*/ 	.word	0xffffffff


	//   ....[131]....
        /*0254*/ 	.word	0xffffffff


	//   ....[132]....
        /*0258*/ 	.word	0xffffffff


	//   ....[133]....
        /*025c*/ 	.word	0xffffffff


	//   ....[134]....
        /*0260*/ 	.word	0xffffffff


	//   ....[135]....
        /*0264*/ 	.word	0xffffffff


	//   ....[136]....
        /*0268*/ 	.word	0xffffffff


	//   ....[137]....
        /*026c*/ 	.word	0xffffffff


	//   ....[138]....
        /*0270*/ 	.word	0xffffffff


	//   ....[139]....
        /*0274*/ 	.word	0xffffffff


	//   ....[140]....
        /*0278*/ 	.word	0xffffffff


	//   ....[141]....
        /*027c*/ 	.word	0xffffffff


	//   ....[142]....
        /*0280*/ 	.word	0xffffffff


	//   ....[143]....
        /*0284*/ 	.word	0xffffffff


	//   ....[144]....
        /*0288*/ 	.word	0xffffffff


	//   ....[145]....
        /*028c*/ 	.word	0xffffffff


	//   ....[146]....
        /*0290*/ 	.word	0xffffffff


	//   ....[147]....
        /*0294*/ 	.word	0xffffffff


	//   ....[148]....
        /*0298*/ 	.word	0xffffffff


	//   ....[149]....
        /*029c*/ 	.word	0xffffffff


	//   ....[150]....
        /*02a0*/ 	.word	0xffffffff


	//   ....[151]....
        /*02a4*/ 	.word	0xffffffff


	//   ....[152]....
        /*02a8*/ 	.word	0xffffffff


	//----- nvinfo : EIATTR_COOP_GROUP_INSTR_OFFSETS
	.align		4
.L_474:
        /*02ac*/ 	.byte	0x04, 0x28
        /*02ae*/ 	.short	(.L_476 - .L_475)


	//   ....[0]....
.L_475:
        /*02b0*/ 	.word	0x00000080


	//   ....[1]....
        /*02b4*/ 	.word	0x00000210


	//   ....[2]....
        /*02b8*/ 	.word	0x00000240


	//   ....[3]....
        /*02bc*/ 	.word	0x00000270


	//   ....[4]....
        /*02c0*/ 	.word	0x000002a0


	//   ....[5]....
        /*02c4*/ 	.word	0x000002d0


	//   ....[6]....
        /*02c8*/ 	.word	0x00000300


	//   ....[7]....
        /*02cc*/ 	.word	0x00000460


	//   ....[8]....
        /*02d0*/ 	.word	0x000004a0


	//   ....[9]....
        /*02d4*/ 	.word	0x000004d0


	//   ....[10]....
        /*02d8*/ 	.word	0x00000500


	//   ....[11]....
        /*02dc*/ 	.word	0x00000530


	//   ....[12]....
        /*02e0*/ 	.word	0x00000560


	//   ....[13]....
        /*02e4*/ 	.word	0x000005f0


	//   ....[14]....
        /*02e8*/ 	.word	0x00000630


	//   ....[15]....
        /*02ec*/ 	.word	0x00000650


	//   ....[16]....
        /*02f0*/ 	.word	0x000006b0


	//   ....[17]....
        /*02f4*/ 	.word	0x00002750


	//   ....[18]....
        /*02f8*/ 	.word	0x00002770


	//   ....[19]....
        /*02fc*/ 	.word	0x000028b0


	//   ....[20]....
        /*0300*/ 	.word	0x000028c0


	//   ....[21]....
        /*0304*/ 	.word	0x00002a00


	//   ....[22]....
        /*0308*/ 	.word	0x00002a20


	//   ....[23]....
        /*030c*/ 	.word	0x00002b60


	//   ....[24]....
        /*0310*/ 	.word	0x00002b70


	//   ....[25]....
        /*0314*/ 	.word	0x00003e60


	//   ....[26]....
        /*0318*/ 	.word	0x000040d0


	//   ....[27]....
        /*031c*/ 	.word	0x00004b60


	//   ....[28]....
        /*0320*/ 	.word	0x00004b80


	//   ....[29]....
        /*0324*/ 	.word	0x00004ba0


	//   ....[30]....
        /*0328*/ 	.word	0x00004bc0


	//   ....[31]....
        /*032c*/ 	.word	0x00006bf0


	//   ....[32]....
        /*0330*/ 	.word	0x00006ef0


	//   ....[33]....
        /*0334*/ 	.word	0x000076f0


	//   ....[34]....
        /*0338*/ 	.word	0x000078a0


	//   ....[35]....
        /*033c*/ 	.word	0x000078e0


	//   ....[36]....
        /*0340*/ 	.word	0x00007970


	//   ....[37]....
        /*0344*/ 	.word	0x0000a3a0


	//   ....[38]....
        /*0348*/ 	.word	0x0000a3b0


	//   ....[39]....
        /*034c*/ 	.word	0x0000a3d0


	//   ....[40]....
        /*0350*/ 	.word	0x0000a3f0


	//   ....[41]....
        /*0354*/ 	.word	0x0000ca10


	//   ....[42]....
        /*0358*/ 	.word	0x0000cdf0


	//   ....[43]....
        /*035c*/ 	.word	0x0000d550


	//   ....[44]....
        /*0360*/ 	.word	0x0000d6c0


	//   ....[45]....
        /*0364*/ 	.word	0x0000d6f0


	//   ....[46]....
        /*0368*/ 	.word	0x0000d780


	//   ....[47]....
        /*036c*/ 	.word	0x0000f100


	//   ....[48]....
        /*0370*/ 	.word	0x0000f130


	//   ....[49]....
        /*0374*/ 	.word	0x0000f140


	//   ....[50]....
        /*0378*/ 	.word	0x0000f170


	//   ....[51]....
        /*037c*/ 	.word	0x00010470


	//   ....[52]....
        /*0380*/ 	.word	0x000104a0


	//   ....[53]....
        /*0384*/ 	.word	0x000104c0


	//   ....[54]....
        /*0388*/ 	.word	0x000104f0


	//   ....[55]....
        /*038c*/ 	.word	0x00010820


	//   ....[56]....
        /*0390*/ 	.word	0x00010840


	//   ....[57]....
        /*0394*/ 	.word	0x00010960


	//   ....[58]....
        /*0398*/ 	.word	0x00010970


	//   ....[59]....
        /*039c*/ 	.word	0x00010aa0


	//   ....[60]....
        /*03a0*/ 	.word	0x00010ac0


	//   ....[61]....
        /*03a4*/ 	.word	0x00010bf0


	//   ....[62]....
        /*03a8*/ 	.word	0x00010c00


	//   ....[63]....
        /*03ac*/ 	.word	0x00010f10


	//   ....[64]....
        /*03b0*/ 	.word	0x00010f30


	//   ....[65]....
        /*03b4*/ 	.word	0x00011870


	//   ....[66]....
        /*03b8*/ 	.word	0x00011880


	//   ....[67]....
        /*03bc*/ 	.word	0x00012580


	//   ....[68]....
        /*03c0*/ 	.word	0x000125a0


	//   ....[69]....
        /*03c4*/ 	.word	0x000126d0


	//   ....[70]....
        /*03c8*/ 	.word	0x000126e0


	//   ....[71]....
        /*03cc*/ 	.word	0x00012810


	//   ....[72]....
        /*03d0*/ 	.word	0x00012830


	//   ....[73]....
        /*03d4*/ 	.word	0x00012960


	//   ....[74]....
        /*03d8*/ 	.word	0x00012970


	//   ....[75]....
        /*03dc*/ 	.word	0x00012b20


	//   ....[76]....
        /*03e0*/ 	.word	0x00012b40


	//   ....[77]....
        /*03e4*/ 	.word	0x00012c60


	//   ....[78]....
        /*03e8*/ 	.word	0x00012ca0


	//   ....[79]....
        /*03ec*/ 	.word	0x00012cd0


	//   ....[80]....
        /*03f0*/ 	.word	0x00012d00


	//   ....[81]....
        /*03f4*/ 	.word	0x00012d30


	//   ....[82]....
        /*03f8*/ 	.word	0x00012d60


	//   ....[83]....
        /*03fc*/ 	.word	0x00012eb0


	//   ....[84]....
        /*0400*/ 	.word	0x00012ef0


	//   ....[85]....
        /*0404*/ 	.word	0x00012f20


	//   ....[86]....
        /*0408*/ 	.word	0x00012f50


	//   ....[87]....
        /*040c*/ 	.word	0x00012f80


	//   ....[88]....
        /*0410*/ 	.word	0x00012fb0


	//   ....[89]....
        /*0414*/ 	.word	0x00013040


	//   ....[90]....
        /*0418*/ 	.word	0x00013080


	//   ....[91]....
        /*041c*/ 	.word	0x00013090


	//   ....[92]....
        /*0420*/ 	.word	0x000130f0


	//   ....[93]....
        /*0424*/ 	.word	0x000139d0


	//   ....[94]....
        /*0428*/ 	.word	0x00013a10


	//   ....[95]....
        /*042c*/ 	.word	0x00013a60


	//   ....[96]....
        /*0430*/ 	.word	0x00013ab0


	//   ....[97]....
        /*0434*/ 	.word	0x00013b00


	//   ....[98]....
        /*0438*/ 	.word	0x00013b70


	//   ....[99]....
        /*043c*/ 	.word	0x00013bb0


	//   ....[100]....
        /*0440*/ 	.word	0x00013c10


	//   ....[101]....
        /*0444*/ 	.word	0x00013c80


	//   ....[102]....
        /*0448*/ 	.word	0x00013ce0


	//   ....[103]....
        /*044c*/ 	.word	0x00013d50


	//   ....[104]....
        /*0450*/ 	.word	0x00013dc0


	//   ....[105]....
        /*0454*/ 	.word	0x00013e20


	//   ....[106]....
        /*0458*/ 	.word	0x00013e80


	//   ....[107]....
        /*045c*/ 	.word	0x00013ee0


	//   ....[108]....
        /*0460*/ 	.word	0x00013f50


	//   ....[109]....
        /*0464*/ 	.word	0x00013fb0


	//   ....[110]....
        /*0468*/ 	.word	0x00014010


	//   ....[111]....
        /*046c*/ 	.word	0x00014060


	//   ....[112]....
        /*0470*/ 	.word	0x000140b0


	//   ....[113]....
        /*0474*/ 	.word	0x00014100


	//   ....[114]....
        /*0478*/ 	.word	0x00014140


	//   ....[115]....
        /*047c*/ 	.word	0x000141a0


	//   ....[116]....
        /*0480*/ 	.word	0x00014210


	//   ....[117]....
        /*0484*/ 	.word	0x00014270


	//   ....[118]....
        /*0488*/ 	.word	0x000142d0


	//   ....[119]....
        /*048c*/ 	.word	0x00014330


	//   ....[120]....
        /*0490*/ 	.word	0x000143a0


	//   ....[121]....
        /*0494*/ 	.word	0x00014400


	//   ....[122]....
        /*0498*/ 	.word	0x00014460


	//   ....[123]....
        /*049c*/ 	.word	0x000144c0


	//   ....[124]....
        /*04a0*/ 	.word	0x00014530


	//   ....[125]....
        /*04a4*/ 	.word	0x00014590


	//   ....[126]....
        /*04a8*/ 	.word	0x000145f0


	//   ....[127]....
        /*04ac*/ 	.word	0x00014650


	//   ....[128]....
        /*04b0*/ 	.word	0x000146c0


	//   ....[129]....
        /*04b4*/ 	.word	0x00014720


	//   ....[130]....
        /*04b8*/ 	.word	0x00014780


	//   ....[131]....
        /*04bc*/ 	.word	0x000147e0


	//   ....[132]....
        /*04c0*/ 	.word	0x00014850


	//   ....[133]....
        /*04c4*/ 	.word	0x000148b0


	//   ....[134]....
        /*04c8*/ 	.word	0x00014910


	//   ....[135]....
        /*04cc*/ 	.word	0x00014970


	//   ....[136]....
        /*04d0*/ 	.word	0x000149e0


	//   ....[137]....
        /*04d4*/ 	.word	0x00014a30


	//   ....[138]....
        /*04d8*/ 	.word	0x00014a70


	//   ....[139]....
        /*04dc*/ 	.word	0x00014ac0


	//   ....[140]....
        /*04e0*/ 	.word	0x00014b10


	//   ....[141]....
        /*04e4*/ 	.word	0x00014b60


	//   ....[142]....
        /*04e8*/ 	.word	0x00014bd0


	//   ....[143]....
        /*04ec*/ 	.word	0x00014c20


	//   ....[144]....
        /*04f0*/ 	.word	0x00014c70


	//   ....[145]....
        /*04f4*/ 	.word	0x00014cc0


	//   ....[146]....
        /*04f8*/ 	.word	0x00014d10


	//   ....[147]....
        /*04fc*/ 	.word	0x00014d60


	//   ....[148]....
        /*0500*/ 	.word	0x00014dd0


	//   ....[149]....
        /*0504*/ 	.word	0x00014e10


	//   ....[150]....
        /*0508*/ 	.word	0x00014e70


	//   ....[151]....
        /*050c*/ 	.word	0x00014ed0


	//   ....[152]....
        /*0510*/ 	.word	0x00014f30


	//----- nvinfo : EIATTR_EXIT_INSTR_OFFSETS
	.align		4
.L_476:
        /*0514*/ 	.byte	0x04, 0x1c
        /*0516*/ 	.short	(.L_478 - .L_477)


	//   ....[0]....
.L_477:
        /*0518*/ 	.word	0x00000f30


	//   ....[1]....
        /*051c*/ 	.word	0x000139a0


	//----- nvinfo : EIATTR_MAX_THREADS
	.align		4
.L_478:
        /*0520*/ 	.byte	0x04, 0x05
        /*0522*/ 	.short	(.L_480 - .L_479)
.L_479:
        /*0524*/ 	.word	0x00000100
        /*0528*/ 	.word	0x00000001
        /*052c*/ 	.word	0x00000001


	//----- nvinfo : EIATTR_CRS_STACK_SIZE
	.align		4
.L_480:
        /*0530*/ 	.byte	0x04, 0x1e
        /*0532*/ 	.short	(.L_482 - .L_481)
.L_481:
        /*0534*/ 	.word	0x00000000
.L_482:


//--------------------- .nv.info._ZN7cutlass13device_kernelIN5flash19enable_sm80_to_sm89INS1_16FlashAttnFwdSm80INS1_25CollectiveMainloopFwdSm80ILi8ELi2ELb0EN4cute5tupleIJNS5_1CILi128EEENS7_ILi64EEENS7_ILi192EEEEEELi192ENS_6half_tEfNS_4arch4Sm80ELb0ELb1ELb0ELb1ELb0ELb1ELb1ELb1EEENS1_21CollectiveEpilogueFwdINS6_IJS8_SA_S9_EEENS6_IJNS7_ILi1EEESI_SI_EEESC_SE_Li256ELb1ELb1ELb1ELb0EEENS1_36VarlenDynamicPersistentTileSchedulerILi128ELi64ELi256ELi256ELb1ELb1ELb0ELb1ELb0ELb1EEEEEEEEEvNT_6ParamsE --------------------------
	.section	.nv.info._ZN7cutlass13device_kernelIN5flash19enable_sm80_to_sm89INS1_16FlashAttnFwdSm80INS1_25CollectiveMainloopFwdSm80ILi8ELi2ELb0EN4cute5tupleIJNS5_1CILi128EEENS7_ILi64EEENS7_ILi192EEEEEELi192ENS_6half_tEfNS_4arch4Sm80ELb0ELb1ELb0ELb1ELb0ELb1ELb1ELb1EEENS1_21CollectiveEpilogueFwdINS6_IJS8_SA_S9_EEENS6_IJNS7_ILi1EEESI_SI_EEESC_SE_Li256ELb1ELb1ELb1ELb0EEENS1_36VarlenDynamicPersistentTileSchedulerILi128ELi64ELi256ELi256ELb1ELb1ELb0ELb1ELb0ELb1EEEEEEEEEvNT_6ParamsE,"",@"SHT_CUDA_INFO"
	.sectionflags	@""
	.align	4


	//----- nvinfo : EIATTR_CUDA_API_VERSION
	.align		4
        /*0000*/ 	.byte	0x04, 0x37
        /*0002*/ 	.short	(.L_484 - .L_483)
.L_483:
        /*0004*/ 	.word	0x00000082


	//----- nvinfo : EIATTR_SW2861232_WAR
	.align		4
.L_484:
        /*0008*/ 	.byte	0x01, 0x35
	.zero		2


	//----- nvinfo : EIATTR_PARAM_CBANK
	.align		4
        /*000c*/ 	.byte	0x04, 0x0a
        /*000e*/ 	.short	(.L_486 - .L_485)
	.align		4
.L_485:
        /*0010*/ 	.word	index@(.nv.constant0._ZN7cutlass13device_kernelIN5flash19enable_sm80_to_sm89INS1_16FlashAttnFwdSm80INS1_25CollectiveMainloopFwdSm80ILi8ELi2ELb0EN4cute5tupleIJNS5_1CILi128EEENS7_ILi64EEENS7_ILi192EEEEEELi192ENS_6half_tEfNS_4arch4Sm80ELb0ELb1ELb0ELb1ELb0ELb1ELb1ELb1EEENS1_21CollectiveEpilogueFwdINS6_IJS8_SA_S9_EEENS6_IJNS7_ILi1EEESI_SI_EEESC_SE_Li256ELb1ELb1ELb1ELb0EEENS1_36VarlenDynamicPersistentTileSchedulerILi128ELi64ELi256ELi256ELb1ELb1ELb0ELb1ELb0ELb1EEEEEEEEEvNT_6ParamsE)
        /*0014*/ 	.short	0x0160
        /*0016*/ 	.short	0x0438


	//----- nvinfo : EIATTR_CBANK_PARAM_SIZE
	.align		4
.L_486:
        /*0018*/ 	.byte	0x03, 0x19
        /*001a*/ 	.short	0x0438


	//----- nvinfo : EIATTR_KPARAM_INFO
	.align		4
        /*001c*/ 	.byte	0x04, 0x17
        /*001e*/ 	.short	(.L_488 - .L_487)
.L_487:
        /*0020*/ 	.word	0x00000000
        /*0024*/ 	.short	0x0000
        /*0026*/ 	.short	0x0000
        /*0028*/ 	.byte	0x00, 0xf0, 0xe1, 0x10


	//----- nvinfo : EIATTR_MAXREG_COUNT
	.align		4
.L_488:
        /*002c*/ 	.byte	0x03, 0x1b
        /*002e*/ 	.short	0x00ff


	//----- nvinfo : EIATTR_NUM_BARRIERS
	.align		4
        /*0030*/ 	.byte	0x02, 0x4c
        /*0032*/ 	.byte	0x06
	.zero		1


	//----- nvinfo : EIATTR_MERCURY_ISA_VERSION
	.align		4
        /*0034*/ 	.byte	0x03, 0x5f
        /*0036*/ 	.short	0x0000


	//----- nvinfo : EIATTR_INT_WARP_WIDE_INSTR_OFFSETS
	.align		4
        /*0038*/ 	.byte	0x04, 0x31
        /*003a*/ 	.short	(.L_490 - .L_489)


	//   ....[0]....
.L_489:
        /*003c*/ 	.word	0x0001bed0


	//   ....[1]....
        /*0040*/ 	.word	0x0001bf70


	//----- nvinfo : EIATTR_COOP_GROUP_MASK_REGIDS
	.align		4
.L_490:
        /*0044*/ 	.byte	0x04, 0x29
        /*0046*/ 	.short	(.L_492 - .L_491)


	//   ....[0]....
.L_491:
        /*0048*/ 	.word	0xffffffff


	//   ....[1]....
        /*004c*/ 	.word	0xffffffff


	//   ....[2]....
        /*0050*/ 	.word	0xffffffff


	//   ....[3]....
        /*0054*/ 	.word	0xffffffff


	//   ....[4]....
        /*0058*/ 	.word	0xffffffff


	//   ....[5]....
        /*005c*/ 	.word	0xffffffff


	//   ....[6]....
        /*0060*/ 	.word	0xffffffff


	//   ....[7]....
        /*0064*/ 	.word	0xffffffff


	//   ....[8]....
        /*0068*/ 	.word	0xffffffff


	//   ....[9]....
        /*006c*/ 	.word	0xffffffff


	//   ....[10]....
        /*0070*/ 	.word	0xffffffff


	//   ....[11]....
        /*0074*/ 	.word	0xffffffff


	//   ....[12]....
        /*0078*/ 	.word	0xffffffff


	//   ....[13]....
        /*007c*/ 	.word	0xffffffff


	//   ....[14]....
        /*0080*/ 	.word	0xffffffff


	//   ....[15]....
        /*0084*/ 	.word	0xffffffff


	//   ....[16]....
        /*0088*/ 	.word	0xffffffff


	//   ....[17]....
        /*008c*/ 	.word	0xffffffff


	//   ....[18]....
        /*0090*/ 	.word	0xffffffff


	//   ....[19]....
        /*0094*/ 	.word	0xffffffff


	//   ....[20]....
        /*0098*/ 	.word	0xffffffff


	//   ....[21]....
        /*009c*/ 	.word	0xffffffff


	//   ....[22]....
        /*00a0*/ 	.word	0xffffffff


	//   ....[23]....
        /*00a4*/ 	.word	0xffffffff


	//   ....[24]....
        /*00a8*/ 	.word	0xffffffff


	//   ....[25]....
        /*00ac*/ 	.word	0xffffffff


	//   ....[26]....
        /*00b0*/ 	.word	0xffffffff


	//   ....[27]....
        /*00b4*/ 	.word	0xffffffff


	//   ....[28]....
        /*00b8*/ 	.word	0xffffffff


	//   ....[29]....
        /*00bc*/ 	.word	0xffffffff


	//   ....[30]....
        /*00c0*/ 	.word	0xffffffff


	//   ....[31]....
        /*00c4*/ 	.word	0xffffffff


	//   ....[32]....
        /*00c8*/ 	.word	0xffffffff


	//   ....[33]....
        /*00cc*/ 	.word	0xffffffff


	//   ....[34]....
        /*00d0*/ 	.word	0xffffffff


	//   ....[35]....
        /*00d4*/ 	.word	0xffffffff


	//   ....[36]....
        /*00d8*/ 	.word	0xffffffff


	//   ....[37]....
        /*00dc*/ 	.word	0xffffffff


	//   ....[38]....
        /*00e0*/ 	.word	0xffffffff


	//   ....[39]....
        /*00e4*/ 	.word	0xffffffff


	//   ....[40]....
        /*00e8*/ 	.word	0xffffffff


	//   ....[41]....
        /*00ec*/ 	.word	0xffffffff


	//   ....[42]....
        /*00f0*/ 	.word	0xffffffff


	//   ....[43]....
        /*00f4*/ 	.word	0xffffffff


	//   ....[44]....
        /*00f8*/ 	.word	0xffffffff


	//   ....[45]....
        /*00fc*/ 	.word	0xffffffff


	//   ....[46]....
        /*0100*/ 	.word	0xffffffff


	//   ....[47]....
        /*0104*/ 	.word	0xffffffff


	//   ....[48]....
        /*0108*/ 	.word	0xffffffff


	//   ....[49]....
        /*010c*/ 	.word	0xffffffff


	//   ....[50]....
        /*0110*/ 	.word	0xffffffff


	//   ....[51]....
        /*0114*/ 	.word	0xffffffff


	//   ....[52]....
        /*0118*/ 	.word	0xffffffff


	//   ....[53]....
        /*011c*/ 	.word	0xffffffff


	//   ....[54]....
        /*0120*/ 	.word	0xffffffff


	//   ....[55]....
        /*0124*/ 	.word	0xffffffff


	//   ....[56]....
        /*0128*/ 	.word	0xffffffff


	//   ....[57]....
        /*012c*/ 	.word	0xffffffff


	//   ....[58]....
        /*0130*/ 	.word	0xffffffff


	//   ....[59]....
        /*0134*/ 	.word	0xffffffff


	//   ....[60]....
        /*0138*/ 	.word	0xffffffff


	//   ....[61]....
        /*013c*/ 	.word	0xffffffff


	//   ....[62]....
        /*0140*/ 	.word	0xffffffff


	//   ....[63]....
        /*0144*/ 	.word	0xffffffff


	//   ....[64]....
        /*0148*/ 	.word	0xffffffff


	//   ....[65]....
        /*014c*/ 	.word	0xffffffff


	//   ....[66]....
        /*0150*/ 	.word	0xffffffff


	//   ....[67]....
        /*0154*/ 	.word	0xffffffff


	//   ....[68]....
        /*0158*/ 	.word	0xffffffff


	//   ....[69]....
        /*015c*/ 	.word	0xffffffff


	//   ....[70]....
        /*0160*/ 	.word	0xffffffff


	//   ....[71]....
        /*0164*/ 	.word	0xffffffff


	//   ....[72]....
        /*0168*/ 	.word	0xffffffff


	//   ....[73]....
        /*016c*/ 	.word	0xffffffff


	//   ....[74]....
        /*0170*/ 	.word	0xffffffff


	//   ....[75]....
        /*0174*/ 	.word	0xffffffff


	//   ....[76]....
        /*0178*/ 	.word	0xffffffff


	//   ....[77]....
        /*017c*/ 	.word	0xffffffff


	//   ....[78]....
        /*0180*/ 	.word	0xffffffff


	//   ....[79]....
        /*0184*/ 	.word	0xffffffff


	//   ....[80]....
        /*0188*/ 	.word	0xffffffff


	//   ....[81]....
        /*018c*/ 	.word	0xffffffff


	//   ....[82]....
        /*0190*/ 	.word	0xffffffff


	//   ....[83]....
        /*0194*/ 	.word	0xffffffff


	//   ....[84]....
        /*0198*/ 	.word	0xffffffff


	//   ....[85]....
        /*019c*/ 	.word	0xffffffff


	//   ....[86]....
        /*01a0*/ 	.word	0xffffffff


	//   ....[87]....
        /*01a4*/ 	.word	0xffffffff


	//   ....[88]....
        /*01a8*/ 	.word	0xffffffff


	//   ....[89]....
        /*01ac*/ 	.word	0xffffffff


	//   ....[90]....
        /*01b0*/ 	.word	0xffffffff


	//   ....[91]....
        /*01b4*/ 	.word	0xffffffff


	//   ....[92]....
        /*01b8*/ 	.word	0xffffffff


	//   ....[93]....
        /*01bc*/ 	.word	0xffffffff


	//   ....[94]....
        /*01c0*/ 	.word	0xffffffff


	//   ....[95]....
        /*01c4*/ 	.word	0xffffffff


	//   ....[96]....
        /*01c8*/ 	.word	0xffffffff


	//   ....[97]....
        /*01cc*/ 	.word	0xffffffff


	//   ....[98]....
        /*01d0*/ 	.word	0xffffffff


	//   ....[99]....
        /*01d4*/ 	.word	0xffffffff


	//   ....[100]....
        /*01d8*/ 	.word	0xffffffff


	//   ....[101]....
        /*01dc*/ 	.word	0xffffffff


	//   ....[102]....
        /*01e0*/ 	.word	0xffffffff


	//   ....[103]....
        /*01e4*/ 	.word	0xffffffff


	//   ....[104]....
        /*01e8*/ 	.word	0xffffffff


	//   ....[105]....
        /*01ec*/ 	.word	0xffffffff


	//   ....[106]....
        /*01f0*/ 	.word	0xffffffff


	//   ....[107]....
        /*01f4*/ 	.word	0xffffffff


	//   ....[108]....
        /*01f8*/ 	.word	0xffffffff


	//   ....[109]....
        /*01fc*/ 	.word	0xffffffff


	//   ....[110]....
        /*0200*/ 	.word	0xffffffff


	//   ....[111]....
        /*0204*/ 	.word	0xffffffff


	//   ....[112]....
        /*0208*/ 	.word	0xffffffff


	//   ....[113]....
        /*020c*/ 	.word	0xffffffff


	//   ....[114]....
        /*0210*/ 	.word	0xffffffff


	//   ....[115]....
        /*0214*/ 	.word	0xffffffff


	//   ....[116]....
        /*0218*/ 	.word	0xffffffff


	//   ....[117]....
        /*021c*/ 	.word	0xffffffff


	//   ....[118]....
        /*0220*/ 	.word	0xffffffff


	//   ....[119]....
        /*0224*/ 	.word	0xffffffff


	//   ....[120]....
        /*0228*/ 	.word	0xffffffff


	//   ....[121]....
        /*022c*/ 	.word	0xffffffff


	//   ....[122]....
        /*0230*/ 	.word	0xffffffff


	//   ....[123]....
        /*0234*/ 	.word	0xffffffff


	//   ....[124]....
        /*0238*/ 	.word	0xffffffff


	//   ....[125]....
        /*023c*/ 	.word	0xffffffff


	//   ....[126]....
        /*0240*/ 	.word	0xffffffff


	//   ....[127]....
        /*0244*/ 	.word	0xffffffff


	//   ....[128]....
        /*0248*/ 	.word	0xffffffff


	//   ....[129]....
        /*024c*/ 	.word	0xffffffff


	//   ....[130]....
        /*0250*/ 	.word	0xffffffff


	//   ....[131]....
        /*0254*/ 	.word	0xffffffff


	//   ....[132]....
        /*0258*/ 	.word	0xffffffff


	//   ....[133]....
        /*025c*/ 	.word	0xffffffff


	//   ....[134]....
        /*0260*/ 	.word	0xffffffff


	//   ....[135]....
        /*0264*/ 	.word	0xffffffff


	//   ....[136]....
        /*0268*/ 	.word	0xffffffff


	//   ....[137]....
        /*026c*/ 	.word	0xffffffff


	//   ....[138]....
        /*0270*/ 	.word	0xffffffff


	//   ....[139]....
        /*0274*/ 	.word	0xffffffff


	//   ....[140]....
        /*0278*/ 	.word	0xffffffff


	//   ....[141]....
        /*027c*/ 	.word	0xffffffff


	//   ....[142]....
        /*0280*/ 	.word	0xffffffff


	//   ....[143]....
        /*0284*/ 	.word	0xffffffff


	//   ....[144]....
        /*0288*/ 	.word	0xffffffff


	//   ....[145]....
        /*028c*/ 	.word	0xffffffff


	//   ....[146]....
        /*0290*/ 	.word	0xffffffff


	//   ....[147]....
        /*0294*/ 	.word	0xffffffff


	//   ....[148]....
        /*0298*/ 	.word	0xffffffff


	//   ....[149]....
        /*029c*/ 	.word	0xffffffff


	//   ....[150]....
        /*02a0*/ 	.word	0xffffffff


	//   ....[151]....
        /*02a4*/ 	.word	0xffffffff


	//   ....[152]....
        /*02a8*/ 	.word	0xffffffff


	//   ....[153]....
        /*02ac*/ 	.word	0xffffffff


	//   ....[154]....
        /*02b0*/ 	.word	0xffffffff


	//   ....[155]....
        /*02b4*/ 	.word	0xffffffff


	//   ....[156]....
        /*02b8*/ 	.word	0xffffffff


	//   ....[157]....
        /*02bc*/ 	.word	0xffffffff


	//   ....[158]....
        /*02c0*/ 	.word	0xffffffff


	//   ....[159]....
        /*02c4*/ 	.word	0xffffffff


	//   ....[160]....
        /*02c8*/ 	.word	0xffffffff


	//   ....[161]....
        /*02cc*/ 	.word	0xffffffff


	//   ....[162]....
        /*02d0*/ 	.word	0xffffffff


	//   ....[163]....
        /*02d4*/ 	.word	0xffffffff


	//   ....[164]....
        /*02d8*/ 	.word	0xffffffff


	//   ....[165]....
        /*02dc*/ 	.word	0xffffffff


	//   ....[166]....
        /*02e0*/ 	.word	0xffffffff


	//   ....[167]....
        /*02e4*/ 	.word	0xffffffff


	//   ....[168]....
        /*02e8*/ 	.word	0xffffffff


	//----- nvinfo : EIATTR_COOP_GROUP_INSTR_OFFSETS
	.align		4
.L_492:
        /*02ec*/ 	.byte	0x04, 0x28
        /*02ee*/ 	.short	(.L_494 - .L_493)


	//   ....[0]....
.L_493:
        /*02f0*/ 	.word	0x00000080


	//   ....[1]....
        /*02f4*/ 	.word	0x00000210


	//   ....[2]....
        /*02f8*/ 	.word	0x00000240


	//   ....[3]....
        /*02fc*/ 	.word	0x00000270


	//   ....[4]....
        /*0300*/ 	.word	0x000002a0


	//   ....[5]....
        /*0304*/ 	.word	0x000002d0


	//   ....[6]....
        /*0308*/ 	.word	0x00000300


	//   ....[7]....
        /*030c*/ 	.word	0x00000460


	//   ....[8]....
        /*0310*/ 	.word	0x000004a0


	//   ....[9]....
        /*0314*/ 	.word	0x000004d0


	//   ....[10]....
        /*0318*/ 	.word	0x00000500


	//   ....[11]....
        /*031c*/ 	.word	0x00000530


	//   ....[12]....
        /*0320*/ 	.word	0x00000560


	//   ....[13]....
        /*0324*/ 	.word	0x000005f0


	//   ....[14]....
        /*0328*/ 	.word	0x00000630


	//   ....[15]....
        /*032c*/ 	.word	0x00000650


	//   ....[16]....
        /*0330*/ 	.word	0x000006b0


	//   ....[17]....
        /*0334*/ 	.word	0x000081f0


	//   ....[18]....
        /*0338*/ 	.word	0x00008210


	//   ....[19]....
        /*033c*/ 	.word	0x00008360


	//   ....[20]....
        /*0340*/ 	.word	0x00008370


	//   ....[21]....
        /*0344*/ 	.word	0x000084a0


	//   ....[22]....
        /*0348*/ 	.word	0x000084c0


	//   ....[23]....
        /*034c*/ 	.word	0x000085f0


	//   ....[24]....
        /*0350*/ 	.word	0x00008600


	//   ....[25]....
        /*0354*/ 	.word	0x00008f80


	//   ....[26]....
        /*0358*/ 	.word	0x00009040


	//   ....[27]....
        /*035c*/ 	.word	0x00009090


	//   ....[28]....
        /*0360*/ 	.word	0x000090d0


	//   ....[29]....
        /*0364*/ 	.word	0x00009530


	//   ....[30]....
        /*0368*/ 	.word	0x00009570


	//   ....[31]....
        /*036c*/ 	.word	0x000095c0


	//   ....[32]....
        /*0370*/ 	.word	0x00009630


	//   ....[33]....
        /*0374*/ 	.word	0x0000c450


	//   ....[34]....
        /*0378*/ 	.word	0x0000c490


	//   ....[35]....
        /*037c*/ 	.word	0x0000c4e0


	//   ....[36]....
        /*0380*/ 	.word	0x0000c520


	//   ....[37]....
        /*0384*/ 	.word	0x0000c790


	//   ....[38]....
        /*0388*/ 	.word	0x0000c7d0


	//   ....[39]....
        /*038c*/ 	.word	0x0000c890


	//   ....[40]....
        /*0390*/ 	.word	0x0000c910


	//   ....[41]....
        /*0394*/ 	.word	0x00010380


	//   ....[42]....
        /*0398*/ 	.word	0x00010610


	//   ....[43]....
        /*039c*/ 	.word	0x000110b0


	//   ....[44]....
        /*03a0*/ 	.word	0x000110d0


	//   ....[45]....
        /*03a4*/ 	.word	0x000110f0


	//   ....[46]....
        /*03a8*/ 	.word	0x00011110


	//   ....[47]....
        /*03ac*/ 	.word	0x000131d0


	//   ....[48]....
        /*03b0*/ 	.word	0x00013550


	//   ....[49]....
        /*03b4*/ 	.word	0x00013c70


	//   ....[50]....
        /*03b8*/ 	.word	0x00013e20


	//   ....[51]....
        /*03bc*/ 	.word	0x00013e60


	//   ....[52]....
        /*03c0*/ 	.word	0x00013ef0


	//   ....[53]....
        /*03c4*/ 	.word	0x00016950


	//   ....[54]....
        /*03c8*/ 	.word	0x00016960


	//   ....[55]....
        /*03cc*/ 	.word	0x00016980


	//   ....[56]....
        /*03d0*/ 	.word	0x000169a0


	//   ....[57]....
        /*03d4*/ 	.word	0x00019000


	//   ....[58]....
        /*03d8*/ 	.word	0x000193c0


	//   ....[59]....
        /*03dc*/ 	.word	0x00019ae0


	//   ....[60]....
        /*03e0*/ 	.word	0x00019c90


	//   ....[61]....
        /*03e4*/ 	.word	0x00019cc0


	//   ....[62]....
        /*03e8*/ 	.word	0x00019d50


	//   ....[63]....
        /*03ec*/ 	.word	0x0001b6d0


	//   ....[64]....
        /*03f0*/ 	.word	0x0001b700


	//   ....[65]....
        /*03f4*/ 	.word	0x0001b710


	//   ....[66]....
        /*03f8*/ 	.word	0x0001b740


	//   ....[67]....
        /*03fc*/ 	.word	0x0001cc90


	//   ....[68]....
        /*0400*/ 	.word	0x0001ccc0


	//   ....[69]....
        /*0404*/ 	.word	0x0001cce0


	//   ....[70]....
        /*0408*/ 	.word	0x0001cd00


	//   ....[71]....
        /*040c*/ 	.word	0x0001d0a0


	//   ....[72]....
        /*0410*/ 	.word	0x0001d0c0


	//   ....[73]....
        /*0414*/ 	.word	0x0001d210


	//   ....[74]....
        /*0418*/ 	.word	0x0001d220


	//   ....[75]....
        /*041c*/ 	.word	0x0001d350


	//   ....[76]....
        /*0420*/ 	.word	0x0001d370


	//   ....[77]....
        /*0424*/ 	.word	0x0001d4a0


	//   ....[78]....
        /*0428*/ 	.word	0x0001d4b0


	//   ....[79]....
        /*042c*/ 	.word	0x0001d7c0


	//   ....[80]....
        /*0430*/ 	.word	0x0001d7e0


	//   ....[81]....
        /*0434*/ 	.word	0x0001e120


	//   ....[82]....
        /*0438*/ 	.word	0x0001e130


	//   ....[83]....
        /*043c*/ 	.word	0x0001ee90


	//   ....[84]....
        /*0440*/ 	.word	0x0001eeb0


	//   ....[85]....
        /*0444*/ 	.word	0x0001f010


	//   ....[86]....
        /*0448*/ 	.word	0x0001f020


	//   ....[87]....
        /*044c*/ 	.word	0x0001f150


	//   ....[88]....
        /*0450*/ 	.word	0x0001f170


	//   ....[89]....
        /*0454*/ 	.word	0x0001f2a0


	//   ....[90]....
        /*0458*/ 	.word	0x0001f2b0


	//   ....[91]....
        /*045c*/ 	.word	0x0001f460


	//   ....[92]....
        /*0460*/ 	.word	0x0001f480


	//   ....[93]....
        /*0464*/ 	.word	0x0001f5a0


	//   ....[94]....
        /*0468*/ 	.word	0x0001f5e0


	//   ....[95]....
        /*046c*/ 	.word	0x0001f610


	//   ....[96]....
        /*0470*/ 	.word	0x0001f640


	//   ....[97]....
        /*0474*/ 	.word	0x0001f670


	//   ....[98]....
        /*0478*/ 	.word	0x0001f6a0


	//   ....[99]....
        /*047c*/ 	.word	0x0001f7f0


	//   ....[100]....
        /*0480*/ 	.word	0x0001f830


	//   ....[101]....
        /*0484*/ 	.word	0x0001f860


	//   ....[102]....
        /*0488*/ 	.word	0x0001f890


	//   ....[103]....
        /*048c*/ 	.word	0x0001f8c0


	//   ....[104]....
        /*0490*/ 	.word	0x0001f8f0


	//   ....[105]....
        /*0494*/ 	.word	0x0001f980


	//   ....[106]....
        /*0498*/ 	.word	0x0001f9c0


	//   ....[107]....
        /*049c*/ 	.word	0x0001f9d0


	//   ....[108]....
        /*04a0*/ 	.word	0x0001fa30


	//   ....[109]....
        /*04a4*/ 	.word	0x00020310


	//   ....[110]....
        /*04a8*/ 	.word	0x00020350


	//   ....[111]....
        /*04ac*/ 	.word	0x000203a0


	//   ....[112]....
        /*04b0*/ 	.word	0x000203f0


	//   ....[113]....
        /*04b4*/ 	.word	0x00020440


	//   ....[114]....
        /*04b8*/ 	.word	0x000204b0


	//   ....[115]....
        /*04bc*/ 	.word	0x000204f0


	//   ....[116]....
        /*04c0*/ 	.word	0x00020550


	//   ....[117]....
        /*04c4*/ 	.word	0x000205c0


	//   ....[118]....
        /*04c8*/ 	.word	0x00020620


	//   ....[119]....
        /*04cc*/ 	.word	0x00020690


	//   ....[120]....
        /*04d0*/ 	.word	0x00020700


	//   ....[121]....
        /*04d4*/ 	.word	0x00020760


	//   ....[122]....
        /*04d8*/ 	.word	0x000207c0


	//   ....[123]....
        /*04dc*/ 	.word	0x00020820


	//   ....[124]....
        /*04e0*/ 	.word	0x00020890


	//   ....[125]....
        /*04e4*/ 	.word	0x000208f0


	//   ....[126]....
        /*04e8*/ 	.word	0x00020950


	//   ....[127]....
        /*04ec*/ 	.word	0x000209a0


	//   ....[128]....
        /*04f0*/ 	.word	0x000209e0


	//   ....[129]....
        /*04f4*/ 	.word	0x00020a30


	//   ....[130]....
        /*04f8*/ 	.word	0x00020a80


	//   ....[131]....
        /*04fc*/ 	.word	0x00020ae0


	//   ....[132]....
        /*0500*/ 	.word	0x00020b50


	//   ....[133]....
        /*0504*/ 	.word	0x00020bb0


	//   ....[134]....
        /*0508*/ 	.word	0x00020c10


	//   ....[135]....
        /*050c*/ 	.word	0x00020c80


	//   ....[136]....
        /*0510*/ 	.word	0x00020cf0


	//   ....[137]....
        /*0514*/ 	.word	0x00020d60


	//   ....[138]....
        /*0518*/ 	.word	0x00020dc0


	//   ....[139]....
        /*051c*/ 	.word	0x00020e20


	//   ....[140]....
        /*0520*/ 	.word	0x00020e90


	//   ....[141]....
        /*0524*/ 	.word	0x00020ef0


	//   ....[142]....
        /*0528*/ 	.word	0x00020f50


	//   ....[143]....
        /*052c*/ 	.word	0x00020fb0


	//   ....[144]....
        /*0530*/ 	.word	0x00021020


	//   ....[145]....
        /*0534*/ 	.word	0x00021080


	//   ....[146]....
        /*0538*/ 	.word	0x000210e0


	//   ....[147]....
        /*053c*/ 	.word	0x00021140


	//   ....[148]....
        /*0540*/ 	.word	0x000211b0


	//   ....[149]....
        /*0544*/ 	.word	0x00021210


	//   ....[150]....
        /*0548*/ 	.word	0x00021270


	//   ....[151]....
        /*054c*/ 	.word	0x000212d0


	//   ....[152]....
        /*0550*/ 	.word	0x00021340


	//   ....[153]....
        /*0554*/ 	.word	0x00021390


	//   ....[154]....
        /*0558*/ 	.word	0x000213d0


	//   ....[155]....
        /*055c*/ 	.word	0x00021420


	//   ....[156]....
        /*0560*/ 	.word	0x00021470


	//   ....[157]....
        /*0564*/ 	.word	0x000214c0


	//   ....[158]....
        /*0568*/ 	.word	0x00021530


	//   ....[159]....
        /*056c*/ 	.word	0x00021580


	//   ....[160]....
        /*0570*/ 	.word	0x000215d0


	//   ....[161]....
        /*0574*/ 	.word	0x00021620


	//   ....[162]....
        /*0578*/ 	.word	0x00021670


	//   ....[163]....
        /*057c*/ 	.word	0x000216c0


	//   ....[164]....
        /*0580*/ 	.word	0x00021730


	//   ....[165]....
        /*0584*/ 	.word	0x00021770


	//   ....[166]....
        /*0588*/ 	.word	0x000217d0


	//   ....[167]....
        /*058c*/ 	.word	0x00021830


	//   ....[168]....
        /*0590*/ 	.word	0x00021890


	//----- nvinfo : EIATTR_EXIT_INSTR_OFFSETS
	.align		4
.L_494:
        /*0594*/ 	.byte	0x04, 0x1c
        /*0596*/ 	.short	(.L_496 - .L_495)


	//   ....[0]....
.L_495:
        /*0598*/ 	.word	0x00000f20


	//   ....[1]....
        /*059c*/ 	.word	0x000202e0


	//----- nvinfo : EIATTR_MAX_THREADS
	.align		4
.L_496:
        /*05a0*/ 	.byte	0x04, 0x05
        /*05a2*/ 	.short	(.L_498 - .L_497)
.L_497:
        /*05a4*/ 	.word	0x00000100
        /*05a8*/ 	.word	0x00000001
        /*05ac*/ 	.word	0x00000001


	//----- nvinfo : EIATTR_CRS_STACK_SIZE
	.align		4
.L_498:
        /*05b0*/ 	.byte	0x04, 0x1e
        /*05b2*/ 	.short	(.L_500 - .L_499)
.L_499:
        /*05b4*/ 	.word	0x00000000
.L_500:


//--------------------- .nv.info._ZN7cutlass13device_kernelIN5flash19enable_sm80_to_sm89INS1_16FlashAttnFwdSm80INS1_25CollectiveMainloopFwdSm80ILi8ELi2ELb1EN4cute5tupleIJNS5_1CILi128EEENS7_ILi96EEENS7_ILi192EEEEEELi192ENS_6half_tEfNS_4arch4Sm80ELb1ELb0ELb0ELb0ELb0ELb0ELb1ELb1EEENS1_21CollectiveEpilogueFwdINS6_IJS8_SA_S9_EEENS6_IJNS7_ILi1EEESI_SI_EEESC_SE_Li256ELb0ELb1ELb1ELb0EEENS1_30DynamicPersistentTileSchedulerILi256ELi256ELb1ELb1ELb0EEEEEEEEEvNT_6ParamsE --------------------------
	.section	.nv.info._ZN7cutlass13device_kernelIN5flash19enable_sm80_to_sm89INS1_16FlashAttnFwdSm80INS1_25CollectiveMainloopFwdSm80ILi8ELi2ELb1EN4cute5tupleIJNS5_1CILi128EEENS7_ILi96EEENS7_ILi192EEEEEELi192ENS_6half_tEfNS_4arch4Sm80ELb1ELb0ELb0ELb0ELb0ELb0ELb1ELb1EEENS1_21CollectiveEpilogueFwdINS6_IJS8_SA_S9_EEENS6_IJNS7_ILi1EEESI_SI_EEESC_SE_Li256ELb0ELb1ELb1ELb0EEENS1_30DynamicPersistentTileSchedulerILi256ELi256ELb1ELb1ELb0EEEEEEEEEvNT_6ParamsE,"",@"SHT_CUDA_INFO"
	.sectionflags	@""
	.align	4


	//----- nvinfo : EIATTR_CUDA_API_VERSION
	.align		4
        /*0000*/ 	.byte	0x04, 0x37
        /*0002*/ 	.short	(.L_502 - .L_501)
.L_501:
        /*0004*/ 	.word	0x00000082


	//----- nvinfo : EIATTR_SW2861232_WAR
	.align		4
.L_502:
        /*0008*/ 	.byte	0x01, 0x35
	.zero		2


	//----- nvinfo : EIATTR_PARAM_CBANK
	.align		4
        /*000c*/ 	.byte	0x04, 0x0a
        /*000e*/ 	.short	(.L_504 - .L_503)
	.align		4
.L_503:
        /*0010*/ 	.word	index@(.nv.constant0._ZN7cutlass13device_kernelIN5flash19enable_sm80_to_sm89INS1_16FlashAttnFwdSm80INS1_25CollectiveMainloopFwdSm80ILi8ELi2ELb1EN4cute5tupleIJNS5_1CILi128EEENS7_ILi96EEENS7_ILi192EEEEEELi192ENS_6half_tEfNS_4arch4Sm80ELb1ELb0ELb0ELb0ELb0ELb0ELb1ELb1EEENS1_21CollectiveEpilogueFwdINS6_IJS8_SA_S9_EEENS6_IJNS7_ILi1EEESI_SI_EEESC_SE_Li256ELb0ELb1ELb1ELb0EEENS1_30DynamicPersistentTileSchedulerILi256ELi256ELb1ELb1ELb0EEEEEEEEEvNT_6ParamsE)
        /*0014*/ 	.short	0x0160
        /*0016*/ 	.short	0x0428


	//----- nvinfo : EIATTR_CBANK_PARAM_SIZE
	.align		4
.L_504:
        /*0018*/ 	.byte	0x03, 0x19
        /*001a*/ 	.short	0x0428


	//----- nvinfo : EIATTR_KPARAM_INFO
	.align		4
        /*001c*/ 	.byte	0x04, 0x17
        /*001e*/ 	.short	(.L_506 - .L_505)
.L_505:
        /*0020*/ 	.word	0x00000000
        /*0024*/ 	.short	0x0000
        /*0026*/ 	.short	0x0000
        /*0028*/ 	.byte	0x00, 0xf0, 0xa1, 0x10


	//----- nvinfo : EIATTR_MAXREG_COUNT
	.align		4
.L_506:
        /*002c*/ 	.byte	0x03, 0x1b
        /*002e*/ 	.short	0x00ff


	//----- nvinfo : EIATTR_NUM_BARRIERS
	.align		4
        /*0030*/ 	.byte	0x02, 0x4c
        /*0032*/ 	.byte	0x06
	.zero		1


	//----- nvinfo : EIATTR_ANNOTATIONS
	.align		4
        /*0034*/ 	.byte	0x04, 0x55
        /*0036*/ 	.short	(.L_508 - .L_507)


	//   ....[0]....
.L_507:
        /* <DEDUP_REMOVED lines=61> */


	//----- nvinfo : EIATTR_MERCURY_ISA_VERSION
	.align		4
.L_508:
        /*03f0*/ 	.byte	0x03, 0x5f
        /*03f2*/ 	.short	0x0000


	//----- nvinfo : EIATTR_INT_WARP_WIDE_INSTR_OFFSETS
	.align		4
        /*03f4*/ 	.byte	0x04, 0x31
        /*03f6*/ 	.short	(.L_510 - .L_509)


	//   ....[0]....
.L_509:
        /*03f8*/ 	.word	0x0000dec0


	//   ....[1]....
        /*03fc*/ 	.word	0x0000df40


	//----- nvinfo : EIATTR_COOP_GROUP_MASK_REGIDS
	.align		4
.L_510:
        /*0400*/ 	.byte	0x04, 0x29
        /*0402*/ 	.short	(.L_512 - .L_511)


	//   ....[0]....
.L_511:
        /*0404*/ 	.word	0xffffffff


	//   ....[1]....
        /*0408*/ 	.word	0xffffffff


	//   ....[2]....
        /*040c*/ 	.word	0xffffffff


	//   ....[3]....
        /*0410*/ 	.word	0xffffffff


	//   ....[4]....
        /*0414*/ 	.word	0xffffffff


	//   ....[5]....
        /*0418*/ 	.word	0xffffffff


	//   ....[6]....
        /*041c*/ 	.word	0xffffffff


	//   ....[7]....
        /*0420*/ 	.word	0xffffffff


	//   ....[8]....
        /*0424*/ 	.word	0xffffffff


	//   ....[9]....
        /*0428*/ 	.word	0xffffffff


	//   ....[10]....
        /*042c*/ 	.word	0xffffffff


	//   ....[11]....
        /*0430*/ 	.word	0xffffffff


	//   ....[12]....
        /*0434*/ 	.word	0xffffffff


	//   ....[13]....
        /*0438*/ 	.word	0xffffffff


	//   ....[14]....
        /*043c*/ 	.word	0xffffffff


	//   ....[15]....
        /*0440*/ 	.word	0xffffffff


	//   ....[16]....
        /*0444*/ 	.word	0xffffffff


	//   ....[17]....
        /*0448*/ 	.word	0xffffffff


	//   ....[18]....
        /*044c*/ 	.word	0xffffffff


	//   ....[19]....
        /*0450*/ 	.word	0xffffffff


	//   ....[20]....
        /*0454*/ 	.word	0xffffffff


	//   ....[21]....
        /*0458*/ 	.word	0xffffffff


	//   ....[22]....
        /*045c*/ 	.word	0xffffffff


	//   ....[23]....
        /*0460*/ 	.word	0xffffffff


	//   ....[24]....
        /*0464*/ 	.word	0xffffffff


	//   ....[25]....
        /*0468*/ 	.word	0xffffffff


	//   ....[26]....
        /*046c*/ 	.word	0xffffffff


	//   ....[27]....
        /*0470*/ 	.word	0xffffffff


	//   ....[28]....
        /*0474*/ 	.word	0xffffffff


	//   ....[29]....
        /*0478*/ 	.word	0xffffffff


	//   ....[30]....
        /*047c*/ 	.word	0xffffffff


	//   ....[31]....
        /*0480*/ 	.word	0xffffffff


	//   ....[32]....
        /*0484*/ 	.word	0xffffffff


	//   ....[33]....
        /*0488*/ 	.word	0xffffffff


	//   ....[34]....
        /*048c*/ 	.word	0xffffffff


	//   ....[35]....
        /*0490*/ 	.word	0xffffffff


	//   ....[36]....
        /*0494*/ 	.word	0xffffffff


	//   ....[37]....
        /*0498*/ 	.word	0xffffffff


	//   ....[38]....
        /*049c*/ 	.word	0xffffffff


	//   ....[39]....
        /*04a0*/ 	.word	0xffffffff


	//   ....[40]....
        /*04a4*/ 	.word	0xffffffff


	//   ....[41]....
        /*04a8*/ 	.word	0xffffffff


	//   ....[42]....
        /*04ac*/ 	.word	0xffffffff


	//   ....[43]....
        /*04b0*/ 	.word	0xffffffff


	//----- nvinfo : EIATTR_COOP_GROUP_INSTR_OFFSETS
	.align		4
.L_512:
        /*04b4*/ 	.byte	0x04, 0x28
        /*04b6*/ 	.short	(.L_514 - .L_513)


	//   ....[0]....
.L_513:
        /*04b8*/ 	.word	0x00000050


	//   ....[1]....
        /*04bc*/ 	.word	0x00001670


	//   ....[2]....
        /*04c0*/ 	.word	0x00001680


	//   ....[3]....
        /*04c4*/ 	.word	0x000016b0


	//   ....[4]....
        /*04c8*/ 	.word	0x000016e0


	//   ....[5]....
        /*04cc*/ 	.word	0x00001870


	//   ....[6]....
        /*04d0*/ 	.word	0x00001880


	//   ....[7]....
        /*04d4*/ 	.word	0x000018a0


	//   ....[8]....
        /*04d8*/ 	.word	0x000018d0


	//   ....[9]....
        /*04dc*/ 	.word	0x00003390


	//   ....[10]....
        /*04e0*/ 	.word	0x000033a0


	//   ....[11]....
        /*04e4*/ 	.word	0x00003ce0


	//   ....[12]....
        /*04e8*/ 	.word	0x00003e40


	//   ....[13]....
        /*04ec*/ 	.word	0x00003e60


	//   ....[14]....
        /*04f0*/ 	.word	0x00003ec0


	//   ....[15]....
        /*04f4*/ 	.word	0x00006f40


	//   ....[16]....
        /*04f8*/ 	.word	0x00006f70


	//   ....[17]....
        /*04fc*/ 	.word	0x00007930


	//   ....[18]....
        /*0500*/ 	.word	0x00007990


	//   ....[19]....
        /*0504*/ 	.word	0x000079b0


	//   ....[20]....
        /*0508*/ 	.word	0x000079d0


	//   ....[21]....
        /*050c*/ 	.word	0x0000b340


	//   ....[22]....
        /*0510*/ 	.word	0x0000b3d0


	//   ....[23]....
        /*0514*/ 	.word	0x0000b3e0


	//   ....[24]....
        /*0518*/ 	.word	0x0000b450


	//   ....[25]....
        /*051c*/ 	.word	0x0000d670


	//   ....[26]....
        /*0520*/ 	.word	0x0000d6c0


	//   ....[27]....
        /*0524*/ 	.word	0x0000d6e0


	//   ....[28]....
        /*0528*/ 	.word	0x0000d700


	//   ....[29]....
        /*052c*/ 	.word	0x0000e090


	//   ....[30]....
        /*0530*/ 	.word	0x0000e540


	//   ....[31]....
        /*0534*/ 	.word	0x0000e560


	//   ....[32]....
        /*0538*/ 	.word	0x0000e580


	//   ....[33]....
        /*053c*/ 	.word	0x0000e5a0


	//   ....[34]....
        /*0540*/ 	.word	0x0000e6a0


	//   ....[35]....
        /*0544*/ 	.word	0x0000e700


	//   ....[36]....
        /*0548*/ 	.word	0x0000ef60


	//   ....[37]....
        /*054c*/ 	.word	0x0000ef70


	//   ....[38]....
        /*0550*/ 	.word	0x0000f900


	//   ....[39]....
        /*0554*/ 	.word	0x0000f9e0


	//   ....[40]....
        /*0558*/ 	.word	0x0000fa40


	//   ....[41]....
        /*055c*/ 	.word	0x0000fa90


	//   ....[42]....
        /*0560*/ 	.word	0x0000faf0


	//   ....[43]....
        /*0564*/ 	.word	0x0000fb40


	//----- nvinfo : EIATTR_EXIT_INSTR_OFFSETS
	.align		4
.L_514:
        /*0568*/ 	.byte	0x04, 0x1c
        /*056a*/ 	.short	(.L_516 - .L_515)


	//   ....[0]....
.L_515:
        /*056c*/ 	.word	0x000000a0


	//   ....[1]....
        /*0570*/ 	.word	0x0000f9a0


	//----- nvinfo : EIATTR_MAX_THREADS
	.align		4
.L_516:
        /*0574*/ 	.byte	0x04, 0x05
        /*0576*/ 	.short	(.L_518 - .L_517)
.L_517:
        /*0578*/ 	.word	0x00000100
        /*057c*/ 	.word	0x00000001
        /*0580*/ 	.word	0x00000001


	//----- nvinfo : EIATTR_CRS_STACK_SIZE
	.align		4
.L_518:
        /*0584*/ 	.byte	0x04, 0x1e
        /*0586*/ 	.short	(.L_520 - .L_519)
.L_519:
        /*0588*/ 	.word	0x00000000
.L_520:


//--------------------- .nv.info._ZN7cutlass13device_kernelIN5flash19enable_sm80_to_sm89INS1_16FlashAttnFwdSm80INS1_25CollectiveMainloopFwdSm80ILi8ELi2ELb0EN4cute5tupleIJNS5_1CILi128EEENS7_ILi64EEENS7_ILi192EEEEEELi192ENS_6half_tEfNS_4arch4Sm80ELb1ELb0ELb0ELb1ELb0ELb0ELb1ELb1EEENS1_21CollectiveEpilogueFwdINS6_IJS8_SA_S9_EEENS6_IJNS7_ILi1EEESI_SI_EEESC_SE_Li256ELb1ELb1ELb1ELb0EEENS1_36VarlenDynamicPersistentTileSchedulerILi128ELi64ELi256ELi256ELb1ELb1ELb0ELb1ELb1ELb1EEEEEEEEEvNT_6ParamsE --------------------------
	.section	.nv.info._ZN7cutlass13device_kernelIN5flash19enable_sm80_to_sm89INS1_16FlashAttnFwdSm80INS1_25CollectiveMainloopFwdSm80ILi8ELi2ELb0EN4cute5tupleIJNS5_1CILi128EEENS7_ILi64EEENS7_ILi192EEEEEELi192ENS_6half_tEfNS_4arch4Sm80ELb1ELb0ELb0ELb1ELb0ELb0ELb1ELb1EEENS1_21CollectiveEpilogueFwdINS6_IJS8_SA_S9_EEENS6_IJNS7_ILi1EEESI_SI_EEESC_SE_Li256ELb1ELb1ELb1ELb0EEENS1_36VarlenDynamicPersistentTileSchedulerILi128ELi64ELi256ELi256ELb1ELb1ELb0ELb1ELb1ELb1EEEEEEEEEvNT_6ParamsE,"",@"SHT_CUDA_INFO"
	.sectionflags	@""
	.align	4


	//----- nvinfo : EIATTR_CUDA_API_VERSION
	.align		4
        /*0000*/ 	.byte	0x04, 0x37
        /*0002*/ 	.short	(.L_522 - .L_521)
.L_521:
        /*0004*/ 	.word	0x00000082


	//----- nvinfo : EIATTR_SW2861232_WAR
	.align		4
.L_522:
        /*0008*/ 	.byte	0x01, 0x35
	.zero		2


	//----- nvinfo : EIATTR_PARAM_CBANK
	.align		4
        /*000c*/ 	.byte	0x04, 0x0a
        /*000e*/ 	.short	(.L_524 - .L_523)
	.align		4
.L_523:
        /*0010*/ 	.word	index@(.nv.constant0._ZN7cutlass13device_kernelIN5flash19enable_sm80_to_sm89INS1_16FlashAttnFwdSm80INS1_25CollectiveMainloopFwdSm80ILi8ELi2ELb0EN4cute5tupleIJNS5_1CILi128EEENS7_ILi64EEENS7_ILi192EEEEEELi192ENS_6half_tEfNS_4arch4Sm80ELb1ELb0ELb0ELb1ELb0ELb0ELb1ELb1EEENS1_21CollectiveEpilogueFwdINS6_IJS8_SA_S9_EEENS6_IJNS7_ILi1EEESI_SI_EEESC_SE_Li256ELb1ELb1ELb1ELb0EEENS1_36VarlenDynamicPersistentTileSchedulerILi128ELi64ELi256ELi256ELb1ELb1ELb0ELb1ELb1ELb1EEEEEEEEEvNT_6ParamsE)
        /*0014*/ 	.short	0x0160
        /*0016*/ 	.short	0x0438


	//----- nvinfo : EIATTR_CBANK_PARAM_SIZE
	.align		4
.L_524:
        /*0018*/ 	.byte	0x03, 0x19
        /*001a*/ 	.short	0x0438


	//----- nvinfo : EIATTR_KPARAM_INFO
	.align		4
        /*001c*/ 	.byte	0x04, 0x17
        /*001e*/ 	.short	(.L_526 - .L_525)
.L_525:
        /*0020*/ 	.word	0x00000000
        /*0024*/ 	.short	0x0000
        /*0026*/ 	.short	0x0000
        /*0028*/ 	.byte	0x00, 0xf0, 0xe1, 0x10


	//----- nvinfo : EIATTR_MAXREG_COUNT
	.align		4
.L_526:
        /*002c*/ 	.byte	0x03, 0x1b
        /*002e*/ 	.short	0x00ff


	//----- nvinfo : EIATTR_NUM_BARRIERS
	.align		4
        /*0030*/ 	.byte	0x02, 0x4c
        /*0032*/ 	.byte	0x06
	.zero		1


	//----- nvinfo : EIATTR_MERCURY_ISA_VERSION
	.align		4
        /*0034*/ 	.byte	0x03, 0x5f
        /*0036*/ 	.short	0x0000


	//----- nvinfo : EIATTR_INT_WARP_WIDE_INSTR_OFFSETS
	.align		4
        /*0038*/ 	.byte	0x04, 0x31
        /*003a*/ 	.short	(.L_528 - .L_527)


	//   ....[0]....
.L_527:
        /*003c*/ 	.word	0x0000b5e0


	//   ....[1]....
        /*0040*/ 	.word	0x0000b680


	//----- nvinfo : EIATTR_COOP_GROUP_MASK_REGIDS
	.align		4
.L_528:
        /*0044*/ 	.byte	0x04, 0x29
        /*0046*/ 	.short	(.L_530 - .L_529)


	//   ....[0]....
.L_529:
        /*0048*/ 	.word	0xffffffff


	//   ....[1]....
        /*004c*/ 	.word	0xffffffff


	//   ....[2]....
        /*0050*/ 	.word	0xffffffff


	//   ....[3]....
        /*0054*/ 	.word	0xffffffff


	//   ....[4]....
        /*0058*/ 	.word	0xffffffff


	//   ....[5]....
        /*005c*/ 	.word	0xffffffff


	//   ....[6]....
        /*0060*/ 	.word	0xffffffff


	//   ....[7]....
        /*0064*/ 	.word	0xffffffff


	//   ....[8]....
        /*0068*/ 	.word	0xffffffff


	//   ....[9]....
        /*006c*/ 	.word	0xffffffff


	//   ....[10]....
        /*0070*/ 	.word	0xffffffff


	//   ....[11]....
        /*0074*/ 	.word	0xffffffff


	//   ....[12]....
        /*0078*/ 	.word	0xffffffff


	//   ....[13]....
        /*007c*/ 	.word	0xffffffff


	//   ....[14]....
        /*0080*/ 	.word	0xffffffff


	//   ....[15]....
        /*0084*/ 	.word	0xffffffff


	//   ....[16]....
        /*0088*/ 	.word	0xffffffff


	//   ....[17]....
        /*008c*/ 	.word	0xffffffff


	//   ....[18]....
        /*0090*/ 	.word	0xffffffff


	//   ....[19]....
        /*0094*/ 	.word	0xffffffff


	//   ....[20]....
        /*0098*/ 	.word	0xffffffff


	//   ....[21]....
        /*009c*/ 	.word	0xffffffff


	//   ....[22]....
        /*00a0*/ 	.word	0xffffffff


	//   ....[23]....
        /*00a4*/ 	.word	0xffffffff


	//   ....[24]....
        /*00a8*/ 	.word	0xffffffff


	//   ....[25]....
        /*00ac*/ 	.word	0xffffffff


	//   ....[26]....
        /*00b0*/ 	.word	0xffffffff


	//   ....[27]....
        /*00b4*/ 	.word	0xffffffff


	//   ....[28]....
        /*00b8*/ 	.word	0xffffffff


	//   ....[29]....
        /*00bc*/ 	.word	0xffffffff


	//   ....[30]....
        /*00c0*/ 	.word	0xffffffff


	//   ....[31]....
        /*00c4*/ 	.word	0xffffffff


	//   ....[32]....
        /*00c8*/ 	.word	0xffffffff


	//   ....[33]....
        /*00cc*/ 	.word	0xffffffff


	//   ....[34]....
        /*00d0*/ 	.word	0xffffffff


	//   ....[35]....
        /*00d4*/ 	.word	0xffffffff


	//   ....[36]....
        /*00d8*/ 	.word	0xffffffff


	//   ....[37]....
        /*00dc*/ 	.word	0xffffffff


	//   ....[38]....
        /*00e0*/ 	.word	0xffffffff


	//   ....[39]....
        /*00e4*/ 	.word	0xffffffff


	//   ....[40]....
        /*00e8*/ 	.word	0xffffffff


	//   ....[41]....
        /*00ec*/ 	.word	0xffffffff


	//   ....[42]....
        /*00f0*/ 	.word	0xffffffff


	//   ....[43]....
        /*00f4*/ 	.word	0xffffffff


	//   ....[44]....
        /*00f8*/ 	.word	0xffffffff


	//   ....[45]....
        /*00fc*/ 	.word	0xffffffff


	//   ....[46]....
        /*0100*/ 	.word	0xffffffff


	//   ....[47]....
        /*0104*/ 	.word	0xffffffff


	//   ....[48]....
        /*0108*/ 	.word	0xffffffff


	//   ....[49]....
        /*010c*/ 	.word	0xffffffff


	//   ....[50]....
        /*0110*/ 	.word	0xffffffff


	//   ....[51]....
        /*0114*/ 	.word	0xffffffff


	//   ....[52]....
        /*0118*/ 	.word	0xffffffff


	//   ....[53]....
        /*011c*/ 	.word	0xffffffff


	//   ....[54]....
        /*0120*/ 	.word	0xffffffff


	//   ....[55]....
        /*0124*/ 	.word	0xffffffff


	//   ....[56]....
        /*0128*/ 	.word	0xffffffff


	//   ....[57]....
        /*012c*/ 	.word	0xffffffff


	//   ....[58]....
        /*0130*/ 	.word	0xffffffff


	//   ....[59]....
        /*0134*/ 	.word	0xffffffff


	//   ....[60]....
        /*0138*/ 	.word	0xffffffff


	//   ....[61]....
        /*013c*/ 	.word	0xffffffff


	//   ....[62]....
        /*0140*/ 	.word	0xffffffff


	//   ....[63]....
        /*0144*/ 	.word	0xffffffff


	//   ....[64]....
        /*0148*/ 	.word	0xffffffff


	//   ....[65]....
        /*014c*/ 	.word	0xffffffff


	//   ....[66]....
        /*0150*/ 	.word	0xffffffff


	//   ....[67]....
        /*0154*/ 	.word	0xffffffff


	//   ....[68]....
        /*0158*/ 	.word	0xffffffff


	//   ....[69]....
        /*015c*/ 	.word	0xffffffff


	//   ....[70]....
        /*0160*/ 	.word	0xffffffff


	//   ....[71]....
        /*0164*/ 	.word	0xffffffff


	//   ....[72]....
        /*0168*/ 	.word	0xffffffff


	//   ....[73]....
        /*016c*/ 	.word	0xffffffff


	//   ....[74]....
        /*0170*/ 	.word	0xffffffff


	//   ....[75]....
        /*0174*/ 	.word	0xffffffff


	//   ....[76]....
        /*0178*/ 	.word	0xffffffff


	//   ....[77]....
        /*017c*/ 	.word	0xffffffff


	//   ....[78]....
        /*0180*/ 	.word	0xffffffff


	//   ....[79]....
        /*0184*/ 	.word	0xffffffff


	//   ....[80]....
        /*0188*/ 	.word	0xffffffff


	//   ....[81]....
        /*018c*/ 	.word	0xffffffff


	//   ....[82]....
        /*0190*/ 	.word	0xffffffff


	//   ....[83]....
        /*0194*/ 	.word	0xffffffff


	//   ....[84]....
        /*0198*/ 	.word	0xffffffff


	//   ....[85]....
        /*019c*/ 	.word	0xffffffff


	//   ....[86]....
        /*01a0*/ 	.word	0xffffffff


	//   ....[87]....
        /*01a4*/ 	.word	0xffffffff


	//   ....[88]....
        /*01a8*/ 	.word	0xffffffff


	//   ....[89]....
        /*01ac*/ 	.word	0xffffffff


	//   ....[90]....
        /*01b0*/ 	.word	0xffffffff


	//   ....[91]....
        /*01b4*/ 	.word	0xffffffff


	//   ....[92]....
        /*01b8*/ 	.word	0xffffffff


	//   ....[93]....
        /*01bc*/ 	.word	0xffffffff


	//   ....[94]....
        /*01c0*/ 	.word	0xffffffff


	//   ....[95]....
        /*01c4*/ 	.word	0xffffffff


	//   ....[96]....
        /*01c8*/ 	.word	0xffffffff


	//   ....[97]....
        /*01cc*/ 	.word	0xffffffff


	//   ....[98]....
        /*01d0*/ 	.word	0xffffffff


	//   ....[99]....
        /*01d4*/ 	.word	0xffffffff


	//   ....[100]....
        /*01d8*/ 	.word	0xffffffff


	//   ....[101]....
        /*01dc*/ 	.word	0xffffffff


	//   ....[102]....
        /*01e0*/ 	.word	0xffffffff


	//   ....[103]....
        /*01e4*/ 	.word	0xffffffff


	//   ....[104]....
        /*01e8*/ 	.word	0xffffffff


	//   ....[105]....
        /*01ec*/ 	.word	0xffffffff


	//   ....[106]....
        /*01f0*/ 	.word	0xffffffff


	//   ....[107]....
        /*01f4*/ 	.word	0xffffffff


	//   ....[108]....
        /*01f8*/ 	.word	0xffffffff


	//   ....[109]....
        /*01fc*/ 	.word	0xffffffff


	//   ....[110]....
        /*0200*/ 	.word	0xffffffff


	//   ....[111]....
        /*0204*/ 	.word	0xffffffff


	//   ....[112]....
        /*0208*/ 	.word	0xffffffff


	//   ....[113]....
        /*020c*/ 	.word	0xffffffff


	//   ....[114]....
        /*0210*/ 	.word	0xffffffff


	//   ....[115]....
        /*0214*/ 	.word	0xffffffff


	//   ....[116]....
        /*0218*/ 	.word	0xffffffff


	//   ....[117]....
        /*021c*/ 	.word	0xffffffff


	//   ....[118]....
        /*0220*/ 	.word	0xffffffff


	//   ....[119]....
        /*0224*/ 	.word	0xffffffff


	//   ....[120]....
        /*0228*/ 	.word	0xffffffff


	//   ....[121]....
        /*022c*/ 	.word	0xffffffff


	//   ....[122]....
        /*0230*/ 	.word	0xffffffff


	//   ....[123]....
        /*0234*/ 	.word	0xffffffff


	//   ....[124]....
        /*0238*/ 	.word	0xffffffff


	//   ....[125]....
        /*023c*/ 	.word	0xffffffff


	//   ....[126]....
        /*0240*/ 	.word	0xffffffff


	//   ....[127]....
        /*0244*/ 	.word	0xffffffff


	//   ....[128]....
        /*0248*/ 	.word	0xffffffff


	//   ....[129]....
        /*024c*/ 	.word	0xffffffff


	//   ....[130]....
        /*0250*/ 	.word	0xffffffff


	//   ....[131]....
        /*0254*/ 	.word	0xffffffff


	//   ....[132]....
        /*0258*/ 	.word	0xffffffff


	//   ....[133]....
        /*025c*/ 	.word	0xffffffff


	//   ....[134]....
        /*0260*/ 	.word	0xffffffff


	//   ....[135]....
        /*0264*/ 	.word	0xffffffff


	//   ....[136]....
        /*0268*/ 	.word	0xffffffff


	//   ....[137]....
        /*026c*/ 	.word	0xffffffff


	//   ....[138]....
        /*0270*/ 	.word	0xffffffff


	//   ....[139]....
        /*0274*/ 	.word	0xffffffff


	//   ....[140]....
        /*0278*/ 	.word	0xffffffff


	//   ....[141]....
        /*027c*/ 	.word	0xffffffff


	//   ....[142]....
        /*0280*/ 	.word	0xffffffff


	//   ....[143]....
        /*0284*/ 	.word	0xffffffff


	//   ....[144]....
        /*0288*/ 	.word	0xffffffff


	//   ....[145]....
        /*028c*/ 	.word	0xffffffff


	//   ....[146]....
        /*0290*/ 	.word	0xffffffff


	//----- nvinfo : EIATTR_COOP_GROUP_INSTR_OFFSETS
	.align		4
.L_530:
        /*0294*/ 	.byte	0x04, 0x28
        /*0296*/ 	.short	(.L_532 - .L_531)


	//   ....[0]....
.L_531:
        /*0298*/ 	.word	0x00000080


	//   ....[1]....
        /*029c*/ 	.word	0x00000210


	//   ....[2]....
        /*02a0*/ 	.word	0x00000240


	//   ....[3]....
        /*02a4*/ 	.word	0x00000270


	//   ....[4]....
        /*02a8*/ 	.word	0x000002a0


	//   ....[5]....
        /*02ac*/ 	.word	0x000002d0


	//   ....[6]....
        /*02b0*/ 	.word	0x00000300


	//   ....[7]....
        /*02b4*/ 	.word	0x00000460


	//   ....[8]....
        /*02b8*/ 	.word	0x000004a0


	//   ....[9]....
        /*02bc*/ 	.word	0x000004d0


	//   ....[10]....
        /*02c0*/ 	.word	0x00000500


	//   ....[11]....
        /*02c4*/ 	.word	0x00000530


	//   ....[12]....
        /*02c8*/ 	.word	0x00000560


	//   ....[13]....
        /*02cc*/ 	.word	0x000005f0


	//   ....[14]....
        /*02d0*/ 	.word	0x00000630


	//   ....[15]....
        /*02d4*/ 	.word	0x00000650


	//   ....[16]....
        /*02d8*/ 	.word	0x000006b0


	//   ....[17]....
        /*02dc*/ 	.word	0x000024d0


	//   ....[18]....
        /*02e0*/ 	.word	0x000024f0


	//   ....[19]....
        /*02e4*/ 	.word	0x00002620


	//   ....[20]....
        /*02e8*/ 	.word	0x00002630


	//   ....[21]....
        /*02ec*/ 	.word	0x00002760


	//   ....[22]....
        /*02f0*/ 	.word	0x00002780


	//   ....[23]....
        /*02f4*/ 	.word	0x000028b0


	//   ....[24]....
        /*02f8*/ 	.word	0x000028c0


	//   ....[25]....
        /*02fc*/ 	.word	0x00003c00


	//   ....[26]....
        /*0300*/ 	.word	0x00003c10


	//   ....[27]....
        /*0304*/ 	.word	0x00004400


	//   ....[28]....
        /*0308*/ 	.word	0x00004430


	//   ....[29]....
        /*030c*/ 	.word	0x00004450


	//   ....[30]....
        /*0310*/ 	.word	0x00004470


	//   ....[31]....
        /*0314*/ 	.word	0x00006250


	//   ....[32]....
        /*0318*/ 	.word	0x00006290


	//   ....[33]....
        /*031c*/ 	.word	0x00006940


	//   ....[34]....
        /*0320*/ 	.word	0x00006a70


	//   ....[35]....
        /*0324*/ 	.word	0x00006aa0


	//   ....[36]....
        /*0328*/ 	.word	0x00006b20


	//   ....[37]....
        /*032c*/ 	.word	0x00009430


	//   ....[38]....
        /*0330*/ 	.word	0x00009450


	//   ....[39]....
        /*0334*/ 	.word	0x00009470


	//   ....[40]....
        /*0338*/ 	.word	0x00009490


	//   ....[41]....
        /*033c*/ 	.word	0x0000ade0


	//   ....[42]....
        /*0340*/ 	.word	0x0000ae10


	//   ....[43]....
        /*0344*/ 	.word	0x0000ae20


	//   ....[44]....
        /*0348*/ 	.word	0x0000ae50


	//   ....[45]....
        /*034c*/ 	.word	0x0000c160


	//   ....[46]....
        /*0350*/ 	.word	0x0000c180


	//   ....[47]....
        /*0354*/ 	.word	0x0000c1a0


	//   ....[48]....
        /*0358*/ 	.word	0x0000c1b0


	//   ....[49]....
        /*035c*/ 	.word	0x0000c510


	//   ....[50]....
        /*0360*/ 	.word	0x0000c530


	//   ....[51]....
        /*0364*/ 	.word	0x0000c650


	//   ....[52]....
        /*0368*/ 	.word	0x0000c660


	//   ....[53]....
        /*036c*/ 	.word	0x0000c790


	//   ....[54]....
        /*0370*/ 	.word	0x0000c7b0


	//   ....[55]....
        /*0374*/ 	.word	0x0000c8e0


	//   ....[56]....
        /*0378*/ 	.word	0x0000c8f0


	//   ....[57]....
        /*037c*/ 	.word	0x0000cc20


	//   ....[58]....
        /*0380*/ 	.word	0x0000cc40


	//   ....[59]....
        /*0384*/ 	.word	0x0000d580


	//   ....[60]....
        /*0388*/ 	.word	0x0000d590


	//   ....[61]....
        /*038c*/ 	.word	0x0000e2b0


	//   ....[62]....
        /*0390*/ 	.word	0x0000e2d0


	//   ....[63]....
        /*0394*/ 	.word	0x0000e400


	//   ....[64]....
        /*0398*/ 	.word	0x0000e410


	//   ....[65]....
        /*039c*/ 	.word	0x0000e540


	//   ....[66]....
        /*03a0*/ 	.word	0x0000e560


	//   ....[67]....
        /*03a4*/ 	.word	0x0000e690


	//   ....[68]....
        /*03a8*/ 	.word	0x0000e6a0


	//   ....[69]....
        /*03ac*/ 	.word	0x0000e850


	//   ....[70]....
        /*03b0*/ 	.word	0x0000e870


	//   ....[71]....
        /*03b4*/ 	.word	0x0000e990


	//   ....[72]....
        /*03b8*/ 	.word	0x0000e9d0


	//   ....[73]....
        /*03bc*/ 	.word	0x0000ea00


	//   ....[74]....
        /*03c0*/ 	.word	0x0000ea30


	//   ....[75]....
        /*03c4*/ 	.word	0x0000ea60


	//   ....[76]....
        /*03c8*/ 	.word	0x0000ea90


	//   ....[77]....
        /*03cc*/ 	.word	0x0000ebe0


	//   ....[78]....
        /*03d0*/ 	.word	0x0000ec20


	//   ....[79]....
        /*03d4*/ 	.word	0x0000ec50


	//   ....[80]....
        /*03d8*/ 	.word	0x0000ec80


	//   ....[81]....
        /*03dc*/ 	.word	0x0000ecb0


	//   ....[82]....
        /*03e0*/ 	.word	0x0000ece0


	//   ....[83]....
        /*03e4*/ 	.word	0x0000ed70


	//   ....[84]....
        /*03e8*/ 	.word	0x0000edb0


	//   ....[85]....
        /*03ec*/ 	.word	0x0000edc0


	//   ....[86]....
        /*03f0*/ 	.word	0x0000ee20


	//   ....[87]....
        /*03f4*/ 	.word	0x0000f720


	//   ....[88]....
        /*03f8*/ 	.word	0x0000f780


	//   ....[89]....
        /*03fc*/ 	.word	0x0000f7d0


	//   ....[90]....
        /*0400*/ 	.word	0x0000f820


	//   ....[91]....
        /*0404*/ 	.word	0x0000f870


	//   ....[92]....
        /*0408*/ 	.word	0x0000f8e0


	//   ....[93]....
        /*040c*/ 	.word	0x0000f920


	//   ....[94]....
        /*0410*/ 	.word	0x0000f980


	//   ....[95]....
        /*0414*/ 	.word	0x0000f9f0


	//   ....[96]....
        /*0418*/ 	.word	0x0000fa60


	//   ....[97]....
        /*041c*/ 	.word	0x0000fad0


	//   ....[98]....
        /*0420*/ 	.word	0x0000fb40


	//   ....[99]....
        /*0424*/ 	.word	0x0000fbb0


	//   ....[100]....
        /*0428*/ 	.word	0x0000fc10


	//   ....[101]....
        /*042c*/ 	.word	0x0000fc70


	//   ....[102]....
        /*0430*/ 	.word	0x0000fce0


	//   ....[103]....
        /*0434*/ 	.word	0x0000fd40


	//   ....[104]....
        /*0438*/ 	.word	0x0000fda0


	//   ....[105]....
        /*043c*/ 	.word	0x0000fe00


	//   ....[106]....
        /*0440*/ 	.word	0x0000fe60


	//   ....[107]....
        /*0444*/ 	.word	0x0000feb0


	//   ....[108]....
        /*0448*/ 	.word	0x0000ff00


	//   ....[109]....
        /*044c*/ 	.word	0x0000ff70


	//   ....[110]....
        /*0450*/ 	.word	0x0000ffe0


	//   ....[111]....
        /*0454*/ 	.word	0x00010050


	//   ....[112]....
        /*0458*/ 	.word	0x000100b0


	//   ....[113]....
        /*045c*/ 	.word	0x00010110


	//   ....[114]....
        /*0460*/ 	.word	0x00010180


	//   ....[115]....
        /*0464*/ 	.word	0x000101e0


	//   ....[116]....
        /*0468*/ 	.word	0x00010240


	//   ....[117]....
        /*046c*/ 	.word	0x000102b0


	//   ....[118]....
        /*0470*/ 	.word	0x00010320


	//   ....[119]....
        /*0474*/ 	.word	0x00010390


	//   ....[120]....
        /*0478*/ 	.word	0x000103f0


	//   ....[121]....
        /*047c*/ 	.word	0x00010460


	//   ....[122]....
        /*0480*/ 	.word	0x000104d0


	//   ....[123]....
        /*0484*/ 	.word	0x00010540


	//   ....[124]....
        /*0488*/ 	.word	0x000105a0


	//   ....[125]....
        /*048c*/ 	.word	0x00010610


	//   ....[126]....
        /*0490*/ 	.word	0x00010680


	//   ....[127]....
        /*0494*/ 	.word	0x000106f0


	//   ....[128]....
        /*0498*/ 	.word	0x00010750


	//   ....[129]....
        /*049c*/ 	.word	0x000107c0


	//   ....[130]....
        /*04a0*/ 	.word	0x00010830


	//   ....[131]....
        /*04a4*/ 	.word	0x00010880


	//   ....[132]....
        /*04a8*/ 	.word	0x000108d0


	//   ....[133]....
        /*04ac*/ 	.word	0x00010920


	//   ....[134]....
        /*04b0*/ 	.word	0x00010970


	//   ....[135]....
        /*04b4*/ 	.word	0x000109c0


	//   ....[136]....
        /*04b8*/ 	.word	0x00010a30


	//   ....[137]....
        /*04bc*/ 	.word	0x00010a90


	//   ....[138]....
        /*04c0*/ 	.word	0x00010af0


	//   ....[139]....
        /*04c4*/ 	.word	0x00010b40


	//   ....[140]....
        /*04c8*/ 	.word	0x00010b90


	//   ....[141]....
        /*04cc*/ 	.word	0x00010be0


	//   ....[142]....
        /*04d0*/ 	.word	0x00010c50


	//   ....[143]....
        /*04d4*/ 	.word	0x00010ca0


	//   ....[144]....
        /*04d8*/ 	.word	0x00010d00


	//   ....[145]....
        /*04dc*/ 	.word	0x00010d60


	//   ....[146]....
        /*04e0*/ 	.word	0x00010dc0


	//----- nvinfo : EIATTR_EXIT_INSTR_OFFSETS
	.align		4
.L_532:
        /*04e4*/ 	.byte	0x04, 0x1c
        /*04e6*/ 	.short	(.L_534 - .L_533)


	//   ....[0]....
.L_533:
        /*04e8*/ 	.word	0x00000f40


	//   ....[1]....
        /*04ec*/ 	.word	0x0000f6e0


	//----- nvinfo : EIATTR_MAX_THREADS
	.align		4
.L_534:
        /*04f0*/ 	.byte	0x04, 0x05
        /*04f2*/ 	.short	(.L_536 - .L_535)
.L_535:
        /*04f4*/ 	.word	0x00000100
        /*04f8*/ 	.word	0x00000001
        /*04fc*/ 	.word	0x00000001


	//----- nvinfo : EIATTR_CRS_STACK_SIZE
	.align		4
.L_536:
        /*0500*/ 	.byte	0x04, 0x1e
        /*0502*/ 	.short	(.L_538 - .L_537)
.L_537:
        /*0504*/ 	.word	0x00000000
.L_538:


//--------------------- .nv.info._ZN7cutlass13device_kernelIN5flash19enable_sm80_to_sm89INS1_16FlashAttnFwdSm80INS1_25CollectiveMainloopFwdSm80ILi8ELi2ELb0EN4cute5tupleIJNS5_1CILi128EEENS7_ILi64EEENS7_ILi192EEEEEELi192ENS_6half_tEfNS_4arch4Sm80ELb1ELb0ELb0ELb1ELb0ELb1ELb1ELb1EEENS1_21CollectiveEpilogueFwdINS6_IJS8_SA_S9_EEENS6_IJNS7_ILi1EEESI_SI_EEESC_SE_Li256ELb1ELb1ELb1ELb0EEENS1_36VarlenDynamicPersistentTileSchedulerILi128ELi64ELi256ELi256ELb1ELb1ELb0ELb1ELb1ELb1EEEEEEEEEvNT_6ParamsE --------------------------
	.section	.nv.info._ZN7cutlass13device_kernelIN5flash19enable_sm80_to_sm89INS1_16FlashAttnFwdSm80INS1_25CollectiveMainloopFwdSm80ILi8ELi2ELb0EN4cute5tupleIJNS5_1CILi128EEENS7_ILi64EEENS7_ILi192EEEEEELi192ENS_6half_tEfNS_4arch4Sm80ELb1ELb0ELb0ELb1ELb0ELb1ELb1ELb1EEENS1_21CollectiveEpilogueFwdINS6_IJS8_SA_S9_EEENS6_IJNS7_ILi1EEESI_SI_EEESC_SE_Li256ELb1ELb1ELb1ELb0EEENS1_36VarlenDynamicPersistentTileSchedulerILi128ELi64ELi256ELi256ELb1ELb1ELb0ELb1ELb1ELb1EEEEEEEEEvNT_6ParamsE,"",@"SHT_CUDA_INFO"
	.sectionflags	@""
	.align	4


	//----- nvinfo : EIATTR_CUDA_API_VERSION
	.align		4
        /*0000*/ 	.byte	0x04, 0x37
        /*0002*/ 	.short	(.L_540 - .L_539)
.L_539:
        /*0004*/ 	.word	0x00000082


	//----- nvinfo : EIATTR_SW2861232_WAR
	.align		4
.L_540:
        /*0008*/ 	.byte	0x01, 0x35
	.zero		2


	//----- nvinfo : EIATTR_PARAM_CBANK
	.align		4
        /*000c*/ 	.byte	0x04, 0x0a
        /*000e*/ 	.short	(.L_542 - .L_541)
	.align		4
.L_541:
        /*0010*/ 	.word	index@(.nv.constant0._ZN7cutlass13device_kernelIN5flash19enable_sm80_to_sm89INS1_16FlashAttnFwdSm80INS1_25CollectiveMainloopFwdSm80ILi8ELi2ELb0EN4cute5tupleIJNS5_1CILi128EEENS7_ILi64EEENS7_ILi192EEEEEELi192ENS_6half_tEfNS_4arch4Sm80ELb1ELb0ELb0ELb1ELb0ELb1ELb1ELb1EEENS1_21CollectiveEpilogueFwdINS6_IJS8_SA_S9_EEENS6_IJNS7_ILi1EEESI_SI_EEESC_SE_Li256ELb1ELb1ELb1ELb0EEENS1_36VarlenDynamicPersistentTileSchedulerILi128ELi64ELi256ELi256ELb1ELb1ELb0ELb1ELb1ELb1EEEEEEEEEvNT_6ParamsE)
        /*0014*/ 	.short	0x0160
        /*0016*/ 	.short	0x0438


	//----- nvinfo : EIATTR_CBANK_PARAM_SIZE
	.align		4
.L_542:
        /*0018*/ 	.byte	0x03, 0x19
        /*001a*/ 	.short	0x0438


	//----- nvinfo : EIATTR_KPARAM_INFO
	.align		4
        /*001c*/ 	.byte	0x04, 0x17
        /*001e*/ 	.short	(.L_544 - .L_543)
.L_543:
        /*0020*/ 	.word	0x00000000
        /*0024*/ 	.short	0x0000
        /*0026*/ 	.short	0x0000
        /*0028*/ 	.byte	0x00, 0xf0, 0xe1, 0x10


	//----- nvinfo : EIATTR_MAXREG_COUNT
	.align		4
.L_544:
        /*002c*/ 	.byte	0x03, 0x1b
        /*002e*/ 	.short	0x00ff


	//----- nvinfo : EIATTR_NUM_BARRIERS
	.align		4
        /*0030*/ 	.byte	0x02, 0x4c
        /*0032*/ 	.byte	0x06
	.zero		1


	//----- nvinfo : EIATTR_MERCURY_ISA_VERSION
	.align		4
        /*0034*/ 	.byte	0x03, 0x5f
        /*0036*/ 	.short	0x0000


	//----- nvinfo : EIATTR_INT_WARP_WIDE_INSTR_OFFSETS
	.align		4
        /*0038*/ 	.byte	0x04, 0x31
        /*003a*/ 	.short	(.L_546 - .L_545)


	//   ....[0]....
.L_545:
        /*003c*/ 	.word	0x00017660


	//   ....[1]....
        /*0040*/ 	.word	0x00017700


	//----- nvinfo : EIATTR_COOP_GROUP_MASK_REGIDS
	.align		4
.L_546:
        /*0044*/ 	.byte	0x04, 0x29
        /*0046*/ 	.short	(.L_548 - .L_547)


	//   ....[0]....
.L_547:
        /*0048*/ 	.word	0xffffffff


	//   ....[1]....
        /*004c*/ 	.word	0xffffffff


	//   ....[2]....
        /*0050*/ 	.word	0xffffffff


	//   ....[3]....
        /*0054*/ 	.word	0xffffffff


	//   ....[4]....
        /*0058*/ 	.word	0xffffffff


	//   ....[5]....
        /*005c*/ 	.word	0xffffffff


	//   ....[6]....
        /*0060*/ 	.word	0xffffffff


	//   ....[7]....
        /*0064*/ 	.word	0xffffffff


	//   ....[8]....
        /*0068*/ 	.word	0xffffffff


	//   ....[9]....
        /*006c*/ 	.word	0xffffffff


	//   ....[10]....
        /*0070*/ 	.word	0xffffffff


	//   ....[11]....
        /*0074*/ 	.word	0xffffffff


	//   ....[12]....
        /*0078*/ 	.word	0xffffffff


	//   ....[13]....
        /*007c*/ 	.word	0xffffffff


	//   ....[14]....
        /*0080*/ 	.word	0xffffffff


	//   ....[15]....
        /*0084*/ 	.word	0xffffffff


	//   ....[16]....
        /*0088*/ 	.word	0xffffffff


	//   ....[17]....
        /*008c*/ 	.word	0xffffffff


	//   ....[18]....
        /*0090*/ 	.word	0xffffffff


	//   ....[19]....
        /*0094*/ 	.word	0xffffffff


	//   ....[20]....
        /*0098*/ 	.word	0xffffffff


	//   ....[21]....
        /*009c*/ 	.word	0xffffffff


	//   ....[22]....
        /*00a0*/ 	.word	0xffffffff


	//   ....[23]....
        /*00a4*/ 	.word	0xffffffff


	//   ....[24]....
        /*00a8*/ 	.word	0xffffffff


	//   ....[25]....
        /*00ac*/ 	.word	0xffffffff


	//   ....[26]....
        /*00b0*/ 	.word	0xffffffff


	//   ....[27]....
        /*00b4*/ 	.word	0xffffffff


	//   ....[28]....
        /*00b8*/ 	.word	0xffffffff


	//   ....[29]....
        /*00bc*/ 	.word	0xffffffff


	//   ....[30]....
        /*00c0*/ 	.word	0xffffffff


	//   ....[31]....
        /*00c4*/ 	.word	0xffffffff


	//   ....[32]....
        /*00c8*/ 	.word	0xffffffff


	//   ....[33]....
        /*00cc*/ 	.word	0xffffffff


	//   ....[34]....
        /*00d0*/ 	.word	0xffffffff


	//   ....[35]....
        /*00d4*/ 	.word	0xffffffff


	//   ....[36]....
        /*00d8*/ 	.word	0xffffffff


	//   ....[37]....
        /*00dc*/ 	.word	0xffffffff


	//   ....[38]....
        /*00e0*/ 	.word	0xffffffff


	//   ....[39]....
        /*00e4*/ 	.word	0xffffffff


	//   ....[40]....
        /*00e8*/ 	.word	0xffffffff


	//   ....[41]....
        /*00ec*/ 	.word	0xffffffff


	//   ....[42]....
        /*00f0*/ 	.word	0xffffffff


	//   ....[43]....
        /*00f4*/ 	.word	0xffffffff


	//   ....[44]....
        /*00f8*/ 	.word	0xffffffff


	//   ....[45]....
        /*00fc*/ 	.word	0xffffffff


	//   ....[46]....
        /*0100*/ 	.word	0xffffffff


	//   ....[47]....
        /*0104*/ 	.word	0xffffffff


	//   ....[48]....
        /*0108*/ 	.word	0xffffffff


	//   ....[49]....
        /*010c*/ 	.word	0xffffffff


	//   ....[50]....
        /*0110*/ 	.word	0xffffffff


	//   ....[51]....
        /*0114*/ 	.word	0xffffffff


	//   ....[52]....
        /*0118*/ 	.word	0xffffffff


	//   ....[53]....
        /*011c*/ 	.word	0xffffffff


	//   ....[54]....
        /*0120*/ 	.word	0xffffffff


	//   ....[55]....
        /*0124*/ 	.word	0xffffffff


	//   ....[56]....
        /*0128*/ 	.word	0xffffffff


	//   ....[57]....
        /*012c*/ 	.word	0xffffffff


	//   ....[58]....
        /*0130*/ 	.word	0xffffffff


	//   ....[59]....
        /*0134*/ 	.word	0xffffffff


	//   ....[60]....
        /*0138*/ 	.word	0xffffffff


	//   ....[61]....
        /*013c*/ 	.word	0xffffffff


	//   ....[62]....
        /*0140*/ 	.word	0xffffffff


	//   ....[63]....
        /*0144*/ 	.word	0xffffffff


	//   ....[64]....
        /*0148*/ 	.word	0xffffffff


	//   ....[65]....
        /*014c*/ 	.word	0xffffffff


	//   ....[66]....
        /*0150*/ 	.word	0xffffffff


	//   ....[67]....
        /*0154*/ 	.word	0xffffffff


	//   ....[68]....
        /*0158*/ 	.word	0xffffffff


	//   ....[69]....
        /*015c*/ 	.word	0xffffffff


	//   ....[70]....
        /*0160*/ 	.word	0xffffffff


	//   ....[71]....
        /*0164*/ 	.word	0xffffffff


	//   ....[72]....
        /*0168*/ 	.word	0xffffffff


	//   ....[73]....
        /*016c*/ 	.word	0xffffffff


	//   ....[74]....
        /*0170*/ 	.word	0xffffffff


	//   ....[75]....
        /*0174*/ 	.word	0xffffffff


	//   ....[76]....
        /*0178*/ 	.word	0xffffffff


	//   ....[77]....
        /*017c*/ 	.word	0xffffffff


	//   ....[78]....
        /*0180*/ 	.word	0xffffffff


	//   ....[79]....
        /*0184*/ 	.word	0xffffffff


	//   ....[80]....
        /*0188*/ 	.word	0xffffffff


	//   ....[81]....
        /*018c*/ 	.word	0xffffffff


	//   ....[82]....
        /*0190*/ 	.word	0xffffffff


	//   ....[83]....
        /*0194*/ 	.word	0xffffffff


	//   ....[84]....
        /*0198*/ 	.word	0xffffffff


	//   ....[85]....
        /*019c*/ 	.word	0xffffffff


	//   ....[86]....
        /*01a0*/ 	.word	0xffffffff


	//   ....[87]....
        /*01a4*/ 	.word	0xffffffff


	//   ....[88]....
        /*01a8*/ 	.word	0xffffffff


	//   ....[89]....
        /*01ac*/ 	.word	0xffffffff


	//   ....[90]....
        /*01b0*/ 	.word	0xffffffff


	//   ....[91]....
        /*01b4*/ 	.word	0xffffffff


	//   ....[92]....
        /*01b8*/ 	.word	0xffffffff


	//   ....[93]....
        /*01bc*/ 	.word	0xffffffff


	//   ....[94]....
        /*01c0*/ 	.word	0xffffffff


	//   ....[95]....
        /*01c4*/ 	.word	0xffffffff


	//   ....[96]....
        /*01c8*/ 	.word	0xffffffff


	//   ....[97]....
        /*01cc*/ 	.word	0xffffffff


	//   ....[98]....
        /*01d0*/ 	.word	0xffffffff


	//   ....[99]....
        /*01d4*/ 	.word	0xffffffff


	//   ....[100]....
        /*01d8*/ 	.word	0xffffffff


	//   ....[101]....
        /*01dc*/ 	.word	0xffffffff


	//   ....[102]....
        /*01e0*/ 	.word	0xffffffff


	//   ....[103]....
        /*01e4*/ 	.word	0xffffffff


	//   ....[104]....
        /*01e8*/ 	.word	0xffffffff


	//   ....[105]....
        /*01ec*/ 	.word	0xffffffff


	//   ....[106]....
        /*01f0*/ 	.word	0xffffffff


	//   ....[107]....
        /*01f4*/ 	.word	0xffffffff


	//   ....[108]....
        /*01f8*/ 	.word	0xffffffff


	//   ....[109]....
        /*01fc*/ 	.word	0xffffffff


	//   ....[110]....
        /*0200*/ 	.word	0xffffffff


	//   ....[111]....
        /*0204*/ 	.word	0xffffffff


	//   ....[112]....
        /*0208*/ 	.word	0xffffffff


	//   ....[113]....
        /*020c*/ 	.word	0xffffffff


	//   ....[114]....
        /*0210*/ 	.word	0xffffffff


	//   ....[115]....
        /*0214*/ 	.word	0xffffffff


	//   ....[116]....
        /*0218*/ 	.word	0xffffffff


	//   ....[117]....
        /*021c*/ 	.word	0xffffffff


	//   ....[118]....
        /*0220*/ 	.word	0xffffffff


	//   ....[119]....
        /*0224*/ 	.word	0xffffffff


	//   ....[120]....
        /*0228*/ 	.word	0xffffffff


	//   ....[121]....
        /*022c*/ 	.word	0xffffffff


	//   ....[122]....
        /*0230*/ 	.word	0xffffffff


	//   ....[123]....
        /*0234*/ 	.word	0xffffffff


	//   ....[124]....
        /*0238*/ 	.word	0xffffffff


	//   ....[125]....
        /*023c*/ 	.word	0xffffffff


	//   ....[126]....
        /*0240*/ 	.word	0xffffffff


	//   ....[127]....
        /*0244*/ 	.word	0xffffffff


	//   ....[128]....
        /*0248*/ 	.word	0xffffffff


	//   ....[129]....
        /*024c*/ 	.word	0xffffffff


	//   ....[130]....
        /*0250*/ 	.word	0xffffffff


	//   ....[131]....
        /*0254*/ 	.word	0xffffffff


	//   ....[132]....
        /*0258*/ 	.word	0xffffffff


	//   ....[133]....
        /*025c*/ 	.word	0xffffffff


	//   ....[134]....
        /*0260*/ 	.word	0xffffffff


	//   ....[135]....
        /*0264*/ 	.word	0xffffffff


	//   ....[136]....
        /*0268*/ 	.word	0xffffffff


	//   ....[137]....
        /*026c*/ 	.word	0xffffffff


	//   ....[138]....
        /*0270*/ 	.word	0xffffffff


	//   ....[139]....
        /*0274*/ 	.word	0xffffffff


	//   ....[140]....
        /*0278*/ 	.word	0xffffffff


	//   ....[141]....
        /*027c*/ 	.word	0xffffffff


	//   ....[142]....
        /*0280*/ 	.word	0xffffffff


	//   ....[143]....
        /*0284*/ 	.word	0xffffffff


	//   ....[144]....
        /*0288*/ 	.word	0xffffffff


	//   ....[145]....
        /*028c*/ 	.word	0xffffffff


	//   ....[146]....
        /*0290*/ 	.word	0xffffffff


	//   ....[147]....
        /*0294*/ 	.word	0xffffffff


	//   ....[148]....
        /*0298*/ 	.word	0xffffffff


	//   ....[149]....
        /*029c*/ 	.word	0xffffffff


	//   ....[150]....
        /*02a0*/ 	.word	0xffffffff


	//   ....[151]....
        /*02a4*/ 	.word	0xffffffff


	//   ....[152]....
        /*02a8*/ 	.word	0xffffffff


	//   ....[153]....
        /*02ac*/ 	.word	0xffffffff


	//   ....[154]....
        /*02b0*/ 	.word	0xffffffff


	//   ....[155]....
        /*02b4*/ 	.word	0xffffffff


	//   ....[156]....
        /*02b8*/ 	.word	0xffffffff


	//   ....[157]....
        /*02bc*/ 	.word	0xffffffff


	//   ....[158]....
        /*02c0*/ 	.word	0xffffffff


	//   ....[159]....
        /*02c4*/ 	.word	0xffffffff


	//   ....[160]....
        /*02c8*/ 	.word	0xffffffff


	//   ....[161]....
        /*02cc*/ 	.word	0xffffffff


	//   ....[162]....
        /*02d0*/ 	.word	0xffffffff


	//----- nvinfo : EIATTR_COOP_GROUP_INSTR_OFFSETS
	.align		4
.L_548:
        /*02d4*/ 	.byte	0x04, 0x28
        /*02d6*/ 	.short	(.L_550 - .L_549)


	//   ....[0]....
.L_549:
        /*02d8*/ 	.word	0x00000080


	//   ....[1]....
        /*02dc*/ 	.word	0x00000210


	//   ....[2]....
        /*02e0*/ 	.word	0x00000240


	//   ....[3]....
        /*02e4*/ 	.word	0x00000270


	//   ....[4]....
        /*02e8*/ 	.word	0x000002a0


	//   ....[5]....
        /*02ec*/ 	.word	0x000002d0


	//   ....[6]....
        /*02f0*/ 	.word	0x00000300


	//   ....[7]....
        /*02f4*/ 	.word	0x00000460


	//   ....[8]....
        /*02f8*/ 	.word	0x000004a0


	//   ....[9]....
        /*02fc*/ 	.word	0x000004d0


	//   ....[10]....
        /*0300*/ 	.word	0x00000500


	//   ....[11]....
        /*0304*/ 	.word	0x00000530


	//   ....[12]....
        /*0308*/ 	.word	0x00000560


	//   ....[13]....
        /*030c*/ 	.word	0x000005f0


	//   ....[14]....
        /*0310*/ 	.word	0x00000630


	//   ....[15]....
        /*0314*/ 	.word	0x00000650


	//   ....[16]....
        /*0318*/ 	.word	0x000006b0


	//   ....[17]....
        /*031c*/ 	.word	0x00007a30


	//   ....[18]....
        /*0320*/ 	.word	0x00007a50


	//   ....[19]....
        /*0324*/ 	.word	0x00007ba0


	//   ....[20]....
        /*0328*/ 	.word	0x00007bb0


	//   ....[21]....
        /*032c*/ 	.word	0x00007ce0


	//   ....[22]....
        /*0330*/ 	.word	0x00007d00


	//   ....[23]....
        /*0334*/ 	.word	0x00007e30


	//   ....[24]....
        /*0338*/ 	.word	0x00007e40


	//   ....[25]....
        /*033c*/ 	.word	0x000087f0


	//   ....[26]....
        /*0340*/ 	.word	0x000088b0


	//   ....[27]....
        /*0344*/ 	.word	0x00008900


	//   ....[28]....
        /*0348*/ 	.word	0x00008940


	//   ....[29]....
        /*034c*/ 	.word	0x00008dc0


	//   ....[30]....
        /*0350*/ 	.word	0x00008e00


	//   ....[31]....
        /*0354*/ 	.word	0x00008e50


	//   ....[32]....
        /*0358*/ 	.word	0x00008ec0


	//   ....[33]....
        /*035c*/ 	.word	0x0000bcf0


	//   ....[34]....
        /*0360*/ 	.word	0x0000bd30


	//   ....[35]....
        /*0364*/ 	.word	0x0000bd70


	//   ....[36]....
        /*0368*/ 	.word	0x0000bd90


	//   ....[37]....
        /*036c*/ 	.word	0x0000bff0


	//   ....[38]....
        /*0370*/ 	.word	0x0000c030


	//   ....[39]....
        /*0374*/ 	.word	0x0000c0f0


	//   ....[40]....
        /*0378*/ 	.word	0x0000c170


	//   ....[41]....
        /*037c*/ 	.word	0x0000fba0


	//   ....[42]....
        /*0380*/ 	.word	0x0000fbc0


	//   ....[43]....
        /*0384*/ 	.word	0x000103e0


	//   ....[44]....
        /*0388*/ 	.word	0x00010410


	//   ....[45]....
        /*038c*/ 	.word	0x00010430


	//   ....[46]....
        /*0390*/ 	.word	0x00010450


	//   ....[47]....
        /*0394*/ 	.word	0x000122d0


	//   ....[48]....
        /*0398*/ 	.word	0x000122f0


	//   ....[49]....
        /*039c*/ 	.word	0x00012a90


	//   ....[50]....
        /*03a0*/ 	.word	0x00012ab0


	//   ....[51]....
        /*03a4*/ 	.word	0x00012b10


	//   ....[52]....
        /*03a8*/ 	.word	0x00012b20


	//   ....[53]....
        /*03ac*/ 	.word	0x000153d0


	//   ....[54]....
        /*03b0*/ 	.word	0x00015400


	//   ....[55]....
        /*03b4*/ 	.word	0x00015420


	//   ....[56]....
        /*03b8*/ 	.word	0x00015440


	//   ....[57]....
        /*03bc*/ 	.word	0x00016e50


	//   ....[58]....
        /*03c0*/ 	.word	0x00016e80


	//   ....[59]....
        /*03c4*/ 	.word	0x00016e90


	//   ....[60]....
        /*03c8*/ 	.word	0x00016ec0


	//   ....[61]....
        /*03cc*/ 	.word	0x000183e0


	//   ....[62]....
        /*03d0*/ 	.word	0x00018400


	//   ....[63]....
        /*03d4*/ 	.word	0x00018430


	//   ....[64]....
        /*03d8*/ 	.word	0x00018450


	//   ....[65]....
        /*03dc*/ 	.word	0x000187f0


	//   ....[66]....
        /*03e0*/ 	.word	0x00018810


	//   ....[67]....
        /*03e4*/ 	.word	0x00018960


	//   ....[68]....
        /*03e8*/ 	.word	0x00018970


	//   ....[69]....
        /*03ec*/ 	.word	0x00018aa0


	//   ....[70]....
        /*03f0*/ 	.word	0x00018ac0


	//   ....[71]....
        /*03f4*/ 	.word	0x00018bf0


	//   ....[72]....
        /*03f8*/ 	.word	0x00018c00


	//   ....[73]....
        /*03fc*/ 	.word	0x00018f10


	//   ....[74]....
        /*0400*/ 	.word	0x00018f30


	//   ....[75]....
        /*0404*/ 	.word	0x00019860


	//   ....[76]....
        /*0408*/ 	.word	0x00019870


	//   ....[77]....
        /*040c*/ 	.word	0x0001a5e0


	//   ....[78]....
        /*0410*/ 	.word	0x0001a600


	//   ....[79]....
        /*0414*/ 	.word	0x0001a760


	//   ....[80]....
        /*0418*/ 	.word	0x0001a770


	//   ....[81]....
        /*041c*/ 	.word	0x0001a8a0


	//   ....[82]....
        /*0420*/ 	.word	0x0001a8c0


	//   ....[83]....
        /*0424*/ 	.word	0x0001a9f0


	//   ....[84]....
        /*0428*/ 	.word	0x0001aa00


	//   ....[85]....
        /*042c*/ 	.word	0x0001abb0


	//   ....[86]....
        /*0430*/ 	.word	0x0001abd0


	//   ....[87]....
        /*0434*/ 	.word	0x0001acf0


	//   ....[88]....
        /*0438*/ 	.word	0x0001ad30


	//   ....[89]....
        /*043c*/ 	.word	0x0001ad60


	//   ....[90]....
        /*0440*/ 	.word	0x0001ad90


	//   ....[91]....
        /*0444*/ 	.word	0x0001adc0


	//   ....[92]....
        /*0448*/ 	.word	0x0001adf0


	//   ....[93]....
        /*044c*/ 	.word	0x0001af40


	//   ....[94]....
        /*0450*/ 	.word	0x0001af80


	//   ....[95]....
        /*0454*/ 	.word	0x0001afb0


	//   ....[96]....
        /*0458*/ 	.word	0x0001afe0


	//   ....[97]....
        /*045c*/ 	.word	0x0001b010


	//   ....[98]....
        /*0460*/ 	.word	0x0001b040


	//   ....[99]....
        /*0464*/ 	.word	0x0001b0d0


	//   ....[100]....
        /*0468*/ 	.word	0x0001b110


	//   ....[101]....
        /*046c*/ 	.word	0x0001b120


	//   ....[102]....
        /*0470*/ 	.word	0x0001b180


	//   ....[103]....
        /*0474*/ 	.word	0x0001ba60


	//   ....[104]....
        /*0478*/ 	.word	0x0001baa0


	//   ....[105]....
        /*047c*/ 	.word	0x0001baf0


	//   ....[106]....
        /*0480*/ 	.word	0x0001bb40


	//   ....[107]....
        /*0484*/ 	.word	0x0001bb90


	//   ....[108]....
        /*0488*/ 	.word	0x0001bc00


	//   ....[109]....
        /*048c*/ 	.word	0x0001bc40


	//   ....[110]....
        /*0490*/ 	.word	0x0001bc90


	//   ....[111]....
        /*0494*/ 	.word	0x0001bcf0


	//   ....[112]....
        /*0498*/ 	.word	0x0001bd50


	//   ....[113]....
        /*049c*/ 	.word	0x0001bdc0


	//   ....[114]....
        /*04a0*/ 	.word	0x0001be30


	//   ....[115]....
        /*04a4*/ 	.word	0x0001be90


	//   ....[116]....
        /*04a8*/ 	.word	0x0001bef0


	//   ....[117]....
        /*04ac*/ 	.word	0x0001bf60


	//   ....[118]....
        /*04b0*/ 	.word	0x0001bfd0


	//   ....[119]....
        /*04b4*/ 	.word	0x0001c040


	//   ....[120]....
        /*04b8*/ 	.word	0x0001c0a0


	//   ....[121]....
        /*04bc*/ 	.word	0x0001c0f0


	//   ....[122]....
        /*04c0*/ 	.word	0x0001c130


	//   ....[123]....
        /*04c4*/ 	.word	0x0001c180


	//   ....[124]....
        /*04c8*/ 	.word	0x0001c1d0


	//   ....[125]....
        /*04cc*/ 	.word	0x0001c230


	//   ....[126]....
        /*04d0*/ 	.word	0x0001c2a0


	//   ....[127]....
        /*04d4*/ 	.word	0x0001c300


	//   ....[128]....
        /*04d8*/ 	.word	0x0001c360


	//   ....[129]....
        /*04dc*/ 	.word	0x0001c3d0


	//   ....[130]....
        /*04e0*/ 	.word	0x0001c440


	//   ....[131]....
        /*04e4*/ 	.word	0x0001c4b0


	//   ....[132]....
        /*04e8*/ 	.word	0x0001c510


	//   ....[133]....
        /*04ec*/ 	.word	0x0001c570


	//   ....[134]....
        /*04f0*/ 	.word	0x0001c5e0


	//   ....[135]....
        /*04f4*/ 	.word	0x0001c640


	//   ....[136]....
        /*04f8*/ 	.word	0x0001c6a0


	//   ....[137]....
        /*04fc*/ 	.word	0x0001c700


	//   ....[138]....
        /*0500*/ 	.word	0x0001c770


	//   ....[139]....
        /*0504*/ 	.word	0x0001c7d0


	//   ....[140]....
        /*0508*/ 	.word	0x0001c830


	//   ....[141]....
        /*050c*/ 	.word	0x0001c890


	//   ....[142]....
        /*0510*/ 	.word	0x0001c900


	//   ....[143]....
        /*0514*/ 	.word	0x0001c960


	//   ....[144]....
        /*0518*/ 	.word	0x0001c9c0


	//   ....[145]....
        /*051c*/ 	.word	0x0001ca20


	//   ....[146]....
        /*0520*/ 	.word	0x0001ca90


	//   ....[147]....
        /*0524*/ 	.word	0x0001cae0


	//   ....[148]....
        /*0528*/ 	.word	0x0001cb20


	//   ....[149]....
        /*052c*/ 	.word	0x0001cb70


	//   ....[150]....
        /*0530*/ 	.word	0x0001cbc0


	//   ....[151]....
        /*0534*/ 	.word	0x0001cc10


	//   ....[152]....
        /*0538*/ 	.word	0x0001cc80


	//   ....[153]....
        /*053c*/ 	.word	0x0001ccd0


	//   ....[154]....
        /*0540*/ 	.word	0x0001cd20


	//   ....[155]....
        /*0544*/ 	.word	0x0001cd70


	//   ....[156]....
        /*0548*/ 	.word	0x0001cdc0


	//   ....[157]....
        /*054c*/ 	.word	0x0001ce10


	//   ....[158]....
        /*0550*/ 	.word	0x0001ce80


	//   ....[159]....
        /*0554*/ 	.word	0x0001cec0


	//   ....[160]....
        /*0558*/ 	.word	0x0001cf10


	//   ....[161]....
        /*055c*/ 	.word	0x0001cf60


	//   ....[162]....
        /*0560*/ 	.word	0x0001cfc0


	//----- nvinfo : EIATTR_EXIT_INSTR_OFFSETS
	.align		4
.L_550:
        /*0564*/ 	.byte	0x04, 0x1c
        /*0566*/ 	.short	(.L_552 - .L_551)


	//   ....[0]....
.L_551:
        /*0568*/ 	.word	0x00000f20


	//   ....[1]....
        /*056c*/ 	.word	0x0001ba30


	//----- nvinfo : EIATTR_MAX_THREADS
	.align		4
.L_552:
        /*0570*/ 	.byte	0x04, 0x05
        /*0572*/ 	.short	(.L_554 - .L_553)
.L_553:
        /*0574*/ 	.word	0x00000100
        /*0578*/ 	.word	0x00000001
        /*057c*/ 	.word	0x00000001


	//----- nvinfo : EIATTR_CRS_STACK_SIZE
	.align		4
.L_554:
        /*0580*/ 	.byte	0x04, 0x1e
        /*0582*/ 	.short	(.L_556 - .L_555)
.L_555:
        /*0584*/ 	.word	0x00000000
.L_556:


//--------------------- .nv.callgraph             --------------------------
	.section	.nv.callgraph,"",@"SHT_CUDA_CALLGRAPH"
	.align	4
	.sectionentsize	8
	.align		4
        /*0000*/ 	.word	0x00000000
	.align		4
        /*0004*/ 	.word	0xffffffff
	.align		4
        /*0008*/ 	.word	0x00000000
	.align		4
        /*000c*/ 	.word	0xfffffffe
	.align		4
        /*0010*/ 	.word	0x00000000
	.align		4
        /*0014*/ 	.word	0xfffffffd
	.align		4
        /*0018*/ 	.word	0x00000000
	.align		4
        /*001c*/ 	.word	0xfffffffc


//--------------------- .nv.rel.action            --------------------------
	.section	.nv.rel.action,"",@"SHT_CUDA_RELOCINFO"
	.align	8
	.sectionentsize	8
        /*0000*/ 	.byte	0x73, 0x00, 0x00, 0x00, 0x00, 0x00, 0x00, 0x00, 0x00, 0x00, 0x00, 0x11, 0x25, 0x00, 0x05, 0x36


//--------------------- .nv.constant4             --------------------------
	.section	.nv.constant4,"a",@progbits
	.align	8
	.align		8
.nv.constant4:
        /*0000*/ 	.dword	_ZN72_INTERNAL_be19ed33_36_flash_fwd_hdim192_fp16_split_sm80_cu_93b96ec2_36364cuda3std3__45__cpo5beginE
	.align		8
        /*0008*/ 	.dword	_ZN72_INTERNAL_be19ed33_36_flash_fwd_hdim192_fp16_split_sm80_cu_93b96ec2_36364cuda3std3__45__cpo3endE
	.align		8
        /*0010*/ 	.dword	_ZN72_INTERNAL_be19ed33_36_flash_fwd_hdim192_fp16_split_sm80_cu_93b96ec2_36364cuda3std3__45__cpo6cbeginE
	.align		8
        /*0018*/ 	.dword	_ZN72_INTERNAL_be19ed33_36_flash_fwd_hdim192_fp16_split_sm80_cu_93b96ec2_36364cuda3std3__45__cpo4cendE
	.align		8
        /*0020*/ 	.dword	_ZN72_INTERNAL_be19ed33_36_flash_fwd_hdim192_fp16_split_sm80_cu_93b96ec2_36364cuda3std3__474_GLOBAL__N__be19ed33_36_flash_fwd_hdim192_fp16_split_sm80_cu_93b96ec2_36366ignoreE
	.align		8
        /*0028*/ 	.dword	_ZN72_INTERNAL_be19ed33_36_flash_fwd_hdim192_fp16_split_sm80_cu_93b96ec2_36364cuda3std3__419piecewise_constructE
	.align		8
        /*0030*/ 	.dword	_ZN72_INTERNAL_be19ed33_36_flash_fwd_hdim192_fp16_split_sm80_cu_93b96ec2_36364cuda3std3__48in_placeE
	.align		8
        /*0038*/ 	.dword	_ZN72_INTERNAL_be19ed33_36_flash_fwd_hdim192_fp16_split_sm80_cu_93b96ec2_36364cuda3std6ranges3__45__cpo4swapE
	.align		8
        /*0040*/ 	.dword	_ZN72_INTERNAL_be19ed33_36_flash_fwd_hdim192_fp16_split_sm80_cu_93b96ec2_36364cuda3std6ranges3__45__cpo9iter_moveE
	.align		8
        /*0048*/ 	.dword	_ZN72_INTERNAL_be19ed33_36_flash_fwd_hdim192_fp16_split_sm80_cu_93b96ec2_36364cute7productE
	.align		8
        /*0050*/ 	.dword	_ZN72_INTERNAL_be19ed33_36_flash_fwd_hdim192_fp16_split_sm80_cu_93b96ec2_36364cute1_E


//--------------------- .nv.constant0._ZN7cutlass13device_kernelIN5flash19enable_sm80_to_sm89INS1_16FlashAttnFwdSm80INS1_25CollectiveMainloopFwdSm80ILi8ELi1ELb1EN4cute5tupleIJNS5_1CILi128EEENS7_ILi96EEENS7_ILi192EEEEEELi192ENS_6half_tEfNS_4arch4Sm80ELb0ELb0ELb0ELb0ELb0ELb0ELb1ELb1EEENS1_21CollectiveEpilogueFwdINS6_IJS8_SA_S9_EEENS6_IJNS7_ILi1EEESI_SI_EEESC_SE_Li256ELb0ELb1ELb1ELb0EEENS1_19SingleTileSchedulerILb0ELb1ELb1ELi128EEEEEEEEEvNT_6ParamsE --------------------------
	.section	.nv.constant0._ZN7cutlass13device_kernelIN5flash19enable_sm80_to_sm89INS1_16FlashAttnFwdSm80INS1_25CollectiveMainloopFwdSm80ILi8ELi1ELb1EN4cute5tupleIJNS5_1CILi128EEENS7_ILi96EEENS7_ILi192EEEEEELi192ENS_6half_tEfNS_4arch4Sm80ELb0ELb0ELb0ELb0ELb0ELb0ELb1ELb1EEENS1_21CollectiveEpilogueFwdINS6_IJS8_SA_S9_EEENS6_IJNS7_ILi1EEESI_SI_EEESC_SE_Li256ELb0ELb1ELb1ELb0EEENS1_19SingleTileSchedulerILb0ELb1ELb1ELi128EEEEEEEEEvNT_6ParamsE,"a",@progbits
	.sectionflags	@""
	.align	4
.nv.constant0._ZN7cutlass13device_kernelIN5flash19enable_sm80_to_sm89INS1_16FlashAttnFwdSm80INS1_25CollectiveMainloopFwdSm80ILi8ELi1ELb1EN4cute5tupleIJNS5_1CILi128EEENS7_ILi96EEENS7_ILi192EEEEEELi192ENS_6half_tEfNS_4arch4Sm80ELb0ELb0ELb0ELb0ELb0ELb0ELb1ELb1EEENS1_21CollectiveEpilogueFwdINS6_IJS8_SA_S9_EEENS6_IJNS7_ILi1EEESI_SI_EEESC_SE_Li256ELb0ELb1ELb1ELb0EEENS1_19SingleTileSchedulerILb0ELb1ELb1ELi128EEEEEEEEEvNT_6ParamsE:
	.zero		1400


//--------------------- .nv.constant0._ZN7cutlass13device_kernelIN5flash19enable_sm80_to_sm89INS1_16FlashAttnFwdSm80INS1_25CollectiveMainloopFwdSm80ILi8ELi1ELb0EN4cute5tupleIJNS5_1CILi128EEENS7_ILi64EEENS7_ILi192EEEEEELi192ENS_6half_tEfNS_4arch4Sm80ELb0ELb0ELb0ELb1ELb0ELb0ELb1ELb1EEENS1_21CollectiveEpilogueFwdINS6_IJS8_SA_S9_EEENS6_IJNS7_ILi1EEESI_SI_EEESC_SE_Li256ELb1ELb1ELb1ELb0EEENS1_36VarlenDynamicPersistentTileSchedulerILi128ELi64ELi256ELi256ELb1ELb1ELb0ELb0ELb1ELb1EEEEEEEEEvNT_6ParamsE --------------------------
	.section	.nv.constant0._ZN7cutlass13device_kernelIN5flash19enable_sm80_to_sm89INS1_16FlashAttnFwdSm80INS1_25CollectiveMainloopFwdSm80ILi8ELi1ELb0EN4cute5tupleIJNS5_1CILi128EEENS7_ILi64EEENS7_ILi192EEEEEELi192ENS_6half_tEfNS_4arch4Sm80ELb0ELb0ELb0ELb1ELb0ELb0ELb1ELb1EEENS1_21CollectiveEpilogueFwdINS6_IJS8_SA_S9_EEENS6_IJNS7_ILi1EEESI_SI_EEESC_SE_Li256ELb1ELb1ELb1ELb0EEENS1_36VarlenDynamicPersistentTileSchedulerILi128ELi64ELi256ELi256ELb1ELb1ELb0ELb0ELb1ELb1EEEEEEEEEvNT_6ParamsE,"a",@progbits
	.sectionflags	@""
	.align	4
.nv.constant0._ZN7cutlass13device_kernelIN5flash19enable_sm80_to_sm89INS1_16FlashAttnFwdSm80INS1_25CollectiveMainloopFwdSm80ILi8ELi1ELb0EN4cute5tupleIJNS5_1CILi128EEENS7_ILi64EEENS7_ILi192EEEEEELi192ENS_6half_tEfNS_4arch4Sm80ELb0ELb0ELb0ELb1ELb0ELb0ELb1ELb1EEENS1_21CollectiveEpilogueFwdINS6_IJS8_SA_S9_EEENS6_IJNS7_ILi1EEESI_SI_EEESC_SE_Li256ELb1ELb1ELb1ELb0EEENS1_36VarlenDynamicPersistentTileSchedulerILi128ELi64ELi256ELi256ELb1ELb1ELb0ELb0ELb1ELb1EEEEEEEEEvNT_6ParamsE:
	.zero		1432


//--------------------- .nv.constant0._ZN7cutlass13device_kernelIN5flash19enable_sm80_to_sm89INS1_16FlashAttnFwdSm80INS1_25CollectiveMainloopFwdSm80ILi8ELi1ELb0EN4cute5tupleIJNS5_1CILi128EEENS7_ILi64EEENS7_ILi192EEEEEELi192ENS_6half_tEfNS_4arch4Sm80ELb0ELb0ELb0ELb1ELb0ELb1ELb1ELb1EEENS1_21CollectiveEpilogueFwdINS6_IJS8_SA_S9_EEENS6_IJNS7_ILi1EEESI_SI_EEESC_SE_Li256ELb1ELb1ELb1ELb0EEENS1_36VarlenDynamicPersistentTileSchedulerILi128ELi64ELi256ELi256ELb1ELb1ELb0ELb0ELb1ELb1EEEEEEEEEvNT_6ParamsE --------------------------
	.section	.nv.constant0._ZN7cutlass13device_kernelIN5flash19enable_sm80_to_sm89INS1_16FlashAttnFwdSm80INS1_25CollectiveMainloopFwdSm80ILi8ELi1ELb0EN4cute5tupleIJNS5_1CILi128EEENS7_ILi64EEENS7_ILi192EEEEEELi192ENS_6half_tEfNS_4arch4Sm80ELb0ELb0ELb0ELb1ELb0ELb1ELb1ELb1EEENS1_21CollectiveEpilogueFwdINS6_IJS8_SA_S9_EEENS6_IJNS7_ILi1EEESI_SI_EEESC_SE_Li256ELb1ELb1ELb1ELb0EEENS1_36VarlenDynamicPersistentTileSchedulerILi128ELi64ELi256ELi256ELb1ELb1ELb0ELb0ELb1ELb1EEEEEEEEEvNT_6ParamsE,"a",@progbits
	.sectionflags	@""
	.align	4
.nv.constant0._ZN7cutlass13device_kernelIN5flash19enable_sm80_to_sm89INS1_16FlashAttnFwdSm80INS1_25CollectiveMainloopFwdSm80ILi8ELi1ELb0EN4cute5tupleIJNS5_1CILi128EEENS7_ILi64EEENS7_ILi192EEEEEELi192ENS_6half_tEfNS_4arch4Sm80ELb0ELb0ELb0ELb1ELb0ELb1ELb1ELb1EEENS1_21CollectiveEpilogueFwdINS6_IJS8_SA_S9_EEENS6_IJNS7_ILi1EEESI_SI_EEESC_SE_Li256ELb1ELb1ELb1ELb0EEENS1_36VarlenDynamicPersistentTileSchedulerILi128ELi64ELi256ELi256ELb1ELb1ELb0ELb0ELb1ELb1EEEEEEEEEvNT_6ParamsE:
	.zero		1432


//--------------------- .nv.constant0._ZN7cutlass13device_kernelIN5flash19enable_sm80_to_sm89INS1_16FlashAttnFwdSm80INS1_25CollectiveMainloopFwdSm80ILi8ELi1ELb0EN4cute5tupleIJNS5_1CILi128EEENS7_ILi64EEENS7_ILi192EEEEEELi192ENS_6half_tEfNS_4arch4Sm80ELb0ELb1ELb0ELb0ELb0ELb0ELb1ELb1EEENS1_21CollectiveEpilogueFwdINS6_IJS8_SA_S9_EEENS6_IJNS7_ILi1EEESI_SI_EEESC_SE_Li256ELb0ELb1ELb1ELb0EEENS1_19SingleTileSchedulerILb0ELb1ELb1ELi128EEEEEEEEEvNT_6ParamsE --------------------------
	.section	.nv.constant0._ZN7cutlass13device_kernelIN5flash19enable_sm80_to_sm89INS1_16FlashAttnFwdSm80INS1_25CollectiveMainloopFwdSm80ILi8ELi1ELb0EN4cute5tupleIJNS5_1CILi128EEENS7_ILi64EEENS7_ILi192EEEEEELi192ENS_6half_tEfNS_4arch4Sm80ELb0ELb1ELb0ELb0ELb0ELb0ELb1ELb1EEENS1_21CollectiveEpilogueFwdINS6_IJS8_SA_S9_EEENS6_IJNS7_ILi1EEESI_SI_EEESC_SE_Li256ELb0ELb1ELb1ELb0EEENS1_19SingleTileSchedulerILb0ELb1ELb1ELi128EEEEEEEEEvNT_6ParamsE,"a",@progbits
	.sectionflags	@""
	.align	4
.nv.constant0._ZN7cutlass13device_kernelIN5flash19enable_sm80_to_sm89INS1_16FlashAttnFwdSm80INS1_25CollectiveMainloopFwdSm80ILi8ELi1ELb0EN4cute5tupleIJNS5_1CILi128EEENS7_ILi64EEENS7_ILi192EEEEEELi192ENS_6half_tEfNS_4arch4Sm80ELb0ELb1ELb0ELb0ELb0ELb0ELb1ELb1EEENS1_21CollectiveEpilogueFwdINS6_IJS8_SA_S9_EEENS6_IJNS7_ILi1EEESI_SI_EEESC_SE_Li256ELb0ELb1ELb1ELb0EEENS1_19SingleTileSchedulerILb0ELb1ELb1ELi128EEEEEEEEEvNT_6ParamsE:
	.zero		1400


//--------------------- .nv.constant0._ZN7cutlass13device_kernelIN5flash19enable_sm80_to_sm89INS1_16FlashAttnFwdSm80INS1_25CollectiveMainloopFwdSm80ILi8ELi1ELb0EN4cute5tupleIJNS5_1CILi128EEENS7_ILi64EEENS7_ILi192EEEEEELi192ENS_6half_tEfNS_4arch4Sm80ELb0ELb1ELb0ELb1ELb0ELb0ELb1ELb1EEENS1_21CollectiveEpilogueFwdINS6_IJS8_SA_S9_EEENS6_IJNS7_ILi1EEESI_SI_EEESC_SE_Li256ELb1ELb1ELb1ELb0EEENS1_36VarlenDynamicPersistentTileSchedulerILi128ELi64ELi256ELi256ELb1ELb1ELb0ELb1ELb0ELb1EEEEEEEEEvNT_6ParamsE --------------------------
	.section	.nv.constant0._ZN7cutlass13device_kernelIN5flash19enable_sm80_to_sm89INS1_16FlashAttnFwdSm80INS1_25CollectiveMainloopFwdSm80ILi8ELi1ELb0EN4cute5tupleIJNS5_1CILi128EEENS7_ILi64EEENS7_ILi192EEEEEELi192ENS_6half_tEfNS_4arch4Sm80ELb0ELb1ELb0ELb1ELb0ELb0ELb1ELb1EEENS1_21CollectiveEpilogueFwdINS6_IJS8_SA_S9_EEENS6_IJNS7_ILi1EEESI_SI_EEESC_SE_Li256ELb1ELb1ELb1ELb0EEENS1_36VarlenDynamicPersistentTileSchedulerILi128ELi64ELi256ELi256ELb1ELb1ELb0ELb1ELb0ELb1EEEEEEEEEvNT_6ParamsE,"a",@progbits
	.sectionflags	@""
	.align	4
.nv.constant0._ZN7cutlass13device_kernelIN5flash19enable_sm80_to_sm89INS1_16FlashAttnFwdSm80INS1_25CollectiveMainloopFwdSm80ILi8ELi1ELb0EN4cute5tupleIJNS5_1CILi128EEENS7_ILi64EEENS7_ILi192EEEEEELi192ENS_6half_tEfNS_4arch4Sm80ELb0ELb1ELb0ELb1ELb0ELb0ELb1ELb1EEENS1_21CollectiveEpilogueFwdINS6_IJS8_SA_S9_EEENS6_IJNS7_ILi1EEESI_SI_EEESC_SE_Li256ELb1ELb1ELb1ELb0EEENS1_36VarlenDynamicPersistentTileSchedulerILi128ELi64ELi256ELi256ELb1ELb1ELb0ELb1ELb0ELb1EEEEEEEEEvNT_6ParamsE:
	.zero		1432


//--------------------- .nv.constant0._ZN7cutlass13device_kernelIN5flash19enable_sm80_to_sm89INS1_16FlashAttnFwdSm80INS1_25CollectiveMainloopFwdSm80ILi8ELi1ELb0EN4cute5tupleIJNS5_1CILi128EEENS7_ILi64EEENS7_ILi192EEEEEELi192ENS_6half_tEfNS_4arch4Sm80ELb0ELb1ELb0ELb1ELb0ELb1ELb1ELb1EEENS1_21CollectiveEpilogueFwdINS6_IJS8_SA_S9_EEENS6_IJNS7_ILi1EEESI_SI_EEESC_SE_Li256ELb1ELb1ELb1ELb0EEENS1_36VarlenDynamicPersistentTileSchedulerILi128ELi64ELi256ELi256ELb1ELb1ELb0ELb1ELb0ELb1EEEEEEEEEvNT_6ParamsE --------------------------
	.section	.nv.constant0._ZN7cutlass13device_kernelIN5flash19enable_sm80_to_sm89INS1_16FlashAttnFwdSm80INS1_25CollectiveMainloopFwdSm80ILi8ELi1ELb0EN4cute5tupleIJNS5_1CILi128EEENS7_ILi64EEENS7_ILi192EEEEEELi192ENS_6half_tEfNS_4arch4Sm80ELb0ELb1ELb0ELb1ELb0ELb1ELb1ELb1EEENS1_21CollectiveEpilogueFwdINS6_IJS8_SA_S9_EEENS6_IJNS7_ILi1EEESI_SI_EEESC_SE_Li256ELb1ELb1ELb1ELb0EEENS1_36VarlenDynamicPersistentTileSchedulerILi128ELi64ELi256ELi256ELb1ELb1ELb0ELb1ELb0ELb1EEEEEEEEEvNT_6ParamsE,"a",@progbits
	.sectionflags	@""
	.align	4
.nv.constant0._ZN7cutlass13device_kernelIN5flash19enable_sm80_to_sm89INS1_16FlashAttnFwdSm80INS1_25CollectiveMainloopFwdSm80ILi8ELi1ELb0EN4cute5tupleIJNS5_1CILi128EEENS7_ILi64EEENS7_ILi192EEEEEELi192ENS_6half_tEfNS_4arch4Sm80ELb0ELb1ELb0ELb1ELb0ELb1ELb1ELb1EEENS1_21CollectiveEpilogueFwdINS6_IJS8_SA_S9_EEENS6_IJNS7_ILi1EEESI_SI_EEESC_SE_Li256ELb1ELb1ELb1ELb0EEENS1_36VarlenDynamicPersistentTileSchedulerILi128ELi64ELi256ELi256ELb1ELb1ELb0ELb1ELb0ELb1EEEEEEEEEvNT_6ParamsE:
	.zero		1432


//--------------------- .nv.constant0._ZN7cutlass13device_kernelIN5flash19enable_sm80_to_sm89INS1_16FlashAttnFwdSm80INS1_25CollectiveMainloopFwdSm80ILi8ELi1ELb1EN4cute5tupleIJNS5_1CILi128EEENS7_ILi96EEENS7_ILi192EEEEEELi192ENS_6half_tEfNS_4arch4Sm80ELb1ELb0ELb0ELb0ELb0ELb0ELb1ELb1EEENS1_21CollectiveEpilogueFwdINS6_IJS8_SA_S9_EEENS6_IJNS7_ILi1EEESI_SI_EEESC_SE_Li256ELb0ELb1ELb1ELb0EEENS1_30DynamicPersistentTileSchedulerILi256ELi256ELb1ELb1ELb0EEEEEEEEEvNT_6ParamsE --------------------------
	.section	.nv.constant0._ZN7cutlass13device_kernelIN5flash19enable_sm80_to_sm89INS1_16FlashAttnFwdSm80INS1_25CollectiveMainloopFwdSm80ILi8ELi1ELb1EN4cute5tupleIJNS5_1CILi128EEENS7_ILi96EEENS7_ILi192EEEEEELi192ENS_6half_tEfNS_4arch4Sm80ELb1ELb0ELb0ELb0ELb0ELb0ELb1ELb1EEENS1_21CollectiveEpilogueFwdINS6_IJS8_SA_S9_EEENS6_IJNS7_ILi1EEESI_SI_EEESC_SE_Li256ELb0ELb1ELb1ELb0EEENS1_30DynamicPersistentTileSchedulerILi256ELi256ELb1ELb1ELb0EEEEEEEEEvNT_6ParamsE,"a",@progbits
	.sectionflags	@""
	.align	4
.nv.constant0._ZN7cutlass13device_kernelIN5flash19enable_sm80_to_sm89INS1_16FlashAttnFwdSm80INS1_25CollectiveMainloopFwdSm80ILi8ELi1ELb1EN4cute5tupleIJNS5_1CILi128EEENS7_ILi96EEENS7_ILi192EEEEEELi192ENS_6half_tEfNS_4arch4Sm80ELb1ELb0ELb0ELb0ELb0ELb0ELb1ELb1EEENS1_21CollectiveEpilogueFwdINS6_IJS8_SA_S9_EEENS6_IJNS7_ILi1EEESI_SI_EEESC_SE_Li256ELb0ELb1ELb1ELb0EEENS1_30DynamicPersistentTileSchedulerILi256ELi256ELb1ELb1ELb0EEEEEEEEEvNT_6ParamsE:
	.zero		1416


//--------------------- .nv.constant0._ZN7cutlass13device_kernelIN5flash19enable_sm80_to_sm89INS1_16FlashAttnFwdSm80INS1_25CollectiveMainloopFwdSm80ILi8ELi1ELb0EN4cute5tupleIJNS5_1CILi128EEENS7_ILi64EEENS7_ILi192EEEEEELi192ENS_6half_tEfNS_4arch4Sm80ELb1ELb0ELb0ELb1ELb0ELb0ELb1ELb1EEENS1_21CollectiveEpilogueFwdINS6_IJS8_SA_S9_EEENS6_IJNS7_ILi1EEESI_SI_EEESC_SE_Li256ELb1ELb1ELb1ELb0EEENS1_36VarlenDynamicPersistentTileSchedulerILi128ELi64ELi256ELi256ELb1ELb1ELb0ELb1ELb1ELb1EEEEEEEEEvNT_6ParamsE --------------------------
	.section	.nv.constant0._ZN7cutlass13device_kernelIN5flash19enable_sm80_to_sm89INS1_16FlashAttnFwdSm80INS1_25CollectiveMainloopFwdSm80ILi8ELi1ELb0EN4cute5tupleIJNS5_1CILi128EEENS7_ILi64EEENS7_ILi192EEEEEELi192ENS_6half_tEfNS_4arch4Sm80ELb1ELb0ELb0ELb1ELb0ELb0ELb1ELb1EEENS1_21CollectiveEpilogueFwdINS6_IJS8_SA_S9_EEENS6_IJNS7_ILi1EEESI_SI_EEESC_SE_Li256ELb1ELb1ELb1ELb0EEENS1_36VarlenDynamicPersistentTileSchedulerILi128ELi64ELi256ELi256ELb1ELb1ELb0ELb1ELb1ELb1EEEEEEEEEvNT_6ParamsE,"a",@progbits
	.sectionflags	@""
	.align	4
.nv.constant0._ZN7cutlass13device_kernelIN5flash19enable_sm80_to_sm89INS1_16FlashAttnFwdSm80INS1_25CollectiveMainloopFwdSm80ILi8ELi1ELb0EN4cute5tupleIJNS5_1CILi128EEENS7_ILi64EEENS7_ILi192EEEEEELi192ENS_6half_tEfNS_4arch4Sm80ELb1ELb0ELb0ELb1ELb0ELb0ELb1ELb1EEENS1_21CollectiveEpilogueFwdINS6_IJS8_SA_S9_EEENS6_IJNS7_ILi1EEESI_SI_EEESC_SE_Li256ELb1ELb1ELb1ELb0EEENS1_36VarlenDynamicPersistentTileSchedulerILi128ELi64ELi256ELi256ELb1ELb1ELb0ELb1ELb1ELb1EEEEEEEEEvNT_6ParamsE:
	.zero		1432


//--------------------- .nv.constant0._ZN7cutlass13device_kernelIN5flash19enable_sm80_to_sm89INS1_16FlashAttnFwdSm80INS1_25CollectiveMainloopFwdSm80ILi8ELi1ELb0EN4cute5tupleIJNS5_1CILi128EEENS7_ILi64EEENS7_ILi192EEEEEELi192ENS_6half_tEfNS_4arch4Sm80ELb1ELb0ELb0ELb1ELb0ELb1ELb1ELb1EEENS1_21CollectiveEpilogueFwdINS6_IJS8_SA_S9_EEENS6_IJNS7_ILi1EEESI_SI_EEESC_SE_Li256ELb1ELb1ELb1ELb0EEENS1_36VarlenDynamicPersistentTileSchedulerILi128ELi64ELi256ELi256ELb1ELb1ELb0ELb1ELb1ELb1EEEEEEEEEvNT_6ParamsE --------------------------
	.section	.nv.constant0._ZN7cutlass13device_kernelIN5flash19enable_sm80_to_sm89INS1_16FlashAttnFwdSm80INS1_25CollectiveMainloopFwdSm80ILi8ELi1ELb0EN4cute5tupleIJNS5_1CILi128EEENS7_ILi64EEENS7_ILi192EEEEEELi192ENS_6half_tEfNS_4arch4Sm80ELb1ELb0ELb0ELb1ELb0ELb1ELb1ELb1EEENS1_21CollectiveEpilogueFwdINS6_IJS8_SA_S9_EEENS6_IJNS7_ILi1EEESI_SI_EEESC_SE_Li256ELb1ELb1ELb1ELb0EEENS1_36VarlenDynamicPersistentTileSchedulerILi128ELi64ELi256ELi256ELb1ELb1ELb0ELb1ELb1ELb1EEEEEEEEEvNT_6ParamsE,"a",@progbits
	.sectionflags	@""
	.align	4
.nv.constant0._ZN7cutlass13device_kernelIN5flash19enable_sm80_to_sm89INS1_16FlashAttnFwdSm80INS1_25CollectiveMainloopFwdSm80ILi8ELi1ELb0EN4cute5tupleIJNS5_1CILi128EEENS7_ILi64EEENS7_ILi192EEEEEELi192ENS_6half_tEfNS_4arch4Sm80ELb1ELb0ELb0ELb1ELb0ELb1ELb1ELb1EEENS1_21CollectiveEpilogueFwdINS6_IJS8_SA_S9_EEENS6_IJNS7_ILi1EEESI_SI_EEESC_SE_Li256ELb1ELb1ELb1ELb0EEENS1_36VarlenDynamicPersistentTileSchedulerILi128ELi64ELi256ELi256ELb1ELb1ELb0ELb1ELb1ELb1EEEEEEEEEvNT_6ParamsE:
	.zero		1432


//--------------------- .nv.constant0._ZN7cutlass13device_kernelIN5flash19enable_sm80_to_sm89INS1_16FlashAttnFwdSm80INS1_25CollectiveMainloopFwdSm80ILi8ELi2ELb1EN4cute5tupleIJNS5_1CILi128EEENS7_ILi96EEENS7_ILi192EEEEEELi192ENS_6half_tEfNS_4arch4Sm80ELb0ELb0ELb0ELb0ELb0ELb0ELb1ELb1EEENS1_21CollectiveEpilogueFwdINS6_IJS8_SA_S9_EEENS6_IJNS7_ILi1EEESI_SI_EEESC_SE_Li256ELb0ELb1ELb1ELb0EEENS1_19SingleTileSchedulerILb0ELb1ELb1ELi128EEEEEEEEEvNT_6ParamsE --------------------------
	.section	.nv.constant0._ZN7cutlass13device_kernelIN5flash19enable_sm80_to_sm89INS1_16FlashAttnFwdSm80INS1_25CollectiveMainloopFwdSm80ILi8ELi2ELb1EN4cute5tupleIJNS5_1CILi128EEENS7_ILi96EEENS7_ILi192EEEEEELi192ENS_6half_tEfNS_4arch4Sm80ELb0ELb0ELb0ELb0ELb0ELb0ELb1ELb1EEENS1_21CollectiveEpilogueFwdINS6_IJS8_SA_S9_EEENS6_IJNS7_ILi1EEESI_SI_EEESC_SE_Li256ELb0ELb1ELb1ELb0EEENS1_19SingleTileSchedulerILb0ELb1ELb1ELi128EEEEEEEEEvNT_6ParamsE,"a",@progbits
	.sectionflags	@""
	.align	4
.nv.constant0._ZN7cutlass13device_kernelIN5flash19enable_sm80_to_sm89INS1_16FlashAttnFwdSm80INS1_25CollectiveMainloopFwdSm80ILi8ELi2ELb1EN4cute5tupleIJNS5_1CILi128EEENS7_ILi96EEENS7_ILi192EEEEEELi192ENS_6half_tEfNS_4arch4Sm80ELb0ELb0ELb0ELb0ELb0ELb0ELb1ELb1EEENS1_21CollectiveEpilogueFwdINS6_IJS8_SA_S9_EEENS6_IJNS7_ILi1EEESI_SI_EEESC_SE_Li256ELb0ELb1ELb1ELb0EEENS1_19SingleTileSchedulerILb0ELb1ELb1ELi128EEEEEEEEEvNT_6ParamsE:
	.zero		1400


//--------------------- .nv.constant0._ZN7cutlass13device_kernelIN5flash19enable_sm80_to_sm89INS1_16FlashAttnFwdSm80INS1_25CollectiveMainloopFwdSm80ILi8ELi2ELb0EN4cute5tupleIJNS5_1CILi128EEENS7_ILi64EEENS7_ILi192EEEEEELi192ENS_6half_tEfNS_4arch4Sm80ELb0ELb0ELb0ELb1ELb0ELb0ELb1ELb1EEENS1_21CollectiveEpilogueFwdINS6_IJS8_SA_S9_EEENS6_IJNS7_ILi1EEESI_SI_EEESC_SE_Li256ELb1ELb1ELb1ELb0EEENS1_36VarlenDynamicPersistentTileSchedulerILi128ELi64ELi256ELi256ELb1ELb1ELb0ELb0ELb1ELb1EEEEEEEEEvNT_6ParamsE --------------------------
	.section	.nv.constant0._ZN7cutlass13device_kernelIN5flash19enable_sm80_to_sm89INS1_16FlashAttnFwdSm80INS1_25CollectiveMainloopFwdSm80ILi8ELi2ELb0EN4cute5tupleIJNS5_1CILi128EEENS7_ILi64EEENS7_ILi192EEEEEELi192ENS_6half_tEfNS_4arch4Sm80ELb0ELb0ELb0ELb1ELb0ELb0ELb1ELb1EEENS1_21CollectiveEpilogueFwdINS6_IJS8_SA_S9_EEENS6_IJNS7_ILi1EEESI_SI_EEESC_SE_Li256ELb1ELb1ELb1ELb0EEENS1_36VarlenDynamicPersistentTileSchedulerILi128ELi64ELi256ELi256ELb1ELb1ELb0ELb0ELb1ELb1EEEEEEEEEvNT_6ParamsE,"a",@progbits
	.sectionflags	@""
	.align	4
.nv.constant0._ZN7cutlass13device_kernelIN5flash19enable_sm80_to_sm89INS1_16FlashAttnFwdSm80INS1_25CollectiveMainloopFwdSm80ILi8ELi2ELb0EN4cute5tupleIJNS5_1CILi128EEENS7_ILi64EEENS7_ILi192EEEEEELi192ENS_6half_tEfNS_4arch4Sm80ELb0ELb0ELb0ELb1ELb0ELb0ELb1ELb1EEENS1_21CollectiveEpilogueFwdINS6_IJS8_SA_S9_EEENS6_IJNS7_ILi1EEESI_SI_EEESC_SE_Li256ELb1ELb1ELb1ELb0EEENS1_36VarlenDynamicPersistentTileSchedulerILi128ELi64ELi256ELi256ELb1ELb1ELb0ELb0ELb1ELb1EEEEEEEEEvNT_6ParamsE:
	.zero		1432


//--------------------- .nv.constant0._ZN7cutlass13device_kernelIN5flash19enable_sm80_to_sm89INS1_16FlashAttnFwdSm80INS1_25CollectiveMainloopFwdSm80ILi8ELi2ELb0EN4cute5tupleIJNS5_1CILi128EEENS7_ILi64EEENS7_ILi192EEEEEELi192ENS_6half_tEfNS_4arch4Sm80ELb0ELb0ELb0ELb1ELb0ELb1ELb1ELb1EEENS1_21CollectiveEpilogueFwdINS6_IJS8_SA_S9_EEENS6_IJNS7_ILi1EEESI_SI_EEESC_SE_Li256ELb1ELb1ELb1ELb0EEENS1_36VarlenDynamicPersistentTileSchedulerILi128ELi64ELi256ELi256ELb1ELb1ELb0ELb0ELb1ELb1EEEEEEEEEvNT_6ParamsE --------------------------
	.section	.nv.constant0._ZN7cutlass13device_kernelIN5flash19enable_sm80_to_sm89INS1_16FlashAttnFwdSm80INS1_25CollectiveMainloopFwdSm80ILi8ELi2ELb0EN4cute5tupleIJNS5_1CILi128EEENS7_ILi64EEENS7_ILi192EEEEEELi192ENS_6half_tEfNS_4arch4Sm80ELb0ELb0ELb0ELb1ELb0ELb1ELb1ELb1EEENS1_21CollectiveEpilogueFwdINS6_IJS8_SA_S9_EEENS6_IJNS7_ILi1EEESI_SI_EEESC_SE_Li256ELb1ELb1ELb1ELb0EEENS1_36VarlenDynamicPersistentTileSchedulerILi128ELi64ELi256ELi256ELb1ELb1ELb0ELb0ELb1ELb1EEEEEEEEEvNT_6ParamsE,"a",@progbits
	.sectionflags	@""
	.align	4
.nv.constant0._ZN7cutlass13device_kernelIN5flash19enable_sm80_to_sm89INS1_16FlashAttnFwdSm80INS1_25CollectiveMainloopFwdSm80ILi8ELi2ELb0EN4cute5tupleIJNS5_1CILi128EEENS7_ILi64EEENS7_ILi192EEEEEELi192ENS_6half_tEfNS_4arch4Sm80ELb0ELb0ELb0ELb1ELb0ELb1ELb1ELb1EEENS1_21CollectiveEpilogueFwdINS6_IJS8_SA_S9_EEENS6_IJNS7_ILi1EEESI_SI_EEESC_SE_Li256ELb1ELb1ELb1ELb0EEENS1_36VarlenDynamicPersistentTileSchedulerILi128ELi64ELi256ELi256ELb1ELb1ELb0ELb0ELb1ELb1EEEEEEEEEvNT_6ParamsE:
	.zero		1432


//--------------------- .nv.constant0._ZN7cutlass13device_kernelIN5flash19enable_sm80_to_sm89INS1_16FlashAttnFwdSm80INS1_25CollectiveMainloopFwdSm80ILi8ELi2ELb0EN4cute5tupleIJNS5_1CILi128EEENS7_ILi64EEENS7_ILi192EEEEEELi192ENS_6half_tEfNS_4arch4Sm80ELb0ELb1ELb0ELb0ELb0ELb0ELb1ELb1EEENS1_21CollectiveEpilogueFwdINS6_IJS8_SA_S9_EEENS6_IJNS7_ILi1EEESI_SI_EEESC_SE_Li256ELb0ELb1ELb1ELb0EEENS1_19SingleTileSchedulerILb0ELb1ELb1ELi128EEEEEEEEEvNT_6ParamsE --------------------------
	.section	.nv.constant0._ZN7cutlass13device_kernelIN5flash19enable_sm80_to_sm89INS1_16FlashAttnFwdSm80INS1_25CollectiveMainloopFwdSm80ILi8ELi2ELb0EN4cute5tupleIJNS5_1CILi128EEENS7_ILi64EEENS7_ILi192EEEEEELi192ENS_6half_tEfNS_4arch4Sm80ELb0ELb1ELb0ELb0ELb0ELb0ELb1ELb1EEENS1_21CollectiveEpilogueFwdINS6_IJS8_SA_S9_EEENS6_IJNS7_ILi1EEESI_SI_EEESC_SE_Li256ELb0ELb1ELb1ELb0EEENS1_19SingleTileSchedulerILb0ELb1ELb1ELi128EEEEEEEEEvNT_6ParamsE,"a",@progbits
	.sectionflags	@""
	.align	4
.nv.constant0._ZN7cutlass13device_kernelIN5flash19enable_sm80_to_sm89INS1_16FlashAttnFwdSm80INS1_25CollectiveMainloopFwdSm80ILi8ELi2ELb0EN4cute5tupleIJNS5_1CILi128EEENS7_ILi64EEENS7_ILi192EEEEEELi192ENS_6half_tEfNS_4arch4Sm80ELb0ELb1ELb0ELb0ELb0ELb0ELb1ELb1EEENS1_21CollectiveEpilogueFwdINS6_IJS8_SA_S9_EEENS6_IJNS7_ILi1EEESI_SI_EEESC_SE_Li256ELb0ELb1ELb1ELb0EEENS1_19SingleTileSchedulerILb0ELb1ELb1ELi128EEEEEEEEEvNT_6ParamsE:
	.zero		1400


//--------------------- .nv.constant0._ZN7cutlass13device_kernelIN5flash19enable_sm80_to_sm89INS1_16FlashAttnFwdSm80INS1_25CollectiveMainloopFwdSm80ILi8ELi2ELb0EN4cute5tupleIJNS5_1CILi128EEENS7_ILi64EEENS7_ILi192EEEEEELi192ENS_6half_tEfNS_4arch4Sm80ELb0ELb1ELb0ELb1ELb0ELb0ELb1ELb1EEENS1_21CollectiveEpilogueFwdINS6_IJS8_SA_S9_EEENS6_IJNS7_ILi1EEESI_SI_EEESC_SE_Li256ELb1ELb1ELb1ELb0EEENS1_36VarlenDynamicPersistentTileSchedulerILi128ELi64ELi256ELi256ELb1ELb1ELb0ELb1ELb0ELb1EEEEEEEEEvNT_6ParamsE --------------------------
	.section	.nv.constant0._ZN7cutlass13device_kernelIN5flash19enable_sm80_to_sm89INS1_16FlashAttnFwdSm80INS1_25CollectiveMainloopFwdSm80ILi8ELi2ELb0EN4cute5tupleIJNS5_1CILi128EEENS7_ILi64EEENS7_ILi192EEEEEELi192ENS_6half_tEfNS_4arch4Sm80ELb0ELb1ELb0ELb1ELb0ELb0ELb1ELb1EEENS1_21CollectiveEpilogueFwdINS6_IJS8_SA_S9_EEENS6_IJNS7_ILi1EEESI_SI_EEESC_SE_Li256ELb1ELb1ELb1ELb0EEENS1_36VarlenDynamicPersistentTileSchedulerILi128ELi64ELi256ELi256ELb1ELb1ELb0ELb1ELb0ELb1EEEEEEEEEvNT_6ParamsE,"a",@progbits
	.sectionflags	@""
	.align	4
.nv.constant0._ZN7cutlass13device_kernelIN5flash19enable_sm80_to_sm89INS1_16FlashAttnFwdSm80INS1_25CollectiveMainloopFwdSm80ILi8ELi2ELb0EN4cute5tupleIJNS5_1CILi128EEENS7_ILi64EEENS7_ILi192EEEEEELi192ENS_6half_tEfNS_4arch4Sm80ELb0ELb1ELb0ELb1ELb0ELb0ELb1ELb1EEENS1_21CollectiveEpilogueFwdINS6_IJS8_SA_S9_EEENS6_IJNS7_ILi1EEESI_SI_EEESC_SE_Li256ELb1ELb1ELb1ELb0EEENS1_36VarlenDynamicPersistentTileSchedulerILi128ELi64ELi256ELi256ELb1ELb1ELb0ELb1ELb0ELb1EEEEEEEEEvNT_6ParamsE:
	.zero		1432


//--------------------- .nv.constant0._ZN7cutlass13device_kernelIN5flash19enable_sm80_to_sm89INS1_16FlashAttnFwdSm80INS1_25CollectiveMainloopFwdSm80ILi8ELi2ELb0EN4cute5tupleIJNS5_1CILi128EEENS7_ILi64EEENS7_ILi192EEEEEELi192ENS_6half_tEfNS_4arch4Sm80ELb0ELb1ELb0ELb1ELb0ELb1ELb1ELb1EEENS1_21CollectiveEpilogueFwdINS6_IJS8_SA_S9_EEENS6_IJNS7_ILi1EEESI_SI_EEESC_SE_Li256ELb1ELb1ELb1ELb0EEENS1_36VarlenDynamicPersistentTileSchedulerILi128ELi64ELi256ELi256ELb1ELb1ELb0ELb1ELb0ELb1EEEEEEEEEvNT_6ParamsE --------------------------
	.section	.nv.constant0._ZN7cutlass13device_kernelIN5flash19enable_sm80_to_sm89INS1_16FlashAttnFwdSm80INS1_25CollectiveMainloopFwdSm80ILi8ELi2ELb0EN4cute5tupleIJNS5_1CILi128EEENS7_ILi64EEENS7_ILi192EEEEEELi192ENS_6half_tEfNS_4arch4Sm80ELb0ELb1ELb0ELb1ELb0ELb1ELb1ELb1EEENS1_21CollectiveEpilogueFwdINS6_IJS8_SA_S9_EEENS6_IJNS7_ILi1EEESI_SI_EEESC_SE_Li256ELb1ELb1ELb1ELb0EEENS1_36VarlenDynamicPersistentTileSchedulerILi128ELi64ELi256ELi256ELb1ELb1ELb0ELb1ELb0ELb1EEEEEEEEEvNT_6ParamsE,"a",@progbits
	.sectionflags	@""
	.align	4
.nv.constant0._ZN7cutlass13device_kernelIN5flash19enable_sm80_to_sm89INS1_16FlashAttnFwdSm80INS1_25CollectiveMainloopFwdSm80ILi8ELi2ELb0EN4cute5tupleIJNS5_1CILi128EEENS7_ILi64EEENS7_ILi192EEEEEELi192ENS_6half_tEfNS_4arch4Sm80ELb0ELb1ELb0ELb1ELb0ELb1ELb1ELb1EEENS1_21CollectiveEpilogueFwdINS6_IJS8_SA_S9_EEENS6_IJNS7_ILi1EEESI_SI_EEESC_SE_Li256ELb1ELb1ELb1ELb0EEENS1_36VarlenDynamicPersistentTileSchedulerILi128ELi64ELi256ELi256ELb1ELb1ELb0ELb1ELb0ELb1EEEEEEEEEvNT_6ParamsE:
	.zero		1432


//--------------------- .nv.constant0._ZN7cutlass13device_kernelIN5flash19enable_sm80_to_sm89INS1_16FlashAttnFwdSm80INS1_25CollectiveMainloopFwdSm80ILi8ELi2ELb1EN4cute5tupleIJNS5_1CILi128EEENS7_ILi96EEENS7_ILi192EEEEEELi192ENS_6half_tEfNS_4arch4Sm80ELb1ELb0ELb0ELb0ELb0ELb0ELb1ELb1EEENS1_21CollectiveEpilogueFwdINS6_IJS8_SA_S9_EEENS6_IJNS7_ILi1EEESI_SI_EEESC_SE_Li256ELb0ELb1ELb1ELb0EEENS1_30DynamicPersistentTileSchedulerILi256ELi256ELb1ELb1ELb0EEEEEEEEEvNT_6ParamsE --------------------------
	.section	.nv.constant0._ZN7cutlass13device_kernelIN5flash19enable_sm80_to_sm89INS1_16FlashAttnFwdSm80INS1_25CollectiveMainloopFwdSm80ILi8ELi2ELb1EN4cute5tupleIJNS5_1CILi128EEENS7_ILi96EEENS7_ILi192EEEEEELi192ENS_6half_tEfNS_4arch4Sm80ELb1ELb0ELb0ELb0ELb0ELb0ELb1ELb1EEENS1_21CollectiveEpilogueFwdINS6_IJS8_SA_S9_EEENS6_IJNS7_ILi1EEESI_SI_EEESC_SE_Li256ELb0ELb1ELb1ELb0EEENS1_30DynamicPersistentTileSchedulerILi256ELi256ELb1ELb1ELb0EEEEEEEEEvNT_6ParamsE,"a",@progbits
	.sectionflags	@""
	.align	4
.nv.constant0._ZN7cutlass13device_kernelIN5flash19enable_sm80_to_sm89INS1_16FlashAttnFwdSm80INS1_25CollectiveMainloopFwdSm80ILi8ELi2ELb1EN4cute5tupleIJNS5_1CILi128EEENS7_ILi96EEENS7_ILi192EEEEEELi192ENS_6half_tEfNS_4arch4Sm80ELb1ELb0ELb0ELb0ELb0ELb0ELb1ELb1EEENS1_21CollectiveEpilogueFwdINS6_IJS8_SA_S9_EEENS6_IJNS7_ILi1EEESI_SI_EEESC_SE_Li256ELb0ELb1ELb1ELb0EEENS1_30DynamicPersistentTileSchedulerILi256ELi256ELb1ELb1ELb0EEEEEEEEEvNT_6ParamsE:
	.zero		1416


//--------------------- .nv.constant0._ZN7cutlass13device_kernelIN5flash19enable_sm80_to_sm89INS1_16FlashAttnFwdSm80INS1_25CollectiveMainloopFwdSm80ILi8ELi2ELb0EN4cute5tupleIJNS5_1CILi128EEENS7_ILi64EEENS7_ILi192EEEEEELi192ENS_6half_tEfNS_4arch4Sm80ELb1ELb0ELb0ELb1ELb0ELb0ELb1ELb1EEENS1_21CollectiveEpilogueFwdINS6_IJS8_SA_S9_EEENS6_IJNS7_ILi1EEESI_SI_EEESC_SE_Li256ELb1ELb1ELb1ELb0EEENS1_36VarlenDynamicPersistentTileSchedulerILi128ELi64ELi256ELi256ELb1ELb1ELb0ELb1ELb1ELb1EEEEEEEEEvNT_6ParamsE --------------------------
	.section	.nv.constant0._ZN7cutlass13device_kernelIN5flash19enable_sm80_to_sm89INS1_16FlashAttnFwdSm80INS1_25CollectiveMainloopFwdSm80ILi8ELi2ELb0EN4cute5tupleIJNS5_1CILi128EEENS7_ILi64EEENS7_ILi192EEEEEELi192ENS_6half_tEfNS_4arch4Sm80ELb1ELb0ELb0ELb1ELb0ELb0ELb1ELb1EEENS1_21CollectiveEpilogueFwdINS6_IJS8_SA_S9_EEENS6_IJNS7_ILi1EEESI_SI_EEESC_SE_Li256ELb1ELb1ELb1ELb0EEENS1_36VarlenDynamicPersistentTileSchedulerILi128ELi64ELi256ELi256ELb1ELb1ELb0ELb1ELb1ELb1EEEEEEEEEvNT_6ParamsE,"a",@progbits
	.sectionflags	@""
	.align	4
.nv.constant0._ZN7cutlass13device_kernelIN5flash19enable_sm80_to_sm89INS1_16FlashAttnFwdSm80INS1_25CollectiveMainloopFwdSm80ILi8ELi2ELb0EN4cute5tupleIJNS5_1CILi128EEENS7_ILi64EEENS7_ILi192EEEEEELi192ENS_6half_tEfNS_4arch4Sm80ELb1ELb0ELb0ELb1ELb0ELb0ELb1ELb1EEENS1_21CollectiveEpilogueFwdINS6_IJS8_SA_S9_EEENS6_IJNS7_ILi1EEESI_SI_EEESC_SE_Li256ELb1ELb1ELb1ELb0EEENS1_36VarlenDynamicPersistentTileSchedulerILi128ELi64ELi256ELi256ELb1ELb1ELb0ELb1ELb1ELb1EEEEEEEEEvNT_6ParamsE:
	.zero		1432


//--------------------- .nv.constant0._ZN7cutlass13device_kernelIN5flash19enable_sm80_to_sm89INS1_16FlashAttnFwdSm80INS1_25CollectiveMainloopFwdSm80ILi8ELi2ELb0EN4cute5tupleIJNS5_1CILi128EEENS7_ILi64EEENS7_ILi192EEEEEELi192ENS_6half_tEfNS_4arch4Sm80ELb1ELb0ELb0ELb1ELb0ELb1ELb1ELb1EEENS1_21CollectiveEpilogueFwdINS6_IJS8_SA_S9_EEENS6_IJNS7_ILi1EEESI_SI_EEESC_SE_Li256ELb1ELb1ELb1ELb0EEENS1_36VarlenDynamicPersistentTileSchedulerILi128ELi64ELi256ELi256ELb1ELb1ELb0ELb1ELb1ELb1EEEEEEEEEvNT_6ParamsE --------------------------
	.section	.nv.constant0._ZN7cutlass13device_kernelIN5flash19enable_sm80_to_sm89INS1_16FlashAttnFwdSm80INS1_25CollectiveMainloopFwdSm80ILi8ELi2ELb0EN4cute5tupleIJNS5_1CILi128EEENS7_ILi64EEENS7_ILi192EEEEEELi192ENS_6half_tEfNS_4arch4Sm80ELb1ELb0ELb0ELb1ELb0ELb1ELb1ELb1EEENS1_21CollectiveEpilogueFwdINS6_IJS8_SA_S9_EEENS6_IJNS7_ILi1EEESI_SI_EEESC_SE_Li256ELb1ELb1ELb1ELb0EEENS1_36VarlenDynamicPersistentTileSchedulerILi128ELi64ELi256ELi256ELb1ELb1ELb0ELb1ELb1ELb1EEEEEEEEEvNT_6ParamsE,"a",@progbits
	.sectionflags	@""
	.align	4
.nv.constant0._ZN7cutlass13device_kernelIN5flash19enable_sm80_to_sm89INS1_16FlashAttnFwdSm80INS1_25CollectiveMainloopFwdSm80ILi8ELi2ELb0EN4cute5tupleIJNS5_1CILi128EEENS7_ILi64EEENS7_ILi192EEEEEELi192ENS_6half_tEfNS_4arch4Sm80ELb1ELb0ELb0ELb1ELb0ELb1ELb1ELb1EEENS1_21CollectiveEpilogueFwdINS6_IJS8_SA_S9_EEENS6_IJNS7_ILi1EEESI_SI_EEESC_SE_Li256ELb1ELb1ELb1ELb0EEENS1_36VarlenDynamicPersistentTileSchedulerILi128ELi64ELi256ELi256ELb1ELb1ELb0ELb1ELb1ELb1EEEEEEEEEvNT_6ParamsE:
	.zero		1432


//--------------------- .text._ZN7cutlass13device_kernelIN5flash19enable_sm80_to_sm89INS1_16FlashAttnFwdSm80INS1_25CollectiveMainloopFwdSm80ILi8ELi1ELb1EN4cute5tupleIJNS5_1CILi128EEENS7_ILi96EEENS7_ILi192EEEEEELi192ENS_6half_tEfNS_4arch4Sm80ELb0ELb0ELb0ELb0ELb0ELb0ELb1ELb1EEENS1_21CollectiveEpilogueFwdINS6_IJS8_SA_S9_EEENS6_IJNS7_ILi1EEESI_SI_EEESC_SE_Li256ELb0ELb1ELb1ELb0EEENS1_19SingleTileSchedulerILb0ELb1ELb1ELi128EEEEEEEEEvNT_6ParamsE --------------------------
	.section	.text._ZN7cutlass13device_kernelIN5flash19enable_sm80_to_sm89INS1_16FlashAttnFwdSm80INS1_25CollectiveMainloopFwdSm80ILi8ELi1ELb1EN4cute5tupleIJNS5_1CILi128EEENS7_ILi96EEENS7_ILi192EEEEEELi192ENS_6half_tEfNS_4arch4Sm80ELb0ELb0ELb0ELb0ELb0ELb0ELb1ELb1EEENS1_21CollectiveEpilogueFwdINS6_IJS8_SA_S9_EEENS6_IJNS7_ILi1EEESI_SI_EEESC_SE_Li256ELb0ELb1ELb1ELb0EEENS1_19SingleTileSchedulerILb0ELb1ELb1ELi128EEEEEEEEEvNT_6ParamsE,"ax",@progbits
	.sectioninfo	@"SHI_REGISTERS=255"
	.align	128
.text._ZN7cutlass13device_kernelIN5flash19enable_sm80_to_sm89INS1_16FlashAttnFwdSm80INS1_25CollectiveMainloopFwdSm80ILi8ELi1ELb1EN4cute5tupleIJNS5_1CILi128EEENS7_ILi96EEENS7_ILi192EEEEEELi192ENS_6half_tEfNS_4arch4Sm80ELb0ELb0ELb0ELb0ELb0ELb0ELb1ELb1EEENS1_21CollectiveEpilogueFwdINS6_IJS8_SA_S9_EEENS6_IJNS7_ILi1EEESI_SI_EEESC_SE_Li256ELb0ELb1ELb1ELb0EEENS1_19SingleTileSchedulerILb0ELb1ELb1ELi128EEEEEEEEEvNT_6ParamsE:
        .type           _ZN7cutlass13device_kernelIN5flash19enable_sm80_to_sm89INS1_16FlashAttnFwdSm80INS1_25CollectiveMainloopFwdSm80ILi8ELi1ELb1EN4cute5tupleIJNS5_1CILi128EEENS7_ILi96EEENS7_ILi192EEEEEELi192ENS_6half_tEfNS_4arch4Sm80ELb0ELb0ELb0ELb0ELb0ELb0ELb1ELb1EEENS1_21CollectiveEpilogueFwdINS6_IJS8_SA_S9_EEENS6_IJNS7_ILi1EEESI_SI_EEESC_SE_Li256ELb0ELb1ELb1ELb0EEENS1_19SingleTileSchedulerILb0ELb1ELb1ELi128EEEEEEEEEvNT_6ParamsE,@function
        .size           _ZN7cutlass13device_kernelIN5flash19enable_sm80_to_sm89INS1_16FlashAttnFwdSm80INS1_25CollectiveMainloopFwdSm80ILi8ELi1ELb1EN4cute5tupleIJNS5_1CILi128EEENS7_ILi96EEENS7_ILi192EEEEEELi192ENS_6half_tEfNS_4arch4Sm80ELb0ELb0ELb0ELb0ELb0ELb0ELb1ELb1EEENS1_21CollectiveEpilogueFwdINS6_IJS8_SA_S9_EEENS6_IJNS7_ILi1EEESI_SI_EEESC_SE_Li256ELb0ELb1ELb1ELb0EEENS1_19SingleTileSchedulerILb0ELb1ELb1ELi128EEEEEEEEEvNT_6ParamsE,(.L_x_2452 - _ZN7cutlass13device_kernelIN5flash19enable_sm80_to_sm89INS1_16FlashAttnFwdSm80INS1_25CollectiveMainloopFwdSm80ILi8ELi1ELb1EN4cute5tupleIJNS5_1CILi128EEENS7_ILi96EEENS7_ILi192EEEEEELi192ENS_6half_tEfNS_4arch4Sm80ELb0ELb0ELb0ELb0ELb0ELb0ELb1ELb1EEENS1_21CollectiveEpilogueFwdINS6_IJS8_SA_S9_EEENS6_IJNS7_ILi1EEESI_SI_EEESC_SE_Li256ELb0ELb1ELb1ELb0EEENS1_19SingleTileSchedulerILb0ELb1ELb1ELi128EEEEEEEEEvNT_6ParamsE)
        .other          _ZN7cutlass13device_kernelIN5flash19enable_sm80_to_sm89INS1_16FlashAttnFwdSm80INS1_25CollectiveMainloopFwdSm80ILi8ELi1ELb1EN4cute5tupleIJNS5_1CILi128EEENS7_ILi96EEENS7_ILi192EEEEEELi192ENS_6half_tEfNS_4arch4Sm80ELb0ELb0ELb0ELb0ELb0ELb0ELb1ELb1EEENS1_21CollectiveEpilogueFwdINS6_IJS8_SA_S9_EEENS6_IJNS7_ILi1EEESI_SI_EEESC_SE_Li256ELb0ELb1ELb1ELb0EEENS1_19SingleTileSchedulerILb0ELb1ELb1ELi128EEEEEEEEEvNT_6ParamsE,@"STO_CUDA_ENTRY STV_DEFAULT"
_ZN7cutlass13device_kernelIN5flash19enable_sm80_to_sm89INS1_16FlashAttnFwdSm80INS1_25CollectiveMainloopFwdSm80ILi8ELi1ELb1EN4cute5tupleIJNS5_1CILi128EEENS7_ILi96EEENS7_ILi192EEEEEELi192ENS_6half_tEfNS_4arch4Sm80ELb0ELb0ELb0ELb0ELb0ELb0ELb1ELb1EEENS1_21CollectiveEpilogueFwdINS6_IJS8_SA_S9_EEENS6_IJNS7_ILi1EEESI_SI_EEESC_SE_Li256ELb0ELb1ELb1ELb0EEENS1_19SingleTileSchedulerILb0ELb1ELb1ELi128EEEEEEEEEvNT_6ParamsE:
[----:B------:R-:W-:Y:S02]  /*0000*/  MOV R1, c[0x0][0x28] ;  /* 0x00000a0000017a02 */ /* 0x000fe40000000f00 */
[----:B------:R-:W1:Y:S01]  /*0010*/  S2R R132, SR_TID.X ;  /* 0x0000000000847919 */ /* 0x000e620000002100 */
[----:B------:R-:W2:Y:S01]  /*0020*/  S2UR UR6, SR_CTAID.Y ;  /* 0x00000000000679c3 */ /* 0x000ea20000002600 */
[----:B------:R-:W-:Y:S02]  /*0030*/  IADD3 R1, R1, -0x30, RZ ;  /* 0xffffffd001017810 */ /* 0x000fe40007ffe0ff */
[----:B------:R-:W3:Y:S01]  /*0040*/  S2R R18, SR_CTAID.Z ;  /* 0x0000000000127919 */ /* 0x000ee20000002700 */
[----:B-1----:R-:W-:-:S06]  /*0050*/  SHF.R.U32.HI R0, RZ, 0x5, R132 ;  /* 0x00000005ff007819 */ /* 0x002fcc0000011684 */
[----:B------:R-:W1:Y:S02]  /*0060*/  SHFL.IDX PT, R0, R0, RZ, 0x1f ;  /* 0x00001fff00007589 */ /* 0x000e6400000e0000 */
[----:B-1----:R-:W-:-:S13]  /*0070*/  ISETP.NE.AND P0, PT, R0, RZ, PT ;  /* 0x000000ff0000720c */ /* 0x002fda0003f05270 */
[----:B--2---:R-:W-:Y:S05]  /*0080*/  @!P0 BRA `(.L_x_0) ;  /* 0x0000009000008947 */ /* 0x004fea0003800000 */
[----:B---3--:R-:W-:Y:S01]  /*0090*/  MOV R0, c[0x0][0x550] ;  /* 0x0001540000007a02 */ /* 0x008fe20000000f00 */
[----:B------:R-:W-:-:S03]  /*00a0*/  UMOV UR9, UR6 ;  /* 0x0000000600097c82 */ /* 0x000fc60008000000 */
[----:B------:R-:W-:-:S13]  /*00b0*/  ISETP.NE.AND P0, PT, R0, 0x1, PT ;  /* 0x000000010000780c */ /* 0x000fda0003f05270 */
[----:B------:R-:W-:Y:S05]  /*00c0*/  @!P0 BRA `(.L_x_1) ;  /* 0x000000b000008947 */ /* 0x000fea0003800000 */
[----:B------:R-:W-:Y:S02]  /*00d0*/  ULDC UR4, c[0x0][0x554] ;  /* 0x0001550000047ab9 */ /* 0x000fe40000000800 */
[----:B------:R-:W-:Y:S02]  /*00e0*/  UIMAD.WIDE.U32 UR4, UR6, UR4, URZ ;  /* 0x00000004060472a5 */ /* 0x000fe4000f8e003f */
[----:B------:R-:W-:Y:S02]  /*00f0*/  ULDC UR9, c[0x0][0x558] ;  /* 0x0001560000097ab9 */ /* 0x000fe40000000800 */
[----:B------:R-:W-:Y:S01]  /*0100*/  USHF.R.U32.HI UR9, URZ, UR9, UR5 ;  /* 0x000000093f097299 */ /* 0x000fe20008011605 */
[----:B------:R-:W-:Y:S05]  /*0110*/  BRA `(.L_x_1) ;  /* 0x0000006000007947 */ /* 0x000fea0003800000 */
.L_x_0:
[----:B---3--:R-:W-:Y:S02]  /*0120*/  ULDC.64 UR4, c[0x0][0x550] ;  /* 0x0001540000047ab9 */ /* 0x008fe40000000a00 */
[----:B------:R-:W-:Y:S02]  /*0130*/  UISETP.NE.AND UP0, UPT, UR4, 0x1, UPT ;  /* 0x000000010400788c */ /* 0x000fe4000bf05270 */
[----:B------:R-:W-:-:S02]  /*0140*/  UIMAD.WIDE.U32 UR10, UR6, UR5, URZ ;  /* 0x00000005060a72a5 */ /* 0x000fc4000f8e003f */
[----:B------:R-:W-:Y:S02]  /*0150*/  ULDC UR4, c[0x0][0x558] ;  /* 0x0001560000047ab9 */ /* 0x000fe40000000800 */
[----:B------:R-:W-:-:S05]  /*0160*/  UMOV UR9, UR6 ;  /* 0x0000000600097c82 */ /* 0x000fca0008000000 */
[----:B------:R-:W-:-:S03]  /*0170*/  @UP0 USHF.R.U32.HI UR9, URZ, UR4, UR11 ;  /* 0x000000043f090299 */ /* 0x000fc6000801160b */
.L_x_1:
[----:B------:R-:W-:Y:S01]  /*0180*/  ISETP.GE.AND P0, PT, R18, RZ, PT ;  /* 0x000000ff1200720c */ /* 0x000fe20003f06270 */
[----:B------:R-:W-:Y:S02]  /*0190*/  UIADD3 UR5, -UR9, URZ, URZ ;  /* 0x0000003f09057290 */ /* 0x000fe4000fffe13f */
[----:B------:R-:W-:Y:S02]  /*01a0*/  ULDC UR4, c[0x0][0x550] ;  /* 0x0001540000047ab9 */ /* 0x000fe40000000800 */
[----:B------:R-:W-:-:S08]  /*01b0*/  UIMAD UR6, UR5, UR4, UR6 ;  /* 0x00000004050672a4 */ /* 0x000fd0000f8e0206 */
[----:B------:R-:W-:Y:S05]  /*01c0*/  @!P0 EXIT ;  /* 0x000000000000894d */ /* 0x000fea0003800000 */
[----:B------:R-:W-:Y:S02]  /*01d0*/  ULDC UR4, c[0x0][0x1d0] ;  /* 0x0000740000047ab9 */ /* 0x000fe40000000800 */
[----:B------:R-:W-:Y:S02]  /*01e0*/  UISETP.GE.AND UP0, UPT, UR4, 0x1, UPT ;  /* 0x000000010400788c */ /* 0x000fe4000bf06270 */
[----:B------:R-:W-:Y:S02]  /*01f0*/  UIADD3 UR10, UR4, 0x5f, URZ ;  /* 0x0000005f040a7890 */ /* 0x000fe4000fffe03f */
[----:B------:R-:W-:Y:S02]  /*0200*/  UMOV UR15, URZ ;  /* 0x0000003f000f7c82 */ /* 0x000fe40008000000 */
[----:B------:R-:W-:Y:S01]  /*0210*/  PLOP3.LUT P0, PT, PT, PT, UP0, 0x80, 0x0 ;  /* 0x000000000000781c */ /* 0x000fe20003f0f008 */
[----:B------:R-:W-:-:S04]  /*0220*/  UIMAD.WIDE UR10, UR10, 0x2aaaaaab, URZ ;  /* 0x2aaaaaab0a0a78a5 */ /* 0x000fc8000f8e023f */
[----:B------:R-:W-:-:S04]  /*0230*/  USHF.R.U32.HI UR12, URZ, 0x1f, UR11 ;  /* 0x0000001f3f0c7899 */ /* 0x000fc8000801160b */
[----:B------:R-:W-:-:S04]  /*0240*/  ULEA.HI.SX32 UR12, UR11, UR12, 0x1c ;  /* 0x0000000c0b0c7291 */ /* 0x000fc8000f8fe23f */
[----:B------:R-:W-:Y:S05]  /*0250*/  @!P0 BRA `(.L_x_2) ;  /* 0x0000023000008947 */ /* 0x000fea0003800000 */
[----:B------:R-:W-:Y:S02]  /*0260*/  USHF.R.U32.HI UR4, URZ, 0x10, UR6 ;  /* 0x000000103f047899 */ /* 0x000fe40008011606 */
[----:B------:R-:W-:Y:S02]  /*0270*/  ULDC UR5, c[0x0][0x338] ;  /* 0x0000ce0000057ab9 */ /* 0x000fe40000000800 */
[----:B------:R-:W-:Y:S02]  /*0280*/  UISETP.NE.AND UP0, UPT, UR4, URZ, UPT ;  /* 0x0000003f0400728c */ /* 0x000fe4000bf05270 */
[----:B------:R-:W-:Y:S02]  /*0290*/  UMOV UR14, URZ ;  /* 0x0000003f000e7c82 */ /* 0x000fe40008000000 */
[----:B------:R-:W-:-:S04]  /*02a0*/  USEL UR5, UR4, UR5, UP0 ;  /* 0x0000000504057287 */ /* 0x000fc80008000000 */
[----:B------:R-:W-:Y:S02]  /*02b0*/  UIADD3 UR11, UR12, -0x1, UR5 ;  /* 0xffffffff0c0b7890 */ /* 0x000fe4000fffe005 */
[----:B------:R-:W-:-:S05]  /*02c0*/  IMAD.U32 R3, RZ, RZ, UR5 ;  /* 0x00000005ff037e24 */ /* 0x000fca000f8e00ff */
[----:B------:R-:W-:-:S04]  /*02d0*/  IABS R0, R3 ;  /* 0x0000000300007213 */ /* 0x000fc80000000000 */
[----:B------:R-:W1:Y:S02]  /*02e0*/  R2UR UR10, R0 ;  /* 0x00000000000a73c2 */ /* 0x000e6400000e0000 */
[----:B-1----:R-:W1:Y:S08]  /*02f0*/  I2F.RP R0, UR10 ;  /* 0x0000000a00007d06 */ /* 0x002e700008209400 */
[----:B-1----:R-:W1:Y:S02]  /*0300*/  MUFU.RCP R0, R0 ;  /* 0x0000000000007308 */ /* 0x002e640000001000 */
[----:B-1----:R-:W-:-:S06]  /*0310*/  IADD3 R0, R0, 0xffffffe, RZ ;  /* 0x0ffffffe00007810 */ /* 0x002fcc0007ffe0ff */
[----:B------:R-:W1:Y:S02]  /*0320*/  F2I.FTZ.U32.TRUNC.NTZ R0, R0 ;  /* 0x0000000000007305 */ /* 0x000e64000021f000 */
[----:B-1----:R1:W2:Y:S02]  /*0330*/  R2UR UR15, R0 ;  /* 0x00000000000f73c2 */ /* 0x0022a400000e0000 */
[----:B-1----:R-:W-:Y:S01]  /*0340*/  IMAD.U32 R0, RZ, RZ, UR11 ;  /* 0x0000000bff007e24 */ /* 0x002fe2000f8e00ff */
[----:B--2---:R-:W-:Y:S02]  /*0350*/  UIADD3 UR4, URZ, -UR15, URZ ;  /* 0x8000000f3f047290 */ /* 0x004fe4000fffe03f */
[----:B------:R-:W-:Y:S02]  /*0360*/  ULOP3.LUT UR11, UR11, UR5, URZ, 0x3c, !UPT ;  /* 0x000000050b0b7292 */ /* 0x000fe4000f8e3c3f */
[----:B------:R-:W-:Y:S01]  /*0370*/  IABS R2, R0 ;  /* 0x0000000000027213 */ /* 0x000fe20000000000 */
[----:B------:R-:W-:Y:S01]  /*0380*/  UIMAD UR4, UR4, UR10, URZ ;  /* 0x0000000a040472a4 */ /* 0x000fe2000f8e023f */
[----:B------:R-:W-:-:S02]  /*0390*/  IABS R0, R3 ;  /* 0x0000000300007213 */ /* 0x000fc40000000000 */
[----:B------:R-:W1:Y:S01]  /*03a0*/  R2UR UR8, R2 ;  /* 0x00000000020873c2 */ /* 0x000e6200000e0000 */
[----:B------:R-:W-:Y:S02]  /*03b0*/  UIMAD.WIDE.U32 UR14, UR15, UR4, UR14 ;  /* 0x000000040f0e72a5 */ /* 0x000fe4000f8e000e */
[----:B------:R-:W-:-:S05]  /*03c0*/  IMAD.MOV R0, RZ, RZ, -R0 ;  /* 0x000000ffff007224 */ /* 0x000fca00078e0a00 */
[----:B------:R-:W2:Y:S01]  /*03d0*/  R2UR UR7, R0 ;  /* 0x00000000000773c2 */ /* 0x000ea200000e0000 */
[----:B-1----:R-:W-:-:S04]  /*03e0*/  UIMAD.WIDE.U32 UR14, UR15, UR8, URZ ;  /* 0x000000080f0e72a5 */ /* 0x002fc8000f8e003f */
[----:B--2---:R-:W-:-:S04]  /*03f0*/  UIMAD UR7, UR15, UR7, UR8 ;  /* 0x000000070f0772a4 */ /* 0x004fc8000f8e0208 */
[----:B------:R-:W-:-:S11]  /*0400*/  UISETP.GT.U32.AND UP0, UPT, UR10, UR7, UPT ;  /* 0x000000070a00728c */ /* 0x000fd6000bf04070 */
[----:B------:R-:W-:Y:S02]  /*0410*/  @!UP0 UIADD3 UR7, UR7, -UR10, URZ ;  /* 0x8000000a07078290 */ /* 0x000fe4000fffe03f */
[----:B------:R-:W-:Y:S02]  /*0420*/  @!UP0 UIADD3 UR15, UR15, 0x1, URZ ;  /* 0x000000010f0f8890 */ /* 0x000fe4000fffe03f */
[----:B------:R-:W-:Y:S02]  /*0430*/  UISETP.GE.U32.AND UP1, UPT, UR7, UR10, UPT ;  /* 0x0000000a0700728c */ /* 0x000fe4000bf26070 */
[----:B------:R-:W-:-:S09]  /*0440*/  UISETP.GE.AND UP0, UPT, UR11, URZ, UPT ;  /* 0x0000003f0b00728c */ /* 0x000fd2000bf06270 */
[----:B------:R-:W-:Y:S02]  /*0450*/  @UP1 UIADD3 UR15, UR15, 0x1, URZ ;  /* 0x000000010f0f1890 */ /* 0x000fe4000fffe03f */
[----:B------:R-:W-:Y:S02]  /*0460*/  UISETP.NE.AND UP1, UPT, UR5, URZ, UPT ;  /* 0x0000003f0500728c */ /* 0x000fe4000bf25270 */
[----:B------:R-:W-:-:S09]  /*0470*/  @!UP0 UIADD3 UR15, -UR15, URZ, URZ ;  /* 0x0000003f0f0f8290 */ /* 0x000fd2000fffe13f */
[----:B------:R-:W-:Y:S02]  /*0480*/  @!UP1 ULOP3.LUT UR15, URZ, UR5, URZ, 0x33, !UPT ;  /* 0x000000053f0f9292 */ /* 0x000fe4000f8e333f */
.L_x_2:
[----:B------:R-:W-:Y:S01]  /*0490*/  ULOP3.LUT UR8, UR6, 0xffff, URZ, 0xc0, !UPT ;  /* 0x0000ffff06087892 */ /* 0x000fe2000f8ec03f */
[----:B------:R-:W-:Y:S01]  /*04a0*/  PLOP3.LUT P2, PT, PT, PT, PT, 0x80, 0x0 ;  /* 0x000000000000781c */ /* 0x000fe20003f4f070 */
[----:B------:R-:W-:Y:S01]  /*04b0*/  ULDC.64 UR10, c[0x0][0x118] ;  /* 0x00004600000a7ab9 */ /* 0x000fe20000000a00 */
[----:B------:R-:W-:Y:S01]  /*04c0*/  CS2R R16, SRZ ;  /* 0x0000000000107805 */ /* 0x000fe2000001ff00 */
[----:B------:R-:W-:Y:S01]  /*04d0*/  UIMAD UR8, UR8, UR15, URZ ;  /* 0x0000000f080872a4 */ /* 0x000fe2000f8e023f */
[----:B------:R-:W-:Y:S01]  /*04e0*/  CS2R R130, SRZ ;  /* 0x0000000000827805 */ /* 0x000fe2000001ff00 */
[----:B------:R-:W-:Y:S01]  /*04f0*/  CS2R R128, SRZ ;  /* 0x0000000000807805 */ /* 0x000fe2000001ff00 */
[----:B------:R-:W-:Y:S01]  /*0500*/  CS2R R150, SRZ ;  /* 0x0000000000967805 */ /* 0x000fe2000001ff00 */
[----:B------:R-:W-:Y:S01]  /*0510*/  UIADD3 UR15, UR8, UR15, URZ ;  /* 0x0000000f080f7290 */ /* 0x000fe2000fffe03f */
[----:B------:R-:W-:Y:S01]  /*0520*/  CS2R R148, SRZ ;  /* 0x0000000000947805 */ /* 0x000fe2000001ff00 */
[----:B------:R-:W-:Y:S01]  /*0530*/  CS2R R126, SRZ ;  /* 0x00000000007e7805 */ /* 0x000fe2000001ff00 */
[----:B------:R-:W-:Y:S01]  /*0540*/  CS2R R124, SRZ ;  /* 0x00000000007c7805 */ /* 0x000fe2000001ff00 */
[----:B------:R-:W-:Y:S01]  /*0550*/  UISETP.LT.AND UP0, UPT, UR12, UR15, UPT ;  /* 0x0000000f0c00728c */ /* 0x000fe2000bf01270 */
[----:B------:R-:W-:Y:S01]  /*0560*/  CS2R R146, SRZ ;  /* 0x0000000000927805 */ /* 0x000fe2000001ff00 */
[----:B------:R-:W-:Y:S01]  /*0570*/  CS2R R144, SRZ ;  /* 0x0000000000907805 */ /* 0x000fe2000001ff00 */
[----:B------:R-:W-:Y:S01]  /*0580*/  CS2R R122, SRZ ;  /* 0x00000000007a7805 */ /* 0x000fe2000001ff00 */
[----:B------:R-:W-:Y:S01]  /*0590*/  USEL UR12, UR12, UR15, UP0 ;  /* 0x0000000f0c0c7287 */ /* 0x000fe20008000000 */
[----:B------:R-:W-:Y:S01]  /*05a0*/  CS2R R120, SRZ ;  /* 0x0000000000787805 */ /* 0x000fe2000001ff00 */
[----:B------:R-:W-:Y:S01]  /*05b0*/  CS2R R118, SRZ ;  /* 0x0000000000767805 */ /* 0x000fe2000001ff00 */
[----:B------:R-:W-:Y:S01]  /*05c0*/  CS2R R116, SRZ ;  /* 0x0000000000747805 */ /* 0x000fe2000001ff00 */
[----:B------:R-:W-:Y:S01]  /*05d0*/  UISETP.GT.AND UP0, UPT, UR12, UR8, UPT ;  /* 0x000000080c00728c */ /* 0x000fe2000bf04270 */
[----:B------:R-:W-:Y:S01]  /*05e0*/  CS2R R114, SRZ ;  /* 0x0000000000727805 */ /* 0x000fe2000001ff00 */
[----:B------:R-:W-:Y:S01]  /*05f0*/  CS2R R112, SRZ ;  /* 0x0000000000707805 */ /* 0x000fe2000001ff00 */
[----:B------:R-:W-:Y:S01]  /*0600*/  CS2R R110, SRZ ;  /* 0x00000000006e7805 */ /* 0x000fe2000001ff00 */
[----:B------:R-:W-:Y:S01]  /*0610*/  CS2R R108, SRZ ;  /* 0x00000000006c7805 */ /* 0x000fe2000001ff00 */
[----:B------:R-:W-:Y:S01]  /*0620*/  CS2R R106, SRZ ;  /* 0x00000000006a7805 */ /* 0x000fe2000001ff00 */
[----:B------:R-:W-:Y:S01]  /*0630*/  PLOP3.LUT P0, PT, PT, PT, UP0, 0x80, 0x0 ;  /* 0x000000000000781c */ /* 0x000fe20003f0f008 */
[----:B------:R-:W-:Y:S01]  /*0640*/  CS2R R104, SRZ ;  /* 0x0000000000687805 */ /* 0x000fe2000001ff00 */
        /* <DEDUP_REMOVED lines=30> */
[----:B------:R-:W-:Y:S05]  /*0830*/  @!P0 BRA `(.L_x_3) ;  /* 0x0000901000008947 */ /* 0x000fea0003800000 */
[----:B------:R-:W-:Y:S01]  /*0840*/  ISETP.NE.U32.AND P4, PT, RZ, c[0x0][0x340], PT ;  /* 0x0000d000ff007a0c */ /* 0x000fe20003f85070 */
[----:B------:R-:W1:Y:S01]  /*0850*/  S2R R9, SR_CTAID.X ;  /* 0x0000000000097919 */ /* 0x000e620000002500 */
[----:B------:R-:W-:Y:S01]  /*0860*/  SHF.R.S32.HI R27, RZ, 0x1f, R132 ;  /* 0x0000001fff1b7819 */ /* 0x000fe20000011484 */
[----:B------:R-:W-:Y:S01]  /*0870*/  USHF.R.S32.HI UR13, URZ, 0x1f, UR9 ;  /* 0x0000001f3f0d7899 */ /* 0x000fe20008011409 */
[----:B------:R-:W-:Y:S01]  /*0880*/  ISETP.NE.AND.EX P4, PT, RZ, c[0x0][0x344], PT, P4 ;  /* 0x0000d100ff007a0c */ /* 0x000fe20003f85340 */
[----:B------:R-:W-:-:S12]  /*0890*/  ULDC.64 UR4, c[0x0][0x1b8] ;  /* 0x00006e0000047ab9 */ /* 0x000fd80000000a00 */
[----:B------:R-:W-:-:S04]  /*08a0*/  @P4 IMAD.MOV.U32 R2, RZ, RZ, 0x4 ;  /* 0x00000004ff024424 */ /* 0x000fc800078e00ff */
[----:B------:R-:W-:-:S05]  /*08b0*/  @P4 IMAD.WIDE R2, R18, R2, c[0x0][0x340] ;  /* 0x0000d00012024625 */ /* 0x000fca00078e0202 */
[----:B------:R2:W3:Y:S01]  /*08c0*/  @P4 LDG.E R20, [R2.64] ;  /* 0x0000000a02144981 */ /* 0x0004e2000c1e1900 */
[----:B------:R-:W-:Y:S01]  /*08d0*/  IMAD.MOV.U32 R8, RZ, RZ, c[0x0][0x2c4] ;  /* 0x0000b100ff087624 */ /* 0x000fe200078e00ff */
[----:B------:R-:W-:Y:S01]  /*08e0*/  UIMAD.WIDE.U32 UR6, UR9, UR4, URZ ;  /* 0x00000004090672a5 */ /* 0x000fe2000f8e003f */
[----:B------:R-:W-:Y:S01]  /*08f0*/  SHF.R.S32.HI R11, RZ, 0x1f, R18 ;  /* 0x0000001fff0b7819 */ /* 0x000fe20000011412 */
[----:B------:R-:W-:Y:S01]  /*0900*/  UIMAD UR4, UR13, UR4, URZ ;  /* 0x000000040d0472a4 */ /* 0x000fe2000f8e023f */
[-C--:B------:R-:W-:Y:S01]  /*0910*/  LEA.HI R26, R27, R132.reuse, RZ, 0x4 ;  /* 0x000000841b1a7211 */ /* 0x080fe200078f20ff */
[----:B------:R-:W-:Y:S01]  /*0920*/  UMOV UR16, 0x60 ;  /* 0x0000006000107882 */ /* 0x000fe20000000000 */
[C---:B------:R-:W-:Y:S01]  /*0930*/  ISETP.NE.AND P0, PT, R8.reuse, 0x1, PT ;  /* 0x000000010800780c */ /* 0x040fe20003f05270 */
[----:B------:R-:W-:Y:S01]  /*0940*/  UIMAD UR4, UR9, UR5, UR4 ;  /* 0x00000005090472a4 */ /* 0x000fe2000f8e0204 */
[----:B------:R-:W-:Y:S01]  /*0950*/  IMAD R6, R11, c[0x0][0x1c0], RZ ;  /* 0x000070000b067a24 */ /* 0x000fe200078e02ff */
[CC--:B------:R-:W-:Y:S01]  /*0960*/  LEA.HI R10, R27.reuse, R132.reuse, RZ, 0x6 ;  /* 0x000000841b0a7211 */ /* 0x0c0fe200078f30ff */
[----:B------:R-:W-:Y:S01]  /*0970*/  IMAD R8, R8, c[0x0][0x168], RZ ;  /* 0x00005a0008087a24 */ /* 0x000fe200078e02ff */
[----:B------:R-:W-:Y:S01]  /*0980*/  UIADD3 UR4, UR7, UR4, URZ ;  /* 0x0000000407047290 */ /* 0x000fe2000fffe03f */
[----:B------:R-:W-:Y:S01]  /*0990*/  IMAD R6, R18, c[0x0][0x1c4], R6 ;  /* 0x0000710012067a24 */ /* 0x000fe200078e0206 */
[----:B------:R-:W-:Y:S01]  /*09a0*/  LEA.HI R117, R27, R132, RZ, 0x5 ;  /* 0x000000841b757211 */ /* 0x000fe200078f28ff */
[----:B------:R-:W-:-:S02]  /*09b0*/  IMAD.MOV.U32 R118, RZ, RZ, c[0x0][0x1e0] ;  /* 0x00007800ff767624 */ /* 0x000fc400078e00ff */
[----:B------:R-:W-:Y:S01]  /*09c0*/  IMAD.MOV.U32 R119, RZ, RZ, c[0x0][0x1e4] ;  /* 0x00007900ff777624 */ /* 0x000fe200078e00ff */
[----:B--2---:R-:W-:Y:S01]  /*09d0*/  LEA.HI R2, R27, R132, RZ, 0x3 ;  /* 0x000000841b027211 */ /* 0x004fe200078f18ff */
[----:B------:R-:W-:Y:S02]  /*09e0*/  IMAD.U32 R3, RZ, RZ, UR7 ;  /* 0x00000007ff037e24 */ /* 0x000fe4000f8e00ff */
[----:B------:R-:W-:Y:S01]  /*09f0*/  IMAD.U32 R3, RZ, RZ, UR4 ;  /* 0x00000004ff037e24 */ /* 0x000fe2000f8e00ff */
[----:B------:R-:W-:Y:S01]  /*0a00*/  LOP3.LUT R0, R2, 0xfffffff8, RZ, 0xc0, !PT ;  /* 0xfffffff802007812 */ /* 0x000fe200078ec0ff */
[----:B------:R-:W-:Y:S01]  /*0a10*/  ULDC.64 UR4, c[0x0][0x1e0] ;  /* 0x0000780000047ab9 */ /* 0x000fe20000000a00 */
[----:B------:R-:W-:Y:S01]  /*0a20*/  SHF.R.S32.HI R22, RZ, 0x3, R2 ;  /* 0x00000003ff167819 */ /* 0x000fe20000011402 */
[----:B------:R-:W-:Y:S01]  /*0a30*/  IMAD.U32 R2, RZ, RZ, UR6 ;  /* 0x00000006ff027e24 */ /* 0x000fe2000f8e00ff */
[----:B------:R-:W-:Y:S01]  /*0a40*/  UIMAD.WIDE.U32 UR14, UR16, UR4, URZ ;  /* 0x00000004100e72a5 */ /* 0x000fe2000f8e003f */
[----:B------:R-:W-:Y:S01]  /*0a50*/  IMAD.IADD R28, R132, 0x1, -R0 ;  /* 0x00000001841c7824 */ /* 0x000fe200078e0a00 */
[----:B------:R-:W-:Y:S01]  /*0a60*/  SHF.R.S32.HI R29, RZ, 0x1f, R22 ;  /* 0x0000001fff1d7819 */ /* 0x000fe20000011416 */
[----:B------:R-:W-:Y:S01]  /*0a70*/  IMAD.WIDE.U32 R2, R18, c[0x0][0x1c0], R2 ;  /* 0x0000700012027a25 */ /* 0x000fe200078e0002 */
[----:B------:R-:W-:-:S02]  /*0a80*/  ULDC.64 UR6, c[0x0][0x1e8] ;  /* 0x00007a0000067ab9 */ /* 0x000fc40000000a00 */
[----:B------:R-:W-:Y:S01]  /*0a90*/  UIMAD UR6, UR13, UR6, URZ ;  /* 0x000000060d0672a4 */ /* 0x000fe2000f8e023f */
[----:B------:R-:W-:Y:S02]  /*0aa0*/  IMAD R0, R28, 0x20, R22 ;  /* 0x000000201c007824 */ /* 0x000fe400078e0216 */
[----:B------:R-:W-:Y:S01]  /*0ab0*/  IMAD.IADD R3, R3, 0x1, R6 ;  /* 0x0000000103037824 */ /* 0x000fe200078e0206 */
[----:B------:R-:W-:Y:S01]  /*0ac0*/  UIMAD UR6, UR9, UR7, UR6 ;  /* 0x00000007090672a4 */ /* 0x000fe2000f8e0206 */
[----:B-1----:R-:W-:Y:S01]  /*0ad0*/  IMAD R4, R9, 0x80, R0 ;  /* 0x0000008009047824 */ /* 0x002fe200078e0200 */
[----:B------:R-:W-:Y:S01]  /*0ae0*/  UIADD3 UR7, UR12, -0x1, URZ ;  /* 0xffffffff0c077890 */ /* 0x000fe2000fffe03f */
[----:B------:R-:W-:Y:S02]  /*0af0*/  IMAD.U32 R6, RZ, RZ, UR14 ;  /* 0x0000000eff067e24 */ /* 0x000fe4000f8e00ff */
[----:B------:R-:W-:Y:S01]  /*0b00*/  @P0 IMAD.HI.U32 R5, R4, c[0x0][0x2c8], RZ ;  /* 0x0000b20004050a27 */ /* 0x000fe200078e00ff */
[----:B------:R-:W-:-:S02]  /*0b10*/  USHF.R.S32.HI UR17, URZ, 0x1f, UR7 ;  /* 0x0000001f3f117899 */ /* 0x000fc40008011407 */
[----:B------:R-:W-:Y:S01]  /*0b20*/  UISETP.GT.AND UP0, UPT, UR7, UR8, UPT ;  /* 0x000000080700728c */ /* 0x000fe2000bf04270 */
[----:B------:R-:W-:Y:S01]  /*0b30*/  IMAD.MOV.U32 R0, RZ, RZ, R4 ;  /* 0x000000ffff007224 */ /* 0x000fe200078e0004 */
[----:B------:R-:W-:Y:S01]  /*0b40*/  @P0 SHF.R.U32.HI R0, RZ, c[0x0][0x2cc], R5 ;  /* 0x0000b300ff000a19 */ /* 0x000fe20000011605 */
[----:B------:R-:W-:Y:S02]  /*0b50*/  IMAD.MOV.U32 R116, RZ, RZ, R6 ;  /* 0x000000ffff747224 */ /* 0x000fe400078e0006 */
[----:B------:R-:W-:Y:S01]  /*0b60*/  IMAD.SHL.U32 R16, R28, 0x8, RZ ;  /* 0x000000081c107824 */ /* 0x000fe200078e00ff */
[--C-:B------:R-:W-:Y:S01]  /*0b70*/  SHF.R.S32.HI R7, RZ, 0x1f, R0.reuse ;  /* 0x0000001fff077819 */ /* 0x100fe20000011400 */
[----:B------:R-:W-:Y:S02]  /*0b80*/  IMAD.MOV R5, RZ, RZ, -R0 ;  /* 0x000000ffff057224 */ /* 0x000fe400078e0a00 */
[----:B------:R-:W-:Y:S01]  /*0b90*/  IMAD.WIDE.U32 R2, R0, c[0x0][0x1b0], R2 ;  /* 0x00006c0000027a25 */ /* 0x000fe200078e0002 */
[----:B------:R-:W-:-:S02]  /*0ba0*/  SHF.R.S32.HI R17, RZ, 0x1f, R16 ;  /* 0x0000001fff117819 */ /* 0x000fc40000011410 */
[C---:B------:R-:W-:Y:S01]  /*0bb0*/  IADD3 R23, R16.reuse, 0x40, RZ ;  /* 0x0000004010177810 */ /* 0x040fe20007ffe0ff */
[----:B------:R-:W-:Y:S01]  /*0bc0*/  IMAD R4, R5, c[0x0][0x2c4], R4 ;  /* 0x0000b10005047a24 */ /* 0x000fe200078e0204 */
[----:B------:R-:W-:Y:S01]  /*0bd0*/  IADD3 R25, R16, 0x80, RZ ;  /* 0x0000008010197810 */ /* 0x000fe20007ffe0ff */
[----:B------:R-:W-:Y:S01]  /*0be0*/  IMAD R7, R7, c[0x0][0x1b0], RZ ;  /* 0x00006c0007077a24 */ /* 0x000fe200078e02ff */
[----:B------:R-:W-:Y:S01]  /*0bf0*/  BAR.SYNC.DEFER_BLOCKING 0x0 ;  /* 0x0000000000007b1d */ /* 0x000fe20000010000 */
[----:B------:R-:W-:Y:S02]  /*0c00*/  ISETP.GE.AND P5, PT, R23, c[0x0][0x198], PT ;  /* 0x0000660017007a0c */ /* 0x000fe40003fa6270 */
[----:B------:R-:W-:Y:S01]  /*0c10*/  IMAD R0, R0, c[0x0][0x1b4], R7 ;  /* 0x00006d0000007a24 */ /* 0x000fe200078e0207 */
[----:B------:R-:W-:Y:S01]  /*0c20*/  SHF.R.S32.HI R5, RZ, 0x1f, R4 ;  /* 0x0000001fff057819 */ /* 0x000fe20000011404 */
[----:B------:R-:W-:Y:S02]  /*0c30*/  IMAD.U32 R7, RZ, RZ, UR15 ;  /* 0x0000000fff077e24 */ /* 0x000fe4000f8e00ff */
[----:B------:R-:W-:-:S02]  /*0c40*/  IMAD.IADD R3, R3, 0x1, R0 ;  /* 0x0000000103037824 */ /* 0x000fc400078e0200 */
[----:B------:R-:W-:Y:S02]  /*0c50*/  IMAD R0, R5, c[0x0][0x1a8], RZ ;  /* 0x00006a0005007a24 */ /* 0x000fe400078e02ff */
[----:B------:R-:W-:-:S04]  /*0c60*/  IMAD.WIDE.U32 R2, R4, c[0x0][0x1a8], R2 ;  /* 0x00006a0004027a25 */ /* 0x000fc800078e0002 */
[----:B------:R-:W-:Y:S01]  /*0c70*/  IMAD R0, R4, c[0x0][0x1ac], R0 ;  /* 0x00006b0004007a24 */ /* 0x000fe200078e0200 */
[----:B------:R-:W-:Y:S01]  /*0c80*/  LEA R13, P3, R2, c[0x0][0x160], 0x1 ;  /* 0x00005800020d7a11 */ /* 0x000fe200078608ff */
[----:B------:R-:W-:Y:S01]  /*0c90*/  IMAD R7, R9, 0x80, R22 ;  /* 0x0000008009077824 */ /* 0x000fe200078e0216 */
[----:B------:R-:W-:Y:S01]  /*0ca0*/  SHF.R.S32.HI R9, RZ, 0x4, R26 ;  /* 0x00000004ff097819 */ /* 0x000fe2000001141a */
[----:B------:R-:W-:-:S03]  /*0cb0*/  IMAD.IADD R0, R3, 0x1, R0 ;  /* 0x0000000103007824 */ /* 0x000fc600078e0200 */
[----:B------:R-:W-:Y:S02]  /*0cc0*/  IADD3 R6, R7, 0x20, RZ ;  /* 0x0000002007067810 */ /* 0x000fe40007ffe0ff */
[----:B------:R-:W-:Y:S01]  /*0cd0*/  LEA.HI.X R12, R2, c[0x0][0x164], R0, 0x1, P3 ;  /* 0x00005900020c7a11 */ /* 0x000fe200018f0c00 */
[----:B------:R-:W-:Y:S01]  /*0ce0*/  IMAD.SHL.U32 R0, R22, 0x40, RZ ;  /* 0x0000004016007824 */ /* 0x000fe200078e00ff */
[----:B------:R-:W-:Y:S01]  /*0cf0*/  ISETP.GE.AND P1, PT, R6, R8, PT ;  /* 0x000000080600720c */ /* 0x000fe20003f26270 */
[----:B------:R-:W-:Y:S01]  /*0d00*/  IMAD R2, R29, c[0x0][0x1e0], RZ ;  /* 0x000078001d027a24 */ /* 0x000fe200078e02ff */
[C---:B------:R-:W-:Y:S02]  /*0d10*/  IADD3 R5, R7.reuse, 0x40, RZ ;  /* 0x0000004007057810 */ /* 0x040fe40007ffe0ff */
[----:B------:R-:W-:Y:S02]  /*0d20*/  LOP3.LUT R0, R0, 0x1c0, RZ, 0xc0, !PT ;  /* 0x000001c000007812 */ /* 0x000fe400078ec0ff */
[----:B------:R-:W-:-:S02]  /*0d30*/  IADD3 R4, R7, 0x60, RZ ;  /* 0x0000006007047810 */ /* 0x000fc40007ffe0ff */
[----:B------:R-:W-:Y:S02]  /*0d40*/  SHF.R.U32.HI R6, RZ, 0x3, R0 ;  /* 0x00000003ff067819 */ /* 0x000fe40000011600 */
[----:B------:R-:W-:Y:S01]  /*0d50*/  LOP3.LUT R3, R0, 0x38, R16, 0xf8, !PT ;  /* 0x0000003800037812 */ /* 0x000fe200078ef810 */
[----:B------:R-:W-:Y:S01]  /*0d60*/  IMAD R0, R22, c[0x0][0x1e4], R2 ;  /* 0x0000790016007a24 */ /* 0x000fe200078e0202 */
[----:B------:R-:W-:Y:S01]  /*0d70*/  ISETP.GE.AND P6, PT, R7, R8, PT ;  /* 0x000000080700720c */ /* 0x000fe20003fc6270 */
[----:B------:R-:W-:Y:S01]  /*0d80*/  SHFL.IDX PT, R2, R13, RZ, 0x181f ;  /* 0x00181fff0d027589 */ /* 0x000fe200000e0000 */
[----:B------:R-:W-:Y:S02]  /*0d90*/  LOP3.LUT R7, R3, R6, RZ, 0x3c, !PT ;  /* 0x0000000603077212 */ /* 0x000fe400078e3cff */
[-C--:B------:R-:W-:Y:S01]  /*0da0*/  ISETP.GE.AND P2, PT, R5, R8.reuse, PT ;  /* 0x000000080500720c */ /* 0x080fe20003f46270 */
[----:B------:R-:W1:Y:S01]  /*0db0*/  SHFL.IDX PT, R3, R12, RZ, 0x181f ;  /* 0x00181fff0c037589 */ /* 0x000e6200000e0000 */
[----:B------:R-:W-:Y:S01]  /*0dc0*/  ISETP.GE.AND P0, PT, R4, R8, PT ;  /* 0x000000080400720c */ /* 0x000fe20003f06270 */
[----:B------:R-:W-:Y:S01]  /*0dd0*/  IMAD.WIDE.U32 R4, R22, c[0x0][0x1e0], R16 ;  /* 0x0000780016047a25 */ /* 0x000fe200078e0010 */
[----:B------:R-:W-:-:S02]  /*0de0*/  LEA.HI R8, R26, R9, RZ, 0x1 ;  /* 0x000000091a087211 */ /* 0x000fc400078f08ff */
[----:B------:R-:W-:Y:S01]  /*0df0*/  ISETP.GE.AND P3, PT, R16, c[0x0][0x198], PT ;  /* 0x0000660010007a0c */ /* 0x000fe20003f66270 */
[----:B------:R-:W-:Y:S01]  /*0e00*/  IMAD.IADD R5, R5, 0x1, R0 ;  /* 0x0000000105057824 */ /* 0x000fe200078e0200 */
[----:B------:R-:W-:Y:S01]  /*0e10*/  LOP3.LUT R6, R8, 0xfffffffe, RZ, 0xc0, !PT ;  /* 0xfffffffe08067812 */ /* 0x000fe200078ec0ff */
[----:B------:R-:W-:Y:S02]  /*0e20*/  IMAD.U32 R0, RZ, RZ, UR9 ;  /* 0x00000009ff007e24 */ /* 0x000fe4000f8e00ff */
[----:B------:R-:W-:Y:S02]  /*0e30*/  IMAD.SHL.U32 R8, R10, 0x8, RZ ;  /* 0x000000080a087824 */ /* 0x000fe400078e00ff */
[----:B------:R-:W-:Y:S01]  /*0e40*/  IMAD.WIDE.U32 R14, R0, c[0x0][0x1e8], R4 ;  /* 0x00007a00000e7a25 */ /* 0x000fe200078e0004 */
[----:B------:R-:W-:Y:S02]  /*0e50*/  @!P6 SHF.R.S32.HI R4, RZ, 0x1f, R23 ;  /* 0x0000001fff04e819 */ /* 0x000fe40000011417 */
[----:B------:R-:W-:Y:S01]  /*0e60*/  LOP3.LUT R8, R7, 0xfffffe00, R8, 0xf8, !PT ;  /* 0xfffffe0007087812 */ /* 0x000fe200078ef808 */
[----:B------:R-:W-:Y:S01]  /*0e70*/  IMAD.IADD R24, R9, 0x1, -R6 ;  /* 0x0000000109187824 */ /* 0x000fe200078e0a06 */
[----:B------:R-:W-:Y:S01]  /*0e80*/  @!P6 LEA.HI R10, R4, R23, RZ, 0x3 ;  /* 0x00000017040ae211 */ /* 0x000fe200078f18ff */
[----:B------:R-:W2:Y:S01]  /*0e90*/  SHFL.IDX PT, R6, R13, 0x1, 0x181f ;  /* 0x00381f000d067f89 */ /* 0x000ea200000e0000 */
[----:B------:R-:W-:Y:S01]  /*0ea0*/  @!P6 SHF.R.S32.HI R0, RZ, 0x1f, R25 ;  /* 0x0000001fff00e819 */ /* 0x000fe20000011419 */
[----:B------:R-:W-:Y:S01]  /*0eb0*/  IMAD.SHL.U32 R248, R8, 0x2, RZ ;  /* 0x0000000208f87824 */ /* 0x000fe200078e00ff */
[----:B------:R-:W-:Y:S01]  /*0ec0*/  @!P6 LOP3.LUT R10, R10, 0xfffffff8, RZ, 0xc0, !PT ;  /* 0xfffffff80a0ae812 */ /* 0x000fe200078ec0ff */
[----:B------:R-:W4:Y:S01]  /*0ed0*/  SHFL.IDX PT, R7, R12, 0x1, 0x181f ;  /* 0x00381f000c077f89 */ /* 0x000f2200000e0000 */
[----:B------:R-:W-:-:S04]  /*0ee0*/  @!P6 LEA.HI R0, R0, R25, RZ, 0x3 ;  /* 0x000000190000e211 */ /* 0x000fc800078f18ff */
[----:B------:R-:W-:-:S05]  /*0ef0*/  @!P6 LOP3.LUT R0, R0, 0xfffffff8, RZ, 0xc0, !PT ;  /* 0xfffffff80000e812 */ /* 0x000fca00078ec0ff */
[----:B-1----:R-:W-:Y:S01]  /*0f00*/  @!P6 IMAD.WIDE R8, R0, 0x2, R2 ;  /* 0x000000020008e825 */ /* 0x002fe200078e0202 */
[----:B------:R-:W-:-:S04]  /*0f10*/  @!P1 SHF.R.S32.HI R0, RZ, 0x1f, R25 ;  /* 0x0000001fff009819 */ /* 0x000fc80000011419 */
[----:B------:R-:W-:-:S04]  /*0f20*/  @!P1 LEA.HI R0, R0, R25, RZ, 0x3 ;  /* 0x0000001900009211 */ /* 0x000fc800078f18ff */
[----:B------:R-:W-:Y:S02]  /*0f30*/  @!P1 LOP3.LUT R0, R0, 0xfffffff8, RZ, 0xc0, !PT ;  /* 0xfffffff800009812 */ /* 0x000fe400078ec0ff */
[----:B---3--:R-:W-:Y:S01]  /*0f40*/  @P4 SHF.R.S32.HI R21, RZ, 0x1f, R20 ;  /* 0x0000001fff154819 */ /* 0x008fe20000011414 */
[----:B------:R-:W-:Y:S02]  /*0f50*/  @!P4 IMAD.MOV.U32 R20, RZ, RZ, R18 ;  /* 0x000000ffff14c224 */ /* 0x000fe400078e0012 */
[----:B------:R-:W-:Y:S01]  /*0f60*/  @!P4 IMAD.MOV.U32 R21, RZ, RZ, R11 ;  /* 0x000000ffff15c224 */ /* 0x000fe200078e000b */
[----:B------:R-:W-:Y:S01]  /*0f70*/  @!P6 LEA R4, P4, R16, R2, 0x1 ;  /* 0x000000021004e211 */ /* 0x000fe200078808ff */
[----:B------:R-:W-:Y:S02]  /*0f80*/  @!P6 IMAD.WIDE R10, R10, 0x2, R2 ;  /* 0x000000020a0ae825 */ /* 0x000fe400078e0202 */
[----:B------:R-:W-:Y:S01]  /*0f90*/  SHFL.IDX PT, R2, R13, 0x3, 0x181f ;  /* 0x00781f000d027f89 */ /* 0x000fe200000e0000 */
[----:B------:R-:W-:-:S02]  /*0fa0*/  @!P6 LEA.HI.X R5, R16, R3, R17, 0x1, P4 ;  /* 0x000000031005e211 */ /* 0x000fc400020f0c11 */
[----:B------:R-:W-:Y:S01]  /*0fb0*/  ISETP.GE.AND P4, PT, R25, c[0x0][0x198], PT ;  /* 0x0000660019007a0c */ /* 0x000fe20003f86270 */
[----:B------:R-:W-:Y:S04]  /*0fc0*/  SHFL.IDX PT, R3, R12, 0x3, 0x181f ;  /* 0x00781f000c037f89 */ /* 0x000fe800000e0000 */
[----:B------:R1:W-:Y:S04]  /*0fd0*/  @!P6 LDGSTS.E.BYPASS.LTC128B.128 [R248+0x100], [R4.64], !P3 ;  /* 0x0010000004f8efae */ /* 0x0003e8000d901d4a */
[----:B------:R3:W-:Y:S04]  /*0fe0*/  @!P6 LDGSTS.E.BYPASS.LTC128B.128 [R248+0x4100], [R10.64], !P5 ;  /* 0x041000000af8efae */ /* 0x0007e8000e901d4a */
[----:B------:R2:W-:Y:S04]  /*0ff0*/  @!P6 LDGSTS.E.BYPASS.LTC128B.128 [R248+0x8100], [R8.64], !P4 ;  /* 0x0810000008f8efae */ /* 0x0005e8000e101d4a */
[----:B-1----:R1:W5:Y:S01]  /*1000*/  SHFL.IDX PT, R4, R13, 0x2, 0x181f ;  /* 0x00581f000d047f89 */ /* 0x00236200000e0000 */
[----:B---3--:R-:W-:-:S03]  /*1010*/  @!P1 SHF.R.S32.HI R10, RZ, 0x1f, R23 ;  /* 0x0000001fff0a9819 */ /* 0x008fc60000011417 */
[----:B------:R3:W5:Y:S01]  /*1020*/  SHFL.IDX PT, R5, R12, 0x2, 0x181f ;  /* 0x00581f000c057f89 */ /* 0x00076200000e0000 */
[----:B------:R-:W-:Y:S02]  /*1030*/  @!P1 LEA.HI R10, R10, R23, RZ, 0x3 ;  /* 0x000000170a0a9211 */ /* 0x000fe400078f18ff */
[----:B--2---:R-:W-:Y:S02]  /*1040*/  @!P1 LEA R8, P6, R16, R6, 0x1 ;  /* 0x0000000610089211 */ /* 0x004fe400078c08ff */
[----:B------:R-:W-:Y:S02]  /*1050*/  @!P1 LOP3.LUT R10, R10, 0xfffffff8, RZ, 0xc0, !PT ;  /* 0xfffffff80a0a9812 */ /* 0x000fe400078ec0ff */
[----:B----4-:R-:W-:-:S03]  /*1060*/  @!P1 LEA.HI.X R9, R16, R7, R17, 0x1, P6 ;  /* 0x0000000710099211 */ /* 0x010fc600030f0c11 */
[--C-:B------:R-:W-:Y:S02]  /*1070*/  @!P1 IMAD.WIDE R10, R10, 0x2, R6.reuse ;  /* 0x000000020a0a9825 */ /* 0x100fe400078e0206 */
[----:B------:R5:W-:Y:S02]  /*1080*/  @!P1 LDGSTS.E.BYPASS.LTC128B.128 [R248+0x1100], [R8.64], !P3 ;  /* 0x0110000008f89fae */ /* 0x000be4000d901d4a */
[----:B------:R-:W-:Y:S01]  /*1090*/  @!P1 IMAD.WIDE R6, R0, 0x2, R6 ;  /* 0x0000000200069825 */ /* 0x000fe200078e0206 */
[----:B------:R-:W-:Y:S01]  /*10a0*/  @!P0 SHF.R.S32.HI R0, RZ, 0x1f, R23 ;  /* 0x0000001fff008819 */ /* 0x000fe20000011417 */
[----:B------:R2:W-:Y:S01]  /*10b0*/  @!P1 LDGSTS.E.BYPASS.LTC128B.128 [R248+0x5100], [R10.64], !P5 ;  /* 0x051000000af89fae */ /* 0x0005e2000e901d4a */
[----:B-1----:R-:W-:Y:S01]  /*10c0*/  IADD3 R13, R15, UR6, RZ ;  /* 0x000000060f0d7c10 */ /* 0x002fe2000fffe0ff */
[----:B------:R-:W-:Y:S01]  /*10d0*/  UIMAD UR6, UR12, -0x60, UR16 ;  /* 0xffffffa00c0678a4 */ /* 0x000fe2000f8e0210 */
[----:B------:R-:W-:Y:S01]  /*10e0*/  @!P0 SHF.R.S32.HI R15, RZ, 0x1f, R25 ;  /* 0x0000001fff0f8819 */ /* 0x000fe20000011419 */
[----:B------:R1:W-:Y:S01]  /*10f0*/  @!P1 LDGSTS.E.BYPASS.LTC128B.128 [R248+0x9100], [R6.64], !P4 ;  /* 0x0910000006f89fae */ /* 0x0003e2000e101d4a */
[----:B---3--:R-:W-:Y:S01]  /*1100*/  IMAD.MOV.U32 R12, RZ, RZ, R14 ;  /* 0x000000ffff0c7224 */ /* 0x008fe200078e000e */
[----:B------:R-:W-:-:S03]  /*1110*/  UIMAD UR16, UR16, UR5, URZ ;  /* 0x00000005101072a4 */ /* 0x000fc6000f8e023f */
[----:B------:R-:W-:Y:S01]  /*1120*/  IMAD.WIDE.U32 R32, R20, c[0x0][0x1f0], R12 ;  /* 0x00007c0014207a25 */ /* 0x000fe200078e000c */
[----:B------:R-:W-:-:S03]  /*1130*/  UIADD3 UR16, UR15, UR16, URZ ;  /* 0x000000100f107290 */ /* 0x000fc6000fffe03f */
[----:B------:R-:W-:Y:S01]  /*1140*/  IMAD.MOV.U32 R120, RZ, RZ, R32 ;  /* 0x000000ffff787224 */ /* 0x000fe200078e0020 */
[----:B------:R-:W-:Y:S01]  /*1150*/  UIMAD UR4, UR16, UR7, URZ ;  /* 0x00000007100472a4 */ /* 0x000fe2000f8e023f */
[----:B------:R-:W-:Y:S01]  /*1160*/  IMAD.SHL.U32 R13, R119, 0x40, RZ ;  /* 0x00000040770d7824 */ /* 0x000fe200078e00ff */
[----:B------:R-:W-:Y:S02]  /*1170*/  STL.64 [R1+0x18], R32 ;  /* 0x0000182001007387 */ /* 0x000fe40000100a00 */
[----:B------:R-:W-:Y:S01]  /*1180*/  UIMAD UR4, UR17, UR14, UR4 ;  /* 0x0000000e110472a4 */ /* 0x000fe2000f8e0204 */
[----:B-----5:R-:W-:Y:S02]  /*1190*/  @!P2 LEA R8, P6, R16, R4, 0x1 ;  /* 0x000000041008a211 */ /* 0x020fe400078c08ff */
[----:B--2---:R-:W-:Y:S02]  /*11a0*/  @!P2 SHF.R.S32.HI R11, RZ, 0x1f, R23 ;  /* 0x0000001fff0ba819 */ /* 0x004fe40000011417 */
[----:B------:R-:W-:-:S02]  /*11b0*/  @!P2 SHF.R.S32.HI R10, RZ, 0x1f, R25 ;  /* 0x0000001fff0aa819 */ /* 0x000fc40000011419 */
[----:B------:R-:W-:Y:S02]  /*11c0*/  @!P2 LEA.HI R14, R11, R23, RZ, 0x3 ;  /* 0x000000170b0ea211 */ /* 0x000fe400078f18ff */
[----:B------:R-:W-:Y:S02]  /*11d0*/  @!P2 LEA.HI R11, R10, R25, RZ, 0x3 ;  /* 0x000000190a0ba211 */ /* 0x000fe400078f18ff */
[----:B------:R-:W-:Y:S02]  /*11e0*/  @!P0 LEA.HI R10, R0, R23, RZ, 0x3 ;  /* 0x00000017000a8211 */ /* 0x000fe400078f18ff */
[----:B------:R-:W-:Y:S02]  /*11f0*/  @!P0 LEA.HI R0, R15, R25, RZ, 0x3 ;  /* 0x000000190f008211 */ /* 0x000fe400078f18ff */
[----:B------:R-:W-:Y:S02]  /*1200*/  @!P2 LOP3.LUT R14, R14, 0xfffffff8, RZ, 0xc0, !PT ;  /* 0xfffffff80e0ea812 */ /* 0x000fe400078ec0ff */
[----:B------:R-:W-:-:S02]  /*1210*/  @!P2 LOP3.LUT R11, R11, 0xfffffff8, RZ, 0xc0, !PT ;  /* 0xfffffff80b0ba812 */ /* 0x000fc400078ec0ff */
[----:B------:R-:W-:Y:S01]  /*1220*/  @!P0 LOP3.LUT R18, R10, 0xfffffff8, RZ, 0xc0, !PT ;  /* 0xfffffff80a128812 */ /* 0x000fe200078ec0ff */
[--C-:B------:R-:W-:Y:S01]  /*1230*/  @!P2 IMAD.WIDE R14, R14, 0x2, R4.reuse ;  /* 0x000000020e0ea825 */ /* 0x100fe200078e0204 */
[----:B------:R-:W-:Y:S02]  /*1240*/  @!P0 LOP3.LUT R0, R0, 0xfffffff8, RZ, 0xc0, !PT ;  /* 0xfffffff800008812 */ /* 0x000fe400078ec0ff */
[C---:B-1----:R-:W-:Y:S01]  /*1250*/  @!P0 LEA R6, P1, R16.reuse, R2, 0x1 ;  /* 0x0000000210068211 */ /* 0x042fe200078208ff */
[----:B------:R-:W-:Y:S01]  /*1260*/  @!P2 IMAD.WIDE R10, R11, 0x2, R4 ;  /* 0x000000020b0aa825 */ /* 0x000fe200078e0204 */
[C-C-:B------:R-:W-:Y:S02]  /*1270*/  @!P2 LEA.HI.X R9, R16.reuse, R5, R17.reuse, 0x1, P6 ;  /* 0x000000051009a211 */ /* 0x140fe400030f0c11 */
[----:B------:R-:W-:Y:S01]  /*1280*/  @!P0 LEA.HI.X R7, R16, R3, R17, 0x1, P1 ;  /* 0x0000000310078211 */ /* 0x000fe200008f0c11 */
[--C-:B------:R-:W-:Y:S01]  /*1290*/  @!P0 IMAD.WIDE R4, R18, 0x2, R2.reuse ;  /* 0x0000000212048825 */ /* 0x100fe200078e0202 */
[----:B------:R-:W-:Y:S01]  /*12a0*/  ISETP.GE.AND P6, PT, R16, c[0x0][0x1d4], PT ;  /* 0x0000750010007a0c */ /* 0x000fe20003fc6270 */
[----:B------:R1:W-:Y:S02]  /*12b0*/  @!P2 LDGSTS.E.BYPASS.LTC128B.128 [R248+0x2100], [R8.64], !P3 ;  /* 0x0210000008f8afae */ /* 0x0003e4000d901d4a */
[----:B------:R-:W-:Y:S01]  /*12c0*/  @!P0 IMAD.WIDE R18, R0, 0x2, R2 ;  /* 0x0000000200128825 */ /* 0x000fe200078e0202 */
[----:B------:R-:W-:Y:S01]  /*12d0*/  LOP3.LUT R2, R26, 0xfffffff0, RZ, 0xc0, !PT ;  /* 0xfffffff01a027812 */ /* 0x000fe200078ec0ff */
[----:B------:R2:W-:Y:S02]  /*12e0*/  @!P2 LDGSTS.E.BYPASS.LTC128B.128 [R248+0x6100], [R14.64], !P5 ;  /* 0x061000000ef8afae */ /* 0x0005e4000e901d4a */
[----:B------:R-:W-:-:S02]  /*12f0*/  IMAD.U32 R0, RZ, RZ, UR6 ;  /* 0x00000006ff007e24 */ /* 0x000fc4000f8e00ff */
[----:B------:R3:W-:Y:S01]  /*1300*/  @!P2 LDGSTS.E.BYPASS.LTC128B.128 [R248+0xa100], [R10.64], !P4 ;  /* 0x0a1000000af8afae */ /* 0x0007e2000e101d4a */
[----:B------:R-:W-:-:S03]  /*1310*/  IMAD R3, R21, c[0x0][0x1f0], RZ ;  /* 0x00007c0015037a24 */ /* 0x000fc600078e02ff */
[----:B------:R4:W-:Y:S04]  /*1320*/  @!P0 LDGSTS.E.BYPASS.LTC128B.128 [R248+0x3100], [R6.64], !P3 ;  /* 0x0310000006f88fae */ /* 0x0009e8000d901d4a */
[----:B------:R5:W-:Y:S01]  /*1330*/  @!P0 LDGSTS.E.BYPASS.LTC128B.128 [R248+0x7100], [R4.64], !P5 ;  /* 0x0710000004f88fae */ /* 0x000be2000e901d4a */
[----:B------:R-:W-:-:S03]  /*1340*/  ISETP.GE.AND P5, PT, R23, c[0x0][0x1d4], PT ;  /* 0x0000750017007a0c */ /* 0x000fc60003fa6270 */
[----:B------:R4:W-:Y:S04]  /*1350*/  @!P0 LDGSTS.E.BYPASS.LTC128B.128 [R248+0xb100], [R18.64], !P4 ;  /* 0x0b10000012f88fae */ /* 0x0009e8000e101d4a */
[----:B------:R-:W0:Y:S01]  /*1360*/  LDGDEPBAR ;  /* 0x00000000000079af */ /* 0x000e220000000000 */
[----:B-1----:R-:W-:Y:S01]  /*1370*/  IADD3 R9, R0, c[0x0][0x1d0], -R22 ;  /* 0x0000740000097a10 */ /* 0x002fe20007ffe816 */
[----:B------:R-:W-:-:S03]  /*1380*/  IMAD R0, R20, c[0x0][0x1f4], R3 ;  /* 0x00007d0014007a24 */ /* 0x000fc600078e0203 */
[----:B------:R-:W-:Y:S01]  /*1390*/  ISETP.GE.AND P3, PT, R9, 0x1, PT ;  /* 0x000000010900780c */ /* 0x000fe20003f66270 */
[----:B------:R-:W-:Y:S01]  /*13a0*/  IMAD.IADD R121, R33, 0x1, R0 ;  /* 0x0000000121797824 */ /* 0x000fe200078e0200 */
[C---:B------:R-:W-:Y:S01]  /*13b0*/  ISETP.GE.AND P1, PT, R9.reuse, 0x41, PT ;  /* 0x000000410900780c */ /* 0x040fe20003f26270 */
[----:B--2---:R-:W-:Y:S01]  /*13c0*/  IMAD.WIDE.U32 R14, R118, 0x40, RZ ;  /* 0x00000040760e7825 */ /* 0x004fe200078e00ff */
[----:B------:R-:W-:Y:S02]  /*13d0*/  ISETP.GE.AND P2, PT, R9, 0x21, PT ;  /* 0x000000210900780c */ /* 0x000fe40003f46270 */
[----:B------:R-:W-:Y:S01]  /*13e0*/  STL.64 [R1+0x10], R120 ;  /* 0x0000107801007387 */ /* 0x000fe20000100a00 */
[----:B---3--:R-:W-:Y:S02]  /*13f0*/  IMAD.SHL.U32 R11, R24, 0x8, RZ ;  /* 0x00000008180b7824 */ /* 0x008fe400078e00ff */
[----:B-----5:R-:W-:-:S05]  /*1400*/  IMAD.IADD R4, R132, 0x1, -R2 ;  /* 0x0000000184047824 */ /* 0x020fca00078e0a02 */
[----:B------:R-:W-:-:S04]  /*1410*/  SHF.R.S32.HI R2, RZ, 0x1f, R4 ;  /* 0x0000001fff027819 */ /* 0x000fc80000011404 */
[----:B------:R-:W-:Y:S01]  /*1420*/  LEA.HI R12, R2, R4, RZ, 0x3 ;  /* 0x00000004020c7211 */ /* 0x000fe200078f18ff */
[----:B------:R-:W-:-:S03]  /*1430*/  IMAD.WIDE.U32 R2, R116, UR7, R120 ;  /* 0x0000000774027c25 */ /* 0x000fc6000f8e0078 */
[----:B------:R-:W-:Y:S02]  /*1440*/  LOP3.LUT R0, R12, 0xfffffff8, RZ, 0xc0, !PT ;  /* 0xfffffff80c007812 */ /* 0x000fe400078ec0ff */
[----:B------:R-:W-:Y:S01]  /*1450*/  IADD3 R3, R3, UR4, RZ ;  /* 0x0000000403037c10 */ /* 0x000fe2000fffe0ff */
[----:B------:R-:W-:Y:S01]  /*1460*/  ULDC.64 UR4, c[0x0][0x210] ;  /* 0x0000840000047ab9 */ /* 0x000fe20000000a00 */
[----:B----4-:R-:W-:Y:S01]  /*1470*/  @P3 LEA R6, P4, R2, c[0x0][0x1c8], 0x1 ;  /* 0x0000720002063a11 */ /* 0x010fe200078808ff */
[----:B------:R-:W-:Y:S01]  /*1480*/  IMAD.IADD R10, R4, 0x1, -R0 ;  /* 0x00000001040a7824 */ /* 0x000fe200078e0a00 */
[----:B------:R-:W-:Y:S01]  /*1490*/  @P2 LEA R5, P0, R118, R2, 0x5 ;  /* 0x0000000276052211 */ /* 0x000fe200078028ff */
[----:B------:R-:W-:Y:S01]  /*14a0*/  UIMAD UR4, UR13, UR4, URZ ;  /* 0x000000040d0472a4 */ /* 0x000fe2000f8e023f */
[----:B------:R-:W-:Y:S01]  /*14b0*/  @P3 LEA.HI.X R7, R2, c[0x0][0x1cc], R3, 0x1, P4 ;  /* 0x0000730002073a11 */ /* 0x000fe200020f0c03 */
[----:B------:R-:W-:Y:S01]  /*14c0*/  IMAD.SHL.U32 R0, R10, 0x40, RZ ;  /* 0x000000400a007824 */ /* 0x000fe200078e00ff */
[----:B------:R-:W-:Y:S01]  /*14d0*/  @P1 IADD3 R8, P4, R2, R14, RZ ;  /* 0x0000000e02081210 */ /* 0x000fe20007f9e0ff */
[----:B------:R-:W-:Y:S01]  /*14e0*/  UIMAD UR4, UR9, UR5, UR4 ;  /* 0x00000005090472a4 */ /* 0x000fe2000f8e0204 */
[----:B------:R-:W-:Y:S01]  /*14f0*/  @P2 LEA.HI.X R2, R118, R3, R119, 0x5, P0 ;  /* 0x0000000376022211 */ /* 0x000fe200000f2c77 */
[----:B------:R1:W-:Y:S01]  /*1500*/  @P3 LDGSTS.E.BYPASS.LTC128B.128 [R248+0xc100], [R6.64], !P6 ;  /* 0x0c10000006f83fae */ /* 0x0003e2000f101d4a */
[----:B------:R-:W-:-:S02]  /*1510*/  @P1 IADD3.X R13, R3, R15, R13, P4, !PT ;  /* 0x0000000f030d1210 */ /* 0x000fc400027fe40d */
[----:B------:R-:W-:Y:S01]  /*1520*/  ISETP.GE.AND P4, PT, R25, c[0x0][0x1d4], PT ;  /* 0x0000750019007a0c */ /* 0x000fe20003f86270 */
[----:B------:R1:W-:Y:S01]  /*1530*/  @P3 LDGSTS.E.BYPASS.LTC128B.128 [R248+0xf100], [R6.64+0x80], !P5 ;  /* 0x0f10008006f83fae */ /* 0x0003e2000e901d4a */
[----:B------:R-:W-:Y:S02]  /*1540*/  LOP3.LUT R0, R0, 0x1c0, RZ, 0xc0, !PT ;  /* 0x000001c000007812 */ /* 0x000fe400078ec0ff */
[C---:B------:R-:W-:Y:S02]  /*1550*/  @P2 LEA R4, P0, R5.reuse, c[0x0][0x1c8], 0x1 ;  /* 0x0000720005042a11 */ /* 0x040fe400078008ff */
[----:B------:R-:W-:Y:S02]  /*1560*/  LOP3.LUT R3, R0, 0x8, R11, 0xf8, !PT ;  /* 0x0000000800037812 */ /* 0x000fe400078ef80b */
[----:B------:R-:W-:Y:S02]  /*1570*/  @P2 LEA.HI.X R5, R5, c[0x0][0x1cc], R2, 0x1, P0 ;  /* 0x0000730005052a11 */ /* 0x000fe400000f0c02 */
[----:B------:R-:W-:-:S02]  /*1580*/  SHF.R.U32.HI R0, RZ, 0x3, R0 ;  /* 0x00000003ff007819 */ /* 0x000fc40000011600 */
[----:B------:R-:W-:Y:S01]  /*1590*/  @P1 LEA R2, P0, R8, c[0x0][0x1c8], 0x1 ;  /* 0x0000720008021a11 */ /* 0x000fe200078008ff */
[----:B------:R1:W-:Y:S01]  /*15a0*/  @P3 LDGSTS.E.BYPASS.LTC128B.128 [R248+0x12100], [R6.64+0x100], !P4 ;  /* 0x1210010006f83fae */ /* 0x0003e2000e101d4a */
[----:B------:R-:W-:Y:S01]  /*15b0*/  LOP3.LUT R11, R3, R0, RZ, 0x3c, !PT ;  /* 0x00000000030b7212 */ /* 0x000fe200078e3cff */
[----:B------:R-:W-:Y:S01]  /*15c0*/  IMAD.SHL.U32 R0, R28, 0x40, RZ ;  /* 0x000000401c007824 */ /* 0x000fe200078e00ff */
[----:B------:R-:W-:Y:S01]  /*15d0*/  @P1 LEA.HI.X R3, R8, c[0x0][0x1cc], R13, 0x1, P0 ;  /* 0x0000730008031a11 */ /* 0x000fe200000f0c0d */
[----:B------:R2:W-:Y:S01]  /*15e0*/  @P2 LDGSTS.E.BYPASS.LTC128B.128 [R248+0xd100], [R4.64], !P6 ;  /* 0x0d10000004f82fae */ /* 0x0005e2000f101d4a */
[----:B------:R-:W-:Y:S02]  /*15f0*/  LOP3.LUT P0, RZ, R10, 0x2, RZ, 0xc0, !PT ;  /* 0x000000020aff7812 */ /* 0x000fe4000780c0ff */
[----:B------:R-:W-:Y:S01]  /*1600*/  LOP3.LUT R0, R0, 0x1c0, RZ, 0xc0, !PT ;  /* 0x000001c000007812 */ /* 0x000fe200078ec0ff */
[----:B------:R2:W-:Y:S04]  /*1610*/  @P2 LDGSTS.E.BYPASS.LTC128B.128 [R248+0x10100], [R4.64+0x80], !P5 ;  /* 0x1010008004f82fae */ /* 0x0005e8000e901d4a */
[----:B------:R2:W-:Y:S04]  /*1620*/  @P2 LDGSTS.E.BYPASS.LTC128B.128 [R248+0x13100], [R4.64+0x100], !P4 ;  /* 0x1310010004f82fae */ /* 0x0005e8000e101d4a */
[----:B------:R3:W-:Y:S04]  /*1630*/  @P1 LDGSTS.E.BYPASS.LTC128B.128 [R248+0xe100], [R2.64], !P6 ;  /* 0x0e10000002f81fae */ /* 0x0007e8000f101d4a */
[----:B------:R3:W-:Y:S04]  /*1640*/  @P1 LDGSTS.E.BYPASS.LTC128B.128 [R248+0x11100], [R2.64+0x80], !P5 ;  /* 0x1110008002f81fae */ /* 0x0007e8000e901d4a */
[----:B------:R3:W-:Y:S01]  /*1650*/  @P1 LDGSTS.E.BYPASS.LTC128B.128 [R248+0x14100], [R2.64+0x100], !P4 ;  /* 0x1410010002f81fae */ /* 0x0007e2000e101d4a */
[----:B------:R-:W-:Y:S01]  /*1660*/  LOP3.LUT P1, RZ, R10, 0x4, RZ, 0xc0, !PT ;  /* 0x000000040aff7812 */ /* 0x000fe2000782c0ff */
[----:B-1----:R-:W-:-:S02]  /*1670*/  IMAD.WIDE.U32 R6, R22, c[0x0][0x208], R16 ;  /* 0x0000820016067a25 */ /* 0x002fc400078e0010 */
[----:B------:R-:W0:Y:S02]  /*1680*/  LDGDEPBAR ;  /* 0x00000000000079af */ /* 0x000e240000000000 */
[----:B--2---:R-:W-:Y:S02]  /*1690*/  IMAD.SHL.U32 R4, R12, 0x40, RZ ;  /* 0x000000400c047824 */ /* 0x004fe400078e00ff */
[----:B------:R-:W-:-:S03]  /*16a0*/  IMAD.SHL.U32 R5, R22, 0x8, RZ ;  /* 0x0000000816057824 */ /* 0x000fc600078e00ff */
[----:B------:R-:W-:Y:S01]  /*16b0*/  LOP3.LUT R4, R11, 0xfffffe00, R4, 0xf8, !PT ;  /* 0xfffffe000b047812 */ /* 0x000fe200078ef804 */
[----:B---3--:R-:W-:Y:S01]  /*16c0*/  IMAD.SHL.U32 R2, R117, 0x20, RZ ;  /* 0x0000002075027824 */ /* 0x008fe200078e00ff */
[----:B------:R-:W-:-:S04]  /*16d0*/  DEPBAR.LE SB0, 0x1 ;  /* 0x000080400000791a */ /* 0x000fc80000000000 */
[----:B------:R-:W-:Y:S02]  /*16e0*/  LOP3.LUT R2, R2, 0x7ffffc00, RZ, 0xc0, !PT ;  /* 0x7ffffc0002027812 */ /* 0x000fe400078ec0ff */
[----:B------:R-:W-:Y:S01]  /*16f0*/  LOP3.LUT R3, R0, 0x8, R5, 0xf8, !PT ;  /* 0x0000000800037812 */ /* 0x000fe200078ef805 */
[----:B------:R-:W-:Y:S01]  /*1700*/  IMAD.MOV.U32 R5, RZ, RZ, 0x10 ;  /* 0x00000010ff057424 */ /* 0x000fe200078e00ff */
[----:B------:R-:W-:Y:S01]  /*1710*/  SHF.R.U32.HI R0, RZ, 0x3, R0 ;  /* 0x00000003ff007819 */ /* 0x000fe20000011600 */
[----:B------:R-:W-:Y:S02]  /*1720*/  IMAD.IADD R208, R4, 0x1, R2 ;  /* 0x0000000104d07824 */ /* 0x000fe400078e0202 */
[----:B------:R-:W-:Y:S01]  /*1730*/  IMAD.MOV.U32 R2, RZ, RZ, 0x20 ;  /* 0x00000020ff027424 */ /* 0x000fe200078e00ff */
[----:B------:R-:W-:Y:S02]  /*1740*/  SEL R5, R5, 0xfffffff0, !P0 ;  /* 0xfffffff005057807 */ /* 0x000fe40004000000 */
[C---:B------:R-:W-:Y:S01]  /*1750*/  LEA R216, R208.reuse, 0x100, 0x1 ;  /* 0x00000100d0d87811 */ /* 0x040fe200078e08ff */
[----:B------:R-:W-:Y:S01]  /*1760*/  IMAD.SHL.U32 R208, R208, 0x2, RZ ;  /* 0x00000002d0d07824 */ /* 0x000fe200078e00ff */
[----:B------:R-:W-:Y:S01]  /*1770*/  BAR.SYNC.DEFER_BLOCKING 0x0 ;  /* 0x0000000000007b1d */ /* 0x000fe20000010000 */
[----:B------:R-:W-:-:S02]  /*1780*/  SEL R2, R2, 0xffffffe0, !P1 ;  /* 0xffffffe002027807 */ /* 0x000fc40004800000 */
[--C-:B------:R-:W-:Y:S01]  /*1790*/  IMAD R212, R5, 0x2, R216.reuse ;  /* 0x0000000205d47824 */ /* 0x100fe200078e02d8 */
[----:B------:R-:W-:Y:S02]  /*17a0*/  LOP3.LUT R0, R3, R0, RZ, 0x3c, !PT ;  /* 0x0000000003007212 */ /* 0x000fe400078e3cff */
[----:B------:R-:W-:Y:S01]  /*17b0*/  IMAD R216, R2, 0x2, R216 ;  /* 0x0000000202d87824 */ /* 0x000fe200078e02d8 */
[----:B------:R-:W-:Y:S01]  /*17c0*/  LOP3.LUT P0, RZ, R28, 0x2, RZ, 0xc0, !PT ;  /* 0x000000021cff7812 */ /* 0x000fe2000780c0ff */
[----:B------:R-:W-:Y:S02]  /*17d0*/  IMAD R220, R2, 0x2, R212 ;  /* 0x0000000202dc7824 */ /* 0x000fe400078e02d4 */
[----:B------:R-:W-:-:S04]  /*17e0*/  IMAD R0, R24, 0x200, R0 ;  /* 0x0000020018007824 */ /* 0x000fc800078e0200 */
[----:B------:R-:W-:Y:S02]  /*17f0*/  IMAD.SHL.U32 R135, R0, 0x2, RZ ;  /* 0x0000000200877824 */ /* 0x000fe400078e00ff */
[----:B------:R-:W-:-:S03]  /*1800*/  IMAD R0, R29, c[0x0][0x208], RZ ;  /* 0x000082001d007a24 */ /* 0x000fc600078e02ff */
[C---:B------:R-:W-:Y:S01]  /*1810*/  IADD3 R3, R135.reuse, 0xc100, RZ ;  /* 0x0000c10087037810 */ /* 0x040fe20007ffe0ff */
[----:B------:R-:W-:Y:S01]  /*1820*/  IMAD R0, R22, c[0x0][0x20c], R0 ;  /* 0x0000830016007a24 */ /* 0x000fe200078e0200 */
[----:B------:R-:W-:Y:S02]  /*1830*/  IADD3 R230, R135, 0xc120, RZ ;  /* 0x0000c12087e67810 */ /* 0x000fe40007ffe0ff */
[----:B------:R-:W-:Y:S01]  /*1840*/  @P0 IADD3 R230, R3, -0x20, RZ ;  /* 0xffffffe003e60810 */ /* 0x000fe20007ffe0ff */
[----:B------:R-:W-:Y:S01]  /*1850*/  LDSM.16.M88.4 R152, [R208+0x100] ;  /* 0x00010000d098783b */ /* 0x000fe20000000200 */
[----:B------:R-:W-:Y:S01]  /*1860*/  IMAD.IADD R7, R7, 0x1, R0 ;  /* 0x0000000107077824 */ /* 0x000fe200078e0200 */
[----:B------:R-:W-:Y:S01]  /*1870*/  SEL R3, RZ, 0x2, P5 ;  /* 0x00000002ff037807 */ /* 0x000fe20002800000 */
[----:B------:R-:W-:Y:S01]  /*1880*/  IMAD.U32 R0, RZ, RZ, UR9 ;  /* 0x00000009ff007e24 */ /* 0x000fe2000f8e00ff */
[----:B------:R-:W-:Y:S01]  /*1890*/  LDSM.16.M88.4 R188, [R208+0x4100] ;  /* 0x00410000d0bc783b */ /* 0x000fe20000000200 */
[----:B------:R-:W-:-:S02]  /*18a0*/  IADD3 R247, R230, 0x800, RZ ;  /* 0x00000800e6f77810 */ /* 0x000fc40007ffe0ff */
[----:B------:R-:W-:Y:S01]  /*18b0*/  IMAD.WIDE.U32 R6, R0, c[0x0][0x210], R6 ;  /* 0x0000840000067a25 */ /* 0x000fe200078e0006 */
[----:B------:R-:W-:Y:S01]  /*18c0*/  LDSM.16.M88.4 R156, [R212] ;  /* 0x00000000d49c783b */ /* 0x000fe20000000200 */
[----:B------:R-:W-:Y:S02]  /*18d0*/  IADD3 R246, R230, 0x1000, RZ ;  /* 0x00001000e6f67810 */ /* 0x000fe40007ffe0ff */
[----:B------:R-:W-:Y:S01]  /*18e0*/  IMAD R0, R21, c[0x0][0x218], RZ ;  /* 0x0000860015007a24 */ /* 0x000fe200078e02ff */
[----:B------:R-:W-:Y:S01]  /*18f0*/  LDSM.16.M88.4 R192, [R212+0x4000] ;  /* 0x00400000d4c0783b */ /* 0x000fe20000000200 */
[----:B------:R-:W-:Y:S01]  /*1900*/  IADD3 R7, R7, UR4, RZ ;  /* 0x0000000407077c10 */ /* 0x000fe2000fffe0ff */
[----:B------:R-:W-:Y:S01]  /*1910*/  ULDC.64 UR4, c[0x0][0x208] ;  /* 0x0000820000047ab9 */ /* 0x000fe20000000a00 */
[C---:B------:R-:W-:Y:S01]  /*1920*/  IMAD R0, R20.reuse, c[0x0][0x21c], R0 ;  /* 0x0000870014007a24 */ /* 0x040fe200078e0200 */
[----:B------:R-:W-:Y:S01]  /*1930*/  LDSM.16.M88.4 R176, [R216] ;  /* 0x00000000d8b0783b */ /* 0x000fe20000000200 */
[----:B------:R-:W-:Y:S01]  /*1940*/  UIMAD UR13, UR17, UR4, URZ ;  /* 0x00000004110d72a4 */ /* 0x000fe2000f8e023f */
[----:B------:R-:W-:Y:S01]  /*1950*/  IMAD.WIDE.U32 R36, R20, c[0x0][0x218], R6 ;  /* 0x0000860014247a25 */ /* 0x000fe200078e0006 */
[----:B------:R-:W-:Y:S01]  /*1960*/  UIMAD.WIDE.U32 UR18, UR7, UR4, URZ ;  /* 0x00000004071272a5 */ /* 0x000fe2000f8e003f */
[----:B------:R-:W-:Y:S01]  /*1970*/  LDSM.16.M88.4 R200, [R216+0x4000] ;  /* 0x00400000d8c8783b */ /* 0x000fe20000000200 */
[----:B------:R-:W-:Y:S01]  /*1980*/  UIMAD UR13, UR7, UR5, UR13 ;  /* 0x00000005070d72a4 */ /* 0x000fe2000f8e020d */
[----:B------:R-:W-:Y:S01]  /*1990*/  IMAD.IADD R31, R37, 0x1, R0 ;  /* 0x00000001251f7824 */ /* 0x000fe200078e0200 */
[----:B------:R-:W-:Y:S01]  /*19a0*/  SEL R0, RZ, 0x4, P4 ;  /* 0x00000004ff007807 */ /* 0x000fe20002000000 */
[----:B------:R-:W-:Y:S01]  /*19b0*/  LDSM.16.M88.4 R184, [R220] ;  /* 0x00000000dcb8783b */ /* 0x000fe20000000200 */
[----:B------:R-:W-:Y:S01]  /*19c0*/  UIADD3 UR13, UR19, UR13, URZ ;  /* 0x0000000d130d7290 */ /* 0x000fe2000fffe03f */
[----:B------:R-:W-:Y:S01]  /*19d0*/  IMAD.U32 R6, RZ, RZ, UR18 ;  /* 0x00000012ff067e24 */ /* 0x000fe2000f8e00ff */
[----:B------:R-:W-:Y:S01]  /*19e0*/  IADD3 R245, R230, 0x1800, RZ ;  /* 0x00001800e6f57810 */ /* 0x000fe20007ffe0ff */
[----:B------:R-:W-:Y:S01]  /*19f0*/  LDSM.16.M88.4 R204, [R220+0x4000] ;  /* 0x00400000dccc783b */ /* 0x000fe20000000200 */
[----:B------:R-:W-:Y:S01]  /*1a00*/  IMAD.MOV.U32 R30, RZ, RZ, R36 ;  /* 0x000000ffff1e7224 */ /* 0x000fe200078e0024 */
[----:B------:R-:W-:Y:S01]  /*1a10*/  UIMAD UR17, UR13, 0x60, URZ ;  /* 0x000000600d1178a4 */ /* 0x000fe2000f8e023f */
[----:B------:R-:W-:Y:S01]  /*1a20*/  IMAD.U32 R7, RZ, RZ, UR19 ;  /* 0x00000013ff077e24 */ /* 0x000fe2000f8e00ff */
[----:B------:R-:W-:Y:S01]  /*1a30*/  LDSM.16.M88.4 R208, [R208+0x8100] ;  /* 0x00810000d0d0783b */ /* 0x000fe20000000200 */
[----:B------:R-:W-:Y:S01]  /*1a40*/  IMAD.WIDE.U32 R10, R6, 0x60, R30 ;  /* 0x00000060060a7825 */ /* 0x000fe200078e001e */
[----:B------:R-:W-:Y:S01]  /*1a50*/  USHF.L.U32 UR13, UR4, 0x6, URZ ;  /* 0x00000006040d7899 */ /* 0x000fe2000800063f */
[----:B------:R-:W-:Y:S01]  /*1a60*/  SEL R6, RZ, 0x1, P6 ;  /* 0x00000001ff067807 */ /* 0x000fe20003000000 */
[----:B------:R-:W-:Y:S01]  /*1a70*/  LDSM.16.M88.4 R212, [R212+0x8000] ;  /* 0x00800000d4d4783b */ /* 0x000fe20000000200 */
[----:B------:R-:W-:-:S02]  /*1a80*/  IADD3 R244, R230, 0x2000, RZ ;  /* 0x00002000e6f47810 */ /* 0x000fc40007ffe0ff */
[----:B------:R-:W-:Y:S01]  /*1a90*/  IADD3 R0, R0, R3, R6 ;  /* 0x0000000300007210 */ /* 0x000fe20007ffe006 */
[----:B------:R-:W-:Y:S01]  /*1aa0*/  LDSM.16.M88.4 R216, [R216+0x8000] ;  /* 0x00800000d8d8783b */ /* 0x000fe20000000200 */
[----:B------:R-:W-:Y:S01]  /*1ab0*/  IADD3 R3, R11, UR17, RZ ;  /* 0x000000110b037c10 */ /* 0x000fe2000fffe0ff */
[----:B------:R-:W-:Y:S01]  /*1ac0*/  IMAD.U32 R8, RZ, RZ, UR13 ;  /* 0x0000000dff087e24 */ /* 0x000fe2000f8e00ff */
[----:B------:R-:W-:Y:S01]  /*1ad0*/  LEA R6, P0, R10, c[0x0][0x1f8], 0x1 ;  /* 0x00007e000a067a11 */ /* 0x000fe200078008ff */
[----:B------:R-:W-:Y:S01]  /*1ae0*/  LDSM.16.M88.4 R220, [R220+0x8000] ;  /* 0x00800000dcdc783b */ /* 0x000fe20000000200 */
[----:B------:R-:W-:Y:S01]  /*1af0*/  UMOV UR17, 0x6 ;  /* 0x0000000600117882 */ /* 0x000fe20000000000 */
[----:B------:R-:W-:Y:S01]  /*1b00*/  LOP3.LUT P3, RZ, R0, 0x2, RZ, 0xc0, !PT ;  /* 0x0000000200ff7812 */ /* 0x000fe2000786c0ff */
[----:B------:R-:W-:Y:S01]  /*1b10*/  USHF.L.U64.HI UR17, UR4, UR17, UR5 ;  /* 0x0000001104117299 */ /* 0x000fe20008010205 */
[----:B------:R-:W-:Y:S01]  /*1b20*/  BAR.SYNC.DEFER_BLOCKING 0x0 ;  /* 0x0000000000007b1d */ /* 0x000fe20000010000 */
[----:B------:R-:W-:Y:S01]  /*1b30*/  LEA.HI.X R7, R10, c[0x0][0x1fc], R3, 0x1, P0 ;  /* 0x00007f000a077a11 */ /* 0x000fe200000f0c03 */
[----:B------:R-:W-:Y:S01]  /*1b40*/  IMAD.U32 R3, RZ, RZ, UR13 ;  /* 0x0000000dff037e24 */ /* 0x000fe2000f8e00ff */
[----:B------:R-:W-:-:S02]  /*1b50*/  IADD3 R16, P1, P0, R8, 0x80, R6 ;  /* 0x0000008008107810 */ /* 0x000fc4000783e006 */
[----:B------:R-:W-:Y:S01]  /*1b60*/  IADD3 R10, P2, R6, UR13, RZ ;  /* 0x0000000d060a7c10 */ /* 0x000fe2000ff5e0ff */
[----:B------:R-:W-:Y:S01]  /*1b70*/  STL.64 [R1+0x28], R36 ;  /* 0x0000282401007387 */ /* 0x000fe20000100a00 */
[----:B------:R-:W-:Y:S02]  /*1b80*/  IADD3.X R17, RZ, UR17, R7, P1, P0 ;  /* 0x00000011ff117c10 */ /* 0x000fe40008fe0407 */
[----:B------:R-:W-:Y:S01]  /*1b90*/  IADD3.X R11, R7, UR17, RZ, P2, !PT ;  /* 0x00000011070b7c10 */ /* 0x000fe200097fe4ff */
[----:B------:R-:W-:Y:S01]  /*1ba0*/  STL.64 [R1+0x20], R30 ;  /* 0x0000201e01007387 */ /* 0x000fe20000100a00 */
[----:B------:R-:W-:Y:S02]  /*1bb0*/  ISETP.LT.OR P2, PT, R9, 0x1, P6 ;  /* 0x000000010900780c */ /* 0x000fe40003741670 */
[C---:B------:R-:W-:Y:S02]  /*1bc0*/  IADD3 R243, R230.reuse, 0x2800, RZ ;  /* 0x00002800e6f37810 */ /* 0x040fe40007ffe0ff */
[----:B------:R-:W-:-:S02]  /*1bd0*/  IADD3 R242, R230, 0x3000, RZ ;  /* 0x00003000e6f27810 */ /* 0x000fc40007ffe0ff */
[C---:B------:R-:W-:Y:S02]  /*1be0*/  IADD3 R241, R230.reuse, 0x3800, RZ ;  /* 0x00003800e6f17810 */ /* 0x040fe40007ffe0ff */
[C---:B------:R-:W-:Y:S02]  /*1bf0*/  IADD3 R240, R230.reuse, 0x4000, RZ ;  /* 0x00004000e6f07810 */ /* 0x040fe40007ffe0ff */
[C---:B------:R-:W-:Y:S02]  /*1c00*/  IADD3 R239, R230.reuse, 0x4800, RZ ;  /* 0x00004800e6ef7810 */ /* 0x040fe40007ffe0ff */
[----:B------:R-:W-:Y:S01]  /*1c10*/  IADD3 R238, R230, 0x5000, RZ ;  /* 0x00005000e6ee7810 */ /* 0x000fe20007ffe0ff */
[----:B------:R-:W-:-:S04]  /*1c20*/  DEPBAR.LE SB0, 0x0 ;  /* 0x000080000000791a */ /* 0x000fc80000000000 */
[----:B------:R-:W-:Y:S01]  /*1c30*/  BAR.SYNC.DEFER_BLOCKING 0x0 ;  /* 0x0000000000007b1d */ /* 0x000fe20000010000 */
[C---:B------:R-:W-:Y:S02]  /*1c40*/  IADD3 R237, R230.reuse, 0x5800, RZ ;  /* 0x00005800e6ed7810 */ /* 0x040fe40007ffe0ff */
[C---:B------:R-:W-:Y:S02]  /*1c50*/  IADD3 R236, R230.reuse, 0x6000, RZ ;  /* 0x00006000e6ec7810 */ /* 0x040fe40007ffe0ff */
[C---:B------:R-:W-:Y:S02]  /*1c60*/  IADD3 R235, R230.reuse, 0x6800, RZ ;  /* 0x00006800e6eb7810 */ /* 0x040fe40007ffe0ff */
[C---:B------:R-:W-:Y:S02]  /*1c70*/  IADD3 R234, R230.reuse, 0x7000, RZ ;  /* 0x00007000e6ea7810 */ /* 0x040fe40007ffe0ff */
[C---:B------:R-:W-:Y:S02]  /*1c80*/  IADD3 R233, R230.reuse, 0x7800, RZ ;  /* 0x00007800e6e97810 */ /* 0x040fe40007ffe0ff */
[----:B------:R-:W-:-:S02]  /*1c90*/  IADD3 R232, R230, 0x8000, RZ ;  /* 0x00008000e6e87810 */ /* 0x000fc40007ffe0ff */
[----:B------:R-:W-:Y:S01]  /*1ca0*/  IADD3 R231, R230, 0x8800, RZ ;  /* 0x00008800e6e77810 */ /* 0x000fe20007ffe0ff */
[----:B------:R-:W1:Y:S04]  /*1cb0*/  LDSM.16.M88.4 R24, [R135+0xc100] ;  /* 0x00c100008718783b */ /* 0x000e680000000200 */
[----:B------:R-:W-:Y:S04]  /*1cc0*/  LDSM.16.M88.4 R48, [R230] ;  /* 0x00000000e630783b */ /* 0x000fe80000000200 */
[----:B------:R-:W2:Y:S04]  /*1cd0*/  LDSM.16.M88.4 R32, [R135+0xc900] ;  /* 0x00c900008720783b */ /* 0x000ea80000000200 */
[----:B------:R-:W3:Y:S04]  /*1ce0*/  LDSM.16.M88.4 R44, [R230+0x800] ;  /* 0x00080000e62c783b */ /* 0x000ee80000000200 */
[----:B------:R-:W4:Y:S04]  /*1cf0*/  LDSM.16.M88.4 R36, [R135+0xd100] ;  /* 0x00d100008724783b */ /* 0x000f280000000200 */
[----:B------:R-:W-:Y:S04]  /*1d00*/  LDSM.16.M88.4 R52, [R135+0xe900] ;  /* 0x00e900008734783b */ /* 0x000fe80000000200 */
[----:B------:R-:W-:Y:S04]  /*1d10*/  LDSM.16.M88.4 R56, [R230+0x1000] ;  /* 0x00100000e638783b */ /* 0x000fe80000000200 */
[----:B------:R-:W-:Y:S04]  /*1d20*/  LDSM.16.M88.4 R60, [R230+0x1800] ;  /* 0x00180000e63c783b */ /* 0x000fe80000000200 */
[----:B------:R-:W-:Y:S04]  /*1d30*/  LDSM.16.M88.4 R72, [R230+0x2000] ;  /* 0x00200000e648783b */ /* 0x000fe80000000200 */
[----:B------:R-:W-:Y:S01]  /*1d40*/  LDSM.16.M88.4 R84, [R230+0x2800] ;  /* 0x00280000e654783b */ /* 0x000fe20000000200 */
[C---:B-1----:R-:W-:Y:S08]  /*1d50*/  HMMA.16816.F32 R12, R152.reuse, R24, RZ ;  /* 0x00000018980c723c */ /* 0x042ff000000018ff */
[C---:B------:R-:W-:Y:S08]  /*1d60*/  HMMA.16816.F32 R40, R152.reuse, R26, RZ ;  /* 0x0000001a9828723c */ /* 0x040ff000000018ff */
[----:B--2---:R-:W-:Y:S08]  /*1d70*/  HMMA.16816.F32 R24, R152, R32, RZ ;  /* 0x000000209818723c */ /* 0x004ff000000018ff */
[C---:B------:R-:W-:Y:S07]  /*1d80*/  HMMA.16816.F32 R100, R156.reuse, R48, R12 ;  /* 0x000000309c64723c */ /* 0x040fee000000180c */
[----:B------:R-:W-:Y:S01]  /*1d90*/  IADD3 R14, P1, P0, R3, 0x100, R6 ;  /* 0x00000100030e7810 */ /* 0x000fe2000783e006 */
[----:B------:R-:W-:Y:S01]  /*1da0*/  HMMA.16816.F32 R88, R156, R50, R40 ;  /* 0x000000329c58723c */ /* 0x000fe20000001828 */
[----:B------:R-:W1:Y:S02]  /*1db0*/  LDSM.16.M88.4 R40, [R135+0xe100] ;  /* 0x00e100008728783b */ /* 0x000e640000000200 */
[----:B------:R-:W-:-:S02]  /*1dc0*/  IADD3.X R15, RZ, UR17, R7, P1, P0 ;  /* 0x00000011ff0f7c10 */ /* 0x000fc40008fe0407 */
[----:B------:R-:W-:Y:S02]  /*1dd0*/  ISETP.LT.OR P1, PT, R9, 0x1, !P3 ;  /* 0x000000010900780c */ /* 0x000fe40005f21670 */
[----:B------:R-:W-:Y:S01]  /*1de0*/  IADD3 R12, P0, R10, UR13, RZ ;  /* 0x0000000d0a0c7c10 */ /* 0x000fe2000ff1e0ff */
[----:B------:R-:W-:Y:S01]  /*1df0*/  HMMA.16816.F32 R20, R152, R34, RZ ;  /* 0x000000229814723c */ /* 0x000fe200000018ff */
[----:B------:R-:W2:Y:S02]  /*1e00*/  LDSM.16.M88.4 R32, [R135+0xd900] ;  /* 0x00d900008720783b */ /* 0x000ea40000000200 */
[----:B------:R-:W-:Y:S02]  /*1e10*/  IADD3.X R13, R11, UR17, RZ, P0, !PT ;  /* 0x000000110b0d7c10 */ /* 0x000fe400087fe4ff */
[----:B------:R-:W-:Y:S01]  /*1e20*/  LOP3.LUT P0, RZ, R0, 0x4, RZ, 0xc0, !PT ;  /* 0x0000000400ff7812 */ /* 0x000fe2000780c0ff */
[----:B------:R-:W-:Y:S01]  /*1e30*/  @!PT LDS RZ, [RZ] ;  /* 0x00000000fffff984 */ /* 0x000fe20000000800 */
[----:B------:R-:W-:Y:S01]  /*1e40*/  @!PT LDS RZ, [RZ] ;  /* 0x00000000fffff984 */ /* 0x000fe20000000800 */
[----:B------:R-:W-:Y:S01]  /*1e50*/  @!PT LDS RZ, [RZ] ;  /* 0x00000000fffff984 */ /* 0x000fe20000000800 */
[----:B------:R1:W-:Y:S01]  /*1e60*/  LDGSTS.E.BYPASS.LTC128B.128 [R248+0x100], [R6.64], !P2 ;  /* 0x0010000006f87fae */ /* 0x0003e2000d101d4a */
[----:B------:R-:W-:Y:S01]  /*1e70*/  IMAD.MOV.U32 R0, RZ, RZ, 0x40 ;  /* 0x00000040ff007424 */ /* 0x000fe200078e00ff */
[----:B---3--:R-:W-:Y:S01]  /*1e80*/  HMMA.16816.F32 R96, R156, R44, R24 ;  /* 0x0000002c9c60723c */ /* 0x008fe20000001818 */
[C---:B------:R-:W-:Y:S01]  /*1e90*/  ISETP.LT.OR P2, PT, R9.reuse, 0x1, !P0 ;  /* 0x000000010900780c */ /* 0x040fe20004741670 */
[----:B------:R3:W-:Y:S01]  /*1ea0*/  LDGSTS.E.BYPASS.LTC128B.128 [R248+0x3100], [R6.64+0x80], !P1 ;  /* 0x0310008006f87fae */ /* 0x0007e2000c901d4a */
[----:B------:R-:W-:-:S05]  /*1eb0*/  ISETP.LT.OR P1, PT, R9, 0x21, P6 ;  /* 0x000000210900780c */ /* 0x000fca0003721670 */
[----:B----4-:R-:W-:Y:S06]  /*1ec0*/  HMMA.16816.F32 R48, R152, R36, RZ ;  /* 0x000000249830723c */ /* 0x010fec00000018ff */
[----:B------:R3:W-:Y:S01]  /*1ed0*/  LDGSTS.E.BYPASS.LTC128B.128 [R248+0x6100], [R6.64+0x100], !P2 ;  /* 0x0610010006f87fae */ /* 0x0007e2000d101d4a */
[C---:B------:R-:W-:Y:S01]  /*1ee0*/  ISETP.LT.OR P2, PT, R9.reuse, 0x21, !P3 ;  /* 0x000000210900780c */ /* 0x040fe20005f41670 */
[----:B------:R-:W-:Y:S01]  /*1ef0*/  HMMA.16816.F32 R92, R156, R46, R20 ;  /* 0x0000002e9c5c723c */ /* 0x000fe20000001814 */
[C---:B------:R-:W-:Y:S01]  /*1f00*/  ISETP.LT.OR P3, PT, R9.reuse, 0x41, !P3 ;  /* 0x000000410900780c */ /* 0x040fe20005f61670 */
[----:B------:R4:W-:Y:S01]  /*1f10*/  LDGSTS.E.BYPASS.LTC128B.128 [R248+0x1100], [R10.64], !P1 ;  /* 0x011000000af87fae */ /* 0x0009e2000c901d4a */
[----:B------:R-:W-:-:S02]  /*1f20*/  ISETP.LT.OR P1, PT, R9, 0x21, !P0 ;  /* 0x000000210900780c */ /* 0x000fc40004721670 */
[----:B------:R-:W-:-:S03]  /*1f30*/  ISETP.LT.OR P0, PT, R9, 0x41, !P0 ;  /* 0x000000410900780c */ /* 0x000fc60004701670 */
[----:B------:R-:W-:Y:S04]  /*1f40*/  HMMA.16816.F32 R44, R152, R38, RZ ;  /* 0x00000026982c723c */ /* 0x000fe800000018ff */
[----:B------:R5:W-:Y:S01]  /*1f50*/  LDGSTS.E.BYPASS.LTC128B.128 [R248+0x4100], [R16.64], !P2 ;  /* 0x0410000010f87fae */ /* 0x000be2000d101d4a */
[----:B------:R-:W-:-:S03]  /*1f60*/  LOP3.LUT P2, RZ, R28, 0x4, RZ, 0xc0, !PT ;  /* 0x000000041cff7812 */ /* 0x000fc6000784c0ff */
[----:B------:R3:W-:Y:S01]  /*1f70*/  LDGSTS.E.BYPASS.LTC128B.128 [R248+0x7100], [R14.64], !P1 ;  /* 0x071000000ef87fae */ /* 0x0007e2000c901d4a */
[----:B-1----:R-:W-:Y:S01]  /*1f80*/  HMMA.16816.F32 R24, R152, R40, RZ ;  /* 0x000000289818723c */ /* 0x002fe200000018ff */
[----:B------:R-:W-:Y:S02]  /*1f90*/  ISETP.LT.OR P1, PT, R9, 0x41, P6 ;  /* 0x000000410900780c */ /* 0x000fe40003721670 */
[----:B------:R-:W-:-:S05]  /*1fa0*/  SEL R0, R0, 0xffffffc0, !P2 ;  /* 0xffffffc000007807 */ /* 0x000fca0005000000 */
[----:B--2---:R-:W-:Y:S01]  /*1fb0*/  HMMA.16816.F32 R36, R152, R32, RZ ;  /* 0x000000209824723c */ /* 0x004fe200000018ff */
[----:B------:R-:W-:Y:S02]  /*1fc0*/  IMAD.IADD R229, R135, 0x1, R0 ;  /* 0x0000000187e57824 */ /* 0x000fe400078e0200 */
[----:B------:R-:W-:-:S03]  /*1fd0*/  IMAD.IADD R226, R0, 0x1, R230 ;  /* 0x0000000100e27824 */ /* 0x000fc600078e02e6 */
[----:B------:R3:W-:Y:S02]  /*1fe0*/  LDGSTS.E.BYPASS.LTC128B.128 [R248+0x2100], [R12.64], !P1 ;  /* 0x021000000cf87fae */ /* 0x0007e4000c901d4a */
[C---:B------:R-:W-:Y:S02]  /*1ff0*/  HMMA.16816.F32 R32, R152.reuse, R34, RZ ;  /* 0x000000229820723c */ /* 0x040fe400000018ff */
[----:B------:R3:W-:Y:S04]  /*2000*/  LDGSTS.E.BYPASS.LTC128B.128 [R248+0x5100], [R12.64+0x80], !P3 ;  /* 0x051000800cf87fae */ /* 0x0007e8000d901d4a */
[----:B------:R3:W-:Y:S01]  /*2010*/  LDGSTS.E.BYPASS.LTC128B.128 [R248+0x8100], [R12.64+0x100], !P0 ;  /* 0x081001000cf87fae */ /* 0x0007e2000c101d4a */
[----:B------:R-:W-:Y:S01]  /*2020*/  PLOP3.LUT P0, PT, PT, PT, UP0, 0x80, 0x0 ;  /* 0x000000000000781c */ /* 0x000fe20003f0f008 */
[----:B-----5:R-:W-:Y:S02]  /*2030*/  HMMA.16816.F32 R16, R152, R52, RZ ;  /* 0x000000349810723c */ /* 0x020fe400000018ff */
[----:B----4-:R-:W1:Y:S04]  /*2040*/  LDSM.16.M88.4 R8, [R229+0xc100] ;  /* 0x00c10000e508783b */ /* 0x010e680000000200 */
[----:B------:R-:W2:Y:S02]  /*2050*/  LDSM.16.M88.4 R76, [R229+0xc900] ;  /* 0x00c90000e54c783b */ /* 0x000ea40000000200 */
[----:B------:R-:W-:Y:S02]  /*2060*/  HMMA.16816.F32 R80, R156, R56, R48 ;  /* 0x000000389c50723c */ /* 0x000fe40000001830 */
[----:B------:R-:W4:Y:S04]  /*2070*/  LDSM.16.M88.4 R48, [R229+0xd100] ;  /* 0x00d10000e530783b */ /* 0x000f280000000200 */
[----:B------:R-:W-:Y:S02]  /*2080*/  LDSM.16.M88.4 R28, [R229+0xe100] ;  /* 0x00e10000e51c783b */ /* 0x000fe40000000200 */
[----:B------:R-:W-:Y:S02]  /*2090*/  HMMA.16816.F32 R20, R152, R42, RZ ;  /* 0x0000002a9814723c */ /* 0x000fe400000018ff */
[----:B------:R-:W5:Y:S04]  /*20a0*/  LDSM.16.M88.4 R40, [R229+0xd900] ;  /* 0x00d90000e528783b */ /* 0x000f680000000200 */
[----:B------:R-:W0:Y:S02]  /*20b0*/  LDGDEPBAR ;  /* 0x00000000000079af */ /* 0x000e240000000000 */
[----:B------:R-:W-:Y:S08]  /*20c0*/  HMMA.16816.F32 R68, R156, R58, R44 ;  /* 0x0000003a9c44723c */ /* 0x000ff0000000182c */
[----:B---3--:R-:W-:Y:S08]  /*20d0*/  HMMA.16816.F32 R12, R152, R54, RZ ;  /* 0x00000036980c723c */ /* 0x008ff000000018ff */
[C---:B------:R-:W-:Y:S01]  /*20e0*/  HMMA.16816.F32 R56, R156.reuse, R72, R24 ;  /* 0x000000489c38723c */ /* 0x040fe20000001818 */
[----:B------:R-:W3:Y:S07]  /*20f0*/  LDSM.16.M88.4 R24, [R229+0xe900] ;  /* 0x00e90000e518783b */ /* 0x000eee0000000200 */
[C---:B------:R-:W-:Y:S08]  /*2100*/  HMMA.16816.F32 R64, R156.reuse, R60, R36 ;  /* 0x0000003c9c40723c */ /* 0x040ff00000001824 */
[C---:B------:R-:W-:Y:S08]  /*2110*/  HMMA.16816.F32 R60, R156.reuse, R62, R32 ;  /* 0x0000003e9c3c723c */ /* 0x040ff00000001820 */
[C---:B------:R-:W-:Y:S08]  /*2120*/  HMMA.16816.F32 R44, R156.reuse, R84, R16 ;  /* 0x000000549c2c723c */ /* 0x040ff00000001810 */
[C---:B------:R-:W-:Y:S01]  /*2130*/  HMMA.16816.F32 R36, R156.reuse, R86, R12 ;  /* 0x000000569c24723c */ /* 0x040fe2000000180c */
[----:B------:R-:W3:Y:S07]  /*2140*/  LDSM.16.M88.4 R12, [R226] ;  /* 0x00000000e20c783b */ /* 0x000eee0000000200 */
[----:B------:R-:W-:Y:S08]  /*2150*/  HMMA.16816.F32 R52, R156, R74, R20 ;  /* 0x0000004a9c34723c */ /* 0x000ff00000001814 */
[C---:B-1----:R-:W-:Y:S08]  /*2160*/  HMMA.16816.F32 R20, R176.reuse, R10, R88 ;  /* 0x0000000ab014723c */ /* 0x042ff00000001858 */
[C---:B--2---:R-:W-:Y:S08]  /*2170*/  HMMA.16816.F32 R16, R176.reuse, R76, R96 ;  /* 0x0000004cb010723c */ /* 0x044ff00000001860 */
[C---:B------:R-:W-:Y:S08]  /*2180*/  HMMA.16816.F32 R88, R176.reuse, R78, R92 ;  /* 0x0000004eb058723c */ /* 0x040ff0000000185c */
[C---:B----4-:R-:W-:Y:S08]  /*2190*/  HMMA.16816.F32 R76, R176.reuse, R50, R68 ;  /* 0x00000032b04c723c */ /* 0x050ff00000001844 */
[C---:B------:R-:W-:Y:S08]  /*21a0*/  HMMA.16816.F32 R72, R176.reuse, R48, R80 ;  /* 0x00000030b048723c */ /* 0x040ff00000001850 */
[C---:B-----5:R-:W-:Y:S08]  /*21b0*/  HMMA.16816.F32 R96, R176.reuse, R40, R64 ;  /* 0x00000028b060723c */ /* 0x060ff00000001840 */
[C---:B------:R-:W-:Y:S01]  /*21c0*/  HMMA.16816.F32 R68, R176.reuse, R42, R60 ;  /* 0x0000002ab044723c */ /* 0x040fe2000000183c */
[----:B------:R-:W1:Y:S07]  /*21d0*/  LDSM.16.M88.4 R60, [R226+0x1000] ;  /* 0x00100000e23c783b */ /* 0x000e6e0000000200 */
[C---:B------:R-:W-:Y:S01]  /*21e0*/  HMMA.16816.F32 R32, R176.reuse, R8, R100 ;  /* 0x00000008b020723c */ /* 0x040fe20000001864 */
[----:B------:R-:W2:Y:S07]  /*21f0*/  LDSM.16.M88.4 R8, [R226+0x800] ;  /* 0x00080000e208783b */ /* 0x000eae0000000200 */
[C---:B---3--:R-:W-:Y:S01]  /*2200*/  HMMA.16816.F32 R80, R176.reuse, R24, R44 ;  /* 0x00000018b050723c */ /* 0x048fe2000000182c */
[----:B------:R-:W-:Y:S07]  /*2210*/  LDSM.16.M88.4 R44, [R226+0x2800] ;  /* 0x00280000e22c783b */ /* 0x000fee0000000200 */
[C---:B------:R-:W-:Y:S01]  /*2220*/  HMMA.16816.F32 R64, R176.reuse, R26, R36 ;  /* 0x0000001ab040723c */ /* 0x040fe20000001824 */
[----:B------:R-:W3:Y:S04]  /*2230*/  LDSM.16.M88.4 R24, [R226+0x2000] ;  /* 0x00200000e218783b */ /* 0x000ee80000000200 */
[----:B------:R-:W-:Y:S03]  /*2240*/  LDSM.16.M88.4 R36, [R135+0xf100] ;  /* 0x00f100008724783b */ /* 0x000fe60000000200 */
[C---:B------:R-:W-:Y:S01]  /*2250*/  HMMA.16816.F32 R92, R176.reuse, R28, R56 ;  /* 0x0000001cb05c723c */ /* 0x040fe20000001838 */
[----:B------:R-:W4:Y:S07]  /*2260*/  LDSM.16.M88.4 R56, [R226+0x1800] ;  /* 0x00180000e238783b */ /* 0x000f2e0000000200 */
[----:B------:R-:W-:Y:S01]  /*2270*/  HMMA.16816.F32 R84, R176, R30, R52 ;  /* 0x0000001eb054723c */ /* 0x000fe20000001834 */
[----:B------:R-:W-:Y:S07]  /*2280*/  LDSM.16.M88.4 R28, [R135+0x10100] ;  /* 0x01010000871c783b */ /* 0x000fee0000000200 */
[C---:B------:R-:W-:Y:S01]  /*2290*/  HMMA.16816.F32 R52, R184.reuse, R12, R32 ;  /* 0x0000000cb834723c */ /* 0x040fe20000001820 */
[----:B------:R-:W5:Y:S07]  /*22a0*/  LDSM.16.M88.4 R32, [R135+0xf900] ;  /* 0x00f900008720783b */ /* 0x000f6e0000000200 */
[C---:B------:R-:W-:Y:S08]  /*22b0*/  HMMA.16816.F32 R48, R184.reuse, R14, R20 ;  /* 0x0000000eb830723c */ /* 0x040ff00000001814 */
[C---:B-1----:R-:W-:Y:S08]  /*22c0*/  HMMA.16816.F32 R12, R184.reuse, R62, R76 ;  /* 0x0000003eb80c723c */ /* 0x042ff0000000184c */
[C---:B--2---:R-:W-:Y:S08]  /*22d0*/  HMMA.16816.F32 R40, R184.reuse, R8, R16 ;  /* 0x00000008b828723c */ /* 0x044ff00000001810 */
[C---:B---3--:R-:W-:Y:S08]  /*22e0*/  HMMA.16816.F32 R76, R184.reuse, R24, R92 ;  /* 0x00000018b84c723c */ /* 0x048ff0000000185c */
[C---:B------:R-:W-:Y:S01]  /*22f0*/  HMMA.16816.F32 R84, R184.reuse, R26, R84 ;  /* 0x0000001ab854723c */ /* 0x040fe20000001854 */
[----:B------:R-:W1:Y:S07]  /*2300*/  LDSM.16.M88.4 R24, [R135+0x10900] ;  /* 0x010900008718783b */ /* 0x000e6e0000000200 */
[C---:B------:R-:W-:Y:S08]  /*2310*/  HMMA.16816.F32 R20, R184.reuse, R10, R88 ;  /* 0x0000000ab814723c */ /* 0x040ff00000001858 */
[C---:B------:R-:W-:Y:S01]  /*2320*/  HMMA.16816.F32 R16, R184.reuse, R60, R72 ;  /* 0x0000003cb810723c */ /* 0x040fe20000001848 */
[----:B------:R-:W-:Y:S07]  /*2330*/  LDSM.16.M88.4 R60, [R135+0x11900] ;  /* 0x01190000873c783b */ /* 0x000fee0000000200 */
[C---:B----4-:R-:W-:Y:S08]  /*2340*/  HMMA.16816.F32 R8, R184.reuse, R56, R96 ;  /* 0x00000038b808723c */ /* 0x050ff00000001860 */
[C---:B------:R-:W-:Y:S08]  /*2350*/  HMMA.16816.F32 R56, R184.reuse, R58, R68 ;  /* 0x0000003ab838723c */ /* 0x040ff00000001844 */
[----:B------:R-:W-:Y:S01]  /*2360*/  HMMA.16816.F32 R92, R184, R46, R64 ;  /* 0x0000002eb85c723c */ /* 0x000fe20000001840 */
[----:B------:R-:W2:Y:S07]  /*2370*/  LDSM.16.M88.4 R64, [R135+0x11100] ;  /* 0x011100008740783b */ /* 0x000eae0000000200 */
[C---:B------:R-:W-:Y:S01]  /*2380*/  HMMA.16816.F32 R100, R188.reuse, R36, R52 ;  /* 0x00000024bc64723c */ /* 0x040fe20000001834 */
[----:B------:R-:W3:Y:S07]  /*2390*/  LDSM.16.M88.4 R52, [R230+0x3000] ;  /* 0x00300000e634783b */ /* 0x000eee0000000200 */
[C---:B------:R-:W-:Y:S01]  /*23a0*/  HMMA.16816.F32 R88, R188.reuse, R38, R48 ;  /* 0x00000026bc58723c */ /* 0x040fe20000001830 */
[----:B------:R-:W-:Y:S04]  /*23b0*/  LDSM.16.M88.4 R36, [R230+0x4800] ;  /* 0x00480000e624783b */ /* 0x000fe80000000200 */
[----:B------:R-:W-:Y:S03]  /*23c0*/  LDSM.16.M88.4 R48, [R230+0x3800] ;  /* 0x00380000e630783b */ /* 0x000fe60000000200 */
[----:B-----5:R-:W-:Y:S01]  /*23d0*/  HMMA.16816.F32 R96, R188, R32, R40 ;  /* 0x00000020bc60723c */ /* 0x020fe20000001828 */
[----:B------:R-:W4:Y:S07]  /*23e0*/  LDSM.16.M88.4 R40, [R230+0x4000] ;  /* 0x00400000e628783b */ /* 0x000f2e0000000200 */
[----:B------:R-:W-:Y:S08]  /*23f0*/  HMMA.16816.F32 R104, R184, R44, R80 ;  /* 0x0000002cb868723c */ /* 0x000ff00000001850 */
[C---:B------:R-:W-:Y:S08]  /*2400*/  HMMA.16816.F32 R72, R188.reuse, R28, R16 ;  /* 0x0000001cbc48723c */ /* 0x040ff00000001810 */
[C---:B-1----:R-:W-:Y:S08]  /*2410*/  HMMA.16816.F32 R44, R188.reuse, R24, R8 ;  /* 0x00000018bc2c723c */ /* 0x042ff00000001808 */
[C---:B------:R-:W-:Y:S08]  /*2420*/  HMMA.16816.F32 R24, R188.reuse, R26, R56 ;  /* 0x0000001abc18723c */ /* 0x040ff00000001838 */
[C---:B------:R-:W-:Y:S01]  /*2430*/  HMMA.16816.F32 R80, R188.reuse, R34, R20 ;  /* 0x00000022bc50723c */ /* 0x040fe20000001814 */
[----:B------:R-:W1:Y:S07]  /*2440*/  LDSM.16.M88.4 R32, [R230+0x5000] ;  /* 0x00500000e620783b */ /* 0x000e6e0000000200 */
[C---:B------:R-:W-:Y:S01]  /*2450*/  HMMA.16816.F32 R68, R188.reuse, R30, R12 ;  /* 0x0000001ebc44723c */ /* 0x040fe2000000180c */
[----:B------:R-:W5:Y:S07]  /*2460*/  LDSM.16.M88.4 R28, [R230+0x5800] ;  /* 0x00580000e61c783b */ /* 0x000f6e0000000200 */
[C---:B--2---:R-:W-:Y:S08]  /*2470*/  HMMA.16816.F32 R20, R188.reuse, R64, R76 ;  /* 0x00000040bc14723c */ /* 0x044ff0000000184c */
[C---:B------:R-:W-:Y:S08]  /*2480*/  HMMA.16816.F32 R12, R188.reuse, R60, R104 ;  /* 0x0000003cbc0c723c */ /* 0x040ff00000001868 */
[----:B------:R-:W-:Y:S08]  /*2490*/  HMMA.16816.F32 R8, R188, R62, R92 ;  /* 0x0000003ebc08723c */ /* 0x000ff0000000185c */
[C---:B---3--:R-:W-:Y:S08]  /*24a0*/  HMMA.16816.F32 R76, R192.reuse, R54, R88 ;  /* 0x00000036c04c723c */ /* 0x048ff00000001858 */
[C---:B------:R-:W-:Y:S01]  /*24b0*/  HMMA.16816.F32 R60, R192.reuse, R52, R100 ;  /* 0x00000034c03c723c */ /* 0x040fe20000001864 */
[----:B------:R-:W2:Y:S07]  /*24c0*/  LDSM.16.M88.4 R52, [R229+0xf100] ;  /* 0x00f10000e534783b */ /* 0x000eae0000000200 */
[C---:B----4-:R-:W-:Y:S08]  /*24d0*/  HMMA.16816.F32 R92, R192.reuse, R40, R72 ;  /* 0x00000028c05c723c */ /* 0x050ff00000001848 */
[C---:B------:R-:W-:Y:S01]  /*24e0*/  HMMA.16816.F32 R88, R192.reuse, R36, R44 ;  /* 0x00000024c058723c */ /* 0x040fe2000000182c */
[----:B------:R-:W3:Y:S07]  /*24f0*/  LDSM.16.M88.4 R44, [R229+0xf900] ;  /* 0x00f90000e52c783b */ /* 0x000eee0000000200 */
[----:B------:R-:W-:Y:S01]  /*2500*/  HMMA.16816.F32 R72, R192, R38, R24 ;  /* 0x00000026c048723c */ /* 0x000fe20000001818 */
[----:B------:R-:W4:Y:S04]  /*2510*/  LDSM.16.M88.4 R24, [R229+0x10100] ;  /* 0x01010000e518783b */ /* 0x000f280000000200 */
[----:B------:R-:W-:Y:S03]  /*2520*/  LDSM.16.M88.4 R36, [R229+0x11900] ;  /* 0x01190000e524783b */ /* 0x000fe60000000200 */
[----:B------:R-:W-:Y:S08]  /*2530*/  HMMA.16816.F32 R16, R188, R66, R84 ;  /* 0x00000042bc10723c */ /* 0x000ff00000001854 */
[C---:B------:R-:W-:Y:S08]  /*2540*/  HMMA.16816.F32 R96, R192.reuse, R48, R96 ;  /* 0x00000030c060723c */ /* 0x040ff00000001860 */
[C---:B------:R-:W-:Y:S01]  /*2550*/  HMMA.16816.F32 R84, R192.reuse, R50, R80 ;  /* 0x00000032c054723c */ /* 0x040fe20000001850 */
[----:B------:R-:W2:Y:S07]  /*2560*/  LDSM.16.M88.4 R48, [R229+0x10900] ;  /* 0x01090000e530783b */ /* 0x000eae0000000200 */
[C---:B------:R-:W-:Y:S01]  /*2570*/  HMMA.16816.F32 R80, R192.reuse, R42, R68 ;  /* 0x0000002ac050723c */ /* 0x040fe20000001844 */
[----:B------:R-:W3:Y:S07]  /*2580*/  LDSM.16.M88.4 R40, [R229+0x11100] ;  /* 0x01110000e528783b */ /* 0x000eee0000000200 */
[C---:B-1----:R-:W-:Y:S08]  /*2590*/  HMMA.16816.F32 R68, R192.reuse, R32, R20 ;  /* 0x00000020c044723c */ /* 0x042ff00000001814 */
[C---:B------:R-:W-:Y:S08]  /*25a0*/  HMMA.16816.F32 R64, R192.reuse, R34, R16 ;  /* 0x00000022c040723c */ /* 0x040ff00000001810 */
[C---:B-----5:R-:W-:Y:S08]  /*25b0*/  HMMA.16816.F32 R56, R192.reuse, R28, R12 ;  /* 0x0000001cc038723c */ /* 0x060ff0000000180c */
[----:B------:R-:W-:Y:S01]  /*25c0*/  HMMA.16816.F32 R32, R192, R30, R8 ;  /* 0x0000001ec020723c */ /* 0x000fe20000001808 */
[----:B------:R-:W1:Y:S07]  /*25d0*/  LDSM.16.M88.4 R28, [R226+0x3000] ;  /* 0x00300000e21c783b */ /* 0x000e6e0000000200 */
[C---:B--2---:R-:W-:Y:S08]  /*25e0*/  HMMA.16816.F32 R16, R200.reuse, R54, R76 ;  /* 0x00000036c810723c */ /* 0x044ff0000000184c */
[C---:B---3--:R-:W-:Y:S08]  /*25f0*/  HMMA.16816.F32 R12, R200.reuse, R44, R96 ;  /* 0x0000002cc80c723c */ /* 0x048ff00000001860 */
[C---:B------:R-:W-:Y:S08]  /*2600*/  HMMA.16816.F32 R8, R200.reuse, R46, R84 ;  /* 0x0000002ec808723c */ /* 0x040ff00000001854 */
[C---:B----4-:R-:W-:Y:S08]  /*2610*/  HMMA.16816.F32 R44, R200.reuse, R24, R92 ;  /* 0x00000018c82c723c */ /* 0x050ff0000000185c */
[C---:B------:R-:W-:Y:S01]  /*2620*/  HMMA.16816.F32 R76, R200.reuse, R26, R80 ;  /* 0x0000001ac84c723c */ /* 0x040fe20000001850 */
[----:B------:R-:W2:Y:S07]  /*2630*/  LDSM.16.M88.4 R24, [R226+0x3800] ;  /* 0x00380000e218783b */ /* 0x000eae0000000200 */
[C---:B------:R-:W-:Y:S01]  /*2640*/  HMMA.16816.F32 R20, R200.reuse, R52, R60 ;  /* 0x00000034c814723c */ /* 0x040fe2000000183c */
[----:B------:R-:W-:Y:S07]  /*2650*/  LDSM.16.M88.4 R52, [R226+0x5800] ;  /* 0x00580000e234783b */ /* 0x000fee0000000200 */
[C---:B------:R-:W-:Y:S08]  /*2660*/  HMMA.16816.F32 R92, R200.reuse, R48, R88 ;  /* 0x00000030c85c723c */ /* 0x040ff00000001858 */
[C---:B------:R-:W-:Y:S01]  /*2670*/  HMMA.16816.F32 R80, R200.reuse, R50, R72 ;  /* 0x00000032c850723c */ /* 0x040fe20000001848 */
[----:B------:R-:W3:Y:S07]  /*2680*/  LDSM.16.M88.4 R48, [R226+0x4000] ;  /* 0x00400000e230783b */ /* 0x000eee0000000200 */
[C---:B------:R-:W-:Y:S08]  /*2690*/  HMMA.16816.F32 R84, R200.reuse, R40, R68 ;  /* 0x00000028c854723c */ /* 0x040ff00000001844 */
[C---:B------:R-:W-:Y:S08]  /*26a0*/  HMMA.16816.F32 R88, R200.reuse, R36, R56 ;  /* 0x00000024c858723c */ /* 0x040ff00000001838 */
[C---:B------:R-:W-:Y:S01]  /*26b0*/  HMMA.16816.F32 R68, R200.reuse, R38, R32 ;  /* 0x00000026c844723c */ /* 0x040fe20000001820 */
[----:B------:R-:W4:Y:S04]  /*26c0*/  LDSM.16.M88.4 R36, [R226+0x5000] ;  /* 0x00500000e224783b */ /* 0x000f280000000200 */
[----:B------:R-:W-:Y:S03]  /*26d0*/  LDSM.16.M88.4 R32, [R135+0x12100] ;  /* 0x012100008720783b */ /* 0x000fe60000000200 */
[----:B------:R-:W-:Y:S01]  /*26e0*/  HMMA.16816.F32 R72, R200, R42, R64 ;  /* 0x0000002ac848723c */ /* 0x000fe20000001840 */
[----:B------:R-:W-:Y:S07]  /*26f0*/  LDSM.16.M88.4 R40, [R226+0x4800] ;  /* 0x00480000e228783b */ /* 0x000fee0000000200 */
[C---:B-1----:R-:W-:Y:S08]  /*2700*/  HMMA.16816.F32 R64, R204.reuse, R28, R20 ;  /* 0x0000001ccc40723c */ /* 0x042ff00000001814 */
[C---:B--2---:R-:W-:Y:S08]  /*2710*/  HMMA.16816.F32 R56, R204.reuse, R24, R12 ;  /* 0x00000018cc38723c */ /* 0x044ff0000000180c */
[C---:B------:R-:W-:Y:S01]  /*2720*/  HMMA.16816.F32 R20, R204.reuse, R26, R8 ;  /* 0x0000001acc14723c */ /* 0x040fe20000001808 */
[----:B------:R-:W1:Y:S07]  /*2730*/  LDSM.16.M88.4 R24, [R135+0x13100] ;  /* 0x013100008718783b */ /* 0x000e6e0000000200 */
[C---:B------:R-:W-:Y:S01]  /*2740*/  HMMA.16816.F32 R60, R204.reuse, R30, R16 ;  /* 0x0000001ecc3c723c */ /* 0x040fe20000001810 */
[----:B------:R-:W2:Y:S07]  /*2750*/  LDSM.16.M88.4 R28, [R135+0x12900] ;  /* 0x01290000871c783b */ /* 0x000eae0000000200 */
[C---:B---3--:R-:W-:Y:S08]  /*2760*/  HMMA.16816.F32 R16, R204.reuse, R48, R44 ;  /* 0x00000030cc10723c */ /* 0x048ff0000000182c */
[C---:B------:R-:W-:Y:S01]  /*2770*/  HMMA.16816.F32 R12, R204.reuse, R50, R76 ;  /* 0x00000032cc0c723c */ /* 0x040fe2000000184c */
[----:B------:R-:W-:Y:S07]  /*2780*/  LDSM.16.M88.4 R48, [R135+0x14100] ;  /* 0x014100008730783b */ /* 0x000fee0000000200 */
[C---:B----4-:R-:W-:Y:S08]  /*2790*/  HMMA.16816.F32 R44, R204.reuse, R36, R84 ;  /* 0x00000024cc2c723c */ /* 0x050ff00000001854 */
[C---:B------:R-:W-:Y:S01]  /*27a0*/  HMMA.16816.F32 R76, R204.reuse, R38, R72 ;  /* 0x00000026cc4c723c */ /* 0x040fe20000001848 */
[----:B------:R-:W3:Y:S07]  /*27b0*/  LDSM.16.M88.4 R36, [R135+0x13900] ;  /* 0x013900008724783b */ /* 0x000eee0000000200 */
[----:B------:R-:W-:Y:S08]  /*27c0*/  HMMA.16816.F32 R96, R204, R54, R68 ;  /* 0x00000036cc60723c */ /* 0x000ff00000001844 */
[----:B-1----:R-:W-:Y:S01]  /*27d0*/  HMMA.16816.F32 R68, R208, R24, R16 ;  /* 0x00000018d044723c */ /* 0x002fe20000001810 */
[----:B------:R-:W1:Y:S07]  /*27e0*/  LDSM.16.M88.4 R16, [R230+0x7000] ;  /* 0x00700000e610783b */ /* 0x000e6e0000000200 */
[C---:B------:R-:W-:Y:S08]  /*27f0*/  HMMA.16816.F32 R8, R204.reuse, R40, R92 ;  /* 0x00000028cc08723c */ /* 0x040ff0000000185c */
[----:B------:R-:W-:Y:S08]  /*2800*/  HMMA.16816.F32 R40, R204, R42, R80 ;  /* 0x0000002acc28723c */ /* 0x000ff00000001850 */
[C---:B--2---:R-:W-:Y:S01]  /*2810*/  HMMA.16816.F32 R80, R208.reuse, R28, R56 ;  /* 0x0000001cd050723c */ /* 0x044fe20000001838 */
[----:B------:R-:W2:Y:S07]  /*2820*/  LDSM.16.M88.4 R56, [R135+0x14900] ;  /* 0x014900008738783b */ /* 0x000eae0000000200 */
[C---:B------:R-:W-:Y:S01]  /*2830*/  HMMA.16816.F32 R92, R208.reuse, R34, R60 ;  /* 0x00000022d05c723c */ /* 0x040fe2000000183c */
[----:B------:R-:W4:Y:S07]  /*2840*/  LDSM.16.M88.4 R60, [R230+0x6000] ;  /* 0x00600000e63c783b */ /* 0x000f2e0000000200 */
[C---:B------:R-:W-:Y:S08]  /*2850*/  HMMA.16816.F32 R84, R208.reuse, R32, R64 ;  /* 0x00000020d054723c */ /* 0x040ff00000001840 */
[C---:B------:R-:W-:Y:S01]  /*2860*/  HMMA.16816.F32 R72, R208.reuse, R30, R20 ;  /* 0x0000001ed048723c */ /* 0x040fe20000001814 */
[----:B------:R-:W5:Y:S04]  /*2870*/  LDSM.16.M88.4 R20, [R230+0x6800] ;  /* 0x00680000e614783b */ /* 0x000f680000000200 */
[----:B------:R-:W-:Y:S03]  /*2880*/  LDSM.16.M88.4 R28, [R230+0x8000] ;  /* 0x00800000e61c783b */ /* 0x000fe60000000200 */
[----:B------:R-:W-:Y:S01]  /*2890*/  HMMA.16816.F32 R64, R208, R26, R12 ;  /* 0x0000001ad040723c */ /* 0x000fe2000000180c */
[----:B------:R-:W1:Y:S07]  /*28a0*/  LDSM.16.M88.4 R12, [R230+0x7800] ;  /* 0x00780000e60c783b */ /* 0x000e6e0000000200 */
[----:B------:R-:W-:Y:S08]  /*28b0*/  HMMA.16816.F32 R88, R204, R52, R88 ;  /* 0x00000034cc58723c */ /* 0x000ff00000001858 */
[C---:B---3--:R-:W-:Y:S08]  /*28c0*/  HMMA.16816.F32 R52, R208.reuse, R36, R8 ;  /* 0x00000024d034723c */ /* 0x048ff00000001808 */
[C---:B------:R-:W-:Y:S01]  /*28d0*/  HMMA.16816.F32 R8, R208.reuse, R38, R40 ;  /* 0x00000026d008723c */ /* 0x040fe20000001828 */
[----:B------:R-:W3:Y:S07]  /*28e0*/  LDSM.16.M88.4 R40, [R230+0x8800] ;  /* 0x00880000e628783b */ /* 0x000eee0000000200 */
[C---:B------:R-:W-:Y:S08]  /*28f0*/  HMMA.16816.F32 R24, R208.reuse, R48, R44 ;  /* 0x00000030d018723c */ /* 0x040ff0000000182c */
[----:B------:R-:W-:Y:S01]  /*2900*/  HMMA.16816.F32 R36, R208, R50, R76 ;  /* 0x00000032d024723c */ /* 0x000fe2000000184c */
[----:B------:R-:W3:Y:S04]  /*2910*/  LDSM.16.M88.4 R48, [R229+0x12100] ;  /* 0x01210000e530783b */ /* 0x000ee80000000200 */
[----:B------:R-:W-:Y:S03]  /*2920*/  LDSM.16.M88.4 R76, [R229+0x14900] ;  /* 0x01490000e54c783b */ /* 0x000fe60000000200 */
[C---:B-1----:R-:W-:Y:S01]  /*2930*/  HMMA.16816.F32 R112, R212.reuse, R16, R68 ;  /* 0x00000010d470723c */ /* 0x042fe20000001844 */
[----:B------:R-:W-:Y:S07]  /*2940*/  LDSM.16.M88.4 R68, [R226+0x6800] ;  /* 0x00680000e244783b */ /* 0x000fee0000000200 */
[----:B------:R-:W-:Y:S01]  /*2950*/  HMMA.16816.F32 R108, R212, R18, R64 ;  /* 0x00000012d46c723c */ /* 0x000fe20000001840 */
[----:B------:R-:W1:Y:S07]  /*2960*/  LDSM.16.M88.4 R16, [R229+0x12900] ;  /* 0x01290000e510783b */ /* 0x000e6e0000000200 */
[C---:B--2---:R-:W-:Y:S08]  /*2970*/  HMMA.16816.F32 R32, R208.reuse, R56, R88 ;  /* 0x00000038d020723c */ /* 0x044ff00000001858 */
[----:B------:R-:W-:Y:S08]  /*2980*/  HMMA.16816.F32 R44, R208, R58, R96 ;  /* 0x0000003ad02c723c */ /* 0x000ff00000001860 */
[C---:B----4-:R-:W-:Y:S08]  /*2990*/  HMMA.16816.F32 R56, R212.reuse, R60, R84 ;  /* 0x0000003cd438723c */ /* 0x050ff00000001854 */
[C---:B------:R-:W-:Y:S08]  /*29a0*/  HMMA.16816.F32 R60, R212.reuse, R62, R92 ;  /* 0x0000003ed43c723c */ /* 0x040ff0000000185c */
[C---:B-----5:R-:W-:Y:S08]  /*29b0*/  HMMA.16816.F32 R104, R212.reuse, R20, R80 ;  /* 0x00000014d468723c */ /* 0x060ff00000001850 */
[C---:B------:R-:W-:Y:S01]  /*29c0*/  HMMA.16816.F32 R92, R212.reuse, R22, R72 ;  /* 0x00000016d45c723c */ /* 0x040fe20000001848 */
[----:B------:R-:W-:Y:S07]  /*29d0*/  LDSM.16.M88.4 R72, [R226+0x6000] ;  /* 0x00600000e248783b */ /* 0x000fee0000000200 */
[C---:B------:R-:W-:Y:S08]  /*29e0*/  HMMA.16816.F32 R100, R212.reuse, R12, R52 ;  /* 0x0000000cd464723c */ /* 0x040ff00000001834 */
[C---:B------:R-:W-:Y:S01]  /*29f0*/  HMMA.16816.F32 R96, R212.reuse, R14, R8 ;  /* 0x0000000ed460723c */ /* 0x040fe20000001808 */
[----:B------:R-:W2:Y:S04]  /*2a00*/  LDSM.16.M88.4 R12, [R229+0x13100] ;  /* 0x01310000e50c783b */ /* 0x000ea80000000200 */
[----:B------:R-:W4:Y:S03]  /*2a10*/  LDSM.16.M88.4 R8, [R229+0x13900] ;  /* 0x01390000e508783b */ /* 0x000f260000000200 */
[C---:B------:R-:W-:Y:S01]  /*2a20*/  HMMA.16816.F32 R20, R212.reuse, R28, R24 ;  /* 0x0000001cd414723c */ /* 0x040fe20000001818 */
[----:B------:R-:W5:Y:S07]  /*2a30*/  LDSM.16.M88.4 R24, [R229+0x14100] ;  /* 0x01410000e518783b */ /* 0x000f6e0000000200 */
[C---:B------:R-:W-:Y:S08]  /*2a40*/  HMMA.16816.F32 R88, R212.reuse, R30, R36 ;  /* 0x0000001ed458723c */ /* 0x040ff00000001824 */
[C---:B---3--:R-:W-:Y:S08]  /*2a50*/  HMMA.16816.F32 R84, R212.reuse, R40, R32 ;  /* 0x00000028d454723c */ /* 0x048ff00000001820 */
[----:B------:R-:W-:Y:S08]  /*2a60*/  HMMA.16816.F32 R80, R212, R42, R44 ;  /* 0x0000002ad450723c */ /* 0x000ff0000000182c */
[C---:B------:R-:W-:Y:S08]  /*2a70*/  HMMA.16816.F32 R64, R216.reuse, R48, R56 ;  /* 0x00000030d840723c */ /* 0x040ff00000001838 */
[C---:B------:R-:W-:Y:S01]  /*2a80*/  HMMA.16816.F32 R56, R216.reuse, R50, R60 ;  /* 0x00000032d838723c */ /* 0x040fe2000000183c */
[----:B------:R-:W3:Y:S04]  /*2a90*/  LDSM.16.M88.4 R60, [R226+0x7000] ;  /* 0x00700000e23c783b */ /* 0x000ee80000000200 */
[----:B------:R-:W3:Y:S03]  /*2aa0*/  LDSM.16.M88.4 R48, [R226+0x7800] ;  /* 0x00780000e230783b */ /* 0x000ee60000000200 */
[C---:B-1----:R-:W-:Y:S01]  /*2ab0*/  HMMA.16816.F32 R52, R216.reuse, R16, R104 ;  /* 0x00000010d834723c */ /* 0x042fe20000001868 */
[----:B------:R-:W-:Y:S07]  /*2ac0*/  LDSM.16.M88.4 R104, [R226+0x8800] ;  /* 0x00880000e268783b */ /* 0x000fee0000000200 */
[----:B------:R-:W-:Y:S01]  /*2ad0*/  HMMA.16816.F32 R44, R216, R18, R92 ;  /* 0x00000012d82c723c */ /* 0x000fe2000000185c */
[----:B------:R-:W1:Y:S01]  /*2ae0*/  LDSM.16.M88.4 R92, [R226+0x8000] ;  /* 0x00800000e25c783b */ /* 0x000e620000000200 */
[----:B------:R-:W-:-:S06]  /*2af0*/  DEPBAR.LE SB0, 0x0 ;  /* 0x000080000000791a */ /* 0x000fcc0000000000 */
[C---:B--2---:R-:W-:Y:S08]  /*2b00*/  HMMA.16816.F32 R40, R216.reuse, R12, R112 ;  /* 0x0000000cd828723c */ /* 0x044ff00000001870 */
[C---:B------:R-:W-:Y:S08]  /*2b10*/  HMMA.16816.F32 R36, R216.reuse, R14, R108 ;  /* 0x0000000ed824723c */ /* 0x040ff0000000186c */
[C---:B----4-:R-:W-:Y:S08]  /*2b20*/  HMMA.16816.F32 R32, R216.reuse, R8, R100 ;  /* 0x00000008d820723c */ /* 0x050ff00000001864 */
[C---:B------:R-:W-:Y:S08]  /*2b30*/  HMMA.16816.F32 R28, R216.reuse, R10, R96 ;  /* 0x0000000ad81c723c */ /* 0x040ff00000001860 */
[C---:B-----5:R-:W-:Y:S08]  /*2b40*/  HMMA.16816.F32 R20, R216.reuse, R24, R20 ;  /* 0x00000018d814723c */ /* 0x060ff00000001814 */
[C---:B------:R-:W-:Y:S08]  /*2b50*/  HMMA.16816.F32 R16, R216.reuse, R26, R88 ;  /* 0x0000001ad810723c */ /* 0x040ff00000001858 */
[C---:B------:R-:W-:Y:S08]  /*2b60*/  HMMA.16816.F32 R12, R216.reuse, R76, R84 ;  /* 0x0000004cd80c723c */ /* 0x040ff00000001854 */
[----:B------:R-:W-:Y:S08]  /*2b70*/  HMMA.16816.F32 R8, R216, R78, R80 ;  /* 0x0000004ed808723c */ /* 0x000ff00000001850 */
[C---:B------:R-:W-:Y:S08]  /*2b80*/  HMMA.16816.F32 R76, R220.reuse, R72, R64 ;  /* 0x00000048dc4c723c */ /* 0x040ff00000001840 */
[C---:B------:R-:W-:Y:S08]  /*2b90*/  HMMA.16816.F32 R72, R220.reuse, R74, R56 ;  /* 0x0000004adc48723c */ /* 0x040ff00000001838 */
[C---:B------:R-:W-:Y:S08]  /*2ba0*/  HMMA.16816.F32 R64, R220.reuse, R68, R52 ;  /* 0x00000044dc40723c */ /* 0x040ff00000001834 */
[C---:B---3--:R-:W-:Y:S08]  /*2bb0*/  HMMA.16816.F32 R56, R220.reuse, R60, R40 ;  /* 0x0000003cdc38723c */ /* 0x048ff00000001828 */
[C---:B------:R-:W-:Y:S08]  /*2bc0*/  HMMA.16816.F32 R32, R220.reuse, R48, R32 ;  /* 0x00000030dc20723c */ /* 0x040ff00000001820 */
[C---:B------:R-:W-:Y:S08]  /*2bd0*/  HMMA.16816.F32 R68, R220.reuse, R70, R44 ;  /* 0x00000046dc44723c */ /* 0x040ff0000000182c */
[C---:B------:R-:W-:Y:S08]  /*2be0*/  HMMA.16816.F32 R36, R220.reuse, R62, R36 ;  /* 0x0000003edc24723c */ /* 0x040ff00000001824 */
[C---:B------:R-:W-:Y:S08]  /*2bf0*/  HMMA.16816.F32 R48, R220.reuse, R50, R28 ;  /* 0x00000032dc30723c */ /* 0x040ff0000000181c */
[C---:B-1----:R-:W-:Y:S08]  /*2c00*/  HMMA.16816.F32 R24, R220.reuse, R92, R20 ;  /* 0x0000005cdc18723c */ /* 0x042ff00000001814 */
[C---:B------:R-:W-:Y:S08]  /*2c10*/  HMMA.16816.F32 R16, R220.reuse, R94, R16 ;  /* 0x0000005edc10723c */ /* 0x040ff00000001810 */
[C---:B------:R-:W-:Y:S08]  /*2c20*/  HMMA.16816.F32 R52, R220.reuse, R104, R12 ;  /* 0x00000068dc34723c */ /* 0x040ff0000000180c */
[----:B------:R-:W-:Y:S01]  /*2c30*/  HMMA.16816.F32 R40, R220, R106, R8 ;  /* 0x0000006adc28723c */ /* 0x000fe20000001808 */
[----:B------:R-:W-:Y:S06]  /*2c40*/  BAR.SYNC.DEFER_BLOCKING 0x0 ;  /* 0x0000000000007b1d */ /* 0x000fec0000010000 */
[----:B------:R-:W-:Y:S05]  /*2c50*/  @!P0 BRA `(.L_x_4) ;  /* 0x000001e000008947 */ /* 0x000fea0003800000 */
[----:B------:R-:W-:Y:S01]  /*2c60*/  UIADD3 UR5, UR12, -0x2, URZ ;  /* 0xfffffffe0c057890 */ /* 0x000fe2000fffe03f */
[C---:B------:R-:W-:Y:S01]  /*2c70*/  IMAD.SHL.U32 R10, R118.reuse, 0x40, RZ ;  /* 0x00000040760a7824 */ /* 0x040fe200078e00ff */
[----:B------:R-:W-:-:S02]  /*2c80*/  SHF.L.U64.HI R3, R118, 0x6, R119 ;  /* 0x0000000676037819 */ /* 0x000fc40000010277 */
[----:B------:R-:W-:Y:S02]  /*2c90*/  USHF.R.S32.HI UR4, URZ, 0x1f, UR5 ;  /* 0x0000001f3f047899 */ /* 0x000fe40008011405 */
[----:B------:R-:W-:Y:S01]  /*2ca0*/  UIMAD UR16, UR16, UR5, URZ ;  /* 0x00000005101072a4 */ /* 0x000fe2000f8e023f */
[----:B------:R-:W-:-:S03]  /*2cb0*/  IMAD.WIDE.U32 R8, R116, UR5, R120 ;  /* 0x0000000574087c25 */ /* 0x000fc6000f8e0078 */
[----:B------:R-:W-:Y:S02]  /*2cc0*/  UIMAD UR4, UR4, UR14, UR16 ;  /* 0x0000000e040472a4 */ /* 0x000fe4000f8e0210 */
[----:B------:R-:W-:-:S04]  /*2cd0*/  LEA R6, P2, R8, c[0x0][0x1c8], 0x1 ;  /* 0x0000720008067a11 */ /* 0x000fc800078408ff */
[----:B------:R-:W-:Y:S02]  /*2ce0*/  IADD3 R0, R9, UR4, RZ ;  /* 0x0000000409007c10 */ /* 0x000fe4000fffe0ff */
[----:B------:R-:W-:Y:S02]  /*2cf0*/  IADD3 R14, P1, P0, R10, 0x80, R6 ;  /* 0x000000800a0e7810 */ /* 0x000fe4000783e006 */
[----:B------:R-:W-:Y:S02]  /*2d00*/  LEA.HI.X R7, R8, c[0x0][0x1cc], R0, 0x1, P2 ;  /* 0x0000730008077a11 */ /* 0x000fe400010f0c00 */
[C---:B------:R-:W-:Y:S02]  /*2d10*/  IADD3 R8, P3, R10.reuse, R6, RZ ;  /* 0x000000060a087210 */ /* 0x040fe40007f7e0ff */
[C-C-:B------:R-:W-:Y:S01]  /*2d20*/  IADD3.X R15, R3.reuse, RZ, R7.reuse, P1, P0 ;  /* 0x000000ff030f7210 */ /* 0x140fe20000fe0407 */
[----:B------:R-:W-:Y:S01]  /*2d30*/  @!PT LDS RZ, [RZ] ;  /* 0x00000000fffff984 */ /* 0x000fe20000000800 */
[----:B------:R-:W-:Y:S01]  /*2d40*/  @!PT LDS RZ, [RZ] ;  /* 0x00000000fffff984 */ /* 0x000fe20000000800 */
[----:B------:R-:W-:Y:S01]  /*2d50*/  @!PT LDS RZ, [RZ] ;  /* 0x00000000fffff984 */ /* 0x000fe20000000800 */
[----:B------:R1:W-:Y:S01]  /*2d60*/  LDGSTS.E.BYPASS.LTC128B.128 [R248+0xc100], [R6.64], !P6 ;  /* 0x0c10000006f87fae */ /* 0x0003e2000f101d4a */
[----:B------:R-:W-:Y:S01]  /*2d70*/  IADD3 R12, P2, P1, R10, 0x100, R6 ;  /* 0x000001000a0c7810 */ /* 0x000fe2000795e006 */
[C-C-:B------:R-:W-:Y:S01]  /*2d80*/  IMAD.X R9, R3.reuse, 0x1, R7.reuse, P3 ;  /* 0x0000000103097824 */ /* 0x140fe200018e0607 */
[----:B------:R-:W-:Y:S01]  /*2d90*/  IADD3 R10, P0, R8, R10, RZ ;  /* 0x0000000a080a7210 */ /* 0x000fe20007f1e0ff */
[----:B------:R1:W-:Y:S01]  /*2da0*/  LDGSTS.E.BYPASS.LTC128B.128 [R248+0xf100], [R6.64+0x80], !P5 ;  /* 0x0f10008006f87fae */ /* 0x0003e2000e901d4a */
[----:B------:R-:W-:-:S03]  /*2db0*/  IADD3.X R13, R3, RZ, R7, P2, P1 ;  /* 0x000000ff030d7210 */ /* 0x000fc600017e2407 */
[----:B------:R-:W-:Y:S01]  /*2dc0*/  IMAD.X R11, R9, 0x1, R3, P0 ;  /* 0x00000001090b7824 */ /* 0x000fe200000e0603 */
[----:B------:R1:W-:Y:S04]  /*2dd0*/  LDGSTS.E.BYPASS.LTC128B.128 [R248+0x12100], [R6.64+0x100], !P4 ;  /* 0x1210010006f87fae */ /* 0x0003e8000e101d4a */
[----:B------:R1:W-:Y:S04]  /*2de0*/  LDGSTS.E.BYPASS.LTC128B.128 [R248+0xd100], [R8.64], !P6 ;  /* 0x0d10000008f87fae */ /* 0x0003e8000f101d4a */
[----:B------:R1:W-:Y:S04]  /*2df0*/  LDGSTS.E.BYPASS.LTC128B.128 [R248+0x10100], [R14.64], !P5 ;  /* 0x101000000ef87fae */ /* 0x0003e8000e901d4a */
[----:B------:R1:W-:Y:S04]  /*2e00*/  LDGSTS.E.BYPASS.LTC128B.128 [R248+0x13100], [R12.64], !P4 ;  /* 0x131000000cf87fae */ /* 0x0003e8000e101d4a */
[----:B------:R1:W-:Y:S04]  /*2e10*/  LDGSTS.E.BYPASS.LTC128B.128 [R248+0xe100], [R10.64], !P6 ;  /* 0x0e1000000af87fae */ /* 0x0003e8000f101d4a */
[----:B------:R1:W-:Y:S04]  /*2e20*/  LDGSTS.E.BYPASS.LTC128B.128 [R248+0x11100], [R10.64+0x80], !P5 ;  /* 0x111000800af87fae */ /* 0x0003e8000e901d4a */
[----:B------:R1:W-:Y:S02]  /*2e30*/  LDGSTS.E.BYPASS.LTC128B.128 [R248+0x14100], [R10.64+0x100], !P4 ;  /* 0x141001000af87fae */ /* 0x0003e4000e101d4a */
.L_x_4:
[----:B------:R-:W-:Y:S01]  /*2e40*/  LOP3.LUT R0, R117, 0xffffffe0, RZ, 0xc0, !PT ;  /* 0xffffffe075007812 */ /* 0x000fe200078ec0ff */
[----:B------:R-:W-:Y:S01]  /*2e50*/  ULDC UR4, c[0x0][0x1d0] ;  /* 0x0000740000047ab9 */ /* 0x000fe20000000800 */
[----:B------:R-:W-:Y:S01]  /*2e60*/  IMAD.SHL.U32 R224, R4, 0x2, RZ ;  /* 0x0000000204e07824 */ /* 0x000fe200078e00ff */
[----:B------:R-:W-:Y:S01]  /*2e70*/  UIADD3 UR4, UR6, UR4, URZ ;  /* 0x0000000406047290 */ /* 0x000fe2000fffe03f */
[----:B------:R-:W0:Y:S01]  /*2e80*/  LDGDEPBAR ;  /* 0x00000000000079af */ /* 0x000e220000000000 */
[----:B------:R-:W-:Y:S01]  /*2e90*/  IMAD.IADD R0, R132, 0x1, -R0 ;  /* 0x0000000184007824 */ /* 0x000fe200078e0a00 */
[----:B------:R-:W-:Y:S01]  /*2ea0*/  UIADD3 UR14, UR12, -0x2, URZ ;  /* 0xfffffffe0c0e7890 */ /* 0x000fe2000fffe03f */
[----:B------:R-:W-:Y:S01]  /*2eb0*/  IMAD R225, R5, 0x2, R224 ;  /* 0x0000000205e17824 */ /* 0x000fe200078e02e0 */
[C---:B------:R-:W-:Y:S01]  /*2ec0*/  LEA R228, R2.reuse, R224, 0x1 ;  /* 0x000000e002e47211 */ /* 0x040fe200078e08ff */
[----:B-1----:R-:W-:Y:S01]  /*2ed0*/  IMAD.U32 R6, RZ, RZ, UR4 ;  /* 0x00000004ff067e24 */ /* 0x002fe2000f8e00ff */
[----:B------:R-:W-:Y:S01]  /*2ee0*/  SHF.R.S32.HI R3, RZ, 0x1f, R0 ;  /* 0x0000001fff037819 */ /* 0x000fe20000011400 */
[----:B------:R-:W-:Y:S01]  /*2ef0*/  IMAD R227, R2, 0x2, R225 ;  /* 0x0000000202e37824 */ /* 0x000fe200078e02e1 */
[----:B------:R-:W-:Y:S01]  /*2f00*/  LDSM.16.MT88.4 R96, [R224+0x3900] ;  /* 0x00390000e060783b */ /* 0x000fe20000004200 */
[----:B------:R-:W-:Y:S01]  /*2f10*/  UISETP.GE.AND UP0, UPT, UR14, UR8, UPT ;  /* 0x000000080e00728c */ /* 0x000fe2000bf06270 */
[----:B------:R-:W-:-:S02]  /*2f20*/  LEA.HI R3, R3, R0, RZ, 0x2 ;  /* 0x0000000003037211 */ /* 0x000fc400078f10ff */
[----:B------:R-:W-:Y:S02]  /*2f30*/  LDSM.16.MT88.4 R60, [R228+0x900] ;  /* 0x00090000e43c783b */ /* 0x000fe40000004200 */
[----:B------:R-:W-:Y:S02]  /*2f40*/  LOP3.LUT R3, R3, 0x7ffffffc, RZ, 0xc0, !PT ;  /* 0x7ffffffc03037812 */ /* 0x000fe400078ec0ff */
[----:B------:R-:W-:Y:S03]  /*2f50*/  LDSM.16.MT88.4 R84, [R227+0x6100] ;  /* 0x00610000e354783b */ /* 0x000fe60000004200 */
[----:B------:R-:W-:Y:S01]  /*2f60*/  IMAD.IADD R0, R0, 0x1, -R3 ;  /* 0x0000000100007824 */ /* 0x000fe200078e0a03 */
[----:B------:R-:W-:Y:S03]  /*2f70*/  LDSM.16.MT88.4 R92, [R225+0x3900] ;  /* 0x00390000e15c783b */ /* 0x000fe60000004200 */
[----:B------:R-:W-:Y:S01]  /*2f80*/  IMAD R0, R0, -0x2, R6 ;  /* 0xfffffffe00007824 */ /* 0x000fe200078e0206 */
[----:B------:R-:W-:Y:S04]  /*2f90*/  LDSM.16.MT88.4 R88, [R228+0x3900] ;  /* 0x00390000e458783b */ /* 0x000fe80000004200 */
[C---:B------:R-:W-:Y:S01]  /*2fa0*/  ISETP.GT.AND P1, PT, R0.reuse, RZ, PT ;  /* 0x000000ff0000720c */ /* 0x040fe20003f24270 */
[----:B------:R-:W-:Y:S01]  /*2fb0*/  LDSM.16.MT88.4 R80, [R227+0x3900] ;  /* 0x00390000e350783b */ /* 0x000fe20000004200 */
[----:B------:R-:W-:-:S02]  /*2fc0*/  ISETP.GT.AND P0, PT, R0, 0x1, PT ;  /* 0x000000010000780c */ /* 0x000fc40003f04270 */
[----:B------:R-:W-:Y:S02]  /*2fd0*/  FSEL R7, R76, -INF , P1 ;  /* 0xff8000004c077808 */ /* 0x000fe40000800000 */
[----:B------:R-:W-:Y:S02]  /*2fe0*/  FSEL R8, R77, -INF , P0 ;  /* 0xff8000004d087808 */ /* 0x000fe40000000000 */
[C---:B------:R-:W-:Y:S02]  /*2ff0*/  ISETP.GT.AND P3, PT, R0.reuse, 0x8, PT ;  /* 0x000000080000780c */ /* 0x040fe40003f64270 */
[----:B------:R-:W-:Y:S02]  /*3000*/  ISETP.GT.AND P2, PT, R0, 0x9, PT ;  /* 0x000000090000780c */ /* 0x000fe40003f44270 */
[----:B------:R-:W-:Y:S02]  /*3010*/  FSEL R9, R72, -INF , P3 ;  /* 0xff80000048097808 */ /* 0x000fe40001800000 */
[----:B------:R-:W-:-:S02]  /*3020*/  FMNMX.FTZ R3, R7, R8, !PT ;  /* 0x0000000807037209 */ /* 0x000fc40007810000 */
[----:B------:R-:W-:Y:S02]  /*3030*/  FSEL R14, R78, -INF , P1 ;  /* 0xff8000004e0e7808 */ /* 0x000fe40000800000 */
[C---:B------:R-:W-:Y:S02]  /*3040*/  ISETP.GT.AND P1, PT, R0.reuse, 0x10, PT ;  /* 0x000000100000780c */ /* 0x040fe40003f24270 */
[----:B------:R-:W-:Y:S02]  /*3050*/  FSEL R10, R73, -INF , P2 ;  /* 0xff800000490a7808 */ /* 0x000fe40001000000 */
[----:B------:R-:W-:Y:S02]  /*3060*/  FMNMX.FTZ R3, R9, R3, !PT ;  /* 0x0000000309037209 */ /* 0x000fe40007810000 */
[----:B------:R-:W-:Y:S02]  /*3070*/  FSEL R15, R79, -INF , P0 ;  /* 0xff8000004f0f7808 */ /* 0x000fe40000000000 */
[----:B------:R-:W-:Y:S01]  /*3080*/  ISETP.GT.AND P0, PT, R0, 0x11, PT ;  /* 0x000000110000780c */ /* 0x000fe20003f04270 */
[----:B------:R-:W-:Y:S01]  /*3090*/  LDSM.16.MT88.4 R76, [R228+0x6100] ;  /* 0x00610000e44c783b */ /* 0x000fe20000004200 */
[----:B------:R-:W-:-:S02]  /*30a0*/  FSEL R11, R64, -INF , P1 ;  /* 0xff800000400b7808 */ /* 0x000fc40000800000 */
[----:B------:R-:W-:Y:S02]  /*30b0*/  FMNMX.FTZ R3, R10, R3, !PT ;  /* 0x000000030a037209 */ /* 0x000fe40007810000 */
[----:B------:R-:W-:Y:S02]  /*30c0*/  FSEL R21, R75, -INF , P2 ;  /* 0xff8000004b157808 */ /* 0x000fe40001000000 */
[----:B------:R-:W-:Y:S02]  /*30d0*/  FSEL R13, R65, -INF , P0 ;  /* 0xff800000410d7808 */ /* 0x000fe40000000000 */
[----:B------:R-:W-:Y:S02]  /*30e0*/  ISETP.GT.AND P2, PT, R0, 0x18, PT ;  /* 0x000000180000780c */ /* 0x000fe40003f44270 */
[----:B------:R-:W-:Y:S02]  /*30f0*/  FMNMX.FTZ R3, R11, R3, !PT ;  /* 0x000000030b037209 */ /* 0x000fe40007810000 */
[----:B------:R-:W-:-:S02]  /*3100*/  FSEL R28, R66, -INF , P1 ;  /* 0xff800000421c7808 */ /* 0x000fc40000800000 */
[----:B------:R-:W-:Y:S02]  /*3110*/  ISETP.GT.AND P1, PT, R0, 0x19, PT ;  /* 0x000000190000780c */ /* 0x000fe40003f24270 */
        /* <DEDUP_REMOVED lines=8> */
[----:B------:R-:W-:Y:S02]  /*31a0*/  ISETP.GT.AND P1, PT, R0, 0x21, PT ;  /* 0x000000210000780c */ /* 0x000fe40003f24270 */
[----:B------:R-:W-:Y:S02]  /*31b0*/  FSEL R107, R56, -INF , P0 ;  /* 0xff800000386b7808 */ /* 0x000fe40000000000 */
[----:B------:R-:W-:Y:S02]  /*31c0*/  FMNMX.FTZ R3, R22, R3, !PT ;  /* 0x0000000316037209 */ /* 0x000fe40007810000 */
[----:B------:R-:W-:-:S02]  /*31d0*/  FSEL R44, R70, -INF , P2 ;  /* 0xff800000462c7808 */ /* 0x000fc40001000000 */
[----:B------:R-:W-:Y:S02]  /*31e0*/  FSEL R106, R57, -INF , P1 ;  /* 0xff800000396a7808 */ /* 0x000fe40000800000 */
[----:B------:R-:W-:Y:S02]  /*31f0*/  ISETP.GT.AND P2, PT, R0, 0x28, PT ;  /* 0x000000280000780c */ /* 0x000fe40003f44270 */
[----:B------:R-:W-:Y:S02]  /*3200*/  FMNMX.FTZ R3, R107, R3, !PT ;  /* 0x000000036b037209 */ /* 0x000fe40007810000 */
[----:B------:R-:W-:Y:S02]  /*3210*/  FSEL R20, R74, -INF , P3 ;  /* 0xff8000004a147808 */ /* 0x000fe40001800000 */
[----:B------:R-:W-:Y:S01]  /*3220*/  FMNMX.FTZ R6, R14, R15, !PT ;  /* 0x0000000f0e067209 */ /* 0x000fe20007810000 */
[----:B------:R-:W-:Y:S01]  /*3230*/  LDSM.16.MT88.4 R72, [R225+0x6100] ;  /* 0x00610000e148783b */ /* 0x000fe20000004200 */
[----:B------:R-:W-:-:S02]  /*3240*/  FSEL R108, R59, -INF , P1 ;  /* 0xff8000003b6c7808 */ /* 0x000fc40000800000 */
[----:B------:R-:W-:Y:S02]  /*3250*/  ISETP.GT.AND P1, PT, R0, 0x29, PT ;  /* 0x000000290000780c */ /* 0x000fe40003f24270 */
[----:B------:R-:W-:Y:S02]  /*3260*/  FSEL R105, R36, -INF , P2 ;  /* 0xff80000024697808 */ /* 0x000fe40001000000 */
[----:B------:R-:W-:Y:S02]  /*3270*/  FMNMX.FTZ R3, R106, R3, !PT ;  /* 0x000000036a037209 */ /* 0x000fe40007810000 */
[----:B------:R-:W-:Y:S02]  /*3280*/  FMNMX.FTZ R6, R20, R6, !PT ;  /* 0x0000000614067209 */ /* 0x000fe40007810000 */
[----:B------:R-:W-:Y:S02]  /*3290*/  FSEL R110, R58, -INF , P0 ;  /* 0xff8000003a6e7808 */ /* 0x000fe40000000000 */
[----:B------:R-:W-:Y:S01]  /*32a0*/  ISETP.GT.AND P0, PT, R0, 0x30, PT ;  /* 0x000000300000780c */ /* 0x000fe20003f04270 */
[----:B------:R-:W-:Y:S01]  /*32b0*/  LDSM.16.MT88.4 R56, [R228+0x3100] ;  /* 0x00310000e438783b */ /* 0x000fe20000004200 */
[----:B------:R-:W-:-:S02]  /*32c0*/  FSEL R104, R37, -INF , P1 ;  /* 0xff80000025687808 */ /* 0x000fc40000800000 */
[----:B------:R-:W-:Y:S02]  /*32d0*/  FMNMX.FTZ R3, R105, R3, !PT ;  /* 0x0000000369037209 */ /* 0x000fe40007810000 */
[----:B------:R-:W-:Y:S02]  /*32e0*/  FSEL R111, R39, -INF , P1 ;  /* 0xff800000276f7808 */ /* 0x000fe40000800000 */
[----:B------:R-:W-:Y:S02]  /*32f0*/  FMNMX.FTZ R6, R21, R6, !PT ;  /* 0x0000000615067209 */ /* 0x000fe40007810000 */
[----:B------:R-:W-:Y:S02]  /*3300*/  ISETP.GT.AND P1, PT, R0, 0x31, PT ;  /* 0x000000310000780c */ /* 0x000fe40003f24270 */
[----:B------:R-:W-:Y:S02]  /*3310*/  FSEL R161, R32, -INF , P0 ;  /* 0xff80000020a17808 */ /* 0x000fe40000000000 */
[----:B------:R-:W-:-:S02]  /*3320*/  FMNMX.FTZ R3, R104, R3, !PT ;  /* 0x0000000368037209 */ /* 0x000fc40007810000 */
[----:B------:R-:W-:Y:S02]  /*3330*/  FMNMX.FTZ R6, R28, R6, !PT ;  /* 0x000000061c067209 */ /* 0x000fe40007810000 */
[----:B------:R-:W-:Y:S02]  /*3340*/  FSEL R162, R35, -INF , P1 ;  /* 0xff80000023a27808 */ /* 0x000fe40000800000 */
[----:B------:R-:W-:Y:S02]  /*3350*/  FSEL R160, R33, -INF , P1 ;  /* 0xff80000021a07808 */ /* 0x000fe40000800000 */
[----:B------:R-:W-:Y:S02]  /*3360*/  ISETP.GT.AND P1, PT, R0, 0x38, PT ;  /* 0x000000380000780c */ /* 0x000fe40003f24270 */
[----:B------:R-:W-:Y:S02]  /*3370*/  FMNMX.FTZ R3, R161, R3, !PT ;  /* 0x00000003a1037209 */ /* 0x000fe40007810000 */
[----:B------:R-:W-:-:S02]  /*3380*/  FMNMX.FTZ R6, R29, R6, !PT ;  /* 0x000000061d067209 */ /* 0x000fc40007810000 */
[----:B------:R-:W-:Y:S02]  /*3390*/  FSEL R164, R34, -INF , P0 ;  /* 0xff80000022a47808 */ /* 0x000fe40000000000 */
[----:B------:R-:W-:Y:S01]  /*33a0*/  ISETP.GT.AND P0, PT, R0, 0x39, PT ;  /* 0x000000390000780c */ /* 0x000fe20003f04270 */
[----:B------:R-:W-:Y:S01]  /*33b0*/  LDSM.16.MT88.4 R32, [R225+0x900] ;  /* 0x00090000e120783b */ /* 0x000fe20000004200 */
[----:B------:R-:W-:Y:S02]  /*33c0*/  FSEL R134, R48, -INF , P1 ;  /* 0xff80000030867808 */ /* 0x000fe40000800000 */
[----:B------:R-:W-:Y:S02]  /*33d0*/  FMNMX.FTZ R3, R160, R3, !PT ;  /* 0x00000003a0037209 */ /* 0x000fe40007810000 */
[----:B------:R-:W-:Y:S02]  /*33e0*/  FMNMX.FTZ R6, R44, R6, !PT ;  /* 0x000000062c067209 */ /* 0x000fe40007810000 */
[----:B------:R-:W-:-:S02]  /*33f0*/  FSEL R163, R50, -INF , P1 ;  /* 0xff80000032a37808 */ /* 0x000fc40000800000 */
[----:B------:R-:W-:Y:S02]  /*3400*/  FSEL R133, R49, -INF , P0 ;  /* 0xff80000031857808 */ /* 0x000fe40000000000 */
[----:B------:R-:W-:Y:S02]  /*3410*/  ISETP.GT.AND P1, PT, R0, 0x40, PT ;  /* 0x000000400000780c */ /* 0x000fe40003f24270 */
[----:B------:R-:W-:Y:S02]  /*3420*/  FMNMX.FTZ R3, R134, R3, !PT ;  /* 0x0000000386037209 */ /* 0x000fe40007810000 */
[----:B------:R-:W-:Y:S02]  /*3430*/  FMNMX.FTZ R6, R45, R6, !PT ;  /* 0x000000062d067209 */ /* 0x000fe40007810000 */
[----:B------:R-:W-:Y:S02]  /*3440*/  FSEL R165, R51, -INF , P0 ;  /* 0xff80000033a57808 */ /* 0x000fe40000000000 */
[----:B------:R-:W-:Y:S01]  /*3450*/  ISETP.GT.AND P0, PT, R0, 0x41, PT ;  /* 0x000000410000780c */ /* 0x000fe20003f04270 */
[----:B------:R-:W-:Y:S01]  /*3460*/  LDSM.16.MT88.4 R48, [R225+0x3100] ;  /* 0x00310000e130783b */ /* 0x000fe20000004200 */
[----:B------:R-:W-:-:S02]  /*3470*/  FSEL R175, R24, -INF , P1 ;  /* 0xff80000018af7808 */ /* 0x000fc40000800000 */
[----:B------:R-:W-:Y:S02]  /*3480*/  FMNMX.FTZ R3, R133, R3, !PT ;  /* 0x0000000385037209 */ /* 0x000fe40007810000 */
[----:B------:R-:W-:Y:S02]  /*3490*/  FMNMX.FTZ R6, R110, R6, !PT ;  /* 0x000000066e067209 */ /* 0x000fe40007810000 */
[----:B------:R-:W-:Y:S02]  /*34a0*/  FSEL R197, R26, -INF , P1 ;  /* 0xff8000001ac57808 */ /* 0x000fe40000800000 */
[----:B------:R-:W-:Y:S02]  /*34b0*/  FSEL R174, R25, -INF , P0 ;  /* 0xff80000019ae7808 */ /* 0x000fe40000000000 */
[----:B------:R-:W-:Y:S02]  /*34c0*/  ISETP.GT.AND P1, PT, R0, 0x48, PT ;  /* 0x000000480000780c */ /* 0x000fe40003f24270 */
[----:B------:R-:W-:-:S02]  /*34d0*/  FMNMX.FTZ R3, R175, R3, !PT ;  /* 0x00000003af037209 */ /* 0x000fc40007810000 */
[----:B------:R-:W-:Y:S02]  /*34e0*/  FSEL R109, R38, -INF , P2 ;  /* 0xff800000266d7808 */ /* 0x000fe40001000000 */
[----:B------:R-:W-:Y:S01]  /*34f0*/  FMNMX.FTZ R6, R108, R6, !PT ;  /* 0x000000066c067209 */ /* 0x000fe20007810000 */
[----:B------:R-:W-:Y:S01]  /*3500*/  LDSM.16.MT88.4 R36, [R224+0x900] ;  /* 0x00090000e024783b */ /* 0x000fe20000004200 */
[----:B------:R-:W-:Y:S02]  /*3510*/  FSEL R196, R27, -INF , P0 ;  /* 0xff8000001bc47808 */ /* 0x000fe40000000000 */
[----:B------:R-:W-:Y:S01]  /*3520*/  ISETP.GT.AND P0, PT, R0, 0x49, PT ;  /* 0x000000490000780c */ /* 0x000fe20003f04270 */
[----:B------:R-:W-:Y:S01]  /*3530*/  LDSM.16.MT88.4 R24, [R225+0x100] ;  /* 0x00010000e118783b */ /* 0x000fe20000004200 */
[----:B------:R-:W-:Y:S02]  /*3540*/  FSEL R173, R16, -INF , P1 ;  /* 0xff80000010ad7808 */ /* 0x000fe40000800000 */
[----:B------:R-:W-:-:S02]  /*3550*/  FMNMX.FTZ R3, R174, R3, !PT ;  /* 0x00000003ae037209 */ /* 0x000fc40007810000 */
[----:B------:R-:W-:Y:S02]  /*3560*/  FMNMX.FTZ R6, R109, R6, !PT ;  /* 0x000000066d067209 */ /* 0x000fe40007810000 */
[----:B------:R-:W-:Y:S02]  /*3570*/  FSEL R172, R17, -INF , P0 ;  /* 0xff80000011ac7808 */ /* 0x000fe40000000000 */
[C---:B------:R-:W-:Y:S02]  /*3580*/  ISETP.GT.AND P3, PT, R0.reuse, 0x50, PT ;  /* 0x000000500000780c */ /* 0x040fe40003f64270 */
[----:B------:R-:W-:Y:S02]  /*3590*/  FMNMX.FTZ R3, R173, R3, !PT ;  /* 0x00000003ad037209 */ /* 0x000fe40007810000 */
[----:B------:R-:W-:Y:S02]  /*35a0*/  FMNMX.FTZ R6, R111, R6, !PT ;  /* 0x000000066f067209 */ /* 0x000fe40007810000 */
[----:B------:R-:W-:-:S02]  /*35b0*/  ISETP.GT.AND P2, PT, R0, 0x51, PT ;  /* 0x000000510000780c */ /* 0x000fc40003f44270 */
[----:B------:R-:W-:Y:S02]  /*35c0*/  FSEL R250, R52, -INF , P3 ;  /* 0xff80000034fa7808 */ /* 0x000fe40001800000 */
[----:B------:R-:W-:Y:S02]  /*35d0*/  FMNMX.FTZ R3, R172, R3, !PT ;  /* 0x00000003ac037209 */ /* 0x000fe40007810000 */
[----:B------:R-:W-:Y:S02]  /*35e0*/  FMNMX.FTZ R6, R164, R6, !PT ;  /* 0x00000006a4067209 */ /* 0x000fe40007810000 */
[----:B------:R-:W-:Y:S02]  /*35f0*/  FSEL R183, R18, -INF , P1 ;  /* 0xff80000012b77808 */ /* 0x000fe40000800000 */
[----:B------:R-:W-:Y:S02]  /*3600*/  FSEL R198, R19, -INF , P0 ;  /* 0xff80000013c67808 */ /* 0x000fe40000000000 */
[----:B------:R-:W-:Y:S01]  /*3610*/  ISETP.GT.AND P1, PT, R0, 0x58, PT ;  /* 0x000000580000780c */ /* 0x000fe20003f24270 */
[----:B------:R-:W-:Y:S01]  /*3620*/  LDSM.16.MT88.4 R16, [R224+0x100] ;  /* 0x00010000e010783b */ /* 0x000fe20000004200 */
[----:B------:R-:W-:-:S02]  /*3630*/  FSEL R169, R53, -INF , P2 ;  /* 0xff80000035a97808 */ /* 0x000fc40001000000 */
[----:B------:R-:W-:Y:S02]  /*3640*/  FMNMX.FTZ R3, R250, R3, !PT ;  /* 0x00000003fa037209 */ /* 0x000fe40007810000 */
[----:B------:R-:W-:Y:S02]  /*3650*/  ISETP.GT.AND P0, PT, R0, 0x59, PT ;  /* 0x000000590000780c */ /* 0x000fe40003f04270 */
[----:B------:R-:W-:Y:S02]  /*3660*/  FMNMX.FTZ R0, R162, R6, !PT ;  /* 0x00000006a2007209 */ /* 0x000fe40007810000 */
[----:B------:R-:W-:Y:S02]  /*3670*/  FSEL R251, R40, -INF , P1 ;  /* 0xff80000028fb7808 */ /* 0x000fe40000800000 */
[----:B------:R-:W-:Y:S02]  /*3680*/  FMNMX.FTZ R132, R169, R3, !PT ;  /* 0x00000003a9847209 */ /* 0x000fe40007810000 */
[----:B------:R-:W-:-:S02]  /*3690*/  FMNMX.FTZ R0, R163, R0, !PT ;  /* 0x00000000a3007209 */ /* 0x000fc40007810000 */
[----:B------:R-:W-:Y:S02]  /*36a0*/  FSEL R170, R41, -INF , P0 ;  /* 0xff80000029aa7808 */ /* 0x000fe40000000000 */
[----:B------:R-:W-:Y:S02]  /*36b0*/  FMNMX.FTZ R132, R251, R132, !PT ;  /* 0x00000084fb847209 */ /* 0x000fe40007810000 */
[----:B------:R-:W-:Y:S02]  /*36c0*/  FMNMX.FTZ R0, R165, R0, !PT ;  /* 0x00000000a5007209 */ /* 0x000fe40007810000 */
[----:B------:R-:W-:Y:S02]  /*36d0*/  FMNMX.FTZ R132, R170, R132, !PT ;  /* 0x00000084aa847209 */ /* 0x000fe40007810000 */
[----:B------:R-:W-:Y:S02]  /*36e0*/  FMNMX.FTZ R0, R197, R0, !PT ;  /* 0x00000000c5007209 */ /* 0x000fe40007810000 */
[----:B------:R-:W-:Y:S01]  /*36f0*/  FSEL R168, R54, -INF , P3 ;  /* 0xff80000036a87808 */ /* 0x000fe20001800000 */
[----:B------:R-:W1:Y:S01]  /*3700*/  SHFL.BFLY PT, R3, R132, 0x2, 0x1f ;  /* 0x0c401f0084037f89 */ /* 0x000e6200000e0000 */
[----:B------:R-:W-:-:S02]  /*3710*/  FMNMX.FTZ R0, R196, R0, !PT ;  /* 0x00000000c4007209 */ /* 0x000fc40007810000 */
[----:B------:R-:W-:Y:S02]  /*3720*/  FSEL R249, R55, -INF , P2 ;  /* 0xff80000037f97808 */ /* 0x000fe40001000000 */
[----:B------:R-:W-:Y:S01]  /*3730*/  FMNMX.FTZ R0, R183, R0, !PT ;  /* 0x00000000b7007209 */ /* 0x000fe20007810000 */
[----:B------:R-:W-:Y:S01]  /*3740*/  LDSM.16.MT88.4 R52, [R228+0x100] ;  /* 0x00010000e434783b */ /* 0x000fe20000004200 */
[----:B------:R-:W-:Y:S02]  /*3750*/  FSEL R46, R42, -INF , P1 ;  /* 0xff8000002a2e7808 */ /* 0x000fe40000800000 */
[----:B------:R-:W-:Y:S02]  /*3760*/  FMNMX.FTZ R0, R198, R0, !PT ;  /* 0x00000000c6007209 */ /* 0x000fe40007810000 */
[----:B------:R-:W-:Y:S02]  /*3770*/  FSEL R47, R43, -INF , P0 ;  /* 0xff8000002b2f7808 */ /* 0x000fe40000000000 */
[----:B------:R-:W-:-:S04]  /*3780*/  FMNMX.FTZ R0, R168, R0, !PT ;  /* 0x00000000a8007209 */ /* 0x000fc80007810000 */
[----:B------:R-:W-:-:S04]  /*3790*/  FMNMX.FTZ R0, R249, R0, !PT ;  /* 0x00000000f9007209 */ /* 0x000fc80007810000 */
[----:B------:R-:W-:Y:S02]  /*37a0*/  FMNMX.FTZ R0, R46, R0, !PT ;  /* 0x000000002e007209 */ /* 0x000fe40007810000 */
[----:B-1----:R-:W-:Y:S02]  /*37b0*/  FMNMX.FTZ R132, R132, R3, !PT ;  /* 0x0000000384847209 */ /* 0x002fe40007810000 */
[----:B------:R-:W-:-:S03]  /*37c0*/  FMNMX.FTZ R3, R47, R0, !PT ;  /* 0x000000002f037209 */ /* 0x000fc60007810000 */
[----:B------:R-:W1:Y:S04]  /*37d0*/  SHFL.BFLY PT, R0, R132, 0x1, 0x1f ;  /* 0x0c201f0084007f89 */ /* 0x000e6800000e0000 */
[----:B------:R-:W2:Y:S01]  /*37e0*/  SHFL.BFLY PT, R6, R3, 0x2, 0x1f ;  /* 0x0c401f0003067f89 */ /* 0x000ea200000e0000 */
[----:B-1----:R-:W-:Y:S02]  /*37f0*/  FMNMX.FTZ R132, R132, R0, !PT ;  /* 0x0000000084847209 */ /* 0x002fe40007810000 */
[----:B--2---:R-:W-:-:S03]  /*3800*/  FMNMX.FTZ R3, R3, R6, !PT ;  /* 0x0000000603037209 */ /* 0x004fc60007810000 */
[C---:B------:R-:W-:Y:S01]  /*3810*/  FMUL.FTZ R12, R132.reuse, c[0x0][0x2d0] ;  /* 0x0000b400840c7a20 */ /* 0x040fe20000410000 */
[----:B------:R-:W-:Y:S01]  /*3820*/  FSETP.NEU.FTZ.AND P0, PT, R132, -INF , PT ;  /* 0xff8000008400780b */ /* 0x000fe20003f1d000 */
[----:B------:R-:W1:Y:S03]  /*3830*/  SHFL.BFLY PT, R6, R3, 0x1, 0x1f ;  /* 0x0c201f0003067f89 */ /* 0x000e6600000e0000 */
[----:B------:R-:W-:-:S05]  /*3840*/  FSEL R12, R12, RZ, P0 ;  /* 0x000000ff0c0c7208 */ /* 0x000fca0000000000 */
[----:B------:R-:W-:-:S04]  /*3850*/  FFMA.FTZ R0, R7, c[0x0][0x2d0], -R12 ;  /* 0x0000b40007007a23 */ /* 0x000fc8000001080c */
[----:B------:R2:W-:Y:S01]  /*3860*/  MUFU.EX2 R171, R0 ;  /* 0x0000000000ab7308 */ /* 0x0005e20000000800 */
[----:B-1----:R-:W-:Y:S01]  /*3870*/  FMNMX.FTZ R3, R3, R6, !PT ;  /* 0x0000000603037209 */ /* 0x002fe20007810000 */
[--C-:B------:R-:W-:Y:S02]  /*3880*/  FFMA.FTZ R6, R11, c[0x0][0x2d0], -R12.reuse ;  /* 0x0000b4000b067a23 */ /* 0x100fe4000001080c */
[----:B--2---:R-:W-:Y:S01]  /*3890*/  FFMA.FTZ R0, R8, c[0x0][0x2d0], -R12 ;  /* 0x0000b40008007a23 */ /* 0x004fe2000001080c */
[----:B------:R-:W-:-:S03]  /*38a0*/  FSETP.NEU.FTZ.AND P0, PT, R3, -INF , PT ;  /* 0xff8000000300780b */ /* 0x000fc60003f1d000 */
[----:B------:R1:W-:Y:S08]  /*38b0*/  MUFU.EX2 R167, R6 ;  /* 0x0000000600a77308 */ /* 0x0003f00000000800 */
[----:B------:R2:W3:Y:S01]  /*38c0*/  MUFU.EX2 R103, R0 ;  /* 0x0000000000677308 */ /* 0x0004e20000000800 */
[----:B-1----:R-:W-:-:S07]  /*38d0*/  FFMA.FTZ R6, R13, c[0x0][0x2d0], -R12 ;  /* 0x0000b4000d067a23 */ /* 0x002fce000001080c */
[----:B------:R-:W-:Y:S01]  /*38e0*/  MUFU.EX2 R166, R6 ;  /* 0x0000000600a67308 */ /* 0x000fe20000000800 */
[----:B--2---:R-:W-:Y:S01]  /*38f0*/  FFMA.FTZ R0, R9, c[0x0][0x2d0], -R12 ;  /* 0x0000b40009007a23 */ /* 0x004fe2000001080c */
[----:B---3--:R-:W-:-:S06]  /*3900*/  F2FP.PACK_AB R8, R103, R171 ;  /* 0x000000ab6708723e */ /* 0x008fcc00000000ff */
[----:B------:R1:W2:Y:S02]  /*3910*/  MUFU.EX2 R30, R0 ;  /* 0x00000000001e7308 */ /* 0x0002a40000000800 */
[----:B-1----:R-:W-:Y:S01]  /*3920*/  FFMA.FTZ R0, R10, c[0x0][0x2d0], -R12 ;  /* 0x0000b4000a007a23 */ /* 0x002fe2000001080c */
[----:B--2---:R-:W-:-:S05]  /*3930*/  MOV R13, R30 ;  /* 0x0000001e000d7202 */ /* 0x004fca0000000f00 */
[----:B------:R1:W2:Y:S02]  /*3940*/  MUFU.EX2 R199, R0 ;  /* 0x0000000000c77308 */ /* 0x0002a40000000800 */
[----:B-1----:R-:W-:Y:S01]  /*3950*/  FMUL.FTZ R0, R3, c[0x0][0x2d0] ;  /* 0x0000b40003007a20 */ /* 0x002fe20000410000 */
[----:B--2---:R-:W-:-:S04]  /*3960*/  F2FP.PACK_AB R10, R199, R13 ;  /* 0x0000000dc70a723e */ /* 0x004fc800000000ff */
[----:B------:R-:W-:Y:S02]  /*3970*/  FSEL R0, R0, RZ, P0 ;  /* 0x000000ff00007208 */ /* 0x000fe40000000000 */
[----:B------:R-:W-:-:S03]  /*3980*/  PLOP3.LUT P0, PT, PT, PT, UP0, 0x80, 0x0 ;  /* 0x000000000000781c */ /* 0x000fc60003f0f008 */
[----:B------:R-:W-:Y:S02]  /*3990*/  FFMA.FTZ R4, R14, c[0x0][0x2d0], -R0 ;  /* 0x0000b4000e047a23 */ /* 0x000fe40000010800 */
[----:B------:R-:W-:Y:S02]  /*39a0*/  IMAD.MOV.U32 R14, RZ, RZ, R46 ;  /* 0x000000ffff0e7224 */ /* 0x000fe400078e002e */
[----:B------:R1:W-:Y:S02]  /*39b0*/  MUFU.EX2 R121, R4 ;  /* 0x0000000400797308 */ /* 0x0003e40000000800 */
[----:B-1----:R-:W-:Y:S01]  /*39c0*/  FFMA.FTZ R4, R15, c[0x0][0x2d0], -R0 ;  /* 0x0000b4000f047a23 */ /* 0x002fe20000010800 */
[----:B------:R-:W-:-:S05]  /*39d0*/  MOV R15, R47 ;  /* 0x0000002f000f7202 */ /* 0x000fca0000000f00 */
[----:B------:R1:W2:Y:S02]  /*39e0*/  MUFU.EX2 R101, R4 ;  /* 0x0000000400657308 */ /* 0x0002a40000000800 */
[----:B-1----:R-:W-:Y:S01]  /*39f0*/  FFMA.FTZ R4, R20, c[0x0][0x2d0], -R0 ;  /* 0x0000b40014047a23 */ /* 0x002fe20000010800 */
[----:B--2---:R-:W-:-:S05]  /*3a00*/  F2FP.PACK_AB R9, R101, R121 ;  /* 0x000000796509723e */ /* 0x004fca00000000ff */
[----:B------:R1:W-:Y:S02]  /*3a10*/  MUFU.EX2 R180, R4 ;  /* 0x0000000400b47308 */ /* 0x0003e40000000800 */
[----:B-1----:R-:W-:-:S06]  /*3a20*/  FFMA.FTZ R4, R21, c[0x0][0x2d0], -R0 ;  /* 0x0000b40015047a23 */ /* 0x002fcc0000010800 */
[----:B------:R1:W2:Y:S02]  /*3a30*/  MUFU.EX2 R102, R4 ;  /* 0x0000000400667308 */ /* 0x0002a40000000800 */
[----:B-1----:R-:W-:Y:S01]  /*3a40*/  FFMA.FTZ R4, R23, c[0x0][0x2d0], -R12 ;  /* 0x0000b40017047a23 */ /* 0x002fe2000001080c */
[----:B--2---:R-:W-:-:S05]  /*3a50*/  F2FP.PACK_AB R11, R102, R180 ;  /* 0x000000b4660b723e */ /* 0x004fca00000000ff */
[----:B------:R1:W-:Y:S02]  /*3a60*/  MUFU.EX2 R182, R4 ;  /* 0x0000000400b67308 */ /* 0x0003e40000000800 */
[C---:B------:R-:W-:Y:S08]  /*3a70*/  HMMA.16816.F32 R40, R8.reuse, R16, RZ ;  /* 0x000000100828723c */ /* 0x040ff000000018ff */
[----:B------:R-:W-:Y:S01]  /*3a80*/  HMMA.16816.F32 R68, R8, R64, RZ ;  /* 0x000000400844723c */ /* 0x000fe200000018ff */
[----:B-1----:R-:W-:-:S04]  /*3a90*/  FFMA.FTZ R4, R22, c[0x0][0x2d0], -R12 ;  /* 0x0000b40016047a23 */ /* 0x002fc8000001080c */
[----:B------:R1:W2:Y:S03]  /*3aa0*/  MUFU.EX2 R7, R4 ;  /* 0x0000000400077308 */ /* 0x0002a60000000800 */
[C---:B------:R-:W-:Y:S08]  /*3ab0*/  HMMA.16816.F32 R20, R8.reuse, R24, RZ ;  /* 0x000000180814723c */ /* 0x040ff000000018ff */
[----:B------:R-:W-:Y:S01]  /*3ac0*/  HMMA.16816.F32 R64, R8, R66, RZ ;  /* 0x000000420840723c */ /* 0x000fe200000018ff */
[----:B-1----:R-:W-:-:S02]  /*3ad0*/  FFMA.FTZ R4, R28, c[0x0][0x2d0], -R0 ;  /* 0x0000b4001c047a23 */ /* 0x002fc40000010800 */
[----:B--2---:R-:W-:Y:S02]  /*3ae0*/  IMAD.MOV.U32 R2, RZ, RZ, R7 ;  /* 0x000000ffff027224 */ /* 0x004fe400078e0007 */
[----:B------:R1:W-:Y:S03]  /*3af0*/  MUFU.EX2 R181, R4 ;  /* 0x0000000400b57308 */ /* 0x0003e60000000800 */
[----:B------:R-:W-:Y:S01]  /*3b00*/  F2FP.PACK_AB R6, R2, R182 ;  /* 0x000000b60206723e */ /* 0x000fe200000000ff */
[--C-:B-1----:R-:W-:Y:S02]  /*3b10*/  FFMA.FTZ R4, R29, c[0x0][0x2d0], -R0.reuse ;  /* 0x0000b4001d047a23 */ /* 0x102fe40000010800 */
[C---:B------:R-:W-:Y:S02]  /*3b20*/  HMMA.16816.F32 R28, R8.reuse, R18, RZ ;  /* 0x00000012081c723c */ /* 0x040fe400000018ff */
[----:B------:R1:W2:Y:S06]  /*3b30*/  MUFU.EX2 R120, R4 ;  /* 0x0000000400787308 */ /* 0x0002ac0000000800 */
[C---:B------:R-:W-:Y:S08]  /*3b40*/  HMMA.16816.F32 R16, R8.reuse, R26, RZ ;  /* 0x0000001a0810723c */ /* 0x040ff000000018ff */
[----:B------:R-:W-:Y:S01]  /*3b50*/  HMMA.16816.F32 R24, R8, R54, RZ ;  /* 0x000000360818723c */ /* 0x000fe200000018ff */
[----:B-1----:R-:W-:Y:S01]  /*3b60*/  FFMA.FTZ R4, R44, c[0x0][0x2d0], -R0 ;  /* 0x0000b4002c047a23 */ /* 0x002fe20000010800 */
[----:B--2---:R-:W-:-:S03]  /*3b70*/  F2FP.PACK_AB R5, R120, R181 ;  /* 0x000000b57805723e */ /* 0x004fc600000000ff */
[----:B------:R1:W-:Y:S02]  /*3b80*/  MUFU.EX2 R100, R4 ;  /* 0x0000000400647308 */ /* 0x0003e40000000800 */
[----:B-1----:R-:W-:Y:S02]  /*3b90*/  FFMA.FTZ R4, R45, c[0x0][0x2d0], -R0 ;  /* 0x0000b4002d047a23 */ /* 0x002fe40000010800 */
[----:B------:R-:W1:Y:S04]  /*3ba0*/  LDSM.16.MT88.4 R44, [R227+0x100] ;  /* 0x00010000e32c783b */ /* 0x000e680000004200 */
[----:B------:R2:W3:Y:S02]  /*3bb0*/  MUFU.EX2 R252, R4 ;  /* 0x0000000400fc7308 */ /* 0x0004e40000000800 */
[----:B--2---:R-:W-:-:S02]  /*3bc0*/  F2FP.PACK_AB R4, R166, R167 ;  /* 0x000000a7a604723e */ /* 0x004fc400000000ff */
[----:B---3--:R-:W-:-:S07]  /*3bd0*/  F2FP.PACK_AB R7, R252, R100 ;  /* 0x00000064fc07723e */ /* 0x008fce00000000ff */
[C---:B------:R-:W-:Y:S08]  /*3be0*/  HMMA.16816.F32 R136, R4.reuse, R36, R40 ;  /* 0x000000240488723c */ /* 0x040ff00000001828 */
[C---:B------:R-:W-:Y:S01]  /*3bf0*/  HMMA.16816.F32 R148, R4.reuse, R38, R28 ;  /* 0x000000260494723c */ /* 0x040fe2000000181c */
[----:B------:R-:W2:Y:S07]  /*3c00*/  LDSM.16.MT88.4 R36, [R224+0x3100] ;  /* 0x00310000e024783b */ /* 0x000eae0000004200 */
[C---:B------:R-:W-:Y:S08]  /*3c10*/  HMMA.16816.F32 R144, R4.reuse, R32, R20 ;  /* 0x000000200490723c */ /* 0x040ff00000001814 */
[----:B------:R-:W-:Y:S01]  /*3c20*/  HMMA.16816.F32 R140, R4, R34, R16 ;  /* 0x00000022048c723c */ /* 0x000fe20000001810 */
[----:B------:R-:W3:Y:S07]  /*3c30*/  LDSM.16.MT88.4 R32, [R227+0x900] ;  /* 0x00090000e320783b */ /* 0x000eee0000004200 */
[C---:B-1----:R-:W-:Y:S08]  /*3c40*/  HMMA.16816.F32 R20, R8.reuse, R44, RZ ;  /* 0x0000002c0814723c */ /* 0x042ff000000018ff */
[C---:B------:R-:W-:Y:S08]  /*3c50*/  HMMA.16816.F32 R16, R8.reuse, R46, RZ ;  /* 0x0000002e0810723c */ /* 0x040ff000000018ff */
[C---:B------:R-:W-:Y:S01]  /*3c60*/  HMMA.16816.F32 R28, R8.reuse, R52, RZ ;  /* 0x00000034081c723c */ /* 0x040fe200000018ff */
[----:B------:R-:W1:Y:S07]  /*3c70*/  LDSM.16.MT88.4 R52, [R227+0x3100] ;  /* 0x00310000e334783b */ /* 0x000e6e0000004200 */
[C---:B--2---:R-:W-:Y:S08]  /*3c80*/  HMMA.16816.F32 R44, R8.reuse, R36, RZ ;  /* 0x00000024082c723c */ /* 0x044ff000000018ff */
[----:B------:R-:W-:Y:S08]  /*3c90*/  HMMA.16816.F32 R40, R8, R38, RZ ;  /* 0x000000260828723c */ /* 0x000ff000000018ff */
[C---:B---3--:R-:W-:Y:S08]  /*3ca0*/  HMMA.16816.F32 R116, R4.reuse, R32, R20 ;  /* 0x000000200474723c */ /* 0x048ff00000001814 */
[----:B------:R-:W-:Y:S08]  /*3cb0*/  HMMA.16816.F32 R124, R4, R34, R16 ;  /* 0x00000022047c723c */ /* 0x000ff00000001810 */
[C---:B------:R-:W-:Y:S08]  /*3cc0*/  HMMA.16816.F32 R36, R8.reuse, R48, RZ ;  /* 0x000000300824723c */ /* 0x040ff000000018ff */
[----:B------:R-:W-:Y:S08]  /*3cd0*/  HMMA.16816.F32 R32, R8, R50, RZ ;  /* 0x000000320820723c */ /* 0x000ff000000018ff */
[----:B------:R-:W-:Y:S08]  /*3ce0*/  HMMA.16816.F32 R128, R4, R60, R28 ;  /* 0x0000003c0480723c */ /* 0x000ff0000000181c */
[----:B------:R-:W-:Y:S08]  /*3cf0*/  HMMA.16816.F32 R28, R8, R56, RZ ;  /* 0x00000038081c723c */ /* 0x000ff000000018ff */
[----:B------:R-:W-:Y:S08]  /*3d00*/  HMMA.16816.F32 R112, R4, R62, R24 ;  /* 0x0000003e0470723c */ /* 0x000ff00000001818 */
[C---:B------:R-:W-:Y:S08]  /*3d10*/  HMMA.16816.F32 R24, R8.reuse, R58, RZ ;  /* 0x0000003a0818723c */ /* 0x040ff000000018ff */
[C---:B-1----:R-:W-:Y:S08]  /*3d20*/  HMMA.16816.F32 R20, R8.reuse, R52, RZ ;  /* 0x000000340814723c */ /* 0x042ff000000018ff */
[C---:B------:R-:W-:Y:S08]  /*3d30*/  HMMA.16816.F32 R16, R8.reuse, R54, RZ ;  /* 0x000000360810723c */ /* 0x040ff000000018ff */
[C---:B------:R-:W-:Y:S08]  /*3d40*/  HMMA.16816.F32 R60, R8.reuse, R72, RZ ;  /* 0x00000048083c723c */ /* 0x040ff000000018ff */
[C---:B------:R-:W-:Y:S08]  /*3d50*/  HMMA.16816.F32 R56, R8.reuse, R74, RZ ;  /* 0x0000004a0838723c */ /* 0x040ff000000018ff */
[C---:B------:R-:W-:Y:S08]  /*3d60*/  HMMA.16816.F32 R52, R8.reuse, R76, RZ ;  /* 0x0000004c0834723c */ /* 0x040ff000000018ff */
[C---:B------:R-:W-:Y:S08]  /*3d70*/  HMMA.16816.F32 R48, R8.reuse, R78, RZ ;  /* 0x0000004e0830723c */ /* 0x040ff000000018ff */
[C---:B------:R-:W-:Y:S07]  /*3d80*/  HMMA.16816.F32 R72, R8.reuse, R84, RZ ;  /* 0x000000540848723c */ /* 0x040fee00000018ff */
[----:B------:R-:W-:Y:S01]  /*3d90*/  MOV R85, R120 ;  /* 0x0000007800557202 */ /* 0x000fe20000000f00 */
[----:B------:R-:W-:Y:S01]  /*3da0*/  HMMA.16816.F32 R76, R8, R86, RZ ;  /* 0x00000056084c723c */ /* 0x000fe200000018ff */
[----:B------:R-:W-:-:S06]  /*3db0*/  IMAD.MOV.U32 R84, RZ, RZ, R121 ;  /* 0x000000ffff547224 */ /* 0x000fcc00078e0079 */
[----:B------:R-:W-:Y:S01]  /*3dc0*/  IMAD.MOV.U32 R87, RZ, RZ, R102 ;  /* 0x000000ffff577224 */ /* 0x000fe200078e0066 */
[----:B------:R-:W-:Y:S01]  /*3dd0*/  MOV R10, R101 ;  /* 0x00000065000a7202 */ /* 0x000fe20000000f00 */
[----:B------:R-:W-:Y:S01]  /*3de0*/  IMAD.MOV.U32 R86, RZ, RZ, R103 ;  /* 0x000000ffff567224 */ /* 0x000fe200078e0067 */
[----:B------:R-:W-:Y:S01]  /*3df0*/  HMMA.16816.F32 R120, R4, R96, R44 ;  /* 0x000000600478723c */ /* 0x000fe2000000182c */
[----:B------:R-:W-:-:S07]  /*3e00*/  IMAD.MOV.U32 R11, RZ, RZ, R100 ;  /* 0x000000ffff0b7224 */ /* 0x000fce00078e0064 */
[C---:B------:R-:W-:Y:S08]  /*3e10*/  HMMA.16816.F32 R100, R4.reuse, R98, R40 ;  /* 0x000000620464723c */ /* 0x040ff00000001828 */
[C---:B------:R-:W-:Y:S08]  /*3e20*/  HMMA.16816.F32 R96, R4.reuse, R92, R36 ;  /* 0x0000005c0460723c */ /* 0x040ff00000001824 */
[C---:B------:R-:W-:Y:S07]  /*3e30*/  HMMA.16816.F32 R92, R4.reuse, R94, R32 ;  /* 0x0000005e045c723c */ /* 0x040fee0000001820 */
[----:B------:R-:W-:Y:S01]  /*3e40*/  IMAD.MOV.U32 R32, RZ, RZ, R86 ;  /* 0x000000ffff207224 */ /* 0x000fe200078e0056 */
[----:B------:R-:W-:Y:S01]  /*3e50*/  MOV R33, R87 ;  /* 0x0000005700217202 */ /* 0x000fe20000000f00 */
[----:B------:R-:W-:Y:S01]  /*3e60*/  IMAD.MOV.U32 R34, RZ, RZ, R84 ;  /* 0x000000ffff227224 */ /* 0x000fe200078e0054 */
[C---:B------:R-:W-:Y:S01]  /*3e70*/  HMMA.16816.F32 R40, R4.reuse, R80, R20 ;  /* 0x000000500428723c */ /* 0x040fe20000001814 */
[----:B------:R-:W-:Y:S01]  /*3e80*/  IMAD.MOV.U32 R35, RZ, RZ, R85 ;  /* 0x000000ffff237224 */ /* 0x000fe200078e0055 */
[----:B------:R-:W1:Y:S05]  /*3e90*/  LDSM.16.MT88.4 R20, [R224+0x6900] ;  /* 0x00690000e014783b */ /* 0x000e6a0000004200 */
[----:B------:R-:W-:Y:S01]  /*3ea0*/  IMAD.MOV.U32 R81, RZ, RZ, R33 ;  /* 0x000000ffff517224 */ /* 0x000fe200078e0021 */
[----:B------:R-:W-:Y:S01]  /*3eb0*/  HMMA.16816.F32 R84, R4, R88, R28 ;  /* 0x000000580454723c */ /* 0x000fe2000000181c */
[----:B------:R-:W-:-:S06]  /*3ec0*/  MOV R80, R34 ;  /* 0x0000002200507202 */ /* 0x000fcc0000000f00 */
[----:B------:R-:W-:Y:S01]  /*3ed0*/  MOV R30, R10 ;  /* 0x0000000a001e7202 */ /* 0x000fe20000000f00 */
[----:B------:R-:W-:Y:S01]  /*3ee0*/  IMAD.MOV.U32 R31, RZ, RZ, R11 ;  /* 0x000000ffff1f7224 */ /* 0x000fe200078e000b */
[C---:B------:R-:W-:Y:S01]  /*3ef0*/  HMMA.16816.F32 R88, R4.reuse, R90, R24 ;  /* 0x0000005a0458723c */ /* 0x040fe20000001818 */
[----:B------:R-:W2:Y:S04]  /*3f00*/  LDSM.16.MT88.4 R8, [R228+0x6900] ;  /* 0x00690000e408783b */ /* 0x000ea80000004200 */
[----:B------:R-:W3:Y:S03]  /*3f10*/  LDSM.16.MT88.4 R24, [R227+0x6900] ;  /* 0x00690000e318783b */ /* 0x000ee60000004200 */
[C---:B------:R-:W-:Y:S01]  /*3f20*/  HMMA.16816.F32 R36, R4.reuse, R82, R16 ;  /* 0x000000520424723c */ /* 0x040fe20000001810 */
[----:B------:R-:W4:Y:S06]  /*3f30*/  LDSM.16.MT88.4 R16, [R225+0x6900] ;  /* 0x00690000e110783b */ /* 0x000f2c0000004200 */
[----:B------:R-:W-:Y:S01]  /*3f40*/  IMAD.MOV.U32 R83, RZ, RZ, R35 ;  /* 0x000000ffff537224 */ /* 0x000fe200078e0023 */
[C---:B-1----:R-:W-:Y:S08]  /*3f50*/  HMMA.16816.F32 R68, R4.reuse, R20, R68 ;  /* 0x000000140444723c */ /* 0x042ff00000001844 */
[C---:B------:R-:W-:Y:S01]  /*3f60*/  HMMA.16816.F32 R64, R4.reuse, R22, R64 ;  /* 0x000000160440723c */ /* 0x040fe20000001840 */
[----:B------:R-:W-:Y:S07]  /*3f70*/  LDSM.16.MT88.4 R20, [R225+0x1100] ;  /* 0x00110000e114783b */ /* 0x000fee0000004200 */
[C---:B--2---:R-:W-:Y:S07]  /*3f80*/  HMMA.16816.F32 R44, R4.reuse, R8, R52 ;  /* 0x00000008042c723c */ /* 0x044fee0000001834 */
[----:B------:R-:W-:Y:S01]  /*3f90*/  IMAD.MOV.U32 R53, RZ, RZ, R32 ;  /* 0x000000ffff357224 */ /* 0x000fe200078e0020 */
[----:B------:R-:W-:Y:S01]  /*3fa0*/  MOV R54, R31 ;  /* 0x0000001f00367202 */ /* 0x000fe20000000f00 */
[----:B---3--:R-:W-:Y:S01]  /*3fb0*/  HMMA.16816.F32 R32, R4, R24, R72 ;  /* 0x000000180420723c */ /* 0x008fe20000001848 */
[----:B------:R-:W-:-:S06]  /*3fc0*/  IMAD.MOV.U32 R55, RZ, RZ, R30 ;  /* 0x000000ffff377224 */ /* 0x000fcc00078e001e */
[----:B------:R-:W-:Y:S01]  /*3fd0*/  IMAD.MOV.U32 R73, RZ, RZ, R2 ;  /* 0x000000ffff497224 */ /* 0x000fe200078e0002 */
[----:B------:R-:W-:Y:S01]  /*3fe0*/  MOV R74, R252 ;  /* 0x000000fc004a7202 */ /* 0x000fe20000000f00 */
[--C-:B------:R-:W-:Y:S01]  /*3ff0*/  FFMA.FTZ R2, R107, c[0x0][0x2d0], -R12.reuse ;  /* 0x0000b4006b027a23 */ /* 0x100fe2000001080c */
[C---:B------:R-:W-:Y:S01]  /*4000*/  HMMA.16816.F32 R28, R4.reuse, R26, R76 ;  /* 0x0000001a041c723c */ /* 0x040fe2000000184c */
[----:B------:R-:W1:Y:S02]  /*4010*/  LDSM.16.MT88.4 R24, [R224+0x1100] ;  /* 0x00110000e018783b */ /* 0x000e640000004200 */
[----:B------:R2:W-:Y:S05]  /*4020*/  MUFU.EX2 R252, R2 ;  /* 0x0000000200fc7308 */ /* 0x0005ea0000000800 */
[C---:B----4-:R-:W-:Y:S08]  /*4030*/  HMMA.16816.F32 R60, R4.reuse, R16, R60 ;  /* 0x00000010043c723c */ /* 0x050ff0000000183c */
[----:B------:R-:W-:Y:S01]  /*4040*/  HMMA.16816.F32 R56, R4, R18, R56 ;  /* 0x000000120438723c */ /* 0x000fe20000001838 */
[----:B------:R-:W3:Y:S01]  /*4050*/  LDSM.16.MT88.4 R16, [R228+0x1100] ;  /* 0x00110000e410783b */ /* 0x000ee20000004200 */
[----:B--2---:R-:W-:-:S04]  /*4060*/  FFMA.FTZ R2, R106, c[0x0][0x2d0], -R12 ;  /* 0x0000b4006a027a23 */ /* 0x004fc8000001080c */
[----:B------:R2:W-:Y:S02]  /*4070*/  MUFU.EX2 R75, R2 ;  /* 0x00000002004b7308 */ /* 0x0005e40000000800 */
[----:B------:R-:W-:Y:S01]  /*4080*/  HMMA.16816.F32 R48, R4, R10, R48 ;  /* 0x0000000a0430723c */ /* 0x000fe20000001830 */
[----:B------:R-:W4:Y:S06]  /*4090*/  LDSM.16.MT88.4 R8, [R227+0x1100] ;  /* 0x00110000e308783b */ /* 0x000f2c0000004200 */
[----:B------:R-:W-:Y:S01]  /*40a0*/  FFMA.FTZ R4, R109, c[0x0][0x2d0], -R0 ;  /* 0x0000b4006d047a23 */ /* 0x000fe20000010800 */
[----:B------:R-:W-:Y:S01]  /*40b0*/  MOV R109, R249 ;  /* 0x000000f9006d7202 */ /* 0x000fe20000000f00 */
[----:B--2---:R-:W-:-:S04]  /*40c0*/  FFMA.FTZ R2, R105, c[0x0][0x2d0], -R12 ;  /* 0x0000b40069027a23 */ /* 0x004fc8000001080c */
[----:B------:R2:W-:Y:S02]  /*40d0*/  MUFU.EX2 R82, R2 ;  /* 0x0000000200527308 */ /* 0x0005e40000000800 */
[----:B--2---:R-:W-:-:S06]  /*40e0*/  FFMA.FTZ R2, R104, c[0x0][0x2d0], -R12 ;  /* 0x0000b40068027a23 */ /* 0x004fcc000001080c */
[----:B------:R2:W5:Y:S02]  /*40f0*/  MUFU.EX2 R52, R2 ;  /* 0x0000000200347308 */ /* 0x0005640000000800 */
[----:B--2---:R-:W-:Y:S01]  /*4100*/  FFMA.FTZ R2, R110, c[0x0][0x2d0], -R0 ;  /* 0x0000b4006e027a23 */ /* 0x004fe20000010800 */
[----:B-----5:R-:W-:Y:S01]  /*4110*/  F2FP.PACK_AB R6, R52, R82 ;  /* 0x000000523406723e */ /* 0x020fe200000000ff */
[----:B------:R-:W-:-:S04]  /*4120*/  IMAD.MOV.U32 R110, RZ, RZ, R250 ;  /* 0x000000ffff6e7224 */ /* 0x000fc800078e00fa */
[----:B------:R2:W-:Y:S02]  /*4130*/  MUFU.EX2 R250, R2 ;  /* 0x0000000200fa7308 */ /* 0x0005e40000000800 */
[----:B--2---:R-:W-:Y:S02]  /*4140*/  FFMA.FTZ R2, R108, c[0x0][0x2d0], -R0 ;  /* 0x0000b4006c027a23 */ /* 0x004fe40000010800 */
[----:B------:R-:W-:-:S04]  /*4150*/  IMAD.MOV.U32 R108, RZ, RZ, R251 ;  /* 0x000000ffff6c7224 */ /* 0x000fc800078e00fb */
[----:B------:R2:W5:Y:S02]  /*4160*/  MUFU.EX2 R251, R2 ;  /* 0x0000000200fb7308 */ /* 0x0005640000000800 */
[----:B--2---:R-:W-:Y:S01]  /*4170*/  FFMA.FTZ R2, R111, c[0x0][0x2d0], -R0 ;  /* 0x0000b4006f027a23 */ /* 0x004fe20000010800 */
[----:B-----5:R-:W-:Y:S01]  /*4180*/  F2FP.PACK_AB R5, R251, R250 ;  /* 0x000000fafb05723e */ /* 0x020fe200000000ff */
[----:B------:R-:W-:-:S04]  /*4190*/  IMAD.MOV.U32 R111, RZ, RZ, R199 ;  /* 0x000000ffff6f7224 */ /* 0x000fc800078e00c7 */
[----:B------:R2:W-:Y:S08]  /*41a0*/  MUFU.EX2 R199, R4 ;  /* 0x0000000400c77308 */ /* 0x0005f00000000800 */
[----:B------:R-:W5:Y:S01]  /*41b0*/  MUFU.EX2 R249, R2 ;  /* 0x0000000200f97308 */ /* 0x000f620000000800 */
[----:B--2---:R-:W-:Y:S02]  /*41c0*/  F2FP.PACK_AB R4, R75, R252 ;  /* 0x000000fc4b04723e */ /* 0x004fe400000000ff */
[----:B-----5:R-:W-:Y:S01]  /*41d0*/  F2FP.PACK_AB R7, R249, R199 ;  /* 0x000000c7f907723e */ /* 0x020fe200000000ff */
[----:B------:R-:W-:-:S06]  /*41e0*/  IMAD.MOV.U32 R2, RZ, RZ, R73 ;  /* 0x000000ffff027224 */ /* 0x000fcc00078e0049 */
[C---:B-1----:R-:W-:Y:S07]  /*41f0*/  HMMA.16816.F32 R136, R4.reuse, R24, R136 ;  /* 0x000000180488723c */ /* 0x042fee0000001888 */
[----:B------:R-:W-:Y:S01]  /*4200*/  MOV R24, R74 ;  /* 0x0000004a00187202 */ /* 0x000fe20000000f00 */
[----:B------:R-:W-:Y:S01]  /*4210*/  IMAD.MOV.U32 R25, RZ, RZ, R75 ;  /* 0x000000ffff197224 */ /* 0x000fe200078e004b */
[C---:B------:R-:W-:Y:S07]  /*4220*/  HMMA.16816.F32 R76, R4.reuse, R20, R144 ;  /* 0x00000014044c723c */ /* 0x040fee0000001890 */
[----:B------:R-:W-:Y:S01]  /*4230*/  IMAD.MOV.U32 R145, RZ, RZ, R24 ;  /* 0x000000ffff917224 */ /* 0x000fe200078e0018 */
[----:B------:R-:W-:Y:S01]  /*4240*/  HMMA.16816.F32 R72, R4, R26, R148 ;  /* 0x0000001a0448723c */ /* 0x000fe20000001894 */
[----:B------:R-:W-:-:S02]  /*4250*/  IMAD.MOV.U32 R144, RZ, RZ, R25 ;  /* 0x000000ffff907224 */ /* 0x000fc400078e0019 */
[----:B------:R-:W1:Y:S04]  /*4260*/  LDSM.16.MT88.4 R24, [R224+0x4100] ;  /* 0x00410000e018783b */ /* 0x000e680000004200 */
[----:B------:R-:W-:Y:S01]  /*4270*/  IMAD.MOV.U32 R148, RZ, RZ, R82 ;  /* 0x000000ffff947224 */ /* 0x000fe200078e0052 */
[----:B------:R-:W-:Y:S01]  /*4280*/  MOV R149, R83 ;  /* 0x0000005300957202 */ /* 0x000fe20000000f00 */
[----:B------:R-:W-:Y:S01]  /*4290*/  IMAD.MOV.U32 R150, RZ, RZ, R80 ;  /* 0x000000ffff967224 */ /* 0x000fe200078e0050 */
[----:B---3--:R-:W-:Y:S01]  /*42a0*/  HMMA.16816.F32 R104, R4, R16, R128 ;  /* 0x000000100468723c */ /* 0x008fe20000001880 */
[----:B------:R-:W-:Y:S02]  /*42b0*/  IMAD.MOV.U32 R151, RZ, RZ, R81 ;  /* 0x000000ffff977224 */ /* 0x000fe400078e0051 */
[----:B------:R-:W-:-:S02]  /*42c0*/  IMAD.MOV.U32 R147, RZ, RZ, R150 ;  /* 0x000000ffff937224 */ /* 0x000fc400078e0096 */
[----:B------:R-:W-:Y:S01]  /*42d0*/  IMAD.MOV.U32 R150, RZ, RZ, R110 ;  /* 0x000000ffff967224 */ /* 0x000fe200078e006e */
[----:B------:R-:W-:Y:S01]  /*42e0*/  MOV R146, R151 ;  /* 0x0000009700927202 */ /* 0x000fe20000000f00 */
[----:B------:R-:W-:Y:S01]  /*42f0*/  IMAD.MOV.U32 R128, RZ, RZ, R111 ;  /* 0x000000ffff807224 */ /* 0x000fe200078e006f */
[C---:B------:R-:W-:Y:S01]  /*4300*/  HMMA.16816.F32 R80, R4.reuse, R22, R140 ;  /* 0x000000160450723c */ /* 0x040fe2000000188c */
[----:B------:R-:W2:Y:S01]  /*4310*/  LDSM.16.MT88.4 R20, [R225+0x4100] ;  /* 0x00410000e114783b */ /* 0x000ea20000004200 */
[----:B------:R-:W-:Y:S01]  /*4320*/  MOV R131, R148 ;  /* 0x0000009400837202 */ /* 0x000fe20000000f00 */
[----:B------:R-:W-:Y:S01]  /*4330*/  IMAD.MOV.U32 R148, RZ, RZ, R109 ;  /* 0x000000ffff947224 */ /* 0x000fe200078e006d */
[----:B------:R-:W-:Y:S01]  /*4340*/  MOV R129, R2 ;  /* 0x0000000200817202 */ /* 0x000fe20000000f00 */
[----:B------:R-:W-:Y:S02]  /*4350*/  FFMA.FTZ R2, R161, c[0x0][0x2d0], -R12 ;  /* 0x0000b400a1027a23 */ /* 0x000fe4000001080c */
[----:B------:R-:W-:Y:S01]  /*4360*/  MOV R141, R108 ;  /* 0x0000006c008d7202 */ /* 0x000fe20000000f00 */
[----:B------:R-:W-:Y:S01]  /*4370*/  HMMA.16816.F32 R112, R4, R18, R112 ;  /* 0x000000120470723c */ /* 0x000fe20000001870 */
[----:B------:R-:W3:Y:S01]  /*4380*/  LDSM.16.MT88.4 R16, [R228+0x4100] ;  /* 0x00410000e410783b */ /* 0x000ee20000004200 */
[----:B------:R-:W-:Y:S01]  /*4390*/  IMAD.MOV.U32 R130, RZ, RZ, R149 ;  /* 0x000000ffff827224 */ /* 0x000fe200078e0095 */
[----:B------:R-:W-:Y:S01]  /*43a0*/  MOV R140, R53 ;  /* 0x00000035008c7202 */ /* 0x000fe20000000f00 */
[----:B------:R-:W-:-:S02]  /*43b0*/  IMAD.MOV.U32 R149, RZ, RZ, R52 ;  /* 0x000000ffff957224 */ /* 0x000fc400078e0034 */
[----:B------:R-:W-:Y:S02]  /*43c0*/  IMAD.MOV.U32 R143, RZ, RZ, R54 ;  /* 0x000000ffff8f7224 */ /* 0x000fe400078e0036 */
[----:B----4-:R-:W-:Y:S01]  /*43d0*/  HMMA.16816.F32 R116, R4, R8, R116 ;  /* 0x000000080474723c */ /* 0x010fe20000001874 */
[----:B------:R-:W-:-:S07]  /*43e0*/  IMAD.MOV.U32 R142, RZ, RZ, R55 ;  /* 0x000000ffff8e7224 */ /* 0x000fce00078e0037 */
[C---:B------:R-:W-:Y:S01]  /*43f0*/  HMMA.16816.F32 R108, R4.reuse, R10, R124 ;  /* 0x0000000a046c723c */ /* 0x040fe2000000187c */
[----:B------:R-:W4:Y:S07]  /*4400*/  LDSM.16.MT88.4 R8, [R227+0x4100] ;  /* 0x00410000e308783b */ /* 0x000f2e0000004200 */
[C---:B-1----:R-:W-:Y:S08]  /*4410*/  HMMA.16816.F32 R124, R4.reuse, R24, R120 ;  /* 0x00000018047c723c */ /* 0x042ff00000001878 */
[C---:B------:R-:W-:Y:S01]  /*4420*/  HMMA.16816.F32 R120, R4.reuse, R26, R100 ;  /* 0x0000001a0478723c */ /* 0x040fe20000001864 */
[----:B------:R-:W1:Y:S07]  /*4430*/  LDSM.16.MT88.4 R24, [R227+0x7100] ;  /* 0x00710000e318783b */ /* 0x000e6e0000004200 */
[C---:B--2---:R-:W-:Y:S08]  /*4440*/  HMMA.16816.F32 R100, R4.reuse, R20, R96 ;  /* 0x000000140464723c */ /* 0x044ff00000001860 */
[C---:B------:R-:W-:Y:S01]  /*4450*/  HMMA.16816.F32 R96, R4.reuse, R22, R92 ;  /* 0x000000160460723c */ /* 0x040fe2000000185c */
[----:B------:R-:W2:Y:S07]  /*4460*/  LDSM.16.MT88.4 R20, [R224+0x7100] ;  /* 0x00710000e014783b */ /* 0x000eae0000004200 */
[C---:B---3--:R-:W-:Y:S08]  /*4470*/  HMMA.16816.F32 R92, R4.reuse, R16, R84 ;  /* 0x00000010045c723c */ /* 0x048ff00000001854 */
[C---:B------:R-:W-:Y:S01]  /*4480*/  HMMA.16816.F32 R88, R4.reuse, R18, R88 ;  /* 0x000000120458723c */ /* 0x040fe20000001858 */
[----:B------:R-:W3:Y:S07]  /*4490*/  LDSM.16.MT88.4 R16, [R225+0x7100] ;  /* 0x00710000e110783b */ /* 0x000eee0000004200 */
[C---:B----4-:R-:W-:Y:S08]  /*44a0*/  HMMA.16816.F32 R40, R4.reuse, R8, R40 ;  /* 0x000000080428723c */ /* 0x050ff00000001828 */
[C---:B------:R-:W-:Y:S01]  /*44b0*/  HMMA.16816.F32 R36, R4.reuse, R10, R36 ;  /* 0x0000000a0424723c */ /* 0x040fe20000001824 */
[----:B------:R-:W4:Y:S07]  /*44c0*/  LDSM.16.MT88.4 R8, [R228+0x7100] ;  /* 0x00710000e408783b */ /* 0x000f2e0000004200 */
[C---:B-1----:R-:W-:Y:S08]  /*44d0*/  HMMA.16816.F32 R32, R4.reuse, R24, R32 ;  /* 0x000000180420723c */ /* 0x042ff00000001820 */
[C---:B--2---:R-:W-:Y:S07]  /*44e0*/  HMMA.16816.F32 R84, R4.reuse, R20, R68 ;  /* 0x000000140454723c */ /* 0x044fee0000001844 */
[----:B------:R-:W-:Y:S01]  /*44f0*/  MOV R71, R167 ;  /* 0x000000a700477202 */ /* 0x000fe20000000f00 */
[----:B------:R-:W-:Y:S01]  /*4500*/  IMAD.MOV.U32 R69, RZ, RZ, R181 ;  /* 0x000000ffff457224 */ /* 0x000fe200078e00b5 */
[----:B------:R1:W-:Y:S01]  /*4510*/  MUFU.EX2 R167, R2 ;  /* 0x0000000200a77308 */ /* 0x0003e20000000800 */
[----:B------:R-:W-:Y:S01]  /*4520*/  IMAD.MOV.U32 R70, RZ, RZ, R180 ;  /* 0x000000ffff467224 */ /* 0x000fe200078e00b4 */
[----:B------:R-:W-:Y:S01]  /*4530*/  HMMA.16816.F32 R28, R4, R26, R28 ;  /* 0x0000001a041c723c */ /* 0x000fe2000000181c */
[----:B------:R-:W2:Y:S01]  /*4540*/  LDSM.16.MT88.4 R24, [R224+0x1900] ;  /* 0x00190000e018783b */ /* 0x000ea20000004200 */
[----:B------:R-:W-:Y:S01]  /*4550*/  MOV R68, R182 ;  /* 0x000000b600447202 */ /* 0x000fe20000000f00 */
[----:B------:R-:W-:-:S05]  /*4560*/  IMAD.MOV.U32 R161, RZ, RZ, R69 ;  /* 0x000000ffffa17224 */ /* 0x000fca00078e0045 */
[----:B------:R-:W-:Y:S01]  /*4570*/  HMMA.16816.F32 R64, R4, R22, R64 ;  /* 0x000000160440723c */ /* 0x000fe20000001840 */
[----:B------:R-:W5:Y:S01]  /*4580*/  LDSM.16.MT88.4 R20, [R225+0x1900] ;  /* 0x00190000e114783b */ /* 0x000f620000004200 */
[----:B-1----:R-:W-:-:S06]  /*4590*/  FFMA.FTZ R2, R160, c[0x0][0x2d0], -R12 ;  /* 0x0000b400a0027a23 */ /* 0x002fcc000001080c */
[C---:B---3--:R-:W-:Y:S01]  /*45a0*/  HMMA.16816.F32 R52, R4.reuse, R16, R60 ;  /* 0x000000100434723c */ /* 0x048fe2000000183c */
[----:B------:R-:W-:Y:S01]  /*45b0*/  IMAD.MOV.U32 R160, RZ, RZ, R71 ;  /* 0x000000ffffa07224 */ /* 0x000fe200078e0047 */
[----:B------:R1:W-:Y:S06]  /*45c0*/  MUFU.EX2 R181, R2 ;  /* 0x0000000200b57308 */ /* 0x0003ec0000000800 */
[C---:B------:R-:W-:Y:S01]  /*45d0*/  HMMA.16816.F32 R56, R4.reuse, R18, R56 ;  /* 0x000000120438723c */ /* 0x040fe20000001838 */
[----:B------:R-:W3:Y:S07]  /*45e0*/  LDSM.16.MT88.4 R16, [R228+0x1900] ;  /* 0x00190000e410783b */ /* 0x000eee0000004200 */
[----:B----4-:R-:W-:Y:S01]  /*45f0*/  HMMA.16816.F32 R44, R4, R8, R44 ;  /* 0x00000008042c723c */ /* 0x010fe2000000182c */
[----:B-1----:R-:W-:-:S02]  /*4600*/  FFMA.FTZ R2, R134, c[0x0][0x2d0], -R12 ;  /* 0x0000b40086027a23 */ /* 0x002fc4000001080c */
[----:B------:R-:W-:Y:S02]  /*4610*/  IMAD.MOV.U32 R134, RZ, RZ, R140 ;  /* 0x000000ffff867224 */ /* 0x000fe400078e008c */
[----:B------:R1:W-:Y:S03]  /*4620*/  MUFU.EX2 R180, R2 ;  /* 0x0000000200b47308 */ /* 0x0003e60000000800 */
[----:B------:R-:W-:Y:S01]  /*4630*/  HMMA.16816.F32 R48, R4, R10, R48 ;  /* 0x0000000a0430723c */ /* 0x000fe20000001830 */
[----:B------:R-:W4:Y:S06]  /*4640*/  LDSM.16.MT88.4 R8, [R227+0x1900] ;  /* 0x00190000e308783b */ /* 0x000f2c0000004200 */
[----:B------:R-:W-:-:S02]  /*4650*/  FFMA.FTZ R4, R163, c[0x0][0x2d0], -R0 ;  /* 0x0000b400a3047a23 */ /* 0x000fc40000010800 */
[----:B------:R-:W-:Y:S02]  /*4660*/  IMAD.MOV.U32 R163, RZ, RZ, R68 ;  /* 0x000000ffffa37224 */ /* 0x000fe400078e0044 */
[----:B-1----:R-:W-:Y:S01]  /*4670*/  FFMA.FTZ R2, R133, c[0x0][0x2d0], -R12 ;  /* 0x0000b40085027a23 */ /* 0x002fe2000001080c */
[----:B------:R-:W-:-:S03]  /*4680*/  MOV R133, R70 ;  /* 0x0000004600857202 */ /* 0x000fc60000000f00 */
[----:B------:R1:W1:Y:S02]  /*4690*/  MUFU.EX2 R182, R2 ;  /* 0x0000000200b67308 */ /* 0x0002640000000800 */
[----:B-1----:R-:W-:Y:S01]  /*46a0*/  FFMA.FTZ R2, R164, c[0x0][0x2d0], -R0 ;  /* 0x0000b400a4027a23 */ /* 0x002fe20000010800 */
[----:B------:R-:W-:Y:S01]  /*46b0*/  F2FP.PACK_AB R6, R182, R180 ;  /* 0x000000b4b606723e */ /* 0x000fe200000000ff */
[----:B------:R-:W-:-:S04]  /*46c0*/  IMAD.MOV.U32 R164, RZ, RZ, R150 ;  /* 0x000000ffffa47224 */ /* 0x000fc800078e0096 */
[----:B------:R1:W-:Y:S02]  /*46d0*/  MUFU.EX2 R151, R2 ;  /* 0x0000000200977308 */ /* 0x0003e40000000800 */
[----:B-1----:R-:W-:Y:S02]  /*46e0*/  FFMA.FTZ R2, R162, c[0x0][0x2d0], -R0 ;  /* 0x0000b400a2027a23 */ /* 0x002fe40000010800 */
[----:B------:R-:W-:Y:S02]  /*46f0*/  IMAD.MOV.U32 R162, RZ, RZ, R142 ;  /* 0x000000ffffa27224 */ /* 0x000fe400078e008e */
[----:B------:R-:W-:Y:S01]  /*4700*/  IMAD.MOV.U32 R142, RZ, RZ, R143 ;  /* 0x000000ffff8e7224 */ /* 0x000fe200078e008f */
[----:B------:R-:W-:Y:S02]  /*4710*/  MOV R143, R166 ;  /* 0x000000a6008f7202 */ /* 0x000fe40000000f00 */
[----:B------:R1:W1:Y:S02]  /*4720*/  MUFU.EX2 R166, R2 ;  /* 0x0000000200a67308 */ /* 0x0002640000000800 */
[----:B-1----:R-:W-:Y:S01]  /*4730*/  FFMA.FTZ R2, R165, c[0x0][0x2d0], -R0 ;  /* 0x0000b400a5027a23 */ /* 0x002fe20000010800 */
[----:B------:R-:W-:-:S05]  /*4740*/  MOV R165, R149 ;  /* 0x0000009500a57202 */ /* 0x000fca0000000f00 */
[----:B------:R1:W-:Y:S01]  /*4750*/  MUFU.EX2 R149, R4 ;  /* 0x0000000400957308 */ /* 0x0003e20000000800 */
[----:B------:R-:W-:-:S07]  /*4760*/  F2FP.PACK_AB R5, R166, R151 ;  /* 0x00000097a605723e */ /* 0x000fce00000000ff */
[----:B------:R-:W2:Y:S01]  /*4770*/  MUFU.EX2 R150, R2 ;  /* 0x0000000200967308 */ /* 0x000ea20000000800 */
[----:B-1----:R-:W-:Y:S02]  /*4780*/  F2FP.PACK_AB R4, R181, R167 ;  /* 0x000000a7b504723e */ /* 0x002fe400000000ff */
[----:B--2---:R-:W-:Y:S01]  /*4790*/  F2FP.PACK_AB R7, R150, R149 ;  /* 0x000000959607723e */ /* 0x004fe200000000ff */
[----:B------:R-:W-:-:S06]  /*47a0*/  IMAD.MOV.U32 R2, RZ, RZ, R141 ;  /* 0x000000ffff027224 */ /* 0x000fcc00078e008d */
[C---:B------:R-:W-:Y:S08]  /*47b0*/  HMMA.16816.F32 R136, R4.reuse, R24, R136 ;  /* 0x000000180488723c */ /* 0x040ff00000001888 */
[C---:B------:R-:W-:Y:S01]  /*47c0*/  HMMA.16816.F32 R60, R4.reuse, R26, R72 ;  /* 0x0000001a043c723c */ /* 0x040fe20000001848 */
[----:B------:R-:W1:Y:S07]  /*47d0*/  LDSM.16.MT88.4 R24, [R224+0x4900] ;  /* 0x00490000e018783b */ /* 0x000e6e0000004200 */
[C---:B-----5:R-:W-:Y:S08]  /*47e0*/  HMMA.16816.F32 R68, R4.reuse, R20, R76 ;  /* 0x000000140444723c */ /* 0x060ff0000000184c */
[C---:B------:R-:W-:Y:S01]  /*47f0*/  HMMA.16816.F32 R72, R4.reuse, R22, R80 ;  /* 0x000000160448723c */ /* 0x040fe20000001850 */
[----:B------:R-:W2:Y:S07]  /*4800*/  LDSM.16.MT88.4 R20, [R225+0x4900] ;  /* 0x00490000e114783b */ /* 0x000eae0000004200 */
[C---:B---3--:R-:W-:Y:S07]  /*4810*/  HMMA.16816.F32 R76, R4.reuse, R16, R104 ;  /* 0x00000010044c723c */ /* 0x048fee0000001868 */
[----:B------:R-:W-:Y:S01]  /*4820*/  MOV R104, R142 ;  /* 0x0000008e00687202 */ /* 0x000fe20000000f00 */
[----:B------:R-:W-:Y:S01]  /*4830*/  HMMA.16816.F32 R80, R4, R18, R112 ;  /* 0x000000120450723c */ /* 0x000fe20000001870 */
[----:B------:R-:W3:Y:S01]  /*4840*/  LDSM.16.MT88.4 R16, [R228+0x4900] ;  /* 0x00490000e410783b */ /* 0x000ee20000004200 */
[----:B------:R-:W-:Y:S01]  /*4850*/  IMAD.MOV.U32 R105, RZ, RZ, R143 ;  /* 0x000000ffff697224 */ /* 0x000fe200078e008f */
[----:B------:R-:W-:Y:S01]  /*4860*/  MOV R107, R170 ;  /* 0x000000aa006b7202 */ /* 0x000fe20000000f00 */
[----:B------:R-:W-:-:S03]  /*4870*/  IMAD.MOV.U32 R106, RZ, RZ, R171 ;  /* 0x000000ffff6a7224 */ /* 0x000fc600078e00ab */
[----:B------:R-:W-:Y:S01]  /*4880*/  IMAD.MOV.U32 R114, RZ, RZ, R169 ;  /* 0x000000ffff727224 */ /* 0x000fe200078e00a9 */
[----:B----4-:R-:W-:Y:S01]  /*4890*/  HMMA.16816.F32 R140, R4, R10, R108 ;  /* 0x0000000a048c723c */ /* 0x010fe2000000186c */
[----:B------:R-:W-:-:S07]  /*48a0*/  IMAD.MOV.U32 R115, RZ, RZ, R168 ;  /* 0x000000ffff737224 */ /* 0x000fce00078e00a8 */
[C---:B------:R-:W-:Y:S01]  /*48b0*/  HMMA.16816.F32 R168, R4.reuse, R8, R116 ;  /* 0x0000000804a8723c */ /* 0x040fe20000001874 */
[----:B------:R-:W4:Y:S07]  /*48c0*/  LDSM.16.MT88.4 R8, [R227+0x4900] ;  /* 0x00490000e308783b */ /* 0x000f2e0000004200 */
[C---:B-1----:R-:W-:Y:S07]  /*48d0*/  HMMA.16816.F32 R124, R4.reuse, R24, R124 ;  /* 0x00000018047c723c */ /* 0x042fee000000187c */
[----:B------:R-:W-:Y:S01]  /*48e0*/  MOV R24, R114 ;  /* 0x0000007200187202 */ /* 0x000fe20000000f00 */
[----:B------:R-:W-:Y:S01]  /*48f0*/  IMAD.MOV.U32 R25, RZ, RZ, R115 ;  /* 0x000000ffff197224 */ /* 0x000fe200078e0073 */
[C---:B--2---:R-:W-:Y:S08]  /*4900*/  HMMA.16816.F32 R116, R4.reuse, R22, R96 ;  /* 0x000000160474723c */ /* 0x044ff00000001860 */
[C---:B------:R-:W-:Y:S08]  /*4910*/  HMMA.16816.F32 R112, R4.reuse, R26, R120 ;  /* 0x0000001a0470723c */ /* 0x040ff00000001878 */
[C---:B---3--:R-:W-:Y:S07]  /*4920*/  HMMA.16816.F32 R120, R4.reuse, R16, R92 ;  /* 0x000000100478723c */ /* 0x048fee000000185c */
[----:B------:R-:W-:Y:S01]  /*4930*/  IMAD.MOV.U32 R95, RZ, RZ, R24 ;  /* 0x000000ffff5f7224 */ /* 0x000fe200078e0018 */
[----:B------:R-:W-:Y:S01]  /*4940*/  MOV R94, R25 ;  /* 0x00000019005e7202 */ /* 0x000fe20000000f00 */
[----:B------:R-:W-:Y:S01]  /*4950*/  HMMA.16816.F32 R108, R4, R20, R100 ;  /* 0x00000014046c723c */ /* 0x000fe20000001864 */
[----:B------:R-:W1:Y:S01]  /*4960*/  LDSM.16.MT88.4 R24, [R227+0x7900] ;  /* 0x00790000e318783b */ /* 0x000e620000004200 */
[----:B------:R-:W-:Y:S01]  /*4970*/  MOV R92, R163 ;  /* 0x000000a3005c7202 */ /* 0x000fe20000000f00 */
[----:B------:R-:W-:-:S02]  /*4980*/  IMAD.MOV.U32 R163, RZ, RZ, R128 ;  /* 0x000000ffffa37224 */ /* 0x000fc400078e0080 */
[----:B------:R-:W2:Y:S01]  /*4990*/  LDSM.16.MT88.4 R20, [R224+0x7900] ;  /* 0x00790000e014783b */ /* 0x000ea20000004200 */
[----:B------:R-:W-:Y:S01]  /*49a0*/  IMAD.MOV.U32 R93, RZ, RZ, R104 ;  /* 0x000000ffff5d7224 */ /* 0x000fe200078e0068 */
[----:B------:R-:W-:Y:S01]  /*49b0*/  MOV R101, R106 ;  /* 0x0000006a00657202 */ /* 0x000fe20000000f00 */
[----:B------:R-:W-:Y:S01]  /*49c0*/  HMMA.16816.F32 R96, R4, R18, R88 ;  /* 0x000000120460723c */ /* 0x000fe20000001858 */
[----:B------:R-:W-:Y:S01]  /*49d0*/  IMAD.MOV.U32 R103, RZ, RZ, R2 ;  /* 0x000000ffff677224 */ /* 0x000fe200078e0002 */
[----:B------:R-:W3:Y:S01]  /*49e0*/  LDSM.16.MT88.4 R16, [R225+0x7900] ;  /* 0x00790000e110783b */ /* 0x000ee20000004200 */
[----:B------:R-:W-:Y:S02]  /*49f0*/  IMAD.MOV.U32 R2, RZ, RZ, R129 ;  /* 0x000000ffff027224 */ /* 0x000fe400078e0081 */
[----:B------:R-:W-:Y:S02]  /*4a00*/  IMAD.MOV.U32 R100, RZ, RZ, R105 ;  /* 0x000000ffff647224 */ /* 0x000fe400078e0069 */
[----:B------:R-:W-:Y:S01]  /*4a10*/  MOV R88, R144 ;  /* 0x0000009000587202 */ /* 0x000fe20000000f00 */
[----:B------:R-:W-:Y:S01]  /*4a20*/  IMAD.MOV.U32 R89, RZ, RZ, R145 ;  /* 0x000000ffff597224 */ /* 0x000fe200078e0091 */
[----:B------:R-:W-:Y:S01]  /*4a30*/  MOV R91, R147 ;  /* 0x00000093005b7202 */ /* 0x000fe20000000f00 */
[----:B------:R-:W-:-:S02]  /*4a40*/  IMAD.MOV.U32 R90, RZ, RZ, R146 ;  /* 0x000000ffff5a7224 */ /* 0x000fc400078e0092 */
[----:B----4-:R-:W-:Y:S01]  /*4a50*/  HMMA.16816.F32 R144, R4, R8, R40 ;  /* 0x000000080490723c */ /* 0x010fe20000001828 */
[----:B------:R-:W-:-:S06]  /*4a60*/  IMAD.MOV.U32 R102, RZ, RZ, R107 ;  /* 0x000000ffff667224 */ /* 0x000fcc00078e006b */
[----:B------:R-:W-:Y:S02]  /*4a70*/  IMAD.MOV.U32 R42, RZ, RZ, R130 ;  /* 0x000000ffff2a7224 */ /* 0x000fe400078e0082 */
[----:B------:R-:W-:Y:S02]  /*4a80*/  IMAD.MOV.U32 R43, RZ, RZ, R131 ;  /* 0x000000ffff2b7224 */ /* 0x000fe400078e0083 */
[----:B------:R-:W-:Y:S01]  /*4a90*/  HMMA.16816.F32 R128, R4, R10, R36 ;  /* 0x0000000a0480723c */ /* 0x000fe20000001824 */
[----:B------:R-:W4:Y:S06]  /*4aa0*/  LDSM.16.MT88.4 R8, [R228+0x7900] ;  /* 0x00790000e408783b */ /* 0x000f2c0000004200 */
[----:B------:R-:W-:-:S02]  /*4ab0*/  IMAD.MOV.U32 R38, RZ, RZ, R90 ;  /* 0x000000ffff267224 */ /* 0x000fc400078e005a */
[----:B------:R-:W-:Y:S01]  /*4ac0*/  IMAD.MOV.U32 R39, RZ, RZ, R91 ;  /* 0x000000ffff277224 */ /* 0x000fe200078e005b */
[C---:B-1----:R-:W-:Y:S07]  /*4ad0*/  HMMA.16816.F32 R32, R4.reuse, R24, R32 ;  /* 0x000000180420723c */ /* 0x042fee0000001820 */
[----:B------:R-:W-:Y:S01]  /*4ae0*/  MOV R25, R2 ;  /* 0x0000000200197202 */ /* 0x000fe20000000f00 */
[----:B------:R-:W-:Y:S01]  /*4af0*/  FFMA.FTZ R2, R175, c[0x0][0x2d0], -R12 ;  /* 0x0000b400af027a23 */ /* 0x000fe2000001080c */
[----:B--2---:R-:W-:Y:S01]  /*4b00*/  HMMA.16816.F32 R104, R4, R20, R84 ;  /* 0x000000140468723c */ /* 0x004fe20000001854 */
[----:B------:R-:W-:-:S02]  /*4b10*/  IMAD.MOV.U32 R175, RZ, RZ, R148 ;  /* 0x000000ffffaf7224 */ /* 0x000fc400078e0094 */
[----:B------:R1:W-:Y:S01]  /*4b20*/  MUFU.EX2 R148, R2 ;  /* 0x0000000200947308 */ /* 0x0003e20000000800 */
[----:B------:R-:W-:-:S03]  /*4b30*/  IMAD.MOV.U32 R24, RZ, RZ, R163 ;  /* 0x000000ffff187224 */ /* 0x000fc600078e00a3 */
[----:B------:R-:W-:Y:S01]  /*4b40*/  IMAD.MOV.U32 R85, RZ, RZ, R88 ;  /* 0x000000ffff557224 */ /* 0x000fe200078e0058 */
[----:B------:R-:W-:Y:S01]  /*4b50*/  MOV R84, R89 ;  /* 0x0000005900547202 */ /* 0x000fe20000000f00 */
[----:B------:R-:W-:Y:S01]  /*4b60*/  IMAD.MOV.U32 R86, RZ, RZ, R43 ;  /* 0x000000ffff567224 */ /* 0x000fe200078e002b */
[C---:B------:R-:W-:Y:S01]  /*4b70*/  HMMA.16816.F32 R88, R4.reuse, R22, R64 ;  /* 0x000000160458723c */ /* 0x040fe20000001840 */
[----:B------:R-:W-:Y:S01]  /*4b80*/  MOV R87, R42 ;  /* 0x0000002a00577202 */ /* 0x000fe20000000f00 */
[----:B------:R-:W-:Y:S06]  /*4b90*/  LDSM.16.MT88.4 R20, [R224+0x2100] ;  /* 0x00210000e014783b */ /* 0x000fec0000004200 */
[----:B---3--:R-:W-:Y:S01]  /*4ba0*/  HMMA.16816.F32 R64, R4, R16, R52 ;  /* 0x000000100440723c */ /* 0x008fe20000001834 */
[----:B-1----:R-:W-:Y:S01]  /*4bb0*/  FFMA.FTZ R2, R174, c[0x0][0x2d0], -R12 ;  /* 0x0000b400ae027a23 */ /* 0x002fe2000001080c */
[----:B------:R-:W-:-:S03]  /*4bc0*/  MOV R174, R162 ;  /* 0x000000a200ae7202 */ /* 0x000fc60000000f00 */
[----:B------:R1:W2:Y:S03]  /*4bd0*/  MUFU.EX2 R162, R2 ;  /* 0x0000000200a27308 */ /* 0x0002a60000000800 */
[C---:B------:R-:W-:Y:S01]  /*4be0*/  HMMA.16816.F32 R56, R4.reuse, R18, R56 ;  /* 0x000000120438723c */ /* 0x040fe20000001838 */
[----:B------:R-:W3:Y:S07]  /*4bf0*/  LDSM.16.MT88.4 R16, [R225+0x2100] ;  /* 0x00210000e110783b */ /* 0x000eee0000004200 */
[----:B----4-:R-:W-:Y:S01]  /*4c00*/  HMMA.16816.F32 R40, R4, R8, R44 ;  /* 0x000000080428723c */ /* 0x010fe2000000182c */
[----:B-1----:R-:W-:-:S02]  /*4c10*/  FFMA.FTZ R2, R173, c[0x0][0x2d0], -R12 ;  /* 0x0000b400ad027a23 */ /* 0x002fc4000001080c */
[----:B------:R-:W-:-:S05]  /*4c20*/  IMAD.MOV.U32 R173, RZ, RZ, R164 ;  /* 0x000000ffffad7224 */ /* 0x000fca00078e00a4 */
[C---:B------:R-:W-:Y:S01]  /*4c30*/  HMMA.16816.F32 R48, R4.reuse, R10, R48 ;  /* 0x0000000a0430723c */ /* 0x040fe20000001830 */
[----:B------:R1:W-:Y:S01]  /*4c40*/  MUFU.EX2 R163, R2 ;  /* 0x0000000200a37308 */ /* 0x0003e20000000800 */
[----:B------:R-:W4:Y:S06]  /*4c50*/  LDSM.16.MT88.4 R8, [R228+0x2100] ;  /* 0x00210000e408783b */ /* 0x000f2c0000004200 */
[----:B------:R-:W-:Y:S07]  /*4c60*/  HMMA.16816.F32 R28, R4, R26, R28 ;  /* 0x0000001a041c723c */ /* 0x000fee000000181c */
[----:B------:R-:W-:Y:S01]  /*4c70*/  MOV R26, R133 ;  /* 0x00000085001a7202 */ /* 0x000fe20000000f00 */
[----:B------:R-:W-:Y:S01]  /*4c80*/  IMAD.MOV.U32 R27, RZ, RZ, R160 ;  /* 0x000000ffff1b7224 */ /* 0x000fe200078e00a0 */
[----:B--2---:R-:W-:Y:S01]  /*4c90*/  F2FP.PACK_AB R4, R162, R148 ;  /* 0x00000094a204723e */ /* 0x004fe200000000ff */
[----:B-1----:R-:W-:Y:S01]  /*4ca0*/  FFMA.FTZ R2, R172, c[0x0][0x2d0], -R12 ;  /* 0x0000b400ac027a23 */ /* 0x002fe2000001080c */
[----:B------:R-:W-:-:S03]  /*4cb0*/  MOV R172, R134 ;  /* 0x0000008600ac7202 */ /* 0x000fc60000000f00 */
[----:B------:R1:W2:Y:S02]  /*4cc0*/  MUFU.EX2 R164, R2 ;  /* 0x0000000200a47308 */ /* 0x0002a40000000800 */
[----:B-1----:R-:W-:Y:S01]  /*4cd0*/  FFMA.FTZ R2, R197, c[0x0][0x2d0], -R0 ;  /* 0x0000b400c5027a23 */ /* 0x002fe20000010800 */
[----:B--2---:R-:W-:Y:S01]  /*4ce0*/  F2FP.PACK_AB R6, R164, R163 ;  /* 0x000000a3a406723e */ /* 0x004fe200000000ff */
[----:B------:R-:W-:-:S04]  /*4cf0*/  IMAD.MOV.U32 R197, RZ, RZ, R38 ;  /* 0x000000ffffc57224 */ /* 0x000fc800078e0026 */
[----:B------:R1:W-:Y:S02]  /*4d00*/  MUFU.EX2 R134, R2 ;  /* 0x0000000200867308 */ /* 0x0003e40000000800 */
[----:B-1----:R-:W-:Y:S02]  /*4d10*/  FFMA.FTZ R2, R196, c[0x0][0x2d0], -R0 ;  /* 0x0000b400c4027a23 */ /* 0x002fe40000010800 */
[----:B------:R-:W-:-:S04]  /*4d20*/  IMAD.MOV.U32 R196, RZ, RZ, R161 ;  /* 0x000000ffffc47224 */ /* 0x000fc800078e00a1 */
[----:B------:R1:W2:Y:S02]  /*4d30*/  MUFU.EX2 R161, R2 ;  /* 0x0000000200a17308 */ /* 0x0002a40000000800 */
[----:B-1----:R-:W-:Y:S01]  /*4d40*/  FFMA.FTZ R2, R183, c[0x0][0x2d0], -R0 ;  /* 0x0000b400b7027a23 */ /* 0x002fe20000010800 */
[----:B--2---:R-:W-:Y:S01]  /*4d50*/  F2FP.PACK_AB R5, R161, R134 ;  /* 0x00000086a105723e */ /* 0x004fe200000000ff */
[----:B------:R-:W-:-:S04]  /*4d60*/  IMAD.MOV.U32 R183, RZ, RZ, R39 ;  /* 0x000000ffffb77224 */ /* 0x000fc800078e0027 */
[----:B------:R1:W-:Y:S02]  /*4d70*/  MUFU.EX2 R133, R2 ;  /* 0x0000000200857308 */ /* 0x0003e40000000800 */
[----:B-1----:R-:W-:Y:S02]  /*4d80*/  FFMA.FTZ R2, R198, c[0x0][0x2d0], -R0 ;  /* 0x0000b400c6027a23 */ /* 0x002fe40000010800 */
[----:B------:R-:W-:-:S04]  /*4d90*/  IMAD.MOV.U32 R198, RZ, RZ, R25 ;  /* 0x000000ffffc67224 */ /* 0x000fc800078e0019 */
[----:B------:R-:W1:Y:S02]  /*4da0*/  MUFU.EX2 R160, R2 ;  /* 0x0000000200a07308 */ /* 0x000e640000000800 */
[----:B-1----:R-:W-:Y:S01]  /*4db0*/  F2FP.PACK_AB R7, R160, R133 ;  /* 0x00000085a007723e */ /* 0x002fe200000000ff */
[----:B------:R-:W-:Y:S02]  /*4dc0*/  IMAD.MOV.U32 R2, RZ, RZ, R173 ;  /* 0x000000ffff027224 */ /* 0x000fe400078e00ad */
[----:B------:R-:W-:Y:S02]  /*4dd0*/  IMAD.MOV.U32 R173, RZ, RZ, R103 ;  /* 0x000000ffffad7224 */ /* 0x000fe400078e0067 */
[----:B------:R-:W-:Y:S02]  /*4de0*/  FFMA.FTZ R2, R2, c[0x0][0x2d0], -R12 ;  /* 0x0000b40002027a23 */ /* 0x000fe4000001080c */
[C---:B---3--:R-:W-:Y:S08]  /*4df0*/  HMMA.16816.F32 R52, R4.reuse, R16, R68 ;  /* 0x000000100434723c */ /* 0x048ff00000001844 */
[C---:B------:R-:W-:Y:S01]  /*4e00*/  HMMA.16816.F32 R44, R4.reuse, R18, R72 ;  /* 0x00000012042c723c */ /* 0x040fe20000001848 */
[----:B------:R-:W1:Y:S06]  /*4e10*/  LDSM.16.MT88.4 R16, [R225+0x5100] ;  /* 0x00510000e110783b */ /* 0x000e6c0000004200 */
[----:B------:R-:W-:Y:S01]  /*4e20*/  IMAD.MOV.U32 R75, RZ, RZ, R24 ;  /* 0x000000ffff4b7224 */ /* 0x000fe200078e0018 */
[C---:B----4-:R-:W-:Y:S01]  /*4e30*/  HMMA.16816.F32 R68, R4.reuse, R10, R80 ;  /* 0x0000000a0444723c */ /* 0x050fe20000001850 */
[----:B------:R-:W-:Y:S01]  /*4e40*/  MOV R72, R197 ;  /* 0x000000c500487202 */ /* 0x000fe20000000f00 */
[----:B------:R-:W-:Y:S01]  /*4e50*/  IMAD.MOV.U32 R197, RZ, RZ, R86 ;  /* 0x000000ffffc57224 */ /* 0x000fe200078e0056 */
[----:B------:R-:W-:Y:S01]  /*4e60*/  MOV R74, R175 ;  /* 0x000000af004a7202 */ /* 0x000fe20000000f00 */
[----:B------:R-:W-:Y:S01]  /*4e70*/  IMAD.MOV.U32 R73, RZ, RZ, R174 ;  /* 0x000000ffff497224 */ /* 0x000fe200078e00ae */
[----:B------:R-:W-:Y:S01]  /*4e80*/  MOV R175, R101 ;  /* 0x0000006500af7202 */ /* 0x000fe20000000f00 */
[----:B------:R-:W-:Y:S01]  /*4e90*/  IMAD.MOV.U32 R174, RZ, RZ, R102 ;  /* 0x000000ffffae7224 */ /* 0x000fe200078e0066 */
[----:B------:R-:W-:Y:S01]  /*4ea0*/  MOV R82, R27 ;  /* 0x0000001b00527202 */ /* 0x000fe20000000f00 */
[----:B------:R-:W-:Y:S01]  /*4eb0*/  IMAD.MOV.U32 R83, RZ, RZ, R26 ;  /* 0x000000ffff537224 */ /* 0x000fe200078e001a */
[----:B------:R-:W-:Y:S01]  /*4ec0*/  HMMA.16816.F32 R136, R4, R20, R136 ;  /* 0x000000140488723c */ /* 0x000fe20000001888 */
[----:B------:R-:W2:Y:S01]  /*4ed0*/  LDSM.16.MT88.4 R24, [R227+0x2100] ;  /* 0x00210000e318783b */ /* 0x000ea20000004200 */
[----:B------:R-:W-:Y:S01]  /*4ee0*/  IMAD.MOV.U32 R81, RZ, RZ, R183 ;  /* 0x000000ffff517224 */ /* 0x000fe200078e00b7 */
[----:B------:R-:W-:Y:S01]  /*4ef0*/  MOV R183, R84 ;  /* 0x0000005400b77202 */ /* 0x000fe20000000f00 */
[----:B------:R-:W-:-:S02]  /*4f00*/  IMAD.MOV.U32 R80, RZ, RZ, R196 ;  /* 0x000000ffff507224 */ /* 0x000fc400078e00c4 */
[----:B------:R-:W-:Y:S02]  /*4f10*/  IMAD.MOV.U32 R196, RZ, RZ, R85 ;  /* 0x000000ffffc47224 */ /* 0x000fe400078e0055 */
[C---:B------:R-:W-:Y:S01]  /*4f20*/  HMMA.16816.F32 R36, R4.reuse, R22, R60 ;  /* 0x000000160424723c */ /* 0x040fe2000000183c */
[----:B------:R-:W3:Y:S07]  /*4f30*/  LDSM.16.MT88.4 R20, [R224+0x5100] ;  /* 0x00510000e014783b */ /* 0x000eee0000004200 */
[C---:B------:R-:W-:Y:S01]  /*4f40*/  HMMA.16816.F32 R60, R4.reuse, R8, R76 ;  /* 0x00000008043c723c */ /* 0x040fe2000000184c */
[----:B------:R-:W4:Y:S07]  /*4f50*/  LDSM.16.MT88.4 R8, [R228+0x5100] ;  /* 0x00510000e408783b */ /* 0x000f2e0000004200 */
[C---:B-1----:R-:W-:Y:S08]  /*4f60*/  HMMA.16816.F32 R108, R4.reuse, R16, R108 ;  /* 0x00000010046c723c */ /* 0x042ff0000000186c */
[C---:B------:R-:W-:Y:S01]  /*4f70*/  HMMA.16816.F32 R116, R4.reuse, R18, R116 ;  /* 0x000000120474723c */ /* 0x040fe20000001874 */
[----:B------:R-:W-:Y:S07]  /*4f80*/  LDSM.16.MT88.4 R16, [R224+0x8100] ;  /* 0x00810000e010783b */ /* 0x000fee0000004200 */
[C---:B--2---:R-:W-:Y:S07]  /*4f90*/  HMMA.16816.F32 R76, R4.reuse, R24, R168 ;  /* 0x00000018044c723c */ /* 0x044fee00000018a8 */
[----:B------:R-:W-:Y:S01]  /*4fa0*/  MOV R25, R87 ;  /* 0x0000005700197202 */ /* 0x000fe20000000f00 */
[----:B------:R-:W-:Y:S01]  /*4fb0*/  IMAD.MOV.U32 R168, RZ, RZ, R92 ;  /* 0x000000ffffa87224 */ /* 0x000fe200078e005c */
[----:B------:R-:W-:Y:S01]  /*4fc0*/  HMMA.16816.F32 R84, R4, R26, R140 ;  /* 0x0000001a0454723c */ /* 0x000fe2000000188c */
[----:B------:R-:W-:Y:S01]  /*4fd0*/  IMAD.MOV.U32 R169, RZ, RZ, R93 ;  /* 0x000000ffffa97224 */ /* 0x000fe200078e005d */
[----:B------:R-:W-:Y:S01]  /*4fe0*/  MOV R170, R94 ;  /* 0x0000005e00aa7202 */ /* 0x000fe20000000f00 */
[----:B------:R-:W-:-:S04]  /*4ff0*/  IMAD.MOV.U32 R171, RZ, RZ, R95 ;  /* 0x000000ffffab7224 */ /* 0x000fc800078e005f */
[----:B------:R-:W-:Y:S01]  /*5000*/  IMAD.MOV.U32 R140, RZ, RZ, R100 ;  /* 0x000000ffff8c7224 */ /* 0x000fe200078e0064 */
[----:B---3--:R-:W-:Y:S01]  /*5010*/  HMMA.16816.F32 R92, R4, R20, R124 ;  /* 0x00000014045c723c */ /* 0x008fe2000000187c */
[----:B------:R-:W-:Y:S01]  /*5020*/  MOV R142, R170 ;  /* 0x000000aa008e7202 */ /* 0x000fe20000000f00 */
[----:B------:R-:W-:-:S03]  /*5030*/  IMAD.MOV.U32 R143, RZ, RZ, R171 ;  /* 0x000000ffff8f7224 */ /* 0x000fc600078e00ab */
[----:B------:R-:W-:Y:S01]  /*5040*/  MOV R141, R142 ;  /* 0x0000008e008d7202 */ /* 0x000fe20000000f00 */
[----:B------:R-:W-:Y:S02]  /*5050*/  IMAD.MOV.U32 R142, RZ, RZ, R74 ;  /* 0x000000ffff8e7224 */ /* 0x000fe400078e004a */
[C---:B------:R-:W-:Y:S01]  /*5060*/  HMMA.16816.F32 R100, R4.reuse, R22, R112 ;  /* 0x000000160464723c */ /* 0x040fe20000001870 */
[----:B------:R-:W1:Y:S01]  /*5070*/  LDSM.16.MT88.4 R20, [R227+0x5100] ;  /* 0x00510000e314783b */ /* 0x000e620000004200 */
[----:B------:R-:W-:Y:S02]  /*5080*/  IMAD.MOV.U32 R74, RZ, RZ, R13 ;  /* 0x000000ffff4a7224 */ /* 0x000fe400078e000d */
[----:B------:R2:W-:Y:S04]  /*5090*/  MUFU.EX2 R13, R2 ;  /* 0x00000002000d7308 */ /* 0x0005e80000000800 */
[C---:B----4-:R-:W-:Y:S08]  /*50a0*/  HMMA.16816.F32 R120, R4.reuse, R8, R120 ;  /* 0x000000080478723c */ /* 0x050ff00000001878 */
[----:B------:R-:W-:Y:S01]  /*50b0*/  HMMA.16816.F32 R112, R4, R10, R96 ;  /* 0x0000000a0470723c */ /* 0x000fe20000001860 */
[----:B------:R-:W3:Y:S01]  /*50c0*/  LDSM.16.MT88.4 R8, [R225+0x8100] ;  /* 0x00810000e108783b */ /* 0x000ee20000004200 */
[----:B--2---:R-:W-:Y:S01]  /*50d0*/  FFMA.FTZ R2, R143, c[0x0][0x2d0], -R12 ;  /* 0x0000b4008f027a23 */ /* 0x004fe2000001080c */
[----:B------:R-:W-:-:S04]  /*50e0*/  MOV R143, R14 ;  /* 0x0000000e008f7202 */ /* 0x000fc80000000f00 */
[----:B------:R-:W-:Y:S01]  /*50f0*/  IMAD.MOV.U32 R98, RZ, RZ, R168 ;  /* 0x000000ffff627224 */ /* 0x000fe200078e00a8 */
[----:B------:R-:W2:Y:S01]  /*5100*/  MUFU.EX2 R14, R2 ;  /* 0x00000002000e7308 */ /* 0x000ea20000000800 */
[----:B------:R-:W-:Y:S01]  /*5110*/  IMAD.MOV.U32 R97, RZ, RZ, R169 ;  /* 0x000000ffff617224 */ /* 0x000fe200078e00a9 */
[----:B------:R-:W-:Y:S01]  /*5120*/  MOV R99, R25 ;  /* 0x0000001900637202 */ /* 0x000fe20000000f00 */
[----:B------:R-:W-:Y:S01]  /*5130*/  IMAD.MOV.U32 R96, RZ, RZ, R172 ;  /* 0x000000ffff607224 */ /* 0x000fe200078e00ac */
[----:B------:R-:W4:Y:S01]  /*5140*/  LDSM.16.MT88.4 R24, [R228+0x8100] ;  /* 0x00810000e418783b */ /* 0x000f220000004200 */
[C---:B-1----:R-:W-:Y:S08]  /*5150*/  HMMA.16816.F32 R124, R4.reuse, R20, R144 ;  /* 0x00000014047c723c */ /* 0x042ff00000001890 */
[C---:B------:R-:W-:Y:S07]  /*5160*/  HMMA.16816.F32 R20, R4.reuse, R22, R128 ;  /* 0x000000160414723c */ /* 0x040fee0000001880 */
[----:B------:R-:W-:Y:S01]  /*5170*/  MOV R129, R173 ;  /* 0x000000ad00817202 */ /* 0x000fe20000000f00 */
[----:B------:R-:W-:Y:S01]  /*5180*/  IMAD.MOV.U32 R130, RZ, RZ, R174 ;  /* 0x000000ffff827224 */ /* 0x000fe200078e00ae */
[----:B---3--:R-:W-:Y:S01]  /*5190*/  HMMA.16816.F32 R168, R4, R8, R64 ;  /* 0x0000000804a8723c */ /* 0x008fe20000001840 */
[----:B------:R-:W-:Y:S01]  /*51a0*/  IMAD.MOV.U32 R131, RZ, RZ, R175 ;  /* 0x000000ffff837224 */ /* 0x000fe200078e00af */
[----:B--2---:R-:W-:Y:S01]  /*51b0*/  F2FP.PACK_AB R128, R14, R13 ;  /* 0x0000000d0e80723e */ /* 0x004fe200000000ff */
[----:B------:R-:W-:Y:S01]  /*51c0*/  FFMA.FTZ R2, R129, c[0x0][0x2d0], -R12 ;  /* 0x0000b40081027a23 */ /* 0x000fe2000001080c */
[----:B------:R-:W-:Y:S01]  /*51d0*/  LDSM.16.MT88.4 R64, [R228+0x2900] ;  /* 0x00290000e440783b */ /* 0x000fe20000004200 */
[----:B------:R-:W-:-:S02]  /*51e0*/  IMAD.MOV.U32 R129, RZ, RZ, R15 ;  /* 0x000000ffff817224 */ /* 0x000fc400078e000f */
[----:B------:R1:W-:Y:S01]  /*51f0*/  MUFU.EX2 R15, R2 ;  /* 0x00000002000f7308 */ /* 0x0003e20000000800 */
[C---:B------:R-:W-:Y:S01]  /*5200*/  HMMA.16816.F32 R172, R4.reuse, R10, R56 ;  /* 0x0000000a04ac723c */ /* 0x040fe20000001838 */
[----:B------:R-:W2:Y:S04]  /*5210*/  LDSM.16.MT88.4 R8, [R227+0x8100] ;  /* 0x00810000e308783b */ /* 0x000ea80000004200 */
[----:B------:R-:W-:Y:S03]  /*5220*/  LDSM.16.MT88.4 R56, [R225+0x2900] ;  /* 0x00290000e138783b */ /* 0x000fe60000004200 */
[----:B------:R-:W-:Y:S01]  /*5230*/  HMMA.16816.F32 R144, R4, R16, R104 ;  /* 0x000000100490723c */ /* 0x000fe20000001868 */
[----:B------:R-:W-:Y:S01]  /*5240*/  LDSM.16.MT88.4 R104, [R227+0x5900] ;  /* 0x00590000e368783b */ /* 0x000fe20000004200 */
[----:B-1----:R-:W-:-:S06]  /*5250*/  FFMA.FTZ R2, R130, c[0x0][0x2d0], -R12 ;  /* 0x0000b40082027a23 */ /* 0x002fcc000001080c */
[C---:B------:R-:W-:Y:S01]  /*5260*/  HMMA.16816.F32 R16, R4.reuse, R18, R88 ;  /* 0x000000120410723c */ /* 0x040fe20000001858 */
[----:B------:R-:W-:Y:S01]  /*5270*/  IMAD.MOV.U32 R130, RZ, RZ, R96 ;  /* 0x000000ffff827224 */ /* 0x000fe200078e0060 */
[----:B------:R-:W-:Y:S01]  /*5280*/  MOV R96, R97 ;  /* 0x0000006100607202 */ /* 0x000fe20000000f00 */
[----:B------:R1:W3:Y:S01]  /*5290*/  MUFU.EX2 R12, R2 ;  /* 0x00000002000c7308 */ /* 0x0002e20000000800 */
[----:B------:R-:W-:Y:S01]  /*52a0*/  IMAD.MOV.U32 R97, RZ, RZ, R98 ;  /* 0x000000ffff617224 */ /* 0x000fe200078e0062 */
[----:B------:R-:W-:Y:S01]  /*52b0*/  LDSM.16.MT88.4 R88, [R225+0x5900] ;  /* 0x00590000e158783b */ /* 0x000fe20000004200 */
[----:B------:R-:W-:Y:S01]  /*52c0*/  IMAD.MOV.U32 R98, RZ, RZ, R99 ;  /* 0x000000ffff627224 */ /* 0x000fe200078e0063 */
[----:B------:R-:W-:Y:S01]  /*52d0*/  MOV R99, R140 ;  /* 0x0000008c00637202 */ /* 0x000fe20000000f00 */
[C---:B----4-:R-:W-:Y:S07]  /*52e0*/  HMMA.16816.F32 R40, R4.reuse, R24, R40 ;  /* 0x000000180428723c */ /* 0x050fee0000001828 */
[----:B------:R-:W-:Y:S01]  /*52f0*/  IMAD.MOV.U32 R25, RZ, RZ, R96 ;  /* 0x000000ffff197224 */ /* 0x000fe200078e0060 */
[----:B------:R-:W-:Y:S01]  /*5300*/  HMMA.16816.F32 R48, R4, R26, R48 ;  /* 0x0000001a0430723c */ /* 0x000fe20000001830 */
[----:B------:R-:W-:-:S02]  /*5310*/  IMAD.MOV.U32 R24, RZ, RZ, R97 ;  /* 0x000000ffff187224 */ /* 0x000fc400078e0061 */
[----:B-1----:R-:W-:-:S04]  /*5320*/  FFMA.FTZ R2, R141, c[0x0][0x2d0], -R0 ;  /* 0x0000b4008d027a23 */ /* 0x002fc80000010800 */
[----:B------:R-:W-:Y:S01]  /*5330*/  MOV R27, R98 ;  /* 0x00000062001b7202 */ /* 0x000fe20000000f00 */
[----:B------:R-:W-:Y:S01]  /*5340*/  IMAD.MOV.U32 R26, RZ, RZ, R99 ;  /* 0x000000ffff1a7224 */ /* 0x000fe200078e0063 */
[C---:B--2---:R-:W-:Y:S01]  /*5350*/  HMMA.16816.F32 R32, R4.reuse, R8, R32 ;  /* 0x000000080420723c */ /* 0x044fe20000001820 */
[----:B------:R1:W-:Y:S01]  /*5360*/  MUFU.EX2 R8, R2 ;  /* 0x0000000200087308 */ /* 0x0003e20000000800 */
[----:B------:R-:W-:Y:S06]  /*5370*/  LDSM.16.MT88.4 R96, [R228+0x5900] ;  /* 0x00590000e460783b */ /* 0x000fec0000004200 */
[----:B------:R-:W-:Y:S07]  /*5380*/  HMMA.16816.F32 R28, R4, R10, R28 ;  /* 0x0000000a041c723c */ /* 0x000fee000000181c */
[----:B------:R-:W-:Y:S01]  /*5390*/  FADD.FTZ R6, R131, R130 ;  /* 0x0000008283067221 */ /* 0x000fe20000010000 */
[----:B---3--:R-:W-:Y:S01]  /*53a0*/  F2FP.PACK_AB R130, R12, R15 ;  /* 0x0000000f0c82723e */ /* 0x008fe200000000ff */
[----:B-1----:R-:W-:Y:S01]  /*53b0*/  FFMA.FTZ R2, R142, c[0x0][0x2d0], -R0 ;  /* 0x0000b4008e027a23 */ /* 0x002fe20000010800 */
[----:B------:R-:W-:Y:S01]  /*53c0*/  MOV R7, R72 ;  /* 0x0000004800077202 */ /* 0x000fe20000000f00 */
[----:B------:R-:W-:Y:S01]  /*53d0*/  IMAD.MOV.U32 R11, RZ, RZ, R80 ;  /* 0x000000ffff0b7224 */ /* 0x000fe200078e0050 */
[----:B------:R-:W-:Y:S01]  /*53e0*/  MOV R4, R81 ;  /* 0x0000005100047202 */ /* 0x000fe20000000f00 */
[----:B------:R1:W2:Y:S01]  /*53f0*/  MUFU.EX2 R9, R2 ;  /* 0x0000000200097308 */ /* 0x0002a20000000800 */
[----:B------:R-:W-:-:S02]  /*5400*/  IMAD.MOV.U32 R10, RZ, RZ, R82 ;  /* 0x000000ffff0a7224 */ /* 0x000fc400078e0052 */
[----:B------:R-:W-:Y:S02]  /*5410*/  IMAD.MOV.U32 R5, RZ, RZ, R83 ;  /* 0x000000ffff057224 */ /* 0x000fe400078e0053 */
[----:B------:R-:W-:Y:S01]  /*5420*/  LDSM.16.MT88.4 R80, [R224+0x5900] ;  /* 0x00590000e050783b */ /* 0x000fe20000004200 */
[----:B-1----:R-:W-:-:S03]  /*5430*/  FFMA.FTZ R2, R143, c[0x0][0x2d0], -R0 ;  /* 0x0000b4008f027a23 */ /* 0x002fc60000010800 */
[----:B------:R-:W1:Y:S01]  /*5440*/  LDSM.16.MT88.4 R140, [R224+0x2900] ;  /* 0x00290000e08c783b */ /* 0x000e620000004200 */
[----:B------:R-:W-:Y:S01]  /*5450*/  FFMA.FTZ R0, R129, c[0x0][0x2d0], -R0 ;  /* 0x0000b40081007a23 */ /* 0x000fe20000010800 */
[----:B--2---:R-:W-:Y:S01]  /*5460*/  F2FP.PACK_AB R129, R9, R8 ;  /* 0x000000080981723e */ /* 0x004fe200000000ff */
[----:B------:R-:W-:Y:S08]  /*5470*/  MUFU.EX2 R2, R2 ;  /* 0x0000000200027308 */ /* 0x000ff00000000800 */
[----:B------:R-:W2:Y:S02]  /*5480*/  MUFU.EX2 R0, R0 ;  /* 0x0000000000007308 */ /* 0x000ea40000000800 */
[----:B--2---:R-:W-:-:S07]  /*5490*/  F2FP.PACK_AB R131, R0, R2 ;  /* 0x000000020083723e */ /* 0x004fce00000000ff */
[C---:B------:R-:W-:Y:S08]  /*54a0*/  HMMA.16816.F32 R60, R128.reuse, R64, R60 ;  /* 0x00000040803c723c */ /* 0x040ff0000000183c */
[C---:B-1----:R-:W-:Y:S08]  /*54b0*/  HMMA.16816.F32 R136, R128.reuse, R140, R136 ;  /* 0x0000008c8088723c */ /* 0x042ff00000001888 */
[C---:B------:R-:W-:Y:S07]  /*54c0*/  HMMA.16816.F32 R140, R128.reuse, R142, R36 ;  /* 0x0000008e808c723c */ /* 0x040fee0000001824 */
[----:B------:R-:W-:Y:S01]  /*54d0*/  IMAD.MOV.U32 R37, RZ, RZ, R73 ;  /* 0x000000ffff257224 */ /* 0x000fe200078e0049 */
[----:B------:R-:W-:Y:S01]  /*54e0*/  MOV R39, R75 ;  /* 0x0000004b00277202 */ /* 0x000fe20000000f00 */
[----:B------:R-:W-:Y:S01]  /*54f0*/  IMAD.MOV.U32 R38, RZ, RZ, R74 ;  /* 0x000000ffff267224 */ /* 0x000fe200078e004a */
[----:B------:R-:W-:Y:S01]  /*5500*/  HMMA.16816.F32 R64, R128, R66, R68 ;  /* 0x000000428040723c */ /* 0x000fe20000001844 */
[----:B------:R-:W1:Y:S01]  /*5510*/  LDSM.16.MT88.4 R72, [R227+0x2900] ;  /* 0x00290000e348783b */ /* 0x000e620000004200 */
[----:B------:R-:W-:-:S02]  /*5520*/  FADD.FTZ R4, R4, R37 ;  /* 0x0000002504047221 */ /* 0x000fc40000010000 */
[----:B------:R-:W-:Y:S02]  /*5530*/  FADD.FTZ R6, R38, R6 ;  /* 0x0000000626067221 */ /* 0x000fe40000010000 */
[----:B------:R-:W-:Y:S02]  /*5540*/  FADD.FTZ R5, R5, R4 ;  /* 0x0000000405057221 */ /* 0x000fe40000010000 */
[----:B------:R-:W-:Y:S01]  /*5550*/  FADD.FTZ R4, R39, R6 ;  /* 0x0000000627047221 */ /* 0x000fe20000010000 */
[----:B------:R-:W-:Y:S01]  /*5560*/  HMMA.16816.F32 R52, R128, R56, R52 ;  /* 0x000000388034723c */ /* 0x000fe20000001834 */
[----:B------:R-:W-:Y:S02]  /*5570*/  FADD.FTZ R5, R7, R5 ;  /* 0x0000000507057221 */ /* 0x000fe40000010000 */
[----:B------:R-:W-:Y:S02]  /*5580*/  FADD.FTZ R6, R10, R4 ;  /* 0x000000040a067221 */ /* 0x000fe40000010000 */
[----:B------:R-:W-:-:S02]  /*5590*/  FADD.FTZ R4, R11, R5 ;  /* 0x000000050b047221 */ /* 0x000fc40000010000 */
[----:B------:R-:W-:Y:S01]  /*55a0*/  FADD.FTZ R5, R26, R6 ;  /* 0x000000061a057221 */ /* 0x000fe20000010000 */
[----:B------:R-:W-:Y:S01]  /*55b0*/  HMMA.16816.F32 R56, R128, R58, R44 ;  /* 0x0000003a8038723c */ /* 0x000fe2000000182c */
[----:B------:R-:W-:Y:S02]  /*55c0*/  FADD.FTZ R4, R27, R4 ;  /* 0x000000041b047221 */ /* 0x000fe40000010000 */
[----:B------:R-:W-:Y:S02]  /*55d0*/  FADD.FTZ R5, R24, R5 ;  /* 0x0000000518057221 */ /* 0x000fe40000010000 */
[----:B------:R-:W-:Y:S02]  /*55e0*/  FADD.FTZ R4, R25, R4 ;  /* 0x0000000419047221 */ /* 0x000fe40000010000 */
[----:B------:R-:W-:Y:S02]  /*55f0*/  FADD.FTZ R5, R198, R5 ;  /* 0x00000005c6057221 */ /* 0x000fe40000010000 */
[----:B------:R-:W-:-:S02]  /*5600*/  FADD.FTZ R4, R183, R4 ;  /* 0x00000004b7047221 */ /* 0x000fc40000010000 */
[----:B------:R-:W-:Y:S02]  /*5610*/  FADD.FTZ R5, R252, R5 ;  /* 0x00000005fc057221 */ /* 0x000fe40000010000 */
[----:B------:R-:W-:Y:S02]  /*5620*/  FADD.FTZ R4, R250, R4 ;  /* 0x00000004fa047221 */ /* 0x000fe40000010000 */
[----:B------:R-:W-:Y:S02]  /*5630*/  FADD.FTZ R5, R196, R5 ;  /* 0x00000005c4057221 */ /* 0x000fe40000010000 */
[----:B------:R-:W-:Y:S02]  /*5640*/  FADD.FTZ R4, R251, R4 ;  /* 0x00000004fb047221 */ /* 0x000fe40000010000 */
[----:B------:R-:W-:Y:S02]  /*5650*/  FADD.FTZ R5, R197, R5 ;  /* 0x00000005c5057221 */ /* 0x000fe40000010000 */
[----:B------:R-:W-:-:S02]  /*5660*/  FADD.FTZ R4, R199, R4 ;  /* 0x00000004c7047221 */ /* 0x000fc40000010000 */
[----:B------:R-:W-:Y:S01]  /*5670*/  FADD.FTZ R5, R165, R5 ;  /* 0x00000005a5057221 */ /* 0x000fe20000010000 */
[C---:B-1----:R-:W-:Y:S01]  /*5680*/  HMMA.16816.F32 R68, R128.reuse, R72, R76 ;  /* 0x000000488044723c */ /* 0x042fe2000000184c */
[----:B------:R-:W-:Y:S02]  /*5690*/  FADD.FTZ R4, R249, R4 ;  /* 0x00000004f9047221 */ /* 0x000fe40000010000 */
[----:B------:R-:W-:Y:S02]  /*56a0*/  FADD.FTZ R5, R167, R5 ;  /* 0x00000005a7057221 */ /* 0x000fe40000010000 */
[----:B------:R-:W-:Y:S02]  /*56b0*/  FADD.FTZ R4, R151, R4 ;  /* 0x0000000497047221 */ /* 0x000fe40000010000 */
[----:B------:R-:W-:Y:S01]  /*56c0*/  FADD.FTZ R5, R181, R5 ;  /* 0x00000005b5057221 */ /* 0x000fe20000010000 */
[----:B------:R-:W-:Y:S01]  /*56d0*/  HMMA.16816.F32 R76, R128, R80, R92 ;  /* 0x00000050804c723c */ /* 0x000fe2000000185c */
[----:B------:R-:W-:-:S02]  /*56e0*/  FADD.FTZ R4, R166, R4 ;  /* 0x00000004a6047221 */ /* 0x000fc40000010000 */
[----:B------:R-:W-:Y:S02]  /*56f0*/  FADD.FTZ R5, R180, R5 ;  /* 0x00000005b4057221 */ /* 0x000fe40000010000 */
[----:B------:R-:W-:Y:S02]  /*5700*/  FADD.FTZ R4, R149, R4 ;  /* 0x0000000495047221 */ /* 0x000fe40000010000 */
[----:B------:R-:W-:Y:S01]  /*5710*/  FADD.FTZ R5, R182, R5 ;  /* 0x00000005b6057221 */ /* 0x000fe20000010000 */
[----:B------:R-:W-:Y:S01]  /*5720*/  HMMA.16816.F32 R92, R128, R96, R120 ;  /* 0x00000060805c723c */ /* 0x000fe20000001878 */
[----:B------:R-:W-:Y:S01]  /*5730*/  FADD.FTZ R4, R150, R4 ;  /* 0x0000000496047221 */ /* 0x000fe20000010000 */
[----:B------:R-:W-:Y:S01]  /*5740*/  LDSM.16.MT88.4 R120, [R225+0x8900] ;  /* 0x00890000e178783b */ /* 0x000fe20000004200 */
[----:B------:R-:W-:Y:S02]  /*5750*/  FADD.FTZ R5, R148, R5 ;  /* 0x0000000594057221 */ /* 0x000fe40000010000 */
[----:B------:R-:W-:-:S02]  /*5760*/  FADD.FTZ R4, R134, R4 ;  /* 0x0000000486047221 */ /* 0x000fc40000010000 */
[----:B------:R-:W-:Y:S01]  /*5770*/  FADD.FTZ R5, R162, R5 ;  /* 0x00000005a2057221 */ /* 0x000fe20000010000 */
[C---:B------:R-:W-:Y:S01]  /*5780*/  HMMA.16816.F32 R96, R128.reuse, R98, R112 ;  /* 0x000000628060723c */ /* 0x040fe20000001870 */
[----:B------:R-:W1:Y:S01]  /*5790*/  LDSM.16.MT88.4 R112, [R224+0x8900] ;  /* 0x00890000e070783b */ /* 0x000e620000004200 */
[----:B------:R-:W-:Y:S02]  /*57a0*/  FADD.FTZ R4, R161, R4 ;  /* 0x00000004a1047221 */ /* 0x000fe40000010000 */
[----:B------:R-:W-:Y:S02]  /*57b0*/  FADD.FTZ R6, R163, R5 ;  /* 0x00000005a3067221 */ /* 0x000fe40000010000 */
[----:B------:R-:W-:Y:S02]  /*57c0*/  FADD.FTZ R5, R133, R4 ;  /* 0x0000000485057221 */ /* 0x000fe40000010000 */
[----:B------:R-:W-:Y:S01]  /*57d0*/  HMMA.16816.F32 R72, R128, R74, R84 ;  /* 0x0000004a8048723c */ /* 0x000fe20000001854 */
        /* <DEDUP_REMOVED lines=11> */
[----:B------:R-:W-:-:S05]  /*5890*/  FADD.FTZ R0, R0, R2 ;  /* 0x0000000200007221 */ /* 0x000fca0000010000 */
[C---:B------:R-:W-:Y:S01]  /*58a0*/  HMMA.16816.F32 R100, R128.reuse, R104, R124 ;  /* 0x000000688064723c */ /* 0x040fe2000000187c */
[----:B------:R-:W2:Y:S04]  /*58b0*/  LDSM.16.MT88.4 R124, [R228+0x8900] ;  /* 0x00890000e47c783b */ /* 0x000ea80000004200 */
[----:B------:R-:W-:Y:S03]  /*58c0*/  STL [R1+0x4], R0 ;  /* 0x0000040001007387 */ /* 0x000fe60000100800 */
[C---:B------:R-:W-:Y:S01]  /*58d0*/  HMMA.16816.F32 R88, R128.reuse, R90, R116 ;  /* 0x0000005a8058723c */ /* 0x040fe20000001874 */
[----:B------:R-:W-:Y:S07]  /*58e0*/  STL [R1], R4 ;  /* 0x0000000401007387 */ /* 0x000fee0000100800 */
[C---:B-1----:R-:W-:Y:S08]  /*58f0*/  HMMA.16816.F32 R108, R128.reuse, R112, R144 ;  /* 0x00000070806c723c */ /* 0x042ff00000001890 */
[C---:B------:R-:W-:Y:S01]  /*5900*/  HMMA.16816.F32 R112, R128.reuse, R114, R16 ;  /* 0x000000728070723c */ /* 0x040fe20000001810 */
[----:B------:R-:W1:Y:S07]  /*5910*/  LDSM.16.MT88.4 R16, [R227+0x8900] ;  /* 0x00890000e310783b */ /* 0x000e6e0000004200 */
[C---:B------:R-:W-:Y:S08]  /*5920*/  HMMA.16816.F32 R116, R128.reuse, R120, R168 ;  /* 0x000000788074723c */ /* 0x040ff000000018a8 */
[C---:B------:R-:W-:Y:S08]  /*5930*/  HMMA.16816.F32 R104, R128.reuse, R106, R20 ;  /* 0x0000006a8068723c */ /* 0x040ff00000001814 */
[C---:B--2---:R-:W-:Y:S08]  /*5940*/  HMMA.16816.F32 R144, R128.reuse, R124, R40 ;  /* 0x0000007c8090723c */ /* 0x044ff00000001828 */
[C---:B------:R-:W-:Y:S08]  /*5950*/  HMMA.16816.F32 R120, R128.reuse, R122, R172 ;  /* 0x0000007a8078723c */ /* 0x040ff000000018ac */
[C---:B------:R-:W-:Y:S08]  /*5960*/  HMMA.16816.F32 R124, R128.reuse, R126, R48 ;  /* 0x0000007e807c723c */ /* 0x040ff00000001830 */
[C---:B-1----:R-:W-:Y:S08]  /*5970*/  HMMA.16816.F32 R148, R128.reuse, R16, R32 ;  /* 0x000000108094723c */ /* 0x042ff00000001820 */
[----:B------:R-:W-:Y:S01]  /*5980*/  HMMA.16816.F32 R128, R128, R18, R28 ;  /* 0x000000128080723c */ /* 0x000fe2000000181c */
[----:B------:R-:W-:Y:S08]  /*5990*/  @!P0 BRA `(.L_x_5) ;  /* 0x000036e000008947 */ /* 0x000ff00003800000 */
[----:B------:R-:W2:Y:S01]  /*59a0*/  LDL.LU.64 R24, [R1+0x20] ;  /* 0x0000200001187983 */ /* 0x000ea20000300a00 */
[----:B------:R-:W-:Y:S01]  /*59b0*/  IMAD.MOV.U32 R134, RZ, RZ, R3 ;  /* 0x000000ffff867224 */ /* 0x000fe200078e0003 */
[----:B------:R-:W-:Y:S01]  /*59c0*/  ULDC.64 UR6, c[0x0][0x208] ;  /* 0x0000820000067ab9 */ /* 0x000fe20000000a00 */
[----:B------:R-:W-:Y:S01]  /*59d0*/  IMAD.MOV.U32 R133, RZ, RZ, R132 ;  /* 0x000000ffff857224 */ /* 0x000fe200078e0084 */
[----:B------:R-:W3:Y:S01]  /*59e0*/  LDL.LU.64 R196, [R1+0x28] ;  /* 0x0000280001c47983 */ /* 0x000ee20000300a00 */
[----:B------:R-:W-:Y:S01]  /*59f0*/  ULDC.64 UR4, c[0x0][0x1e0] ;  /* 0x0000780000047ab9 */ /* 0x000fe20000000a00 */
[----:B--2---:R-:W-:-:S02]  /*5a00*/  MOV R3, R25 ;  /* 0x0000001900037202 */ /* 0x004fc40000000f00 */
[----:B---3--:R-:W-:-:S05]  /*5a10*/  MOV R2, R196 ;  /* 0x000000c400027202 */ /* 0x008fca0000000f00 */
[----:B------:R1:W-:Y:S02]  /*5a20*/  STL.64 [R1+0x8], R2 ;  /* 0x0000080201007387 */ /* 0x0003e40000100a00 */
.L_x_6:
[----:B-1----:R-:W2:Y:S01]  /*5a30*/  LDL.64 R2, [R1+0x8] ;  /* 0x0000080001027983 */ /* 0x002ea20000100a00 */
[----:B------:R-:W-:Y:S04]  /*5a40*/  DEPBAR.LE SB0, 0x0 ;  /* 0x000080000000791a */ /* 0x000fe80000000000 */
[----:B------:R-:W-:Y:S01]  /*5a50*/  USHF.R.S32.HI UR12, URZ, 0x1f, UR14 ;  /* 0x0000001f3f0c7899 */ /* 0x000fe2000801140e */
[----:B------:R-:W-:Y:S01]  /*5a60*/  BAR.SYNC.DEFER_BLOCKING 0x0 ;  /* 0x0000000000007b1d */ /* 0x000fe20000010000 */
[----:B------:R-:W-:Y:S02]  /*5a70*/  UIMAD.WIDE.U32 UR18, UR14, UR6, URZ ;  /* 0x000000060e1272a5 */ /* 0x000fe4000f8e003f */
[----:B------:R-:W-:Y:S02]  /*5a80*/  UIMAD UR12, UR12, UR6, URZ ;  /* 0x000000060c0c72a4 */ /* 0x000fe4000f8e023f */
[----:B------:R-:W-:Y:S02]  /*5a90*/  UISETP.GT.AND UP0, UPT, UR14, UR8, UPT ;  /* 0x000000080e00728c */ /* 0x000fe4000bf04270 */
[----:B------:R-:W-:Y:S02]  /*5aa0*/  UIMAD UR12, UR14, UR7, UR12 ;  /* 0x000000070e0c72a4 */ /* 0x000fe4000f8e020c */
[----:B------:R-:W-:Y:S02]  /*5ab0*/  UIADD3 UR14, UR14, -0x1, URZ ;  /* 0xffffffff0e0e7890 */ /* 0x000fe4000fffe03f */
[----:B------:R-:W-:Y:S04]  /*5ac0*/  UIADD3 UR12, UR19, UR12, URZ ;  /* 0x0000000c130c7290 */ /* 0x000fe8000fffe03f */
[----:B------:R-:W-:Y:S02]  /*5ad0*/  UIMAD UR12, UR12, 0x60, URZ ;  /* 0x000000600c0c78a4 */ /* 0x000fe4000f8e023f */
[----:B------:R-:W-:Y:S01]  /*5ae0*/  @UP0 USHF.L.U64.HI UR15, UR4, 0x6, UR5 ;  /* 0x00000006040f0899 */ /* 0x000fe20008010205 */
[----:B------:R-:W1:Y:S08]  /*5af0*/  LDSM.16.M88.4 R8, [R135+0xc100] ;  /* 0x00c100008708783b */ /* 0x000e700000000200 */
[----:B------:R-:W3:Y:S08]  /*5b00*/  LDSM.16.M88.4 R16, [R135+0xc900] ;  /* 0x00c900008710783b */ /* 0x000ef00000000200 */
[----:B------:R-:W4:Y:S08]  /*5b10*/  LDSM.16.M88.4 R24, [R135+0xd100] ;  /* 0x00d100008718783b */ /* 0x000f300000000200 */
[----:B------:R-:W5:Y:S08]  /*5b20*/  LDSM.16.M88.4 R32, [R135+0xd900] ;  /* 0x00d900008720783b */ /* 0x000f700000000200 */
[----:B------:R-:W4:Y:S01]  /*5b30*/  LDSM.16.M88.4 R40, [R135+0xe100] ;  /* 0x00e100008728783b */ /* 0x000f220000000200 */
[C---:B-1----:R-:W-:Y:S07]  /*5b40*/  HMMA.16816.F32 R4, R152.reuse, R8, RZ ;  /* 0x000000089804723c */ /* 0x042fee00000018ff */
[----:B------:R-:W1:Y:S01]  /*5b50*/  LDSM.16.M88.4 R48, [R135+0xe900] ;  /* 0x00e900008730783b */ /* 0x000e620000000200 */
[C---:B------:R-:W-:Y:S07]  /*5b60*/  HMMA.16816.F32 R8, R152.reuse, R10, RZ ;  /* 0x0000000a9808723c */ /* 0x040fee00000018ff */
[----:B------:R-:W1:Y:S01]  /*5b70*/  LDSM.16.M88.4 R160, [R230] ;  /* 0x00000000e6a0783b */ /* 0x000e620000000200 */
[C---:B---3--:R-:W-:Y:S07]  /*5b80*/  HMMA.16816.F32 R12, R152.reuse, R16, RZ ;  /* 0x00000010980c723c */ /* 0x048fee00000018ff */
[----:B------:R-:W3:Y:S01]  /*5b90*/  LDSM.16.M88.4 R164, [R247] ;  /* 0x00000000f7a4783b */ /* 0x000ee20000000200 */
[C---:B------:R-:W-:Y:S07]  /*5ba0*/  HMMA.16816.F32 R16, R152.reuse, R18, RZ ;  /* 0x000000129810723c */ /* 0x040fee00000018ff */
[----:B------:R-:W-:Y:S01]  /*5bb0*/  LDSM.16.M88.4 R168, [R244] ;  /* 0x00000000f4a8783b */ /* 0x000fe20000000200 */
[C---:B----4-:R-:W-:Y:S07]  /*5bc0*/  HMMA.16816.F32 R20, R152.reuse, R24, RZ ;  /* 0x000000189814723c */ /* 0x050fee00000018ff */
[----:B------:R-:W-:Y:S01]  /*5bd0*/  LDSM.16.M88.4 R172, [R243] ;  /* 0x00000000f3ac783b */ /* 0x000fe20000000200 */
[C---:B------:R-:W-:Y:S07]  /*5be0*/  HMMA.16816.F32 R24, R152.reuse, R26, RZ ;  /* 0x0000001a9818723c */ /* 0x040fee00000018ff */
[----:B------:R-:W4:Y:S01]  /*5bf0*/  LDL.64 R250, [R1+0x18] ;  /* 0x0000180001fa7983 */ /* 0x000f220000100a00 */
[C---:B-----5:R-:W-:Y:S08]  /*5c00*/  HMMA.16816.F32 R28, R152.reuse, R32, RZ ;  /* 0x00000020981c723c */ /* 0x060ff000000018ff */
[C---:B------:R-:W-:Y:S08]  /*5c10*/  HMMA.16816.F32 R32, R152.reuse, R34, RZ ;  /* 0x000000229820723c */ /* 0x040ff000000018ff */
[C---:B------:R-:W-:Y:S08]  /*5c20*/  HMMA.16816.F32 R36, R152.reuse, R40, RZ ;  /* 0x000000289824723c */ /* 0x040ff000000018ff */
[C---:B------:R-:W-:Y:S08]  /*5c30*/  HMMA.16816.F32 R40, R152.reuse, R42, RZ ;  /* 0x0000002a9828723c */ /* 0x040ff000000018ff */
[C---:B-1----:R-:W-:Y:S08]  /*5c40*/  HMMA.16816.F32 R44, R152.reuse, R48, RZ ;  /* 0x00000030982c723c */ /* 0x042ff000000018ff */
[----:B------:R-:W-:Y:S08]  /*5c50*/  HMMA.16816.F32 R48, R152, R50, RZ ;  /* 0x000000329830723c */ /* 0x000ff000000018ff */
[C---:B------:R-:W-:Y:S07]  /*5c60*/  HMMA.16816.F32 R4, R156.reuse, R160, R4 ;  /* 0x000000a09c04723c */ /* 0x040fee0000001804 */
[----:B------:R-:W-:Y:S01]  /*5c70*/  MOV R160, UR18 ;  /* 0x0000001200a07c02 */ /* 0x000fe20008000f00 */
[C---:B------:R-:W-:Y:S01]  /*5c80*/  HMMA.16816.F32 R8, R156.reuse, R162, R8 ;  /* 0x000000a29c08723c */ /* 0x040fe20000001808 */
[----:B------:R-:W-:Y:S07]  /*5c90*/  @UP0 UIMAD.WIDE.U32 UR18, UR14, UR4, URZ ;  /* 0x000000040e1202a5 */ /* 0x000fee000f8e003f */
[C---:B---3--:R-:W-:Y:S08]  /*5ca0*/  HMMA.16816.F32 R12, R156.reuse, R164, R12 ;  /* 0x000000a49c0c723c */ /* 0x048ff0000000180c */
[C---:B------:R-:W-:Y:S01]  /*5cb0*/  HMMA.16816.F32 R16, R156.reuse, R166, R16 ;  /* 0x000000a69c10723c */ /* 0x040fe20000001810 */
[----:B------:R-:W-:Y:S03]  /*5cc0*/  LDSM.16.M88.4 R164, [R245] ;  /* 0x00000000f5a4783b */ /* 0x000fe60000000200 */
[----:B--2---:R-:W-:Y:S05]  /*5cd0*/  IMAD.WIDE.U32 R160, R160, 0x60, R2 ;  /* 0x00000060a0a07825 */ /* 0x004fea00078e0002 */
[----:B------:R-:W-:Y:S01]  /*5ce0*/  IADD3 R0, R161, UR12, RZ ;  /* 0x0000000ca1007c10 */ /* 0x000fe2000fffe0ff */
[----:B------:R-:W-:Y:S02]  /*5cf0*/  @UP0 USHF.R.S32.HI UR12, URZ, 0x1f, UR14 ;  /* 0x0000001f3f0c0899 */ /* 0x000fe4000801140e */
[C---:B------:R-:W-:Y:S02]  /*5d00*/  SHF.L.U32 R132, R160.reuse, 0x1, RZ ;  /* 0x00000001a0847819 */ /* 0x040fe400000006ff */
[----:B------:R-:W-:Y:S01]  /*5d10*/  SHF.L.U64.HI R0, R160, 0x1, R0 ;  /* 0x00000001a0007819 */ /* 0x000fe20000010200 */
[----:B------:R-:W-:Y:S01]  /*5d20*/  @UP0 UIMAD UR12, UR12, UR4, URZ ;  /* 0x000000040c0c02a4 */ /* 0x000fe2000f8e023f */
[C---:B------:R-:W-:Y:S01]  /*5d30*/  IADD3 R2, P0, R132.reuse, c[0x0][0x1f8], RZ ;  /* 0x00007e0084027a10 */ /* 0x040fe20007f1e0ff */
[----:B------:R-:W1:Y:S01]  /*5d40*/  LDSM.16.M88.4 R160, [R246] ;  /* 0x00000000f6a0783b */ /* 0x000e620000000200 */
[----:B------:R-:W-:Y:S01]  /*5d50*/  IADD3 R180, P1, R132, 0x80, RZ ;  /* 0x0000008084b47810 */ /* 0x000fe20007f3e0ff */
[----:B------:R-:W-:Y:S01]  /*5d60*/  @UP0 UIMAD UR12, UR14, UR5, UR12 ;  /* 0x000000050e0c02a4 */ /* 0x000fe2000f8e020c */
[----:B------:R-:W-:Y:S02]  /*5d70*/  IADD3.X R3, R0, c[0x0][0x1fc], RZ, P0, !PT ;  /* 0x00007f0000037a10 */ /* 0x000fe400007fe4ff */
[----:B------:R-:W-:Y:S01]  /*5d80*/  IADD3 R180, P0, R180, c[0x0][0x1f8], RZ ;  /* 0x00007e00b4b47a10 */ /* 0x000fe20007f1e0ff */
[----:B------:R-:W-:Y:S01]  /*5d90*/  @UP0 UIADD3 UR12, UR19, UR12, URZ ;  /* 0x0000000c130c0290 */ /* 0x000fe2000fffe03f */
[----:B------:R-:W-:Y:S01]  /*5da0*/  IADD3 R132, P3, R132, 0x100, RZ ;  /* 0x0000010084847810 */ /* 0x000fe20007f7e0ff */
[----:B------:R-:W-:Y:S01]  /*5db0*/  @!PT LDS RZ, [RZ] ;  /* 0x00000000fffff984 */ /* 0x000fe20000000800 */
[----:B------:R-:W-:Y:S01]  /*5dc0*/  @!PT LDS RZ, [RZ] ;  /* 0x00000000fffff984 */ /* 0x000fe20000000800 */
[----:B------:R-:W-:Y:S01]  /*5dd0*/  @!PT LDS RZ, [RZ] ;  /* 0x00000000fffff984 */ /* 0x000fe20000000800 */
[----:B------:R2:W-:Y:S01]  /*5de0*/  LDGSTS.E.BYPASS.LTC128B.128 [R248+0x100], [R2.64], !P6 ;  /* 0x0010000002f87fae */ /* 0x0005e2000f101d4a */
[--C-:B------:R-:W-:Y:S01]  /*5df0*/  IADD3.X R181, RZ, c[0x0][0x1fc], R0.reuse, P0, P1 ;  /* 0x00007f00ffb57a10 */ /* 0x100fe200007e2400 */
[----:B------:R-:W-:Y:S01]  /*5e00*/  @UP0 UIMAD UR12, UR12, 0x60, URZ ;  /* 0x000000600c0c08a4 */ /* 0x000fe2000f8e023f */
[----:B------:R-:W-:Y:S04]  /*5e10*/  IADD3 R182, P2, R132, c[0x0][0x1f8], RZ ;  /* 0x00007e0084b67a10 */ /* 0x000fe80007f5e0ff */
[----:B------:R-:W-:Y:S01]  /*5e20*/  IADD3.X R183, RZ, c[0x0][0x1fc], R0, P2, P3 ;  /* 0x00007f00ffb77a10 */ /* 0x000fe200017e6400 */
[----:B------:R3:W-:Y:S08]  /*5e30*/  LDGSTS.E.BYPASS.LTC128B.128 [R248+0x3100], [R180.64], !P5 ;  /* 0x03100000b4f87fae */ /* 0x0007f0000e901d4a */
[----:B------:R5:W-:Y:S01]  /*5e40*/  LDGSTS.E.BYPASS.LTC128B.128 [R248+0x6100], [R182.64], !P4 ;  /* 0x06100000b6f87fae */ /* 0x000be2000e101d4a */
[----:B--2---:R-:W-:Y:S04]  /*5e50*/  IADD3 R2, P1, R2, UR13, RZ ;  /* 0x0000000d02027c10 */ /* 0x004fe8000ff3e0ff */
[----:B------:R-:W-:Y:S01]  /*5e60*/  IADD3.X R3, R3, UR17, RZ, P1, !PT ;  /* 0x0000001103037c10 */ /* 0x000fe20008ffe4ff */
[C---:B-1----:R-:W-:Y:S03]  /*5e70*/  HMMA.16816.F32 R20, R156.reuse, R160, R20 ;  /* 0x000000a09c14723c */ /* 0x042fe60000001814 */
[----:B---3--:R-:W-:Y:S01]  /*5e80*/  IADD3 R180, P0, R2, UR13, RZ ;  /* 0x0000000d02b47c10 */ /* 0x008fe2000ff1e0ff */
[----:B------:R1:W-:Y:S03]  /*5e90*/  LDGSTS.E.BYPASS.LTC128B.128 [R248+0x1100], [R2.64], !P6 ;  /* 0x0110000002f87fae */ /* 0x0003e6000f101d4a */
[----:B------:R-:W-:Y:S01]  /*5ea0*/  IADD3.X R181, R3, UR17, RZ, P0, !PT ;  /* 0x0000001103b57c10 */ /* 0x000fe200087fe4ff */
[C---:B------:R-:W-:Y:S01]  /*5eb0*/  HMMA.16816.F32 R24, R156.reuse, R162, R24 ;  /* 0x000000a29c18723c */ /* 0x040fe20000001818 */
[----:B------:R-:W-:Y:S03]  /*5ec0*/  PLOP3.LUT P0, PT, PT, PT, UP0, 0x80, 0x0 ;  /* 0x000000000000781c */ /* 0x000fe60003f0f008 */
[----:B------:R1:W-:Y:S04]  /*5ed0*/  LDGSTS.E.BYPASS.LTC128B.128 [R248+0x4100], [R2.64+0x80], !P5 ;  /* 0x0410008002f87fae */ /* 0x0003e8000e901d4a */
[C---:B------:R-:W-:Y:S04]  /*5ee0*/  HMMA.16816.F32 R28, R156.reuse, R164, R28 ;  /* 0x000000a49c1c723c */ /* 0x040fe8000000181c */
[----:B------:R1:W-:Y:S04]  /*5ef0*/  LDGSTS.E.BYPASS.LTC128B.128 [R248+0x7100], [R2.64+0x100], !P4 ;  /* 0x0710010002f87fae */ /* 0x0003e8000e101d4a */
[C---:B------:R-:W-:Y:S04]  /*5f00*/  HMMA.16816.F32 R32, R156.reuse, R166, R32 ;  /* 0x000000a69c20723c */ /* 0x040fe80000001820 */
[----:B------:R5:W-:Y:S04]  /*5f10*/  LDGSTS.E.BYPASS.LTC128B.128 [R248+0x2100], [R180.64], !P6 ;  /* 0x02100000b4f87fae */ /* 0x000be8000f101d4a */
[C---:B------:R-:W-:Y:S04]  /*5f20*/  HMMA.16816.F32 R36, R156.reuse, R168, R36 ;  /* 0x000000a89c24723c */ /* 0x040fe80000001824 */
[----:B------:R5:W-:Y:S04]  /*5f30*/  LDGSTS.E.BYPASS.LTC128B.128 [R248+0x5100], [R180.64+0x80], !P5 ;  /* 0x05100080b4f87fae */ /* 0x000be8000e901d4a */
[C---:B------:R-:W-:Y:S04]  /*5f40*/  HMMA.16816.F32 R40, R156.reuse, R170, R40 ;  /* 0x000000aa9c28723c */ /* 0x040fe80000001828 */
[----:B------:R5:W-:Y:S04]  /*5f50*/  LDGSTS.E.BYPASS.LTC128B.128 [R248+0x8100], [R180.64+0x100], !P4 ;  /* 0x08100100b4f87fae */ /* 0x000be8000e101d4a */
[C---:B------:R-:W-:Y:S04]  /*5f60*/  HMMA.16816.F32 R44, R156.reuse, R172, R44 ;  /* 0x000000ac9c2c723c */ /* 0x040fe8000000182c */
[----:B------:R-:W-:Y:S04]  /*5f70*/  LDSM.16.M88.4 R160, [R229+0xc900] ;  /* 0x00c90000e5a0783b */ /* 0x000fe80000000200 */
[----:B------:R-:W-:Y:S04]  /*5f80*/  HMMA.16816.F32 R48, R156, R174, R48 ;  /* 0x000000ae9c30723c */ /* 0x000fe80000001830 */
[----:B------:R-:W-:Y:S08]  /*5f90*/  LDSM.16.M88.4 R164, [R229+0xd100] ;  /* 0x00d10000e5a4783b */ /* 0x000ff00000000200 */
[----:B------:R-:W-:Y:S08]  /*5fa0*/  LDSM.16.M88.4 R168, [R229+0xd900] ;  /* 0x00d90000e5a8783b */ /* 0x000ff00000000200 */
[----:B-----5:R-:W2:Y:S08]  /*5fb0*/  LDSM.16.M88.4 R180, [R229+0xc100] ;  /* 0x00c10000e5b4783b */ /* 0x020eb00000000200 */
[----:B------:R-:W0:Y:S08]  /*5fc0*/  LDGDEPBAR ;  /* 0x00000000000079af */ /* 0x000e300000000000 */
[----:B------:R-:W3:Y:S08]  /*5fd0*/  LDSM.16.M88.4 R172, [R229+0xe100] ;  /* 0x00e10000e5ac783b */ /* 0x000ef00000000200 */
[----:B------:R-:W-:Y:S01]  /*5fe0*/  LDSM.16.M88.4 R196, [R240] ;  /* 0x00000000f0c4783b */ /* 0x000fe20000000200 */
[C---:B--2---:R-:W-:Y:S08]  /*5ff0*/  HMMA.16816.F32 R4, R176.reuse, R180, R4 ;  /* 0x000000b4b004723c */ /* 0x044ff00000001804 */
[C---:B------:R-:W-:Y:S01]  /*6000*/  HMMA.16816.F32 R8, R176.reuse, R182, R8 ;  /* 0x000000b6b008723c */ /* 0x040fe20000001808 */
[----:B------:R-:W2:Y:S07]  /*6010*/  LDSM.16.M88.4 R180, [R229+0xe900] ;  /* 0x00e90000e5b4783b */ /* 0x000eae0000000200 */
[C---:B------:R-:W-:Y:S08]  /*6020*/  HMMA.16816.F32 R12, R176.reuse, R160, R12 ;  /* 0x000000a0b00c723c */ /* 0x040ff0000000180c */
[C---:B------:R-:W-:Y:S01]  /*6030*/  HMMA.16816.F32 R16, R176.reuse, R162, R16 ;  /* 0x000000a2b010723c */ /* 0x040fe20000001810 */
[----:B------:R-:W5:Y:S07]  /*6040*/  LDSM.16.M88.4 R160, [R226] ;  /* 0x00000000e2a0783b */ /* 0x000f6e0000000200 */
[C---:B------:R-:W-:Y:S08]  /*6050*/  HMMA.16816.F32 R20, R176.reuse, R164, R20 ;  /* 0x000000a4b014723c */ /* 0x040ff00000001814 */
[C---:B------:R-:W-:Y:S01]  /*6060*/  HMMA.16816.F32 R24, R176.reuse, R166, R24 ;  /* 0x000000a6b018723c */ /* 0x040fe20000001818 */
[----:B------:R-:W1:Y:S07]  /*6070*/  LDSM.16.M88.4 R164, [R226+0x800] ;  /* 0x00080000e2a4783b */ /* 0x000e6e0000000200 */
[C---:B------:R-:W-:Y:S08]  /*6080*/  HMMA.16816.F32 R28, R176.reuse, R168, R28 ;  /* 0x000000a8b01c723c */ /* 0x040ff0000000181c */
[C---:B------:R-:W-:Y:S01]  /*6090*/  HMMA.16816.F32 R32, R176.reuse, R170, R32 ;  /* 0x000000aab020723c */ /* 0x040fe20000001820 */
[----:B------:R-:W1:Y:S07]  /*60a0*/  LDSM.16.M88.4 R168, [R226+0x1000] ;  /* 0x00100000e2a8783b */ /* 0x000e6e0000000200 */
[C---:B---3--:R-:W-:Y:S08]  /*60b0*/  HMMA.16816.F32 R36, R176.reuse, R172, R36 ;  /* 0x000000acb024723c */ /* 0x048ff00000001824 */
[C---:B------:R-:W-:Y:S01]  /*60c0*/  HMMA.16816.F32 R40, R176.reuse, R174, R40 ;  /* 0x000000aeb028723c */ /* 0x040fe20000001828 */
[----:B------:R-:W3:Y:S07]  /*60d0*/  LDSM.16.M88.4 R172, [R226+0x1800] ;  /* 0x00180000e2ac783b */ /* 0x000eee0000000200 */
[C---:B--2---:R-:W-:Y:S08]  /*60e0*/  HMMA.16816.F32 R44, R176.reuse, R180, R44 ;  /* 0x000000b4b02c723c */ /* 0x044ff0000000182c */
[----:B------:R-:W-:Y:S01]  /*60f0*/  HMMA.16816.F32 R48, R176, R182, R48 ;  /* 0x000000b6b030723c */ /* 0x000fe20000001830 */
[----:B------:R-:W2:Y:S07]  /*6100*/  LDSM.16.M88.4 R180, [R226+0x2000] ;  /* 0x00200000e2b4783b */ /* 0x000eae0000000200 */
[C---:B-----5:R-:W-:Y:S08]  /*6110*/  HMMA.16816.F32 R4, R184.reuse, R160, R4 ;  /* 0x000000a0b804723c */ /* 0x060ff00000001804 */
[C---:B------:R-:W-:Y:S01]  /*6120*/  HMMA.16816.F32 R8, R184.reuse, R162, R8 ;  /* 0x000000a2b808723c */ /* 0x040fe20000001808 */
[----:B------:R-:W5:Y:S07]  /*6130*/  LDSM.16.M88.4 R160, [R226+0x2800] ;  /* 0x00280000e2a0783b */ /* 0x000f6e0000000200 */
[C---:B-1----:R-:W-:Y:S08]  /*6140*/  HMMA.16816.F32 R12, R184.reuse, R164, R12 ;  /* 0x000000a4b80c723c */ /* 0x042ff0000000180c */
        /* <DEDUP_REMOVED lines=9> */
[C---:B------:R-:W-:Y:S01]  /*61e0*/  HMMA.16816.F32 R40, R184.reuse, R182, R40 ;  /* 0x000000b6b828723c */ /* 0x040fe20000001828 */
[----:B------:R-:W2:Y:S07]  /*61f0*/  LDSM.16.M88.4 R180, [R135+0x10900] ;  /* 0x0109000087b4783b */ /* 0x000eae0000000200 */
[C---:B-----5:R-:W-:Y:S08]  /*6200*/  HMMA.16816.F32 R44, R184.reuse, R160, R44 ;  /* 0x000000a0b82c723c */ /* 0x060ff0000000182c */
[----:B------:R-:W-:Y:S01]  /*6210*/  HMMA.16816.F32 R48, R184, R162, R48 ;  /* 0x000000a2b830723c */ /* 0x000fe20000001830 */
[----:B------:R-:W5:Y:S07]  /*6220*/  LDSM.16.M88.4 R160, [R135+0x11100] ;  /* 0x0111000087a0783b */ /* 0x000f6e0000000200 */
[C---:B-1----:R-:W-:Y:S08]  /*6230*/  HMMA.16816.F32 R4, R188.reuse, R164, R4 ;  /* 0x000000a4bc04723c */ /* 0x042ff00000001804 */
[C---:B------:R-:W-:Y:S01]  /*6240*/  HMMA.16816.F32 R8, R188.reuse, R166, R8 ;  /* 0x000000a6bc08723c */ /* 0x040fe20000001808 */
[----:B------:R-:W1:Y:S07]  /*6250*/  LDSM.16.M88.4 R164, [R135+0x11900] ;  /* 0x0119000087a4783b */ /* 0x000e6e0000000200 */
[C---:B------:R-:W-:Y:S08]  /*6260*/  HMMA.16816.F32 R12, R188.reuse, R168, R12 ;  /* 0x000000a8bc0c723c */ /* 0x040ff0000000180c */
[C---:B------:R-:W-:Y:S01]  /*6270*/  HMMA.16816.F32 R16, R188.reuse, R170, R16 ;  /* 0x000000aabc10723c */ /* 0x040fe20000001810 */
[----:B------:R-:W1:Y:S07]  /*6280*/  LDSM.16.M88.4 R168, [R242] ;  /* 0x00000000f2a8783b */ /* 0x000e6e0000000200 */
[C---:B---3--:R-:W-:Y:S08]  /*6290*/  HMMA.16816.F32 R20, R188.reuse, R172, R20 ;  /* 0x000000acbc14723c */ /* 0x048ff00000001814 */
[C---:B------:R-:W-:Y:S01]  /*62a0*/  HMMA.16816.F32 R24, R188.reuse, R174, R24 ;  /* 0x000000aebc18723c */ /* 0x040fe20000001818 */
[----:B------:R-:W3:Y:S07]  /*62b0*/  LDSM.16.M88.4 R172, [R241] ;  /* 0x00000000f1ac783b */ /* 0x000eee0000000200 */
[C---:B--2---:R-:W-:Y:S08]  /*62c0*/  HMMA.16816.F32 R28, R188.reuse, R180, R28 ;  /* 0x000000b4bc1c723c */ /* 0x044ff0000000181c */
[C---:B------:R-:W-:Y:S01]  /*62d0*/  HMMA.16816.F32 R32, R188.reuse, R182, R32 ;  /* 0x000000b6bc20723c */ /* 0x040fe20000001820 */
[----:B------:R-:W2:Y:S07]  /*62e0*/  LDSM.16.M88.4 R180, [R239] ;  /* 0x00000000efb4783b */ /* 0x000eae0000000200 */
[C---:B-----5:R-:W-:Y:S08]  /*62f0*/  HMMA.16816.F32 R36, R188.reuse, R160, R36 ;  /* 0x000000a0bc24723c */ /* 0x060ff00000001824 */
[C---:B------:R-:W-:Y:S01]  /*6300*/  HMMA.16816.F32 R40, R188.reuse, R162, R40 ;  /* 0x000000a2bc28723c */ /* 0x040fe20000001828 */
[----:B------:R-:W5:Y:S07]  /*6310*/  LDSM.16.M88.4 R160, [R238] ;  /* 0x00000000eea0783b */ /* 0x000f6e0000000200 */
[C---:B-1----:R-:W-:Y:S08]  /*6320*/  HMMA.16816.F32 R44, R188.reuse, R164, R44 ;  /* 0x000000a4bc2c723c */ /* 0x042ff0000000182c */
[----:B------:R-:W-:Y:S01]  /*6330*/  HMMA.16816.F32 R48, R188, R166, R48 ;  /* 0x000000a6bc30723c */ /* 0x000fe20000001830 */
[----:B------:R-:W1:Y:S07]  /*6340*/  LDSM.16.M88.4 R164, [R237] ;  /* 0x00000000eda4783b */ /* 0x000e6e0000000200 */
[C---:B------:R-:W-:Y:S08]  /*6350*/  HMMA.16816.F32 R4, R192.reuse, R168, R4 ;  /* 0x000000a8c004723c */ /* 0x040ff00000001804 */
[C---:B------:R-:W-:Y:S01]  /*6360*/  HMMA.16816.F32 R8, R192.reuse, R170, R8 ;  /* 0x000000aac008723c */ /* 0x040fe20000001808 */
[----:B------:R-:W1:Y:S07]  /*6370*/  LDSM.16.M88.4 R168, [R229+0xf100] ;  /* 0x00f10000e5a8783b */ /* 0x000e6e0000000200 */
[C---:B---3--:R-:W-:Y:S08]  /*6380*/  HMMA.16816.F32 R12, R192.reuse, R172, R12 ;  /* 0x000000acc00c723c */ /* 0x048ff0000000180c */
[C---:B------:R-:W-:Y:S01]  /*6390*/  HMMA.16816.F32 R16, R192.reuse, R174, R16 ;  /* 0x000000aec010723c */ /* 0x040fe20000001810 */
[----:B------:R-:W3:Y:S07]  /*63a0*/  LDSM.16.M88.4 R172, [R229+0xf900] ;  /* 0x00f90000e5ac783b */ /* 0x000eee0000000200 */
[C---:B------:R-:W-:Y:S08]  /*63b0*/  HMMA.16816.F32 R20, R192.reuse, R196, R20 ;  /* 0x000000c4c014723c */ /* 0x040ff00000001814 */
[C---:B------:R-:W-:Y:S01]  /*63c0*/  HMMA.16816.F32 R24, R192.reuse, R198, R24 ;  /* 0x000000c6c018723c */ /* 0x040fe20000001818 */
[----:B------:R-:W-:Y:S07]  /*63d0*/  LDSM.16.M88.4 R196, [R229+0x11900] ;  /* 0x01190000e5c4783b */ /* 0x000fee0000000200 */
[C---:B--2---:R-:W-:Y:S08]  /*63e0*/  HMMA.16816.F32 R28, R192.reuse, R180, R28 ;  /* 0x000000b4c01c723c */ /* 0x044ff0000000181c */
[C---:B------:R-:W-:Y:S01]  /*63f0*/  HMMA.16816.F32 R32, R192.reuse, R182, R32 ;  /* 0x000000b6c020723c */ /* 0x040fe20000001820 */
[----:B------:R-:W2:Y:S07]  /*6400*/  LDSM.16.M88.4 R180, [R229+0x10100] ;  /* 0x01010000e5b4783b */ /* 0x000eae0000000200 */
[C---:B-----5:R-:W-:Y:S08]  /*6410*/  HMMA.16816.F32 R36, R192.reuse, R160, R36 ;  /* 0x000000a0c024723c */ /* 0x060ff00000001824 */
[C---:B------:R-:W-:Y:S01]  /*6420*/  HMMA.16816.F32 R40, R192.reuse, R162, R40 ;  /* 0x000000a2c028723c */ /* 0x040fe20000001828 */
[----:B------:R-:W5:Y:S07]  /*6430*/  LDSM.16.M88.4 R160, [R229+0x10900] ;  /* 0x01090000e5a0783b */ /* 0x000f6e0000000200 */
[C---:B-1----:R-:W-:Y:S08]  /*6440*/  HMMA.16816.F32 R44, R192.reuse, R164, R44 ;  /* 0x000000a4c02c723c */ /* 0x042ff0000000182c */
[----:B------:R-:W-:Y:S01]  /*6450*/  HMMA.16816.F32 R48, R192, R166, R48 ;  /* 0x000000a6c030723c */ /* 0x000fe20000001830 */
        /* <DEDUP_REMOVED lines=17> */
[----:B------:R-:W-:Y:S01]  /*6570*/  HMMA.16816.F32 R48, R200, R198, R48 ;  /* 0x000000c6c830723c */ /* 0x000fe20000001830 */
[----:B------:R-:W-:Y:S07]  /*6580*/  LDSM.16.M88.4 R196, [R135+0x12100] ;  /* 0x0121000087c4783b */ /* 0x000fee0000000200 */
        /* <DEDUP_REMOVED lines=8> */
[----:B------:R-:W-:Y:S07]  /*6610*/  LDSM.16.M88.4 R180, [R135+0x13900] ;  /* 0x0139000087b4783b */ /* 0x000fee0000000200 */
[C---:B-----5:R-:W-:Y:S08]  /*6620*/  HMMA.16816.F32 R28, R204.reuse, R160, R28 ;  /* 0x000000a0cc1c723c */ /* 0x060ff0000000181c */
[C---:B------:R-:W-:Y:S01]  /*6630*/  HMMA.16816.F32 R32, R204.reuse, R162, R32 ;  /* 0x000000a2cc20723c */ /* 0x040fe20000001820 */
[----:B------:R-:W2:Y:S07]  /*6640*/  LDSM.16.M88.4 R160, [R135+0x13100] ;  /* 0x0131000087a0783b */ /* 0x000eae0000000200 */
[C---:B-1----:R-:W-:Y:S08]  /*6650*/  HMMA.16816.F32 R36, R204.reuse, R164, R36 ;  /* 0x000000a4cc24723c */ /* 0x042ff00000001824 */
[C---:B------:R-:W-:Y:S01]  /*6660*/  HMMA.16816.F32 R40, R204.reuse, R166, R40 ;  /* 0x000000a6cc28723c */ /* 0x040fe20000001828 */
[----:B------:R-:W1:Y:S07]  /*6670*/  LDSM.16.M88.4 R164, [R135+0x14100] ;  /* 0x0141000087a4783b */ /* 0x000e6e0000000200 */
[C---:B------:R-:W-:Y:S08]  /*6680*/  HMMA.16816.F32 R44, R204.reuse, R168, R44 ;  /* 0x000000a8cc2c723c */ /* 0x040ff0000000182c */
[----:B------:R-:W-:Y:S01]  /*6690*/  HMMA.16816.F32 R48, R204, R170, R48 ;  /* 0x000000aacc30723c */ /* 0x000fe20000001830 */
[----:B------:R-:W5:Y:S07]  /*66a0*/  LDSM.16.M88.4 R168, [R135+0x14900] ;  /* 0x0149000087a8783b */ /* 0x000f6e0000000200 */
[C---:B------:R-:W-:Y:S08]  /*66b0*/  HMMA.16816.F32 R4, R208.reuse, R196, R4 ;  /* 0x000000c4d004723c */ /* 0x040ff00000001804 */
[C---:B------:R-:W-:Y:S01]  /*66c0*/  HMMA.16816.F32 R8, R208.reuse, R198, R8 ;  /* 0x000000c6d008723c */ /* 0x040fe20000001808 */
[----:B------:R-:W-:Y:S07]  /*66d0*/  LDSM.16.M88.4 R196, [R234] ;  /* 0x00000000eac4783b */ /* 0x000fee0000000200 */
[C---:B---3--:R-:W-:Y:S08]  /*66e0*/  HMMA.16816.F32 R12, R208.reuse, R172, R12 ;  /* 0x000000acd00c723c */ /* 0x048ff0000000180c */
[C---:B------:R-:W-:Y:S01]  /*66f0*/  HMMA.16816.F32 R16, R208.reuse, R174, R16 ;  /* 0x000000aed010723c */ /* 0x040fe20000001810 */
[----:B------:R-:W3:Y:S07]  /*6700*/  LDSM.16.M88.4 R172, [R236] ;  /* 0x00000000ecac783b */ /* 0x000eee0000000200 */
[C---:B--2---:R-:W-:Y:S08]  /*6710*/  HMMA.16816.F32 R20, R208.reuse, R160, R20 ;  /* 0x000000a0d014723c */ /* 0x044ff00000001814 */
[C---:B------:R-:W-:Y:S01]  /*6720*/  HMMA.16816.F32 R24, R208.reuse, R162, R24 ;  /* 0x000000a2d018723c */ /* 0x040fe20000001818 */
[----:B------:R-:W2:Y:S07]  /*6730*/  LDSM.16.M88.4 R160, [R235] ;  /* 0x00000000eba0783b */ /* 0x000eae0000000200 */
[C---:B------:R-:W-:Y:S08]  /*6740*/  HMMA.16816.F32 R28, R208.reuse, R180, R28 ;  /* 0x000000b4d01c723c */ /* 0x040ff0000000181c */
[C---:B------:R-:W-:Y:S01]  /*6750*/  HMMA.16816.F32 R32, R208.reuse, R182, R32 ;  /* 0x000000b6d020723c */ /* 0x040fe20000001820 */
[----:B------:R-:W-:Y:S07]  /*6760*/  LDSM.16.M88.4 R180, [R231] ;  /* 0x00000000e7b4783b */ /* 0x000fee0000000200 */
[C---:B-1----:R-:W-:Y:S08]  /*6770*/  HMMA.16816.F32 R36, R208.reuse, R164, R36 ;  /* 0x000000a4d024723c */ /* 0x042ff00000001824 */
[C---:B------:R-:W-:Y:S01]  /*6780*/  HMMA.16816.F32 R40, R208.reuse, R166, R40 ;  /* 0x000000a6d028723c */ /* 0x040fe20000001828 */
[----:B------:R-:W1:Y:S07]  /*6790*/  LDSM.16.M88.4 R164, [R233] ;  /* 0x00000000e9a4783b */ /* 0x000e6e0000000200 */
[C---:B-----5:R-:W-:Y:S08]  /*67a0*/  HMMA.16816.F32 R44, R208.reuse, R168, R44 ;  /* 0x000000a8d02c723c */ /* 0x060ff0000000182c */
[----:B------:R-:W-:Y:S01]  /*67b0*/  HMMA.16816.F32 R48, R208, R170, R48 ;  /* 0x000000aad030723c */ /* 0x000fe20000001830 */
[----:B------:R-:W5:Y:S07]  /*67c0*/  LDSM.16.M88.4 R168, [R232] ;  /* 0x00000000e8a8783b */ /* 0x000f6e0000000200 */
[C---:B---3--:R-:W-:Y:S08]  /*67d0*/  HMMA.16816.F32 R4, R212.reuse, R172, R4 ;  /* 0x000000acd404723c */ /* 0x048ff00000001804 */
[C---:B------:R-:W-:Y:S01]  /*67e0*/  HMMA.16816.F32 R8, R212.reuse, R174, R8 ;  /* 0x000000aed408723c */ /* 0x040fe20000001808 */
[----:B------:R-:W-:Y:S07]  /*67f0*/  LDSM.16.M88.4 R172, [R229+0x12900] ;  /* 0x01290000e5ac783b */ /* 0x000fee0000000200 */
[C---:B--2---:R-:W-:Y:S08]  /*6800*/  HMMA.16816.F32 R12, R212.reuse, R160, R12 ;  /* 0x000000a0d40c723c */ /* 0x044ff0000000180c */
[C---:B------:R-:W-:Y:S01]  /*6810*/  HMMA.16816.F32 R16, R212.reuse, R162, R16 ;  /* 0x000000a2d410723c */ /* 0x040fe20000001810 */
[----:B------:R-:W2:Y:S07]  /*6820*/  LDSM.16.M88.4 R160, [R229+0x12100] ;  /* 0x01210000e5a0783b */ /* 0x000eae0000000200 */
[C---:B------:R-:W-:Y:S08]  /*6830*/  HMMA.16816.F32 R20, R212.reuse, R196, R20 ;  /* 0x000000c4d414723c */ /* 0x040ff00000001814 */
[C---:B------:R-:W-:Y:S01]  /*6840*/  HMMA.16816.F32 R24, R212.reuse, R198, R24 ;  /* 0x000000c6d418723c */ /* 0x040fe20000001818 */
[----:B------:R-:W-:Y:S07]  /*6850*/  LDSM.16.M88.4 R196, [R226+0x6000] ;  /* 0x00600000e2c4783b */ /* 0x000fee0000000200 */
[C---:B-1----:R-:W-:Y:S08]  /*6860*/  HMMA.16816.F32 R28, R212.reuse, R164, R28 ;  /* 0x000000a4d41c723c */ /* 0x042ff0000000181c */
[C---:B------:R-:W-:Y:S01]  /*6870*/  HMMA.16816.F32 R32, R212.reuse, R166, R32 ;  /* 0x000000a6d420723c */ /* 0x040fe20000001820 */
[----:B------:R-:W1:Y:S07]  /*6880*/  LDSM.16.M88.4 R164, [R229+0x13100] ;  /* 0x01310000e5a4783b */ /* 0x000e6e0000000200 */
[C---:B-----5:R-:W-:Y:S08]  /*6890*/  HMMA.16816.F32 R36, R212.reuse, R168, R36 ;  /* 0x000000a8d424723c */ /* 0x060ff00000001824 */
[C---:B------:R-:W-:Y:S01]  /*68a0*/  HMMA.16816.F32 R40, R212.reuse, R170, R40 ;  /* 0x000000aad428723c */ /* 0x040fe20000001828 */
[----:B------:R-:W3:Y:S07]  /*68b0*/  LDSM.16.M88.4 R168, [R229+0x13900] ;  /* 0x01390000e5a8783b */ /* 0x000eee0000000200 */
[C---:B------:R-:W-:Y:S08]  /*68c0*/  HMMA.16816.F32 R44, R212.reuse, R180, R44 ;  /* 0x000000b4d42c723c */ /* 0x040ff0000000182c */
[----:B------:R-:W-:Y:S01]  /*68d0*/  HMMA.16816.F32 R48, R212, R182, R48 ;  /* 0x000000b6d430723c */ /* 0x000fe20000001830 */
[----:B------:R-:W5:Y:S07]  /*68e0*/  LDSM.16.M88.4 R180, [R229+0x14100] ;  /* 0x01410000e5b4783b */ /* 0x000f6e0000000200 */
[C---:B--2---:R-:W-:Y:S08]  /*68f0*/  HMMA.16816.F32 R4, R216.reuse, R160, R4 ;  /* 0x000000a0d804723c */ /* 0x044ff00000001804 */
[C---:B------:R-:W-:Y:S01]  /*6900*/  HMMA.16816.F32 R8, R216.reuse, R162, R8 ;  /* 0x000000a2d808723c */ /* 0x040fe20000001808 */
[----:B------:R-:W2:Y:S07]  /*6910*/  LDSM.16.M88.4 R160, [R229+0x14900] ;  /* 0x01490000e5a0783b */ /* 0x000eae0000000200 */
[C---:B------:R-:W-:Y:S08]  /*6920*/  HMMA.16816.F32 R12, R216.reuse, R172, R12 ;  /* 0x000000acd80c723c */ /* 0x040ff0000000180c */
[C---:B------:R-:W-:Y:S01]  /*6930*/  HMMA.16816.F32 R16, R216.reuse, R174, R16 ;  /* 0x000000aed810723c */ /* 0x040fe20000001810 */
[----:B------:R-:W2:Y:S07]  /*6940*/  LDSM.16.M88.4 R172, [R226+0x6800] ;  /* 0x00680000e2ac783b */ /* 0x000eae0000000200 */
[C---:B-1----:R-:W-:Y:S08]  /*6950*/  HMMA.16816.F32 R20, R216.reuse, R164, R20 ;  /* 0x000000a4d814723c */ /* 0x042ff00000001814 */
[C---:B------:R-:W-:Y:S01]  /*6960*/  HMMA.16816.F32 R24, R216.reuse, R166, R24 ;  /* 0x000000a6d818723c */ /* 0x040fe20000001818 */
[----:B------:R-:W1:Y:S07]  /*6970*/  LDSM.16.M88.4 R164, [R226+0x7000] ;  /* 0x00700000e2a4783b */ /* 0x000e6e0000000200 */
[C---:B---3--:R-:W-:Y:S08]  /*6980*/  HMMA.16816.F32 R28, R216.reuse, R168, R28 ;  /* 0x000000a8d81c723c */ /* 0x048ff0000000181c */
[C---:B------:R-:W-:Y:S01]  /*6990*/  HMMA.16816.F32 R32, R216.reuse, R170, R32 ;  /* 0x000000aad820723c */ /* 0x040fe20000001820 */
[----:B------:R-:W-:Y:S07]  /*69a0*/  LDSM.16.M88.4 R168, [R226+0x8000] ;  /* 0x00800000e2a8783b */ /* 0x000fee0000000200 */
[C---:B-----5:R-:W-:Y:S01]  /*69b0*/  HMMA.16816.F32 R36, R216.reuse, R180, R36 ;  /* 0x000000b4d824723c */ /* 0x060fe20000001824 */
[----:B------:R-:W3:Y:S07]  /*69c0*/  LDL.64 R180, [R1+0x10] ;  /* 0x0000100001b47983 */ /* 0x000eee0000100a00 */
[C---:B------:R-:W-:Y:S08]  /*69d0*/  HMMA.16816.F32 R40, R216.reuse, R182, R40 ;  /* 0x000000b6d828723c */ /* 0x040ff00000001828 */
[C---:B--2---:R-:W-:Y:S08]  /*69e0*/  HMMA.16816.F32 R44, R216.reuse, R160, R44 ;  /* 0x000000a0d82c723c */ /* 0x044ff0000000182c */
[----:B------:R-:W-:Y:S01]  /*69f0*/  HMMA.16816.F32 R48, R216, R162, R48 ;  /* 0x000000a2d830723c */ /* 0x000fe20000001830 */
[----:B------:R-:W2:Y:S07]  /*6a00*/  LDSM.16.M88.4 R160, [R226+0x7800] ;  /* 0x00780000e2a0783b */ /* 0x000eae0000000200 */
[C---:B------:R-:W-:Y:S08]  /*6a10*/  HMMA.16816.F32 R4, R220.reuse, R196, R4 ;  /* 0x000000c4dc04723c */ /* 0x040ff00000001804 */
[C---:B------:R-:W-:Y:S08]  /*6a20*/  HMMA.16816.F32 R8, R220.reuse, R198, R8 ;  /* 0x000000c6dc08723c */ /* 0x040ff00000001808 */
[C---:B------:R-:W-:Y:S08]  /*6a30*/  HMMA.16816.F32 R12, R220.reuse, R172, R12 ;  /* 0x000000acdc0c723c */ /* 0x040ff0000000180c */
[C---:B------:R-:W-:Y:S04]  /*6a40*/  HMMA.16816.F32 R16, R220.reuse, R174, R16 ;  /* 0x000000aedc10723c */ /* 0x040fe80000001810 */
[----:B------:R-:W-:Y:S02]  /*6a50*/  FMNMX.FTZ R0, R4, R133, !PT ;  /* 0x0000008504007209 */ /* 0x000fe40007810000 */
[----:B------:R-:W-:Y:S02]  /*6a60*/  FMNMX.FTZ R2, R6, R134, !PT ;  /* 0x0000008606027209 */ /* 0x000fe40007810000 */
[C---:B-1----:R-:W-:Y:S04]  /*6a70*/  HMMA.16816.F32 R20, R220.reuse, R164, R20 ;  /* 0x000000a4dc14723c */ /* 0x042fe80000001814 */
[----:B------:R-:W-:Y:S02]  /*6a80*/  FMNMX.FTZ R0, R5, R0, !PT ;  /* 0x0000000005007209 */ /* 0x000fe40007810000 */
[----:B------:R-:W-:Y:S02]  /*6a90*/  FMNMX.FTZ R2, R7, R2, !PT ;  /* 0x0000000207027209 */ /* 0x000fe40007810000 */
[C---:B------:R-:W-:Y:S01]  /*6aa0*/  HMMA.16816.F32 R24, R220.reuse, R166, R24 ;  /* 0x000000a6dc18723c */ /* 0x040fe20000001818 */
[----:B------:R-:W1:Y:S01]  /*6ab0*/  LDSM.16.M88.4 R164, [R226+0x8800] ;  /* 0x00880000e2a4783b */ /* 0x000e620000000200 */
[----:B------:R-:W-:Y:S04]  /*6ac0*/  DEPBAR.LE SB0, 0x0 ;  /* 0x000080000000791a */ /* 0x000fe80000000000 */
[----:B------:R-:W-:Y:S02]  /*6ad0*/  FMNMX.FTZ R0, R8, R0, !PT ;  /* 0x0000000008007209 */ /* 0x000fe40007810000 */
[C---:B--2---:R-:W-:Y:S01]  /*6ae0*/  HMMA.16816.F32 R28, R220.reuse, R160, R28 ;  /* 0x000000a0dc1c723c */ /* 0x044fe2000000181c */
[----:B------:R-:W-:Y:S04]  /*6af0*/  BAR.SYNC.DEFER_BLOCKING 0x0 ;  /* 0x0000000000007b1d */ /* 0x000fe80000010000 */
[----:B------:R-:W-:Y:S02]  /*6b00*/  FMNMX.FTZ R0, R9, R0, !PT ;  /* 0x0000000009007209 */ /* 0x000fe40007810000 */
[----:B------:R-:W-:Y:S01]  /*6b10*/  FMNMX.FTZ R2, R10, R2, !PT ;  /* 0x000000020a027209 */ /* 0x000fe20007810000 */
[C---:B------:R-:W-:Y:S04]  /*6b20*/  HMMA.16816.F32 R32, R220.reuse, R162, R32 ;  /* 0x000000a2dc20723c */ /* 0x040fe80000001820 */
[----:B------:R-:W-:Y:S02]  /*6b30*/  FMNMX.FTZ R0, R12, R0, !PT ;  /* 0x000000000c007209 */ /* 0x000fe40007810000 */
[----:B------:R-:W-:Y:S02]  /*6b40*/  FMNMX.FTZ R2, R11, R2, !PT ;  /* 0x000000020b027209 */ /* 0x000fe40007810000 */
[C---:B------:R-:W-:Y:S04]  /*6b50*/  HMMA.16816.F32 R36, R220.reuse, R168, R36 ;  /* 0x000000a8dc24723c */ /* 0x040fe80000001824 */
[----:B------:R-:W-:Y:S02]  /*6b60*/  FMNMX.FTZ R0, R13, R0, !PT ;  /* 0x000000000d007209 */ /* 0x000fe40007810000 */
[----:B------:R-:W-:Y:S02]  /*6b70*/  FMNMX.FTZ R2, R14, R2, !PT ;  /* 0x000000020e027209 */ /* 0x000fe40007810000 */
[C---:B------:R-:W-:Y:S04]  /*6b80*/  HMMA.16816.F32 R40, R220.reuse, R170, R40 ;  /* 0x000000aadc28723c */ /* 0x040fe80000001828 */
[----:B------:R-:W-:Y:S02]  /*6b90*/  FMNMX.FTZ R0, R16, R0, !PT ;  /* 0x0000000010007209 */ /* 0x000fe40007810000 */
[----:B------:R-:W-:Y:S02]  /*6ba0*/  FMNMX.FTZ R2, R15, R2, !PT ;  /* 0x000000020f027209 */ /* 0x000fe40007810000 */
[----:B------:R-:W-:Y:S01]  /*6bb0*/  FMNMX.FTZ R0, R17, R0, !PT ;  /* 0x0000000011007209 */ /* 0x000fe20007810000 */
[C---:B-1----:R-:W-:Y:S03]  /*6bc0*/  HMMA.16816.F32 R44, R220.reuse, R164, R44 ;  /* 0x000000a4dc2c723c */ /* 0x042fe6000000182c */
[----:B------:R-:W-:Y:S02]  /*6bd0*/  FMNMX.FTZ R0, R20, R0, !PT ;  /* 0x0000000014007209 */ /* 0x000fe40007810000 */
[----:B------:R-:W-:Y:S02]  /*6be0*/  FMNMX.FTZ R2, R18, R2, !PT ;  /* 0x0000000212027209 */ /* 0x000fe40007810000 */
[----:B------:R-:W-:Y:S01]  /*6bf0*/  FMNMX.FTZ R0, R21, R0, !PT ;  /* 0x0000000015007209 */ /* 0x000fe20007810000 */
[----:B------:R-:W-:Y:S04]  /*6c00*/  HMMA.16816.F32 R48, R220, R166, R48 ;  /* 0x000000a6dc30723c */ /* 0x000fe80000001830 */
[----:B------:R-:W-:Y:S02]  /*6c10*/  FMNMX.FTZ R0, R24, R0, !PT ;  /* 0x0000000018007209 */ /* 0x000fe40007810000 */
[----:B------:R-:W-:Y:S02]  /*6c20*/  FMNMX.FTZ R2, R19, R2, !PT ;  /* 0x0000000213027209 */ /* 0x000fe40007810000 */
[----:B------:R-:W-:Y:S04]  /*6c30*/  FMNMX.FTZ R0, R25, R0, !PT ;  /* 0x0000000019007209 */ /* 0x000fe80007810000 */
[----:B------:R-:W-:Y:S02]  /*6c40*/  FMNMX.FTZ R0, R28, R0, !PT ;  /* 0x000000001c007209 */ /* 0x000fe40007810000 */
        /* <DEDUP_REMOVED lines=22> */
[----:B------:R-:W-:Y:S03]  /*6db0*/  FMNMX.FTZ R2, R43, R2, !PT ;  /* 0x000000022b027209 */ /* 0x000fe60007810000 */
[----:B------:R-:W1:Y:S01]  /*6dc0*/  SHFL.BFLY PT, R3, R132, 0x2, 0x1f ;  /* 0x0c401f0084037f89 */ /* 0x000e6200000e0000 */
[----:B------:R-:W-:Y:S04]  /*6dd0*/  FMNMX.FTZ R2, R46, R2, !PT ;  /* 0x000000022e027209 */ /* 0x000fe80007810000 */
[----:B------:R-:W-:Y:S04]  /*6de0*/  FMNMX.FTZ R0, R47, R2, !PT ;  /* 0x000000022f007209 */ /* 0x000fe80007810000 */
[----:B------:R-:W-:Y:S04]  /*6df0*/  FMNMX.FTZ R0, R50, R0, !PT ;  /* 0x0000000032007209 */ /* 0x000fe80007810000 */
[----:B------:R-:W-:Y:S05]  /*6e00*/  FMNMX.FTZ R0, R51, R0, !PT ;  /* 0x0000000033007209 */ /* 0x000fea0007810000 */
[----:B------:R-:W2:Y:S01]  /*6e10*/  SHFL.BFLY PT, R2, R0, 0x2, 0x1f ;  /* 0x0c401f0000027f89 */ /* 0x000ea200000e0000 */
[----:B-1----:R-:W-:Y:S07]  /*6e20*/  FMNMX.FTZ R132, R132, R3, !PT ;  /* 0x0000000384847209 */ /* 0x002fee0007810000 */
[----:B------:R-:W1:Y:S01]  /*6e30*/  SHFL.BFLY PT, R160, R132, 0x1, 0x1f ;  /* 0x0c201f0084a07f89 */ /* 0x000e6200000e0000 */
[----:B--2---:R-:W-:Y:S07]  /*6e40*/  FMNMX.FTZ R0, R0, R2, !PT ;  /* 0x0000000200007209 */ /* 0x004fee0007810000 */
[----:B------:R-:W2:Y:S01]  /*6e50*/  SHFL.BFLY PT, R3, R0, 0x1, 0x1f ;  /* 0x0c201f0000037f89 */ /* 0x000ea200000e0000 */
[----:B-1----:R-:W-:Y:S02]  /*6e60*/  FMNMX.FTZ R132, R132, R160, !PT ;  /* 0x000000a084847209 */ /* 0x002fe40007810000 */
[----:B----4-:R-:W-:Y:S03]  /*6e70*/  @P0 MOV R160, R250 ;  /* 0x000000fa00a00202 */ /* 0x010fe60000000f00 */
[C---:B------:R-:W-:Y:S02]  /*6e80*/  FMUL.FTZ R172, R132.reuse, c[0x0][0x2d0] ;  /* 0x0000b40084ac7a20 */ /* 0x040fe40000410000 */
[----:B------:R-:W-:Y:S02]  /*6e90*/  FADD.FTZ R2, -R132, R133 ;  /* 0x0000008584027221 */ /* 0x000fe40000010100 */
[--C-:B------:R-:W-:Y:S01]  /*6ea0*/  FFMA.FTZ R133, R4, c[0x0][0x2d0], -R172.reuse ;  /* 0x0000b40004857a23 */ /* 0x100fe200000108ac */
[----:B------:R-:W-:Y:S01]  /*6eb0*/  MOV R4, UR18 ;  /* 0x0000001200047c02 */ /* 0x000fe20008000f00 */
[--C-:B------:R-:W-:Y:S02]  /*6ec0*/  FFMA.FTZ R5, R5, c[0x0][0x2d0], -R172.reuse ;  /* 0x0000b40005057a23 */ /* 0x100fe400000108ac */
[----:B------:R1:W-:Y:S01]  /*6ed0*/  MUFU.EX2 R173, R133 ;  /* 0x0000008500ad7308 */ /* 0x0003e20000000800 */
[--C-:B------:R-:W-:Y:S02]  /*6ee0*/  FFMA.FTZ R8, R8, c[0x0][0x2d0], -R172.reuse ;  /* 0x0000b40008087a23 */ /* 0x100fe400000108ac */
[--C-:B------:R-:W-:Y:S01]  /*6ef0*/  FFMA.FTZ R9, R9, c[0x0][0x2d0], -R172.reuse ;  /* 0x0000b40009097a23 */ /* 0x100fe200000108ac */
[----:B--2---:R-:W-:Y:S01]  /*6f00*/  FMNMX.FTZ R3, R0, R3, !PT ;  /* 0x0000000300037209 */ /* 0x004fe20007810000 */
[----:B------:R-:W-:Y:S02]  /*6f10*/  FMUL.FTZ R0, R2, c[0x0][0x2d0] ;  /* 0x0000b40002007a20 */ /* 0x000fe40000410000 */
[--C-:B------:R-:W-:Y:S03]  /*6f20*/  FFMA.FTZ R12, R12, c[0x0][0x2d0], -R172.reuse ;  /* 0x0000b4000c0c7a23 */ /* 0x100fe600000108ac */
[----:B------:R-:W-:Y:S01]  /*6f30*/  MUFU.EX2 R196, R5 ;  /* 0x0000000500c47308 */ /* 0x000fe20000000800 */
[--C-:B------:R-:W-:Y:S02]  /*6f40*/  FFMA.FTZ R13, R13, c[0x0][0x2d0], -R172.reuse ;  /* 0x0000b4000d0d7a23 */ /* 0x100fe400000108ac */
[--C-:B------:R-:W-:Y:S02]  /*6f50*/  FFMA.FTZ R24, R24, c[0x0][0x2d0], -R172.reuse ;  /* 0x0000b40018187a23 */ /* 0x100fe400000108ac */
[--C-:B------:R-:W-:Y:S02]  /*6f60*/  FFMA.FTZ R25, R25, c[0x0][0x2d0], -R172.reuse ;  /* 0x0000b40019197a23 */ /* 0x100fe400000108ac */
[--C-:B------:R-:W-:Y:S02]  /*6f70*/  FFMA.FTZ R28, R28, c[0x0][0x2d0], -R172.reuse ;  /* 0x0000b4001c1c7a23 */ /* 0x100fe400000108ac */
[--C-:B------:R-:W-:Y:S01]  /*6f80*/  FFMA.FTZ R29, R29, c[0x0][0x2d0], -R172.reuse ;  /* 0x0000b4001d1d7a23 */ /* 0x100fe200000108ac */
        /* <DEDUP_REMOVED lines=12> */
[----:B------:R2:W4:Y:S01]  /*7050*/  MUFU.EX2 R2, R0 ;  /* 0x0000000000027308 */ /* 0x0005220000000800 */
[----:B------:R-:W-:Y:S09]  /*7060*/  FFMA.FTZ R48, R48, c[0x0][0x2d0], -R172 ;  /* 0x0000b40030307a23 */ /* 0x000ff200000108ac */
[----:B------:R-:W-:Y:S01]  /*7070*/  MUFU.EX2 R174, R12 ;  /* 0x0000000c00ae7308 */ /* 0x000fe20000000800 */
[----:B---3--:R-:W-:Y:S05]  /*7080*/  @P0 MOV R161, R181 ;  /* 0x000000b500a10202 */ /* 0x008fea0000000f00 */
[----:B------:R-:W-:Y:S04]  /*7090*/  @P0 IMAD.WIDE.U32 R160, R4, 0x60, R160 ;  /* 0x0000006004a00825 */ /* 0x000fe800078e00a0 */
[----:B------:R-:W-:Y:S01]  /*70a0*/  MUFU.EX2 R175, R13 ;  /* 0x0000000d00af7308 */ /* 0x000fe20000000800 */
[----:B------:R-:W-:Y:S01]  /*70b0*/  @P0 IADD3 R4, R161, UR12, RZ ;  /* 0x0000000ca1040c10 */ /* 0x000fe2000fffe0ff */
[----:B------:R-:W-:Y:S01]  /*70c0*/  @UP0 USHF.L.U32 UR12, UR4, 0x6, URZ ;  /* 0x00000006040c0899 */ /* 0x000fe2000800063f */
[C---:B-1----:R-:W-:Y:S01]  /*70d0*/  @P0 SHF.L.U32 R133, R160.reuse, 0x1, RZ ;  /* 0x00000001a0850819 */ /* 0x042fe200000006ff */
[----:B--2---:R-:W-:Y:S01]  /*70e0*/  FADD.FTZ R0, -R3, R134 ;  /* 0x0000008603007221 */ /* 0x004fe20000010100 */
[----:B------:R-:W-:Y:S01]  /*70f0*/  @P0 SHF.L.U64.HI R160, R160, 0x1, R4 ;  /* 0x00000001a0a00819 */ /* 0x000fe20000010204 */
[----:B----4-:R-:W-:Y:S01]  /*7100*/  FMUL.FTZ R52, R2, R52 ;  /* 0x0000003402347220 */ /* 0x010fe20000410000 */
[C---:B------:R-:W-:Y:S01]  /*7110*/  @P0 IADD3 R4, P1, R133.reuse, c[0x0][0x1c8], RZ ;  /* 0x0000720085040a10 */ /* 0x040fe20007f3e0ff */
[----:B------:R-:W-:Y:S01]  /*7120*/  FMUL.FTZ R0, R0, c[0x0][0x2d0] ;  /* 0x0000b40000007a20 */ /* 0x000fe20000410000 */
[C---:B------:R-:W-:Y:S01]  /*7130*/  @P0 IADD3 R162, P2, R133.reuse, 0x80, RZ ;  /* 0x0000008085a20810 */ /* 0x040fe20007f5e0ff */
[----:B------:R-:W-:Y:S01]  /*7140*/  FMUL.FTZ R53, R2, R53 ;  /* 0x0000003502357220 */ /* 0x000fe20000410000 */
[----:B------:R-:W-:Y:S01]  /*7150*/  @P0 IADD3.X R5, R160, c[0x0][0x1cc], RZ, P1, !PT ;  /* 0x00007300a0050a10 */ /* 0x000fe20000ffe4ff */
[----:B------:R-:W-:Y:S01]  /*7160*/  FMUL.FTZ R56, R2, R56 ;  /* 0x0000003802387220 */ /* 0x000fe20000410000 */
[----:B------:R-:W-:Y:S01]  /*7170*/  @P0 IADD3 R162, P1, R162, c[0x0][0x1c8], RZ ;  /* 0x00007200a2a20a10 */ /* 0x000fe20007f3e0ff */
[----:B------:R-:W1:Y:S01]  /*7180*/  MUFU.EX2 R0, R0 ;  /* 0x0000000000007308 */ /* 0x000e620000000800 */
[----:B------:R-:W-:Y:S01]  /*7190*/  @P0 IADD3 R8, P3, R133, 0x100, RZ ;  /* 0x0000010085080810 */ /* 0x000fe20007f7e0ff */
[----:B------:R2:W-:Y:S01]  /*71a0*/  @P0 LDGSTS.E.BYPASS.LTC128B.128 [R248+0xc100], [R4.64], !P6 ;  /* 0x0c10000004f80fae */ /* 0x0005e2000f101d4a */
[--C-:B------:R-:W-:Y:S01]  /*71b0*/  @P0 IADD3.X R163, RZ, c[0x0][0x1cc], R160.reuse, P1, P2 ;  /* 0x00007300ffa30a10 */ /* 0x100fe20000fe44a0 */
[----:B------:R-:W-:Y:S01]  /*71c0*/  FMUL.FTZ R133, R3, c[0x0][0x2d0] ;  /* 0x0000b40003857a20 */ /* 0x000fe20000410000 */
[----:B------:R-:W-:Y:S01]  /*71d0*/  @P0 IADD3 R8, P2, R8, c[0x0][0x1c8], RZ ;  /* 0x0000720008080a10 */ /* 0x000fe20007f5e0ff */
[----:B------:R-:W-:Y:S02]  /*71e0*/  FMUL.FTZ R57, R2, R57 ;  /* 0x0000003902397220 */ /* 0x000fe40000410000 */
[--C-:B------:R-:W-:Y:S01]  /*71f0*/  FFMA.FTZ R6, R6, c[0x0][0x2d0], -R133.reuse ;  /* 0x0000b40006067a23 */ /* 0x100fe20000010885 */
[----:B------:R-:W-:Y:S01]  /*7200*/  @P0 IADD3.X R9, RZ, c[0x0][0x1cc], R160, P2, P3 ;  /* 0x00007300ff090a10 */ /* 0x000fe200017e64a0 */
[----:B------:R3:W-:Y:S01]  /*7210*/  @P0 LDGSTS.E.BYPASS.LTC128B.128 [R248+0xf100], [R162.64], !P5 ;  /* 0x0f100000a2f80fae */ /* 0x0007e2000e901d4a */
[--C-:B------:R-:W-:Y:S01]  /*7220*/  FFMA.FTZ R134, R7, c[0x0][0x2d0], -R133.reuse ;  /* 0x0000b40007867a23 */ /* 0x100fe20000010885 */
[----:B------:R4:W-:Y:S01]  /*7230*/  MUFU.EX2 R183, R6 ;  /* 0x0000000600b77308 */ /* 0x0009e20000000800 */
[--C-:B------:R-:W-:Y:S02]  /*7240*/  FFMA.FTZ R10, R10, c[0x0][0x2d0], -R133.reuse ;  /* 0x0000b4000a0a7a23 */ /* 0x100fe40000010885 */
[--C-:B------:R-:W-:Y:S02]  /*7250*/  FFMA.FTZ R11, R11, c[0x0][0x2d0], -R133.reuse ;  /* 0x0000b4000b0b7a23 */ /* 0x100fe40000010885 */
[C---:B------:R-:W-:Y:S01]  /*7260*/  FMUL.FTZ R60, R2.reuse, R60 ;  /* 0x0000003c023c7220 */ /* 0x040fe20000410000 */
[----:B------:R5:W-:Y:S01]  /*7270*/  @P0 LDGSTS.E.BYPASS.LTC128B.128 [R248+0x12100], [R8.64], !P4 ;  /* 0x1210000008f80fae */ /* 0x000be2000e101d4a */
[C---:B------:R-:W-:Y:S02]  /*7280*/  FMUL.FTZ R61, R2.reuse, R61 ;  /* 0x0000003d023d7220 */ /* 0x040fe40000410000 */
[C---:B------:R-:W-:Y:S01]  /*7290*/  FMUL.FTZ R64, R2.reuse, R64 ;  /* 0x0000004002407220 */ /* 0x040fe20000410000 */
[----:B------:R3:W-:Y:S01]  /*72a0*/  MUFU.EX2 R181, R10 ;  /* 0x0000000a00b57308 */ /* 0x0007e20000000800 */
[----:B------:R-:W-:Y:S02]  /*72b0*/  FMUL.FTZ R65, R2, R65 ;  /* 0x0000004102417220 */ /* 0x000fe40000410000 */
[C---:B-1----:R-:W-:Y:S02]  /*72c0*/  FMUL.FTZ R54, R0.reuse, R54 ;  /* 0x0000003600367220 */ /* 0x042fe40000410000 */
[----:B------:R-:W-:Y:S01]  /*72d0*/  FMUL.FTZ R55, R0, R55 ;  /* 0x0000003700377220 */ /* 0x000fe20000410000 */
[----:B--2---:R-:W-:Y:S01]  /*72e0*/  @P0 IADD3 R4, P1, R4, UR12, RZ ;  /* 0x0000000c04040c10 */ /* 0x004fe2000ff3e0ff */
[C---:B------:R-:W-:Y:S03]  /*72f0*/  FMUL.FTZ R58, R0.reuse, R58 ;  /* 0x0000003a003a7220 */ /* 0x040fe60000410000 */
[----:B------:R1:W-:Y:S01]  /*7300*/  MUFU.EX2 R180, R11 ;  /* 0x0000000b00b47308 */ /* 0x0003e20000000800 */
[----:B------:R-:W-:Y:S01]  /*7310*/  @P0 IADD3.X R5, R5, UR15, RZ, P1, !PT ;  /* 0x0000000f05050c10 */ /* 0x000fe20008ffe4ff */
[----:B------:R-:W-:Y:S01]  /*7320*/  FMUL.FTZ R59, R0, R59 ;  /* 0x0000003b003b7220 */ /* 0x000fe20000410000 */
[----:B----4-:R-:W-:Y:S01]  /*7330*/  @P0 IADD3 R6, P2, R4, UR12, RZ ;  /* 0x0000000c04060c10 */ /* 0x010fe2000ff5e0ff */
[C---:B------:R-:W-:Y:S02]  /*7340*/  FMUL.FTZ R62, R0.reuse, R62 ;  /* 0x0000003e003e7220 */ /* 0x040fe40000410000 */
[----:B------:R2:W-:Y:S01]  /*7350*/  @P0 LDGSTS.E.BYPASS.LTC128B.128 [R248+0xd100], [R4.64], !P6 ;  /* 0x0d10000004f80fae */ /* 0x0005e2000f101d4a */
[C---:B------:R-:W-:Y:S01]  /*7360*/  FMUL.FTZ R63, R0.reuse, R63 ;  /* 0x0000003f003f7220 */ /* 0x040fe20000410000 */
[----:B------:R-:W-:Y:S01]  /*7370*/  @P0 IADD3.X R7, R5, UR15, RZ, P2, !PT ;  /* 0x0000000f05070c10 */ /* 0x000fe200097fe4ff */
[C---:B------:R-:W-:Y:S01]  /*7380*/  FMUL.FTZ R66, R0.reuse, R66 ;  /* 0x0000004200427220 */ /* 0x040fe20000410000 */
[----:B------:R-:W4:Y:S01]  /*7390*/  MUFU.EX2 R182, R134 ;  /* 0x0000008600b67308 */ /* 0x000f220000000800 */
[----:B------:R-:W-:Y:S02]  /*73a0*/  FMUL.FTZ R67, R0, R67 ;  /* 0x0000004300437220 */ /* 0x000fe40000410000 */
[C---:B-----5:R-:W-:Y:S01]  /*73b0*/  FMUL.FTZ R8, R2.reuse, R140 ;  /* 0x0000008c02087220 */ /* 0x060fe20000410000 */
[----:B------:R2:W-:Y:S01]  /*73c0*/  @P0 LDGSTS.E.BYPASS.LTC128B.128 [R248+0x10100], [R4.64+0x80], !P5 ;  /* 0x1010008004f80fae */ /* 0x0005e2000e901d4a */
[----:B------:R-:W-:Y:S02]  /*73d0*/  FMUL.FTZ R9, R2, R141 ;  /* 0x0000008d02097220 */ /* 0x000fe40000410000 */
[----:B---3--:R-:W-:Y:S02]  /*73e0*/  FMUL.FTZ R10, R0, R142 ;  /* 0x0000008e000a7220 */ /* 0x008fe40000410000 */
[C---:B------:R-:W-:Y:S01]  /*73f0*/  FMUL.FTZ R68, R2.reuse, R68 ;  /* 0x0000004402447220 */ /* 0x040fe20000410000 */
[----:B------:R-:W-:Y:S01]  /*7400*/  MUFU.EX2 R250, R24 ;  /* 0x0000001800fa7308 */ /* 0x000fe20000000800 */
[----:B------:R-:W-:Y:S01]  /*7410*/  FMUL.FTZ R69, R2, R69 ;  /* 0x0000004502457220 */ /* 0x000fe20000410000 */
[----:B------:R2:W-:Y:S01]  /*7420*/  @P0 LDGSTS.E.BYPASS.LTC128B.128 [R248+0x13100], [R4.64+0x100], !P4 ;  /* 0x1310010004f80fae */ /* 0x0005e2000e101d4a */
[C---:B------:R-:W-:Y:S02]  /*7430*/  FMUL.FTZ R70, R0.reuse, R70 ;  /* 0x0000004600467220 */ /* 0x040fe40000410000 */
[C---:B-1----:R-:W-:Y:S02]  /*7440*/  FMUL.FTZ R11, R0.reuse, R143 ;  /* 0x0000008f000b7220 */ /* 0x042fe40000410000 */
[----:B------:R-:W-:Y:S02]  /*7450*/  FMUL.FTZ R71, R0, R71 ;  /* 0x0000004700477220 */ /* 0x000fe40000410000 */
[C---:B------:R-:W-:Y:S01]  /*7460*/  FMUL.FTZ R72, R2.reuse, R72 ;  /* 0x0000004802487220 */ /* 0x040fe20000410000 */
[----:B------:R1:W-:Y:S01]  /*7470*/  @P0 LDGSTS.E.BYPASS.LTC128B.128 [R248+0xe100], [R6.64], !P6 ;  /* 0x0e10000006f80fae */ /* 0x0003e2000f101d4a */
[----:B------:R-:W-:Y:S01]  /*7480*/  FMUL.FTZ R73, R2, R73 ;  /* 0x0000004902497220 */ /* 0x000fe20000410000 */
[----:B------:R-:W-:Y:S01]  /*7490*/  MUFU.EX2 R249, R25 ;  /* 0x0000001900f97308 */ /* 0x000fe20000000800 */
[C---:B------:R-:W-:Y:S02]  /*74a0*/  FMUL.FTZ R74, R0.reuse, R74 ;  /* 0x0000004a004a7220 */ /* 0x040fe40000410000 */
[----:B------:R-:W-:Y:S02]  /*74b0*/  FMUL.FTZ R75, R0, R75 ;  /* 0x0000004b004b7220 */ /* 0x000fe40000410000 */
[C---:B------:R-:W-:Y:S01]  /*74c0*/  FMUL.FTZ R76, R2.reuse, R76 ;  /* 0x0000004c024c7220 */ /* 0x040fe20000410000 */
[----:B------:R1:W-:Y:S01]  /*74d0*/  @P0 LDGSTS.E.BYPASS.LTC128B.128 [R248+0x11100], [R6.64+0x80], !P5 ;  /* 0x1110008006f80fae */ /* 0x0003e2000e901d4a */
[----:B------:R-:W-:Y:S02]  /*74e0*/  FMUL.FTZ R77, R2, R77 ;  /* 0x0000004d024d7220 */ /* 0x000fe40000410000 */
[C---:B------:R-:W-:Y:S01]  /*74f0*/  FMUL.FTZ R78, R0.reuse, R78 ;  /* 0x0000004e004e7220 */ /* 0x040fe20000410000 */
[----:B------:R3:W-:Y:S01]  /*7500*/  MUFU.EX2 R134, R16 ;  /* 0x0000001000867308 */ /* 0x0007e20000000800 */
[----:B------:R-:W-:Y:S02]  /*7510*/  FMUL.FTZ R79, R0, R79 ;  /* 0x0000004f004f7220 */ /* 0x000fe40000410000 */
[C---:B------:R-:W-:Y:S01]  /*7520*/  FMUL.FTZ R80, R2.reuse, R80 ;  /* 0x0000005002507220 */ /* 0x040fe20000410000 */
[----:B------:R1:W-:Y:S01]  /*7530*/  @P0 LDGSTS.E.BYPASS.LTC128B.128 [R248+0x14100], [R6.64+0x100], !P4 ;  /* 0x1410010006f80fae */ /* 0x0003e2000e101d4a */
[C---:B------:R-:W-:Y:S02]  /*7540*/  FMUL.FTZ R81, R2.reuse, R81 ;  /* 0x0000005102517220 */ /* 0x040fe40000410000 */
[----:B--2---:R-:W-:Y:S01]  /*7550*/  FMUL.FTZ R4, R2, R136 ;  /* 0x0000008802047220 */ /* 0x004fe20000410000 */
[----:B------:R-:W-:Y:S01]  /*7560*/  F2FP.PACK_AB R136, R196, R173 ;  /* 0x000000adc488723e */ /* 0x000fe200000000ff */
[----:B------:R-:W-:Y:S01]  /*7570*/  FMUL.FTZ R5, R2, R137 ;  /* 0x0000008902057220 */ /* 0x000fe20000410000 */
[----:B----4-:R-:W-:Y:S01]  /*7580*/  F2FP.PACK_AB R137, R182, R183 ;  /* 0x000000b7b689723e */ /* 0x010fe200000000ff */
[C---:B------:R-:W-:Y:S01]  /*7590*/  FMUL.FTZ R82, R0.reuse, R82 ;  /* 0x0000005200527220 */ /* 0x040fe20000410000 */
[----:B------:R-:W2:Y:S01]  /*75a0*/  LDSM.16.MT88.4 R160, [R224+0x100] ;  /* 0x00010000e0a0783b */ /* 0x000ea20000004200 */
[----:B------:R-:W-:Y:S01]  /*75b0*/  FMUL.FTZ R83, R0, R83 ;  /* 0x0000005300537220 */ /* 0x000fe20000410000 */
[----:B------:R4:W-:Y:S01]  /*75c0*/  MUFU.EX2 R199, R17 ;  /* 0x0000001100c77308 */ /* 0x0009e20000000800 */
[C---:B------:R-:W-:Y:S02]  /*75d0*/  FMUL.FTZ R84, R2.reuse, R84 ;  /* 0x0000005402547220 */ /* 0x040fe40000410000 */
[----:B------:R-:W-:Y:S02]  /*75e0*/  FMUL.FTZ R85, R2, R85 ;  /* 0x0000005502557220 */ /* 0x000fe40000410000 */
[C---:B------:R-:W-:Y:S01]  /*75f0*/  FMUL.FTZ R86, R0.reuse, R86 ;  /* 0x0000005600567220 */ /* 0x040fe20000410000 */
[----:B------:R-:W5:Y:S01]  /*7600*/  LDSM.16.MT88.4 R164, [R225+0x100] ;  /* 0x00010000e1a4783b */ /* 0x000f620000004200 */
[----:B------:R-:W-:Y:S02]  /*7610*/  FMUL.FTZ R87, R0, R87 ;  /* 0x0000005700577220 */ /* 0x000fe40000410000 */
[C---:B------:R-:W-:Y:S01]  /*7620*/  FMUL.FTZ R88, R2.reuse, R88 ;  /* 0x0000005802587220 */ /* 0x040fe20000410000 */
[----:B------:R-:W-:Y:S01]  /*7630*/  MUFU.EX2 R252, R20 ;  /* 0x0000001400fc7308 */ /* 0x000fe20000000800 */
[----:B------:R-:W-:Y:S02]  /*7640*/  FMUL.FTZ R89, R2, R89 ;  /* 0x0000005902597220 */ /* 0x000fe40000410000 */
[C---:B------:R-:W-:Y:S01]  /*7650*/  FMUL.FTZ R90, R0.reuse, R90 ;  /* 0x0000005a005a7220 */ /* 0x040fe20000410000 */
[----:B------:R-:W5:Y:S01]  /*7660*/  LDSM.16.MT88.4 R168, [R228+0x100] ;  /* 0x00010000e4a8783b */ /* 0x000f620000004200 */
[C---:B------:R-:W-:Y:S02]  /*7670*/  FMUL.FTZ R91, R0.reuse, R91 ;  /* 0x0000005b005b7220 */ /* 0x040fe40000410000 */
[----:B-1----:R-:W-:Y:S01]  /*7680*/  FMUL.FTZ R6, R0, R138 ;  /* 0x0000008a00067220 */ /* 0x002fe20000410000 */
[----:B------:R-:W-:Y:S01]  /*7690*/  F2FP.PACK_AB R138, R198, R197 ;  /* 0x000000c5c68a723e */ /* 0x000fe200000000ff */
[----:B------:R-:W-:Y:S01]  /*76a0*/  FMUL.FTZ R7, R0, R139 ;  /* 0x0000008b00077220 */ /* 0x000fe20000410000 */
[----:B------:R-:W-:Y:S01]  /*76b0*/  F2FP.PACK_AB R139, R180, R181 ;  /* 0x000000b5b48b723e */ /* 0x000fe200000000ff */
[C---:B------:R-:W-:Y:S01]  /*76c0*/  FMUL.FTZ R12, R2.reuse, R144 ;  /* 0x00000090020c7220 */ /* 0x040fe20000410000 */
[----:B------:R-:W1:Y:S01]  /*76d0*/  LDSM.16.MT88.4 R140, [R227+0x100] ;  /* 0x00010000e38c783b */ /* 0x000e620000004200 */
[C---:B------:R-:W-:Y:S01]  /*76e0*/  FMUL.FTZ R13, R2.reuse, R145 ;  /* 0x00000091020d7220 */ /* 0x040fe20000410000 */
[----:B------:R-:W5:Y:S01]  /*76f0*/  MUFU.EX2 R251, R21 ;  /* 0x0000001500fb7308 */ /* 0x000f620000000800 */
[C---:B---3--:R-:W-:Y:S02]  /*7700*/  FMUL.FTZ R16, R2.reuse, R148 ;  /* 0x0000009402107220 */ /* 0x048fe40000410000 */
[----:B----4-:R-:W-:Y:S02]  /*7710*/  FMUL.FTZ R17, R2, R149 ;  /* 0x0000009502117220 */ /* 0x010fe40000410000 */
[--C-:B------:R-:W-:Y:S01]  /*7720*/  FFMA.FTZ R26, R26, c[0x0][0x2d0], -R133.reuse ;  /* 0x0000b4001a1a7a23 */ /* 0x100fe20000010885 */
[----:B------:R-:W0:Y:S01]  /*7730*/  LDGDEPBAR ;  /* 0x00000000000079af */ /* 0x000e220000000000 */
[--C-:B------:R-:W-:Y:S02]  /*7740*/  FFMA.FTZ R27, R27, c[0x0][0x2d0], -R133.reuse ;  /* 0x0000b4001b1b7a23 */ /* 0x100fe40000010885 */
[--C-:B------:R-:W-:Y:S01]  /*7750*/  FFMA.FTZ R30, R30, c[0x0][0x2d0], -R133.reuse ;  /* 0x0000b4001e1e7a23 */ /* 0x100fe20000010885 */
[----:B------:R-:W-:Y:S01]  /*7760*/  MUFU.EX2 R48, R48 ;  /* 0x0000003000307308 */ /* 0x000fe20000000800 */
[--C-:B------:R-:W-:Y:S02]  /*7770*/  FFMA.FTZ R31, R31, c[0x0][0x2d0], -R133.reuse ;  /* 0x0000b4001f1f7a23 */ /* 0x100fe40000010885 */
[--C-:B------:R-:W-:Y:S01]  /*7780*/  FFMA.FTZ R34, R34, c[0x0][0x2d0], -R133.reuse ;  /* 0x0000b40022227a23 */ /* 0x100fe20000010885 */
[C---:B--2---:R-:W-:Y:S05]  /*7790*/  HMMA.16816.F32 R4, R136.reuse, R160, R4 ;  /* 0x000000a08804723c */ /* 0x044fea0000001804 */
[--C-:B------:R-:W-:Y:S02]  /*77a0*/  FFMA.FTZ R35, R35, c[0x0][0x2d0], -R133.reuse ;  /* 0x0000b40023237a23 */ /* 0x100fe40000010885 */
[--C-:B------:R-:W-:Y:S01]  /*77b0*/  FFMA.FTZ R38, R38, c[0x0][0x2d0], -R133.reuse ;  /* 0x0000b40026267a23 */ /* 0x100fe20000010885 */
[C---:B------:R-:W-:Y:S01]  /*77c0*/  HMMA.16816.F32 R8, R136.reuse, R162, R8 ;  /* 0x000000a28808723c */ /* 0x040fe20000001808 */
[----:B------:R-:W2:Y:S03]  /*77d0*/  LDSM.16.MT88.4 R160, [R224+0x3100] ;  /* 0x00310000e0a0783b */ /* 0x000ea60000004200 */
[--C-:B------:R-:W-:Y:S01]  /*77e0*/  FFMA.FTZ R39, R39, c[0x0][0x2d0], -R133.reuse ;  /* 0x0000b40027277a23 */ /* 0x100fe20000010885 */
[----:B-----5:R-:W-:Y:S01]  /*77f0*/  F2FP.PACK_AB R20, R251, R252 ;  /* 0x000000fcfb14723e */ /* 0x020fe200000000ff */
[--C-:B------:R-:W-:Y:S02]  /*7800*/  FFMA.FTZ R42, R42, c[0x0][0x2d0], -R133.reuse ;  /* 0x0000b4002a2a7a23 */ /* 0x100fe40000010885 */
[C---:B------:R-:W-:Y:S04]  /*7810*/  HMMA.16816.F32 R52, R136.reuse, R164, R52 ;  /* 0x000000a48834723c */ /* 0x040fe80000001834 */
[--C-:B------:R-:W-:Y:S02]  /*7820*/  FFMA.FTZ R43, R43, c[0x0][0x2d0], -R133.reuse ;  /* 0x0000b4002b2b7a23 */ /* 0x100fe40000010885 */
[C---:B------:R-:W-:Y:S02]  /*7830*/  FMUL.FTZ R92, R2.reuse, R92 ;  /* 0x0000005c025c7220 */ /* 0x040fe40000410000 */
[C---:B------:R-:W-:Y:S01]  /*7840*/  HMMA.16816.F32 R56, R136.reuse, R166, R56 ;  /* 0x000000a68838723c */ /* 0x040fe20000001838 */
[----:B------:R-:W3:Y:S03]  /*7850*/  LDSM.16.MT88.4 R164, [R225+0x3100] ;  /* 0x00310000e1a4783b */ /* 0x000ee60000004200 */
[----:B------:R-:W-:Y:S02]  /*7860*/  FMUL.FTZ R93, R2, R93 ;  /* 0x0000005d025d7220 */ /* 0x000fe40000410000 */
[C---:B------:R-:W-:Y:S02]  /*7870*/  FMUL.FTZ R94, R0.reuse, R94 ;  /* 0x0000005e005e7220 */ /* 0x040fe40000410000 */
[C---:B------:R-:W-:Y:S04]  /*7880*/  HMMA.16816.F32 R60, R136.reuse, R168, R60 ;  /* 0x000000a8883c723c */ /* 0x040fe8000000183c */
[----:B------:R-:W-:Y:S02]  /*7890*/  FMUL.FTZ R95, R0, R95 ;  /* 0x0000005f005f7220 */ /* 0x000fe40000410000 */
[C---:B------:R-:W-:Y:S02]  /*78a0*/  FMUL.FTZ R96, R2.reuse, R96 ;  /* 0x0000006002607220 */ /* 0x040fe40000410000 */
[C---:B------:R-:W-:Y:S04]  /*78b0*/  HMMA.16816.F32 R64, R136.reuse, R170, R64 ;  /* 0x000000aa8840723c */ /* 0x040fe80000001840 */
[----:B------:R-:W-:Y:S02]  /*78c0*/  FMUL.FTZ R97, R2, R97 ;  /* 0x0000006102617220 */ /* 0x000fe40000410000 */
[C---:B------:R-:W-:Y:S02]  /*78d0*/  FMUL.FTZ R98, R0.reuse, R98 ;  /* 0x0000006200627220 */ /* 0x040fe40000410000 */
[C---:B-1----:R-:W-:Y:S04]  /*78e0*/  HMMA.16816.F32 R68, R136.reuse, R140, R68 ;  /* 0x0000008c8844723c */ /* 0x042fe80000001844 */
[----:B------:R-:W-:Y:S02]  /*78f0*/  FMUL.FTZ R99, R0, R99 ;  /* 0x0000006300637220 */ /* 0x000fe40000410000 */
[C---:B------:R-:W-:Y:S02]  /*7900*/  FMUL.FTZ R100, R2.reuse, R100 ;  /* 0x0000006402647220 */ /* 0x040fe40000410000 */
[C---:B------:R-:W-:Y:S01]  /*7910*/  HMMA.16816.F32 R72, R136.reuse, R142, R72 ;  /* 0x0000008e8848723c */ /* 0x040fe20000001848 */
[----:B------:R-:W1:Y:S03]  /*7920*/  LDSM.16.MT88.4 R140, [R228+0x3100] ;  /* 0x00310000e48c783b */ /* 0x000e660000004200 */
[----:B------:R-:W-:Y:S02]  /*7930*/  FMUL.FTZ R101, R2, R101 ;  /* 0x0000006502657220 */ /* 0x000fe40000410000 */
[C---:B------:R-:W-:Y:S02]  /*7940*/  FMUL.FTZ R102, R0.reuse, R102 ;  /* 0x0000006600667220 */ /* 0x040fe40000410000 */
[C---:B--2---:R-:W-:Y:S04]  /*7950*/  HMMA.16816.F32 R76, R136.reuse, R160, R76 ;  /* 0x000000a0884c723c */ /* 0x044fe8000000184c */
[----:B------:R-:W-:Y:S02]  /*7960*/  FMUL.FTZ R103, R0, R103 ;  /* 0x0000006700677220 */ /* 0x000fe40000410000 */
[C---:B------:R-:W-:Y:S02]  /*7970*/  FMUL.FTZ R104, R2.reuse, R104 ;  /* 0x0000006802687220 */ /* 0x040fe40000410000 */
[C---:B------:R-:W-:Y:S01]  /*7980*/  HMMA.16816.F32 R80, R136.reuse, R162, R80 ;  /* 0x000000a28850723c */ /* 0x040fe20000001850 */
[----:B------:R-:W2:Y:S03]  /*7990*/  LDSM.16.MT88.4 R160, [R227+0x3100] ;  /* 0x00310000e3a0783b */ /* 0x000ea60000004200 */
[----:B------:R-:W-:Y:S02]  /*79a0*/  FMUL.FTZ R105, R2, R105 ;  /* 0x0000006902697220 */ /* 0x000fe40000410000 */
[C---:B------:R-:W-:Y:S02]  /*79b0*/  FMUL.FTZ R106, R0.reuse, R106 ;  /* 0x0000006a006a7220 */ /* 0x040fe40000410000 */
[C---:B---3--:R-:W-:Y:S04]  /*79c0*/  HMMA.16816.F32 R84, R136.reuse, R164, R84 ;  /* 0x000000a48854723c */ /* 0x048fe80000001854 */
[----:B------:R-:W-:Y:S02]  /*79d0*/  FMUL.FTZ R107, R0, R107 ;  /* 0x0000006b006b7220 */ /* 0x000fe40000410000 */
[C---:B------:R-:W-:Y:S02]  /*79e0*/  FMUL.FTZ R108, R2.reuse, R108 ;  /* 0x0000006c026c7220 */ /* 0x040fe40000410000 */
[C---:B------:R-:W-:Y:S01]  /*79f0*/  HMMA.16816.F32 R88, R136.reuse, R166, R88 ;  /* 0x000000a68858723c */ /* 0x040fe20000001858 */
[----:B------:R-:W3:Y:S03]  /*7a00*/  LDSM.16.MT88.4 R164, [R224+0x6100] ;  /* 0x00610000e0a4783b */ /* 0x000ee60000004200 */
[----:B------:R-:W-:Y:S02]  /*7a10*/  FMUL.FTZ R109, R2, R109 ;  /* 0x0000006d026d7220 */ /* 0x000fe40000410000 */
[C---:B------:R-:W-:Y:S02]  /*7a20*/  FMUL.FTZ R110, R0.reuse, R110 ;  /* 0x0000006e006e7220 */ /* 0x040fe40000410000 */
[----:B------:R-:W-:Y:S01]  /*7a30*/  FMUL.FTZ R111, R0, R111 ;  /* 0x0000006f006f7220 */ /* 0x000fe20000410000 */
[C---:B-1----:R-:W-:Y:S03]  /*7a40*/  HMMA.16816.F32 R92, R136.reuse, R140, R92 ;  /* 0x0000008c885c723c */ /* 0x042fe6000000185c */
[--C-:B------:R-:W-:Y:S02]  /*7a50*/  FFMA.FTZ R14, R14, c[0x0][0x2d0], -R133.reuse ;  /* 0x0000b4000e0e7a23 */ /* 0x100fe40000010885 */
[--C-:B------:R-:W-:Y:S02]  /*7a60*/  FFMA.FTZ R15, R15, c[0x0][0x2d0], -R133.reuse ;  /* 0x0000b4000f0f7a23 */ /* 0x100fe40000010885 */
[C---:B------:R-:W-:Y:S01]  /*7a70*/  FMUL.FTZ R112, R2.reuse, R112 ;  /* 0x0000007002707220 */ /* 0x040fe20000410000 */
[C---:B------:R-:W-:Y:S01]  /*7a80*/  HMMA.16816.F32 R96, R136.reuse, R142, R96 ;  /* 0x0000008e8860723c */ /* 0x040fe20000001860 */
[----:B------:R-:W1:Y:S01]  /*7a90*/  LDSM.16.MT88.4 R140, [R225+0x6100] ;  /* 0x00610000e18c783b */ /* 0x000e620000004200 */
[----:B------:R4:W-:Y:S02]  /*7aa0*/  MUFU.EX2 R171, R14 ;  /* 0x0000000e00ab7308 */ /* 0x0009e40000000800 */
[----:B------:R-:W-:Y:S02]  /*7ab0*/  FMUL.FTZ R113, R2, R113 ;  /* 0x0000007102717220 */ /* 0x000fe40000410000 */
[C---:B------:R-:W-:Y:S02]  /*7ac0*/  FMUL.FTZ R114, R0.reuse, R114 ;  /* 0x0000007200727220 */ /* 0x040fe40000410000 */
[C---:B--2---:R-:W-:Y:S04]  /*7ad0*/  HMMA.16816.F32 R100, R136.reuse, R160, R100 ;  /* 0x000000a08864723c */ /* 0x044fe80000001864 */
[----:B------:R-:W-:Y:S01]  /*7ae0*/  FMUL.FTZ R115, R0, R115 ;  /* 0x0000007300737220 */ /* 0x000fe20000410000 */
[----:B------:R2:W5:Y:S01]  /*7af0*/  MUFU.EX2 R170, R15 ;  /* 0x0000000f00aa7308 */ /* 0x0005620000000800 */
[C---:B------:R-:W-:Y:S02]  /*7b00*/  FMUL.FTZ R116, R2.reuse, R116 ;  /* 0x0000007402747220 */ /* 0x040fe40000410000 */
[C---:B------:R-:W-:Y:S01]  /*7b10*/  HMMA.16816.F32 R104, R136.reuse, R162, R104 ;  /* 0x000000a28868723c */ /* 0x040fe20000001868 */
[----:B------:R-:W5:Y:S03]  /*7b20*/  LDSM.16.MT88.4 R160, [R228+0x6100] ;  /* 0x00610000e4a0783b */ /* 0x000f660000004200 */
[----:B------:R-:W-:Y:S02]  /*7b30*/  FMUL.FTZ R117, R2, R117 ;  /* 0x0000007502757220 */ /* 0x000fe40000410000 */
[C---:B------:R-:W-:Y:S02]  /*7b40*/  FMUL.FTZ R118, R0.reuse, R118 ;  /* 0x0000007600767220 */ /* 0x040fe40000410000 */
[C---:B---3--:R-:W-:Y:S04]  /*7b50*/  HMMA.16816.F32 R108, R136.reuse, R164, R108 ;  /* 0x000000a4886c723c */ /* 0x048fe8000000186c */
[C---:B----4-:R-:W-:Y:S02]  /*7b60*/  FMUL.FTZ R14, R0.reuse, R146 ;  /* 0x00000092000e7220 */ /* 0x050fe40000410000 */
[----:B------:R-:W-:Y:S02]  /*7b70*/  FMUL.FTZ R119, R0, R119 ;  /* 0x0000007700777220 */ /* 0x000fe40000410000 */
[C---:B------:R-:W-:Y:S01]  /*7b80*/  HMMA.16816.F32 R112, R136.reuse, R166, R112 ;  /* 0x000000a68870723c */ /* 0x040fe20000001870 */
[----:B------:R-:W3:Y:S03]  /*7b90*/  LDSM.16.MT88.4 R164, [R227+0x6100] ;  /* 0x00610000e3a4783b */ /* 0x000ee60000004200 */
[--C-:B------:R-:W-:Y:S02]  /*7ba0*/  FFMA.FTZ R18, R18, c[0x0][0x2d0], -R133.reuse ;  /* 0x0000b40012127a23 */ /* 0x100fe40000010885 */
[--C-:B------:R-:W-:Y:S02]  /*7bb0*/  FFMA.FTZ R19, R19, c[0x0][0x2d0], -R133.reuse ;  /* 0x0000b40013137a23 */ /* 0x100fe40000010885 */
[----:B--2---:R-:W-:Y:S01]  /*7bc0*/  FMUL.FTZ R15, R0, R147 ;  /* 0x00000093000f7220 */ /* 0x004fe20000410000 */
[C---:B-1----:R-:W-:Y:S01]  /*7bd0*/  HMMA.16816.F32 R116, R136.reuse, R140, R116 ;  /* 0x0000008c8874723c */ /* 0x042fe20000001874 */
[----:B------:R1:W-:Y:S01]  /*7be0*/  MUFU.EX2 R169, R18 ;  /* 0x0000001200a97308 */ /* 0x0003e20000000800 */
[----:B------:R-:W-:Y:S01]  /*7bf0*/  LDSM.16.MT88.4 R144, [R225+0x900] ;  /* 0x00090000e190783b */ /* 0x000fe20000004200 */
[C---:B------:R-:W-:Y:S02]  /*7c00*/  FMUL.FTZ R120, R2.reuse, R120 ;  /* 0x0000007802787220 */ /* 0x040fe40000410000 */
[----:B------:R-:W-:Y:S02]  /*7c10*/  FMUL.FTZ R121, R2, R121 ;  /* 0x0000007902797220 */ /* 0x000fe40000410000 */
[C---:B------:R-:W-:Y:S02]  /*7c20*/  FMUL.FTZ R122, R0.reuse, R122 ;  /* 0x0000007a007a7220 */ /* 0x040fe40000410000 */
[----:B------:R-:W-:Y:S02]  /*7c30*/  FMUL.FTZ R123, R0, R123 ;  /* 0x0000007b007b7220 */ /* 0x000fe40000410000 */
[----:B------:R2:W4:Y:S01]  /*7c40*/  MUFU.EX2 R168, R19 ;  /* 0x0000001300a87308 */ /* 0x0005220000000800 */
[C---:B------:R-:W-:Y:S02]  /*7c50*/  FMUL.FTZ R124, R2.reuse, R124 ;  /* 0x0000007c027c7220 */ /* 0x040fe40000410000 */
[----:B------:R-:W-:Y:S02]  /*7c60*/  FMUL.FTZ R125, R2, R125 ;  /* 0x0000007d027d7220 */ /* 0x000fe40000410000 */
[C---:B------:R-:W-:Y:S01]  /*7c70*/  HMMA.16816.F32 R120, R136.reuse, R142, R120 ;  /* 0x0000008e8878723c */ /* 0x040fe20000001878 */
[----:B------:R-:W4:Y:S02]  /*7c80*/  LDSM.16.MT88.4 R140, [R224+0x900] ;  /* 0x00090000e08c783b */ /* 0x000f240000004200 */
[C---:B------:R-:W-:Y:S02]  /*7c90*/  FMUL.FTZ R126, R0.reuse, R126 ;  /* 0x0000007e007e7220 */ /* 0x040fe40000410000 */
[----:B------:R-:W-:Y:S02]  /*7ca0*/  FMUL.FTZ R127, R0, R127 ;  /* 0x0000007f007f7220 */ /* 0x000fe40000410000 */
[----:B------:R-:W-:Y:S01]  /*7cb0*/  FMUL.FTZ R128, R2, R128 ;  /* 0x0000008002807220 */ /* 0x000fe20000410000 */
[C---:B-----5:R-:W-:Y:S04]  /*7cc0*/  HMMA.16816.F32 R12, R136.reuse, R160, R12 ;  /* 0x000000a0880c723c */ /* 0x060fe8000000180c */
[----:B-1----:R-:W-:Y:S02]  /*7cd0*/  FMUL.FTZ R18, R0, R150 ;  /* 0x0000009600127220 */ /* 0x002fe40000410000 */
[----:B------:R-:W-:Y:S02]  /*7ce0*/  FMUL.FTZ R129, R2, R129 ;  /* 0x0000008102817220 */ /* 0x000fe40000410000 */
[C---:B------:R-:W-:Y:S01]  /*7cf0*/  HMMA.16816.F32 R124, R136.reuse, R162, R124 ;  /* 0x000000a2887c723c */ /* 0x040fe2000000187c */
[----:B------:R-:W-:Y:S03]  /*7d00*/  LDSM.16.MT88.4 R160, [R227+0x900] ;  /* 0x00090000e3a0783b */ /* 0x000fe60000004200 */
[C---:B--2---:R-:W-:Y:S02]  /*7d10*/  FMUL.FTZ R19, R0.reuse, R151 ;  /* 0x0000009700137220 */ /* 0x044fe40000410000 */
[C---:B------:R-:W-:Y:S02]  /*7d20*/  FMUL.FTZ R130, R0.reuse, R130 ;  /* 0x0000008200827220 */ /* 0x040fe40000410000 */
[----:B------:R-:W-:Y:S01]  /*7d30*/  FMUL.FTZ R131, R0, R131 ;  /* 0x0000008300837220 */ /* 0x000fe20000410000 */
[----:B------:R-:W1:Y:S02]  /*7d40*/  LDSM.16.MT88.4 R148, [R228+0x900] ;  /* 0x00090000e494783b */ /* 0x000e640000004200 */
[C---:B---3--:R-:W-:Y:S01]  /*7d50*/  HMMA.16816.F32 R16, R136.reuse, R164, R16 ;  /* 0x000000a48810723c */ /* 0x048fe20000001810 */
[----:B------:R-:W-:Y:S02]  /*7d60*/  MUFU.EX2 R165, R26 ;  /* 0x0000001a00a57308 */ /* 0x000fe40000000800 */
[--C-:B------:R-:W-:Y:S02]  /*7d70*/  FFMA.FTZ R22, R22, c[0x0][0x2d0], -R133.reuse ;  /* 0x0000b40016167a23 */ /* 0x100fe40000010885 */
[--C-:B------:R-:W-:Y:S03]  /*7d80*/  FFMA.FTZ R23, R23, c[0x0][0x2d0], -R133.reuse ;  /* 0x0000b40017177a23 */ /* 0x100fe60000010885 */
[----:B------:R-:W-:Y:S03]  /*7d90*/  HMMA.16816.F32 R128, R136, R166, R128 ;  /* 0x000000a68880723c */ /* 0x000fe60000001880 */
[----:B------:R2:W-:Y:S04]  /*7da0*/  MUFU.EX2 R164, R27 ;  /* 0x0000001b00a47308 */ /* 0x0005e80000000800 */
[----:B------:R-:W-:Y:S02]  /*7db0*/  F2FP.PACK_AB R136, R175, R174 ;  /* 0x000000aeaf88723e */ /* 0x000fe400000000ff */
[----:B------:R-:W-:Y:S03]  /*7dc0*/  F2FP.PACK_AB R138, R199, R134 ;  /* 0x00000086c78a723e */ /* 0x000fe600000000ff */
[----:B------:R-:W-:Y:S01]  /*7dd0*/  F2FP.PACK_AB R137, R170, R171 ;  /* 0x000000abaa89723e */ /* 0x000fe200000000ff */
[----:B------:R3:W-:Y:S01]  /*7de0*/  MUFU.EX2 R167, R22 ;  /* 0x0000001600a77308 */ /* 0x0007e20000000800 */
[----:B----4-:R-:W-:Y:S07]  /*7df0*/  F2FP.PACK_AB R139, R168, R169 ;  /* 0x000000a9a88b723e */ /* 0x010fee00000000ff */
[C---:B------:R-:W-:Y:S02]  /*7e00*/  HMMA.16816.F32 R4, R136.reuse, R140, R4 ;  /* 0x0000008c8804723c */ /* 0x040fe40000001804 */
[----:B------:R-:W4:Y:S01]  /*7e10*/  MUFU.EX2 R166, R23 ;  /* 0x0000001700a67308 */ /* 0x000f220000000800 */
[----:B--2---:R-:W-:Y:S05]  /*7e20*/  LDSM.16.MT88.4 R24, [R228+0x1100] ;  /* 0x00110000e418783b */ /* 0x004fea0000004200 */
[C---:B------:R-:W-:Y:S03]  /*7e30*/  HMMA.16816.F32 R8, R136.reuse, R142, R8 ;  /* 0x0000008e8808723c */ /* 0x040fe60000001808 */
[----:B------:R-:W2:Y:S05]  /*7e40*/  LDSM.16.MT88.4 R140, [R224+0x3900] ;  /* 0x00390000e08c783b */ /* 0x000eaa0000004200 */
[C---:B------:R-:W-:Y:S04]  /*7e50*/  HMMA.16816.F32 R52, R136.reuse, R144, R52 ;  /* 0x000000908834723c */ /* 0x040fe80000001834 */
[----:B---3--:R-:W-:Y:S04]  /*7e60*/  F2FP.PACK_AB R22, R249, R250 ;  /* 0x000000faf916723e */ /* 0x008fe800000000ff */
[C---:B------:R-:W-:Y:S01]  /*7e70*/  HMMA.16816.F32 R56, R136.reuse, R146, R56 ;  /* 0x000000928838723c */ /* 0x040fe20000001838 */
[----:B------:R-:W3:Y:S03]  /*7e80*/  LDSM.16.MT88.4 R144, [R225+0x3900] ;  /* 0x00390000e190783b */ /* 0x000ee60000004200 */
[----:B----4-:R-:W-:Y:S02]  /*7e90*/  F2FP.PACK_AB R21, R166, R167 ;  /* 0x000000a7a615723e */ /* 0x010fe400000000ff */
[----:B------:R-:W-:Y:S02]  /*7ea0*/  F2FP.PACK_AB R23, R164, R165 ;  /* 0x000000a5a417723e */ /* 0x000fe400000000ff */
[C---:B-1----:R-:W-:Y:S08]  /*7eb0*/  HMMA.16816.F32 R60, R136.reuse, R148, R60 ;  /* 0x00000094883c723c */ /* 0x042ff0000000183c */
[C---:B------:R-:W-:Y:S01]  /*7ec0*/  HMMA.16816.F32 R64, R136.reuse, R150, R64 ;  /* 0x000000968840723c */ /* 0x040fe20000001840 */
[----:B------:R-:W1:Y:S07]  /*7ed0*/  LDSM.16.MT88.4 R148, [R228+0x3900] ;  /* 0x00390000e494783b */ /* 0x000e6e0000004200 */
[C---:B------:R-:W-:Y:S08]  /*7ee0*/  HMMA.16816.F32 R68, R136.reuse, R160, R68 ;  /* 0x000000a08844723c */ /* 0x040ff00000001844 */
[C---:B------:R-:W-:Y:S01]  /*7ef0*/  HMMA.16816.F32 R72, R136.reuse, R162, R72 ;  /* 0x000000a28848723c */ /* 0x040fe20000001848 */
[----:B------:R-:W4:Y:S07]  /*7f00*/  LDSM.16.MT88.4 R160, [R227+0x3900] ;  /* 0x00390000e3a0783b */ /* 0x000f2e0000004200 */
[C---:B--2---:R-:W-:Y:S08]  /*7f10*/  HMMA.16816.F32 R76, R136.reuse, R140, R76 ;  /* 0x0000008c884c723c */ /* 0x044ff0000000184c */
[C---:B------:R-:W-:Y:S01]  /*7f20*/  HMMA.16816.F32 R80, R136.reuse, R142, R80 ;  /* 0x0000008e8850723c */ /* 0x040fe20000001850 */
[----:B------:R-:W2:Y:S07]  /*7f30*/  LDSM.16.MT88.4 R140, [R224+0x6900] ;  /* 0x00690000e08c783b */ /* 0x000eae0000004200 */
[C---:B---3--:R-:W-:Y:S08]  /*7f40*/  HMMA.16816.F32 R84, R136.reuse, R144, R84 ;  /* 0x000000908854723c */ /* 0x048ff00000001854 */
[C---:B------:R-:W-:Y:S01]  /*7f50*/  HMMA.16816.F32 R88, R136.reuse, R146, R88 ;  /* 0x000000928858723c */ /* 0x040fe20000001858 */
[----:B------:R-:W3:Y:S07]  /*7f60*/  LDSM.16.MT88.4 R144, [R225+0x6900] ;  /* 0x00690000e190783b */ /* 0x000eee0000004200 */
[C---:B-1----:R-:W-:Y:S08]  /*7f70*/  HMMA.16816.F32 R92, R136.reuse, R148, R92 ;  /* 0x00000094885c723c */ /* 0x042ff0000000185c */
[C---:B------:R-:W-:Y:S01]  /*7f80*/  HMMA.16816.F32 R96, R136.reuse, R150, R96 ;  /* 0x000000968860723c */ /* 0x040fe20000001860 */
[----:B------:R-:W1:Y:S07]  /*7f90*/  LDSM.16.MT88.4 R148, [R228+0x6900] ;  /* 0x00690000e494783b */ /* 0x000e6e0000004200 */
[C---:B----4-:R-:W-:Y:S08]  /*7fa0*/  HMMA.16816.F32 R100, R136.reuse, R160, R100 ;  /* 0x000000a08864723c */ /* 0x050ff00000001864 */
        /* <DEDUP_REMOVED lines=8> */
[C---:B-1----:R-:W-:Y:S07]  /*8030*/  HMMA.16816.F32 R12, R136.reuse, R148, R12 ;  /* 0x00000094880c723c */ /* 0x042fee000000180c */
[----:B------:R-:W-:Y:S01]  /*8040*/  MOV R149, R199 ;  /* 0x000000c700957202 */ /* 0x000fe20000000f00 */
[C---:B------:R-:W-:Y:S01]  /*8050*/  HMMA.16816.F32 R124, R136.reuse, R150, R124 ;  /* 0x00000096887c723c */ /* 0x040fe2000000187c */
[----:B------:R-:W-:Y:S03]  /*8060*/  MUFU.EX2 R199, R28 ;  /* 0x0000001c00c77308 */ /* 0x000fe60000000800 */
[----:B------:R-:W-:Y:S03]  /*8070*/  MOV R148, R198 ;  /* 0x000000c600947202 */ /* 0x000fe60000000f00 */
[----:B------:R-:W-:Y:S01]  /*8080*/  MOV R151, R197 ;  /* 0x000000c500977202 */ /* 0x000fe20000000f00 */
[C---:B----4-:R-:W-:Y:S03]  /*8090*/  HMMA.16816.F32 R16, R136.reuse, R160, R16 ;  /* 0x000000a08810723c */ /* 0x050fe60000001810 */
[----:B------:R-:W1:Y:S01]  /*80a0*/  MUFU.EX2 R198, R29 ;  /* 0x0000001d00c67308 */ /* 0x000e620000000800 */
[----:B------:R-:W-:Y:S04]  /*80b0*/  MOV R150, R196 ;  /* 0x000000c400967202 */ /* 0x000fe80000000f00 */
[----:B------:R-:W-:Y:S01]  /*80c0*/  HMMA.16816.F32 R128, R136, R162, R128 ;  /* 0x000000a28880723c */ /* 0x000fe20000001880 */
[----:B------:R-:W4:Y:S04]  /*80d0*/  LDSM.16.MT88.4 R136, [R227+0x1100] ;  /* 0x00110000e388783b */ /* 0x000f280000004200 */
[----:B------:R-:W-:Y:S03]  /*80e0*/  MUFU.EX2 R162, R30 ;  /* 0x0000001e00a27308 */ /* 0x000fe60000000800 */
[C---:B--2---:R-:W-:Y:S07]  /*80f0*/  HMMA.16816.F32 R4, R20.reuse, R140, R4 ;  /* 0x0000008c1404723c */ /* 0x044fee0000001804 */
[----:B------:R2:W-:Y:S01]  /*8100*/  MUFU.EX2 R161, R31 ;  /* 0x0000001f00a17308 */ /* 0x0005e20000000800 */
[C---:B------:R-:W-:Y:S01]  /*8110*/  HMMA.16816.F32 R8, R20.reuse, R142, R8 ;  /* 0x0000008e1408723c */ /* 0x040fe20000001808 */
[----:B------:R-:W5:Y:S07]  /*8120*/  LDSM.16.MT88.4 R140, [R224+0x4100] ;  /* 0x00410000e08c783b */ /* 0x000f6e0000004200 */
[C---:B---3--:R-:W-:Y:S01]  /*8130*/  HMMA.16816.F32 R52, R20.reuse, R144, R52 ;  /* 0x000000901434723c */ /* 0x048fe20000001834 */
[----:B------:R-:W-:Y:S07]  /*8140*/  MUFU.EX2 R197, R32 ;  /* 0x0000002000c57308 */ /* 0x000fee0000000800 */
[C---:B------:R-:W-:Y:S01]  /*8150*/  HMMA.16816.F32 R56, R20.reuse, R146, R56 ;  /* 0x000000921438723c */ /* 0x040fe20000001838 */
[----:B------:R-:W3:Y:S02]  /*8160*/  LDSM.16.MT88.4 R144, [R225+0x4100] ;  /* 0x00410000e190783b */ /* 0x000ee40000004200 */
[----:B------:R-:W1:Y:S05]  /*8170*/  MUFU.EX2 R196, R33 ;  /* 0x0000002100c47308 */ /* 0x000e6a0000000800 */
[C---:B------:R-:W-:Y:S01]  /*8180*/  HMMA.16816.F32 R60, R20.reuse, R24, R60 ;  /* 0x00000018143c723c */ /* 0x040fe2000000183c */
[----:B--2---:R-:W-:Y:S04]  /*8190*/  LDSM.16.MT88.4 R28, [R224+0x1900] ;  /* 0x00190000e01c783b */ /* 0x004fe80000004200 */
[----:B------:R-:W-:Y:S03]  /*81a0*/  MUFU.EX2 R163, R41 ;  /* 0x0000002900a37308 */ /* 0x000fe60000000800 */
[C---:B------:R-:W-:Y:S01]  /*81b0*/  HMMA.16816.F32 R64, R20.reuse, R26, R64 ;  /* 0x0000001a1440723c */ /* 0x040fe20000001840 */
[----:B------:R-:W2:Y:S06]  /*81c0*/  LDSM.16.MT88.4 R24, [R228+0x4100] ;  /* 0x00410000e418783b */ /* 0x000eac0000004200 */
[----:B------:R-:W-:Y:S01]  /*81d0*/  MUFU.EX2 R160, R42 ;  /* 0x0000002a00a07308 */ /* 0x000fe20000000800 */
[C---:B----4-:R-:W-:Y:S08]  /*81e0*/  HMMA.16816.F32 R68, R20.reuse, R136, R68 ;  /* 0x000000881444723c */ /* 0x050ff00000001844 */
[C---:B------:R-:W-:Y:S01]  /*81f0*/  HMMA.16816.F32 R72, R20.reuse, R138, R72 ;  /* 0x0000008a1448723c */ /* 0x040fe20000001848 */
[----:B------:R-:W4:Y:S07]  /*8200*/  LDSM.16.MT88.4 R136, [R227+0x4100] ;  /* 0x00410000e388783b */ /* 0x000f2e0000004200 */
[C---:B-----5:R-:W-:Y:S08]  /*8210*/  HMMA.16816.F32 R76, R20.reuse, R140, R76 ;  /* 0x0000008c144c723c */ /* 0x060ff0000000184c */
[C---:B------:R-:W-:Y:S01]  /*8220*/  HMMA.16816.F32 R80, R20.reuse, R142, R80 ;  /* 0x0000008e1450723c */ /* 0x040fe20000001850 */
[----:B------:R-:W5:Y:S07]  /*8230*/  LDSM.16.MT88.4 R140, [R224+0x7100] ;  /* 0x00710000e08c783b */ /* 0x000f6e0000004200 */
[C---:B---3--:R-:W-:Y:S08]  /*8240*/  HMMA.16816.F32 R84, R20.reuse, R144, R84 ;  /* 0x000000901454723c */ /* 0x048ff00000001854 */
[C---:B------:R-:W-:Y:S01]  /*8250*/  HMMA.16816.F32 R88, R20.reuse, R146, R88 ;  /* 0x000000921458723c */ /* 0x040fe20000001858 */
[----:B------:R-:W3:Y:S07]  /*8260*/  LDSM.16.MT88.4 R144, [R225+0x7100] ;  /* 0x00710000e190783b */ /* 0x000eee0000004200 */
[C---:B--2---:R-:W-:Y:S08]  /*8270*/  HMMA.16816.F32 R92, R20.reuse, R24, R92 ;  /* 0x00000018145c723c */ /* 0x044ff0000000185c */
[C---:B------:R-:W-:Y:S01]  /*8280*/  HMMA.16816.F32 R96, R20.reuse, R26, R96 ;  /* 0x0000001a1460723c */ /* 0x040fe20000001860 */
[----:B------:R-:W2:Y:S07]  /*8290*/  LDSM.16.MT88.4 R24, [R228+0x7100] ;  /* 0x00710000e418783b */ /* 0x000eae0000004200 */
[C---:B----4-:R-:W-:Y:S08]  /*82a0*/  HMMA.16816.F32 R100, R20.reuse, R136, R100 ;  /* 0x000000881464723c */ /* 0x050ff00000001864 */
[C---:B------:R-:W-:Y:S01]  /*82b0*/  HMMA.16816.F32 R104, R20.reuse, R138, R104 ;  /* 0x0000008a1468723c */ /* 0x040fe20000001868 */
[----:B------:R-:W4:Y:S07]  /*82c0*/  LDSM.16.MT88.4 R136, [R227+0x7100] ;  /* 0x00710000e388783b */ /* 0x000f2e0000004200 */
[C---:B-----5:R-:W-:Y:S07]  /*82d0*/  HMMA.16816.F32 R108, R20.reuse, R140, R108 ;  /* 0x0000008c146c723c */ /* 0x060fee000000186c */
[----:B------:R-:W-:Y:S01]  /*82e0*/  MOV R141, R150 ;  /* 0x00000096008d7202 */ /* 0x000fe20000000f00 */
[C---:B------:R-:W-:Y:S01]  /*82f0*/  HMMA.16816.F32 R112, R20.reuse, R142, R112 ;  /* 0x0000008e1470723c */ /* 0x040fe20000001870 */
[----:B------:R-:W-:Y:S03]  /*8300*/  MUFU.EX2 R150, R35 ;  /* 0x0000002300967308 */ /* 0x000fe60000000800 */
[----:B------:R-:W-:Y:S03]  /*8310*/  MOV R140, R151 ;  /* 0x00000097008c7202 */ /* 0x000fe60000000f00 */
[----:B------:R-:W-:Y:S01]  /*8320*/  MOV R143, R148 ;  /* 0x00000094008f7202 */ /* 0x000fe20000000f00 */
[C---:B---3--:R-:W-:Y:S03]  /*8330*/  HMMA.16816.F32 R116, R20.reuse, R144, R116 ;  /* 0x000000901474723c */ /* 0x048fe60000001874 */
[----:B------:R3:W3:Y:S01]  /*8340*/  MUFU.EX2 R151, R34 ;  /* 0x0000002200977308 */ /* 0x0006e20000000800 */
[----:B------:R-:W-:Y:S03]  /*8350*/  MOV R142, R149 ;  /* 0x00000095008e7202 */ /* 0x000fe60000000f00 */
[----:B------:R-:W-:Y:S01]  /*8360*/  MOV R145, R134 ;  /* 0x0000008600917202 */ /* 0x000fe20000000f00 */
[C---:B------:R-:W-:Y:S01]  /*8370*/  HMMA.16816.F32 R120, R20.reuse, R146, R120 ;  /* 0x000000921478723c */ /* 0x040fe20000001878 */
[----:B------:R-:W4:Y:S03]  /*8380*/  LDL.LU R146, [R1] ;  /* 0x0000000001927983 */ /* 0x000f260000300800 */
[----:B------:R-:W-:Y:S01]  /*8390*/  MOV R144, R175 ;  /* 0x000000af00907202 */ /* 0x000fe20000000f00 */
[----:B------:R-:W-:Y:S02]  /*83a0*/  MUFU.EX2 R149, R38 ;  /* 0x0000002600957308 */ /* 0x000fe40000000800 */
[----:B------:R-:W-:Y:S01]  /*83b0*/  MOV R147, R174 ;  /* 0x000000ae00937202 */ /* 0x000fe20000000f00 */
[C---:B--2---:R-:W-:Y:S07]  /*83c0*/  HMMA.16816.F32 R12, R20.reuse, R24, R12 ;  /* 0x00000018140c723c */ /* 0x044fee000000180c */
[----:B------:R-:W-:Y:S01]  /*83d0*/  MUFU.EX2 R174, R37 ;  /* 0x0000002500ae7308 */ /* 0x000fe20000000800 */
[C---:B------:R-:W-:Y:S01]  /*83e0*/  HMMA.16816.F32 R124, R20.reuse, R26, R124 ;  /* 0x0000001a147c723c */ /* 0x040fe2000000187c */
[----:B------:R-:W-:Y:S07]  /*83f0*/  LDSM.16.MT88.4 R24, [R228+0x1900] ;  /* 0x00190000e418783b */ /* 0x000fee0000004200 */
[C---:B----4-:R-:W-:Y:S01]  /*8400*/  HMMA.16816.F32 R16, R20.reuse, R136, R16 ;  /* 0x000000881410723c */ /* 0x050fe20000001810 */
[----:B---3--:R-:W2:Y:S01]  /*8410*/  LDSM.16.MT88.4 R32, [R225+0x1900] ;  /* 0x00190000e120783b */ /* 0x008ea20000004200 */
[----:B------:R-:W-:Y:S06]  /*8420*/  MUFU.EX2 R148, R39 ;  /* 0x0000002700947308 */ /* 0x000fec0000000800 */
[----:B------:R-:W-:Y:S01]  /*8430*/  HMMA.16816.F32 R128, R20, R138, R128 ;  /* 0x0000008a1480723c */ /* 0x000fe20000001880 */
[----:B------:R-:W3:Y:S03]  /*8440*/  LDSM.16.MT88.4 R136, [R227+0x1900] ;  /* 0x00190000e388783b */ /* 0x000ee60000004200 */
[----:B------:R-:W-:Y:S03]  /*8450*/  MUFU.EX2 R134, R43 ;  /* 0x0000002b00867308 */ /* 0x000fe60000000800 */
[----:B-1----:R-:W-:Y:S02]  /*8460*/  F2FP.PACK_AB R20, R198, R199 ;  /* 0x000000c7c614723e */ /* 0x002fe400000000ff */
[----:B------:R-:W-:Y:S03]  /*8470*/  F2FP.PACK_AB R22, R196, R197 ;  /* 0x000000c5c416723e */ /* 0x000fe600000000ff */
[----:B------:R-:W-:Y:S02]  /*8480*/  F2FP.PACK_AB R21, R161, R162 ;  /* 0x000000a2a115723e */ /* 0x000fe400000000ff */
[----:B------:R-:W-:Y:S01]  /*8490*/  F2FP.PACK_AB R23, R150, R151 ;  /* 0x000000979617723e */ /* 0x000fe200000000ff */
[----:B------:R1:W4:Y:S06]  /*84a0*/  MUFU.EX2 R175, R36 ;  /* 0x0000002400af7308 */ /* 0x00032c0000000800 */
[C---:B------:R-:W-:Y:S08]  /*84b0*/  HMMA.16816.F32 R4, R20.reuse, R28, R4 ;  /* 0x0000001c1404723c */ /* 0x040ff00000001804 */
[C---:B------:R-:W-:Y:S01]  /*84c0*/  HMMA.16816.F32 R8, R20.reuse, R30, R8 ;  /* 0x0000001e1408723c */ /* 0x040fe20000001808 */
[----:B------:R-:W4:Y:S07]  /*84d0*/  LDSM.16.MT88.4 R28, [R224+0x4900] ;  /* 0x00490000e01c783b */ /* 0x000f2e0000004200 */
[C---:B--2---:R-:W-:Y:S04]  /*84e0*/  HMMA.16816.F32 R52, R20.reuse, R32, R52 ;  /* 0x000000201434723c */ /* 0x044fe80000001834 */
[----:B-1----:R-:W-:Y:S02]  /*84f0*/  MOV R36, R173 ;  /* 0x000000ad00247202 */ /* 0x002fe40000000f00 */
[----:B------:R1:W2:Y:S02]  /*8500*/  MUFU.EX2 R173, R40 ;  /* 0x0000002800ad7308 */ /* 0x0002a40000000800 */
[C---:B------:R-:W-:Y:S01]  /*8510*/  HMMA.16816.F32 R56, R20.reuse, R34, R56 ;  /* 0x000000221438723c */ /* 0x040fe20000001838 */
[----:B------:R-:W2:Y:S07]  /*8520*/  LDSM.16.MT88.4 R32, [R225+0x4900] ;  /* 0x00490000e120783b */ /* 0x000eae0000004200 */
[C---:B------:R-:W-:Y:S08]  /*8530*/  HMMA.16816.F32 R60, R20.reuse, R24, R60 ;  /* 0x00000018143c723c */ /* 0x040ff0000000183c */
[C---:B------:R-:W-:Y:S01]  /*8540*/  HMMA.16816.F32 R64, R20.reuse, R26, R64 ;  /* 0x0000001a1440723c */ /* 0x040fe20000001840 */
[----:B------:R-:W2:Y:S07]  /*8550*/  LDSM.16.MT88.4 R24, [R228+0x4900] ;  /* 0x00490000e418783b */ /* 0x000eae0000004200 */
[C---:B---3--:R-:W-:Y:S01]  /*8560*/  HMMA.16816.F32 R68, R20.reuse, R136, R68 ;  /* 0x000000881444723c */ /* 0x048fe20000001844 */
[----:B-1----:R-:W-:Y:S07]  /*8570*/  LDSM.16.MT88.4 R40, [R225+0x5100] ;  /* 0x00510000e128783b */ /* 0x002fee0000004200 */
[C---:B------:R-:W-:Y:S01]  /*8580*/  HMMA.16816.F32 R72, R20.reuse, R138, R72 ;  /* 0x0000008a1448723c */ /* 0x040fe20000001848 */
[----:B------:R-:W1:Y:S07]  /*8590*/  LDSM.16.MT88.4 R136, [R227+0x4900] ;  /* 0x00490000e388783b */ /* 0x000e6e0000004200 */
[C---:B----4-:R-:W-:Y:S08]  /*85a0*/  HMMA.16816.F32 R76, R20.reuse, R28, R76 ;  /* 0x0000001c144c723c */ /* 0x050ff0000000184c */
[C---:B------:R-:W-:Y:S01]  /*85b0*/  HMMA.16816.F32 R80, R20.reuse, R30, R80 ;  /* 0x0000001e1450723c */ /* 0x040fe20000001850 */
[----:B------:R-:W3:Y:S07]  /*85c0*/  LDSM.16.MT88.4 R28, [R224+0x7900] ;  /* 0x00790000e01c783b */ /* 0x000eee0000004200 */
[C---:B--2---:R-:W-:Y:S08]  /*85d0*/  HMMA.16816.F32 R84, R20.reuse, R32, R84 ;  /* 0x000000201454723c */ /* 0x044ff00000001854 */
[C---:B------:R-:W-:Y:S01]  /*85e0*/  HMMA.16816.F32 R88, R20.reuse, R34, R88 ;  /* 0x000000221458723c */ /* 0x040fe20000001858 */
[----:B------:R-:W2:Y:S07]  /*85f0*/  LDSM.16.MT88.4 R32, [R225+0x7900] ;  /* 0x00790000e120783b */ /* 0x000eae0000004200 */
[C---:B------:R-:W-:Y:S08]  /*8600*/  HMMA.16816.F32 R92, R20.reuse, R24, R92 ;  /* 0x00000018145c723c */ /* 0x040ff0000000185c */
[C---:B------:R-:W-:Y:S01]  /*8610*/  HMMA.16816.F32 R96, R20.reuse, R26, R96 ;  /* 0x0000001a1460723c */ /* 0x040fe20000001860 */
[----:B------:R-:W4:Y:S07]  /*8620*/  LDSM.16.MT88.4 R24, [R228+0x7900] ;  /* 0x00790000e418783b */ /* 0x000f2e0000004200 */
[C---:B-1----:R-:W-:Y:S08]  /*8630*/  HMMA.16816.F32 R100, R20.reuse, R136, R100 ;  /* 0x000000881464723c */ /* 0x042ff00000001864 */
[C---:B------:R-:W-:Y:S01]  /*8640*/  HMMA.16816.F32 R104, R20.reuse, R138, R104 ;  /* 0x0000008a1468723c */ /* 0x040fe20000001868 */
[----:B------:R-:W1:Y:S07]  /*8650*/  LDSM.16.MT88.4 R136, [R227+0x7900] ;  /* 0x00790000e388783b */ /* 0x000e6e0000004200 */
        /* <DEDUP_REMOVED lines=9> */
[C---:B-1----:R-:W-:Y:S07]  /*86f0*/  HMMA.16816.F32 R16, R20.reuse, R136, R16 ;  /* 0x000000881410723c */ /* 0x042fee0000001810 */
[--C-:B------:R-:W-:Y:S01]  /*8700*/  FFMA.FTZ R136, R44, c[0x0][0x2d0], -R172.reuse ;  /* 0x0000b4002c887a23 */ /* 0x100fe200000108ac */
[----:B------:R-:W-:Y:S01]  /*8710*/  HMMA.16816.F32 R128, R20, R138, R128 ;  /* 0x0000008a1480723c */ /* 0x000fe20000001880 */
[----:B------:R-:W5:Y:S03]  /*8720*/  LDL.LU R138, [R1+0x4] ;  /* 0x00000400018a7983 */ /* 0x000f660000300800 */
[--C-:B------:R-:W-:Y:S02]  /*8730*/  FFMA.FTZ R137, R45, c[0x0][0x2d0], -R172.reuse ;  /* 0x0000b4002d897a23 */ /* 0x100fe400000108ac */
[--C-:B------:R-:W-:Y:S01]  /*8740*/  FFMA.FTZ R44, R50, c[0x0][0x2d0], -R133.reuse ;  /* 0x0000b400322c7a23 */ /* 0x100fe20000010885 */
[----:B------:R-:W-:Y:S01]  /*8750*/  F2FP.PACK_AB R20, R174, R175 ;  /* 0x000000afae14723e */ /* 0x000fe200000000ff */
[--C-:B------:R-:W-:Y:S01]  /*8760*/  FFMA.FTZ R45, R46, c[0x0][0x2d0], -R133.reuse ;  /* 0x0000b4002e2d7a23 */ /* 0x100fe20000010885 */
[----:B------:R-:W-:Y:S03]  /*8770*/  F2FP.PACK_AB R22, R163, R173 ;  /* 0x000000ada316723e */ /* 0x000fe600000000ff */
[----:B------:R-:W-:Y:S01]  /*8780*/  F2FP.PACK_AB R21, R148, R149 ;  /* 0x000000959415723e */ /* 0x000fe200000000ff */
[--C-:B------:R-:W-:Y:S01]  /*8790*/  FFMA.FTZ R46, R47, c[0x0][0x2d0], -R133.reuse ;  /* 0x0000b4002f2e7a23 */ /* 0x100fe20000010885 */
[----:B------:R-:W-:Y:S01]  /*87a0*/  F2FP.PACK_AB R23, R134, R160 ;  /* 0x000000a08617723e */ /* 0x000fe200000000ff */
[----:B------:R-:W-:Y:S01]  /*87b0*/  FFMA.FTZ R133, R51, c[0x0][0x2d0], -R133 ;  /* 0x0000b40033857a23 */ /* 0x000fe20000010885 */
[----:B------:R-:W-:Y:S01]  /*87c0*/  MOV R50, R143 ;  /* 0x0000008f00327202 */ /* 0x000fe20000000f00 */
[----:B------:R-:W-:Y:S01]  /*87d0*/  MUFU.EX2 R47, R137 ;  /* 0x00000089002f7308 */ /* 0x000fe20000000800 */
[----:B------:R-:W-:Y:S01]  /*87e0*/  MOV R51, R140 ;  /* 0x0000008c00337202 */ /* 0x000fe20000000f00 */
[----:B------:R-:W-:Y:S01]  /*87f0*/  FFMA.FTZ R172, R49, c[0x0][0x2d0], -R172 ;  /* 0x0000b40031ac7a23 */ /* 0x000fe200000108ac */
[----:B------:R-:W-:Y:S01]  /*8800*/  MOV R139, R141 ;  /* 0x0000008d008b7202 */ /* 0x000fe20000000f00 */
[C---:B---3--:R-:W-:Y:S06]  /*8810*/  HMMA.16816.F32 R4, R20.reuse, R28, R4 ;  /* 0x0000001c1404723c */ /* 0x048fec0000001804 */
[----:B------:R-:W1:Y:S02]  /*8820*/  MUFU.EX2 R49, R136 ;  /* 0x0000008800317308 */ /* 0x000e640000000800 */
[C---:B------:R-:W-:Y:S01]  /*8830*/  HMMA.16816.F32 R8, R20.reuse, R30, R8 ;  /* 0x0000001e1408723c */ /* 0x040fe20000001808 */
[----:B------:R-:W-:Y:S07]  /*8840*/  LDSM.16.MT88.4 R28, [R224+0x5100] ;  /* 0x00510000e01c783b */ /* 0x000fee0000004200 */
[C---:B--2---:R-:W-:Y:S01]  /*8850*/  HMMA.16816.F32 R52, R20.reuse, R32, R52 ;  /* 0x000000201434723c */ /* 0x044fe20000001834 */
[----:B------:R-:W-:Y:S07]  /*8860*/  MUFU.EX2 R172, R172 ;  /* 0x000000ac00ac7308 */ /* 0x000fee0000000800 */
[C---:B------:R-:W-:Y:S01]  /*8870*/  HMMA.16816.F32 R56, R20.reuse, R34, R56 ;  /* 0x000000221438723c */ /* 0x040fe20000001838 */
[----:B------:R-:W-:Y:S02]  /*8880*/  LDSM.16.MT88.4 R32, [R228+0x5100] ;  /* 0x00510000e420783b */ /* 0x000fe40000004200 */
[----:B------:R-:W-:Y:S05]  /*8890*/  MUFU.EX2 R133, R133 ;  /* 0x0000008500857308 */ /* 0x000fea0000000800 */
[C---:B----4-:R-:W-:Y:S05]  /*88a0*/  HMMA.16816.F32 R60, R20.reuse, R24, R60 ;  /* 0x00000018143c723c */ /* 0x050fea000000183c */
[----:B------:R-:W-:Y:S03]  /*88b0*/  MUFU.EX2 R45, R45 ;  /* 0x0000002d002d7308 */ /* 0x000fe60000000800 */
[C---:B------:R-:W-:Y:S01]  /*88c0*/  HMMA.16816.F32 R64, R20.reuse, R26, R64 ;  /* 0x0000001a1440723c */ /* 0x040fe20000001840 */
[----:B------:R-:W-:Y:S03]  /*88d0*/  LDSM.16.MT88.4 R24, [R227+0x5100] ;  /* 0x00510000e318783b */ /* 0x000fe60000004200 */
[----:B------:R-:W-:Y:S01]  /*88e0*/  FFMA.FTZ R2, R2, R146, R36 ;  /* 0x0000009202027223 */ /* 0x000fe20000010024 */
[----:B------:R-:W-:Y:S02]  /*88f0*/  MOV R146, R147 ;  /* 0x0000009300927202 */ /* 0x000fe40000000f00 */
[----:B------:R-:W-:Y:S01]  /*8900*/  MOV R147, R144 ;  /* 0x0000009000937202 */ /* 0x000fe20000000f00 */
[----:B------:R-:W-:Y:S01]  /*8910*/  FADD.FTZ R2, R139, R2 ;  /* 0x000000028b027221 */ /* 0x000fe20000010000 */
[----:B------:R-:W2:Y:S01]  /*8920*/  LDSM.16.MT88.4 R36, [R227+0x2100] ;  /* 0x00210000e324783b */ /* 0x000ea20000004200 */
[----:B------:R-:W3:Y:S02]  /*8930*/  MUFU.EX2 R46, R46 ;  /* 0x0000002e002e7308 */ /* 0x000ee40000000800 */
[----:B------:R-:W-:Y:S01]  /*8940*/  MOV R144, R145 ;  /* 0x0000009100907202 */ /* 0x000fe20000000f00 */
[----:B------:R-:W-:Y:S01]  /*8950*/  FADD.FTZ R2, R51, R2 ;  /* 0x0000000233027221 */ /* 0x000fe20000010000 */
[----:B------:R-:W-:Y:S03]  /*8960*/  MOV R145, R142 ;  /* 0x0000008e00917202 */ /* 0x000fe60000000f00 */
[----:B------:R-:W-:Y:S01]  /*8970*/  LDSM.16.MT88.4 R140, [R224+0x2900] ;  /* 0x00290000e08c783b */ /* 0x000fe20000004200 */
[----:B------:R-:W-:Y:S02]  /*8980*/  FADD.FTZ R2, R50, R2 ;  /* 0x0000000232027221 */ /* 0x000fe40000010000 */
[----:B------:R-:W4:Y:S02]  /*8990*/  MUFU.EX2 R44, R44 ;  /* 0x0000002c002c7308 */ /* 0x000f240000000800 */
[----:B------:R-:W-:Y:S04]  /*89a0*/  FADD.FTZ R2, R146, R2 ;  /* 0x0000000292027221 */ /* 0x000fe80000010000 */
[----:B------:R-:W-:Y:S04]  /*89b0*/  FADD.FTZ R2, R147, R2 ;  /* 0x0000000293027221 */ /* 0x000fe80000010000 */
[----:B------:R-:W-:Y:S04]  /*89c0*/  FADD.FTZ R2, R144, R2 ;  /* 0x0000000290027221 */ /* 0x000fe80000010000 */
[----:B------:R-:W-:Y:S04]  /*89d0*/  FADD.FTZ R2, R145, R2 ;  /* 0x0000000291027221 */ /* 0x000fe80000010000 */
[----:B------:R-:W-:Y:S04]  /*89e0*/  FADD.FTZ R2, R252, R2 ;  /* 0x00000002fc027221 */ /* 0x000fe80000010000 */
[----:B------:R-:W-:Y:S04]  /*89f0*/  FADD.FTZ R2, R251, R2 ;  /* 0x00000002fb027221 */ /* 0x000fe80000010000 */
[----:B------:R-:W-:Y:S01]  /*8a00*/  FADD.FTZ R2, R250, R2 ;  /* 0x00000002fa027221 */ /* 0x000fe20000010000 */
[C---:B--2---:R-:W-:Y:S03]  /*8a10*/  HMMA.16816.F32 R68, R20.reuse, R36, R68 ;  /* 0x000000241444723c */ /* 0x044fe60000001844 */
[----:B------:R-:W-:Y:S04]  /*8a20*/  FADD.FTZ R2, R249, R2 ;  /* 0x00000002f9027221 */ /* 0x000fe80000010000 */
[----:B------:R-:W-:Y:S01]  /*8a30*/  FADD.FTZ R2, R199, R2 ;  /* 0x00000002c7027221 */ /* 0x000fe20000010000 */
[C---:B------:R-:W-:Y:S01]  /*8a40*/  HMMA.16816.F32 R72, R20.reuse, R38, R72 ;  /* 0x000000261448723c */ /* 0x040fe20000001848 */
[----:B------:R-:W-:Y:S03]  /*8a50*/  LDSM.16.MT88.4 R36, [R225+0x8100] ;  /* 0x00810000e124783b */ /* 0x000fe60000004200 */
[----:B------:R-:W-:Y:S04]  /*8a60*/  FADD.FTZ R2, R198, R2 ;  /* 0x00000002c6027221 */ /* 0x000fe80000010000 */
[C---:B------:R-:W-:Y:S04]  /*8a70*/  HMMA.16816.F32 R76, R20.reuse, R28, R76 ;  /* 0x0000001c144c723c */ /* 0x040fe8000000184c */
[----:B------:R-:W-:Y:S04]  /*8a80*/  FADD.FTZ R2, R197, R2 ;  /* 0x00000002c5027221 */ /* 0x000fe80000010000 */
[C---:B------:R-:W-:Y:S01]  /*8a90*/  HMMA.16816.F32 R80, R20.reuse, R30, R80 ;  /* 0x0000001e1450723c */ /* 0x040fe20000001850 */
[----:B------:R-:W2:Y:S03]  /*8aa0*/  LDSM.16.MT88.4 R28, [R224+0x8100] ;  /* 0x00810000e01c783b */ /* 0x000ea60000004200 */
[----:B------:R-:W-:Y:S04]  /*8ab0*/  FADD.FTZ R2, R196, R2 ;  /* 0x00000002c4027221 */ /* 0x000fe80000010000 */
[C---:B------:R-:W-:Y:S04]  /*8ac0*/  HMMA.16816.F32 R84, R20.reuse, R40, R84 ;  /* 0x000000281454723c */ /* 0x040fe80000001854 */
[----:B------:R-:W-:Y:S04]  /*8ad0*/  FADD.FTZ R2, R175, R2 ;  /* 0x00000002af027221 */ /* 0x000fe80000010000 */
[C---:B------:R-:W-:Y:S01]  /*8ae0*/  HMMA.16816.F32 R88, R20.reuse, R42, R88 ;  /* 0x0000002a1458723c */ /* 0x040fe20000001858 */
[----:B------:R-:W1:Y:S03]  /*8af0*/  LDSM.16.MT88.4 R40, [R228+0x8100] ;  /* 0x00810000e428783b */ /* 0x000e660000004200 */
[----:B------:R-:W-:Y:S04]  /*8b00*/  FADD.FTZ R2, R174, R2 ;  /* 0x00000002ae027221 */ /* 0x000fe80000010000 */
[C---:B------:R-:W-:Y:S04]  /*8b10*/  HMMA.16816.F32 R92, R20.reuse, R32, R92 ;  /* 0x00000020145c723c */ /* 0x040fe8000000185c */
[----:B------:R-:W-:Y:S04]  /*8b20*/  FADD.FTZ R2, R173, R2 ;  /* 0x00000002ad027221 */ /* 0x000fe80000010000 */
[C---:B------:R-:W-:Y:S01]  /*8b30*/  HMMA.16816.F32 R96, R20.reuse, R34, R96 ;  /* 0x000000221460723c */ /* 0x040fe20000001860 */
[----:B------:R-:W1:Y:S03]  /*8b40*/  LDSM.16.MT88.4 R32, [R227+0x8100] ;  /* 0x00810000e320783b */ /* 0x000e660000004200 */
[----:B------:R-:W-:Y:S04]  /*8b50*/  FADD.FTZ R2, R163, R2 ;  /* 0x00000002a3027221 */ /* 0x000fe80000010000 */
[C---:B------:R-:W-:Y:S08]  /*8b60*/  HMMA.16816.F32 R100, R20.reuse, R24, R100 ;  /* 0x000000181464723c */ /* 0x040ff00000001864 */
[C---:B------:R-:W-:Y:S01]  /*8b70*/  HMMA.16816.F32 R104, R20.reuse, R26, R104 ;  /* 0x0000001a1468723c */ /* 0x040fe20000001868 */
[----:B------:R-:W3:Y:S07]  /*8b80*/  LDSM.16.MT88.4 R24, [R225+0x2900] ;  /* 0x00290000e118783b */ /* 0x000eee0000004200 */
[C---:B--2---:R-:W-:Y:S08]  /*8b90*/  HMMA.16816.F32 R108, R20.reuse, R28, R108 ;  /* 0x0000001c146c723c */ /* 0x044ff0000000186c */
[C---:B------:R-:W-:Y:S01]  /*8ba0*/  HMMA.16816.F32 R112, R20.reuse, R30, R112 ;  /* 0x0000001e1470723c */ /* 0x040fe20000001870 */
[----:B------:R-:W2:Y:S07]  /*8bb0*/  LDSM.16.MT88.4 R28, [R228+0x2900] ;  /* 0x00290000e41c783b */ /* 0x000eae0000004200 */
[C---:B------:R-:W-:Y:S08]  /*8bc0*/  HMMA.16816.F32 R116, R20.reuse, R36, R116 ;  /* 0x000000241474723c */ /* 0x040ff00000001874 */
[C---:B------:R-:W-:Y:S01]  /*8bd0*/  HMMA.16816.F32 R120, R20.reuse, R38, R120 ;  /* 0x000000261478723c */ /* 0x040fe20000001878 */
[----:B------:R-:W-:Y:S07]  /*8be0*/  LDSM.16.MT88.4 R36, [R228+0x5900] ;  /* 0x00590000e424783b */ /* 0x000fee0000004200 */
[C---:B-1----:R-:W-:Y:S08]  /*8bf0*/  HMMA.16816.F32 R12, R20.reuse, R40, R12 ;  /* 0x00000028140c723c */ /* 0x042ff0000000180c */
[C---:B------:R-:W-:Y:S01]  /*8c00*/  HMMA.16816.F32 R124, R20.reuse, R42, R124 ;  /* 0x0000002a147c723c */ /* 0x040fe2000000187c */
[----:B------:R-:W-:Y:S07]  /*8c10*/  LDSM.16.MT88.4 R40, [R227+0x5900] ;  /* 0x00590000e328783b */ /* 0x000fee0000004200 */
[C---:B------:R-:W-:Y:S08]  /*8c20*/  HMMA.16816.F32 R16, R20.reuse, R32, R16 ;  /* 0x000000201410723c */ /* 0x040ff00000001810 */
[----:B------:R-:W-:Y:S01]  /*8c30*/  HMMA.16816.F32 R128, R20, R34, R128 ;  /* 0x000000221480723c */ /* 0x000fe20000001880 */
[----:B------:R-:W1:Y:S06]  /*8c40*/  LDSM.16.MT88.4 R32, [R227+0x2900] ;  /* 0x00290000e320783b */ /* 0x000e6c0000004200 */
[----:B------:R-:W-:Y:S02]  /*8c50*/  F2FP.PACK_AB R20, R47, R49 ;  /* 0x000000312f14723e */ /* 0x000fe400000000ff */
[----:B---3--:R-:W-:Y:S03]  /*8c60*/  F2FP.PACK_AB R21, R46, R45 ;  /* 0x0000002d2e15723e */ /* 0x008fe600000000ff */
[----:B------:R-:W-:Y:S02]  /*8c70*/  F2FP.PACK_AB R22, R172, R48 ;  /* 0x00000030ac16723e */ /* 0x000fe400000000ff */
[----:B----4-:R-:W-:Y:S01]  /*8c80*/  F2FP.PACK_AB R23, R133, R44 ;  /* 0x0000002c8517723e */ /* 0x010fe200000000ff */
[----:B-----5:R-:W-:Y:S06]  /*8c90*/  FFMA.FTZ R0, R0, R138, R183 ;  /* 0x0000008a00007223 */ /* 0x020fec00000100b7 */
[C---:B------:R-:W-:Y:S01]  /*8ca0*/  HMMA.16816.F32 R136, R20.reuse, R140, R4 ;  /* 0x0000008c1488723c */ /* 0x040fe20000001804 */
[----:B------:R-:W3:Y:S02]  /*8cb0*/  LDSM.16.MT88.4 R4, [R224+0x5900] ;  /* 0x00590000e004783b */ /* 0x000ee40000004200 */
[----:B------:R-:W-:Y:S04]  /*8cc0*/  FADD.FTZ R0, R182, R0 ;  /* 0x00000000b6007221 */ /* 0x000fe80000010000 */
[----:B------:R-:W-:Y:S01]  /*8cd0*/  FADD.FTZ R0, R181, R0 ;  /* 0x00000000b5007221 */ /* 0x000fe20000010000 */
[C---:B------:R-:W-:Y:S01]  /*8ce0*/  HMMA.16816.F32 R140, R20.reuse, R142, R8 ;  /* 0x0000008e148c723c */ /* 0x040fe20000001808 */
[----:B------:R-:W4:Y:S03]  /*8cf0*/  LDSM.16.MT88.4 R8, [R225+0x5900] ;  /* 0x00590000e108783b */ /* 0x000f260000004200 */
[----:B------:R-:W-:Y:S04]  /*8d00*/  FADD.FTZ R0, R180, R0 ;  /* 0x00000000b4007221 */ /* 0x000fe80000010000 */
[C---:B------:R-:W-:Y:S04]  /*8d10*/  HMMA.16816.F32 R52, R20.reuse, R24, R52 ;  /* 0x000000181434723c */ /* 0x040fe80000001834 */
[----:B------:R-:W-:Y:S04]  /*8d20*/  FADD.FTZ R0, R171, R0 ;  /* 0x00000000ab007221 */ /* 0x000fe80000010000 */
[C---:B------:R-:W-:Y:S01]  /*8d30*/  HMMA.16816.F32 R56, R20.reuse, R26, R56 ;  /* 0x0000001a1438723c */ /* 0x040fe20000001838 */
[----:B------:R-:W5:Y:S03]  /*8d40*/  LDSM.16.MT88.4 R24, [R224+0x8900] ;  /* 0x00890000e018783b */ /* 0x000f660000004200 */
[----:B------:R-:W-:Y:S04]  /*8d50*/  FADD.FTZ R0, R170, R0 ;  /* 0x00000000aa007221 */ /* 0x000fe80000010000 */
[C---:B--2---:R-:W-:Y:S04]  /*8d60*/  HMMA.16816.F32 R60, R20.reuse, R28, R60 ;  /* 0x0000001c143c723c */ /* 0x044fe8000000183c */
[----:B------:R-:W-:Y:S04]  /*8d70*/  FADD.FTZ R0, R169, R0 ;  /* 0x00000000a9007221 */ /* 0x000fe80000010000 */
[C---:B------:R-:W-:Y:S01]  /*8d80*/  HMMA.16816.F32 R64, R20.reuse, R30, R64 ;  /* 0x0000001e1440723c */ /* 0x040fe20000001840 */
[----:B------:R-:W2:Y:S03]  /*8d90*/  LDSM.16.MT88.4 R28, [R225+0x8900] ;  /* 0x00890000e11c783b */ /* 0x000ea60000004200 */
[----:B------:R-:W-:Y:S04]  /*8da0*/  FADD.FTZ R0, R168, R0 ;  /* 0x00000000a8007221 */ /* 0x000fe80000010000 */
[C---:B-1----:R-:W-:Y:S04]  /*8db0*/  HMMA.16816.F32 R68, R20.reuse, R32, R68 ;  /* 0x000000201444723c */ /* 0x042fe80000001844 */
[----:B------:R-:W-:Y:S04]  /*8dc0*/  FADD.FTZ R0, R167, R0 ;  /* 0x00000000a7007221 */ /* 0x000fe80000010000 */
[C---:B------:R-:W-:Y:S04]  /*8dd0*/  HMMA.16816.F32 R72, R20.reuse, R34, R72 ;  /* 0x000000221448723c */ /* 0x040fe80000001848 */
[----:B------:R-:W-:Y:S04]  /*8de0*/  FADD.FTZ R0, R166, R0 ;  /* 0x00000000a6007221 */ /* 0x000fe80000010000 */
[C---:B---3--:R-:W-:Y:S04]  /*8df0*/  HMMA.16816.F32 R76, R20.reuse, R4, R76 ;  /* 0x00000004144c723c */ /* 0x048fe8000000184c */
[----:B------:R-:W-:Y:S04]  /*8e00*/  FADD.FTZ R0, R165, R0 ;  /* 0x00000000a5007221 */ /* 0x000fe80000010000 */
[C---:B------:R-:W-:Y:S01]  /*8e10*/  HMMA.16816.F32 R80, R20.reuse, R6, R80 ;  /* 0x000000061450723c */ /* 0x040fe20000001850 */
[----:B------:R-:W1:Y:S03]  /*8e20*/  LDSM.16.MT88.4 R4, [R228+0x8900] ;  /* 0x00890000e404783b */ /* 0x000e660000004200 */
[----:B------:R-:W-:Y:S04]  /*8e30*/  FADD.FTZ R0, R164, R0 ;  /* 0x00000000a4007221 */ /* 0x000fe80000010000 */
[C---:B----4-:R-:W-:Y:S04]  /*8e40*/  HMMA.16816.F32 R84, R20.reuse, R8, R84 ;  /* 0x000000081454723c */ /* 0x050fe80000001854 */
[----:B------:R-:W-:Y:S04]  /*8e50*/  FADD.FTZ R0, R162, R0 ;  /* 0x00000000a2007221 */ /* 0x000fe80000010000 */
[C---:B------:R-:W-:Y:S01]  /*8e60*/  HMMA.16816.F32 R88, R20.reuse, R10, R88 ;  /* 0x0000000a1458723c */ /* 0x040fe20000001858 */
[----:B------:R-:W3:Y:S03]  /*8e70*/  LDSM.16.MT88.4 R8, [R227+0x8900] ;  /* 0x00890000e308783b */ /* 0x000ee60000004200 */
[----:B------:R-:W-:Y:S04]  /*8e80*/  FADD.FTZ R0, R161, R0 ;  /* 0x00000000a1007221 */ /* 0x000fe80000010000 */
[C---:B------:R-:W-:Y:S04]  /*8e90*/  HMMA.16816.F32 R92, R20.reuse, R36, R92 ;  /* 0x00000024145c723c */ /* 0x040fe8000000185c */
[----:B------:R-:W-:Y:S04]  /*8ea0*/  FADD.FTZ R0, R151, R0 ;  /* 0x0000000097007221 */ /* 0x000fe80000010000 */
[C---:B------:R-:W-:Y:S04]  /*8eb0*/  HMMA.16816.F32 R96, R20.reuse, R38, R96 ;  /* 0x000000261460723c */ /* 0x040fe80000001860 */
[----:B------:R-:W-:Y:S04]  /*8ec0*/  FADD.FTZ R0, R150, R0 ;  /* 0x0000000096007221 */ /* 0x000fe80000010000 */
[C---:B------:R-:W-:Y:S04]  /*8ed0*/  HMMA.16816.F32 R100, R20.reuse, R40, R100 ;  /* 0x000000281464723c */ /* 0x040fe80000001864 */
[----:B------:R-:W-:Y:S04]  /*8ee0*/  FADD.FTZ R0, R149, R0 ;  /* 0x0000000095007221 */ /* 0x000fe80000010000 */
[C---:B------:R-:W-:Y:S04]  /*8ef0*/  HMMA.16816.F32 R104, R20.reuse, R42, R104 ;  /* 0x0000002a1468723c */ /* 0x040fe80000001868 */
[----:B------:R-:W-:Y:S04]  /*8f00*/  FADD.FTZ R0, R148, R0 ;  /* 0x0000000094007221 */ /* 0x000fe80000010000 */
[C---:B-----5:R-:W-:Y:S04]  /*8f10*/  HMMA.16816.F32 R108, R20.reuse, R24, R108 ;  /* 0x00000018146c723c */ /* 0x060fe8000000186c */
[----:B------:R-:W-:Y:S04]  /*8f20*/  FADD.FTZ R0, R160, R0 ;  /* 0x00000000a0007221 */ /* 0x000fe80000010000 */
[C---:B------:R-:W-:Y:S08]  /*8f30*/  HMMA.16816.F32 R112, R20.reuse, R26, R112 ;  /* 0x0000001a1470723c */ /* 0x040ff00000001870 */
[C---:B--2---:R-:W-:Y:S08]  /*8f40*/  HMMA.16816.F32 R116, R20.reuse, R28, R116 ;  /* 0x0000001c1474723c */ /* 0x044ff00000001874 */
[C---:B------:R-:W-:Y:S08]  /*8f50*/  HMMA.16816.F32 R120, R20.reuse, R30, R120 ;  /* 0x0000001e1478723c */ /* 0x040ff00000001878 */
[C---:B-1----:R-:W-:Y:S07]  /*8f60*/  HMMA.16816.F32 R144, R20.reuse, R4, R12 ;  /* 0x000000041490723c */ /* 0x042fee000000180c */
[----:B------:R-:W-:Y:S01]  /*8f70*/  FADD.FTZ R4, R134, R0 ;  /* 0x0000000086047221 */ /* 0x000fe20000010000 */
[C---:B------:R-:W-:Y:S04]  /*8f80*/  HMMA.16816.F32 R124, R20.reuse, R6, R124 ;  /* 0x00000006147c723c */ /* 0x040fe8000000187c */
[----:B------:R-:W-:Y:S01]  /*8f90*/  FADD.FTZ R0, R49, R2 ;  /* 0x0000000231007221 */ /* 0x000fe20000010000 */
[----:B------:R-:W-:Y:S01]  /*8fa0*/  MOV R134, R3 ;  /* 0x0000000300867202 */ /* 0x000fe20000000f00 */
[----:B------:R-:W-:Y:S02]  /*8fb0*/  FADD.FTZ R4, R45, R4 ;  /* 0x000000042d047221 */ /* 0x000fe40000010000 */
[C---:B---3--:R-:W-:Y:S04]  /*8fc0*/  HMMA.16816.F32 R148, R20.reuse, R8, R16 ;  /* 0x000000081494723c */ /* 0x048fe80000001810 */
[----:B------:R-:W-:Y:S02]  /*8fd0*/  FADD.FTZ R0, R47, R0 ;  /* 0x000000002f007221 */ /* 0x000fe40000010000 */
[----:B------:R-:W-:Y:S02]  /*8fe0*/  FADD.FTZ R4, R46, R4 ;  /* 0x000000042e047221 */ /* 0x000fe40000010000 */
[----:B------:R-:W-:Y:S04]  /*8ff0*/  HMMA.16816.F32 R128, R20, R10, R128 ;  /* 0x0000000a1480723c */ /* 0x000fe80000001880 */
[----:B------:R-:W-:Y:S02]  /*9000*/  FADD.FTZ R2, R48, R0 ;  /* 0x0000000030027221 */ /* 0x000fe40000010000 */
[----:B------:R-:W-:Y:S02]  /*9010*/  FADD.FTZ R0, R44, R4 ;  /* 0x000000042c007221 */ /* 0x000fe40000010000 */
[----:B------:R-:W-:Y:S04]  /*9020*/  FADD.FTZ R2, R172, R2 ;  /* 0x00000002ac027221 */ /* 0x000fe80000010000 */
[----:B------:R-:W-:Y:S01]  /*9030*/  FADD.FTZ R0, R133, R0 ;  /* 0x0000000085007221 */ /* 0x000fe20000010000 */
[----:B------:R1:W-:Y:S01]  /*9040*/  STL [R1], R2 ;  /* 0x0000000201007387 */ /* 0x0003e20000100800 */
[----:B------:R-:W-:Y:S03]  /*9050*/  MOV R133, R132 ;  /* 0x0000008400857202 */ /* 0x000fe60000000f00 */
[----:B------:R1:W-:Y:S01]  /*9060*/  STL [R1+0x4], R0 ;  /* 0x0000040001007387 */ /* 0x0003e20000100800 */
[----:B------:R-:W-:-:S05]  /*9070*/  @P0 BRA `(.L_x_6) ;  /* 0xffffc9b000000947 */ /* 0x000fca000383ffff */
.L_x_5:
[----:B-1----:R-:W2:Y:S04]  /*9080*/  LDL.LU R0, [R1] ;  /* 0x0000000001007983 */ /* 0x002ea80000300800 */
[----:B------:R-:W3:Y:S01]  /*9090*/  LDL.LU R2, [R1+0x4] ;  /* 0x0000040001027983 */ /* 0x000ee20000300800 */
[----:B------:R-:W-:-:S02]  /*90a0*/  MOV R16, 0xff800000 ;  /* 0xff80000000107802 */ /* 0x000fc40000000f00 */
[----:B------:R-:W-:Y:S02]  /*90b0*/  MOV R17, 0xff800000 ;  /* 0xff80000000117802 */ /* 0x000fe40000000f00 */
[----:B------:R-:W-:Y:S01]  /*90c0*/  PLOP3.LUT P2, PT, PT, PT, PT, 0x8, 0x0 ;  /* 0x000000000000781c */ /* 0x000fe20003f4e170 */
[----:B--2---:R-:W1:Y:S04]  /*90d0*/  SHFL.BFLY PT, R6, R0, 0x2, 0x1f ;  /* 0x0c401f0000067f89 */ /* 0x004e6800000e0000 */
[----:B---3--:R-:W2:Y:S01]  /*90e0*/  SHFL.BFLY PT, R7, R2, 0x2, 0x1f ;  /* 0x0c401f0002077f89 */ /* 0x008ea200000e0000 */
[----:B-1----:R-:W-:Y:S02]  /*90f0*/  FADD.FTZ R6, R6, R0 ;  /* 0x0000000006067221 */ /* 0x002fe40000010000 */
[----:B--2---:R-:W-:-:S03]  /*9100*/  FADD.FTZ R7, R7, R2 ;  /* 0x0000000207077221 */ /* 0x004fc60000010000 */
[----:B------:R-:W1:Y:S01]  /*9110*/  SHFL.BFLY PT, R0, R6, 0x1, 0x1f ;  /* 0x0c201f0006007f89 */ /* 0x000e6200000e0000 */
[----:B------:R-:W-:-:S03]  /*9120*/  MOV R2, RZ ;  /* 0x000000ff00027202 */ /* 0x000fc60000000f00 */
[----:B------:R-:W2:Y:S01]  /*9130*/  SHFL.BFLY PT, R4, R7, 0x1, 0x1f ;  /* 0x0c201f0007047f89 */ /* 0x000ea200000e0000 */
[----:B-1----:R-:W-:Y:S01]  /*9140*/  FADD.FTZ R6, R6, R0 ;  /* 0x0000000006067221 */ /* 0x002fe20000010000 */
[----:B------:R-:W-:Y:S01]  /*9150*/  MOV R0, RZ ;  /* 0x000000ff00007202 */ /* 0x000fe20000000f00 */
[----:B--2---:R-:W-:-:S03]  /*9160*/  FADD.FTZ R7, R4, R7 ;  /* 0x0000000704077221 */ /* 0x004fc60000010000 */
[----:B------:R-:W-:Y:S02]  /*9170*/  FSETP.NE.FTZ.AND P1, PT, R6, RZ, PT ;  /* 0x000000ff0600720b */ /* 0x000fe40003f35000 */
[----:B------:R-:W-:-:S11]  /*9180*/  FSETP.NE.FTZ.AND P0, PT, R7, RZ, PT ;  /* 0x000000ff0700720b */ /* 0x000fd60003f15000 */
[----:B------:R-:W1:Y:S01]  /*9190*/  @P1 MUFU.RCP R2, R6 ;  /* 0x0000000600021308 */ /* 0x000e620000001000 */
[----:B------:R-:W-:-:S05]  /*91a0*/  @P1 MOV R4, 0x3f317218 ;  /* 0x3f31721800041802 */ /* 0x000fca0000000f00 */
[----:B------:R-:W-:Y:S02]  /*91b0*/  @P1 FMUL.FTZ R5, R4, c[0x0][0x2d0] ;  /* 0x0000b40004051a20 */ /* 0x000fe40000410000 */
[----:B------:R-:W-:Y:S08]  /*91c0*/  @P0 MUFU.RCP R0, R7 ;  /* 0x0000000700000308 */ /* 0x000ff00000001000 */
[----:B------:R-:W2:Y:S01]  /*91d0*/  @P1 MUFU.LG2 R6, R6 ;  /* 0x0000000600061308 */ /* 0x000ea20000000c00 */
[----:B-1----:R-:W-:-:S02]  /*91e0*/  FMUL.FTZ R136, R2, R136 ;  /* 0x0000008802887220 */ /* 0x002fc40000410000 */
[C---:B------:R-:W-:Y:S02]  /*91f0*/  FMUL.FTZ R137, R2.reuse, R137 ;  /* 0x0000008902897220 */ /* 0x040fe40000410000 */
[C---:B------:R-:W-:Y:S02]  /*9200*/  FMUL.FTZ R140, R2.reuse, R140 ;  /* 0x0000008c028c7220 */ /* 0x040fe40000410000 */
[C---:B------:R-:W-:Y:S01]  /*9210*/  FMUL.FTZ R141, R2.reuse, R141 ;  /* 0x0000008d028d7220 */ /* 0x040fe20000410000 */
[----:B------:R-:W1:Y:S01]  /*9220*/  @P0 MUFU.LG2 R7, R7 ;  /* 0x0000000700070308 */ /* 0x000e620000000c00 */
[C---:B------:R-:W-:Y:S02]  /*9230*/  FMUL.FTZ R52, R2.reuse, R52 ;  /* 0x0000003402347220 */ /* 0x040fe40000410000 */
[C---:B------:R-:W-:Y:S02]  /*9240*/  FMUL.FTZ R53, R2.reuse, R53 ;  /* 0x0000003502357220 */ /* 0x040fe40000410000 */
[----:B------:R-:W-:-:S02]  /*9250*/  FMUL.FTZ R56, R2, R56 ;  /* 0x0000003802387220 */ /* 0x000fc40000410000 */
[C---:B------:R-:W-:Y:S02]  /*9260*/  FMUL.FTZ R57, R2.reuse, R57 ;  /* 0x0000003902397220 */ /* 0x040fe40000410000 */
[C---:B------:R-:W-:Y:S02]  /*9270*/  FMUL.FTZ R60, R2.reuse, R60 ;  /* 0x0000003c023c7220 */ /* 0x040fe40000410000 */
[C---:B------:R-:W-:Y:S02]  /*9280*/  FMUL.FTZ R61, R2.reuse, R61 ;  /* 0x0000003d023d7220 */ /* 0x040fe40000410000 */
        /* <DEDUP_REMOVED lines=37> */
[----:B------:R-:W-:Y:S01]  /*94e0*/  FMUL.FTZ R129, R2, R129 ;  /* 0x0000008102817220 */ /* 0x000fe20000410000 */
[----:B------:R-:W-:Y:S01]  /*94f0*/  @P0 MOV R2, 0x3f317218 ;  /* 0x3f31721800020802 */ /* 0x000fe20000000f00 */
[----:B--2---:R-:W-:-:S02]  /*9500*/  @P1 FMUL.FTZ R6, R6, 0.69314718246459960938 ;  /* 0x3f31721806061820 */ /* 0x004fc40000410000 */
[----:B-1----:R-:W-:Y:S02]  /*9510*/  @P0 FMUL.FTZ R4, R7, 0.69314718246459960938 ;  /* 0x3f31721807040820 */ /* 0x002fe40000410000 */
[----:B------:R-:W-:Y:S02]  /*9520*/  @P0 FMUL.FTZ R2, R2, c[0x0][0x2d0] ;  /* 0x0000b40002020a20 */ /* 0x000fe40000410000 */
        /* <DEDUP_REMOVED lines=47> */
[----:B------:R-:W-:Y:S02]  /*9820*/  FMUL.FTZ R131, R0, R131 ;  /* 0x0000008300837220 */ /* 0x000fe40000410000 */
[----:B------:R-:W-:Y:S02]  /*9830*/  @P1 FFMA.FTZ R16, R5, R132, R6 ;  /* 0x0000008405101223 */ /* 0x000fe40000010006 */
[----:B------:R-:W-:Y:S02]  /*9840*/  @P0 FFMA.FTZ R17, R2, R3, R4 ;  /* 0x0000000302110223 */ /* 0x000fe40000010004 */
.L_x_3:
[----:B------:R-:W-:Y:S05]  /*9850*/  @P2 BRA `(.L_x_7) ;  /* 0x0000198000002947 */ /* 0x000fea0003800000 */
[----:B------:R-:W1:Y:S01]  /*9860*/  S2R R7, SR_TID.X ;  /* 0x0000000000077919 */ /* 0x000e620000002100 */
[----:B------:R-:W-:Y:S01]  /*9870*/  IMAD R0, RZ, RZ, -UR9 ;  /* 0x80000009ff007e24 */ /* 0x000fe2000f8e02ff */
[----:B------:R-:W-:Y:S01]  /*9880*/  ULDC.64 UR4, c[0x0][0x4d0] ;  /* 0x0001340000047ab9 */ /* 0x000fe20000000a00 */
[----:B------:R-:W-:Y:S01]  /*9890*/  MOV R20, c[0x0][0x4e8] ;  /* 0x00013a0000147a02 */ /* 0x000fe20000000f00 */
[----:B------:R-:W2:Y:S01]  /*98a0*/  S2R R9, SR_CTAID.Y ;  /* 0x0000000000097919 */ /* 0x000ea20000002600 */
[----:B------:R-:W-:Y:S01]  /*98b0*/  UIMAD.WIDE.U32 UR12, UR9, UR4, URZ ;  /* 0x00000004090c72a5 */ /* 0x000fe2000f8e003f */
[----:B------:R-:W-:Y:S01]  /*98c0*/  BSSY B0, `(.L_x_8) ;  /* 0x00000ff000007945 */ /* 0x000fe20003800000 */
[----:B------:R-:W-:Y:S01]  /*98d0*/  USHF.R.S32.HI UR6, URZ, 0x1f, UR9 ;  /* 0x0000001f3f067899 */ /* 0x000fe20008011409 */
[----:B------:R-:W3:Y:S01]  /*98e0*/  S2R R10, SR_CTAID.Z ;  /* 0x00000000000a7919 */ /* 0x000ee20000002700 */
[----:B------:R-:W-:-:S02]  /*98f0*/  ISETP.NE.AND P1, PT, R20, 0x1, PT ;  /* 0x000000011400780c */ /* 0x000fc40003f25270 */
[----:B------:R-:W-:Y:S01]  /*9900*/  IMAD.U32 R2, RZ, RZ, UR12 ;  /* 0x0000000cff027e24 */ /* 0x000fe2000f8e00ff */
[----:B------:R-:W-:Y:S01]  /*9910*/  MOV R3, UR13 ;  /* 0x0000000d00037c02 */ /* 0x000fe20008000f00 */
[----:B------:R-:W4:Y:S01]  /*9920*/  S2R R19, SR_CTAID.X ;  /* 0x0000000000137919 */ /* 0x000f220000002500 */
[----:B------:R-:W-:-:S04]  /*9930*/  UIMAD UR7, UR6, UR4, URZ ;  /* 0x00000004060772a4 */ /* 0x000fc8000f8e023f */
[----:B------:R-:W-:-:S03]  /*9940*/  UIMAD UR7, UR9, UR5, UR7 ;  /* 0x00000005090772a4 */ /* 0x000fc6000f8e0207 */
[----:B------:R-:W-:Y:S02]  /*9950*/  ULDC.64 UR4, c[0x0][0x438] ;  /* 0x00010e0000047ab9 */ /* 0x000fe40000000a00 */
[----:B------:R-:W-:Y:S01]  /*9960*/  UIMAD.WIDE.U32 UR14, UR9, UR4, URZ ;  /* 0x00000004090e72a5 */ /* 0x000fe2000f8e003f */
[----:B-1----:R-:W-:Y:S01]  /*9970*/  SHF.R.S32.HI R5, RZ, 0x1f, R7 ;  /* 0x0000001fff057819 */ /* 0x002fe20000011407 */
[----:B------:R-:W-:Y:S02]  /*9980*/  UIMAD UR4, UR6, UR4, URZ ;  /* 0x00000004060472a4 */ /* 0x000fe4000f8e023f */
[----:B------:R-:W-:Y:S01]  /*9990*/  UIADD3 UR7, UR13, UR7, URZ ;  /* 0x000000070d077290 */ /* 0x000fe2000fffe03f */
[----:B--2---:R-:W-:Y:S01]  /*99a0*/  IMAD R9, R0, c[0x0][0x550], R9 ;  /* 0x0001540000097a24 */ /* 0x004fe200078e0209 */
[CC--:B------:R-:W-:Y:S01]  /*99b0*/  LEA.HI R0, R5.reuse, R7.reuse, RZ, 0x5 ;  /* 0x0000000705007211 */ /* 0x0c0fe200078f28ff */
[----:B------:R-:W-:Y:S01]  /*99c0*/  UIMAD UR4, UR9, UR5, UR4 ;  /* 0x00000005090472a4 */ /* 0x000fe2000f8e0204 */
[----:B------:R-:W-:-:S02]  /*99d0*/  LEA.HI R5, R5, R7, RZ, 0x2 ;  /* 0x0000000705057211 */ /* 0x000fc400078f10ff */
[----:B------:R-:W-:Y:S01]  /*99e0*/  LOP3.LUT R4, R0, 0xffffffe0, RZ, 0xc0, !PT ;  /* 0xffffffe000047812 */ /* 0x000fe200078ec0ff */
[----:B------:R-:W-:Y:S01]  /*99f0*/  UIADD3 UR4, UR15, UR4, URZ ;  /* 0x000000040f047290 */ /* 0x000fe2000fffe03f */
[--C-:B------:R-:W-:Y:S02]  /*9a00*/  SHF.R.S32.HI R6, RZ, 0x5, R0.reuse ;  /* 0x00000005ff067819 */ /* 0x100fe40000011400 */
[----:B------:R-:W-:Y:S01]  /*9a10*/  SHF.R.S32.HI R0, RZ, 0x1f, R0 ;  /* 0x0000001fff007819 */ /* 0x000fe20000011400 */
[----:B------:R-:W-:Y:S01]  /*9a20*/  IMAD.IADD R14, R7, 0x1, -R4 ;  /* 0x00000001070e7824 */ /* 0x000fe200078e0a04 */
[----:B------:R-:W-:Y:S01]  /*9a30*/  LOP3.LUT R3, R5, 0xfffffffc, RZ, 0xc0, !PT ;  /* 0xfffffffc05037812 */ /* 0x000fe200078ec0ff */
[----:B------:R-:W-:Y:S01]  /*9a40*/  IMAD.MOV.U32 R4, RZ, RZ, R2 ;  /* 0x000000ffff047224 */ /* 0x000fe200078e0002 */
[----:B------:R-:W-:Y:S01]  /*9a50*/  LEA.HI R0, R0, R6, RZ, 0x3 ;  /* 0x0000000600007211 */ /* 0x000fe200078f18ff */
[----:B------:R-:W-:Y:S01]  /*9a60*/  IMAD.U32 R5, RZ, RZ, UR7 ;  /* 0x00000007ff057e24 */ /* 0x000fe2000f8e00ff */
[----:B------:R-:W-:Y:S01]  /*9a70*/  IADD3 R7, -R3, R7, RZ ;  /* 0x0000000703077210 */ /* 0x000fe20007ffe1ff */
[----:B------:R-:W-:Y:S01]  /*9a80*/  IMAD.U32 R3, RZ, RZ, UR15 ;  /* 0x0000000fff037e24 */ /* 0x000fe2000f8e00ff */
[----:B------:R-:W-:Y:S01]  /*9a90*/  LOP3.LUT R0, R0, 0xffffff8, RZ, 0xc0, !PT ;  /* 0x0ffffff800007812 */ /* 0x000fe200078ec0ff */
[----:B---3--:R-:W-:Y:S01]  /*9aa0*/  IMAD.WIDE.U32 R4, R10, c[0x0][0x4d8], R4 ;  /* 0x000136000a047a25 */ /* 0x008fe200078e0004 */
[----:B------:R-:W-:-:S02]  /*9ab0*/  SHF.R.S32.HI R2, RZ, 0x1f, R14 ;  /* 0x0000001fff027819 */ /* 0x000fc4000001140e */
[----:B------:R-:W-:Y:S01]  /*9ac0*/  SHF.R.S32.HI R11, RZ, 0x1f, R10 ;  /* 0x0000001fff0b7819 */ /* 0x000fe2000001140a */
[----:B------:R-:W-:Y:S01]  /*9ad0*/  IMAD.IADD R8, R6, 0x1, -R0 ;  /* 0x0000000106087824 */ /* 0x000fe200078e0a00 */
[C---:B------:R-:W-:Y:S02]  /*9ae0*/  LEA.HI R0, R7.reuse, R7, RZ, 0x1 ;  /* 0x0000000707007211 */ /* 0x040fe400078f08ff */
[----:B------:R-:W-:Y:S01]  /*9af0*/  LEA.HI R18, R2, R14, RZ, 0x2 ;  /* 0x0000000e02127211 */ /* 0x000fe200078f10ff */
[----:B------:R-:W-:Y:S01]  /*9b00*/  IMAD.U32 R2, RZ, RZ, UR14 ;  /* 0x0000000eff027e24 */ /* 0x000fe2000f8e00ff */
[----:B------:R-:W-:Y:S02]  /*9b10*/  LOP3.LUT R0, R0, 0x1ffffffe, RZ, 0xc0, !PT ;  /* 0x1ffffffe00007812 */ /* 0x000fe400078ec0ff */
[----:B------:R-:W-:Y:S02]  /*9b20*/  SHF.R.S32.HI R6, RZ, 0x2, R18 ;  /* 0x00000002ff067819 */ /* 0x000fe40000011412 */
[----:B------:R-:W-:Y:S01]  /*9b30*/  MOV R3, UR4 ;  /* 0x0000000400037c02 */ /* 0x000fe20008000f00 */
[----:B------:R-:W-:-:S02]  /*9b40*/  IMAD.IADD R0, R7, 0x1, -R0 ;  /* 0x0000000107007824 */ /* 0x000fc400078e0a00 */
[----:B------:R-:W-:Y:S02]  /*9b50*/  IMAD R15, R8, 0x10, R6 ;  /* 0x00000010080f7824 */ /* 0x000fe400078e0206 */
[C---:B------:R-:W-:Y:S02]  /*9b60*/  IMAD R7, R11.reuse, c[0x0][0x4d8], RZ ;  /* 0x000136000b077a24 */ /* 0x040fe400078e02ff */
[----:B------:R-:W-:Y:S01]  /*9b70*/  IMAD R6, R11, c[0x0][0x440], RZ ;  /* 0x000110000b067a24 */ /* 0x000fe200078e02ff */
[----:B------:R-:W-:Y:S01]  /*9b80*/  LEA R0, R0, R15, 0x3 ;  /* 0x0000000f00007211 */ /* 0x000fe200078e18ff */
[C---:B------:R-:W-:Y:S02]  /*9b90*/  IMAD R7, R10.reuse, c[0x0][0x4dc], R7 ;  /* 0x000137000a077a24 */ /* 0x040fe400078e0207 */
[----:B------:R-:W-:Y:S02]  /*9ba0*/  IMAD R6, R10, c[0x0][0x444], R6 ;  /* 0x000111000a067a24 */ /* 0x000fe400078e0206 */
[----:B----4-:R-:W-:Y:S01]  /*9bb0*/  IMAD R8, R19, 0x80, R0 ;  /* 0x0000008013087824 */ /* 0x010fe200078e0200 */
[----:B------:R-:W-:Y:S01]  /*9bc0*/  SHF.R.S32.HI R0, RZ, 0x1f, R9 ;  /* 0x0000001fff007819 */ /* 0x000fe20000011409 */
[----:B------:R-:W-:-:S02]  /*9bd0*/  IMAD.IADD R5, R5, 0x1, R7 ;  /* 0x0000000105057824 */ /* 0x000fc400078e0207 */
[----:B------:R-:W-:-:S04]  /*9be0*/  @P1 IMAD.HI.U32 R7, R8, c[0x0][0x4ec], RZ ;  /* 0x00013b0008071a27 */ /* 0x000fc800078e00ff */
[----:B------:R-:W-:-:S04]  /*9bf0*/  IMAD.WIDE.U32 R2, R10, c[0x0][0x440], R2 ;  /* 0x000110000a027a25 */ /* 0x000fc800078e0002 */
[----:B------:R-:W-:Y:S01]  /*9c00*/  IMAD.MOV.U32 R10, RZ, RZ, R8 ;  /* 0x000000ffff0a7224 */ /* 0x000fe200078e0008 */
[----:B------:R-:W-:Y:S02]  /*9c10*/  @P1 SHF.R.U32.HI R10, RZ, c[0x0][0x4f0], R7 ;  /* 0x00013c00ff0a1a19 */ /* 0x000fe40000011607 */
[----:B------:R-:W-:Y:S01]  /*9c20*/  IADD3 R3, R3, R6, RZ ;  /* 0x0000000603037210 */ /* 0x000fe20007ffe0ff */
[C---:B------:R-:W-:Y:S02]  /*9c30*/  IMAD R6, R0.reuse, c[0x0][0x4e0], RZ ;  /* 0x0001380000067a24 */ /* 0x040fe400078e02ff */
[----:B------:R-:W-:Y:S02]  /*9c40*/  IMAD R0, R0, c[0x0][0x448], RZ ;  /* 0x0001120000007a24 */ /* 0x000fe400078e02ff */
[----:B------:R-:W-:Y:S02]  /*9c50*/  IMAD.MOV R11, RZ, RZ, -R10 ;  /* 0x000000ffff0b7224 */ /* 0x000fe400078e0a0a */
[----:B------:R-:W-:-:S02]  /*9c60*/  IMAD R13, R9, c[0x0][0x4e4], R6 ;  /* 0x00013900090d7a24 */ /* 0x000fc400078e0206 */
[----:B------:R-:W-:-:S04]  /*9c70*/  IMAD.WIDE.U32 R6, R9, c[0x0][0x448], R2 ;  /* 0x0001120009067a25 */ /* 0x000fc800078e0002 */
[C---:B------:R-:W-:Y:S01]  /*9c80*/  IMAD R12, R9.reuse, c[0x0][0x44c], R0 ;  /* 0x00011300090c7a24 */ /* 0x040fe200078e0200 */
[----:B------:R-:W-:Y:S01]  /*9c90*/  MOV R0, R8 ;  /* 0x0000000800007202 */ /* 0x000fe20000000f00 */
[----:B------:R-:W-:-:S04]  /*9ca0*/  IMAD.WIDE.U32 R2, R9, c[0x0][0x4e0], R4 ;  /* 0x0001380009027a25 */ /* 0x000fc800078e0004 */
[----:B------:R-:W-:Y:S01]  /*9cb0*/  IMAD R9, R11, c[0x0][0x4e8], R8 ;  /* 0x00013a000b097a24 */ /* 0x000fe200078e0208 */
[----:B------:R-:W-:Y:S01]  /*9cc0*/  SHF.R.S32.HI R11, RZ, 0x1f, R10 ;  /* 0x0000001fff0b7819 */ /* 0x000fe2000001140a */
[----:B------:R-:W-:Y:S01]  /*9cd0*/  @P1 IMAD.HI.U32 R4, R8, c[0x0][0x4ec], RZ ;  /* 0x00013b0008041a27 */ /* 0x000fe200078e00ff */
[----:B------:R-:W-:Y:S01]  /*9ce0*/  BAR.SYNC.DEFER_BLOCKING 0x1, 0x100 ;  /* 0x0044000000007b1d */ /* 0x000fe20000010000 */
[----:B------:R-:W-:Y:S02]  /*9cf0*/  IADD3 R2, P0, R10, R2, RZ ;  /* 0x000000020a027210 */ /* 0x000fe40007f1e0ff */
[----:B------:R-:W-:Y:S01]  /*9d00*/  IMAD.IADD R5, R7, 0x1, R12 ;  /* 0x0000000107057824 */ /* 0x000fe200078e020c */
[----:B------:R-:W-:Y:S02]  /*9d10*/  SHF.R.S32.HI R7, RZ, 0x1f, R9 ;  /* 0x0000001fff077819 */ /* 0x000fe40000011409 */
[----:B------:R-:W-:Y:S02]  /*9d20*/  @P1 SHF.R.U32.HI R0, RZ, c[0x0][0x4f0], R4 ;  /* 0x00013c00ff001a19 */ /* 0x000fe40000011604 */
[----:B------:R-:W-:Y:S01]  /*9d30*/  IADD3.X R3, R11, R3, R13, P0, !PT ;  /* 0x000000030b037210 */ /* 0x000fe200007fe40d */
[----:B------:R-:W-:Y:S01]  /*9d40*/  IMAD R11, R19, 0x80, R15 ;  /* 0x00000080130b7824 */ /* 0x000fe200078e020f */
[----:B------:R-:W-:Y:S01]  /*9d50*/  MOV R4, R6 ;  /* 0x0000000600047202 */ /* 0x000fe20000000f00 */
[----:B------:R-:W-:Y:S01]  /*9d60*/  IMAD R6, R7, c[0x0][0x4c8], RZ ;  /* 0x0001320007067a24 */ /* 0x000fe200078e02ff */
[----:B------:R-:W-:Y:S01]  /*9d70*/  SHF.R.S32.HI R7, RZ, 0x1f, R0 ;  /* 0x0000001fff077819 */ /* 0x000fe20000011400 */
[----:B------:R-:W-:Y:S01]  /*9d80*/  IMAD.WIDE.U32 R2, R9, c[0x0][0x4c8], R2 ;  /* 0x0001320009027a25 */ /* 0x000fe200078e0002 */
[----:B------:R-:W-:-:S03]  /*9d90*/  LOP3.LUT P1, RZ, R14, 0x3, RZ, 0xc0, !PT ;  /* 0x000000030eff7812 */ /* 0x000fc6000782c0ff */
[----:B------:R-:W-:Y:S02]  /*9da0*/  IMAD.MOV R10, RZ, RZ, -R0 ;  /* 0x000000ffff0a7224 */ /* 0x000fe400078e0a00 */
[----:B------:R-:W-:Y:S01]  /*9db0*/  IMAD R9, R9, c[0x0][0x4cc], R6 ;  /* 0x0001330009097a24 */ /* 0x000fe200078e0206 */
[----:B------:R-:W-:Y:S01]  /*9dc0*/  LEA R6, P0, R2, c[0x0][0x4a8], 0x2 ;  /* 0x00012a0002067a11 */ /* 0x000fe200078010ff */
[----:B------:R-:W-:Y:S02]  /*9dd0*/  IMAD R10, R10, c[0x0][0x4e8], R8 ;  /* 0x00013a000a0a7a24 */ /* 0x000fe400078e0208 */
[----:B------:R-:W-:Y:S01]  /*9de0*/  IMAD R7, R7, c[0x0][0x430], RZ ;  /* 0x00010c0007077a24 */ /* 0x000fe200078e02ff */
[----:B------:R-:W-:Y:S01]  /*9df0*/  IADD3 R3, R3, R9, RZ ;  /* 0x0000000903037210 */ /* 0x000fe20007ffe0ff */
[----:B------:R-:W-:Y:S01]  /*9e00*/  IMAD.WIDE.U32 R4, R0, c[0x0][0x430], R4 ;  /* 0x00010c0000047a25 */ /* 0x000fe200078e0004 */
[----:B------:R-:W-:Y:S02]  /*9e10*/  SHFL.IDX PT, R8, R6, RZ, 0x1c1f ;  /* 0x001c1fff06087589 */ /* 0x000fe400000e0000 */
[----:B------:R-:W-:Y:S01]  /*9e20*/  LEA.HI.X R2, R2, c[0x0][0x4ac], R3, 0x2, P0 ;  /* 0x00012b0002027a11 */ /* 0x000fe200000f1403 */
[----:B------:R-:W-:Y:S01]  /*9e30*/  IMAD R0, R0, c[0x0][0x434], R7 ;  /* 0x00010d0000007a24 */ /* 0x000fe200078e0207 */
[----:B------:R-:W-:Y:S01]  /*9e40*/  SHF.R.S32.HI R7, RZ, 0x1f, R10 ;  /* 0x0000001fff077819 */ /* 0x000fe2000001140a */
[----:B------:R-:W-:Y:S03]  /*9e50*/  SHFL.IDX PT, R6, R6, 0x1, 0x1c1f ;  /* 0x003c1f0006067f89 */ /* 0x000fe600000e0000 */
[----:B------:R-:W-:Y:S01]  /*9e60*/  IADD3 R3, R5, R0, RZ ;  /* 0x0000000005037210 */ /* 0x000fe20007ffe0ff */
[----:B------:R-:W-:Y:S01]  /*9e70*/  IMAD R0, R7, c[0x0][0x428], RZ ;  /* 0x00010a0007007a24 */ /* 0x000fe200078e02ff */
[----:B------:R-:W1:Y:S01]  /*9e80*/  SHFL.IDX PT, R9, R2, RZ, 0x1c1f ;  /* 0x001c1fff02097589 */ /* 0x000e6200000e0000 */
[----:B------:R-:W-:-:S02]  /*9e90*/  IMAD R5, R20, c[0x0][0x388], RZ ;  /* 0x0000e20014057a24 */ /* 0x000fc400078e02ff */
[----:B------:R-:W-:Y:S01]  /*9ea0*/  IMAD R0, R10, c[0x0][0x42c], R0 ;  /* 0x00010b000a007a24 */ /* 0x000fe200078e0200 */
[----:B------:R2:W3:Y:S02]  /*9eb0*/  SHFL.IDX PT, R7, R2, 0x1, 0x1c1f ;  /* 0x003c1f0002077f89 */ /* 0x0004e400000e0000 */
[----:B------:R-:W-:-:S13]  /*9ec0*/  ISETP.GE.OR P2, PT, R11, R5, P1 ;  /* 0x000000050b00720c */ /* 0x000fda0000f46670 */
[----:B-1----:R1:W-:Y:S01]  /*9ed0*/  @!P2 ST.E [R8.64], R16 ;  /* 0x000000100800a985 */ /* 0x0023e2000c10190a */
[----:B--2---:R-:W-:Y:S01]  /*9ee0*/  IMAD.MOV.U32 R2, RZ, RZ, R4 ;  /* 0x000000ffff027224 */ /* 0x004fe200078e0004 */
[----:B------:R-:W-:-:S03]  /*9ef0*/  IADD3 R4, R11, 0x8, RZ ;  /* 0x000000080b047810 */ /* 0x000fc60007ffe0ff */
[----:B------:R-:W-:Y:S01]  /*9f00*/  IMAD.WIDE.U32 R2, R10, c[0x0][0x428], R2 ;  /* 0x00010a000a027a25 */ /* 0x000fe200078e0002 */
[----:B------:R-:W-:-:S04]  /*9f10*/  ISETP.GE.OR P1, PT, R4, R5, P1 ;  /* 0x000000050400720c */ /* 0x000fc80000f26670 */
[----:B------:R-:W-:Y:S02]  /*9f20*/  IADD3 R0, R3, R0, RZ ;  /* 0x0000000003007210 */ /* 0x000fe40007ffe0ff */
[----:B------:R-:W-:-:S04]  /*9f30*/  LEA R20, P0, R2, c[0x0][0x400], 0x2 ;  /* 0x0001000002147a11 */ /* 0x000fc800078010ff */
[----:B------:R-:W-:Y:S02]  /*9f40*/  LEA.HI.X R19, R2, c[0x0][0x404], R0, 0x2, P0 ;  /* 0x0001010002137a11 */ /* 0x000fe400000f1400 */
[----:B------:R-:W-:Y:S01]  /*9f50*/  LOP3.LUT R0, R18, 0x7ffffffc, RZ, 0xc0, !PT ;  /* 0x7ffffffc12007812 */ /* 0x000fe200078ec0ff */
[----:B---3--:R1:W-:Y:S01]  /*9f60*/  @!P1 ST.E [R6.64], R17 ;  /* 0x0000001106009985 */ /* 0x0083e2000c10190a */
[-C--:B------:R-:W-:Y:S02]  /*9f70*/  ISETP.GE.AND P1, PT, R11, R5.reuse, PT ;  /* 0x000000050b00720c */ /* 0x080fe40003f26270 */
[----:B------:R-:W-:Y:S01]  /*9f80*/  ISETP.GE.AND P0, PT, R4, R5, PT ;  /* 0x000000050400720c */ /* 0x000fe20003f06270 */
[----:B------:R-:W-:Y:S01]  /*9f90*/  IMAD.IADD R0, R14, 0x1, -R0 ;  /* 0x000000010e007824 */ /* 0x000fe200078e0a00 */
[----:B------:R1:W2:Y:S04]  /*9fa0*/  SHFL.IDX PT, R2, R20, RZ, 0x1c1f ;  /* 0x001c1fff14027589 */ /* 0x0002a800000e0000 */
[----:B------:R1:W3:Y:S01]  /*9fb0*/  SHFL.IDX PT, R3, R19, RZ, 0x1c1f ;  /* 0x001c1fff13037589 */ /* 0x0002e200000e0000 */
[----:B------:R-:W-:-:S04]  /*9fc0*/  SHF.L.U32 R0, R0, 0x1, RZ ;  /* 0x0000000100007819 */ /* 0x000fc800000006ff */
[----:B------:R-:W-:Y:S05]  /*9fd0*/  @P1 BRA `(.L_x_9) ;  /* 0x000008d000001947 */ /* 0x000fea0003800000 */
[C---:B------:R-:W-:Y:S02]  /*9fe0*/  ISETP.GE.AND P1, PT, R0.reuse, c[0x0][0x3c8], PT ;  /* 0x0000f20000007a0c */ /* 0x040fe40003f26270 */
[C---:B-1----:R-:W-:Y:S02]  /*9ff0*/  IADD3 R7, R0.reuse, 0x8, RZ ;  /* 0x0000000800077810 */ /* 0x042fe40007ffe0ff */
[C---:B------:R-:W-:Y:S02]  /*a000*/  IADD3 R6, R0.reuse, 0x10, RZ ;  /* 0x0000001000067810 */ /* 0x040fe40007ffe0ff */
[C---:B------:R-:W-:Y:S02]  /*a010*/  IADD3 R5, R0.reuse, 0x18, RZ ;  /* 0x0000001800057810 */ /* 0x040fe40007ffe0ff */
[----:B------:R-:W-:Y:S02]  /*a020*/  IADD3 R4, R0, 0x20, RZ ;  /* 0x0000002000047810 */ /* 0x000fe40007ffe0ff */
[----:B------:R-:W-:-:S02]  /*a030*/  ISETP.GE.AND P5, PT, R7, c[0x0][0x3c8], PT ;  /* 0x0000f20007007a0c */ /* 0x000fc40003fa6270 */
[----:B------:R-:W-:Y:S01]  /*a040*/  ISETP.GE.AND P4, PT, R6, c[0x0][0x3c8], PT ;  /* 0x0000f20006007a0c */ /* 0x000fe20003f86270 */
[----:B--23--:R-:W-:Y:S01]  /*a050*/  @!P1 IMAD.WIDE R8, R0, 0x4, R2 ;  /* 0x0000000400089825 */ /* 0x00cfe200078e0202 */
[----:B------:R-:W-:Y:S02]  /*a060*/  ISETP.GE.AND P3, PT, R5, c[0x0][0x3c8], PT ;  /* 0x0000f20005007a0c */ /* 0x000fe40003f66270 */
[----:B------:R-:W-:Y:S02]  /*a070*/  ISETP.GE.AND P2, PT, R4, c[0x0][0x3c8], PT ;  /* 0x0000f20004007a0c */ /* 0x000fe40003f46270 */
[C---:B------:R-:W-:Y:S01]  /*a080*/  IADD3 R13, R0.reuse, 0x28, RZ ;  /* 0x00000028000d7810 */ /* 0x040fe20007ffe0ff */
[----:B------:R1:W-:Y:S01]  /*a090*/  @!P1 ST.E.64 [R8.64], R136 ;  /* 0x0000008808009985 */ /* 0x0003e2000c101b0a */
[----:B------:R-:W-:Y:S02]  /*a0a0*/  IADD3 R12, R0, 0x30, RZ ;  /* 0x00000030000c7810 */ /* 0x000fe40007ffe0ff */
[----:B------:R-:W-:-:S02]  /*a0b0*/  ISETP.GE.AND P6, PT, R13, c[0x0][0x3c8], PT ;  /* 0x0000f2000d007a0c */ /* 0x000fc40003fc6270 */
[----:B------:R-:W-:Y:S02]  /*a0c0*/  @!P5 LEA.HI R7, R7, R7, RZ, 0x1 ;  /* 0x000000070707d211 */ /* 0x000fe400078f08ff */
[----:B------:R-:W-:-:S03]  /*a0d0*/  ISETP.GE.AND P1, PT, R12, c[0x0][0x3c8], PT ;  /* 0x0000f2000c007a0c */ /* 0x000fc60003f26270 */
[----:B------:R-:W-:-:S04]  /*a0e0*/  @!P2 LEA.HI R4, R4, R4, RZ, 0x1 ;  /* 0x000000040404a211 */ /* 0x000fc800078f08ff */
[----:B------:R-:W-:Y:S02]  /*a0f0*/  @!P2 LOP3.LUT R4, R4, 0xfffffffe, RZ, 0xc0, !PT ;  /* 0xfffffffe0404a812 */ /* 0x000fe400078ec0ff */
[----:B-1----:R-:W-:Y:S02]  /*a100*/  @!P4 LEA.HI R8, R6, R6, RZ, 0x1 ;  /* 0x000000060608c211 */ /* 0x002fe400078f08ff */
[----:B------:R-:W-:Y:S02]  /*a110*/  @!P3 LEA.HI R6, R5, R5, RZ, 0x1 ;  /* 0x000000050506b211 */ /* 0x000fe400078f08ff */
[----:B------:R-:W-:Y:S02]  /*a120*/  @!P5 LOP3.LUT R5, R7, 0xfffffffe, RZ, 0xc0, !PT ;  /* 0xfffffffe0705d812 */ /* 0x000fe400078ec0ff */
[----:B------:R-:W-:Y:S02]  /*a130*/  @!P4 LOP3.LUT R8, R8, 0xfffffffe, RZ, 0xc0, !PT ;  /* 0xfffffffe0808c812 */ /* 0x000fe400078ec0ff */
[----:B------:R-:W-:Y:S01]  /*a140*/  @!P3 LOP3.LUT R6, R6, 0xfffffffe, RZ, 0xc0, !PT ;  /* 0xfffffffe0606b812 */ /* 0x000fe200078ec0ff */
[----:B------:R-:W-:-:S04]  /*a150*/  @!P5 IMAD.WIDE R10, R5, 0x4, R2 ;  /* 0x00000004050ad825 */ /* 0x000fc800078e0202 */
[--C-:B------:R-:W-:Y:S01]  /*a160*/  @!P4 IMAD.WIDE R8, R8, 0x4, R2.reuse ;  /* 0x000000040808c825 */ /* 0x100fe200078e0202 */
[----:B------:R1:W-:Y:S03]  /*a170*/  @!P5 ST.E.64 [R10.64], R140 ;  /* 0x0000008c0a00d985 */ /* 0x0003e6000c101b0a */
[--C-:B------:R-:W-:Y:S01]  /*a180*/  @!P3 IMAD.WIDE R6, R6, 0x4, R2.reuse ;  /* 0x000000040606b825 */ /* 0x100fe200078e0202 */
[----:B------:R2:W-:Y:S03]  /*a190*/  @!P4 ST.E.64 [R8.64], R52 ;  /* 0x000000340800c985 */ /* 0x0005e6000c101b0a */
[----:B------:R-:W-:Y:S01]  /*a1a0*/  @!P2 IMAD.WIDE R4, R4, 0x4, R2 ;  /* 0x000000040404a825 */ /* 0x000fe200078e0202 */
[----:B------:R3:W-:Y:S04]  /*a1b0*/  @!P3 ST.E.64 [R6.64], R56 ;  /* 0x000000380600b985 */ /* 0x0007e8000c101b0a */
[----:B------:R4:W-:Y:S01]  /*a1c0*/  @!P2 ST.E.64 [R4.64], R60 ;  /* 0x0000003c0400a985 */ /* 0x0009e2000c101b0a */
[----:B-1----:R-:W-:-:S02]  /*a1d0*/  IADD3 R10, R0, 0x48, RZ ;  /* 0x00000048000a7810 */ /* 0x002fc40007ffe0ff */
[C---:B------:R-:W-:Y:S02]  /*a1e0*/  IADD3 R11, R0.reuse, 0x50, RZ ;  /* 0x00000050000b7810 */ /* 0x040fe40007ffe0ff */
[C---:B--2---:R-:W-:Y:S02]  /*a1f0*/  IADD3 R8, R0.reuse, 0x38, RZ ;  /* 0x0000003800087810 */ /* 0x044fe40007ffe0ff */
[----:B------:R-:W-:Y:S02]  /*a200*/  IADD3 R9, R0, 0x40, RZ ;  /* 0x0000004000097810 */ /* 0x000fe40007ffe0ff */
[----:B---3--:R-:W-:Y:S02]  /*a210*/  @!P6 LEA.HI R6, R13, R13, RZ, 0x1 ;  /* 0x0000000d0d06e211 */ /* 0x008fe400078f08ff */
[----:B------:R-:W-:Y:S02]  /*a220*/  ISETP.GE.AND P5, PT, R8, c[0x0][0x3c8], PT ;  /* 0x0000f20008007a0c */ /* 0x000fe40003fa6270 */
[----:B----4-:R-:W-:-:S02]  /*a230*/  @!P1 LEA.HI R4, R12, R12, RZ, 0x1 ;  /* 0x0000000c0c049211 */ /* 0x010fc400078f08ff */
[----:B------:R-:W-:Y:S02]  /*a240*/  ISETP.GE.AND P4, PT, R9, c[0x0][0x3c8], PT ;  /* 0x0000f20009007a0c */ /* 0x000fe40003f86270 */
[----:B------:R-:W-:Y:S02]  /*a250*/  @!P6 LOP3.LUT R6, R6, 0xfffffffe, RZ, 0xc0, !PT ;  /* 0xfffffffe0606e812 */ /* 0x000fe400078ec0ff */
[----:B------:R-:W-:Y:S02]  /*a260*/  @!P1 LOP3.LUT R4, R4, 0xfffffffe, RZ, 0xc0, !PT ;  /* 0xfffffffe04049812 */ /* 0x000fe400078ec0ff */
[----:B------:R-:W-:Y:S01]  /*a270*/  ISETP.GE.AND P3, PT, R10, c[0x0][0x3c8], PT ;  /* 0x0000f2000a007a0c */ /* 0x000fe20003f66270 */
[--C-:B------:R-:W-:Y:S01]  /*a280*/  @!P6 IMAD.WIDE R6, R6, 0x4, R2.reuse ;  /* 0x000000040606e825 */ /* 0x100fe200078e0202 */
[----:B------:R-:W-:Y:S02]  /*a290*/  ISETP.GE.AND P2, PT, R11, c[0x0][0x3c8], PT ;  /* 0x0000f2000b007a0c */ /* 0x000fe40003f46270 */
[----:B------:R-:W-:Y:S01]  /*a2a0*/  IADD3 R12, R0, 0x58, RZ ;  /* 0x00000058000c7810 */ /* 0x000fe20007ffe0ff */
[----:B------:R-:W-:Y:S01]  /*a2b0*/  @!P1 IMAD.WIDE R4, R4, 0x4, R2 ;  /* 0x0000000404049825 */ /* 0x000fe200078e0202 */
[----:B------:R1:W-:Y:S01]  /*a2c0*/  @!P6 ST.E.64 [R6.64], R64 ;  /* 0x000000400600e985 */ /* 0x0003e2000c101b0a */
[----:B------:R-:W-:-:S03]  /*a2d0*/  IADD3 R13, R0, 0x60, RZ ;  /* 0x00000060000d7810 */ /* 0x000fc60007ffe0ff */
[----:B------:R2:W-:Y:S01]  /*a2e0*/  @!P1 ST.E.64 [R4.64], R68 ;  /* 0x0000004404009985 */ /* 0x0005e2000c101b0a */
[----:B------:R-:W-:Y:S02]  /*a2f0*/  ISETP.GE.AND P1, PT, R12, c[0x0][0x3c8], PT ;  /* 0x0000f2000c007a0c */ /* 0x000fe40003f26270 */
[----:B------:R-:W-:Y:S02]  /*a300*/  ISETP.GE.AND P6, PT, R13, c[0x0][0x3c8], PT ;  /* 0x0000f2000d007a0c */ /* 0x000fe40003fc6270 */
[----:B-1----:R-:W-:Y:S02]  /*a310*/  @!P4 LEA.HI R7, R9, R9, RZ, 0x1 ;  /* 0x000000090907c211 */ /* 0x002fe400078f08ff */
[----:B------:R-:W-:Y:S02]  /*a320*/  @!P3 LEA.HI R6, R10, R10, RZ, 0x1 ;  /* 0x0000000a0a06b211 */ /* 0x000fe400078f08ff */
[----:B--2---:R-:W-:Y:S02]  /*a330*/  @!P5 LEA.HI R4, R8, R8, RZ, 0x1 ;  /* 0x000000080804d211 */ /* 0x004fe400078f08ff */
[----:B------:R-:W-:-:S02]  /*a340*/  @!P4 LOP3.LUT R7, R7, 0xfffffffe, RZ, 0xc0, !PT ;  /* 0xfffffffe0707c812 */ /* 0x000fc400078ec0ff */
[----:B------:R-:W-:Y:S02]  /*a350*/  @!P5 LOP3.LUT R4, R4, 0xfffffffe, RZ, 0xc0, !PT ;  /* 0xfffffffe0404d812 */ /* 0x000fe400078ec0ff */
[----:B------:R-:W-:Y:S02]  /*a360*/  @!P2 LEA.HI R5, R11, R11, RZ, 0x1 ;  /* 0x0000000b0b05a211 */ /* 0x000fe400078f08ff */
[----:B------:R-:W-:Y:S01]  /*a370*/  @!P3 LOP3.LUT R10, R6, 0xfffffffe, RZ, 0xc0, !PT ;  /* 0xfffffffe060ab812 */ /* 0x000fe200078ec0ff */
[----:B------:R-:W-:Y:S01]  /*a380*/  @!P5 IMAD.WIDE R8, R4, 0x4, R2 ;  /* 0x000000040408d825 */ /* 0x000fe200078e0202 */
[----:B------:R-:W-:-:S03]  /*a390*/  @!P2 LOP3.LUT R11, R5, 0xfffffffe, RZ, 0xc0, !PT ;  /* 0xfffffffe050ba812 */ /* 0x000fc600078ec0ff */
        /* <DEDUP_REMOVED lines=9> */
[----:B--2---:R-:W-:Y:S02]  /*a430*/  IADD3 R7, R0, 0x68, RZ ;  /* 0x0000006800077810 */ /* 0x004fe40007ffe0ff */
[----:B------:R-:W-:Y:S02]  /*a440*/  @!P6 LEA.HI R6, R13, R13, RZ, 0x1 ;  /* 0x0000000d0d06e211 */ /* 0x000fe400078f08ff */
[----:B---3--:R-:W-:Y:S02]  /*a450*/  @!P1 LEA.HI R4, R12, R12, RZ, 0x1 ;  /* 0x0000000c0c049211 */ /* 0x008fe400078f08ff */
[----:B------:R-:W-:Y:S02]  /*a460*/  ISETP.GE.AND P5, PT, R7, c[0x0][0x3c8], PT ;  /* 0x0000f20007007a0c */ /* 0x000fe40003fa6270 */
[----:B------:R-:W-:-:S02]  /*a470*/  @!P1 LOP3.LUT R4, R4, 0xfffffffe, RZ, 0xc0, !PT ;  /* 0xfffffffe04049812 */ /* 0x000fc400078ec0ff */
[C---:B----4-:R-:W-:Y:S02]  /*a480*/  IADD3 R10, R0.reuse, 0x80, RZ ;  /* 0x00000080000a7810 */ /* 0x050fe40007ffe0ff */
[----:B------:R-:W-:Y:S01]  /*a490*/  IADD3 R12, R0, 0x88, RZ ;  /* 0x00000088000c7810 */ /* 0x000fe20007ffe0ff */
[----:B------:R-:W-:Y:S01]  /*a4a0*/  @!P1 IMAD.WIDE R4, R4, 0x4, R2 ;  /* 0x0000000404049825 */ /* 0x000fe200078e0202 */
[----:B------:R-:W-:Y:S02]  /*a4b0*/  ISETP.GE.AND P4, PT, R8, c[0x0][0x3c8], PT ;  /* 0x0000f20008007a0c */ /* 0x000fe40003f86270 */
[----:B------:R-:W-:Y:S02]  /*a4c0*/  ISETP.GE.AND P3, PT, R9, c[0x0][0x3c8], PT ;  /* 0x0000f20009007a0c */ /* 0x000fe40003f66270 */
[----:B------:R-:W-:Y:S01]  /*a4d0*/  @!P6 LOP3.LUT R6, R6, 0xfffffffe, RZ, 0xc0, !PT ;  /* 0xfffffffe0606e812 */ /* 0x000fe200078ec0ff */
[----:B------:R1:W-:Y:S01]  /*a4e0*/  @!P1 ST.E.64 [R4.64], R88 ;  /* 0x0000005804009985 */ /* 0x0003e2000c101b0a */
[----:B------:R-:W-:-:S02]  /*a4f0*/  ISETP.GE.AND P2, PT, R10, c[0x0][0x3c8], PT ;  /* 0x0000f2000a007a0c */ /* 0x000fc40003f46270 */
[----:B------:R-:W-:-:S13]  /*a500*/  ISETP.GE.AND P1, PT, R12, c[0x0][0x3c8], PT ;  /* 0x0000f2000c007a0c */ /* 0x000fda0003f26270 */
[----:B------:R-:W-:-:S04]  /*a510*/  @!P1 LEA.HI R12, R12, R12, RZ, 0x1 ;  /* 0x0000000c0c0c9211 */ /* 0x000fc800078f08ff */
[----:B------:R-:W-:Y:S01]  /*a520*/  @!P1 LOP3.LUT R12, R12, 0xfffffffe, RZ, 0xc0, !PT ;  /* 0xfffffffe0c0c9812 */ /* 0x000fe200078ec0ff */
[----:B-1----:R-:W-:Y:S01]  /*a530*/  @!P6 IMAD.WIDE R4, R6, 0x4, R2 ;  /* 0x000000040604e825 */ /* 0x002fe200078e0202 */
[----:B------:R-:W-:Y:S02]  /*a540*/  @!P5 LEA.HI R6, R7, R7, RZ, 0x1 ;  /* 0x000000070706d211 */ /* 0x000fe400078f08ff */
[----:B------:R-:W-:Y:S02]  /*a550*/  @!P2 LEA.HI R7, R10, R10, RZ, 0x1 ;  /* 0x0000000a0a07a211 */ /* 0x000fe400078f08ff */
[----:B------:R1:W-:Y:S01]  /*a560*/  @!P6 ST.E.64 [R4.64], R92 ;  /* 0x0000005c0400e985 */ /* 0x0003e2000c101b0a */
[----:B------:R-:W-:Y:S02]  /*a570*/  @!P5 LOP3.LUT R6, R6, 0xfffffffe, RZ, 0xc0, !PT ;  /* 0xfffffffe0606d812 */ /* 0x000fe400078ec0ff */
[----:B------:R-:W-:Y:S02]  /*a580*/  @!P2 LOP3.LUT R7, R7, 0xfffffffe, RZ, 0xc0, !PT ;  /* 0xfffffffe0707a812 */ /* 0x000fe400078ec0ff */
[----:B-1----:R-:W-:-:S02]  /*a590*/  @!P4 LEA.HI R5, R8, R8, RZ, 0x1 ;  /* 0x000000080805c211 */ /* 0x002fc400078f08ff */
[----:B------:R-:W-:Y:S02]  /*a5a0*/  @!P3 LEA.HI R4, R9, R9, RZ, 0x1 ;  /* 0x000000090904b211 */ /* 0x000fe400078f08ff */
[----:B------:R-:W-:Y:S02]  /*a5b0*/  @!P4 LOP3.LUT R8, R5, 0xfffffffe, RZ, 0xc0, !PT ;  /* 0xfffffffe0508c812 */ /* 0x000fe400078ec0ff */
[----:B------:R-:W-:Y:S01]  /*a5c0*/  @!P3 LOP3.LUT R10, R4, 0xfffffffe, RZ, 0xc0, !PT ;  /* 0xfffffffe040ab812 */ /* 0x000fe200078ec0ff */
[----:B------:R-:W-:-:S04]  /*a5d0*/  @!P5 IMAD.WIDE R4, R6, 0x4, R2 ;  /* 0x000000040604d825 */ /* 0x000fc800078e0202 */
[--C-:B------:R-:W-:Y:S01]  /*a5e0*/  @!P4 IMAD.WIDE R8, R8, 0x4, R2.reuse ;  /* 0x000000040808c825 */ /* 0x100fe200078e0202 */
[----:B------:R1:W-:Y:S03]  /*a5f0*/  @!P5 ST.E.64 [R4.64], R96 ;  /* 0x000000600400d985 */ /* 0x0003e6000c101b0a */
[--C-:B------:R-:W-:Y:S01]  /*a600*/  @!P3 IMAD.WIDE R10, R10, 0x4, R2.reuse ;  /* 0x000000040a0ab825 */ /* 0x100fe200078e0202 */
[----:B------:R2:W-:Y:S03]  /*a610*/  @!P4 ST.E.64 [R8.64], R100 ;  /* 0x000000640800c985 */ /* 0x0005e6000c101b0a */
[--C-:B------:R-:W-:Y:S01]  /*a620*/  @!P2 IMAD.WIDE R6, R7, 0x4, R2.reuse ;  /* 0x000000040706a825 */ /* 0x100fe200078e0202 */
[----:B------:R-:W-:Y:S04]  /*a630*/  @!P3 ST.E.64 [R10.64], R104 ;  /* 0x000000680a00b985 */ /* 0x000fe8000c101b0a */
[----:B------:R3:W-:Y:S01]  /*a640*/  @!P2 ST.E.64 [R6.64], R108 ;  /* 0x0000006c0600a985 */ /* 0x0007e2000c101b0a */
[----:B-1----:R-:W-:Y:S01]  /*a650*/  @!P1 IMAD.WIDE R4, R12, 0x4, R2 ;  /* 0x000000040c049825 */ /* 0x002fe200078e0202 */
[----:B--2---:R-:W-:-:S04]  /*a660*/  IADD3 R9, R0, 0x90, RZ ;  /* 0x0000009000097810 */ /* 0x004fc80007ffe0ff */
[----:B------:R1:W-:Y:S01]  /*a670*/  @!P1 ST.E.64 [R4.64], R112 ;  /* 0x0000007004009985 */ /* 0x0003e2000c101b0a */
[----:B------:R-:W-:Y:S02]  /*a680*/  IADD3 R8, R0, 0x98, RZ ;  /* 0x0000009800087810 */ /* 0x000fe40007ffe0ff */
[----:B------:R-:W-:Y:S02]  /*a690*/  ISETP.GE.AND P6, PT, R9, c[0x0][0x3c8], PT ;  /* 0x0000f20009007a0c */ /* 0x000fe40003fc6270 */
[----:B------:R-:W-:Y:S02]  /*a6a0*/  ISETP.GE.AND P5, PT, R8, c[0x0][0x3c8], PT ;  /* 0x0000f20008007a0c */ /* 0x000fe40003fa6270 */
[C---:B---3--:R-:W-:Y:S02]  /*a6b0*/  IADD3 R7, R0.reuse, 0xa0, RZ ;  /* 0x000000a000077810 */ /* 0x048fe40007ffe0ff */
[----:B------:R-:W-:Y:S02]  /*a6c0*/  IADD3 R6, R0, 0xa8, RZ ;  /* 0x000000a800067810 */ /* 0x000fe40007ffe0ff */
[----:B------:R-:W-:-:S02]  /*a6d0*/  ISETP.GE.AND P4, PT, R7, c[0x0][0x3c8], PT ;  /* 0x0000f20007007a0c */ /* 0x000fc40003f86270 */
[----:B------:R-:W-:-:S03]  /*a6e0*/  ISETP.GE.AND P3, PT, R6, c[0x0][0x3c8], PT ;  /* 0x0000f20006007a0c */ /* 0x000fc60003f66270 */
[----:B------:R-:W-:Y:S02]  /*a6f0*/  @!P6 LEA.HI R9, R9, R9, RZ, 0x1 ;  /* 0x000000090909e211 */ /* 0x000fe400078f08ff */
[----:B------:R-:W-:-:S04]  /*a700*/  @!P5 LEA.HI R10, R8, R8, RZ, 0x1 ;  /* 0x00000008080ad211 */ /* 0x000fc800078f08ff */
[----:B------:R-:W-:Y:S02]  /*a710*/  @!P5 LOP3.LUT R10, R10, 0xfffffffe, RZ, 0xc0, !PT ;  /* 0xfffffffe0a0ad812 */ /* 0x000fe400078ec0ff */
[----:B------:R-:W-:Y:S02]  /*a720*/  @!P4 LEA.HI R8, R7, R7, RZ, 0x1 ;  /* 0x000000070708c211 */ /* 0x000fe400078f08ff */
[----:B------:R-:W-:Y:S01]  /*a730*/  @!P3 LEA.HI R7, R6, R6, RZ, 0x1 ;  /* 0x000000060607b211 */ /* 0x000fe200078f08ff */
[----:B------:R-:W-:Y:S01]  /*a740*/  @!P5 IMAD.WIDE R10, R10, 0x4, R2 ;  /* 0x000000040a0ad825 */ /* 0x000fe200078e0202 */
[----:B------:R-:W-:Y:S02]  /*a750*/  @!P4 LOP3.LUT R8, R8, 0xfffffffe, RZ, 0xc0, !PT ;  /* 0xfffffffe0808c812 */ /* 0x000fe400078ec0ff */
[C---:B-1----:R-:W-:Y:S02]  /*a760*/  IADD3 R5, R0.reuse, 0xb0, RZ ;  /* 0x000000b000057810 */ /* 0x042fe40007ffe0ff */
[----:B------:R-:W-:-:S02]  /*a770*/  IADD3 R4, R0, 0xb8, RZ ;  /* 0x000000b800047810 */ /* 0x000fc40007ffe0ff */
[----:B------:R-:W-:Y:S02]  /*a780*/  ISETP.GE.AND P2, PT, R5, c[0x0][0x3c8], PT ;  /* 0x0000f20005007a0c */ /* 0x000fe40003f46270 */
[----:B------:R-:W-:Y:S02]  /*a790*/  ISETP.GE.AND P1, PT, R4, c[0x0][0x3c8], PT ;  /* 0x0000f20004007a0c */ /* 0x000fe40003f26270 */
[----:B------:R-:W-:-:S09]  /*a7a0*/  @!P3 LOP3.LUT R7, R7, 0xfffffffe, RZ, 0xc0, !PT ;  /* 0xfffffffe0707b812 */ /* 0x000fd200078ec0ff */
[----:B------:R-:W-:Y:S02]  /*a7b0*/  @!P2 LEA.HI R6, R5, R5, RZ, 0x1 ;  /* 0x000000050506a211 */ /* 0x000fe400078f08ff */
[----:B------:R-:W-:Y:S01]  /*a7c0*/  @!P6 LOP3.LUT R5, R9, 0xfffffffe, RZ, 0xc0, !PT ;  /* 0xfffffffe0905e812 */ /* 0x000fe200078ec0ff */
[--C-:B------:R-:W-:Y:S01]  /*a7d0*/  @!P4 IMAD.WIDE R8, R8, 0x4, R2.reuse ;  /* 0x000000040808c825 */ /* 0x100fe200078e0202 */
        /* <DEDUP_REMOVED lines=10> */
[----:B------:R1:W-:Y:S04]  /*a880*/  @!P3 ST.E.64 [R6.64], R124 ;  /* 0x0000007c0600b985 */ /* 0x0003e8000c101b0a */
[----:B------:R1:W-:Y:S04]  /*a890*/  @!P2 ST.E.64 [R4.64], R148 ;  /* 0x000000940400a985 */ /* 0x0003e8000c101b0a */
[----:B------:R1:W-:Y:S02]  /*a8a0*/  @!P1 ST.E.64 [R2.64], R128 ;  /* 0x0000008002009985 */ /* 0x0003e4000c101b0a */
.L_x_9:
[----:B------:R-:W-:Y:S05]  /*a8b0*/  BSYNC B0 ;  /* 0x0000000000007941 */ /* 0x000fea0003800000 */
.L_x_8:
[----:B-1-3--:R1:W3:Y:S04]  /*a8c0*/  SHFL.IDX PT, R3, R19, 0x1, 0x1c1f ;  /* 0x003c1f0013037f89 */ /* 0x00a2e800000e0000 */
[----:B--2---:R1:W2:Y:S01]  /*a8d0*/  SHFL.IDX PT, R2, R20, 0x1, 0x1c1f ;  /* 0x003c1f0014027f89 */ /* 0x0042a200000e0000 */
[----:B------:R-:W-:Y:S05]  /*a8e0*/  @P0 EXIT ;  /* 0x000000000000094d */ /* 0x000fea0003800000 */
[C---:B------:R-:W-:Y:S02]  /*a8f0*/  IADD3 R4, R0.reuse, 0x8, RZ ;  /* 0x0000000800047810 */ /* 0x040fe40007ffe0ff */
[----:B------:R-:W-:-:S02]  /*a900*/  ISETP.GE.AND P1, PT, R0, c[0x0][0x3c8], PT ;  /* 0x0000f20000007a0c */ /* 0x000fc40003f26270 */
[----:B------:R-:W-:Y:S02]  /*a910*/  ISETP.GE.AND P0, PT, R4, c[0x0][0x3c8], PT ;  /* 0x0000f20004007a0c */ /* 0x000fe40003f06270 */
[C---:B------:R-:W-:Y:S02]  /*a920*/  IADD3 R8, R0.reuse, 0x10, RZ ;  /* 0x0000001000087810 */ /* 0x040fe40007ffe0ff */
[----:B------:R-:W-:Y:S02]  /*a930*/  IADD3 R9, R0, 0x18, RZ ;  /* 0x0000001800097810 */ /* 0x000fe40007ffe0ff */
[----:B------:R-:W-:Y:S02]  /*a940*/  ISETP.GE.AND P6, PT, R8, c[0x0][0x3c8], PT ;  /* 0x0000f20008007a0c */ /* 0x000fe40003fc6270 */
[----:B------:R-:W-:Y:S02]  /*a950*/  ISETP.GE.AND P5, PT, R9, c[0x0][0x3c8], PT ;  /* 0x0000f20009007a0c */ /* 0x000fe40003fa6270 */
[C---:B------:R-:W-:Y:S01]  /*a960*/  IADD3 R10, R0.reuse, 0x20, RZ ;  /* 0x00000020000a7810 */ /* 0x040fe20007ffe0ff */
[C---:B--23--:R-:W-:Y:S01]  /*a970*/  @!P1 IMAD.WIDE R6, R0.reuse, 0x4, R2 ;  /* 0x0000000400069825 */ /* 0x04cfe200078e0202 */
[----:B------:R-:W-:-:S02]  /*a980*/  IADD3 R11, R0, 0x28, RZ ;  /* 0x00000028000b7810 */ /* 0x000fc40007ffe0ff */
[----:B------:R-:W-:Y:S02]  /*a990*/  @!P0 LEA.HI R4, R4, R4, RZ, 0x1 ;  /* 0x0000000404048211 */ /* 0x000fe400078f08ff */
[----:B------:R-:W-:Y:S01]  /*a9a0*/  @!P1 ST.E.64 [R6.64], R138 ;  /* 0x0000008a06009985 */ /* 0x000fe2000c101b0a */
[----:B------:R-:W-:Y:S02]  /*a9b0*/  IADD3 R12, R0, 0x30, RZ ;  /* 0x00000030000c7810 */ /* 0x000fe40007ffe0ff */
[----:B------:R-:W-:Y:S02]  /*a9c0*/  @!P0 LOP3.LUT R4, R4, 0xfffffffe, RZ, 0xc0, !PT ;  /* 0xfffffffe04048812 */ /* 0x000fe400078ec0ff */
[C---:B------:R-:W-:Y:S02]  /*a9d0*/  IADD3 R13, R0.reuse, 0x38, RZ ;  /* 0x00000038000d7810 */ /* 0x040fe40007ffe0ff */
[----:B------:R-:W-:Y:S01]  /*a9e0*/  IADD3 R14, R0, 0x40, RZ ;  /* 0x00000040000e7810 */ /* 0x000fe20007ffe0ff */
[----:B------:R-:W-:Y:S01]  /*a9f0*/  @!P0 IMAD.WIDE R4, R4, 0x4, R2 ;  /* 0x0000000404048825 */ /* 0x000fe200078e0202 */
[----:B------:R-:W-:-:S02]  /*aa00*/  ISETP.GE.AND P4, PT, R10, c[0x0][0x3c8], PT ;  /* 0x0000f2000a007a0c */ /* 0x000fc40003f86270 */
[----:B------:R-:W-:Y:S02]  /*aa10*/  ISETP.GE.AND P3, PT, R11, c[0x0][0x3c8], PT ;  /* 0x0000f2000b007a0c */ /* 0x000fe40003f66270 */
[----:B------:R2:W-:Y:S01]  /*aa20*/  @!P0 ST.E.64 [R4.64], R142 ;  /* 0x0000008e04008985 */ /* 0x0005e2000c101b0a */
[----:B------:R-:W-:Y:S02]  /*aa30*/  ISETP.GE.AND P2, PT, R12, c[0x0][0x3c8], PT ;  /* 0x0000f2000c007a0c */ /* 0x000fe40003f46270 */
[----:B------:R-:W-:Y:S02]  /*aa40*/  ISETP.GE.AND P1, PT, R13, c[0x0][0x3c8], PT ;  /* 0x0000f2000d007a0c */ /* 0x000fe40003f26270 */
[----:B------:R-:W-:Y:S02]  /*aa50*/  ISETP.GE.AND P0, PT, R14, c[0x0][0x3c8], PT ;  /* 0x0000f2000e007a0c */ /* 0x000fe40003f06270 */
[C---:B------:R-:W-:Y:S02]  /*aa60*/  IADD3 R15, R0.reuse, 0x48, RZ ;  /* 0x00000048000f7810 */ /* 0x040fe40007ffe0ff */
[----:B------:R-:W-:-:S02]  /*aa70*/  IADD3 R16, R0, 0x50, RZ ;  /* 0x0000005000107810 */ /* 0x000fc40007ffe0ff */
[----:B--2---:R-:W-:Y:S02]  /*aa80*/  @!P6 LEA.HI R4, R8, R8, RZ, 0x1 ;  /* 0x000000080804e211 */ /* 0x004fe400078f08ff */
[----:B------:R-:W-:Y:S02]  /*aa90*/  @!P5 LEA.HI R5, R9, R9, RZ, 0x1 ;  /* 0x000000090905d211 */ /* 0x000fe400078f08ff */
[----:B------:R-:W-:Y:S02]  /*aaa0*/  @!P6 LOP3.LUT R4, R4, 0xfffffffe, RZ, 0xc0, !PT ;  /* 0xfffffffe0404e812 */ /* 0x000fe400078ec0ff */
[----:B------:R-:W-:Y:S02]  /*aab0*/  @!P5 LOP3.LUT R5, R5, 0xfffffffe, RZ, 0xc0, !PT ;  /* 0xfffffffe0505d812 */ /* 0x000fe400078ec0ff */
[----:B------:R-:W-:Y:S01]  /*aac0*/  @!P3 LEA.HI R8, R11, R11, RZ, 0x1 ;  /* 0x0000000b0b08b211 */ /* 0x000fe200078f08ff */
[----:B------:R-:W-:-:S03]  /*aad0*/  @!P6 IMAD.WIDE R6, R4, 0x4, R2 ;  /* 0x000000040406e825 */ /* 0x000fc600078e0202 */
[----:B------:R-:W-:Y:S01]  /*aae0*/  @!P3 LOP3.LUT R8, R8, 0xfffffffe, RZ, 0xc0, !PT ;  /* 0xfffffffe0808b812 */ /* 0x000fe200078ec0ff */
[----:B------:R-:W-:Y:S01]  /*aaf0*/  @!P5 IMAD.WIDE R4, R5, 0x4, R2 ;  /* 0x000000040504d825 */ /* 0x000fe200078e0202 */
[----:B------:R2:W-:Y:S01]  /*ab00*/  @!P6 ST.E.64 [R6.64], R54 ;  /* 0x000000360600e985 */ /* 0x0005e2000c101b0a */
[----:B------:R-:W-:-:S03]  /*ab10*/  ISETP.GE.AND P6, PT, R15, c[0x0][0x3c8], PT ;  /* 0x0000f2000f007a0c */ /* 0x000fc60003fc6270 */
[----:B------:R3:W-:Y:S01]  /*ab20*/  @!P5 ST.E.64 [R4.64], R58 ;  /* 0x0000003a0400d985 */ /* 0x0007e2000c101b0a */
[----:B------:R-:W-:Y:S02]  /*ab30*/  ISETP.GE.AND P5, PT, R16, c[0x0][0x3c8], PT ;  /* 0x0000f20010007a0c */ /* 0x000fe40003fa6270 */
[----:B--2---:R-:W-:Y:S02]  /*ab40*/  @!P2 LEA.HI R7, R12, R12, RZ, 0x1 ;  /* 0x0000000c0c07a211 */ /* 0x004fe400078f08ff */
[----:B------:R-:W-:Y:S02]  /*ab50*/  @!P1 LEA.HI R6, R13, R13, RZ, 0x1 ;  /* 0x0000000d0d069211 */ /* 0x000fe400078f08ff */
[----:B---3--:R-:W-:Y:S01]  /*ab60*/  @!P4 LEA.HI R4, R10, R10, RZ, 0x1 ;  /* 0x0000000a0a04c211 */ /* 0x008fe200078f08ff */
[----:B------:R-:W-:Y:S01]  /*ab70*/  @!P3 IMAD.WIDE R10, R8, 0x4, R2 ;  /* 0x00000004080ab825 */ /* 0x000fe200078e0202 */
[----:B------:R-:W-:Y:S02]  /*ab80*/  @!P0 LEA.HI R5, R14, R14, RZ, 0x1 ;  /* 0x0000000e0e058211 */ /* 0x000fe400078f08ff */
[----:B------:R-:W-:-:S02]  /*ab90*/  @!P4 LOP3.LUT R4, R4, 0xfffffffe, RZ, 0xc0, !PT ;  /* 0xfffffffe0404c812 */ /* 0x000fc400078ec0ff */
[----:B------:R-:W-:Y:S02]  /*aba0*/  @!P2 LOP3.LUT R7, R7, 0xfffffffe, RZ, 0xc0, !PT ;  /* 0xfffffffe0707a812 */ /* 0x000fe400078ec0ff */
[----:B------:R-:W-:Y:S01]  /*abb0*/  @!P1 LOP3.LUT R6, R6, 0xfffffffe, RZ, 0xc0, !PT ;  /* 0xfffffffe06069812 */ /* 0x000fe200078ec0ff */
[--C-:B------:R-:W-:Y:S01]  /*abc0*/  @!P4 IMAD.WIDE R12, R4, 0x4, R2.reuse ;  /* 0x00000004040cc825 */ /* 0x100fe200078e0202 */
[----:B------:R-:W-:Y:S02]  /*abd0*/  @!P0 LOP3.LUT R5, R5, 0xfffffffe, RZ, 0xc0, !PT ;  /* 0xfffffffe05058812 */ /* 0x000fe400078ec0ff */
[----:B------:R-:W-:Y:S01]  /*abe0*/  IADD3 R14, R0, 0x80, RZ ;  /* 0x00000080000e7810 */ /* 0x000fe20007ffe0ff */
[--C-:B------:R-:W-:Y:S01]  /*abf0*/  @!P2 IMAD.WIDE R8, R7, 0x4, R2.reuse ;  /* 0x000000040708a825 */ /* 0x100fe200078e0202 */
[----:B------:R2:W-:Y:S03]  /*ac00*/  @!P4 ST.E.64 [R12.64], R62 ;  /* 0x0000003e0c00c985 */ /* 0x0005e6000c101b0a */
[--C-:B------:R-:W-:Y:S01]  /*ac10*/  @!P1 IMAD.WIDE R6, R6, 0x4, R2.reuse ;  /* 0x0000000406069825 */ /* 0x100fe200078e0202 */
[----:B------:R3:W-:Y:S03]  /*ac20*/  @!P3 ST.E.64 [R10.64], R66 ;  /* 0x000000420a00b985 */ /* 0x0007e6000c101b0a */
[----:B------:R-:W-:Y:S01]  /*ac30*/  @!P0 IMAD.WIDE R4, R5, 0x4, R2 ;  /* 0x0000000405048825 */ /* 0x000fe200078e0202 */
[----:B------:R4:W-:Y:S04]  /*ac40*/  @!P2 ST.E.64 [R8.64], R70 ;  /* 0x000000460800a985 */ /* 0x0009e8000c101b0a */
[----:B------:R-:W-:Y:S04]  /*ac50*/  @!P1 ST.E.64 [R6.64], R74 ;  /* 0x0000004a06009985 */ /* 0x000fe8000c101b0a */
[----:B------:R5:W-:Y:S01]  /*ac60*/  @!P0 ST.E.64 [R4.64], R78 ;  /* 0x0000004e04008985 */ /* 0x000be2000c101b0a */
[----:B--2---:R-:W-:-:S02]  /*ac70*/  IADD3 R12, R0, 0x78, RZ ;  /* 0x00000078000c7810 */ /* 0x004fc40007ffe0ff */
[C---:B---3--:R-:W-:Y:S02]  /*ac80*/  IADD3 R10, R0.reuse, 0x68, RZ ;  /* 0x00000068000a7810 */ /* 0x048fe40007ffe0ff */
[C---:B------:R-:W-:Y:S02]  /*ac90*/  IADD3 R11, R0.reuse, 0x70, RZ ;  /* 0x00000070000b7810 */ /* 0x040fe40007ffe0ff */
[C---:B----4-:R-:W-:Y:S02]  /*aca0*/  IADD3 R8, R0.reuse, 0x58, RZ ;  /* 0x0000005800087810 */ /* 0x050fe40007ffe0ff */
[----:B------:R-:W-:Y:S02]  /*acb0*/  IADD3 R9, R0, 0x60, RZ ;  /* 0x0000006000097810 */ /* 0x000fe40007ffe0ff */
[----:B------:R-:W-:Y:S02]  /*acc0*/  ISETP.GE.AND P4, PT, R8, c[0x0][0x3c8], PT ;  /* 0x0000f20008007a0c */ /* 0x000fe40003f86270 */
[----:B------:R-:W-:-:S02]  /*acd0*/  ISETP.GE.AND P3, PT, R9, c[0x0][0x3c8], PT ;  /* 0x0000f20009007a0c */ /* 0x000fc40003f66270 */
[----:B-----5:R-:W-:Y:S02]  /*ace0*/  @!P6 LEA.HI R4, R15, R15, RZ, 0x1 ;  /* 0x0000000f0f04e211 */ /* 0x020fe400078f08ff */
[----:B------:R-:W-:Y:S02]  /*acf0*/  @!P5 LEA.HI R5, R16, R16, RZ, 0x1 ;  /* 0x000000101005d211 */ /* 0x000fe400078f08ff */
[----:B------:R-:W-:Y:S02]  /*ad00*/  @!P6 LOP3.LUT R4, R4, 0xfffffffe, RZ, 0xc0, !PT ;  /* 0xfffffffe0404e812 */ /* 0x000fe400078ec0ff */
[----:B------:R-:W-:Y:S02]  /*ad10*/  @!P5 LOP3.LUT R5, R5, 0xfffffffe, RZ, 0xc0, !PT ;  /* 0xfffffffe0505d812 */ /* 0x000fe400078ec0ff */
[----:B------:R-:W-:Y:S01]  /*ad20*/  ISETP.GE.AND P2, PT, R10, c[0x0][0x3c8], PT ;  /* 0x0000f2000a007a0c */ /* 0x000fe20003f46270 */
[----:B------:R-:W-:Y:S01]  /*ad30*/  @!P6 IMAD.WIDE R6, R4, 0x4, R2 ;  /* 0x000000040406e825 */ /* 0x000fe200078e0202 */
[----:B------:R-:W-:-:S02]  /*ad40*/  ISETP.GE.AND P1, PT, R11, c[0x0][0x3c8], PT ;  /* 0x0000f2000b007a0c */ /* 0x000fc40003f26270 */
[----:B------:R-:W-:Y:S01]  /*ad50*/  ISETP.GE.AND P0, PT, R12, c[0x0][0x3c8], PT ;  /* 0x0000f2000c007a0c */ /* 0x000fe20003f06270 */
[----:B------:R-:W-:Y:S01]  /*ad60*/  @!P5 IMAD.WIDE R4, R5, 0x4, R2 ;  /* 0x000000040504d825 */ /* 0x000fe200078e0202 */
[----:B------:R2:W-:Y:S01]  /*ad70*/  @!P6 ST.E.64 [R6.64], R82 ;  /* 0x000000520600e985 */ /* 0x0005e2000c101b0a */
[----:B------:R-:W-:Y:S02]  /*ad80*/  IADD3 R15, R0, 0x88, RZ ;  /* 0x00000088000f7810 */ /* 0x000fe40007ffe0ff */
[----:B------:R-:W-:Y:S01]  /*ad90*/  ISETP.GE.AND P6, PT, R14, c[0x0][0x3c8], PT ;  /* 0x0000f2000e007a0c */ /* 0x000fe20003fc6270 */
[----:B------:R3:W-:Y:S01]  /*ada0*/  @!P5 ST.E.64 [R4.64], R86 ;  /* 0x000000560400d985 */ /* 0x0007e2000c101b0a */
[----:B------:R-:W-:Y:S02]  /*adb0*/  ISETP.GE.AND P5, PT, R15, c[0x0][0x3c8], PT ;  /* 0x0000f2000f007a0c */ /* 0x000fe40003fa6270 */
[----:B--2---:R-:W-:Y:S02]  /*adc0*/  @!P2 LEA.HI R7, R10, R10, RZ, 0x1 ;  /* 0x0000000a0a07a211 */ /* 0x004fe400078f08ff */
[----:B------:R-:W-:-:S02]  /*add0*/  @!P1 LEA.HI R6, R11, R11, RZ, 0x1 ;  /* 0x0000000b0b069211 */ /* 0x000fc400078f08ff */
[----:B---3--:R-:W-:Y:S02]  /*ade0*/  @!P4 LEA.HI R4, R8, R8, RZ, 0x1 ;  /* 0x000000080804c211 */ /* 0x008fe400078f08ff */
[----:B------:R-:W-:Y:S02]  /*adf0*/  @!P3 LEA.HI R8, R9, R9, RZ, 0x1 ;  /* 0x000000090908b211 */ /* 0x000fe400078f08ff */
[----:B------:R-:W-:Y:S02]  /*ae00*/  @!P0 LEA.HI R5, R12, R12, RZ, 0x1 ;  /* 0x0000000c0c058211 */ /* 0x000fe400078f08ff */
[----:B------:R-:W-:Y:S02]  /*ae10*/  @!P4 LOP3.LUT R4, R4, 0xfffffffe, RZ, 0xc0, !PT ;  /* 0xfffffffe0404c812 */ /* 0x000fe400078ec0ff */
[----:B------:R-:W-:Y:S02]  /*ae20*/  @!P3 LOP3.LUT R8, R8, 0xfffffffe, RZ, 0xc0, !PT ;  /* 0xfffffffe0808b812 */ /* 0x000fe400078ec0ff */
[----:B------:R-:W-:Y:S01]  /*ae30*/  @!P2 LOP3.LUT R7, R7, 0xfffffffe, RZ, 0xc0, !PT ;  /* 0xfffffffe0707a812 */ /* 0x000fe200078ec0ff */
[----:B------:R-:W-:Y:S01]  /*ae40*/  @!P4 IMAD.WIDE R12, R4, 0x4, R2 ;  /* 0x00000004040cc825 */ /* 0x000fe200078e0202 */
[----:B------:R-:W-:-:S02]  /*ae50*/  @!P1 LOP3.LUT R6, R6, 0xfffffffe, RZ, 0xc0, !PT ;  /* 0xfffffffe06069812 */ /* 0x000fc400078ec0ff */
[----:B------:R-:W-:Y:S01]  /*ae60*/  @!P0 LOP3.LUT R5, R5, 0xfffffffe, RZ, 0xc0, !PT ;  /* 0xfffffffe05058812 */ /* 0x000fe200078ec0ff */
[--C-:B------:R-:W-:Y:S01]  /*ae70*/  @!P3 IMAD.WIDE R10, R8, 0x4, R2.reuse ;  /* 0x00000004080ab825 */ /* 0x100fe200078e0202 */
[----:B------:R2:W-:Y:S03]  /*ae80*/  @!P4 ST.E.64 [R12.64], R90 ;  /* 0x0000005a0c00c985 */ /* 0x0005e6000c101b0a */
[--C-:B------:R-:W-:Y:S01]  /*ae90*/  @!P2 IMAD.WIDE R8, R7, 0x4, R2.reuse ;  /* 0x000000040708a825 */ /* 0x100fe200078e0202 */
[----:B------:R3:W-:Y:S03]  /*aea0*/  @!P3 ST.E.64 [R10.64], R94 ;  /* 0x0000005e0a00b985 */ /* 0x0007e6000c101b0a */
[--C-:B------:R-:W-:Y:S01]  /*aeb0*/  @!P1 IMAD.WIDE R6, R6, 0x4, R2.reuse ;  /* 0x0000000406069825 */ /* 0x100fe200078e0202 */
[----:B------:R4:W-:Y:S03]  /*aec0*/  @!P2 ST.E.64 [R8.64], R98 ;  /* 0x000000620800a985 */ /* 0x0009e6000c101b0a */
[----:B------:R-:W-:Y:S01]  /*aed0*/  @!P0 IMAD.WIDE R4, R5, 0x4, R2 ;  /* 0x0000000405048825 */ /* 0x000fe200078e0202 */
        /* <DEDUP_REMOVED lines=12> */
[----:B------:R-:W-:Y:S02]  /*afa0*/  ISETP.GE.AND P2, PT, R10, c[0x0][0x3c8], PT ;  /* 0x0000f2000a007a0c */ /* 0x000fe40003f46270 */
[----:B------:R-:W-:Y:S01]  /*afb0*/  @!P5 LOP3.LUT R5, R5, 0xfffffffe, RZ, 0xc0, !PT ;  /* 0xfffffffe0505d812 */ /* 0x000fe200078ec0ff */
[----:B------:R-:W-:Y:S01]  /*afc0*/  @!P6 IMAD.WIDE R6, R4, 0x4, R2 ;  /* 0x000000040406e825 */ /* 0x000fe200078e0202 */
[----:B------:R-:W-:-:S02]  /*afd0*/  ISETP.GE.AND P1, PT, R11, c[0x0][0x3c8], PT ;  /* 0x0000f2000b007a0c */ /* 0x000fc40003f26270 */
[----:B------:R-:W-:Y:S01]  /*afe0*/  ISETP.GE.AND P0, PT, R12, c[0x0][0x3c8], PT ;  /* 0x0000f2000c007a0c */ /* 0x000fe20003f06270 */
[----:B------:R-:W-:Y:S01]  /*aff0*/  @!P5 IMAD.WIDE R4, R5, 0x4, R2 ;  /* 0x000000040504d825 */ /* 0x000fe200078e0202 */
[----:B------:R2:W-:Y:S01]  /*b000*/  @!P6 ST.E.64 [R6.64], R110 ;  /* 0x0000006e0600e985 */ /* 0x0005e2000c101b0a */
[----:B------:R-:W-:-:S03]  /*b010*/  IADD3 R0, R0, 0xb8, RZ ;  /* 0x000000b800007810 */ /* 0x000fc60007ffe0ff */
[----:B------:R3:W-:Y:S01]  /*b020*/  @!P5 ST.E.64 [R4.64], R114 ;  /* 0x000000720400d985 */ /* 0x0007e2000c101b0a */
[----:B--2---:R-:W-:-:S04]  /*b030*/  @!P2 LEA.HI R7, R10, R10, RZ, 0x1 ;  /* 0x0000000a0a07a211 */ /* 0x004fc800078f08ff */
[----:B------:R-:W-:Y:S02]  /*b040*/  @!P1 LEA.HI R6, R11, R11, RZ, 0x1 ;  /* 0x0000000b0b069211 */ /* 0x000fe400078f08ff */
[----:B---3--:R-:W-:Y:S02]  /*b050*/  @!P4 LEA.HI R4, R8, R8, RZ, 0x1 ;  /* 0x000000080804c211 */ /* 0x008fe400078f08ff */
[----:B------:R-:W-:Y:S02]  /*b060*/  @!P3 LEA.HI R8, R9, R9, RZ, 0x1 ;  /* 0x000000090908b211 */ /* 0x000fe400078f08ff */
[----:B------:R-:W-:Y:S02]  /*b070*/  @!P0 LEA.HI R5, R12, R12, RZ, 0x1 ;  /* 0x0000000c0c058211 */ /* 0x000fe400078f08ff */
[----:B------:R-:W-:Y:S02]  /*b080*/  @!P4 LOP3.LUT R4, R4, 0xfffffffe, RZ, 0xc0, !PT ;  /* 0xfffffffe0404c812 */ /* 0x000fe400078ec0ff */
[----:B------:R-:W-:-:S02]  /*b090*/  @!P3 LOP3.LUT R8, R8, 0xfffffffe, RZ, 0xc0, !PT ;  /* 0xfffffffe0808b812 */ /* 0x000fc400078ec0ff */
[----:B------:R-:W-:Y:S01]  /*b0a0*/  @!P2 LOP3.LUT R7, R7, 0xfffffffe, RZ, 0xc0, !PT ;  /* 0xfffffffe0707a812 */ /* 0x000fe200078ec0ff */
[--C-:B------:R-:W-:Y:S01]  /*b0b0*/  @!P4 IMAD.WIDE R12, R4, 0x4, R2.reuse ;  /* 0x00000004040cc825 */ /* 0x100fe200078e0202 */
[----:B------:R-:W-:Y:S02]  /*b0c0*/  @!P1 LOP3.LUT R6, R6, 0xfffffffe, RZ, 0xc0, !PT ;  /* 0xfffffffe06069812 */ /* 0x000fe400078ec0ff */
        /* <DEDUP_REMOVED lines=8> */
[----:B------:R2:W-:Y:S04]  /*b150*/  @!P1 ST.E.64 [R6.64], R126 ;  /* 0x0000007e06009985 */ /* 0x0005e8000c101b0a */
[----:B------:R2:W-:Y:S01]  /*b160*/  @!P0 ST.E.64 [R4.64], R150 ;  /* 0x0000009604008985 */ /* 0x0005e2000c101b0a */
[----:B------:R-:W-:-:S13]  /*b170*/  ISETP.GE.AND P0, PT, R0, c[0x0][0x3c8], PT ;  /* 0x0000f20000007a0c */ /* 0x000fda0003f06270 */
[----:B------:R-:W-:Y:S05]  /*b180*/  @P0 EXIT ;  /* 0x000000000000094d */ /* 0x000fea0003800000 */
[----:B------:R-:W-:-:S04]  /*b190*/  LEA.HI R0, R0, R0, RZ, 0x1 ;  /* 0x0000000000007211 */ /* 0x000fc800078f08ff */
[----:B------:R-:W-:-:S05]  /*b1a0*/  LOP3.LUT R0, R0, 0xfffffffe, RZ, 0xc0, !PT ;  /* 0xfffffffe00007812 */ /* 0x000fca00078ec0ff */
[----:B------:R-:W-:-:S05]  /*b1b0*/  IMAD.WIDE R2, R0, 0x4, R2 ;  /* 0x0000000400027825 */ /* 0x000fca00078e0202 */
[----:B------:R-:W-:Y:S01]  /*b1c0*/  ST.E.64 [R2.64], R130 ;  /* 0x0000008202007985 */ /* 0x000fe2000c101b0a */
[----:B------:R-:W-:Y:S05]  /*b1d0*/  EXIT ;  /* 0x000000000000794d */ /* 0x000fea0003800000 */
.L_x_7:
[----:B------:R-:W1:Y:S02]  /*b1e0*/  S2R R0, SR_TID.X ;  /* 0x0000000000007919 */ /* 0x000e640000002100 */
[----:B-1----:R-:W-:-:S13]  /*b1f0*/  ISETP.GT.AND P0, PT, R0, 0x7f, PT ;  /* 0x0000007f0000780c */ /* 0x002fda0003f04270 */
[----:B------:R-:W-:Y:S05]  /*b200*/  @P0 EXIT ;  /* 0x000000000000094d */ /* 0x000fea0003800000 */
[----:B------:R-:W1:Y:S01]  /*b210*/  S2R R8, SR_CTAID.X ;  /* 0x0000000000087919 */ /* 0x000e620000002500 */
[----:B------:R-:W-:-:S05]  /*b220*/  MOV R3, c[0x0][0x4e8] ;  /* 0x00013a0000037a02 */ /* 0x000fca0000000f00 */
[----:B------:R-:W-:Y:S01]  /*b230*/  IMAD R2, R3, c[0x0][0x388], RZ ;  /* 0x0000e20003027a24 */ /* 0x000fe200078e02ff */
[----:B-1----:R-:W-:-:S04]  /*b240*/  LEA R8, R8, R0, 0x7 ;  /* 0x0000000008087211 */ /* 0x002fc800078e38ff */
[----:B------:R-:W-:-:S13]  /*b250*/  ISETP.GE.AND P0, PT, R8, R2, PT ;  /* 0x000000020800720c */ /* 0x000fda0003f06270 */
[----:B------:R-:W-:Y:S05]  /*b260*/  @P0 EXIT ;  /* 0x000000000000094d */ /* 0x000fea0003800000 */
[----:B------:R-:W1:Y:S01]  /*b270*/  S2R R7, SR_CTAID.Z ;  /* 0x0000000000077919 */ /* 0x000e620000002700 */
[----:B------:R-:W-:Y:S01]  /*b280*/  USHF.R.S32.HI UR6, URZ, 0x1f, UR9 ;  /* 0x0000001f3f067899 */ /* 0x000fe20008011409 */
[----:B------:R-:W-:Y:S01]  /*b290*/  ISETP.NE.AND P0, PT, R3, 0x1, PT ;  /* 0x000000010300780c */ /* 0x000fe20003f05270 */
[----:B------:R-:W-:Y:S01]  /*b2a0*/  ULDC.64 UR4, c[0x0][0x4d0] ;  /* 0x0001340000047ab9 */ /* 0x000fe20000000a00 */
[----:B------:R-:W2:Y:S01]  /*b2b0*/  S2R R9, SR_CTAID.Y ;  /* 0x0000000000097919 */ /* 0x000ea20000002600 */
[----:B------:R-:W-:Y:S01]  /*b2c0*/  UIMAD UR6, UR6, UR4, URZ ;  /* 0x00000004060672a4 */ /* 0x000fe2000f8e023f */
[----:B------:R-:W-:Y:S01]  /*b2d0*/  IADD3 R4, RZ, -UR9, RZ ;  /* 0x80000009ff047c10 */ /* 0x000fe2000fffe0ff */
[----:B------:R-:W-:Y:S01]  /*b2e0*/  UIMAD.WIDE.U32 UR12, UR9, UR4, URZ ;  /* 0x00000004090c72a5 */ /* 0x000fe2000f8e003f */
[----:B------:R-:W-:Y:S01]  /*b2f0*/  MOV R0, R8 ;  /* 0x0000000800007202 */ /* 0x000fe20000000f00 */
[----:B------:R-:W-:-:S04]  /*b300*/  UIMAD UR4, UR9, UR5, UR6 ;  /* 0x00000005090472a4 */ /* 0x000fc8000f8e0206 */
[----:B------:R-:W-:Y:S01]  /*b310*/  UIADD3 UR4, UR13, UR4, URZ ;  /* 0x000000040d047290 */ /* 0x000fe2000fffe03f */
[----:B------:R-:W-:Y:S01]  /*b320*/  MOV R3, UR13 ;  /* 0x0000000d00037c02 */ /* 0x000fe20008000f00 */
[----:B------:R-:W-:-:S04]  /*b330*/  @P0 IMAD.HI.U32 R5, R8, c[0x0][0x4ec], RZ ;  /* 0x00013b0008050a27 */ /* 0x000fc800078e00ff */
[----:B------:R-:W-:Y:S01]  /*b340*/  IMAD.U32 R2, RZ, RZ, UR12 ;  /* 0x0000000cff027e24 */ /* 0x000fe2000f8e00ff */
[----:B------:R-:W-:Y:S01]  /*b350*/  @P0 SHF.R.U32.HI R0, RZ, c[0x0][0x4f0], R5 ;  /* 0x00013c00ff000a19 */ /* 0x000fe20000011605 */
[----:B------:R-:W-:Y:S01]  /*b360*/  IMAD.U32 R3, RZ, RZ, UR4 ;  /* 0x00000004ff037e24 */ /* 0x000fe2000f8e00ff */
[----:B-1----:R-:W-:-:S03]  /*b370*/  SHF.R.S32.HI R6, RZ, 0x1f, R7 ;  /* 0x0000001fff067819 */ /* 0x002fc60000011407 */
[----:B------:R-:W-:-:S04]  /*b380*/  IMAD.WIDE.U32 R2, R7, c[0x0][0x4d8], R2 ;  /* 0x0001360007027a25 */ /* 0x000fc800078e0002 */
[----:B------:R-:W-:Y:S02]  /*b390*/  IMAD R6, R6, c[0x0][0x4d8], RZ ;  /* 0x0001360006067a24 */ /* 0x000fe400078e02ff */
[----:B--2---:R-:W-:Y:S02]  /*b3a0*/  IMAD R4, R4, c[0x0][0x550], R9 ;  /* 0x0001540004047a24 */ /* 0x004fe400078e0209 */
[----:B------:R-:W-:Y:S01]  /*b3b0*/  IMAD R5, R7, c[0x0][0x4dc], R6 ;  /* 0x0001370007057a24 */ /* 0x000fe200078e0206 */
[----:B------:R-:W-:Y:S02]  /*b3c0*/  IADD3 R7, -R0, RZ, RZ ;  /* 0x000000ff00077210 */ /* 0x000fe40007ffe1ff */
[----:B------:R-:W-:Y:S01]  /*b3d0*/  SHF.R.S32.HI R6, RZ, 0x1f, R4 ;  /* 0x0000001fff067819 */ /* 0x000fe20000011404 */
[----:B------:R-:W-:Y:S02]  /*b3e0*/  IMAD.IADD R3, R5, 0x1, R3 ;  /* 0x0000000105037824 */ /* 0x000fe400078e0203 */
[----:B------:R-:W-:Y:S01]  /*b3f0*/  IMAD R5, R7, c[0x0][0x4e8], R8 ;  /* 0x00013a0007057a24 */ /* 0x000fe200078e0208 */
[----:B------:R-:W-:Y:S01]  /*b400*/  SHF.R.S32.HI R7, RZ, 0x1f, R0 ;  /* 0x0000001fff077819 */ /* 0x000fe20000011400 */
[----:B------:R-:W-:-:S02]  /*b410*/  IMAD R6, R6, c[0x0][0x4e0], RZ ;  /* 0x0001380006067a24 */ /* 0x000fc400078e02ff */
[----:B------:R-:W-:-:S04]  /*b420*/  IMAD.WIDE.U32 R2, R4, c[0x0][0x4e0], R2 ;  /* 0x0001380004027a25 */ /* 0x000fc800078e0002 */
[----:B------:R-:W-:Y:S01]  /*b430*/  IMAD R6, R4, c[0x0][0x4e4], R6 ;  /* 0x0001390004067a24 */ /* 0x000fe200078e0206 */
[----:B------:R-:W-:Y:S02]  /*b440*/  SHF.R.S32.HI R4, RZ, 0x1f, R5 ;  /* 0x0000001fff047819 */ /* 0x000fe40000011405 */
[----:B------:R-:W-:-:S03]  /*b450*/  IADD3 R2, P0, R0, R2, RZ ;  /* 0x0000000200027210 */ /* 0x000fc60007f1e0ff */
[----:B------:R-:W-:Y:S01]  /*b460*/  IMAD R0, R4, c[0x0][0x4c8], RZ ;  /* 0x0001320004007a24 */ /* 0x000fe200078e02ff */
[----:B------:R-:W-:-:S03]  /*b470*/  IADD3.X R3, R7, R3, R6, P0, !PT ;  /* 0x0000000307037210 */ /* 0x000fc600007fe406 */
[C---:B------:R-:W-:Y:S02]  /*b480*/  IMAD R0, R5.reuse, c[0x0][0x4cc], R0 ;  /* 0x0001330005007a24 */ /* 0x040fe400078e0200 */
[----:B------:R-:W-:-:S05]  /*b490*/  IMAD.WIDE.U32 R2, R5, c[0x0][0x4c8], R2 ;  /* 0x0001320005027a25 */ /* 0x000fca00078e0002 */
[----:B------:R-:W-:Y:S02]  /*b4a0*/  IADD3 R0, R3, R0, RZ ;  /* 0x0000000003007210 */ /* 0x000fe40007ffe0ff */
[----:B------:R-:W-:-:S04]  /*b4b0*/  LEA R4, P0, R2, c[0x0][0x4a8], 0x2 ;  /* 0x00012a0002047a11 */ /* 0x000fc800078010ff */
[----:B------:R-:W-:Y:S02]  /*b4c0*/  LEA.HI.X R5, R2, c[0x0][0x4ac], R0, 0x2, P0 ;  /* 0x00012b0002057a11 */ /* 0x000fe400000f1400 */
[----:B------:R-:W-:-:S05]  /*b4d0*/  MOV R0, 0xff800000 ;  /* 0xff80000000007802 */ /* 0x000fca0000000f00 */
[----:B------:R-:W-:Y:S01]  /*b4e0*/  STG.E [R4.64], R0 ;  /* 0x0000000004007986 */ /* 0x000fe2000c10190a */
[----:B------:R-:W-:Y:S05]  /*b4f0*/  EXIT ;  /* 0x000000000000794d */ /* 0x000fea0003800000 */
.L_x_10:
[----:B------:R-:W-:-:S00]  /*b500*/  BRA `(.L_x_10) ;  /* 0xfffffff000007947 */ /* 0x000fc0000383ffff */
[----:B------:R-:W-:-:S00]  /*b510*/  NOP ;  /* 0x0000000000007918 */ /* 0x000fc00000000000 */
        /* <DEDUP_REMOVED lines=14> */
.L_x_2452:


//--------------------- .text._ZN7cutlass13device_kernelIN5flash19enable_sm80_to_sm89INS1_16FlashAttnFwdSm80INS1_25CollectiveMainloopFwdSm80ILi8ELi1ELb0EN4cute5tupleIJNS5_1CILi128EEENS7_ILi64EEENS7_ILi192EEEEEELi192ENS_6half_tEfNS_4arch4Sm80ELb0ELb0ELb0ELb1ELb0ELb0ELb1ELb1EEENS1_21CollectiveEpilogueFwdINS6_IJS8_SA_S9_EEENS6_IJNS7_ILi1EEESI_SI_EEESC_SE_Li256ELb1ELb1ELb1ELb0EEENS1_36VarlenDynamicPersistentTileSchedulerILi128ELi64ELi256ELi256ELb1ELb1ELb0ELb0ELb1ELb1EEEEEEEEEvNT_6ParamsE --------------------------
	.section	.text._ZN7cutlass13device_kernelIN5flash19enable_sm80_to_sm89INS1_16FlashAttnFwdSm80INS1_25CollectiveMainloopFwdSm80ILi8ELi1ELb0EN4cute5tupleIJNS5_1CILi128EEENS7_ILi64EEENS7_ILi192EEEEEELi192ENS_6half_tEfNS_4arch4Sm80ELb0ELb0ELb0ELb1ELb0ELb0ELb1ELb1EEENS1_21CollectiveEpilogueFwdINS6_IJS8_SA_S9_EEENS6_IJNS7_ILi1EEESI_SI_EEESC_SE_Li256ELb1ELb1ELb1ELb0EEENS1_36VarlenDynamicPersistentTileSchedulerILi128ELi64ELi256ELi256ELb1ELb1ELb0ELb0ELb1ELb1EEEEEEEEEvNT_6ParamsE,"ax",@progbits
	.sectioninfo	@"SHI_REGISTERS=255"
	.align	128
.text._ZN7cutlass13device_kernelIN5flash19enable_sm80_to_sm89INS1_16FlashAttnFwdSm80INS1_25CollectiveMainloopFwdSm80ILi8ELi1ELb0EN4cute5tupleIJNS5_1CILi128EEENS7_ILi64EEENS7_ILi192EEEEEELi192ENS_6half_tEfNS_4arch4Sm80ELb0ELb0ELb0ELb1ELb0ELb0ELb1ELb1EEENS1_21CollectiveEpilogueFwdINS6_IJS8_SA_S9_EEENS6_IJNS7_ILi1EEESI_SI_EEESC_SE_Li256ELb1ELb1ELb1ELb0EEENS1_36VarlenDynamicPersistentTileSchedulerILi128ELi64ELi256ELi256ELb1ELb1ELb0ELb0ELb1ELb1EEEEEEEEEvNT_6ParamsE:
        .type           _ZN7cutlass13device_kernelIN5flash19enable_sm80_to_sm89INS1_16FlashAttnFwdSm80INS1_25CollectiveMainloopFwdSm80ILi8ELi1ELb0EN4cute5tupleIJNS5_1CILi128EEENS7_ILi64EEENS7_ILi192EEEEEELi192ENS_6half_tEfNS_4arch4Sm80ELb0ELb0ELb0ELb1ELb0ELb0ELb1ELb1EEENS1_21CollectiveEpilogueFwdINS6_IJS8_SA_S9_EEENS6_IJNS7_ILi1EEESI_SI_EEESC_SE_Li256ELb1ELb1ELb1ELb0EEENS1_36VarlenDynamicPersistentTileSchedulerILi128ELi64ELi256ELi256ELb1ELb1ELb0ELb0ELb1ELb1EEEEEEEEEvNT_6ParamsE,@function
        .size           _ZN7cutlass13device_kernelIN5flash19enable_sm80_to_sm89INS1_16FlashAttnFwdSm80INS1_25CollectiveMainloopFwdSm80ILi8ELi1ELb0EN4cute5tupleIJNS5_1CILi128EEENS7_ILi64EEENS7_ILi192EEEEEELi192ENS_6half_tEfNS_4arch4Sm80ELb0ELb0ELb0ELb1ELb0ELb0ELb1ELb1EEENS1_21CollectiveEpilogueFwdINS6_IJS8_SA_S9_EEENS6_IJNS7_ILi1EEESI_SI_EEESC_SE_Li256ELb1ELb1ELb1ELb0EEENS1_36VarlenDynamicPersistentTileSchedulerILi128ELi64ELi256ELi256ELb1ELb1ELb0ELb0ELb1ELb1EEEEEEEEEvNT_6ParamsE,(.L_x_2453 - _ZN7cutlass13device_kernelIN5flash19enable_sm80_to_sm89INS1_16FlashAttnFwdSm80INS1_25CollectiveMainloopFwdSm80ILi8ELi1ELb0EN4cute5tupleIJNS5_1CILi128EEENS7_ILi64EEENS7_ILi192EEEEEELi192ENS_6half_tEfNS_4arch4Sm80ELb0ELb0ELb0ELb1ELb0ELb0ELb1ELb1EEENS1_21CollectiveEpilogueFwdINS6_IJS8_SA_S9_EEENS6_IJNS7_ILi1EEESI_SI_EEESC_SE_Li256ELb1ELb1ELb1ELb0EEENS1_36VarlenDynamicPersistentTileSchedulerILi128ELi64ELi256ELi256ELb1ELb1ELb0ELb0ELb1ELb1EEEEEEEEEvNT_6ParamsE)
        .other          _ZN7cutlass13device_kernelIN5flash19enable_sm80_to_sm89INS1_16FlashAttnFwdSm80INS1_25CollectiveMainloopFwdSm80ILi8ELi1ELb0EN4cute5tupleIJNS5_1CILi128EEENS7_ILi64EEENS7_ILi192EEEEEELi192ENS_6half_tEfNS_4arch4Sm80ELb0ELb0ELb0ELb1ELb0ELb0ELb1ELb1EEENS1_21CollectiveEpilogueFwdINS6_IJS8_SA_S9_EEENS6_IJNS7_ILi1EEESI_SI_EEESC_SE_Li256ELb1ELb1ELb1ELb0EEENS1_36VarlenDynamicPersistentTileSchedulerILi128ELi64ELi256ELi256ELb1ELb1ELb0ELb0ELb1ELb1EEEEEEEEEvNT_6ParamsE,@"STO_CUDA_ENTRY STV_DEFAULT"
_ZN7cutlass13device_kernelIN5flash19enable_sm80_to_sm89INS1_16FlashAttnFwdSm80INS1_25CollectiveMainloopFwdSm80ILi8ELi1ELb0EN4cute5tupleIJNS5_1CILi128EEENS7_ILi64EEENS7_ILi192EEEEEELi192ENS_6half_tEfNS_4arch4Sm80ELb0ELb0ELb0ELb1ELb0ELb0ELb1ELb1EEENS1_21CollectiveEpilogueFwdINS6_IJS8_SA_S9_EEENS6_IJNS7_ILi1EEESI_SI_EEESC_SE_Li256ELb1ELb1ELb1ELb0EEENS1_36VarlenDynamicPersistentTileSchedulerILi128ELi64ELi256ELi256ELb1ELb1ELb0ELb0ELb1ELb1EEEEEEEEEvNT_6ParamsE:
[----:B------:R-:W-:Y:S02]  /*0000*/  MOV R1, c[0x0][0x28] ;  /* 0x00000a0000017a02 */ /* 0x000fe40000000f00 */
[----:B------:R-:W1:Y:S01]  /*0010*/  S2R R201, SR_TID.X ;  /* 0x0000000000c97919 */ /* 0x000e620000002100 */
[----:B------:R-:W-:Y:S01]  /*0020*/  ULDC.64 UR6, c[0x0][0x118] ;  /* 0x0000460000067ab9 */ /* 0x000fe20000000a00 */
[----:B------:R-:W-:Y:S01]  /*0030*/  IMAD.MOV.U32 R200, RZ, RZ, RZ ;  /* 0x000000ffffc87224 */ /* 0x000fe200078e00ff */
[----:B------:R-:W-:Y:S01]  /*0040*/  MOV R196, 0xffffffff ;  /* 0xffffffff00c47802 */ /* 0x000fe20000000f00 */
[----:B------:R-:W-:Y:S02]  /*0050*/  IMAD.MOV.U32 R199, RZ, RZ, -0x1 ;  /* 0xffffffffffc77424 */ /* 0x000fe400078e00ff */
[----:B------:R-:W-:Y:S01]  /*0060*/  IMAD.MOV.U32 R191, RZ, RZ, -0x1 ;  /* 0xffffffffffbf7424 */ /* 0x000fe200078e00ff */
[----:B-1----:R-:W-:-:S06]  /*0070*/  SHF.R.U32.HI R211, RZ, 0x5, R201 ;  /* 0x00000005ffd37819 */ /* 0x002fcc00000116c9 */
[----:B------:R-:W1:Y:S02]  /*0080*/  SHFL.IDX PT, R211, R211, RZ, 0x1f ;  /* 0x00001fffd3d37589 */ /* 0x000e6400000e0000 */
[----:B-1----:R-:W-:-:S13]  /*0090*/  ISETP.NE.AND P0, PT, R211, RZ, PT ;  /* 0x000000ffd300720c */ /* 0x002fda0003f05270 */
[----:B------:R-:W-:Y:S06]  /*00a0*/  @P0 BAR.SYNC.DEFER_BLOCKING 0x5, 0x100 ;  /* 0x0144000000000b1d */ /* 0x000fec0000010000 */
[----:B------:R-:W1:Y:S04]  /*00b0*/  @P0 LDS.128 R192, [0x18100] ;  /* 0x01810000ffc00984 */ /* 0x000e680000000c00 */
[----:B------:R-:W-:Y:S06]  /*00c0*/  @P0 BAR.ARV 0x4, 0x100 ;  /* 0x0104000000000b1d */ /* 0x000fec0000002000 */
[----:B------:R-:W-:Y:S05]  /*00d0*/  @P0 BRA `(.L_x_11) ;  /* 0x00000a1000000947 */ /* 0x000fea0003800000 */
[----:B------:R-:W-:Y:S01]  /*00e0*/  LOP3.LUT R3, R201, 0x1f, RZ, 0xc0, !PT ;  /* 0x0000001fc9037812 */ /* 0x000fe200078ec0ff */
[----:B------:R-:W-:-:S02]  /*00f0*/  IMAD.MOV.U32 R8, RZ, RZ, RZ ;  /* 0x000000ffff087224 */ /* 0x000fc400078e00ff */
[----:B------:R-:W-:Y:S01]  /*0100*/  IMAD.MOV.U32 R4, RZ, RZ, RZ ;  /* 0x000000ffff047224 */ /* 0x000fe200078e00ff */
[----:B------:R-:W-:-:S04]  /*0110*/  ISETP.NE.AND P6, PT, R3, 0x1f, PT ;  /* 0x0000001f0300780c */ /* 0x000fc80003fc5270 */
[----:B------:R-:W-:-:S13]  /*0120*/  ISETP.GE.OR P0, PT, R3, c[0x0][0x53c], !P6 ;  /* 0x00014f0003007a0c */ /* 0x000fda0007706670 */
[----:B------:R-:W-:Y:S02]  /*0130*/  @!P0 IMAD.MOV.U32 R2, RZ, RZ, 0x4 ;  /* 0x00000004ff028424 */ /* 0x000fe400078e00ff */
[----:B------:R-:W-:Y:S02]  /*0140*/  @!P0 IMAD.MOV.U32 R0, RZ, RZ, 0x4 ;  /* 0x00000004ff008424 */ /* 0x000fe400078e00ff */
[----:B------:R-:W-:-:S04]  /*0150*/  @!P0 IMAD.WIDE.U32 R6, R3, R2, c[0x0][0x580] ;  /* 0x0001600003068625 */ /* 0x000fc800078e0002 */
[C---:B------:R-:W-:Y:S01]  /*0160*/  @!P0 IMAD.WIDE.U32 R10, R3.reuse, R0, c[0x0][0x578] ;  /* 0x00015e00030a8625 */ /* 0x040fe200078e0000 */
[----:B------:R-:W2:Y:S04]  /*0170*/  @!P0 LDG.E R8, [R6.64] ;  /* 0x0000000606088981 */ /* 0x000ea8000c1e1900 */
[----:B------:R-:W2:Y:S01]  /*0180*/  @!P0 LDG.E R4, [R10.64] ;  /* 0x000000060a048981 */ /* 0x000ea2000c1e1900 */
[C---:B------:R-:W-:Y:S01]  /*0190*/  ISETP.NE.AND P5, PT, R3.reuse, RZ, PT ;  /* 0x000000ff0300720c */ /* 0x040fe20003fa5270 */
[----:B------:R-:W3:Y:S01]  /*01a0*/  S2UR UR4, SR_CTAID.X ;  /* 0x00000000000479c3 */ /* 0x000ee20000002500 */
[C---:B------:R-:W-:Y:S02]  /*01b0*/  ISETP.GE.U32.AND P4, PT, R3.reuse, 0x2, PT ;  /* 0x000000020300780c */ /* 0x040fe40003f86070 */
[----:B------:R-:W-:-:S02]  /*01c0*/  ISETP.GE.U32.AND P3, PT, R3, 0x4, PT ;  /* 0x000000040300780c */ /* 0x000fc40003f66070 */
[C---:B------:R-:W-:Y:S02]  /*01d0*/  ISETP.GE.U32.AND P2, PT, R3.reuse, 0x8, PT ;  /* 0x000000080300780c */ /* 0x040fe40003f46070 */
[----:B------:R-:W-:Y:S02]  /*01e0*/  ISETP.GE.U32.AND P1, PT, R3, 0x10, PT ;  /* 0x000000100300780c */ /* 0x000fe40003f26070 */
[----:B-1----:R-:W-:Y:S01]  /*01f0*/  MOV R195, RZ ;  /* 0x000000ff00c37202 */ /* 0x002fe20000000f00 */
[----:B--2---:R-:W-:-:S05]  /*0200*/  IMAD R0, R8, R4, RZ ;  /* 0x0000000408007224 */ /* 0x004fca00078e02ff */
[----:B------:R-:W1:Y:S02]  /*0210*/  SHFL.UP PT, R2, R0, 0x1, RZ ;  /* 0x0420000000027989 */ /* 0x000e6400000e00ff */
[----:B-1----:R-:W-:-:S05]  /*0220*/  SEL R2, R2, RZ, P5 ;  /* 0x000000ff02027207 */ /* 0x002fca0002800000 */
[----:B------:R-:W-:-:S05]  /*0230*/  IMAD.IADD R2, R0, 0x1, R2 ;  /* 0x0000000100027824 */ /* 0x000fca00078e0202 */
[----:B------:R-:W1:Y:S02]  /*0240*/  SHFL.UP PT, R0, R2, 0x2, RZ ;  /* 0x0440000002007989 */ /* 0x000e6400000e00ff */
[----:B-1----:R-:W-:-:S04]  /*0250*/  SEL R0, R0, RZ, P4 ;  /* 0x000000ff00007207 */ /* 0x002fc80002000000 */
[----:B------:R-:W-:-:S05]  /*0260*/  IADD3 R0, R2, R0, RZ ;  /* 0x0000000002007210 */ /* 0x000fca0007ffe0ff */
[----:B------:R-:W1:Y:S02]  /*0270*/  SHFL.UP PT, R2, R0, 0x4, RZ ;  /* 0x0480000000027989 */ /* 0x000e6400000e00ff */
[----:B-1----:R-:W-:-:S05]  /*0280*/  SEL R2, R2, RZ, P3 ;  /* 0x000000ff02027207 */ /* 0x002fca0001800000 */
[----:B------:R-:W-:-:S05]  /*0290*/  IMAD.IADD R2, R0, 0x1, R2 ;  /* 0x0000000100027824 */ /* 0x000fca00078e0202 */
[----:B------:R-:W1:Y:S02]  /*02a0*/  SHFL.UP PT, R0, R2, 0x8, RZ ;  /* 0x0500000002007989 */ /* 0x000e6400000e00ff */
[----:B-1----:R-:W-:-:S05]  /*02b0*/  SEL R0, R0, RZ, P2 ;  /* 0x000000ff00007207 */ /* 0x002fca0001000000 */
[----:B------:R-:W-:-:S05]  /*02c0*/  IMAD.IADD R0, R2, 0x1, R0 ;  /* 0x0000000102007824 */ /* 0x000fca00078e0200 */
[----:B------:R-:W1:Y:S02]  /*02d0*/  SHFL.UP PT, R9, R0, 0x10, RZ ;  /* 0x0600000000097989 */ /* 0x000e6400000e00ff */
[----:B-1----:R-:W-:-:S05]  /*02e0*/  SEL R9, R9, RZ, P1 ;  /* 0x000000ff09097207 */ /* 0x002fca0000800000 */
[----:B------:R-:W-:-:S05]  /*02f0*/  IMAD.IADD R9, R0, 0x1, R9 ;  /* 0x0000000100097824 */ /* 0x000fca00078e0209 */
[----:B------:R-:W1:Y:S02]  /*0300*/  SHFL.IDX PT, R0, R9, 0x1f, 0x1f ;  /* 0x03e01f0009007f89 */ /* 0x000e6400000e0000 */
[----:B-1----:R-:W-:-:S04]  /*0310*/  IMAD R0, R0, c[0x0][0x538], RZ ;  /* 0x00014e0000007a24 */ /* 0x002fc800078e02ff */
[----:B------:R-:W-:Y:S01]  /*0320*/  IMAD.MOV.U32 R5, RZ, RZ, R0 ;  /* 0x000000ffff057224 */ /* 0x000fe200078e0000 */
[----:B---3--:R-:W-:-:S13]  /*0330*/  ISETP.GT.AND P0, PT, R0, UR4, PT ;  /* 0x0000000400007c0c */ /* 0x008fda000bf04270 */
[----:B------:R-:W-:Y:S05]  /*0340*/  @P0 BRA `(.L_x_12) ;  /* 0x0000026000000947 */ /* 0x000fea0003800000 */
[----:B------:R-:W-:Y:S02]  /*0350*/  MOV R0, R5 ;  /* 0x0000000500007202 */ /* 0x000fe40000000f00 */
[----:B------:R-:W-:-:S04]  /*0360*/  MOV R195, RZ ;  /* 0x000000ff00c37202 */ /* 0x000fc80000000f00 */
.L_x_16:
[----:B------:R-:W-:-:S04]  /*0370*/  IADD3 R195, R195, 0x1f, RZ ;  /* 0x0000001fc3c37810 */ /* 0x000fc80007ffe0ff */
[----:B------:R-:W-:-:S13]  /*0380*/  ISETP.GE.AND P0, PT, R195, c[0x0][0x53c], PT ;  /* 0x00014f00c3007a0c */ /* 0x000fda0003f06270 */
[----:B------:R-:W-:Y:S05]  /*0390*/  @P0 BRA `(.L_x_13) ;  /* 0x000006d000000947 */ /* 0x000fea0003800000 */
[----:B------:R-:W-:Y:S02]  /*03a0*/  IADD3 R6, R3, R195, RZ ;  /* 0x000000c303067210 */ /* 0x000fe40007ffe0ff */
[----:B------:R-:W-:Y:S02]  /*03b0*/  MOV R8, RZ ;  /* 0x000000ff00087202 */ /* 0x000fe40000000f00 */
[----:B------:R-:W-:Y:S02]  /*03c0*/  ISETP.GE.OR P0, PT, R6, c[0x0][0x53c], !P6 ;  /* 0x00014f0006007a0c */ /* 0x000fe40007706670 */
[----:B------:R-:W-:-:S11]  /*03d0*/  MOV R4, RZ ;  /* 0x000000ff00047202 */ /* 0x000fd60000000f00 */
[----:B------:R-:W-:Y:S02]  /*03e0*/  @!P0 MOV R5, 0x4 ;  /* 0x0000000400058802 */ /* 0x000fe40000000f00 */
[----:B------:R-:W-:-:S03]  /*03f0*/  @!P0 MOV R2, 0x4 ;  /* 0x0000000400028802 */ /* 0x000fc60000000f00 */
[----:B------:R-:W-:-:S04]  /*0400*/  @!P0 IMAD.WIDE R10, R6, R5, c[0x0][0x580] ;  /* 0x00016000060a8625 */ /* 0x000fc800078e0205 */
[----:B------:R-:W-:Y:S01]  /*0410*/  @!P0 IMAD.WIDE R6, R6, R2, c[0x0][0x578] ;  /* 0x00015e0006068625 */ /* 0x000fe200078e0202 */
[----:B------:R-:W2:Y:S04]  /*0420*/  @!P0 LDG.E R8, [R10.64] ;  /* 0x000000060a088981 */ /* 0x000ea8000c1e1900 */
[----:B------:R-:W2:Y:S02]  /*0430*/  @!P0 LDG.E R4, [R6.64] ;  /* 0x0000000606048981 */ /* 0x000ea4000c1e1900 */
[----:B--2---:R-:W-:Y:S01]  /*0440*/  IMAD R9, R8, R4, RZ ;  /* 0x0000000408097224 */ /* 0x004fe200078e02ff */
[----:B------:R-:W-:Y:S05]  /*0450*/  BRA.DIV ~URZ, `(.L_x_14) ;  /* 0x0000b6e27f007947 */ /* 0x000fea000b800000 */
[----:B------:R1:W2:Y:S02]  /*0460*/  SHFL.UP PT, R2, R9, 0x1, RZ ;  /* 0x0420000009027989 */ /* 0x0002a400000e00ff */
.L_x_104:
[----:B--2---:R-:W-:-:S04]  /*0470*/  SEL R2, R2, RZ, P5 ;  /* 0x000000ff02027207 */ /* 0x004fc80002800000 */
[----:B-1----:R-:W-:Y:S01]  /*0480*/  IADD3 R9, R9, R2, RZ ;  /* 0x0000000209097210 */ /* 0x002fe20007ffe0ff */
[----:B------:R-:W-:Y:S05]  /*0490*/  BRA.DIV ~URZ, `(.L_x_15) ;  /* 0x0000b7027f007947 */ /* 0x000fea000b800000 */
        /* <DEDUP_REMOVED lines=12> */
[----:B------:R1:W2:Y:S02]  /*0560*/  SHFL.IDX PT, R5, R9, 0x1f, 0x1f ;  /* 0x03e01f0009057f89 */ /* 0x0002a400000e0000 */
.L_x_105:
[----:B--2---:R-:W-:-:S05]  /*0570*/  IMAD R5, R5, c[0x0][0x538], RZ ;  /* 0x00014e0005057a24 */ /* 0x004fca00078e02ff */
[----:B------:R-:W-:-:S04]  /*0580*/  IADD3 R0, R5, R0, RZ ;  /* 0x0000000005007210 */ /* 0x000fc80007ffe0ff */
[----:B------:R-:W-:-:S13]  /*0590*/  ISETP.GT.AND P0, PT, R0, UR4, PT ;  /* 0x0000000400007c0c */ /* 0x000fda000bf04270 */
[----:B-1----:R-:W-:Y:S05]  /*05a0*/  @!P0 BRA `(.L_x_16) ;  /* 0xfffffdc000008947 */ /* 0x002fea000383ffff */
.L_x_12:
[----:B------:R-:W-:-:S05]  /*05b0*/  IADD3 R192, -R5, R0, RZ ;  /* 0x0000000005c07210 */ /* 0x000fca0007ffe1ff */
[----:B------:R-:W-:-:S05]  /*05c0*/  IMAD R0, R9, c[0x0][0x538], R192 ;  /* 0x00014e0009007a24 */ /* 0x000fca00078e02c0 */
[----:B------:R-:W-:Y:S01]  /*05d0*/  ISETP.GT.AND P0, PT, R0, UR4, PT ;  /* 0x0000000400007c0c */ /* 0x000fe2000bf04270 */
[----:B------:R-:W-:-:S12]  /*05e0*/  BRA.DIV ~URZ, `(.L_x_17) ;  /* 0x0000b7927f007947 */ /* 0x000fd8000b800000 */
[----:B------:R-:W-:-:S04]  /*05f0*/  VOTE.ANY R10, PT, !P0 ;  /* 0x00000000000a7806 */ /* 0x000fc800040e0100 */
.L_x_106:
[----:B------:R1:W2:Y:S01]  /*0600*/  POPC R0, R10 ;  /* 0x0000000a00007309 */ /* 0x0002a20000000000 */
[----:B------:R-:W-:Y:S05]  /*0610*/  BRA.DIV ~URZ, `(.L_x_18) ;  /* 0x0000b7a27f007947 */ /* 0x000fea000b800000 */
[----:B--2---:R2:W3:Y:S01]  /*0620*/  SHFL.IDX PT, R8, R8, R0, 0x1f ;  /* 0x00001f0008087589 */ /* 0x0044e200000e0000 */
[----:B------:R-:W-:-:S03]  /*0630*/  MOV R11, RZ ;  /* 0x000000ff000b7202 */ /* 0x000fc60000000f00 */
[----:B------:R2:W4:Y:S04]  /*0640*/  SHFL.IDX PT, R4, R4, R0, 0x1f ;  /* 0x00001f0004047589 */ /* 0x00052800000e0000 */
.L_x_107:
[----:B------:R-:W-:Y:S01]  /*0650*/  ISETP.NE.AND P0, PT, R10, RZ, PT ;  /* 0x000000ff0a00720c */ /* 0x000fe20003f05270 */
[----:B------:R-:W-:-:S12]  /*0660*/  BSSY B0, `(.L_x_19) ;  /* 0x0000005000007945 */ /* 0x000fd80003800000 */
[----:B------:R-:W-:Y:S05]  /*0670*/  @!P0 BRA `(.L_x_20) ;  /* 0x0000003000008947 */ /* 0x000fea0003800000 */
[----:B------:R-:W-:Y:S01]  /*0680*/  IADD3 R6, R0, -0x1, RZ ;  /* 0xffffffff00067810 */ /* 0x000fe20007ffe0ff */
[----:B------:R-:W-:Y:S05]  /*0690*/  BRA.DIV ~URZ, `(.L_x_21) ;  /* 0x0000b8027f007947 */ /* 0x000fea000b800000 */
[----:B------:R1:W2:Y:S02]  /*06a0*/  SHFL.IDX PT, R11, R9, R6, 0x1f ;  /* 0x00001f06090b7589 */ /* 0x0002a400000e0000 */
.L_x_20:
[----:B------:R-:W-:Y:S05]  /*06b0*/  BSYNC B0 ;  /* 0x0000000000007941 */ /* 0x000fea0003800000 */
.L_x_19:
[----:B---3--:R-:W-:Y:S01]  /*06c0*/  IABS R2, R8 ;  /* 0x0000000800027213 */ /* 0x008fe20000000000 */
[----:B--2---:R-:W-:Y:S01]  /*06d0*/  IMAD R192, R11, c[0x0][0x538], R192 ;  /* 0x00014e000bc07a24 */ /* 0x004fe200078e02c0 */
[----:B-1--4-:R-:W-:Y:S02]  /*06e0*/  IABS R10, R4 ;  /* 0x00000004000a7213 */ /* 0x012fe40000000000 */
[----:B------:R-:W1:Y:S01]  /*06f0*/  I2F.RP R6, R2 ;  /* 0x0000000200067306 */ /* 0x000e620000209400 */
[----:B------:R-:W-:Y:S02]  /*0700*/  IADD3 R195, R0, R195, RZ ;  /* 0x000000c300c37210 */ /* 0x000fe40007ffe0ff */
[----:B------:R-:W-:-:S04]  /*0710*/  IADD3 R193, -R192, UR4, RZ ;  /* 0x00000004c0c17c10 */ /* 0x000fc8000fffe1ff */
[----:B------:R-:W-:Y:S01]  /*0720*/  IABS R9, R193 ;  /* 0x000000c100097213 */ /* 0x000fe20000000000 */
[----:B------:R-:W2:Y:S08]  /*0730*/  I2F.RP R12, R10 ;  /* 0x0000000a000c7306 */ /* 0x000eb00000209400 */
[----:B-1----:R-:W1:Y:S08]  /*0740*/  MUFU.RCP R6, R6 ;  /* 0x0000000600067308 */ /* 0x002e700000001000 */
[----:B--2---:R-:W2:Y:S01]  /*0750*/  MUFU.RCP R12, R12 ;  /* 0x0000000c000c7308 */ /* 0x004ea20000001000 */
[----:B-1----:R-:W-:-:S07]  /*0760*/  IADD3 R6, R6, 0xffffffe, RZ ;  /* 0x0ffffffe06067810 */ /* 0x002fce0007ffe0ff */
[----:B------:R-:W1:Y:S01]  /*0770*/  F2I.FTZ.U32.TRUNC.NTZ R7, R6 ;  /* 0x0000000600077305 */ /* 0x000e62000021f000 */
[----:B--2---:R-:W-:-:S07]  /*0780*/  IADD3 R12, R12, 0xffffffe, RZ ;  /* 0x0ffffffe0c0c7810 */ /* 0x004fce0007ffe0ff */
[----:B------:R2:W3:Y:S01]  /*0790*/  F2I.FTZ.U32.TRUNC.NTZ R13, R12 ;  /* 0x0000000c000d7305 */ /* 0x0004e2000021f000 */
[----:B-1----:R-:W-:Y:S02]  /*07a0*/  IMAD.MOV R5, RZ, RZ, -R7 ;  /* 0x000000ffff057224 */ /* 0x002fe400078e0a07 */
[----:B------:R-:W-:Y:S02]  /*07b0*/  IMAD.MOV.U32 R6, RZ, RZ, RZ ;  /* 0x000000ffff067224 */ /* 0x000fe400078e00ff */
[----:B------:R-:W-:Y:S01]  /*07c0*/  IMAD.MOV.U32 R11, RZ, RZ, R5 ;  /* 0x000000ffff0b7224 */ /* 0x000fe200078e0005 */
[----:B------:R-:W-:-:S03]  /*07d0*/  IABS R5, R8 ;  /* 0x0000000800057213 */ /* 0x000fc60000000000 */
[----:B------:R-:W-:Y:S01]  /*07e0*/  IMAD R11, R11, R2, RZ ;  /* 0x000000020b0b7224 */ /* 0x000fe200078e02ff */
[----:B--2---:R-:W-:Y:S01]  /*07f0*/  MOV R12, RZ ;  /* 0x000000ff000c7202 */ /* 0x004fe20000000f00 */
[----:B------:R-:W-:Y:S02]  /*0800*/  IMAD.MOV R5, RZ, RZ, -R5 ;  /* 0x000000ffff057224 */ /* 0x000fe400078e0a05 */
[----:B------:R-:W-:-:S04]  /*0810*/  IMAD.HI.U32 R11, R7, R11, R6 ;  /* 0x0000000b070b7227 */ /* 0x000fc800078e0006 */
[----:B---3--:R-:W-:Y:S02]  /*0820*/  IMAD.MOV R7, RZ, RZ, -R13 ;  /* 0x000000ffff077224 */ /* 0x008fe400078e0a0d */
[----:B------:R-:W-:-:S04]  /*0830*/  IMAD.HI.U32 R6, R11, R9, RZ ;  /* 0x000000090b067227 */ /* 0x000fc800078e00ff */
[----:B------:R-:W-:Y:S02]  /*0840*/  IMAD R5, R6, R5, R9 ;  /* 0x0000000506057224 */ /* 0x000fe400078e0209 */
[----:B------:R-:W-:-:S03]  /*0850*/  IMAD R7, R7, R10, RZ ;  /* 0x0000000a07077224 */ /* 0x000fc600078e02ff */
[----:B------:R-:W-:Y:S01]  /*0860*/  ISETP.GT.U32.AND P1, PT, R2, R5, PT ;  /* 0x000000050200720c */ /* 0x000fe20003f24070 */
[----:B------:R-:W-:-:S12]  /*0870*/  IMAD.HI.U32 R7, R13, R7, R12 ;  /* 0x000000070d077227 */ /* 0x000fd800078e000c */
[----:B------:R-:W-:Y:S01]  /*0880*/  @!P1 IMAD.IADD R5, R5, 0x1, -R2 ;  /* 0x0000000105059824 */ /* 0x000fe200078e0a02 */
[----:B------:R-:W-:Y:S02]  /*0890*/  @!P1 IADD3 R6, R6, 0x1, RZ ;  /* 0x0000000106069810 */ /* 0x000fe40007ffe0ff */
[----:B------:R-:W-:Y:S02]  /*08a0*/  ISETP.NE.AND P1, PT, R8, RZ, PT ;  /* 0x000000ff0800720c */ /* 0x000fe40003f25270 */
[----:B------:R-:W-:Y:S02]  /*08b0*/  ISETP.GE.U32.AND P2, PT, R5, R2, PT ;  /* 0x000000020500720c */ /* 0x000fe40003f46070 */
[----:B------:R-:W-:-:S04]  /*08c0*/  LOP3.LUT R2, R193, R8, RZ, 0x3c, !PT ;  /* 0x00000008c1027212 */ /* 0x000fc800078e3cff */
[----:B------:R-:W-:Y:S02]  /*08d0*/  ISETP.GE.AND P0, PT, R2, RZ, PT ;  /* 0x000000ff0200720c */ /* 0x000fe40003f06270 */
[----:B------:R-:W-:-:S05]  /*08e0*/  IABS R2, R4 ;  /* 0x0000000400027213 */ /* 0x000fca0000000000 */
[----:B------:R-:W-:Y:S01]  /*08f0*/  @P2 IADD3 R6, R6, 0x1, RZ ;  /* 0x0000000106062810 */ /* 0x000fe20007ffe0ff */
[----:B------:R-:W-:-:S05]  /*0900*/  IMAD.MOV R2, RZ, RZ, -R2 ;  /* 0x000000ffff027224 */ /* 0x000fca00078e0a02 */
[----:B------:R-:W-:Y:S01]  /*0910*/  @!P0 IMAD.MOV R6, RZ, RZ, -R6 ;  /* 0x000000ffff068224 */ /* 0x000fe200078e0a06 */
[----:B------:R-:W-:-:S04]  /*0920*/  @!P1 LOP3.LUT R6, RZ, R8, RZ, 0x33, !PT ;  /* 0x00000008ff069212 */ /* 0x000fc800078e33ff */
[----:B------:R-:W-:Y:S01]  /*0930*/  IABS R5, R6 ;  /* 0x0000000600057213 */ /* 0x000fe20000000000 */
[----:B------:R-:W-:-:S04]  /*0940*/  IMAD R8, R6, R8, RZ ;  /* 0x0000000806087224 */ /* 0x000fc800078e02ff */
[----:B------:R-:W-:-:S04]  /*0950*/  IMAD.HI.U32 R7, R7, R5, RZ ;  /* 0x0000000507077227 */ /* 0x000fc800078e00ff */
[----:B------:R-:W-:Y:S02]  /*0960*/  IMAD R2, R7, R2, R5 ;  /* 0x0000000207027224 */ /* 0x000fe400078e0205 */
[----:B------:R-:W-:-:S03]  /*0970*/  IMAD.IADD R193, R193, 0x1, -R8 ;  /* 0x00000001c1c17824 */ /* 0x000fc600078e0a08 */
[----:B------:R-:W-:-:S13]  /*0980*/  ISETP.GT.U32.AND P1, PT, R10, R2, PT ;  /* 0x000000020a00720c */ /* 0x000fda0003f24070 */
[----:B------:R-:W-:Y:S01]  /*0990*/  @!P1 IMAD.IADD R2, R2, 0x1, -R10 ;  /* 0x0000000102029824 */ /* 0x000fe200078e0a0a */
[----:B------:R-:W-:Y:S02]  /*09a0*/  @!P1 IADD3 R7, R7, 0x1, RZ ;  /* 0x0000000107079810 */ /* 0x000fe40007ffe0ff */
[----:B------:R-:W-:Y:S02]  /*09b0*/  ISETP.NE.AND P1, PT, R4, RZ, PT ;  /* 0x000000ff0400720c */ /* 0x000fe40003f25270 */
[----:B------:R-:W-:Y:S02]  /*09c0*/  ISETP.GE.U32.AND P2, PT, R2, R10, PT ;  /* 0x0000000a0200720c */ /* 0x000fe40003f46070 */
[----:B------:R-:W-:-:S04]  /*09d0*/  LOP3.LUT R2, R6, R4, RZ, 0x3c, !PT ;  /* 0x0000000406027212 */ /* 0x000fc800078e3cff */
[----:B------:R-:W-:-:S07]  /*09e0*/  ISETP.GE.AND P0, PT, R2, RZ, PT ;  /* 0x000000ff0200720c */ /* 0x000fce0003f06270 */
[----:B------:R-:W-:-:S06]  /*09f0*/  @P2 IADD3 R7, R7, 0x1, RZ ;  /* 0x0000000107072810 */ /* 0x000fcc0007ffe0ff */
[----:B------:R-:W-:Y:S01]  /*0a00*/  @!P0 IMAD.MOV R7, RZ, RZ, -R7 ;  /* 0x000000ffff078224 */ /* 0x000fe200078e0a07 */
[----:B------:R-:W-:-:S05]  /*0a10*/  @!P1 LOP3.LUT R7, RZ, R4, RZ, 0x33, !PT ;  /* 0x00000004ff079212 */ /* 0x000fca00078e33ff */
[----:B------:R-:W-:-:S04]  /*0a20*/  IMAD.MOV R2, RZ, RZ, -R7 ;  /* 0x000000ffff027224 */ /* 0x000fc800078e0a07 */
[C---:B------:R-:W-:Y:S02]  /*0a30*/  IMAD R2, R4.reuse, R2, R6 ;  /* 0x0000000204027224 */ /* 0x040fe400078e0206 */
[----:B------:R-:W-:-:S04]  /*0a40*/  IMAD R4, R4, 0x1000000, R7 ;  /* 0x0100000004047824 */ /* 0x000fc800078e0207 */
[----:B------:R-:W-:Y:S01]  /*0a50*/  IMAD R194, R2, 0x10000, R4 ;  /* 0x0001000002c27824 */ /* 0x000fe200078e0204 */
[----:B------:R-:W-:Y:S05]  /*0a60*/  BRA `(.L_x_22) ;  /* 0x0000004000007947 */ /* 0x000fea0003800000 */
.L_x_13:
[----:B------:R-:W-:Y:S01]  /*0a70*/  IMAD.MOV.U32 R193, RZ, RZ, RZ ;  /* 0x000000ffffc17224 */ /* 0x000fe200078e00ff */
[----:B------:R-:W-:Y:S01]  /*0a80*/  MOV R194, RZ ;  /* 0x000000ff00c27202 */ /* 0x000fe20000000f00 */
[----:B------:R-:W-:Y:S01]  /*0a90*/  IMAD.U32 R192, RZ, RZ, UR4 ;  /* 0x00000004ffc07e24 */ /* 0x000fe2000f8e00ff */
[----:B------:R-:W-:Y:S02]  /*0aa0*/  MOV R195, c[0x0][0x53c] ;  /* 0x00014f0000c37a02 */ /* 0x000fe40000000f00 */
.L_x_22:
[----:B------:R-:W-:Y:S01]  /*0ab0*/  ISETP.NE.AND P0, PT, R3, RZ, PT ;  /* 0x000000ff0300720c */ /* 0x000fe20003f05270 */
[----:B------:R-:W-:-:S12]  /*0ac0*/  WARPSYNC 0xffffffff ;  /* 0xffffffff00007948 */ /* 0x000fd80003800000 */
[----:B------:R1:W-:Y:S04]  /*0ad0*/  @!P0 STS.128 [0x18100], R192 ;  /* 0x018100c0ff008388 */ /* 0x0003e80000000c00 */
[----:B------:R-:W-:Y:S06]  /*0ae0*/  BAR.ARV 0x5, 0x100 ;  /* 0x0144000000007b1d */ /* 0x000fec0000002000 */
.L_x_11:
[----:B-1----:R-:W-:-:S13]  /*0af0*/  ISETP.GE.AND P0, PT, R195, c[0x0][0x53c], PT ;  /* 0x00014f00c3007a0c */ /* 0x002fda0003f06270 */
[----:B------:R-:W-:Y:S05]  /*0b00*/  @P0 EXIT ;  /* 0x000000000000094d */ /* 0x000fea0003800000 */
[----:B------:R-:W-:-:S04]  /*0b10*/  SHF.R.S32.HI R3, RZ, 0x1f, R201 ;  /* 0x0000001fff037819 */ /* 0x000fc800000114c9 */
[CC--:B------:R-:W-:Y:S02]  /*0b20*/  LEA.HI R10, R3.reuse, R201.reuse, RZ, 0x4 ;  /* 0x000000c9030a7211 */ /* 0x0c0fe400078f20ff */
[CC--:B------:R-:W-:Y:S02]  /*0b30*/  LEA.HI R8, R3.reuse, R201.reuse, RZ, 0x3 ;  /* 0x000000c903087211 */ /* 0x0c0fe400078f18ff */
[----:B------:R-:W-:Y:S02]  /*0b40*/  SHF.R.S32.HI R2, RZ, 0x4, R10 ;  /* 0x00000004ff027819 */ /* 0x000fe4000001140a */
[----:B------:R-:W-:Y:S02]  /*0b50*/  LEA.HI R0, R3, R201, RZ, 0x2 ;  /* 0x000000c903007211 */ /* 0x000fe400078f10ff */
[----:B------:R-:W-:Y:S02]  /*0b60*/  LEA.HI R4, R10, R2, RZ, 0x1 ;  /* 0x000000020a047211 */ /* 0x000fe400078f08ff */
[----:B------:R-:W-:-:S02]  /*0b70*/  LOP3.LUT R209, R8, 0xfffffff8, RZ, 0xc0, !PT ;  /* 0xfffffff808d17812 */ /* 0x000fc400078ec0ff */
[--C-:B------:R-:W-:Y:S02]  /*0b80*/  SHF.R.S32.HI R6, RZ, 0x2, R0.reuse ;  /* 0x00000002ff067819 */ /* 0x100fe40000011400 */
[----:B------:R-:W-:Y:S01]  /*0b90*/  SHF.R.S32.HI R7, RZ, 0x1f, R0 ;  /* 0x0000001fff077819 */ /* 0x000fe20000011400 */
[----:B------:R-:W-:Y:S01]  /*0ba0*/  IMAD.IADD R209, R201, 0x1, -R209 ;  /* 0x00000001c9d17824 */ /* 0x000fe200078e0ad1 */
[----:B------:R-:W-:Y:S02]  /*0bb0*/  LOP3.LUT R4, R4, 0xfffffffe, RZ, 0xc0, !PT ;  /* 0xfffffffe04047812 */ /* 0x000fe400078ec0ff */
[----:B------:R-:W-:Y:S01]  /*0bc0*/  LEA.HI R7, R7, R6, RZ, 0x3 ;  /* 0x0000000607077211 */ /* 0x000fe200078f18ff */
[----:B------:R-:W-:Y:S01]  /*0bd0*/  IMAD.SHL.U32 R212, R209, 0x8, RZ ;  /* 0x00000008d1d47824 */ /* 0x000fe200078e00ff */
[----:B------:R-:W-:Y:S01]  /*0be0*/  SHF.R.S32.HI R210, RZ, 0x3, R8 ;  /* 0x00000003ffd27819 */ /* 0x000fe20000011408 */
[----:B------:R-:W-:Y:S01]  /*0bf0*/  IMAD.IADD R4, R2, 0x1, -R4 ;  /* 0x0000000102047824 */ /* 0x000fe200078e0a04 */
[----:B------:R-:W-:Y:S01]  /*0c00*/  LOP3.LUT R7, R7, 0xfffffff8, RZ, 0xc0, !PT ;  /* 0xfffffff807077812 */ /* 0x000fe200078ec0ff */
[----:B------:R-:W-:Y:S01]  /*0c10*/  IMAD.SHL.U32 R2, R209, 0x40, RZ ;  /* 0x00000040d1027824 */ /* 0x000fe200078e00ff */
[----:B------:R-:W-:Y:S01]  /*0c20*/  LOP3.LUT R10, R10, 0xfffffff0, RZ, 0xc0, !PT ;  /* 0xfffffff00a0a7812 */ /* 0x000fe200078ec0ff */
[----:B------:R-:W-:Y:S01]  /*0c30*/  IMAD.SHL.U32 R204, R210, 0x40, RZ ;  /* 0x00000040d2cc7824 */ /* 0x000fe200078e00ff */
[----:B------:R-:W-:Y:S01]  /*0c40*/  LOP3.LUT R0, R0, 0xfffffffc, RZ, 0xc0, !PT ;  /* 0xfffffffc00007812 */ /* 0x000fe200078ec0ff */
[----:B------:R-:W-:Y:S01]  /*0c50*/  IMAD.IADD R7, R6, 0x1, -R7 ;  /* 0x0000000106077824 */ /* 0x000fe200078e0a07 */
[----:B------:R-:W-:Y:S01]  /*0c60*/  LOP3.LUT R2, R2, 0x1c0, RZ, 0xc0, !PT ;  /* 0x000001c002027812 */ /* 0x000fe200078ec0ff */
[----:B------:R-:W-:Y:S01]  /*0c70*/  IMAD.IADD R10, R201, 0x1, -R10 ;  /* 0x00000001c90a7824 */ /* 0x000fe200078e0a0a */
[----:B------:R-:W-:Y:S01]  /*0c80*/  LEA.HI R6, R3, R201, RZ, 0x5 ;  /* 0x000000c903067211 */ /* 0x000fe200078f28ff */
[----:B------:R-:W-:Y:S01]  /*0c90*/  IMAD.IADD R0, R201, 0x1, -R0 ;  /* 0x00000001c9007824 */ /* 0x000fe200078e0a00 */
[----:B------:R-:W-:-:S02]  /*0ca0*/  LOP3.LUT R8, R2, 0x8, R8, 0xf8, !PT ;  /* 0x0000000802087812 */ /* 0x000fc400078ef808 */
[----:B------:R-:W-:Y:S02]  /*0cb0*/  SHF.R.U32.HI R2, RZ, 0x3, R2 ;  /* 0x00000003ff027819 */ /* 0x000fe40000011602 */
[----:B------:R-:W-:Y:S02]  /*0cc0*/  LOP3.LUT R208, R6, 0xffffffe0, RZ, 0xc0, !PT ;  /* 0xffffffe006d07812 */ /* 0x000fe400078ec0ff */
[----:B------:R-:W-:Y:S02]  /*0cd0*/  LOP3.LUT R204, R204, 0x1c0, RZ, 0xc0, !PT ;  /* 0x000001c0cccc7812 */ /* 0x000fe400078ec0ff */
[----:B------:R-:W-:Y:S01]  /*0ce0*/  SHF.R.S32.HI R9, RZ, 0x1f, R10 ;  /* 0x0000001fff097819 */ /* 0x000fe2000001140a */
[----:B------:R-:W-:Y:S01]  /*0cf0*/  IMAD.IADD R208, R201, 0x1, -R208 ;  /* 0x00000001c9d07824 */ /* 0x000fe200078e0ad0 */
[----:B------:R-:W-:Y:S02]  /*0d00*/  LOP3.LUT R2, R8, R2, RZ, 0x3c, !PT ;  /* 0x0000000208027212 */ /* 0x000fe400078e3cff */
[----:B------:R-:W-:-:S02]  /*0d10*/  LOP3.LUT R5, R204, 0x38, R212, 0xf8, !PT ;  /* 0x00000038cc057812 */ /* 0x000fc400078ef8d4 */
[----:B------:R-:W-:Y:S02]  /*0d20*/  SHF.R.S32.HI R8, RZ, 0x5, R6 ;  /* 0x00000005ff087819 */ /* 0x000fe40000011406 */
[----:B------:R-:W-:Y:S02]  /*0d30*/  SHF.R.U32.HI R204, RZ, 0x3, R204 ;  /* 0x00000003ffcc7819 */ /* 0x000fe400000116cc */
[----:B------:R-:W-:Y:S02]  /*0d40*/  SHF.R.S32.HI R6, RZ, 0x1f, R6 ;  /* 0x0000001fff067819 */ /* 0x000fe40000011406 */
[----:B------:R-:W-:Y:S02]  /*0d50*/  LEA.HI R9, R9, R10, RZ, 0x3 ;  /* 0x0000000a09097211 */ /* 0x000fe400078f18ff */
[----:B------:R-:W-:Y:S02]  /*0d60*/  LEA.HI R3, R3, R201, RZ, 0x6 ;  /* 0x000000c903037211 */ /* 0x000fe400078f30ff */
[----:B------:R-:W-:-:S02]  /*0d70*/  LOP3.LUT R204, R5, R204, RZ, 0x3c, !PT ;  /* 0x000000cc05cc7212 */ /* 0x000fc400078e3cff */
[----:B------:R-:W-:Y:S01]  /*0d80*/  LEA.HI R6, R6, R8, RZ, 0x3 ;  /* 0x0000000806067211 */ /* 0x000fe200078f18ff */
[----:B------:R-:W-:Y:S01]  /*0d90*/  IMAD.SHL.U32 R3, R3, 0x8, RZ ;  /* 0x0000000803037824 */ /* 0x000fe200078e00ff */
[----:B------:R-:W-:Y:S02]  /*0da0*/  SHF.R.S32.HI R205, RZ, 0x1f, R208 ;  /* 0x0000001fffcd7819 */ /* 0x000fe400000114d0 */
[----:B------:R-:W-:Y:S02]  /*0db0*/  LOP3.LUT R11, R7, 0x1, RZ, 0xc0, !PT ;  /* 0x00000001070b7812 */ /* 0x000fe400078ec0ff */
[C---:B------:R-:W-:Y:S01]  /*0dc0*/  LOP3.LUT R5, R9.reuse, 0xfffffff8, RZ, 0xc0, !PT ;  /* 0xfffffff809057812 */ /* 0x040fe200078ec0ff */
[----:B------:R-:W-:Y:S01]  /*0dd0*/  IMAD.SHL.U32 R9, R9, 0x40, RZ ;  /* 0x0000004009097824 */ /* 0x000fe200078e00ff */
[----:B------:R-:W-:Y:S02]  /*0de0*/  LOP3.LUT R6, R6, 0xffffff8, RZ, 0xc0, !PT ;  /* 0x0ffffff806067812 */ /* 0x000fe400078ec0ff */
[----:B------:R-:W-:Y:S01]  /*0df0*/  LEA.HI R205, R205, R208, RZ, 0x2 ;  /* 0x000000d0cdcd7211 */ /* 0x000fe200078f10ff */
[----:B------:R-:W-:Y:S01]  /*0e00*/  IMAD.IADD R5, R10, 0x1, -R5 ;  /* 0x000000010a057824 */ /* 0x000fe200078e0a05 */
[----:B------:R-:W-:Y:S01]  /*0e10*/  ISETP.NE.U32.AND P0, PT, R11, 0x1, PT ;  /* 0x000000010b00780c */ /* 0x000fe20003f05070 */
[----:B------:R-:W-:Y:S01]  /*0e20*/  IMAD.IADD R6, R8, 0x1, -R6 ;  /* 0x0000000108067824 */ /* 0x000fe200078e0a06 */
[----:B------:R-:W-:Y:S01]  /*0e30*/  SHF.R.S32.HI R207, RZ, 0x2, R205 ;  /* 0x00000002ffcf7819 */ /* 0x000fe200000114cd */
[----:B------:R-:W-:Y:S01]  /*0e40*/  IMAD.SHL.U32 R10, R4, 0x8, RZ ;  /* 0x00000008040a7824 */ /* 0x000fe200078e00ff */
[C---:B------:R-:W-:Y:S01]  /*0e50*/  R2P PR, R7.reuse, 0x6 ;  /* 0x0000000607007804 */ /* 0x040fe20000000000 */
[----:B------:R-:W-:Y:S01]  /*0e60*/  IMAD.SHL.U32 R7, R7, 0x40, RZ ;  /* 0x0000004007077824 */ /* 0x000fe200078e00ff */
[----:B------:R-:W-:Y:S01]  /*0e70*/  LOP3.LUT R204, R204, 0x7ffffe00, R3, 0xf8, !PT ;  /* 0x7ffffe00cccc7812 */ /* 0x000fe200078ef803 */
[----:B------:R-:W-:Y:S01]  /*0e80*/  IMAD.SHL.U32 R3, R5, 0x40, RZ ;  /* 0x0000004005037824 */ /* 0x000fe200078e00ff */
[----:B------:R-:W-:Y:S01]  /*0e90*/  LOP3.LUT P4, RZ, R209, 0x2, RZ, 0xc0, !PT ;  /* 0x00000002d1ff7812 */ /* 0x000fe2000788c0ff */
[----:B------:R-:W-:Y:S01]  /*0ea0*/  IMAD R207, R6, 0x10, R207 ;  /* 0x0000001006cf7824 */ /* 0x000fe200078e02cf */
[----:B------:R-:W-:Y:S01]  /*0eb0*/  LEA.HI R6, R0, R0, RZ, 0x1 ;  /* 0x0000000000067211 */ /* 0x000fe200078f08ff */
[----:B------:R-:W-:Y:S01]  /*0ec0*/  IMAD.SHL.U32 R8, R8, 0x400, RZ ;  /* 0x0000040008087824 */ /* 0x000fe200078e00ff */
[----:B------:R-:W-:Y:S01]  /*0ed0*/  LOP3.LUT R7, R7, 0x1c0, RZ, 0xc0, !PT ;  /* 0x000001c007077812 */ /* 0x000fe200078ec0ff */
[----:B------:R-:W-:Y:S01]  /*0ee0*/  IMAD.SHL.U32 R204, R204, 0x2, RZ ;  /* 0x00000002cccc7824 */ /* 0x000fe200078e00ff */
[----:B------:R-:W-:Y:S01]  /*0ef0*/  LOP3.LUT R3, R3, 0x1c0, RZ, 0xc0, !PT ;  /* 0x000001c003037812 */ /* 0x000fe200078ec0ff */
[----:B------:R-:W-:Y:S01]  /*0f00*/  IMAD R232, R0, 0x2, R8 ;  /* 0x0000000200e87824 */ /* 0x000fe200078e0208 */
[----:B------:R-:W-:-:S02]  /*0f10*/  LOP3.LUT R6, R6, 0x1ffffffe, RZ, 0xc0, !PT ;  /* 0x1ffffffe06067812 */ /* 0x000fc400078ec0ff */
[----:B------:R-:W-:Y:S02]  /*0f20*/  LEA.HI R7, R7, R7, RZ, 0x1d ;  /* 0x0000000707077211 */ /* 0x000fe400078fe8ff */
[----:B------:R-:W-:Y:S01]  /*0f30*/  LOP3.LUT R10, R3, 0x8, R10, 0xf8, !PT ;  /* 0x00000008030a7812 */ /* 0x000fe200078ef80a */
[----:B------:R-:W-:Y:S01]  /*0f40*/  IMAD.IADD R206, R0, 0x1, -R6 ;  /* 0x0000000100ce7824 */ /* 0x000fe200078e0a06 */
[----:B------:R-:W-:Y:S01]  /*0f50*/  SHF.R.U32.HI R3, RZ, 0x3, R3 ;  /* 0x00000003ff037819 */ /* 0x000fe20000011603 */
[----:B------:R-:W-:Y:S01]  /*0f60*/  IMAD.IADD R232, R232, 0x1, R7 ;  /* 0x00000001e8e87824 */ /* 0x000fe200078e0207 */
[----:B------:R-:W-:Y:S01]  /*0f70*/  LOP3.LUT R6, R9, 0xfffffe00, RZ, 0xc0, !PT ;  /* 0xfffffe0009067812 */ /* 0x000fe200078ec0ff */
[----:B------:R-:W-:Y:S01]  /*0f80*/  IMAD R0, R4, 0x200, R2 ;  /* 0x0000020004007824 */ /* 0x000fe200078e0202 */
[----:B------:R-:W-:Y:S01]  /*0f90*/  LOP3.LUT R3, R10, R3, RZ, 0x3c, !PT ;  /* 0x000000030a037212 */ /* 0x000fe200078e3cff */
[----:B------:R-:W-:Y:S01]  /*0fa0*/  IMAD.MOV.U32 R2, RZ, RZ, 0x20 ;  /* 0x00000020ff027424 */ /* 0x000fe200078e00ff */
[----:B------:R-:W-:Y:S01]  /*0fb0*/  LOP3.LUT R205, R205, 0x7ffffffc, RZ, 0xc0, !PT ;  /* 0x7ffffffccdcd7812 */ /* 0x000fe200078ec0ff */
[----:B------:R-:W-:Y:S01]  /*0fc0*/  IMAD R206, R206, 0x8, R207 ;  /* 0x00000008cece7824 */ /* 0x000fe200078e02cf */
[----:B------:R-:W-:-:S02]  /*0fd0*/  IADD3 R4, R3, R6, R8 ;  /* 0x0000000603047210 */ /* 0x000fc40007ffe008 */
[----:B------:R-:W-:Y:S01]  /*0fe0*/  LEA R232, R232, 0x80, 0x1 ;  /* 0x00000080e8e87811 */ /* 0x000fe200078e08ff */
[----:B------:R-:W-:Y:S01]  /*0ff0*/  IMAD.IADD R205, R208, 0x1, -R205 ;  /* 0x00000001d0cd7824 */ /* 0x000fe200078e0acd */
[----:B------:R-:W-:Y:S02]  /*1000*/  LOP3.LUT P6, RZ, R5, 0x2, RZ, 0xc0, !PT ;  /* 0x0000000205ff7812 */ /* 0x000fe400078cc0ff */
[----:B------:R-:W-:Y:S01]  /*1010*/  LOP3.LUT R3, R3, R6, RZ, 0xfc, !PT ;  /* 0x0000000603037212 */ /* 0x000fe200078efcff */
[----:B------:R-:W-:Y:S01]  /*1020*/  IMAD.MOV.U32 R6, RZ, RZ, 0x40 ;  /* 0x00000040ff067424 */ /* 0x000fe200078e00ff */
[----:B------:R-:W-:Y:S01]  /*1030*/  SEL R235, R2, 0xffffffe0, !P1 ;  /* 0xffffffe002eb7807 */ /* 0x000fe20004800000 */
[----:B------:R-:W-:Y:S01]  /*1040*/  IMAD.SHL.U32 R205, R205, 0x2, RZ ;  /* 0x00000002cdcd7824 */ /* 0x000fe200078e00ff */
[----:B------:R-:W-:Y:S02]  /*1050*/  LEA R189, R0, 0x6100, 0x1 ;  /* 0x0000610000bd7811 */ /* 0x000fe400078e08ff */
[C---:B------:R-:W-:Y:S01]  /*1060*/  IADD3 R231, R232.reuse, -0x10, RZ ;  /* 0xfffffff0e8e77810 */ /* 0x040fe20007ffe0ff */
[----:B------:R-:W-:Y:S01]  /*1070*/  IMAD.IADD R230, R232, 0x1, R235 ;  /* 0x00000001e8e67824 */ /* 0x000fe200078e02eb */
[----:B------:R-:W-:-:S02]  /*1080*/  LOP3.LUT P5, RZ, R5, 0x4, RZ, 0xc0, !PT ;  /* 0x0000000405ff7812 */ /* 0x000fc400078ac0ff */
[C---:B------:R-:W-:Y:S01]  /*1090*/  LOP3.LUT P3, RZ, R209.reuse, 0x4, RZ, 0xc0, !PT ;  /* 0x00000004d1ff7812 */ /* 0x040fe2000786c0ff */
[----:B------:R-:W-:Y:S01]  /*10a0*/  IMAD R209, R209, 0x20, R210 ;  /* 0x00000020d1d17824 */ /* 0x000fe200078e02d2 */
[----:B------:R-:W-:Y:S02]  /*10b0*/  SEL R2, R2, 0xffffffe0, !P6 ;  /* 0xffffffe002027807 */ /* 0x000fe40007000000 */
[----:B------:R-:W-:Y:S02]  /*10c0*/  @P0 IADD3 R231, R232, 0x10, RZ ;  /* 0x00000010e8e70810 */ /* 0x000fe40007ffe0ff */
[----:B------:R-:W-:Y:S02]  /*10d0*/  LEA R190, R4, 0xc100, 0x1 ;  /* 0x0000c10004be7811 */ /* 0x000fe400078e08ff */
[----:B------:R-:W-:Y:S01]  /*10e0*/  LEA R183, R3, 0x100, 0x1 ;  /* 0x0000010003b77811 */ /* 0x000fe200078e08ff */
[----:B------:R-:W-:Y:S01]  /*10f0*/  IMAD.IADD R235, R235, 0x1, R231 ;  /* 0x00000001ebeb7824 */ /* 0x000fe200078e02e7 */
[----:B------:R-:W-:Y:S01]  /*1100*/  SEL R236, R6, 0xffffffc0, !P2 ;  /* 0xffffffc006ec7807 */ /* 0x000fe20005000000 */
[----:B------:R-:W-:Y:S01]  /*1110*/  IMAD.IADD R188, R190, 0x1, R2 ;  /* 0x00000001bebc7824 */ /* 0x000fe200078e0202 */
[C---:B------:R-:W-:Y:S01]  /*1120*/  IADD3 R187, R189.reuse, 0x20, RZ ;  /* 0x00000020bdbb7810 */ /* 0x040fe20007ffe0ff */
[----:B------:R-:W-:Y:S01]  /*1130*/  IMAD.IADD R182, R2, 0x1, R183 ;  /* 0x0000000102b67824 */ /* 0x000fe200078e02b7 */
[----:B------:R-:W-:Y:S01]  /*1140*/  SEL R5, R6, 0xffffffc0, !P3 ;  /* 0xffffffc006057807 */ /* 0x000fe20005800000 */
[--C-:B------:R-:W-:Y:S01]  /*1150*/  IMAD.IADD R229, R232, 0x1, R236.reuse ;  /* 0x00000001e8e57824 */ /* 0x100fe200078e02ec */
[----:B------:R-:W-:Y:S01]  /*1160*/  SEL R0, R6, 0xffffffc0, !P5 ;  /* 0xffffffc006007807 */ /* 0x000fe20006800000 */
[--C-:B------:R-:W-:Y:S01]  /*1170*/  IMAD.IADD R233, R230, 0x1, R236.reuse ;  /* 0x00000001e6e97824 */ /* 0x100fe200078e02ec */
[C---:B------:R-:W-:Y:S01]  /*1180*/  @P4 IADD3 R187, R189.reuse, -0x20, RZ ;  /* 0xffffffe0bdbb4810 */ /* 0x040fe20007ffe0ff */
[----:B------:R-:W-:Y:S01]  /*1190*/  IMAD.IADD R234, R236, 0x1, R231 ;  /* 0x00000001ecea7824 */ /* 0x000fe200078e02e7 */
[C---:B------:R-:W-:Y:S01]  /*11a0*/  IADD3 R203, R212.reuse, 0x40, RZ ;  /* 0x00000040d4cb7810 */ /* 0x040fe20007ffe0ff */
[----:B------:R-:W-:Y:S01]  /*11b0*/  IMAD.IADD R185, R189, 0x1, R5 ;  /* 0x00000001bdb97824 */ /* 0x000fe200078e0205 */
[----:B------:R-:W-:Y:S01]  /*11c0*/  IADD3 R202, R212, 0x80, RZ ;  /* 0x00000080d4ca7810 */ /* 0x000fe20007ffe0ff */
[----:B------:R-:W-:Y:S01]  /*11d0*/  IMAD.IADD R176, R5, 0x1, R187 ;  /* 0x0000000105b07824 */ /* 0x000fe200078e02bb */
[----:B------:R-:W-:Y:S01]  /*11e0*/  IADD3 R227, R205, 0x88, RZ ;  /* 0x00000088cde37810 */ /* 0x000fe20007ffe0ff */
[----:B------:R-:W-:Y:S01]  /*11f0*/  IMAD.IADD R236, R235, 0x1, R236 ;  /* 0x00000001ebec7824 */ /* 0x000fe200078e02ec */
[C---:B------:R-:W-:Y:S01]  /*1200*/  IADD3 R226, R205.reuse, 0x90, RZ ;  /* 0x00000090cde27810 */ /* 0x040fe20007ffe0ff */
[--C-:B------:R-:W-:Y:S01]  /*1210*/  IMAD.IADD R186, R190, 0x1, R0.reuse ;  /* 0x00000001beba7824 */ /* 0x100fe200078e0200 */
[C---:B------:R-:W-:Y:S01]  /*1220*/  IADD3 R225, R205.reuse, 0x98, RZ ;  /* 0x00000098cde17810 */ /* 0x040fe20007ffe0ff */
[----:B------:R-:W-:Y:S01]  /*1230*/  IMAD.IADD R181, R0, 0x1, R183 ;  /* 0x0000000100b57824 */ /* 0x000fe200078e02b7 */
[C---:B------:R-:W-:Y:S01]  /*1240*/  IADD3 R224, R205.reuse, 0xa0, RZ ;  /* 0x000000a0cde07810 */ /* 0x040fe20007ffe0ff */
[----:B------:R-:W-:Y:S01]  /*1250*/  IMAD.IADD R184, R188, 0x1, R0 ;  /* 0x00000001bcb87824 */ /* 0x000fe200078e0200 */
[C---:B------:R-:W-:Y:S01]  /*1260*/  IADD3 R223, R205.reuse, 0xa8, RZ ;  /* 0x000000a8cddf7810 */ /* 0x040fe20007ffe0ff */
[----:B------:R-:W-:Y:S01]  /*1270*/  IMAD.IADD R180, R0, 0x1, R182 ;  /* 0x0000000100b47824 */ /* 0x000fe200078e02b6 */
[----:B------:R-:W-:-:S02]  /*1280*/  IADD3 R222, R205, 0xb0, RZ ;  /* 0x000000b0cdde7810 */ /* 0x000fc40007ffe0ff */
[C---:B------:R-:W-:Y:S02]  /*1290*/  IADD3 R221, R205.reuse, 0xb8, RZ ;  /* 0x000000b8cddd7810 */ /* 0x040fe40007ffe0ff */
[----:B------:R-:W-:Y:S02]  /*12a0*/  SHF.R.S32.HI R213, RZ, 0x1f, R212 ;  /* 0x0000001fffd57819 */ /* 0x000fe400000114d4 */
[----:B------:R-:W-:Y:S02]  /*12b0*/  SHF.R.S32.HI R198, RZ, 0x1f, R203 ;  /* 0x0000001fffc67819 */ /* 0x000fe400000114cb */
[----:B------:R-:W-:Y:S02]  /*12c0*/  SHF.R.S32.HI R197, RZ, 0x1f, R202 ;  /* 0x0000001fffc57819 */ /* 0x000fe400000114ca */
[----:B------:R-:W-:Y:S02]  /*12d0*/  IADD3 R228, R205, 0x80, RZ ;  /* 0x00000080cde47810 */ /* 0x000fe40007ffe0ff */
[----:B------:R-:W-:-:S02]  /*12e0*/  SHF.R.S32.HI R220, RZ, 0x1f, R227 ;  /* 0x0000001fffdc7819 */ /* 0x000fc400000114e3 */
[----:B------:R-:W-:Y:S02]  /*12f0*/  SHF.R.S32.HI R219, RZ, 0x1f, R226 ;  /* 0x0000001fffdb7819 */ /* 0x000fe400000114e2 */
[----:B------:R-:W-:Y:S02]  /*1300*/  SHF.R.S32.HI R218, RZ, 0x1f, R225 ;  /* 0x0000001fffda7819 */ /* 0x000fe400000114e1 */
[----:B------:R-:W-:Y:S02]  /*1310*/  SHF.R.S32.HI R217, RZ, 0x1f, R224 ;  /* 0x0000001fffd97819 */ /* 0x000fe400000114e0 */
[----:B------:R-:W-:Y:S02]  /*1320*/  SHF.R.S32.HI R216, RZ, 0x1f, R223 ;  /* 0x0000001fffd87819 */ /* 0x000fe400000114df */
[----:B------:R-:W-:Y:S02]  /*1330*/  SHF.R.S32.HI R215, RZ, 0x1f, R222 ;  /* 0x0000001fffd77819 */ /* 0x000fe400000114de */
[----:B------:R-:W-:-:S02]  /*1340*/  SHF.R.S32.HI R214, RZ, 0x1f, R221 ;  /* 0x0000001fffd67819 */ /* 0x000fc400000114dd */
[C---:B------:R-:W-:Y:S02]  /*1350*/  IADD3 R179, R187.reuse, 0x800, RZ ;  /* 0x00000800bbb37810 */ /* 0x040fe40007ffe0ff */
[C---:B------:R-:W-:Y:S02]  /*1360*/  IADD3 R178, R187.reuse, 0x1000, RZ ;  /* 0x00001000bbb27810 */ /* 0x040fe40007ffe0ff */
[C---:B------:R-:W-:Y:S02]  /*1370*/  IADD3 R177, R187.reuse, 0x1800, RZ ;  /* 0x00001800bbb17810 */ /* 0x040fe40007ffe0ff */
[C---:B------:R-:W-:Y:S02]  /*1380*/  IADD3 R175, R187.reuse, 0x2000, RZ ;  /* 0x00002000bbaf7810 */ /* 0x040fe40007ffe0ff */
[C---:B------:R-:W-:Y:S02]  /*1390*/  IADD3 R174, R187.reuse, 0x2800, RZ ;  /* 0x00002800bbae7810 */ /* 0x040fe40007ffe0ff */
[----:B------:R-:W-:-:S02]  /*13a0*/  IADD3 R173, R187, 0x3000, RZ ;  /* 0x00003000bbad7810 */ /* 0x000fc40007ffe0ff */
[C---:B------:R-:W-:Y:S02]  /*13b0*/  IADD3 R172, R187.reuse, 0x3800, RZ ;  /* 0x00003800bbac7810 */ /* 0x040fe40007ffe0ff */
[C---:B------:R-:W-:Y:S02]  /*13c0*/  IADD3 R171, R187.reuse, 0x4000, RZ ;  /* 0x00004000bbab7810 */ /* 0x040fe40007ffe0ff */
[C---:B------:R-:W-:Y:S02]  /*13d0*/  IADD3 R170, R187.reuse, 0x4800, RZ ;  /* 0x00004800bbaa7810 */ /* 0x040fe40007ffe0ff */
[C---:B------:R-:W-:Y:S02]  /*13e0*/  IADD3 R169, R187.reuse, 0x5000, RZ ;  /* 0x00005000bba97810 */ /* 0x040fe40007ffe0ff */
[----:B------:R-:W-:Y:S02]  /*13f0*/  IADD3 R168, R187, 0x5800, RZ ;  /* 0x00005800bba87810 */ /* 0x000fe40007ffe0ff */
.L_x_103:
[----:B------:R-:W-:-:S04]  /*1400*/  IMAD.MOV.U32 R3, RZ, RZ, 0x4 ;  /* 0x00000004ff037424 */ /* 0x000fc800078e00ff */
[----:B------:R-:W-:-:S06]  /*1410*/  IMAD.WIDE R238, R195, R3, c[0x0][0x588] ;  /* 0x00016200c3ee7625 */ /* 0x000fcc00078e0203 */
[----:B------:R-:W2:Y:S01]  /*1420*/  LDG.E R238, [R238.64] ;  /* 0x00000006eeee7981 */ /* 0x000ea2000c1e1900 */
[----:B------:R-:W-:Y:S01]  /*1430*/  ISETP.NE.U32.AND P1, PT, RZ, c[0x0][0x370], PT ;  /* 0x0000dc00ff007a0c */ /* 0x000fe20003f25070 */
[----:B------:R-:W-:Y:S01]  /*1440*/  IMAD.MOV.U32 R5, RZ, RZ, RZ ;  /* 0x000000ffff057224 */ /* 0x000fe200078e00ff */
[----:B------:R-:W-:Y:S02]  /*1450*/  ISETP.NE.U32.AND P5, PT, RZ, c[0x0][0x360], PT ;  /* 0x0000d800ff007a0c */ /* 0x000fe40003fa5070 */
[----:B------:R-:W-:Y:S02]  /*1460*/  ISETP.NE.AND.EX P1, PT, RZ, c[0x0][0x374], PT, P1 ;  /* 0x0000dd00ff007a0c */ /* 0x000fe40003f25310 */
[----:B------:R-:W-:Y:S02]  /*1470*/  ISETP.NE.AND.EX P5, PT, RZ, c[0x0][0x364], PT, P5 ;  /* 0x0000d900ff007a0c */ /* 0x000fe40003fa5350 */
[----:B------:R-:W-:-:S04]  /*1480*/  ISETP.NE.U32.AND P3, PT, RZ, c[0x0][0x348], PT ;  /* 0x0000d200ff007a0c */ /* 0x000fc80003f65070 */
[----:B------:R-:W-:Y:S02]  /*1490*/  ISETP.NE.AND.EX P3, PT, RZ, c[0x0][0x34c], PT, P3 ;  /* 0x0000d300ff007a0c */ /* 0x000fe40003f65330 */
[----:B--2---:R-:W-:-:S03]  /*14a0*/  SHF.R.S32.HI R237, RZ, 0x1f, R238 ;  /* 0x0000001fffed7819 */ /* 0x004fc600000114ee */
[----:B------:R-:W-:-:S04]  /*14b0*/  @P1 LEA R6, P0, R238, c[0x0][0x370], 0x2 ;  /* 0x0000dc00ee061a11 */ /* 0x000fc800078010ff */
[C---:B------:R-:W-:Y:S02]  /*14c0*/  @P1 LEA.HI.X R7, R238.reuse, c[0x0][0x374], R237, 0x2, P0 ;  /* 0x0000dd00ee071a11 */ /* 0x040fe400000f14ed */
[----:B------:R-:W-:Y:S02]  /*14d0*/  ISETP.NE.U32.AND P0, PT, RZ, c[0x0][0x350], PT ;  /* 0x0000d400ff007a0c */ /* 0x000fe40003f05070 */
[C---:B------:R-:W-:Y:S01]  /*14e0*/  LEA R12, P4, R238.reuse, c[0x0][0x348], 0x2 ;  /* 0x0000d200ee0c7a11 */ /* 0x040fe200078810ff */
[----:B------:R1:W5:Y:S01]  /*14f0*/  @P1 LDG.E R5, [R6.64] ;  /* 0x0000000606051981 */ /* 0x000362000c1e1900 */
[----:B------:R-:W-:Y:S02]  /*1500*/  ISETP.NE.AND.EX P0, PT, RZ, c[0x0][0x354], PT, P0 ;  /* 0x0000d500ff007a0c */ /* 0x000fe40003f05300 */
[C---:B------:R-:W-:Y:S02]  /*1510*/  @P5 LEA R8, P1, R238.reuse, c[0x0][0x360], 0x2 ;  /* 0x0000d800ee085a11 */ /* 0x040fe400078210ff */
[----:B------:R-:W-:-:S02]  /*1520*/  LEA R10, P2, R238, c[0x0][0x350], 0x2 ;  /* 0x0000d400ee0a7a11 */ /* 0x000fc400078410ff */
[C-C-:B------:R-:W-:Y:S02]  /*1530*/  @P5 LEA.HI.X R9, R238.reuse, c[0x0][0x364], R237.reuse, 0x2, P1 ;  /* 0x0000d900ee095a11 */ /* 0x140fe400008f14ed */
[C-C-:B------:R-:W-:Y:S02]  /*1540*/  LEA.HI.X R13, R238.reuse, c[0x0][0x34c], R237.reuse, 0x2, P4 ;  /* 0x0000d300ee0d7a11 */ /* 0x140fe400020f14ed */
[----:B------:R-:W-:Y:S01]  /*1550*/  LEA.HI.X R11, R238, c[0x0][0x354], R237, 0x2, P2 ;  /* 0x0000d500ee0b7a11 */ /* 0x000fe200010f14ed */
[----:B------:R2:W5:Y:S01]  /*1560*/  @P5 LDG.E R8, [R8.64] ;  /* 0x0000000608085981 */ /* 0x000562000c1e1900 */
[----:B-1----:R-:W-:-:S06]  /*1570*/  CS2R R6, SRZ ;  /* 0x0000000000067805 */ /* 0x002fcc000001ff00 */
[----:B------:R2:W5:Y:S04]  /*1580*/  @P3 LDG.E R6, [R12.64] ;  /* 0x000000060c063981 */ /* 0x000568000c1e1900 */
[----:B------:R2:W5:Y:S01]  /*1590*/  @P0 LDG.E R7, [R10.64] ;  /* 0x000000060a070981 */ /* 0x000562000c1e1900 */
[----:B------:R-:W-:Y:S01]  /*15a0*/  YIELD ;  /* 0x0000000000007946 */ /* 0x000fe20003800000 */
[----:B------:R-:W-:Y:S01]  /*15b0*/  LOP3.LUT R239, R194, 0xffff, RZ, 0xc0, !PT ;  /* 0x0000ffffc2ef7812 */ /* 0x000fe200078ec0ff */
[----:B------:R-:W-:Y:S05]  /*15c0*/  @P5 BRA `(.L_x_23) ;  /* 0x0000005000005947 */ /* 0x000fea0003800000 */
[----:B-----5:R-:W-:Y:S01]  /*15d0*/  MOV R8, c[0x0][0x168] ;  /* 0x00005a0000087a02 */ /* 0x020fe20000000f00 */
[----:B------:R-:W-:Y:S05]  /*15e0*/  @!P3 BRA `(.L_x_23) ;  /* 0x000000300000b947 */ /* 0x000fea0003800000 */
[----:B------:R-:W3:Y:S04]  /*15f0*/  LDG.E R8, [R12.64] ;  /* 0x000000060c087981 */ /* 0x000ee8000c1e1900 */
[----:B------:R-:W3:Y:S02]  /*1600*/  LDG.E R0, [R12.64+0x4] ;  /* 0x000004060c007981 */ /* 0x000ee4000c1e1900 */
[----:B---3--:R-:W-:-:S02]  /*1610*/  IADD3 R8, -R8, R0, RZ ;  /* 0x0000000008087210 */ /* 0x008fc40007ffe1ff */
.L_x_23:
[----:B------:R-:W-:-:S04]  /*1620*/  ISETP.NE.U32.AND P1, PT, RZ, c[0x0][0x368], PT ;  /* 0x0000da00ff007a0c */ /* 0x000fc80003f25070 */
[----:B------:R-:W-:-:S13]  /*1630*/  ISETP.NE.AND.EX P1, PT, RZ, c[0x0][0x36c], PT, P1 ;  /* 0x0000db00ff007a0c */ /* 0x000fda0003f25310 */
[----:B------:R-:W-:Y:S05]  /*1640*/  @!P1 BRA `(.L_x_24) ;  /* 0x0000004000009947 */ /* 0x000fea0003800000 */
[----:B--2---:R-:W-:-:S04]  /*1650*/  LEA R10, P1, R238, c[0x0][0x368], 0x2 ;  /* 0x0000da00ee0a7a11 */ /* 0x004fc800078210ff */
[----:B------:R-:W-:-:S05]  /*1660*/  LEA.HI.X R11, R238, c[0x0][0x36c], R237, 0x2, P1 ;  /* 0x0000db00ee0b7a11 */ /* 0x000fca00008f14ed */
[----:B------:R1:W5:Y:S01]  /*1670*/  LDG.E R4, [R10.64] ;  /* 0x000000060a047981 */ /* 0x000362000c1e1900 */
[----:B------:R-:W-:Y:S05]  /*1680*/  BRA `(.L_x_25) ;  /* 0x0000005000007947 */ /* 0x000fea0003800000 */
.L_x_24:
[----:B------:R-:W-:Y:S01]  /*1690*/  MOV R4, c[0x0][0x1d0] ;  /* 0x0000740000047a02 */ /* 0x000fe20000000f00 */
[----:B------:R-:W-:Y:S05]  /*16a0*/  @!P0 BRA `(.L_x_25) ;  /* 0x0000003000008947 */ /* 0x000fea0003800000 */
[----:B------:R-:W3:Y:S04]  /*16b0*/  LDG.E R0, [R10.64] ;  /* 0x000000060a007981 */ /* 0x000ee8000c1e1900 */
[----:B------:R-:W3:Y:S02]  /*16c0*/  LDG.E R4, [R10.64+0x4] ;  /* 0x000004060a047981 */ /* 0x000ee4000c1e1900 */
[----:B---3--:R-:W-:-:S05]  /*16d0*/  IADD3 R4, -R0, R4, RZ ;  /* 0x0000000400047210 */ /* 0x008fca0007ffe1ff */
.L_x_25:
[--C-:B-----5:R-:W-:Y:S01]  /*16e0*/  IMAD.IADD R4, R4, 0x1, -R5.reuse ;  /* 0x0000000104047824 */ /* 0x120fe200078e0a05 */
[C---:B--2---:R-:W-:Y:S01]  /*16f0*/  LOP3.LUT R9, R194.reuse, 0xff000000, RZ, 0xc0, !PT ;  /* 0xff000000c2097812 */ /* 0x044fe200078ec0ff */
[----:B------:R-:W-:Y:S01]  /*1700*/  BSSY B0, `(.L_x_26) ;  /* 0x000002a000007945 */ /* 0x000fe20003800000 */
[----:B------:R-:W-:Y:S01]  /*1710*/  LOP3.LUT R242, R194, 0xff0000, RZ, 0xc0, !PT ;  /* 0x00ff0000c2f27812 */ /* 0x000fe200078ec0ff */
[----:B------:R-:W-:Y:S01]  /*1720*/  IMAD.IADD R7, R7, 0x1, R5 ;  /* 0x0000000107077824 */ /* 0x000fe200078e0205 */
[----:B------:R-:W-:-:S02]  /*1730*/  ISETP.GE.AND P1, PT, R4, 0x1, PT ;  /* 0x000000010400780c */ /* 0x000fc40003f26270 */
[----:B------:R-:W-:Y:S02]  /*1740*/  IADD3 R0, R4, 0x3f, RZ ;  /* 0x0000003f04007810 */ /* 0x000fe40007ffe0ff */
[----:B------:R-:W-:Y:S02]  /*1750*/  SHF.R.U32.HI R9, RZ, 0x8, R9 ;  /* 0x00000008ff097819 */ /* 0x000fe40000011609 */
[----:B------:R-:W-:Y:S02]  /*1760*/  SHF.R.S32.HI R2, RZ, 0x1f, R0 ;  /* 0x0000001fff027819 */ /* 0x000fe40000011400 */
[----:B------:R-:W-:Y:S02]  /*1770*/  LEA.HI R242, R242, R9, RZ, 0x10 ;  /* 0x00000009f2f27211 */ /* 0x000fe400078f80ff */
[----:B------:R-:W-:Y:S01]  /*1780*/  LEA.HI R0, R2, R0, RZ, 0x6 ;  /* 0x0000000002007211 */ /* 0x000fe200078f30ff */
[----:B------:R-:W-:Y:S01]  /*1790*/  IMAD.MOV.U32 R2, RZ, RZ, RZ ;  /* 0x000000ffff027224 */ /* 0x000fe200078e00ff */
[----:B------:R-:W-:-:S02]  /*17a0*/  LOP3.LUT R243, R242, 0xff, RZ, 0xc0, !PT ;  /* 0x000000fff2f37812 */ /* 0x000fc400078ec0ff */
[----:B------:R-:W-:Y:S02]  /*17b0*/  SHF.R.U32.HI R242, RZ, 0x10, R242 ;  /* 0x00000010fff27819 */ /* 0x000fe400000116f2 */
[----:B------:R-:W-:Y:S01]  /*17c0*/  SHF.R.S32.HI R0, RZ, 0x6, R0 ;  /* 0x00000006ff007819 */ /* 0x000fe20000011400 */
[----:B------:R-:W-:Y:S05]  /*17d0*/  @!P1 BRA `(.L_x_27) ;  /* 0x000001c000009947 */ /* 0x000fea0003800000 */
[----:B------:R-:W-:-:S04]  /*17e0*/  ISETP.NE.AND P1, PT, R242, RZ, PT ;  /* 0x000000fff200720c */ /* 0x000fc80003f25270 */
[----:B------:R-:W-:-:S04]  /*17f0*/  SEL R9, R242, c[0x0][0x338], P1 ;  /* 0x0000ce00f2097a07 */ /* 0x000fc80000800000 */
[-C--:B-1----:R-:W-:Y:S02]  /*1800*/  IABS R11, R9.reuse ;  /* 0x00000009000b7213 */ /* 0x082fe40000000000 */
[----:B------:R-:W-:Y:S02]  /*1810*/  IADD3 R12, R0, -0x1, R9 ;  /* 0xffffffff000c7810 */ /* 0x000fe40007ffe009 */
[----:B------:R-:W1:Y:S01]  /*1820*/  I2F.RP R14, R11 ;  /* 0x0000000b000e7306 */ /* 0x000e620000209400 */
[-C--:B------:R-:W-:Y:S02]  /*1830*/  IABS R2, R9.reuse ;  /* 0x0000000900027213 */ /* 0x080fe40000000000 */
[----:B------:R-:W-:Y:S02]  /*1840*/  IABS R5, R12 ;  /* 0x0000000c00057213 */ /* 0x000fe40000000000 */
[----:B------:R-:W-:Y:S01]  /*1850*/  LOP3.LUT R12, R12, R9, RZ, 0x3c, !PT ;  /* 0x000000090c0c7212 */ /* 0x000fe200078e3cff */
[----:B------:R-:W-:-:S03]  /*1860*/  IMAD.MOV R2, RZ, RZ, -R2 ;  /* 0x000000ffff027224 */ /* 0x000fc600078e0a02 */
[----:B------:R-:W-:Y:S01]  /*1870*/  ISETP.GE.AND P1, PT, R12, RZ, PT ;  /* 0x000000ff0c00720c */ /* 0x000fe20003f26270 */
[----:B-1----:R-:W1:Y:S02]  /*1880*/  MUFU.RCP R14, R14 ;  /* 0x0000000e000e7308 */ /* 0x002e640000001000 */
[----:B-1----:R-:W-:-:S06]  /*1890*/  IADD3 R14, R14, 0xffffffe, RZ ;  /* 0x0ffffffe0e0e7810 */ /* 0x002fcc0007ffe0ff */
[----:B------:R-:W1:Y:S02]  /*18a0*/  F2I.FTZ.U32.TRUNC.NTZ R15, R14 ;  /* 0x0000000e000f7305 */ /* 0x000e64000021f000 */
[----:B-1----:R-:W-:Y:S02]  /*18b0*/  IMAD.MOV R10, RZ, RZ, -R15 ;  /* 0x000000ffff0a7224 */ /* 0x002fe400078e0a0f */
[----:B------:R-:W-:Y:S02]  /*18c0*/  IMAD.MOV.U32 R14, RZ, RZ, RZ ;  /* 0x000000ffff0e7224 */ /* 0x000fe400078e00ff */
[----:B------:R-:W-:-:S04]  /*18d0*/  IMAD R10, R10, R11, RZ ;  /* 0x0000000b0a0a7224 */ /* 0x000fc800078e02ff */
[----:B------:R-:W-:-:S06]  /*18e0*/  IMAD.HI.U32 R10, R15, R10, R14 ;  /* 0x0000000a0f0a7227 */ /* 0x000fcc00078e000e */
[----:B------:R-:W-:-:S04]  /*18f0*/  IMAD.HI.U32 R10, R10, R5, RZ ;  /* 0x000000050a0a7227 */ /* 0x000fc800078e00ff */
[----:B------:R-:W-:-:S05]  /*1900*/  IMAD R2, R10, R2, R5 ;  /* 0x000000020a027224 */ /* 0x000fca00078e0205 */
[----:B------:R-:W-:-:S13]  /*1910*/  ISETP.GT.U32.AND P2, PT, R11, R2, PT ;  /* 0x000000020b00720c */ /* 0x000fda0003f44070 */
[----:B------:R-:W-:Y:S01]  /*1920*/  @!P2 IMAD.IADD R2, R2, 0x1, -R11 ;  /* 0x000000010202a824 */ /* 0x000fe200078e0a0b */
[----:B------:R-:W-:Y:S02]  /*1930*/  @!P2 IADD3 R10, R10, 0x1, RZ ;  /* 0x000000010a0aa810 */ /* 0x000fe40007ffe0ff */
[----:B------:R-:W-:Y:S02]  /*1940*/  ISETP.NE.AND P2, PT, R9, RZ, PT ;  /* 0x000000ff0900720c */ /* 0x000fe40003f45270 */
[----:B------:R-:W-:-:S13]  /*1950*/  ISETP.GE.U32.AND P4, PT, R2, R11, PT ;  /* 0x0000000b0200720c */ /* 0x000fda0003f86070 */
[----:B------:R-:W-:-:S05]  /*1960*/  @P4 IADD3 R10, R10, 0x1, RZ ;  /* 0x000000010a0a4810 */ /* 0x000fca0007ffe0ff */
[----:B------:R-:W-:Y:S01]  /*1970*/  @!P1 IMAD.MOV R10, RZ, RZ, -R10 ;  /* 0x000000ffff0a9224 */ /* 0x000fe200078e0a0a */
[----:B------:R-:W-:-:S05]  /*1980*/  @!P2 LOP3.LUT R10, RZ, R9, RZ, 0x33, !PT ;  /* 0x00000009ff0aa212 */ /* 0x000fca00078e33ff */
[----:B------:R-:W-:Y:S02]  /*1990*/  IMAD.MOV.U32 R2, RZ, RZ, R10 ;  /* 0x000000ffff027224 */ /* 0x000fe400078e000a */
.L_x_27:
[----:B------:R-:W-:Y:S05]  /*19a0*/  BSYNC B0 ;  /* 0x0000000000007941 */ /* 0x000fea0003800000 */
.L_x_26:
[----:B------:R-:W-:Y:S01]  /*19b0*/  IMAD R241, R243, R2, RZ ;  /* 0x00000002f3f17224 */ /* 0x000fe200078e02ff */
[----:B------:R-:W-:Y:S01]  /*19c0*/  PRMT R9, RZ, 0x7610, R9 ;  /* 0x00007610ff097816 */ /* 0x000fe20000000009 */
[----:B------:R-:W-:Y:S01]  /*19d0*/  CS2R R114, SRZ ;  /* 0x0000000000727805 */ /* 0x000fe2000001ff00 */
[----:B------:R-:W-:Y:S01]  /*19e0*/  MOV R5, RZ ;  /* 0x000000ff00057202 */ /* 0x000fe20000000f00 */
[----:B------:R-:W-:Y:S01]  /*19f0*/  IMAD.IADD R2, R241, 0x1, R2 ;  /* 0x00000001f1027824 */ /* 0x000fe200078e0202 */
[----:B------:R-:W-:Y:S01]  /*1a00*/  CS2R R112, SRZ ;  /* 0x0000000000707805 */ /* 0x000fe2000001ff00 */
[----:B------:R-:W-:Y:S01]  /*1a10*/  CS2R R118, SRZ ;  /* 0x0000000000767805 */ /* 0x000fe2000001ff00 */
[----:B------:R-:W-:Y:S01]  /*1a20*/  CS2R R116, SRZ ;  /* 0x0000000000747805 */ /* 0x000fe2000001ff00 */
[----:B------:R-:W-:Y:S01]  /*1a30*/  CS2R R110, SRZ ;  /* 0x00000000006e7805 */ /* 0x000fe2000001ff00 */
[----:B------:R-:W-:Y:S01]  /*1a40*/  IMNMX R0, R0, R2, PT ;  /* 0x0000000200007217 */ /* 0x000fe20003800200 */
[----:B------:R-:W-:Y:S01]  /*1a50*/  IMAD.MOV.U32 R2, RZ, RZ, RZ ;  /* 0x000000ffff027224 */ /* 0x000fe200078e00ff */
[----:B------:R-:W-:Y:S01]  /*1a60*/  CS2R R108, SRZ ;  /* 0x00000000006c7805 */ /* 0x000fe2000001ff00 */
[----:B------:R-:W-:Y:S01]  /*1a70*/  CS2R R106, SRZ ;  /* 0x00000000006a7805 */ /* 0x000fe2000001ff00 */
[----:B------:R-:W-:Y:S01]  /*1a80*/  ISETP.GT.AND P1, PT, R0, R241, PT ;  /* 0x000000f10000720c */ /* 0x000fe20003f24270 */
        /* <DEDUP_REMOVED lines=42> */
[----:B------:R-:W-:-:S04]  /*1d30*/  ISETP.NE.U32.AND P2, PT, RZ, c[0x0][0x340], PT ;  /* 0x0000d000ff007a0c */ /* 0x000fc80003f45070 */
[----:B------:R-:W-:-:S13]  /*1d40*/  ISETP.NE.AND.EX P2, PT, RZ, c[0x0][0x344], PT, P2 ;  /* 0x0000d100ff007a0c */ /* 0x000fda0003f45320 */
[----:B------:R-:W-:-:S06]  /*1d50*/  @P2 IMAD.WIDE R2, R238, R3, c[0x0][0x340] ;  /* 0x0000d000ee022625 */ /* 0x000fcc00078e0203 */
[----:B------:R2:W3:Y:S01]  /*1d60*/  @P2 LDG.E R3, [R2.64] ;  /* 0x0000000602032981 */ /* 0x0004e2000c1e1900 */
[----:B------:R-:W-:Y:S01]  /*1d70*/  SHF.R.S32.HI R20, RZ, 0x1f, R6 ;  /* 0x0000001fff147819 */ /* 0x000fe20000011406 */
[----:B------:R-:W-:Y:S01]  /*1d80*/  IMAD.WIDE.U32 R12, R6, c[0x0][0x178], RZ ;  /* 0x00005e00060c7a25 */ /* 0x000fe200078e00ff */
[----:B------:R-:W-:Y:S02]  /*1d90*/  ISETP.GE.AND P5, PT, R203, c[0x0][0x1d4], PT ;  /* 0x00007500cb007a0c */ /* 0x000fe40003fa6270 */
[----:B------:R-:W-:Y:S01]  /*1da0*/  ISETP.GE.AND P4, PT, R212, c[0x0][0x1d4], PT ;  /* 0x00007500d4007a0c */ /* 0x000fe20003f86270 */
[----:B------:R-:W-:Y:S01]  /*1db0*/  IMAD R20, R20, c[0x0][0x178], RZ ;  /* 0x00005e0014147a24 */ /* 0x000fe200078e02ff */
[----:B------:R-:W-:Y:S02]  /*1dc0*/  SEL R28, RZ, 0xffffffff, P5 ;  /* 0xffffffffff1c7807 */ /* 0x000fe40002800000 */
[----:B-1----:R-:W-:Y:S01]  /*1dd0*/  SEL R11, RZ, 0x1, P4 ;  /* 0x00000001ff0b7807 */ /* 0x002fe20002000000 */
[----:B------:R-:W-:Y:S01]  /*1de0*/  IMAD R20, R6, c[0x0][0x17c], R20 ;  /* 0x00005f0006147a24 */ /* 0x000fe200078e0214 */
[----:B------:R-:W-:Y:S01]  /*1df0*/  ISETP.GE.AND P6, PT, R202, c[0x0][0x1d4], PT ;  /* 0x00007500ca007a0c */ /* 0x000fe20003fc6270 */
[----:B------:R-:W-:Y:S01]  /*1e00*/  IMAD.SHL.U32 R28, R28, 0x2, RZ ;  /* 0x000000021c1c7824 */ /* 0x000fe200078e00ff */
[----:B------:R-:W-:-:S02]  /*1e10*/  P2R R9, PR, RZ, 0x20 ;  /* 0x00000020ff097803 */ /* 0x000fc40000000000 */
[----:B------:R-:W-:Y:S01]  /*1e20*/  IADD3 R21, R13, R20, RZ ;  /* 0x000000140d157210 */ /* 0x000fe20007ffe0ff */
[----:B------:R-:W-:Y:S01]  /*1e30*/  IMAD.MOV.U32 R20, RZ, RZ, R12 ;  /* 0x000000ffff147224 */ /* 0x000fe200078e000c */
[----:B------:R-:W-:Y:S02]  /*1e40*/  LOP3.LUT R28, R28, 0x2, R11, 0xe2, !PT ;  /* 0x000000021c1c7812 */ /* 0x000fe400078ee20b */
[----:B------:R-:W-:Y:S01]  /*1e50*/  SHF.R.S32.HI R11, RZ, 0x1f, R7 ;  /* 0x0000001fff0b7819 */ /* 0x000fe20000011407 */
[C---:B------:R-:W-:Y:S01]  /*1e60*/  IMAD.WIDE.U32 R20, R239.reuse, c[0x0][0x1b8], R20 ;  /* 0x00006e00ef147a25 */ /* 0x040fe200078e0014 */
[----:B------:R-:W-:Y:S02]  /*1e70*/  SEL R13, RZ, 0x4, P6 ;  /* 0x00000004ff0d7807 */ /* 0x000fe40003000000 */
[----:B------:R-:W-:Y:S01]  /*1e80*/  P2R R10, PR, RZ, 0x10 ;  /* 0x00000010ff0a7803 */ /* 0x000fe20000000000 */
[----:B------:R-:W-:Y:S01]  /*1e90*/  IMAD R15, R239, c[0x0][0x1bc], R21 ;  /* 0x00006f00ef0f7a24 */ /* 0x000fe200078e0215 */
[----:B--2---:R-:W-:-:S02]  /*1ea0*/  MOV R2, c[0x0][0x2c4] ;  /* 0x0000b10000027a02 */ /* 0x004fc40000000f00 */
[----:B------:R-:W-:Y:S02]  /*1eb0*/  LOP3.LUT R28, R28, R13, RZ, 0xfc, !PT ;  /* 0x0000000d1c1c7212 */ /* 0x000fe400078efcff */
[----:B------:R-:W-:Y:S01]  /*1ec0*/  ISETP.NE.AND P1, PT, R2, 0x1, PT ;  /* 0x000000010200780c */ /* 0x000fe20003f25270 */
[----:B------:R-:W-:Y:S01]  /*1ed0*/  IMAD R2, R193, 0x80, R209 ;  /* 0x00000080c1027824 */ /* 0x000fe200078e02d1 */
[----:B------:R-:W-:Y:S02]  /*1ee0*/  ISETP.GE.AND P5, PT, R203, c[0x0][0x198], PT ;  /* 0x00006600cb007a0c */ /* 0x000fe40003fa6270 */
[----:B------:R-:W-:Y:S02]  /*1ef0*/  ISETP.GE.AND P4, PT, R202, c[0x0][0x198], PT ;  /* 0x00006600ca007a0c */ /* 0x000fe40003f86270 */
[----:B------:R-:W-:-:S07]  /*1f00*/  MOV R5, R2 ;  /* 0x0000000200057202 */ /* 0x000fce0000000f00 */
[----:B------:R-:W-:-:S05]  /*1f10*/  @P1 IMAD.HI.U32 R6, R2, c[0x0][0x2c8], RZ ;  /* 0x0000b20002061a27 */ /* 0x000fca00078e00ff */
[----:B------:R-:W-:Y:S02]  /*1f20*/  @P1 SHF.R.U32.HI R5, RZ, c[0x0][0x2cc], R6 ;  /* 0x0000b300ff051a19 */ /* 0x000fe40000011606 */
[C---:B------:R-:W-:Y:S02]  /*1f30*/  IADD3 R14, P1, R210.reuse, R7, RZ ;  /* 0x00000007d20e7210 */ /* 0x040fe40007f3e0ff */
[----:B------:R-:W-:Y:S02]  /*1f40*/  SEL R7, R237, RZ, !P3 ;  /* 0x000000ffed077207 */ /* 0x000fe40005800000 */
[----:B------:R-:W-:Y:S01]  /*1f50*/  LEA.HI.X.SX32 R11, R210, R11, 0x1, P1 ;  /* 0x0000000bd20b7211 */ /* 0x000fe200008f0eff */
[----:B------:R-:W-:Y:S01]  /*1f60*/  IMAD.WIDE.U32 R18, R14, c[0x0][0x1e0], R212 ;  /* 0x000078000e127a25 */ /* 0x000fe200078e00d4 */
[----:B------:R-:W-:Y:S02]  /*1f70*/  SEL R6, R238, RZ, !P3 ;  /* 0x000000ffee067207 */ /* 0x000fe40005800000 */
[----:B------:R-:W-:Y:S01]  /*1f80*/  ISETP.GE.AND P1, PT, R212, c[0x0][0x198], PT ;  /* 0x00006600d4007a0c */ /* 0x000fe20003f26270 */
[----:B------:R-:W-:-:S02]  /*1f90*/  IMAD R12, R11, c[0x0][0x1e0], RZ ;  /* 0x000078000b0c7a24 */ /* 0x000fc400078e02ff */
[----:B------:R-:W-:Y:S02]  /*1fa0*/  IMAD R11, R11, c[0x0][0x208], RZ ;  /* 0x000082000b0b7a24 */ /* 0x000fe400078e02ff */
[----:B------:R-:W-:-:S04]  /*1fb0*/  IMAD.WIDE.U32 R16, R14, c[0x0][0x208], R212 ;  /* 0x000082000e107a25 */ /* 0x000fc800078e00d4 */
[C---:B------:R-:W-:Y:S02]  /*1fc0*/  IMAD R12, R14.reuse, c[0x0][0x1e4], R12 ;  /* 0x000079000e0c7a24 */ /* 0x040fe400078e020c */
[----:B------:R-:W-:Y:S01]  /*1fd0*/  IMAD R11, R14, c[0x0][0x20c], R11 ;  /* 0x000083000e0b7a24 */ /* 0x000fe200078e020b */
[----:B------:R-:W-:Y:S01]  /*1fe0*/  MOV R14, R20 ;  /* 0x00000014000e7202 */ /* 0x000fe20000000f00 */
[----:B------:R-:W-:Y:S01]  /*1ff0*/  IMAD R7, R7, c[0x0][0x1c0], RZ ;  /* 0x0000700007077a24 */ /* 0x000fe200078e02ff */
[----:B------:R-:W-:Y:S01]  /*2000*/  IADD3 R13, R19, R12, RZ ;  /* 0x0000000c130d7210 */ /* 0x000fe20007ffe0ff */
[----:B------:R-:W-:Y:S01]  /*2010*/  IMAD.IADD R17, R17, 0x1, R11 ;  /* 0x0000000111117824 */ /* 0x000fe200078e020b */
[----:B------:R-:W-:Y:S01]  /*2020*/  SHF.R.S32.HI R11, RZ, 0x1f, R5 ;  /* 0x0000001fff0b7819 */ /* 0x000fe20000011405 */
[C---:B------:R-:W-:Y:S02]  /*2030*/  IMAD R7, R6.reuse, c[0x0][0x1c4], R7 ;  /* 0x0000710006077a24 */ /* 0x040fe400078e0207 */
[----:B------:R-:W-:-:S04]  /*2040*/  IMAD.WIDE.U32 R14, R6, c[0x0][0x1c0], R14 ;  /* 0x00007000060e7a25 */ /* 0x000fc800078e000e */
[----:B------:R-:W-:Y:S01]  /*2050*/  IMAD.MOV R6, RZ, RZ, -R5 ;  /* 0x000000ffff067224 */ /* 0x000fe200078e0a05 */
[----:B------:R-:W-:Y:S01]  /*2060*/  IADD3 R15, R15, R7, RZ ;  /* 0x000000070f0f7210 */ /* 0x000fe20007ffe0ff */
[----:B------:R-:W-:Y:S02]  /*2070*/  IMAD R11, R11, c[0x0][0x1b0], RZ ;  /* 0x00006c000b0b7a24 */ /* 0x000fe400078e02ff */
[----:B------:R-:W-:Y:S02]  /*2080*/  IMAD R6, R6, c[0x0][0x2c4], R2 ;  /* 0x0000b10006067a24 */ /* 0x000fe400078e0202 */
[----:B------:R-:W-:Y:S02]  /*2090*/  IMAD.MOV.U32 R12, RZ, RZ, R18 ;  /* 0x000000ffff0c7224 */ /* 0x000fe400078e0012 */
[C---:B------:R-:W-:Y:S01]  /*20a0*/  IMAD R11, R5.reuse, c[0x0][0x1b4], R11 ;  /* 0x00006d00050b7a24 */ /* 0x040fe200078e020b */
[----:B------:R-:W-:Y:S01]  /*20b0*/  SHF.R.S32.HI R2, RZ, 0x1f, R6 ;  /* 0x0000001fff027819 */ /* 0x000fe20000011406 */
[----:B------:R-:W-:-:S04]  /*20c0*/  IMAD.WIDE.U32 R14, R5, c[0x0][0x1b0], R14 ;  /* 0x00006c00050e7a25 */ /* 0x000fc800078e000e */
[----:B------:R-:W-:Y:S01]  /*20d0*/  IMAD.WIDE.U32 R12, R239, c[0x0][0x1e8], R12 ;  /* 0x00007a00ef0c7a25 */ /* 0x000fe200078e000c */
[----:B------:R-:W-:-:S03]  /*20e0*/  IADD3 R15, R15, R11, RZ ;  /* 0x0000000b0f0f7210 */ /* 0x000fc60007ffe0ff */
[----:B------:R-:W-:-:S04]  /*20f0*/  IMAD.WIDE.U32 R16, R239, c[0x0][0x210], R16 ;  /* 0x00008400ef107a25 */ /* 0x000fc800078e0010 */
[----:B------:R-:W-:Y:S01]  /*2100*/  IMAD R2, R2, c[0x0][0x1a8], RZ ;  /* 0x00006a0002027a24 */ /* 0x000fe200078e02ff */
[----:B------:R-:W-:Y:S01]  /*2110*/  MOV R248, R16 ;  /* 0x0000001000f87202 */ /* 0x000fe20000000f00 */
[----:B------:R-:W-:Y:S02]  /*2120*/  IMAD.MOV.U32 R250, RZ, RZ, R12 ;  /* 0x000000fffffa7224 */ /* 0x000fe400078e000c */
[C---:B------:R-:W-:Y:S02]  /*2130*/  IMAD R12, R6.reuse, c[0x0][0x1ac], R2 ;  /* 0x00006b00060c7a24 */ /* 0x040fe400078e0202 */
[C---:B------:R-:W-:Y:S02]  /*2140*/  IMAD R251, R239.reuse, c[0x0][0x1ec], R13 ;  /* 0x00007b00effb7a24 */ /* 0x040fe400078e020d */
[----:B------:R-:W-:Y:S02]  /*2150*/  IMAD R249, R239, c[0x0][0x214], R17 ;  /* 0x00008500eff97a24 */ /* 0x000fe400078e0211 */
[----:B------:R-:W-:-:S04]  /*2160*/  IMAD.WIDE.U32 R6, R6, c[0x0][0x1a8], R14 ;  /* 0x00006a0006067a25 */ /* 0x000fc800078e000e */
[----:B------:R-:W-:Y:S01]  /*2170*/  IMAD R11, R193, 0x80, R210 ;  /* 0x00000080c10b7824 */ /* 0x000fe200078e02d2 */
[----:B------:R-:W-:Y:S02]  /*2180*/  IADD3 R12, R7, R12, RZ ;  /* 0x0000000c070c7210 */ /* 0x000fe40007ffe0ff */
[----:B---3--:R-:W-:Y:S01]  /*2190*/  @P2 SHF.R.S32.HI R194, RZ, 0x1f, R3 ;  /* 0x0000001fffc22819 */ /* 0x008fe20000011403 */
[----:B------:R-:W-:Y:S01]  /*21a0*/  @!P2 IMAD.MOV.U32 R194, RZ, RZ, R237 ;  /* 0x000000ffffc2a224 */ /* 0x000fe200078e00ed */
[----:B------:R-:W-:-:S04]  /*21b0*/  @!P2 MOV R3, R238 ;  /* 0x000000ee0003a202 */ /* 0x000fc80000000f00 */
[----:B------:R-:W-:Y:S02]  /*21c0*/  SEL R194, R194, RZ, !P0 ;  /* 0x000000ffc2c27207 */ /* 0x000fe40004000000 */
[----:B------:R-:W-:Y:S02]  /*21d0*/  SEL R3, R3, RZ, !P0 ;  /* 0x000000ff03037207 */ /* 0x000fe40004000000 */
[----:B------:R-:W-:Y:S01]  /*21e0*/  LEA R13, P0, R6, c[0x0][0x160], 0x1 ;  /* 0x00005800060d7a11 */ /* 0x000fe200078008ff */
[C---:B------:R-:W-:Y:S02]  /*21f0*/  IMAD R240, R194.reuse, c[0x0][0x1f0], RZ ;  /* 0x00007c00c2f07a24 */ /* 0x040fe400078e02ff */
[----:B------:R-:W-:Y:S01]  /*2200*/  IMAD R194, R194, c[0x0][0x218], RZ ;  /* 0x00008600c2c27a24 */ /* 0x000fe200078e02ff */
[----:B------:R-:W-:Y:S01]  /*2210*/  LEA.HI.X R12, R6, c[0x0][0x164], R12, 0x1, P0 ;  /* 0x00005900060c7a11 */ /* 0x000fe200000f0c0c */
[C---:B------:R-:W-:Y:S02]  /*2220*/  IMAD R240, R3.reuse, c[0x0][0x1f4], R240 ;  /* 0x00007d0003f07a24 */ /* 0x040fe400078e02f0 */
[----:B------:R-:W-:-:S02]  /*2230*/  IMAD R194, R3, c[0x0][0x21c], R194 ;  /* 0x0000870003c27a24 */ /* 0x000fc400078e02c2 */
[----:B------:R-:W-:-:S04]  /*2240*/  IMAD.WIDE.U32 R250, R3, c[0x0][0x1f0], R250 ;  /* 0x00007c0003fa7a25 */ /* 0x000fc800078e00fa */
[----:B------:R-:W-:Y:S01]  /*2250*/  IMAD.WIDE.U32 R248, R3, c[0x0][0x218], R248 ;  /* 0x0000860003f87a25 */ /* 0x000fe200078e00f8 */
[----:B------:R-:W-:Y:S02]  /*2260*/  IADD3 R3, R0, -0x1, RZ ;  /* 0xffffffff00037810 */ /* 0x000fe40007ffe0ff */
[----:B------:R-:W-:Y:S02]  /*2270*/  IADD3 R240, R251, R240, RZ ;  /* 0x000000f0fbf07210 */ /* 0x000fe40007ffe0ff */
[----:B------:R-:W-:Y:S01]  /*2280*/  IADD3 R194, R249, R194, RZ ;  /* 0x000000c2f9c27210 */ /* 0x000fe20007ffe0ff */
[----:B------:R-:W-:Y:S05]  /*2290*/  BRA.DIV ~URZ, `(.L_x_29) ;  /* 0x00009c627f007947 */ /* 0x000fea000b800000 */
[----:B------:R1:W2:Y:S02]  /*22a0*/  SHFL.IDX PT, R14, R12, RZ, 0x181f ;  /* 0x00181fff0c0e7589 */ /* 0x0002a400000e0000 */
.L_x_108:
[----:B------:R-:W-:Y:S05]  /*22b0*/  BRA.DIV ~URZ, `(.L_x_30) ;  /* 0x00009cb27f007947 */ /* 0x000fea000b800000 */
[----:B------:R3:W4:Y:S02]  /*22c0*/  SHFL.IDX PT, R2, R13, RZ, 0x181f ;  /* 0x00181fff0d027589 */ /* 0x00072400000e0000 */
.L_x_109:
[----:B------:R-:W-:Y:S01]  /*22d0*/  IMAD R8, R8, c[0x0][0x2c4], RZ ;  /* 0x0000b10008087a24 */ /* 0x000fe200078e02ff */
[----:B------:R-:W-:Y:S04]  /*22e0*/  BSSY B0, `(.L_x_31) ;  /* 0x000000f000007945 */ /* 0x000fe80003800000 */
[----:B------:R-:W-:-:S13]  /*22f0*/  ISETP.GE.AND P0, PT, R11, R8, PT ;  /* 0x000000080b00720c */ /* 0x000fda0003f06270 */
[----:B------:R-:W-:Y:S05]  /*2300*/  @P0 BRA `(.L_x_32) ;  /* 0x000000c000000947 */ /* 0x000fea0003800000 */
[----:B----4-:R-:W-:-:S04]  /*2310*/  LEA R16, P0, R212, R2, 0x1 ;  /* 0x00000002d4107211 */ /* 0x010fc800078008ff */
[----:B--2---:R-:W-:Y:S02]  /*2320*/  LEA.HI.X R17, R212, R14, R213, 0x1, P0 ;  /* 0x0000000ed4117211 */ /* 0x004fe400000f0cd5 */
[----:B------:R-:W-:-:S03]  /*2330*/  LEA R6, P0, R203, R2, 0x1 ;  /* 0x00000002cb067211 */ /* 0x000fc600078008ff */
[----:B------:R-:W-:Y:S01]  /*2340*/  @!PT LDS RZ, [RZ] ;  /* 0x00000000fffff984 */ /* 0x000fe20000000800 */
[----:B------:R-:W-:Y:S01]  /*2350*/  @!PT LDS RZ, [RZ] ;  /* 0x00000000fffff984 */ /* 0x000fe20000000800 */
[----:B------:R-:W-:Y:S01]  /*2360*/  @!PT LDS RZ, [RZ] ;  /* 0x00000000fffff984 */ /* 0x000fe20000000800 */
[----:B------:R2:W-:Y:S01]  /*2370*/  LDGSTS.E.BYPASS.LTC128B.128 [R204+0xc100], [R16.64], !P1 ;  /* 0x0c10000010cc7fae */ /* 0x0005e2000c901d46 */
[----:B------:R-:W-:Y:S02]  /*2380*/  LEA.HI.X R7, R203, R14, R198, 0x1, P0 ;  /* 0x0000000ecb077211 */ /* 0x000fe400000f0cc6 */
[----:B------:R-:W-:-:S03]  /*2390*/  LEA R18, P0, R202, R2, 0x1 ;  /* 0x00000002ca127211 */ /* 0x000fc600078008ff */
[----:B------:R2:W-:Y:S01]  /*23a0*/  LDGSTS.E.BYPASS.LTC128B.128 [R204+0x10100], [R6.64], !P5 ;  /* 0x1010000006cc7fae */ /* 0x0005e2000e901d46 */
[----:B------:R-:W-:-:S05]  /*23b0*/  LEA.HI.X R19, R202, R14, R197, 0x1, P0 ;  /* 0x0000000eca137211 */ /* 0x000fca00000f0cc5 */
[----:B------:R2:W-:Y:S04]  /*23c0*/  LDGSTS.E.BYPASS.LTC128B.128 [R204+0x14100], [R18.64], !P4 ;  /* 0x1410000012cc7fae */ /* 0x0005e8000e101d46 */
.L_x_32:
[----:B------:R-:W-:Y:S05]  /*23d0*/  BSYNC B0 ;  /* 0x0000000000007941 */ /* 0x000fea0003800000 */
.L_x_31:
[----:B------:R-:W-:Y:S05]  /*23e0*/  BRA.DIV ~URZ, `(.L_x_33) ;  /* 0x00009bf27f007947 */ /* 0x000fea000b800000 */
[----:B--2---:R2:W1:Y:S04]  /*23f0*/  SHFL.IDX PT, R14, R12, 0x1, 0x181f ;  /* 0x00381f000c0e7f89 */ /* 0x00446800000e0000 */
[----:B------:R2:W3:Y:S02]  /*2400*/  SHFL.IDX PT, R5, R13, 0x1, 0x181f ;  /* 0x00381f000d057f89 */ /* 0x0004e400000e0000 */
.L_x_110:
[----:B----4-:R-:W-:Y:S01]  /*2410*/  IADD3 R2, R11, 0x20, RZ ;  /* 0x000000200b027810 */ /* 0x010fe20007ffe0ff */
[----:B------:R-:W-:Y:S03]  /*2420*/  BSSY B0, `(.L_x_34) ;  /* 0x000000f000007945 */ /* 0x000fe60003800000 */
[----:B------:R-:W-:-:S13]  /*2430*/  ISETP.GE.AND P0, PT, R2, R8, PT ;  /* 0x000000080200720c */ /* 0x000fda0003f06270 */
[----:B------:R-:W-:Y:S05]  /*2440*/  @P0 BRA `(.L_x_35) ;  /* 0x000000c000000947 */ /* 0x000fea0003800000 */
[----:B---3--:R-:W-:-:S04]  /*2450*/  LEA R16, P0, R212, R5, 0x1 ;  /* 0x00000005d4107211 */ /* 0x008fc800078008ff */
[----:B-1----:R-:W-:Y:S02]  /*2460*/  LEA.HI.X R17, R212, R14, R213, 0x1, P0 ;  /* 0x0000000ed4117211 */ /* 0x002fe400000f0cd5 */
        /* <DEDUP_REMOVED lines=10> */
.L_x_35:
[----:B------:R-:W-:Y:S05]  /*2510*/  BSYNC B0 ;  /* 0x0000000000007941 */ /* 0x000fea0003800000 */
.L_x_34:
[----:B------:R-:W-:Y:S05]  /*2520*/  BRA.DIV ~URZ, `(.L_x_36) ;  /* 0x00009b727f007947 */ /* 0x000fea000b800000 */
[----:B-1----:R1:W4:Y:S02]  /*2530*/  SHFL.IDX PT, R14, R12, 0x2, 0x181f ;  /* 0x00581f000c0e7f89 */ /* 0x00232400000e0000 */
.L_x_111:
[----:B------:R-:W-:Y:S05]  /*2540*/  BRA.DIV ~URZ, `(.L_x_37) ;  /* 0x00009bc27f007947 */ /* 0x000fea000b800000 */
[----:B---3--:R3:W1:Y:S02]  /*2550*/  SHFL.IDX PT, R5, R13, 0x2, 0x181f ;  /* 0x00581f000d057f89 */ /* 0x00866400000e0000 */
.L_x_112:
[----:B------:R-:W-:Y:S01]  /*2560*/  IADD3 R2, R11, 0x40, RZ ;  /* 0x000000400b027810 */ /* 0x000fe20007ffe0ff */
[----:B------:R-:W-:Y:S03]  /*2570*/  BSSY B0, `(.L_x_38) ;  /* 0x000000f000007945 */ /* 0x000fe60003800000 */
[----:B------:R-:W-:-:S13]  /*2580*/  ISETP.GE.AND P0, PT, R2, R8, PT ;  /* 0x000000080200720c */ /* 0x000fda0003f06270 */
[----:B------:R-:W-:Y:S05]  /*2590*/  @P0 BRA `(.L_x_39) ;  /* 0x000000c000000947 */ /* 0x000fea0003800000 */
[----:B-1----:R-:W-:-:S04]  /*25a0*/  LEA R16, P0, R212, R5, 0x1 ;  /* 0x00000005d4107211 */ /* 0x002fc800078008ff */
[----:B----4-:R-:W-:Y:S02]  /*25b0*/  LEA.HI.X R17, R212, R14, R213, 0x1, P0 ;  /* 0x0000000ed4117211 */ /* 0x010fe400000f0cd5 */
        /* <DEDUP_REMOVED lines=10> */
.L_x_39:
[----:B------:R-:W-:Y:S05]  /*2660*/  BSYNC B0 ;  /* 0x0000000000007941 */ /* 0x000fea0003800000 */
.L_x_38:
[----:B------:R-:W-:Y:S05]  /*2670*/  BRA.DIV ~URZ, `(.L_x_40) ;  /* 0x00009af27f007947 */ /* 0x000fea000b800000 */
[----:B-12---:R-:W1:Y:S04]  /*2680*/  SHFL.IDX PT, R12, R12, 0x3, 0x181f ;  /* 0x00781f000c0c7f89 */ /* 0x006e6800000e0000 */
[----:B---3--:R-:W2:Y:S02]  /*2690*/  SHFL.IDX PT, R13, R13, 0x3, 0x181f ;  /* 0x00781f000d0d7f89 */ /* 0x008ea400000e0000 */
.L_x_113:
[----:B------:R-:W-:Y:S01]  /*26a0*/  IADD3 R11, R11, 0x60, RZ ;  /* 0x000000600b0b7810 */ /* 0x000fe20007ffe0ff */
[----:B------:R-:W-:Y:S01]  /*26b0*/  IMAD.IADD R7, R4, 0x1, -R210 ;  /* 0x0000000104077824 */ /* 0x000fe200078e0ad2 */
[----:B------:R-:W-:Y:S01]  /*26c0*/  SHF.R.S32.HI R6, RZ, 0x1f, R3 ;  /* 0x0000001fff067819 */ /* 0x000fe20000011403 */
[----:B----4-:R-:W-:Y:S01]  /*26d0*/  IMAD.WIDE.U32 R14, R3, c[0x0][0x1e0], RZ ;  /* 0x00007800030e7a25 */ /* 0x010fe200078e00ff */
[----:B------:R-:W-:-:S03]  /*26e0*/  ISETP.GE.AND P3, PT, R11, R8, PT ;  /* 0x000000080b00720c */ /* 0x000fc60003f66270 */
[----:B------:R-:W-:Y:S02]  /*26f0*/  IMAD R2, R6, c[0x0][0x1e0], RZ ;  /* 0x0000780006027a24 */ /* 0x000fe400078e02ff */
[C---:B------:R-:W-:Y:S02]  /*2700*/  IMAD R7, R3.reuse, -0x40, R7 ;  /* 0xffffffc003077824 */ /* 0x040fe400078e0207 */
[----:B------:R-:W-:Y:S02]  /*2710*/  IMAD R2, R3, c[0x0][0x1e4], R2 ;  /* 0x0000790003027a24 */ /* 0x000fe400078e0202 */
[----:B------:R-:W-:Y:S01]  /*2720*/  IMAD.MOV.U32 R8, RZ, RZ, 0x20 ;  /* 0x00000020ff087424 */ /* 0x000fe200078e00ff */
[----:B------:R-:W-:Y:S01]  /*2730*/  ISETP.GE.AND P2, PT, R7, 0x1, PT ;  /* 0x000000010700780c */ /* 0x000fe20003f46270 */
[----:B------:R-:W-:Y:S02]  /*2740*/  IMAD.IADD R2, R15, 0x1, R2 ;  /* 0x000000010f027824 */ /* 0x000fe400078e0202 */
[----:B--2---:R-:W-:Y:S01]  /*2750*/  @!P3 LEA R16, P0, R212, R13, 0x1 ;  /* 0x0000000dd410b211 */ /* 0x004fe200078008ff */
[----:B------:R-:W-:-:S03]  /*2760*/  IMAD R6, R6, c[0x0][0x208], RZ ;  /* 0x0000820006067a24 */ /* 0x000fc600078e02ff */
[----:B-1----:R-:W-:Y:S01]  /*2770*/  @!P3 LEA.HI.X R17, R212, R12, R213, 0x1, P0 ;  /* 0x0000000cd411b211 */ /* 0x002fe200000f0cd5 */
[----:B------:R-:W-:Y:S01]  /*2780*/  IMAD R6, R3, c[0x0][0x20c], R6 ;  /* 0x0000830003067a24 */ /* 0x000fe200078e0206 */
[----:B------:R-:W-:-:S03]  /*2790*/  LEA R5, P0, R14, R250, 0x6 ;  /* 0x000000fa0e057211 */ /* 0x000fc600078030ff */
[----:B------:R-:W-:Y:S01]  /*27a0*/  @!PT LDS RZ, [RZ] ;  /* 0x00000000fffff984 */ /* 0x000fe20000000800 */
[----:B------:R-:W-:Y:S01]  /*27b0*/  @!PT LDS RZ, [RZ] ;  /* 0x00000000fffff984 */ /* 0x000fe20000000800 */
[----:B------:R-:W-:Y:S01]  /*27c0*/  @!PT LDS RZ, [RZ] ;  /* 0x00000000fffff984 */ /* 0x000fe20000000800 */
[----:B------:R1:W-:Y:S01]  /*27d0*/  @!P3 LDGSTS.E.BYPASS.LTC128B.128 [R204+0xf100], [R16.64], !P1 ;  /* 0x0f10000010ccbfae */ /* 0x0003e2000c901d46 */
[----:B------:R-:W-:Y:S02]  /*27e0*/  ISETP.GE.AND P1, PT, R7, 0x21, PT ;  /* 0x000000210700780c */ /* 0x000fe40003f26270 */
[----:B------:R-:W-:Y:S01]  /*27f0*/  LEA.HI.X R2, R14, R240, R2, 0x6, P0 ;  /* 0x000000f00e027211 */ /* 0x000fe200000f3402 */
[----:B------:R-:W-:-:S04]  /*2800*/  IMAD.WIDE.U32 R14, R8, c[0x0][0x1e0], RZ ;  /* 0x00007800080e7a25 */ /* 0x000fc800078e00ff */
[----:B------:R-:W-:-:S06]  /*2810*/  IMAD R8, R8, c[0x0][0x1e4], RZ ;  /* 0x0000790008087a24 */ /* 0x000fcc00078e02ff */
[----:B------:R-:W-:-:S04]  /*2820*/  @P1 IADD3 R11, P0, R5, R14, RZ ;  /* 0x0000000e050b1210 */ /* 0x000fc80007f1e0ff */
[----:B------:R-:W-:Y:S02]  /*2830*/  @P1 IADD3.X R8, R2, R15, R8, P0, !PT ;  /* 0x0000000f02081210 */ /* 0x000fe400007fe408 */
[----:B------:R-:W-:-:S04]  /*2840*/  @P2 LEA R14, P0, R5, c[0x0][0x1c8], 0x1 ;  /* 0x00007200050e2a11 */ /* 0x000fc800078008ff */
[----:B------:R-:W-:Y:S01]  /*2850*/  @P2 LEA.HI.X R15, R5, c[0x0][0x1cc], R2, 0x1, P0 ;  /* 0x00007300050f2a11 */ /* 0x000fe200000f0c02 */
[----:B------:R-:W-:Y:S01]  /*2860*/  IMAD R2, R3, -0x40, R4 ;  /* 0xffffffc003027824 */ /* 0x000fe200078e0204 */
[----:B------:R-:W-:Y:S02]  /*2870*/  LOP3.LUT R4, R28, 0x1, RZ, 0xc0, !PT ;  /* 0x000000011c047812 */ /* 0x000fe400078ec0ff */
[----:B-1----:R-:W-:Y:S01]  /*2880*/  @!P3 LEA R16, P0, R203, R13, 0x1 ;  /* 0x0000000dcb10b211 */ /* 0x002fe200078008ff */
[----:B------:R-:W-:-:S03]  /*2890*/  IMAD.IADD R29, R2, 0x1, -R210 ;  /* 0x00000001021d7824 */ /* 0x000fc600078e0ad2 */
[----:B------:R-:W-:Y:S02]  /*28a0*/  @!P3 LEA.HI.X R17, R203, R12, R198, 0x1, P0 ;  /* 0x0000000ccb11b211 */ /* 0x000fe400000f0cc6 */
[----:B------:R-:W-:-:S03]  /*28b0*/  @!P3 LEA R18, P0, R202, R13, 0x1 ;  /* 0x0000000dca12b211 */ /* 0x000fc600078008ff */
[----:B------:R1:W-:Y:S01]  /*28c0*/  @!P3 LDGSTS.E.BYPASS.LTC128B.128 [R204+0x13100], [R16.64], !P5 ;  /* 0x1310000010ccbfae */ /* 0x0003e2000e901d46 */
[----:B------:R-:W-:Y:S02]  /*28d0*/  @!P3 LEA.HI.X R19, R202, R12, R197, 0x1, P0 ;  /* 0x0000000cca13b211 */ /* 0x000fe400000f0cc5 */
[----:B------:R-:W-:Y:S02]  /*28e0*/  ISETP.NE.AND P5, PT, R9, RZ, PT ;  /* 0x000000ff0900720c */ /* 0x000fe40003fa5270 */
[C---:B------:R-:W-:Y:S01]  /*28f0*/  @P1 LEA R12, P0, R11.reuse, c[0x0][0x1c8], 0x1 ;  /* 0x000072000b0c1a11 */ /* 0x040fe200078008ff */
[----:B------:R1:W-:Y:S01]  /*2900*/  @!P3 LDGSTS.E.BYPASS.LTC128B.128 [R204+0x17100], [R18.64], !P4 ;  /* 0x1710000012ccbfae */ /* 0x0003e2000e101d46 */
[----:B------:R-:W-:Y:S02]  /*2910*/  ISETP.NE.AND P4, PT, R10, RZ, PT ;  /* 0x000000ff0a00720c */ /* 0x000fe40003f85270 */
[----:B------:R-:W-:Y:S01]  /*2920*/  @P1 LEA.HI.X R13, R11, c[0x0][0x1cc], R8, 0x1, P0 ;  /* 0x000073000b0d1a11 */ /* 0x000fe200000f0c08 */
[----:B------:R-:W0:Y:S01]  /*2930*/  LDGDEPBAR ;  /* 0x00000000000079af */ /* 0x000e220000000000 */
[----:B------:R-:W-:Y:S01]  /*2940*/  WARPSYNC 0xffffffff ;  /* 0xffffffff00007948 */ /* 0x000fe20003800000 */
[----:B------:R-:W-:Y:S01]  /*2950*/  IMAD.WIDE.U32 R8, R3, c[0x0][0x208], RZ ;  /* 0x0000820003087a25 */ /* 0x000fe200078e00ff */
[----:B------:R-:W-:Y:S01]  /*2960*/  BSSY B0, `(.L_x_41) ;  /* 0x00000e3000007945 */ /* 0x000fe20003800000 */
[----:B------:R-:W-:Y:S02]  /*2970*/  BAR.SYNC.DEFER_BLOCKING 0x0 ;  /* 0x0000000000007b1d */ /* 0x000fe40000010000 */
[----:B------:R-:W-:Y:S01]  /*2980*/  IMAD.IADD R6, R9, 0x1, R6 ;  /* 0x0000000109067824 */ /* 0x000fe200078e0206 */
[----:B------:R-:W-:-:S04]  /*2990*/  LEA R5, P0, R8, R248, 0x6 ;  /* 0x000000f808057211 */ /* 0x000fc800078030ff */
[----:B------:R-:W-:Y:S02]  /*29a0*/  LEA.HI.X R6, R8, R194, R6, 0x6, P0 ;  /* 0x000000c208067211 */ /* 0x000fe400000f3406 */
[----:B------:R-:W-:-:S04]  /*29b0*/  LEA R60, P0, R5, c[0x0][0x1f8], 0x1 ;  /* 0x00007e00053c7a11 */ /* 0x000fc800078008ff */
[----:B------:R-:W-:Y:S01]  /*29c0*/  LEA.HI.X R61, R5, c[0x0][0x1fc], R6, 0x1, P0 ;  /* 0x00007f00053d7a11 */ /* 0x000fe200000f0c06 */
[----:B------:R-:W-:-:S05]  /*29d0*/  IMAD.MOV.U32 R5, RZ, RZ, c[0x0][0x208] ;  /* 0x00008200ff057624 */ /* 0x000fca00078e00ff */
[----:B------:R-:W-:Y:S01]  /*29e0*/  LEA R62, P0, R5, R60, 0x6 ;  /* 0x0000003c053e7211 */ /* 0x000fe200078030ff */
[----:B------:R-:W-:Y:S01]  /*29f0*/  @!PT LDS RZ, [RZ] ;  /* 0x00000000fffff984 */ /* 0x000fe20000000800 */
[----:B------:R-:W-:Y:S01]  /*2a00*/  @!PT LDS RZ, [RZ] ;  /* 0x00000000fffff984 */ /* 0x000fe20000000800 */
[----:B------:R-:W-:Y:S01]  /*2a10*/  @!PT LDS RZ, [RZ] ;  /* 0x00000000fffff984 */ /* 0x000fe20000000800 */
[----:B------:R2:W-:Y:S04]  /*2a20*/  @P2 LDGSTS.E.BYPASS.LTC128B.128 [R204+0x6100], [R14.64], !P4 ;  /* 0x061000000ecc2fae */ /* 0x0005e8000e101d46 */
[----:B------:R2:W-:Y:S04]  /*2a30*/  @P2 LDGSTS.E.BYPASS.LTC128B.128 [R204+0x8100], [R14.64+0x80], !P5 ;  /* 0x081000800ecc2fae */ /* 0x0005e8000e901d46 */
[----:B------:R2:W-:Y:S01]  /*2a40*/  @P2 LDGSTS.E.BYPASS.LTC128B.128 [R204+0xa100], [R14.64+0x100], !P6 ;  /* 0x0a1001000ecc2fae */ /* 0x0005e2000f101d46 */
[----:B------:R-:W-:Y:S01]  /*2a50*/  ISETP.NE.U32.AND P2, PT, R4, 0x1, PT ;  /* 0x000000010400780c */ /* 0x000fe20003f45070 */
[----:B------:R-:W-:-:S02]  /*2a60*/  IMAD.MOV.U32 R4, RZ, RZ, c[0x0][0x20c] ;  /* 0x00008300ff047624 */ /* 0x000fc400078e00ff */
[----:B------:R2:W-:Y:S01]  /*2a70*/  @P1 LDGSTS.E.BYPASS.LTC128B.128 [R204+0x7100], [R12.64], !P4 ;  /* 0x071000000ccc1fae */ /* 0x0005e2000e101d46 */
[----:B------:R-:W-:Y:S02]  /*2a80*/  ISETP.LT.OR P3, PT, R29, 0x1, P2 ;  /* 0x000000011d00780c */ /* 0x000fe40001761670 */
[----:B------:R-:W-:Y:S01]  /*2a90*/  LEA.HI.X R63, R5, R61, R4, 0x6, P0 ;  /* 0x0000003d053f7211 */ /* 0x000fe200000f3404 */
[----:B------:R2:W-:Y:S01]  /*2aa0*/  @P1 LDGSTS.E.BYPASS.LTC128B.128 [R204+0x9100], [R12.64+0x80], !P5 ;  /* 0x091000800ccc1fae */ /* 0x0005e2000e901d46 */
[----:B------:R-:W-:-:S03]  /*2ab0*/  ISETP.LT.OR P2, PT, R29, 0x21, P2 ;  /* 0x000000211d00780c */ /* 0x000fc60001741670 */
[----:B------:R2:W-:Y:S01]  /*2ac0*/  @P1 LDGSTS.E.BYPASS.LTC128B.128 [R204+0xb100], [R12.64+0x100], !P6 ;  /* 0x0b1001000ccc1fae */ /* 0x0005e2000f101d46 */
[----:B------:R-:W-:-:S03]  /*2ad0*/  LOP3.LUT P1, RZ, R28, 0x2, RZ, 0xc0, !PT ;  /* 0x000000021cff7812 */ /* 0x000fc6000782c0ff */
[----:B------:R-:W0:Y:S01]  /*2ae0*/  LDGDEPBAR ;  /* 0x00000000000079af */ /* 0x000e220000000000 */
[C---:B------:R-:W-:Y:S02]  /*2af0*/  ISETP.LT.OR P0, PT, R29.reuse, 0x1, !P1 ;  /* 0x000000011d00780c */ /* 0x040fe40004f01670 */
[----:B------:R-:W-:Y:S01]  /*2b00*/  ISETP.LT.OR P1, PT, R29, 0x21, !P1 ;  /* 0x000000211d00780c */ /* 0x000fe20004f21670 */
[----:B------:R-:W-:-:S04]  /*2b10*/  DEPBAR.LE SB0, 0x1 ;  /* 0x000080400000791a */ /* 0x000fc80000000000 */
[----:B------:R-:W-:-:S04]  /*2b20*/  DEPBAR.LE SB0, 0x0 ;  /* 0x000080000000791a */ /* 0x000fc80000000000 */
[----:B------:R-:W-:Y:S06]  /*2b30*/  BAR.SYNC.DEFER_BLOCKING 0x0 ;  /* 0x0000000000007b1d */ /* 0x000fec0000010000 */
[----:B------:R-:W-:Y:S04]  /*2b40*/  LDSM.16.M88.4 R24, [R190] ;  /* 0x00000000be18783b */ /* 0x000fe80000000200 */
[----:B------:R-:W3:Y:S04]  /*2b50*/  LDSM.16.M88.4 R48, [R189] ;  /* 0x00000000bd30783b */ /* 0x000ee80000000200 */
[----:B------:R-:W4:Y:S04]  /*2b60*/  LDSM.16.M88.4 R40, [R189+0x800] ;  /* 0x00080000bd28783b */ /* 0x000f280000000200 */
[----:B------:R-:W5:Y:S04]  /*2b70*/  LDSM.16.M88.4 R32, [R189+0x1000] ;  /* 0x00100000bd20783b */ /* 0x000f680000000200 */
[----:B------:R-:W5:Y:S04]  /*2b80*/  LDSM.16.M88.4 R56, [R189+0x1800] ;  /* 0x00180000bd38783b */ /* 0x000f680000000200 */
[----:B------:R-:W-:Y:S04]  /*2b90*/  LDSM.16.M88.4 R4, [R188] ;  /* 0x00000000bc04783b */ /* 0x000fe80000000200 */
[----:B------:R-:W5:Y:S04]  /*2ba0*/  LDSM.16.M88.4 R20, [R187] ;  /* 0x00000000bb14783b */ /* 0x000f680000000200 */
[----:B-1----:R-:W1:Y:S04]  /*2bb0*/  LDSM.16.M88.4 R16, [R179] ;  /* 0x00000000b310783b */ /* 0x002e680000000200 */
[----:B--2---:R-:W2:Y:S04]  /*2bc0*/  LDSM.16.M88.4 R12, [R178] ;  /* 0x00000000b20c783b */ /* 0x004ea80000000200 */
[----:B------:R-:W1:Y:S04]  /*2bd0*/  LDSM.16.M88.4 R8, [R177] ;  /* 0x00000000b108783b */ /* 0x000e680000000200 */
[----:B------:R-:W-:Y:S01]  /*2be0*/  @!PT LDS RZ, [RZ] ;  /* 0x00000000fffff984 */ /* 0x000fe20000000800 */
[----:B------:R-:W-:Y:S01]  /*2bf0*/  @!PT LDS RZ, [RZ] ;  /* 0x00000000fffff984 */ /* 0x000fe20000000800 */
[----:B------:R-:W-:Y:S01]  /*2c00*/  @!PT LDS RZ, [RZ] ;  /* 0x00000000fffff984 */ /* 0x000fe20000000800 */
[----:B------:R1:W-:Y:S01]  /*2c10*/  LDGSTS.E.BYPASS.LTC128B.128 [R204+0x100], [R60.64], !P3 ;  /* 0x001000003ccc7fae */ /* 0x0003e2000d901d46 */
[----:B------:R-:W-:-:S03]  /*2c20*/  LOP3.LUT P3, RZ, R28, 0x4, RZ, 0xc0, !PT ;  /* 0x000000041cff7812 */ /* 0x000fc6000786c0ff */
[----:B------:R1:W-:Y:S01]  /*2c30*/  LDGSTS.E.BYPASS.LTC128B.128 [R204+0x2100], [R60.64+0x80], !P0 ;  /* 0x021000803ccc7fae */ /* 0x0003e2000c101d46 */
[C---:B------:R-:W-:Y:S01]  /*2c40*/  ISETP.LT.OR P0, PT, R29.reuse, 0x1, !P3 ;  /* 0x000000011d00780c */ /* 0x040fe20005f01670 */
[----:B---3--:R-:W-:Y:S01]  /*2c50*/  HMMA.16816.F32 R52, R24, R48, RZ ;  /* 0x000000301834723c */ /* 0x008fe200000018ff */
[----:B------:R-:W-:-:S07]  /*2c60*/  ISETP.LT.OR P3, PT, R29, 0x21, !P3 ;  /* 0x000000211d00780c */ /* 0x000fce0005f61670 */
[----:B----4-:R-:W-:Y:S04]  /*2c70*/  HMMA.16816.F32 R44, R24, R40, RZ ;  /* 0x00000028182c723c */ /* 0x010fe800000018ff */
[----:B------:R1:W-:Y:S01]  /*2c80*/  LDGSTS.E.BYPASS.LTC128B.128 [R204+0x4100], [R60.64+0x100], !P0 ;  /* 0x041001003ccc7fae */ /* 0x0003e2000c101d46 */
[----:B------:R-:W-:-:S03]  /*2c90*/  ISETP.GT.AND P0, PT, R3, R241, PT ;  /* 0x000000f10300720c */ /* 0x000fc60003f04270 */
[C---:B-----5:R-:W-:Y:S01]  /*2ca0*/  HMMA.16816.F32 R36, R24.reuse, R32, RZ ;  /* 0x000000201824723c */ /* 0x060fe200000018ff */
[----:B------:R1:W-:Y:S04]  /*2cb0*/  LDGSTS.E.BYPASS.LTC128B.128 [R204+0x1100], [R62.64], !P2 ;  /* 0x011000003ecc7fae */ /* 0x0003e8000d101d46 */
[----:B------:R1:W-:Y:S03]  /*2cc0*/  LDGSTS.E.BYPASS.LTC128B.128 [R204+0x3100], [R62.64+0x80], !P1 ;  /* 0x031000803ecc7fae */ /* 0x0003e6000c901d46 */
[C---:B------:R-:W-:Y:S01]  /*2cd0*/  HMMA.16816.F32 R48, R24.reuse, R50, RZ ;  /* 0x000000321830723c */ /* 0x040fe200000018ff */
[----:B------:R1:W-:Y:S04]  /*2ce0*/  LDGSTS.E.BYPASS.LTC128B.128 [R204+0x5100], [R62.64+0x100], !P3 ;  /* 0x051001003ecc7fae */ /* 0x0003e8000d901d46 */
[----:B------:R-:W-:Y:S03]  /*2cf0*/  LDSM.16.M88.4 R72, [R185] ;  /* 0x00000000b948783b */ /* 0x000fe60000000200 */
[C---:B------:R-:W-:Y:S01]  /*2d00*/  HMMA.16816.F32 R40, R24.reuse, R42, RZ ;  /* 0x0000002a1828723c */ /* 0x040fe200000018ff */
[----:B------:R-:W-:Y:S04]  /*2d10*/  LDSM.16.M88.4 R68, [R185+0x800] ;  /* 0x00080000b944783b */ /* 0x000fe80000000200 */
[----:B------:R-:W-:Y:S03]  /*2d20*/  LDSM.16.M88.4 R64, [R185+0x1000] ;  /* 0x00100000b940783b */ /* 0x000fe60000000200 */
[C---:B------:R-:W-:Y:S01]  /*2d30*/  HMMA.16816.F32 R32, R24.reuse, R34, RZ ;  /* 0x000000221820723c */ /* 0x040fe200000018ff */
[----:B------:R-:W0:Y:S07]  /*2d40*/  LDGDEPBAR ;  /* 0x00000000000079af */ /* 0x000e2e0000000000 */
[C---:B------:R-:W-:Y:S01]  /*2d50*/  HMMA.16816.F32 R28, R24.reuse, R56, RZ ;  /* 0x00000038181c723c */ /* 0x040fe200000018ff */
[----:B-1----:R-:W-:Y:S07]  /*2d60*/  LDSM.16.M88.4 R60, [R185+0x1800] ;  /* 0x00180000b93c783b */ /* 0x002fee0000000200 */
[----:B------:R-:W-:Y:S01]  /*2d70*/  HMMA.16816.F32 R24, R24, R58, RZ ;  /* 0x0000003a1818723c */ /* 0x000fe200000018ff */
[----:B------:R-:W1:Y:S07]  /*2d80*/  LDSM.16.M88.4 R56, [R186] ;  /* 0x00000000ba38783b */ /* 0x000e6e0000000200 */
[C---:B------:R-:W-:Y:S08]  /*2d90*/  HMMA.16816.F32 R52, R4.reuse, R20, R52 ;  /* 0x000000140434723c */ /* 0x040ff00000001834 */
[C---:B------:R-:W-:Y:S01]  /*2da0*/  HMMA.16816.F32 R48, R4.reuse, R22, R48 ;  /* 0x000000160430723c */ /* 0x040fe20000001830 */
[----:B------:R-:W-:Y:S07]  /*2db0*/  LDSM.16.M88.4 R20, [R176] ;  /* 0x00000000b014783b */ /* 0x000fee0000000200 */
[C---:B------:R-:W-:Y:S08]  /*2dc0*/  HMMA.16816.F32 R44, R4.reuse, R16, R44 ;  /* 0x00000010042c723c */ /* 0x040ff0000000182c */
[C---:B------:R-:W-:Y:S01]  /*2dd0*/  HMMA.16816.F32 R40, R4.reuse, R18, R40 ;  /* 0x000000120428723c */ /* 0x040fe20000001828 */
[----:B------:R-:W-:Y:S07]  /*2de0*/  LDSM.16.M88.4 R16, [R176+0x800] ;  /* 0x00080000b010783b */ /* 0x000fee0000000200 */
[C---:B--2---:R-:W-:Y:S08]  /*2df0*/  HMMA.16816.F32 R36, R4.reuse, R12, R36 ;  /* 0x0000000c0424723c */ /* 0x044ff00000001824 */
[C---:B------:R-:W-:Y:S01]  /*2e00*/  HMMA.16816.F32 R32, R4.reuse, R14, R32 ;  /* 0x0000000e0420723c */ /* 0x040fe20000001820 */
[----:B------:R-:W-:Y:S07]  /*2e10*/  LDSM.16.M88.4 R12, [R176+0x1000] ;  /* 0x00100000b00c783b */ /* 0x000fee0000000200 */
[C---:B------:R-:W-:Y:S08]  /*2e20*/  HMMA.16816.F32 R28, R4.reuse, R8, R28 ;  /* 0x00000008041c723c */ /* 0x040ff0000000181c */
[----:B------:R-:W-:Y:S01]  /*2e30*/  HMMA.16816.F32 R24, R4, R10, R24 ;  /* 0x0000000a0418723c */ /* 0x000fe20000001818 */
[----:B------:R-:W2:Y:S04]  /*2e40*/  LDSM.16.M88.4 R4, [R184] ;  /* 0x00000000b804783b */ /* 0x000ea80000000200 */
[----:B------:R-:W3:Y:S03]  /*2e50*/  LDSM.16.M88.4 R8, [R176+0x1800] ;  /* 0x00180000b008783b */ /* 0x000ee60000000200 */
[C---:B-1----:R-:W-:Y:S08]  /*2e60*/  HMMA.16816.F32 R52, R56.reuse, R72, R52 ;  /* 0x000000483834723c */ /* 0x042ff00000001834 */
[C---:B------:R-:W-:Y:S01]  /*2e70*/  HMMA.16816.F32 R48, R56.reuse, R74, R48 ;  /* 0x0000004a3830723c */ /* 0x040fe20000001830 */
[----:B------:R-:W-:Y:S07]  /*2e80*/  LDSM.16.M88.4 R72, [R189+0x2000] ;  /* 0x00200000bd48783b */ /* 0x000fee0000000200 */
[C---:B------:R-:W-:Y:S08]  /*2e90*/  HMMA.16816.F32 R44, R56.reuse, R68, R44 ;  /* 0x00000044382c723c */ /* 0x040ff0000000182c */
[C---:B------:R-:W-:Y:S01]  /*2ea0*/  HMMA.16816.F32 R40, R56.reuse, R70, R40 ;  /* 0x000000463828723c */ /* 0x040fe20000001828 */
[----:B------:R-:W-:Y:S07]  /*2eb0*/  LDSM.16.M88.4 R68, [R189+0x2800] ;  /* 0x00280000bd44783b */ /* 0x000fee0000000200 */
[C---:B------:R-:W-:Y:S08]  /*2ec0*/  HMMA.16816.F32 R36, R56.reuse, R64, R36 ;  /* 0x000000403824723c */ /* 0x040ff00000001824 */
[C---:B------:R-:W-:Y:S01]  /*2ed0*/  HMMA.16816.F32 R32, R56.reuse, R66, R32 ;  /* 0x000000423820723c */ /* 0x040fe20000001820 */
[----:B------:R-:W-:Y:S07]  /*2ee0*/  LDSM.16.M88.4 R64, [R189+0x3000] ;  /* 0x00300000bd40783b */ /* 0x000fee0000000200 */
[C---:B------:R-:W-:Y:S08]  /*2ef0*/  HMMA.16816.F32 R28, R56.reuse, R60, R28 ;  /* 0x0000003c381c723c */ /* 0x040ff0000000181c */
[----:B------:R-:W-:Y:S01]  /*2f00*/  HMMA.16816.F32 R24, R56, R62, R24 ;  /* 0x0000003e3818723c */ /* 0x000fe20000001818 */
[----:B------:R-:W1:Y:S04]  /*2f10*/  LDSM.16.M88.4 R56, [R190+0x4000] ;  /* 0x00400000be38783b */ /* 0x000e680000000200 */
[----:B------:R-:W4:Y:S03]  /*2f20*/  LDSM.16.M88.4 R60, [R189+0x3800] ;  /* 0x00380000bd3c783b */ /* 0x000f260000000200 */
[C---:B--2---:R-:W-:Y:S08]  /*2f30*/  HMMA.16816.F32 R52, R4.reuse, R20, R52 ;  /* 0x000000140434723c */ /* 0x044ff00000001834 */
[C---:B------:R-:W-:Y:S01]  /*2f40*/  HMMA.16816.F32 R48, R4.reuse, R22, R48 ;  /* 0x000000160430723c */ /* 0x040fe20000001830 */
[----:B------:R-:W-:Y:S07]  /*2f50*/  LDSM.16.M88.4 R20, [R175] ;  /* 0x00000000af14783b */ /* 0x000fee0000000200 */
[C---:B------:R-:W-:Y:S08]  /*2f60*/  HMMA.16816.F32 R44, R4.reuse, R16, R44 ;  /* 0x00000010042c723c */ /* 0x040ff0000000182c */
[C---:B------:R-:W-:Y:S01]  /*2f70*/  HMMA.16816.F32 R40, R4.reuse, R18, R40 ;  /* 0x000000120428723c */ /* 0x040fe20000001828 */
[----:B------:R-:W-:Y:S07]  /*2f80*/  LDSM.16.M88.4 R16, [R174] ;  /* 0x00000000ae10783b */ /* 0x000fee0000000200 */
[C---:B------:R-:W-:Y:S08]  /*2f90*/  HMMA.16816.F32 R36, R4.reuse, R12, R36 ;  /* 0x0000000c0424723c */ /* 0x040ff00000001824 */
[C---:B------:R-:W-:Y:S01]  /*2fa0*/  HMMA.16816.F32 R32, R4.reuse, R14, R32 ;  /* 0x0000000e0420723c */ /* 0x040fe20000001820 */
[----:B------:R-:W-:Y:S07]  /*2fb0*/  LDSM.16.M88.4 R12, [R173] ;  /* 0x00000000ad0c783b */ /* 0x000fee0000000200 */
[C---:B---3--:R-:W-:Y:S08]  /*2fc0*/  HMMA.16816.F32 R28, R4.reuse, R8, R28 ;  /* 0x00000008041c723c */ /* 0x048ff0000000181c */
[----:B------:R-:W-:Y:S01]  /*2fd0*/  HMMA.16816.F32 R24, R4, R10, R24 ;  /* 0x0000000a0418723c */ /* 0x000fe20000001818 */
[----:B------:R-:W2:Y:S04]  /*2fe0*/  LDSM.16.M88.4 R4, [R188+0x4000] ;  /* 0x00400000bc04783b */ /* 0x000ea80000000200 */
[----:B------:R-:W3:Y:S03]  /*2ff0*/  LDSM.16.M88.4 R8, [R172] ;  /* 0x00000000ac08783b */ /* 0x000ee60000000200 */
        /* <DEDUP_REMOVED lines=9> */
[C---:B----4-:R-:W-:Y:S08]  /*3090*/  HMMA.16816.F32 R28, R56.reuse, R60, R28 ;  /* 0x0000003c381c723c */ /* 0x050ff0000000181c */
[----:B------:R-:W-:Y:S01]  /*30a0*/  HMMA.16816.F32 R24, R56, R62, R24 ;  /* 0x0000003e3818723c */ /* 0x000fe20000001818 */
[----:B------:R-:W1:Y:S04]  /*30b0*/  LDSM.16.M88.4 R56, [R186+0x4000] ;  /* 0x00400000ba38783b */ /* 0x000e680000000200 */
[----:B------:R-:W4:Y:S03]  /*30c0*/  LDSM.16.M88.4 R60, [R185+0x3800] ;  /* 0x00380000b93c783b */ /* 0x000f260000000200 */
[C---:B--2---:R-:W-:Y:S08]  /*30d0*/  HMMA.16816.F32 R52, R4.reuse, R20, R52 ;  /* 0x000000140434723c */ /* 0x044ff00000001834 */
        /* <DEDUP_REMOVED lines=8> */
[C---:B---3--:R-:W-:Y:S08]  /*3160*/  HMMA.16816.F32 R28, R4.reuse, R8, R28 ;  /* 0x00000008041c723c */ /* 0x048ff0000000181c */
[----:B------:R-:W-:Y:S01]  /*3170*/  HMMA.16816.F32 R24, R4, R10, R24 ;  /* 0x0000000a0418723c */ /* 0x000fe20000001818 */
[----:B------:R-:W2:Y:S04]  /*3180*/  LDSM.16.M88.4 R4, [R184+0x4000] ;  /* 0x00400000b804783b */ /* 0x000ea80000000200 */
        /* <DEDUP_REMOVED lines=32> */
[----:B------:R-:W1:Y:S07]  /*3390*/  LDSM.16.M88.4 R68, [R185+0x4000] ;  /* 0x00400000b944783b */ /* 0x000e6e0000000200 */
[C---:B------:R-:W-:Y:S08]  /*33a0*/  HMMA.16816.F32 R36, R56.reuse, R64, R36 ;  /* 0x000000403824723c */ /* 0x040ff00000001824 */
[C---:B------:R-:W-:Y:S01]  /*33b0*/  HMMA.16816.F32 R32, R56.reuse, R66, R32 ;  /* 0x000000423820723c */ /* 0x040fe20000001820 */
[----:B------:R-:W5:Y:S07]  /*33c0*/  LDSM.16.M88.4 R64, [R185+0x4800] ;  /* 0x00480000b940783b */ /* 0x000f6e0000000200 */
[C---:B----4-:R-:W-:Y:S08]  /*33d0*/  HMMA.16816.F32 R28, R56.reuse, R60, R28 ;  /* 0x0000003c381c723c */ /* 0x050ff0000000181c */
[----:B------:R-:W-:Y:S01]  /*33e0*/  HMMA.16816.F32 R24, R56, R62, R24 ;  /* 0x0000003e3818723c */ /* 0x000fe20000001818 */
[----:B------:R-:W4:Y:S04]  /*33f0*/  LDSM.16.M88.4 R60, [R185+0x5000] ;  /* 0x00500000b93c783b */ /* 0x000f280000000200 */
[----:B------:R-:W1:Y:S03]  /*3400*/  LDSM.16.M88.4 R56, [R185+0x5800] ;  /* 0x00580000b938783b */ /* 0x000e660000000200 */
[C---:B--2---:R-:W-:Y:S08]  /*3410*/  HMMA.16816.F32 R52, R4.reuse, R20, R52 ;  /* 0x000000140434723c */ /* 0x044ff00000001834 */
[C---:B------:R-:W-:Y:S01]  /*3420*/  HMMA.16816.F32 R48, R4.reuse, R22, R48 ;  /* 0x000000160430723c */ /* 0x040fe20000001830 */
[----:B------:R-:W-:Y:S07]  /*3430*/  LDSM.16.M88.4 R20, [R184+0x8000] ;  /* 0x00800000b814783b */ /* 0x000fee0000000200 */
[C---:B------:R-:W-:Y:S08]  /*3440*/  HMMA.16816.F32 R44, R4.reuse, R16, R44 ;  /* 0x00000010042c723c */ /* 0x040ff0000000182c */
[C---:B------:R-:W-:Y:S01]  /*3450*/  HMMA.16816.F32 R40, R4.reuse, R18, R40 ;  /* 0x000000120428723c */ /* 0x040fe20000001828 */
[----:B------:R-:W2:Y:S07]  /*3460*/  LDSM.16.M88.4 R16, [R176+0x4000] ;  /* 0x00400000b010783b */ /* 0x000eae0000000200 */
[C---:B------:R-:W-:Y:S08]  /*3470*/  HMMA.16816.F32 R36, R4.reuse, R12, R36 ;  /* 0x0000000c0424723c */ /* 0x040ff00000001824 */
[C---:B------:R-:W-:Y:S01]  /*3480*/  HMMA.16816.F32 R32, R4.reuse, R14, R32 ;  /* 0x0000000e0420723c */ /* 0x040fe20000001820 */
[----:B------:R-:W2:Y:S07]  /*3490*/  LDSM.16.M88.4 R12, [R176+0x4800] ;  /* 0x00480000b00c783b */ /* 0x000eae0000000200 */
[C---:B---3--:R-:W-:Y:S08]  /*34a0*/  HMMA.16816.F32 R28, R4.reuse, R8, R28 ;  /* 0x00000008041c723c */ /* 0x048ff0000000181c */
[----:B------:R-:W-:Y:S01]  /*34b0*/  HMMA.16816.F32 R24, R4, R10, R24 ;  /* 0x0000000a0418723c */ /* 0x000fe20000001818 */
[----:B------:R-:W3:Y:S04]  /*34c0*/  LDSM.16.M88.4 R8, [R176+0x5000] ;  /* 0x00500000b008783b */ /* 0x000ee80000000200 */
[----:B------:R-:W2:Y:S01]  /*34d0*/  LDSM.16.M88.4 R4, [R176+0x5800] ;  /* 0x00580000b004783b */ /* 0x000ea20000000200 */
[----:B------:R-:W-:-:S04]  /*34e0*/  DEPBAR.LE SB0, 0x0 ;  /* 0x000080000000791a */ /* 0x000fc80000000000 */
[C---:B-1----:R-:W-:Y:S08]  /*34f0*/  HMMA.16816.F32 R52, R72.reuse, R68, R52 ;  /* 0x000000444834723c */ /* 0x042ff00000001834 */
[C---:B------:R-:W-:Y:S08]  /*3500*/  HMMA.16816.F32 R48, R72.reuse, R70, R48 ;  /* 0x000000464830723c */ /* 0x040ff00000001830 */
[C---:B-----5:R-:W-:Y:S08]  /*3510*/  HMMA.16816.F32 R44, R72.reuse, R64, R44 ;  /* 0x00000040482c723c */ /* 0x060ff0000000182c */
[C---:B------:R-:W-:Y:S08]  /*3520*/  HMMA.16816.F32 R40, R72.reuse, R66, R40 ;  /* 0x000000424828723c */ /* 0x040ff00000001828 */
[C---:B----4-:R-:W-:Y:S08]  /*3530*/  HMMA.16816.F32 R36, R72.reuse, R60, R36 ;  /* 0x0000003c4824723c */ /* 0x050ff00000001824 */
[C---:B------:R-:W-:Y:S08]  /*3540*/  HMMA.16816.F32 R32, R72.reuse, R62, R32 ;  /* 0x0000003e4820723c */ /* 0x040ff00000001820 */
[C---:B------:R-:W-:Y:S08]  /*3550*/  HMMA.16816.F32 R28, R72.reuse, R56, R28 ;  /* 0x00000038481c723c */ /* 0x040ff0000000181c */
[----:B------:R-:W-:Y:S08]  /*3560*/  HMMA.16816.F32 R24, R72, R58, R24 ;  /* 0x0000003a4818723c */ /* 0x000ff00000001818 */
[C---:B--2---:R-:W-:Y:S08]  /*3570*/  HMMA.16816.F32 R52, R20.reuse, R16, R52 ;  /* 0x000000101434723c */ /* 0x044ff00000001834 */
[C---:B------:R-:W-:Y:S08]  /*3580*/  HMMA.16816.F32 R48, R20.reuse, R18, R48 ;  /* 0x000000121430723c */ /* 0x040ff00000001830 */
[C---:B------:R-:W-:Y:S08]  /*3590*/  HMMA.16816.F32 R44, R20.reuse, R12, R44 ;  /* 0x0000000c142c723c */ /* 0x040ff0000000182c */
[C---:B------:R-:W-:Y:S08]  /*35a0*/  HMMA.16816.F32 R40, R20.reuse, R14, R40 ;  /* 0x0000000e1428723c */ /* 0x040ff00000001828 */
[C---:B---3--:R-:W-:Y:S08]  /*35b0*/  HMMA.16816.F32 R36, R20.reuse, R8, R36 ;  /* 0x000000081424723c */ /* 0x048ff00000001824 */
[C---:B------:R-:W-:Y:S08]  /*35c0*/  HMMA.16816.F32 R32, R20.reuse, R10, R32 ;  /* 0x0000000a1420723c */ /* 0x040ff00000001820 */
[C---:B------:R-:W-:Y:S08]  /*35d0*/  HMMA.16816.F32 R28, R20.reuse, R4, R28 ;  /* 0x00000004141c723c */ /* 0x040ff0000000181c */
[----:B------:R-:W-:Y:S01]  /*35e0*/  HMMA.16816.F32 R24, R20, R6, R24 ;  /* 0x000000061418723c */ /* 0x000fe20000001818 */
[----:B------:R-:W-:Y:S06]  /*35f0*/  BAR.SYNC.DEFER_BLOCKING 0x0 ;  /* 0x0000000000007b1d */ /* 0x000fec0000010000 */
[----:B------:R-:W-:Y:S01]  /*3600*/  @!UPT UIADD3 URZ, URZ, URZ, URZ ;  /* 0x0000003f3f3ff290 */ /* 0x000fe2000fffe03f */
[----:B------:R-:W-:Y:S11]  /*3610*/  @!P0 BRA `(.L_x_42) ;  /* 0x0000017000008947 */ /* 0x000ff60003800000 */
[----:B------:R-:W-:Y:S01]  /*3620*/  IADD3 R3, R0, -0x2, RZ ;  /* 0xfffffffe00037810 */ /* 0x000fe20007ffe0ff */
[----:B------:R-:W-:-:S03]  /*3630*/  IMAD.MOV.U32 R4, RZ, RZ, c[0x0][0x1e0] ;  /* 0x00007800ff047624 */ /* 0x000fc600078e00ff */
[----:B------:R-:W-:Y:S01]  /*3640*/  SHF.R.S32.HI R5, RZ, 0x1f, R3 ;  /* 0x0000001fff057819 */ /* 0x000fe20000011403 */
[----:B------:R-:W-:-:S04]  /*3650*/  IMAD.WIDE.U32 R10, R3, c[0x0][0x1e0], RZ ;  /* 0x00007800030a7a25 */ /* 0x000fc800078e00ff */
[----:B------:R-:W-:Y:S01]  /*3660*/  IMAD R5, R5, c[0x0][0x1e0], RZ ;  /* 0x0000780005057a24 */ /* 0x000fe200078e02ff */
[----:B------:R-:W-:-:S03]  /*3670*/  LEA R6, P0, R10, R250, 0x6 ;  /* 0x000000fa0a067211 */ /* 0x000fc600078030ff */
[----:B------:R-:W-:Y:S01]  /*3680*/  IMAD R5, R3, c[0x0][0x1e4], R5 ;  /* 0x0000790003057a24 */ /* 0x000fe200078e0205 */
[----:B------:R-:W-:Y:S01]  /*3690*/  LEA R8, P1, R6, c[0x0][0x1c8], 0x1 ;  /* 0x0000720006087a11 */ /* 0x000fe200078208ff */
[----:B------:R-:W-:Y:S02]  /*36a0*/  IMAD.MOV.U32 R3, RZ, RZ, c[0x0][0x1e4] ;  /* 0x00007900ff037624 */ /* 0x000fe400078e00ff */
[----:B------:R-:W-:-:S05]  /*36b0*/  IMAD.IADD R5, R11, 0x1, R5 ;  /* 0x000000010b057824 */ /* 0x000fca00078e0205 */
[----:B------:R-:W-:Y:S02]  /*36c0*/  LEA.HI.X R5, R10, R240, R5, 0x6, P0 ;  /* 0x000000f00a057211 */ /* 0x000fe400000f3405 */
[----:B------:R-:W-:Y:S02]  /*36d0*/  LEA R10, P0, R4, R8, 0x6 ;  /* 0x00000008040a7211 */ /* 0x000fe400078030ff */
[----:B------:R-:W-:-:S04]  /*36e0*/  LEA.HI.X R9, R6, c[0x0][0x1cc], R5, 0x1, P1 ;  /* 0x0000730006097a11 */ /* 0x000fc800008f0c05 */
[----:B------:R-:W-:Y:S01]  /*36f0*/  LEA.HI.X R11, R4, R9, R3, 0x6, P0 ;  /* 0x00000009040b7211 */ /* 0x000fe200000f3403 */
[----:B------:R-:W-:Y:S01]  /*3700*/  @!PT LDS RZ, [RZ] ;  /* 0x00000000fffff984 */ /* 0x000fe20000000800 */
[----:B------:R-:W-:Y:S01]  /*3710*/  @!PT LDS RZ, [RZ] ;  /* 0x00000000fffff984 */ /* 0x000fe20000000800 */
[----:B------:R-:W-:Y:S01]  /*3720*/  @!PT LDS RZ, [RZ] ;  /* 0x00000000fffff984 */ /* 0x000fe20000000800 */
[----:B------:R1:W-:Y:S04]  /*3730*/  LDGSTS.E.BYPASS.LTC128B.128 [R204+0x6100], [R8.64], !P4 ;  /* 0x0610000008cc7fae */ /* 0x0003e8000e101d46 */
[----:B------:R1:W-:Y:S04]  /*3740*/  LDGSTS.E.BYPASS.LTC128B.128 [R204+0x8100], [R8.64+0x80], !P5 ;  /* 0x0810008008cc7fae */ /* 0x0003e8000e901d46 */
[----:B------:R1:W-:Y:S04]  /*3750*/  LDGSTS.E.BYPASS.LTC128B.128 [R204+0xa100], [R8.64+0x100], !P6 ;  /* 0x0a10010008cc7fae */ /* 0x0003e8000f101d46 */
[----:B------:R1:W-:Y:S04]  /*3760*/  LDGSTS.E.BYPASS.LTC128B.128 [R204+0x7100], [R10.64], !P4 ;  /* 0x071000000acc7fae */ /* 0x0003e8000e101d46 */
[----:B------:R1:W-:Y:S04]  /*3770*/  LDGSTS.E.BYPASS.LTC128B.128 [R204+0x9100], [R10.64+0x80], !P5 ;  /* 0x091000800acc7fae */ /* 0x0003e8000e901d46 */
[----:B------:R1:W-:Y:S02]  /*3780*/  LDGSTS.E.BYPASS.LTC128B.128 [R204+0xb100], [R10.64+0x100], !P6 ;  /* 0x0b1001000acc7fae */ /* 0x0003e4000f101d46 */
.L_x_42:
[----:B------:R-:W-:Y:S05]  /*3790*/  BSYNC B0 ;  /* 0x0000000000007941 */ /* 0x000fea0003800000 */
.L_x_41:
[----:B------:R-:W-:Y:S01]  /*37a0*/  IMAD.IADD R3, R2, 0x1, -R205 ;  /* 0x0000000102037824 */ /* 0x000fe200078e0acd */
[----:B------:R-:W-:Y:S01]  /*37b0*/  LDSM.16.MT88.4 R124, [R183] ;  /* 0x00000000b77c783b */ /* 0x000fe20000004200 */
[----:B------:R-:W-:-:S03]  /*37c0*/  IADD3 R0, R0, -0x2, RZ ;  /* 0xfffffffe00007810 */ /* 0x000fc60007ffe0ff */
[C---:B------:R-:W-:Y:S01]  /*37d0*/  ISETP.GT.AND P3, PT, R3.reuse, RZ, PT ;  /* 0x000000ff0300720c */ /* 0x040fe20003f64270 */
[----:B------:R-:W-:Y:S01]  /*37e0*/  LDSM.16.MT88.4 R56, [R180] ;  /* 0x00000000b438783b */ /* 0x000fe20000004200 */
[C---:B------:R-:W-:Y:S02]  /*37f0*/  ISETP.GT.AND P2, PT, R3.reuse, 0x1, PT ;  /* 0x000000010300780c */ /* 0x040fe40003f44270 */
[----:B------:R-:W-:Y:S01]  /*3800*/  ISETP.GT.AND P1, PT, R3, 0x8, PT ;  /* 0x000000080300780c */ /* 0x000fe20003f24270 */
[----:B------:R-:W-:Y:S01]  /*3810*/  LDSM.16.MT88.4 R64, [R183+0x2000] ;  /* 0x00200000b740783b */ /* 0x000fe20000004200 */
[----:B------:R-:W-:Y:S02]  /*3820*/  FSEL R52, R52, -INF , P3 ;  /* 0xff80000034347808 */ /* 0x000fe40001800000 */
[----:B------:R-:W-:Y:S01]  /*3830*/  FSEL R53, R53, -INF , P2 ;  /* 0xff80000035357808 */ /* 0x000fe20001000000 */
[----:B------:R-:W-:Y:S01]  /*3840*/  LDSM.16.MT88.4 R72, [R182+0x2000] ;  /* 0x00200000b648783b */ /* 0x000fe20000004200 */
[----:B------:R-:W-:-:S02]  /*3850*/  ISETP.GT.AND P0, PT, R3, 0x9, PT ;  /* 0x000000090300780c */ /* 0x000fc40003f04270 */
[----:B------:R-:W-:Y:S01]  /*3860*/  FSEL R48, R48, -INF , P1 ;  /* 0xff80000030307808 */ /* 0x000fe20000800000 */
[----:B------:R-:W-:Y:S01]  /*3870*/  LDSM.16.MT88.4 R80, [R181+0x2000] ;  /* 0x00200000b550783b */ /* 0x000fe20000004200 */
[----:B------:R-:W-:Y:S02]  /*3880*/  FMNMX.FTZ R2, R52, R53, !PT ;  /* 0x0000003534027209 */ /* 0x000fe40007810000 */
[----:B------:R-:W-:Y:S01]  /*3890*/  FSEL R54, R54, -INF , P3 ;  /* 0xff80000036367808 */ /* 0x000fe20001800000 */
[----:B------:R-:W-:Y:S01]  /*38a0*/  LDSM.16.MT88.4 R88, [R180+0x2000] ;  /* 0x00200000b458783b */ /* 0x000fe20000004200 */
[----:B------:R-:W-:Y:S02]  /*38b0*/  FSEL R55, R55, -INF , P2 ;  /* 0xff80000037377808 */ /* 0x000fe40001000000 */
[----:B------:R-:W-:Y:S01]  /*38c0*/  FSEL R49, R49, -INF , P0 ;  /* 0xff80000031317808 */ /* 0x000fe20000000000 */
[----:B------:R-:W-:Y:S01]  /*38d0*/  LDSM.16.MT88.4 R96, [R183+0x4000] ;  /* 0x00400000b760783b */ /* 0x000fe20000004200 */
[----:B------:R-:W-:-:S02]  /*38e0*/  ISETP.GT.AND P2, PT, R3, 0x10, PT ;  /* 0x000000100300780c */ /* 0x000fc40003f44270 */
[----:B------:R-:W-:Y:S01]  /*38f0*/  FMNMX.FTZ R2, R48, R2, !PT ;  /* 0x0000000230027209 */ /* 0x000fe20007810000 */
[----:B------:R-:W-:Y:S01]  /*3900*/  LDSM.16.MT88.4 R120, [R182+0x4000] ;  /* 0x00400000b678783b */ /* 0x000fe20000004200 */
[----:B------:R-:W-:Y:S02]  /*3910*/  FSEL R50, R50, -INF , P1 ;  /* 0xff80000032327808 */ /* 0x000fe40000800000 */
[----:B------:R-:W-:Y:S01]  /*3920*/  FMNMX.FTZ R13, R54, R55, !PT ;  /* 0x00000037360d7209 */ /* 0x000fe20007810000 */
[----:B------:R-:W-:Y:S01]  /*3930*/  LDSM.16.MT88.4 R108, [R181+0x4000] ;  /* 0x00400000b56c783b */ /* 0x000fe20000004200 */
[----:B------:R-:W-:Y:S02]  /*3940*/  ISETP.GT.AND P1, PT, R3, 0x11, PT ;  /* 0x000000110300780c */ /* 0x000fe40003f24270 */
[----:B------:R-:W-:Y:S01]  /*3950*/  FSEL R5, R44, -INF , P2 ;  /* 0xff8000002c057808 */ /* 0x000fe20001000000 */
[----:B------:R-:W-:Y:S01]  /*3960*/  LDSM.16.MT88.4 R16, [R182+0x800] ;  /* 0x00080000b610783b */ /* 0x000fe20000004200 */
[----:B------:R-:W-:-:S02]  /*3970*/  FMNMX.FTZ R2, R49, R2, !PT ;  /* 0x0000000231027209 */ /* 0x000fc40007810000 */
[----:B------:R-:W-:Y:S01]  /*3980*/  FSEL R6, R51, -INF , P0 ;  /* 0xff80000033067808 */ /* 0x000fe20000000000 */
[----:B------:R-:W-:Y:S01]  /*3990*/  LDSM.16.MT88.4 R20, [R180+0x800] ;  /* 0x00080000b414783b */ /* 0x000fe20000004200 */
[----:B------:R-:W-:Y:S02]  /*39a0*/  FMNMX.FTZ R13, R50, R13, !PT ;  /* 0x0000000d320d7209 */ /* 0x000fe40007810000 */
[----:B------:R-:W-:Y:S01]  /*39b0*/  ISETP.GT.AND P0, PT, R3, 0x18, PT ;  /* 0x000000180300780c */ /* 0x000fe20003f04270 */
[----:B------:R-:W0:Y:S01]  /*39c0*/  LDGDEPBAR ;  /* 0x00000000000079af */ /* 0x000e220000000000 */
[----:B------:R-:W-:Y:S02]  /*39d0*/  FSEL R4, R45, -INF , P1 ;  /* 0xff8000002d047808 */ /* 0x000fe40000800000 */
[----:B------:R-:W-:Y:S02]  /*39e0*/  FMNMX.FTZ R7, R5, R2, !PT ;  /* 0x0000000205077209 */ /* 0x000fe40007810000 */
[----:B-1----:R-:W-:-:S02]  /*39f0*/  FSEL R11, R46, -INF , P2 ;  /* 0xff8000002e0b7808 */ /* 0x002fc40001000000 */
[----:B------:R-:W-:Y:S02]  /*3a00*/  FMNMX.FTZ R13, R6, R13, !PT ;  /* 0x0000000d060d7209 */ /* 0x000fe40007810000 */
[----:B------:R-:W-:Y:S02]  /*3a10*/  FSEL R10, R47, -INF , P1 ;  /* 0xff8000002f0a7808 */ /* 0x000fe40000800000 */
[----:B------:R-:W-:Y:S02]  /*3a20*/  ISETP.GT.AND P1, PT, R3, 0x19, PT ;  /* 0x000000190300780c */ /* 0x000fe40003f24270 */
[----:B------:R-:W-:Y:S02]  /*3a30*/  FSEL R12, R40, -INF , P0 ;  /* 0xff800000280c7808 */ /* 0x000fe40000000000 */
[----:B------:R-:W-:Y:S02]  /*3a40*/  FMNMX.FTZ R7, R4, R7, !PT ;  /* 0x0000000704077209 */ /* 0x000fe40007810000 */
[----:B------:R-:W-:-:S02]  /*3a50*/  FMNMX.FTZ R13, R11, R13, !PT ;  /* 0x0000000d0b0d7209 */ /* 0x000fc40007810000 */
[----:B------:R-:W-:Y:S02]  /*3a60*/  FSEL R9, R42, -INF , P0 ;  /* 0xff8000002a097808 */ /* 0x000fe40000000000 */
[----:B------:R-:W-:Y:S02]  /*3a70*/  FSEL R2, R41, -INF , P1 ;  /* 0xff80000029027808 */ /* 0x000fe40000800000 */
[C---:B------:R-:W-:Y:S02]  /*3a80*/  ISETP.GT.AND P0, PT, R3.reuse, 0x20, PT ;  /* 0x000000200300780c */ /* 0x040fe40003f04270 */
[----:B------:R-:W-:Y:S02]  /*3a90*/  FMNMX.FTZ R7, R12, R7, !PT ;  /* 0x000000070c077209 */ /* 0x000fe40007810000 */
[----:B------:R-:W-:Y:S02]  /*3aa0*/  FMNMX.FTZ R13, R10, R13, !PT ;  /* 0x0000000d0a0d7209 */ /* 0x000fe40007810000 */
[----:B------:R-:W-:-:S02]  /*3ab0*/  ISETP.GT.AND P6, PT, R3, 0x21, PT ;  /* 0x000000210300780c */ /* 0x000fc40003fc4270 */
[----:B------:R-:W-:Y:S02]  /*3ac0*/  FSEL R144, R36, -INF , P0 ;  /* 0xff80000024907808 */ /* 0x000fe40000000000 */
[----:B------:R-:W-:Y:S02]  /*3ad0*/  FMNMX.FTZ R7, R2, R7, !PT ;  /* 0x0000000702077209 */ /* 0x000fe40007810000 */
[----:B------:R-:W-:Y:S02]  /*3ae0*/  FSEL R8, R43, -INF , P1 ;  /* 0xff8000002b087808 */ /* 0x000fe40000800000 */
[----:B------:R-:W-:Y:S01]  /*3af0*/  FMNMX.FTZ R13, R9, R13, !PT ;  /* 0x0000000d090d7209 */ /* 0x000fe20007810000 */
[----:B------:R-:W-:Y:S01]  /*3b00*/  LDSM.16.MT88.4 R40, [R182] ;  /* 0x00000000b628783b */ /* 0x000fe20000004200 */
[----:B------:R-:W-:Y:S02]  /*3b10*/  ISETP.GT.AND P5, PT, R3, 0x28, PT ;  /* 0x000000280300780c */ /* 0x000fe40003fa4270 */
[----:B------:R-:W-:-:S02]  /*3b20*/  FSEL R145, R37, -INF , P6 ;  /* 0xff80000025917808 */ /* 0x000fc40003000000 */
[----:B------:R-:W-:Y:S02]  /*3b30*/  FMNMX.FTZ R7, R144, R7, !PT ;  /* 0x0000000790077209 */ /* 0x000fe40007810000 */
[----:B------:R-:W-:Y:S02]  /*3b40*/  FSEL R156, R38, -INF , P0 ;  /* 0xff800000269c7808 */ /* 0x000fe40000000000 */
[----:B------:R-:W-:Y:S02]  /*3b50*/  FMNMX.FTZ R13, R8, R13, !PT ;  /* 0x0000000d080d7209 */ /* 0x000fe40007810000 */
[----:B------:R-:W-:Y:S02]  /*3b60*/  ISETP.GT.AND P4, PT, R3, 0x29, PT ;  /* 0x000000290300780c */ /* 0x000fe40003f84270 */
[----:B------:R-:W-:Y:S02]  /*3b70*/  FSEL R149, R32, -INF , P5 ;  /* 0xff80000020957808 */ /* 0x000fe40002800000 */
[----:B------:R-:W-:-:S02]  /*3b80*/  FMNMX.FTZ R7, R145, R7, !PT ;  /* 0x0000000791077209 */ /* 0x000fc40007810000 */
[----:B------:R-:W-:Y:S02]  /*3b90*/  FSEL R157, R39, -INF , P6 ;  /* 0xff800000279d7808 */ /* 0x000fe40003000000 */
[----:B------:R-:W-:Y:S02]  /*3ba0*/  FMNMX.FTZ R13, R156, R13, !PT ;  /* 0x0000000d9c0d7209 */ /* 0x000fe40007810000 */
[C---:B------:R-:W-:Y:S02]  /*3bb0*/  ISETP.GT.AND P3, PT, R3.reuse, 0x30, PT ;  /* 0x000000300300780c */ /* 0x040fe40003f64270 */
[----:B------:R-:W-:Y:S02]  /*3bc0*/  ISETP.GT.AND P2, PT, R3, 0x31, PT ;  /* 0x000000310300780c */ /* 0x000fe40003f44270 */
[----:B------:R-:W-:Y:S02]  /*3bd0*/  FSEL R150, R33, -INF , P4 ;  /* 0xff80000021967808 */ /* 0x000fe40002000000 */
[----:B------:R-:W-:-:S02]  /*3be0*/  FMNMX.FTZ R7, R149, R7, !PT ;  /* 0x0000000795077209 */ /* 0x000fc40007810000 */
[----:B------:R-:W-:Y:S02]  /*3bf0*/  FSEL R159, R34, -INF , P5 ;  /* 0xff800000229f7808 */ /* 0x000fe40002800000 */
[----:B------:R-:W-:Y:S02]  /*3c00*/  FMNMX.FTZ R13, R157, R13, !PT ;  /* 0x0000000d9d0d7209 */ /* 0x000fe40007810000 */
[----:B------:R-:W-:Y:S02]  /*3c10*/  FSEL R28, R28, -INF , P3 ;  /* 0xff8000001c1c7808 */ /* 0x000fe40001800000 */
[----:B------:R-:W-:Y:S02]  /*3c20*/  FMNMX.FTZ R7, R150, R7, !PT ;  /* 0x0000000796077209 */ /* 0x000fe40007810000 */
[----:B------:R-:W-:Y:S02]  /*3c30*/  FSEL R158, R29, -INF , P2 ;  /* 0xff8000001d9e7808 */ /* 0x000fe40001000000 */
[----:B------:R-:W-:-:S02]  /*3c40*/  FSEL R29, R35, -INF , P4 ;  /* 0xff800000231d7808 */ /* 0x000fc40002000000 */
[----:B------:R-:W-:Y:S02]  /*3c50*/  FMNMX.FTZ R13, R159, R13, !PT ;  /* 0x0000000d9f0d7209 */ /* 0x000fe40007810000 */
[----:B------:R-:W-:Y:S02]  /*3c60*/  ISETP.GT.AND P1, PT, R3, 0x38, PT ;  /* 0x000000380300780c */ /* 0x000fe40003f24270 */
[----:B------:R-:W-:Y:S02]  /*3c70*/  FMNMX.FTZ R7, R28, R7, !PT ;  /* 0x000000071c077209 */ /* 0x000fe40007810000 */
[----:B------:R-:W-:Y:S02]  /*3c80*/  FSEL R152, R30, -INF , P3 ;  /* 0xff8000001e987808 */ /* 0x000fe40001800000 */
[----:B------:R-:W-:Y:S02]  /*3c90*/  FMNMX.FTZ R13, R29, R13, !PT ;  /* 0x0000000d1d0d7209 */ /* 0x000fe40007810000 */
[----:B------:R-:W-:-:S02]  /*3ca0*/  ISETP.GT.AND P0, PT, R3, 0x39, PT ;  /* 0x000000390300780c */ /* 0x000fc40003f04270 */
[----:B------:R-:W-:Y:S02]  /*3cb0*/  FSEL R155, R24, -INF , P1 ;  /* 0xff800000189b7808 */ /* 0x000fe40000800000 */
[----:B------:R-:W-:Y:S02]  /*3cc0*/  FMNMX.FTZ R7, R158, R7, !PT ;  /* 0x000000079e077209 */ /* 0x000fe40007810000 */
[----:B------:R-:W-:Y:S02]  /*3cd0*/  FSEL R151, R31, -INF , P2 ;  /* 0xff8000001f977808 */ /* 0x000fe40001000000 */
[----:B------:R-:W-:Y:S02]  /*3ce0*/  FMNMX.FTZ R13, R152, R13, !PT ;  /* 0x0000000d980d7209 */ /* 0x000fe40007810000 */
[----:B------:R-:W-:Y:S02]  /*3cf0*/  FSEL R154, R25, -INF , P0 ;  /* 0xff800000199a7808 */ /* 0x000fe40000000000 */
[----:B------:R-:W-:-:S02]  /*3d00*/  FMNMX.FTZ R3, R155, R7, !PT ;  /* 0x000000079b037209 */ /* 0x000fc40007810000 */
[----:B------:R-:W-:Y:S02]  /*3d10*/  FSEL R148, R26, -INF , P1 ;  /* 0xff8000001a947808 */ /* 0x000fe40000800000 */
[----:B------:R-:W-:Y:S02]  /*3d20*/  FMNMX.FTZ R13, R151, R13, !PT ;  /* 0x0000000d970d7209 */ /* 0x000fe40007810000 */
[----:B------:R-:W-:Y:S02]  /*3d30*/  FMNMX.FTZ R3, R154, R3, !PT ;  /* 0x000000039a037209 */ /* 0x000fe40007810000 */
[----:B------:R-:W-:Y:S02]  /*3d40*/  FSEL R147, R27, -INF , P0 ;  /* 0xff8000001b937808 */ /* 0x000fe40000000000 */
[----:B------:R-:W-:Y:S01]  /*3d50*/  FMNMX.FTZ R13, R148, R13, !PT ;  /* 0x0000000d940d7209 */ /* 0x000fe20007810000 */
[----:B------:R-:W1:Y:S03]  /*3d60*/  SHFL.BFLY PT, R7, R3, 0x2, 0x1f ;  /* 0x0c401f0003077f89 */ /* 0x000e6600000e0000 */
[----:B------:R-:W-:Y:S01]  /*3d70*/  FMNMX.FTZ R15, R147, R13, !PT ;  /* 0x0000000d930f7209 */ /* 0x000fe20007810000 */
[----:B------:R-:W-:Y:S04]  /*3d80*/  LDSM.16.MT88.4 R24, [R182+0x2800] ;  /* 0x00280000b618783b */ /* 0x000fe80000004200 */
[----:B------:R-:W2:Y:S01]  /*3d90*/  SHFL.BFLY PT, R13, R15, 0x2, 0x1f ;  /* 0x0c401f000f0d7f89 */ /* 0x000ea200000e0000 */
[----:B-1----:R-:W-:-:S05]  /*3da0*/  FMNMX.FTZ R14, R3, R7, !PT ;  /* 0x00000007030e7209 */ /* 0x002fca0007810000 */
[----:B------:R-:W1:Y:S01]  /*3db0*/  SHFL.BFLY PT, R132, R14, 0x1, 0x1f ;  /* 0x0c201f000e847f89 */ /* 0x000e6200000e0000 */
[----:B--2---:R-:W-:-:S05]  /*3dc0*/  FMNMX.FTZ R7, R15, R13, !PT ;  /* 0x0000000d0f077209 */ /* 0x004fca0007810000 */
[----:B------:R-:W2:Y:S01]  /*3dd0*/  SHFL.BFLY PT, R3, R7, 0x1, 0x1f ;  /* 0x0c201f0007037f89 */ /* 0x000ea200000e0000 */
[----:B-1----:R-:W-:-:S04]  /*3de0*/  FMNMX.FTZ R132, R14, R132, !PT ;  /* 0x000000840e847209 */ /* 0x002fc80007810000 */
[C---:B------:R-:W-:Y:S01]  /*3df0*/  FSETP.NEU.FTZ.AND P0, PT, R132.reuse, -INF , PT ;  /* 0xff8000008400780b */ /* 0x040fe20003f1d000 */
[----:B------:R-:W-:Y:S01]  /*3e00*/  FMUL.FTZ R153, R132, c[0x0][0x2d0] ;  /* 0x0000b40084997a20 */ /* 0x000fe20000410000 */
[----:B--2---:R-:W-:-:S04]  /*3e10*/  FMNMX.FTZ R3, R7, R3, !PT ;  /* 0x0000000307037209 */ /* 0x004fc80007810000 */
[----:B------:R-:W-:Y:S02]  /*3e20*/  FSEL R153, R153, RZ, P0 ;  /* 0x000000ff99997208 */ /* 0x000fe40000000000 */
[C---:B------:R-:W-:Y:S01]  /*3e30*/  FSETP.NEU.FTZ.AND P0, PT, R3.reuse, -INF , PT ;  /* 0xff8000000300780b */ /* 0x040fe20003f1d000 */
[----:B------:R-:W-:Y:S02]  /*3e40*/  FMUL.FTZ R146, R3, c[0x0][0x2d0] ;  /* 0x0000b40003927a20 */ /* 0x000fe40000410000 */
[--C-:B------:R-:W-:Y:S02]  /*3e50*/  FFMA.FTZ R137, R48, c[0x0][0x2d0], -R153.reuse ;  /* 0x0000b40030897a23 */ /* 0x100fe40000010899 */
[--C-:B------:R-:W-:Y:S01]  /*3e60*/  FFMA.FTZ R133, R49, c[0x0][0x2d0], -R153.reuse ;  /* 0x0000b40031857a23 */ /* 0x100fe20000010899 */
[----:B------:R-:W-:Y:S01]  /*3e70*/  FSEL R146, R146, RZ, P0 ;  /* 0x000000ff92927208 */ /* 0x000fe20000000000 */
[--C-:B------:R-:W-:Y:S01]  /*3e80*/  FFMA.FTZ R139, R52, c[0x0][0x2d0], -R153.reuse ;  /* 0x0000b400348b7a23 */ /* 0x100fe20000010899 */
[----:B------:R-:W-:Y:S01]  /*3e90*/  ISETP.GE.AND P0, PT, R0, R241, PT ;  /* 0x000000f10000720c */ /* 0x000fe20003f06270 */
[----:B------:R-:W-:Y:S01]  /*3ea0*/  FFMA.FTZ R138, R53, c[0x0][0x2d0], -R153 ;  /* 0x0000b400358a7a23 */ /* 0x000fe20000010899 */
[----:B------:R-:W-:Y:S01]  /*3eb0*/  MUFU.EX2 R137, R137 ;  /* 0x0000008900897308 */ /* 0x000fe20000000800 */
[----:B------:R-:W-:-:S02]  /*3ec0*/  FFMA.FTZ R134, R50, c[0x0][0x2d0], -R146 ;  /* 0x0000b40032867a23 */ /* 0x000fc40000010892 */
[----:B------:R-:W1:Y:S01]  /*3ed0*/  LDSM.16.MT88.4 R48, [R181] ;  /* 0x00000000b530783b */ /* 0x000e620000004200 */
[--C-:B------:R-:W-:Y:S02]  /*3ee0*/  FFMA.FTZ R136, R54, c[0x0][0x2d0], -R146.reuse ;  /* 0x0000b40036887a23 */ /* 0x100fe40000010892 */
[--C-:B------:R-:W-:Y:S02]  /*3ef0*/  FFMA.FTZ R135, R55, c[0x0][0x2d0], -R146.reuse ;  /* 0x0000b40037877a23 */ /* 0x100fe40000010892 */
[----:B------:R-:W-:Y:S01]  /*3f00*/  FFMA.FTZ R33, R6, c[0x0][0x2d0], -R146 ;  /* 0x0000b40006217a23 */ /* 0x000fe20000010892 */
[----:B------:R-:W-:Y:S01]  /*3f10*/  MUFU.EX2 R139, R139 ;  /* 0x0000008b008b7308 */ /* 0x000fe20000000800 */
[--C-:B------:R-:W-:Y:S02]  /*3f20*/  FFMA.FTZ R35, R5, c[0x0][0x2d0], -R153.reuse ;  /* 0x0000b40005237a23 */ /* 0x100fe40000010899 */
[--C-:B------:R-:W-:Y:S02]  /*3f30*/  FFMA.FTZ R32, R4, c[0x0][0x2d0], -R153.reuse ;  /* 0x0000b40004207a23 */ /* 0x100fe40000010899 */
[----:B------:R-:W2:Y:S01]  /*3f40*/  LDSM.16.MT88.4 R4, [R180+0x4000] ;  /* 0x00400000b404783b */ /* 0x000ea20000004200 */
[----:B------:R-:W-:-:S02]  /*3f50*/  FFMA.FTZ R34, R12, c[0x0][0x2d0], -R153 ;  /* 0x0000b4000c227a23 */ /* 0x000fc40000010899 */
[----:B------:R-:W3:Y:S01]  /*3f60*/  MUFU.EX2 R138, R138 ;  /* 0x0000008a008a7308 */ /* 0x000ee20000000800 */
[--C-:B------:R-:W-:Y:S01]  /*3f70*/  FFMA.FTZ R143, R11, c[0x0][0x2d0], -R146.reuse ;  /* 0x0000b4000b8f7a23 */ /* 0x100fe20000010892 */
[----:B------:R-:W4:Y:S01]  /*3f80*/  LDSM.16.MT88.4 R12, [R183+0x800] ;  /* 0x00080000b70c783b */ /* 0x000f220000004200 */
[--C-:B------:R-:W-:Y:S02]  /*3f90*/  FFMA.FTZ R141, R10, c[0x0][0x2d0], -R146.reuse ;  /* 0x0000b4000a8d7a23 */ /* 0x100fe40000010892 */
[--C-:B------:R-:W-:Y:S02]  /*3fa0*/  FFMA.FTZ R142, R9, c[0x0][0x2d0], -R146.reuse ;  /* 0x0000b400098e7a23 */ /* 0x100fe40000010892 */
[----:B------:R-:W-:Y:S01]  /*3fb0*/  FFMA.FTZ R140, R8, c[0x0][0x2d0], -R146 ;  /* 0x0000b400088c7a23 */ /* 0x000fe20000010892 */
[----:B------:R-:W5:Y:S01]  /*3fc0*/  MUFU.EX2 R133, R133 ;  /* 0x0000008500857308 */ /* 0x000f620000000800 */
[----:B------:R-:W1:Y:S01]  /*3fd0*/  LDSM.16.MT88.4 R8, [R181+0x800] ;  /* 0x00080000b508783b */ /* 0x000e620000004200 */
[----:B------:R-:W-:-:S02]  /*3fe0*/  FFMA.FTZ R2, R2, c[0x0][0x2d0], -R153 ;  /* 0x0000b40002027a23 */ /* 0x000fc40000010899 */
[--C-:B------:R-:W-:Y:S02]  /*3ff0*/  FFMA.FTZ R144, R144, c[0x0][0x2d0], -R153.reuse ;  /* 0x0000b40090907a23 */ /* 0x100fe40000010899 */
[--C-:B------:R-:W-:Y:S02]  /*4000*/  FFMA.FTZ R145, R145, c[0x0][0x2d0], -R153.reuse ;  /* 0x0000b40091917a23 */ /* 0x100fe40000010899 */
[----:B------:R-:W-:Y:S01]  /*4010*/  MUFU.EX2 R136, R136 ;  /* 0x0000008800887308 */ /* 0x000fe20000000800 */
[----:B---3--:R-:W-:Y:S01]  /*4020*/  F2FP.PACK_AB R112, R138, R139 ;  /* 0x0000008b8a70723e */ /* 0x008fe200000000ff */
[--C-:B------:R-:W-:Y:S02]  /*4030*/  FFMA.FTZ R149, R149, c[0x0][0x2d0], -R153.reuse ;  /* 0x0000b40095957a23 */ /* 0x100fe40000010899 */
[----:B------:R-:W-:Y:S02]  /*4040*/  FFMA.FTZ R150, R150, c[0x0][0x2d0], -R153 ;  /* 0x0000b40096967a23 */ /* 0x000fe40000010899 */
[----:B------:R-:W-:-:S02]  /*4050*/  FFMA.FTZ R156, R156, c[0x0][0x2d0], -R146 ;  /* 0x0000b4009c9c7a23 */ /* 0x000fc40000010892 */
[----:B------:R-:W3:Y:S01]  /*4060*/  MUFU.EX2 R135, R135 ;  /* 0x0000008700877308 */ /* 0x000ee20000000800 */
[----:B-----5:R-:W-:Y:S01]  /*4070*/  F2FP.PACK_AB R114, R133, R137 ;  /* 0x000000898572723e */ /* 0x020fe200000000ff */
[--C-:B------:R-:W-:Y:S02]  /*4080*/  FFMA.FTZ R157, R157, c[0x0][0x2d0], -R146.reuse ;  /* 0x0000b4009d9d7a23 */ /* 0x100fe40000010892 */
[--C-:B------:R-:W-:Y:S02]  /*4090*/  FFMA.FTZ R159, R159, c[0x0][0x2d0], -R146.reuse ;  /* 0x0000b4009f9f7a23 */ /* 0x100fe40000010892 */
[----:B------:R-:W-:Y:S02]  /*40a0*/  FFMA.FTZ R160, R29, c[0x0][0x2d0], -R146 ;  /* 0x0000b4001da07a23 */ /* 0x000fe40000010892 */
[----:B------:R-:W-:Y:S01]  /*40b0*/  MUFU.EX2 R134, R134 ;  /* 0x0000008600867308 */ /* 0x000fe20000000800 */
[--C-:B------:R-:W-:Y:S02]  /*40c0*/  FFMA.FTZ R161, R28, c[0x0][0x2d0], -R153.reuse ;  /* 0x0000b4001ca17a23 */ /* 0x100fe40000010899 */
[----:B------:R-:W-:Y:S01]  /*40d0*/  LDSM.16.MT88.4 R28, [R180+0x5000] ;  /* 0x00500000b41c783b */ /* 0x000fe20000004200 */
[----:B------:R-:W-:-:S02]  /*40e0*/  FFMA.FTZ R158, R158, c[0x0][0x2d0], -R153 ;  /* 0x0000b4009e9e7a23 */ /* 0x000fc40000010899 */
[--C-:B------:R-:W-:Y:S02]  /*40f0*/  FFMA.FTZ R155, R155, c[0x0][0x2d0], -R153.reuse ;  /* 0x0000b4009b9b7a23 */ /* 0x100fe40000010899 */
[----:B------:R-:W5:Y:S01]  /*4100*/  MUFU.EX2 R33, R33 ;  /* 0x0000002100217308 */ /* 0x000f620000000800 */
[----:B---3--:R-:W-:Y:S01]  /*4110*/  F2FP.PACK_AB R113, R135, R136 ;  /* 0x000000888771723e */ /* 0x008fe200000000ff */
[----:B------:R-:W-:Y:S02]  /*4120*/  FFMA.FTZ R246, R154, c[0x0][0x2d0], -R153 ;  /* 0x0000b4009af67a23 */ /* 0x000fe40000010899 */
[--C-:B------:R-:W-:Y:S02]  /*4130*/  FFMA.FTZ R152, R152, c[0x0][0x2d0], -R146.reuse ;  /* 0x0000b40098987a23 */ /* 0x100fe40000010892 */
[--C-:B------:R-:W-:Y:S02]  /*4140*/  FFMA.FTZ R151, R151, c[0x0][0x2d0], -R146.reuse ;  /* 0x0000b40097977a23 */ /* 0x100fe40000010892 */
[----:B------:R-:W-:Y:S01]  /*4150*/  MUFU.EX2 R35, R35 ;  /* 0x0000002300237308 */ /* 0x000fe20000000800 */
[----:B------:R-:W-:-:S02]  /*4160*/  FFMA.FTZ R148, R148, c[0x0][0x2d0], -R146 ;  /* 0x0000b40094947a23 */ /* 0x000fc40000010892 */
[----:B------:R-:W-:Y:S02]  /*4170*/  FFMA.FTZ R245, R147, c[0x0][0x2d0], -R146 ;  /* 0x0000b40093f57a23 */ /* 0x000fe40000010892 */
[----:B------:R-:W-:Y:S02]  /*4180*/  FADD.FTZ R138, R139, R138 ;  /* 0x0000008a8b8a7221 */ /* 0x000fe40000010000 */
[----:B------:R-:W-:Y:S01]  /*4190*/  FADD.FTZ R135, R136, R135 ;  /* 0x0000008788877221 */ /* 0x000fe20000010000 */
[----:B-----5:R-:W-:Y:S01]  /*41a0*/  F2FP.PACK_AB R115, R33, R134 ;  /* 0x000000862173723e */ /* 0x020fe200000000ff */
[----:B------:R-:W3:Y:S01]  /*41b0*/  MUFU.EX2 R32, R32 ;  /* 0x0000002000207308 */ /* 0x000ee20000000800 */
[----:B------:R-:W-:Y:S02]  /*41c0*/  FADD.FTZ R137, R137, R138 ;  /* 0x0000008a89897221 */ /* 0x000fe40000010000 */
[----:B------:R-:W-:Y:S02]  /*41d0*/  FADD.FTZ R134, R134, R135 ;  /* 0x0000008786867221 */ /* 0x000fe40000010000 */
[----:B------:R-:W-:Y:S01]  /*41e0*/  FADD.FTZ R137, R133, R137 ;  /* 0x0000008985897221 */ /* 0x000fe20000010000 */
[C---:B------:R-:W-:Y:S01]  /*41f0*/  HMMA.16816.F32 R128, R112.reuse, R124, RZ ;  /* 0x0000007c7080723c */ /* 0x040fe200000018ff */
[----:B------:R-:W-:Y:S01]  /*4200*/  FADD.FTZ R134, R33, R134 ;  /* 0x0000008621867221 */ /* 0x000fe20000010000 */
[----:B------:R-:W-:Y:S06]  /*4210*/  MUFU.EX2 R34, R34 ;  /* 0x0000002200227308 */ /* 0x000fec0000000800 */
[C---:B-1----:R-:W-:Y:S02]  /*4220*/  HMMA.16816.F32 R44, R112.reuse, R48, RZ ;  /* 0x00000030702c723c */ /* 0x042fe400000018ff */
[----:B------:R-:W-:Y:S06]  /*4230*/  MUFU.EX2 R2, R2 ;  /* 0x0000000200027308 */ /* 0x000fec0000000800 */
[C---:B------:R-:W-:Y:S02]  /*4240*/  HMMA.16816.F32 R124, R112.reuse, R126, RZ ;  /* 0x0000007e707c723c */ /* 0x040fe400000018ff */
[----:B------:R-:W-:Y:S06]  /*4250*/  MUFU.EX2 R143, R143 ;  /* 0x0000008f008f7308 */ /* 0x000fec0000000800 */
[C---:B------:R-:W-:Y:S02]  /*4260*/  HMMA.16816.F32 R48, R112.reuse, R50, RZ ;  /* 0x000000327030723c */ /* 0x040fe400000018ff */
[----:B------:R-:W1:Y:S06]  /*4270*/  MUFU.EX2 R141, R141 ;  /* 0x0000008d008d7308 */ /* 0x000e6c0000000800 */
[C---:B------:R-:W-:Y:S02]  /*4280*/  HMMA.16816.F32 R36, R112.reuse, R40, RZ ;  /* 0x000000287024723c */ /* 0x040fe400000018ff */
[----:B------:R-:W-:Y:S06]  /*4290*/  MUFU.EX2 R142, R142 ;  /* 0x0000008e008e7308 */ /* 0x000fec0000000800 */
[C---:B------:R-:W-:Y:S02]  /*42a0*/  HMMA.16816.F32 R52, R112.reuse, R56, RZ ;  /* 0x000000387034723c */ /* 0x040fe400000018ff */
[----:B------:R-:W5:Y:S06]  /*42b0*/  MUFU.EX2 R140, R140 ;  /* 0x0000008c008c7308 */ /* 0x000f6c0000000800 */
[C---:B------:R-:W-:Y:S02]  /*42c0*/  HMMA.16816.F32 R60, R112.reuse, R64, RZ ;  /* 0x00000040703c723c */ /* 0x040fe400000018ff */
[----:B------:R-:W-:Y:S06]  /*42d0*/  MUFU.EX2 R144, R144 ;  /* 0x0000009000907308 */ /* 0x000fec0000000800 */
[C---:B------:R-:W-:Y:S02]  /*42e0*/  HMMA.16816.F32 R68, R112.reuse, R72, RZ ;  /* 0x000000487044723c */ /* 0x040fe400000018ff */
[----:B------:R-:W1:Y:S06]  /*42f0*/  MUFU.EX2 R145, R145 ;  /* 0x0000009100917308 */ /* 0x000e6c0000000800 */
        /* <DEDUP_REMOVED lines=13> */
[----:B------:R-:W1:Y:S06]  /*43d0*/  MUFU.EX2 R161, R161 ;  /* 0x000000a100a17308 */ /* 0x000e6c0000000800 */
[C---:B------:R-:W-:Y:S02]  /*43e0*/  HMMA.16816.F32 R64, R112.reuse, R66, RZ ;  /* 0x000000427040723c */ /* 0x040fe400000018ff */
[----:B------:R-:W-:Y:S06]  /*43f0*/  MUFU.EX2 R158, R158 ;  /* 0x0000009e009e7308 */ /* 0x000fec0000000800 */
[C---:B------:R-:W-:Y:S02]  /*4400*/  HMMA.16816.F32 R72, R112.reuse, R74, RZ ;  /* 0x0000004a7048723c */ /* 0x040fe400000018ff */
[----:B------:R-:W-:Y:S06]  /*4410*/  MUFU.EX2 R155, R155 ;  /* 0x0000009b009b7308 */ /* 0x000fec0000000800 */
[C---:B------:R-:W-:Y:S02]  /*4420*/  HMMA.16816.F32 R80, R112.reuse, R82, RZ ;  /* 0x000000527050723c */ /* 0x040fe400000018ff */
[----:B------:R-:W-:Y:S06]  /*4430*/  MUFU.EX2 R246, R246 ;  /* 0x000000f600f67308 */ /* 0x000fec0000000800 */
[C---:B------:R-:W-:Y:S02]  /*4440*/  HMMA.16816.F32 R88, R112.reuse, R90, RZ ;  /* 0x0000005a7058723c */ /* 0x040fe400000018ff */
[----:B------:R-:W1:Y:S06]  /*4450*/  MUFU.EX2 R152, R152 ;  /* 0x0000009800987308 */ /* 0x000e6c0000000800 */
[C---:B------:R-:W-:Y:S02]  /*4460*/  HMMA.16816.F32 R96, R112.reuse, R98, RZ ;  /* 0x000000627060723c */ /* 0x040fe400000018ff */
[----:B------:R-:W1:Y:S06]  /*4470*/  MUFU.EX2 R151, R151 ;  /* 0x0000009700977308 */ /* 0x000e6c0000000800 */
[C---:B------:R-:W-:Y:S02]  /*4480*/  HMMA.16816.F32 R120, R112.reuse, R122, RZ ;  /* 0x0000007a7078723c */ /* 0x040fe400000018ff */
[----:B------:R-:W1:Y:S06]  /*4490*/  MUFU.EX2 R148, R148 ;  /* 0x0000009400947308 */ /* 0x000e6c0000000800 */
[C---:B------:R-:W-:Y:S02]  /*44a0*/  HMMA.16816.F32 R108, R112.reuse, R110, RZ ;  /* 0x0000006e706c723c */ /* 0x040fe400000018ff */
[----:B------:R-:W4:Y:S06]  /*44b0*/  MUFU.EX2 R245, R245 ;  /* 0x000000f500f57308 */ /* 0x000f2c0000000800 */
[C---:B--2---:R-:W-:Y:S07]  /*44c0*/  HMMA.16816.F32 R116, R112.reuse, R4, RZ ;  /* 0x000000047074723c */ /* 0x044fee00000018ff */
[----:B---3--:R-:W-:Y:S01]  /*44d0*/  F2FP.PACK_AB R4, R32, R35 ;  /* 0x000000232004723e */ /* 0x008fe200000000ff */
[----:B------:R-:W-:Y:S01]  /*44e0*/  HMMA.16816.F32 R112, R112, R6, RZ ;  /* 0x000000067070723c */ /* 0x000fe200000018ff */
[----:B-1----:R-:W-:Y:S01]  /*44f0*/  F2FP.PACK_AB R5, R141, R143 ;  /* 0x0000008f8d05723e */ /* 0x002fe200000000ff */
[----:B------:R-:W-:-:S02]  /*4500*/  FADD.FTZ R35, R35, R137 ;  /* 0x0000008923237221 */ /* 0x000fc40000010000 */
[----:B------:R-:W-:Y:S02]  /*4510*/  FADD.FTZ R143, R143, R134 ;  /* 0x000000868f8f7221 */ /* 0x000fe40000010000 */
[----:B------:R-:W-:Y:S01]  /*4520*/  FADD.FTZ R35, R32, R35 ;  /* 0x0000002320237221 */ /* 0x000fe20000010000 */
[----:B------:R-:W-:Y:S01]  /*4530*/  F2FP.PACK_AB R6, R2, R34 ;  /* 0x000000220206723e */ /* 0x000fe200000000ff */
[----:B------:R-:W-:Y:S01]  /*4540*/  FADD.FTZ R143, R141, R143 ;  /* 0x0000008f8d8f7221 */ /* 0x000fe20000010000 */
[----:B-----5:R-:W-:Y:S01]  /*4550*/  F2FP.PACK_AB R7, R140, R142 ;  /* 0x0000008e8c07723e */ /* 0x020fe200000000ff */
[----:B------:R-:W-:Y:S02]  /*4560*/  FADD.FTZ R34, R34, R35 ;  /* 0x0000002322227221 */ /* 0x000fe40000010000 */
[----:B------:R-:W-:Y:S02]  /*4570*/  FADD.FTZ R142, R142, R143 ;  /* 0x0000008f8e8e7221 */ /* 0x000fe40000010000 */
[----:B------:R-:W-:-:S02]  /*4580*/  FADD.FTZ R34, R2, R34 ;  /* 0x0000002202227221 */ /* 0x000fc40000010000 */
[----:B----4-:R-:W-:Y:S01]  /*4590*/  HMMA.16816.F32 R128, R4, R12, R128 ;  /* 0x0000000c0480723c */ /* 0x010fe20000001880 */
[----:B------:R-:W-:-:S07]  /*45a0*/  FADD.FTZ R142, R140, R142 ;  /* 0x0000008e8c8e7221 */ /* 0x000fce0000010000 */
[C---:B------:R-:W-:Y:S01]  /*45b0*/  HMMA.16816.F32 R124, R4.reuse, R14, R124 ;  /* 0x0000000e047c723c */ /* 0x040fe2000000187c */
[----:B------:R-:W1:Y:S07]  /*45c0*/  LDSM.16.MT88.4 R12, [R183+0x2800] ;  /* 0x00280000b70c783b */ /* 0x000e6e0000004200 */
[C---:B------:R-:W-:Y:S08]  /*45d0*/  HMMA.16816.F32 R44, R4.reuse, R8, R44 ;  /* 0x00000008042c723c */ /* 0x040ff0000000182c */
[C---:B------:R-:W-:Y:S01]  /*45e0*/  HMMA.16816.F32 R48, R4.reuse, R10, R48 ;  /* 0x0000000a0430723c */ /* 0x040fe20000001830 */
[----:B------:R-:W2:Y:S07]  /*45f0*/  LDSM.16.MT88.4 R8, [R181+0x2800] ;  /* 0x00280000b508783b */ /* 0x000eae0000004200 */
[C---:B------:R-:W-:Y:S08]  /*4600*/  HMMA.16816.F32 R36, R4.reuse, R16, R36 ;  /* 0x000000100424723c */ /* 0x040ff00000001824 */
[C---:B------:R-:W-:Y:S01]  /*4610*/  HMMA.16816.F32 R40, R4.reuse, R18, R40 ;  /* 0x000000120428723c */ /* 0x040fe20000001828 */
[----:B------:R-:W3:Y:S07]  /*4620*/  LDSM.16.MT88.4 R16, [R180+0x2800] ;  /* 0x00280000b410783b */ /* 0x000eee0000004200 */
[C---:B------:R-:W-:Y:S08]  /*4630*/  HMMA.16816.F32 R52, R4.reuse, R20, R52 ;  /* 0x000000140434723c */ /* 0x040ff00000001834 */
[C---:B-1----:R-:W-:Y:S08]  /*4640*/  HMMA.16816.F32 R60, R4.reuse, R12, R60 ;  /* 0x0000000c043c723c */ /* 0x042ff0000000183c */
[C---:B------:R-:W-:Y:S01]  /*4650*/  HMMA.16816.F32 R64, R4.reuse, R14, R64 ;  /* 0x0000000e0440723c */ /* 0x040fe20000001840 */
[----:B------:R-:W1:Y:S07]  /*4660*/  LDSM.16.MT88.4 R12, [R182+0x4800] ;  /* 0x00480000b60c783b */ /* 0x000e6e0000004200 */
[C---:B--2---:R-:W-:Y:S08]  /*4670*/  HMMA.16816.F32 R76, R4.reuse, R8, R76 ;  /* 0x00000008044c723c */ /* 0x044ff0000000184c */
[C---:B------:R-:W-:Y:S01]  /*4680*/  HMMA.16816.F32 R80, R4.reuse, R10, R80 ;  /* 0x0000000a0450723c */ /* 0x040fe20000001850 */
[----:B------:R-:W2:Y:S07]  /*4690*/  LDSM.16.MT88.4 R8, [R181+0x4800] ;  /* 0x00480000b508783b */ /* 0x000eae0000004200 */
[C---:B------:R-:W-:Y:S01]  /*46a0*/  HMMA.16816.F32 R56, R4.reuse, R22, R56 ;  /* 0x000000160438723c */ /* 0x040fe20000001838 */
[----:B------:R-:W4:Y:S07]  /*46b0*/  LDSM.16.MT88.4 R20, [R183+0x4800] ;  /* 0x00480000b714783b */ /* 0x000f2e0000004200 */
[C---:B---3--:R-:W-:Y:S08]  /*46c0*/  HMMA.16816.F32 R84, R4.reuse, R16, R84 ;  /* 0x000000100454723c */ /* 0x048ff00000001854 */
[C---:B------:R-:W-:Y:S01]  /*46d0*/  HMMA.16816.F32 R88, R4.reuse, R18, R88 ;  /* 0x000000120458723c */ /* 0x040fe20000001858 */
[----:B------:R-:W3:Y:S07]  /*46e0*/  LDSM.16.MT88.4 R16, [R180+0x4800] ;  /* 0x00480000b410783b */ /* 0x000eee0000004200 */
[C---:B-1----:R-:W-:Y:S08]  /*46f0*/  HMMA.16816.F32 R100, R4.reuse, R12, R100 ;  /* 0x0000000c0464723c */ /* 0x042ff00000001864 */
[C---:B------:R-:W-:Y:S01]  /*4700*/  HMMA.16816.F32 R120, R4.reuse, R14, R120 ;  /* 0x0000000e0478723c */ /* 0x040fe20000001878 */
[----:B------:R-:W1:Y:S07]  /*4710*/  LDSM.16.MT88.4 R12, [R182+0x1000] ;  /* 0x00100000b60c783b */ /* 0x000e6e0000004200 */
[C---:B--2---:R-:W-:Y:S08]  /*4720*/  HMMA.16816.F32 R104, R4.reuse, R8, R104 ;  /* 0x000000080468723c */ /* 0x044ff00000001868 */
[C---:B------:R-:W-:Y:S01]  /*4730*/  HMMA.16816.F32 R108, R4.reuse, R10, R108 ;  /* 0x0000000a046c723c */ /* 0x040fe2000000186c */
[----:B------:R-:W2:Y:S07]  /*4740*/  LDSM.16.MT88.4 R8, [R181+0x1000] ;  /* 0x00100000b508783b */ /* 0x000eae0000004200 */
[C---:B------:R-:W-:Y:S08]  /*4750*/  HMMA.16816.F32 R68, R4.reuse, R24, R68 ;  /* 0x000000180444723c */ /* 0x040ff00000001844 */
[C---:B------:R-:W-:Y:S01]  /*4760*/  HMMA.16816.F32 R72, R4.reuse, R26, R72 ;  /* 0x0000001a0448723c */ /* 0x040fe20000001848 */
[----:B------:R-:W-:Y:S07]  /*4770*/  LDSM.16.MT88.4 R24, [R183+0x3000] ;  /* 0x00300000b718783b */ /* 0x000fee0000004200 */
[C---:B----4-:R-:W-:Y:S08]  /*4780*/  HMMA.16816.F32 R92, R4.reuse, R20, R92 ;  /* 0x00000014045c723c */ /* 0x050ff0000000185c */
[C---:B------:R-:W-:Y:S01]  /*4790*/  HMMA.16816.F32 R96, R4.reuse, R22, R96 ;  /* 0x000000160460723c */ /* 0x040fe20000001860 */
[----:B------:R-:W4:Y:S07]  /*47a0*/  LDSM.16.MT88.4 R20, [R183+0x1000] ;  /* 0x00100000b714783b */ /* 0x000f2e0000004200 */
[C---:B---3--:R-:W-:Y:S08]  /*47b0*/  HMMA.16816.F32 R116, R4.reuse, R16, R116 ;  /* 0x000000100474723c */ /* 0x048ff00000001874 */
[----:B------:R-:W-:Y:S01]  /*47c0*/  HMMA.16816.F32 R112, R4, R18, R112 ;  /* 0x000000120470723c */ /* 0x000fe20000001870 */
[----:B------:R-:W3:Y:S06]  /*47d0*/  LDSM.16.MT88.4 R16, [R180+0x1000] ;  /* 0x00100000b410783b */ /* 0x000eec0000004200 */
[----:B------:R-:W-:Y:S01]  /*47e0*/  F2FP.PACK_AB R4, R145, R144 ;  /* 0x000000909104723e */ /* 0x000fe200000000ff */
[----:B------:R-:W-:Y:S01]  /*47f0*/  FADD.FTZ R144, R144, R34 ;  /* 0x0000002290907221 */ /* 0x000fe20000010000 */
[----:B------:R-:W-:-:S02]  /*4800*/  F2FP.PACK_AB R6, R150, R149 ;  /* 0x000000959606723e */ /* 0x000fc400000000ff */
[----:B------:R-:W-:Y:S01]  /*4810*/  F2FP.PACK_AB R5, R157, R156 ;  /* 0x0000009c9d05723e */ /* 0x000fe200000000ff */
[----:B------:R-:W-:Y:S01]  /*4820*/  FADD.FTZ R156, R156, R142 ;  /* 0x0000008e9c9c7221 */ /* 0x000fe20000010000 */
[----:B------:R-:W-:Y:S01]  /*4830*/  F2FP.PACK_AB R7, R160, R159 ;  /* 0x0000009fa007723e */ /* 0x000fe200000000ff */
[----:B------:R-:W-:Y:S02]  /*4840*/  FADD.FTZ R144, R145, R144 ;  /* 0x0000009091907221 */ /* 0x000fe40000010000 */
[----:B------:R-:W-:Y:S02]  /*4850*/  FADD.FTZ R156, R157, R156 ;  /* 0x0000009c9d9c7221 */ /* 0x000fe40000010000 */
[----:B------:R-:W-:Y:S02]  /*4860*/  FADD.FTZ R149, R149, R144 ;  /* 0x0000009095957221 */ /* 0x000fe40000010000 */
[----:B-1----:R-:W-:Y:S01]  /*4870*/  HMMA.16816.F32 R36, R4, R12, R36 ;  /* 0x0000000c0424723c */ /* 0x002fe20000001824 */
[----:B------:R-:W-:-:S02]  /*4880*/  FADD.FTZ R159, R159, R156 ;  /* 0x0000009c9f9f7221 */ /* 0x000fc40000010000 */
[----:B------:R-:W-:Y:S02]  /*4890*/  FADD.FTZ R149, R150, R149 ;  /* 0x0000009596957221 */ /* 0x000fe40000010000 */
[----:B------:R-:W-:Y:S02]  /*48a0*/  FADD.FTZ R159, R160, R159 ;  /* 0x0000009fa09f7221 */ /* 0x000fe40000010000 */
[----:B------:R-:W-:Y:S01]  /*48b0*/  FADD.FTZ R149, R161, R149 ;  /* 0x00000095a1957221 */ /* 0x000fe20000010000 */
[----:B------:R-:W-:Y:S01]  /*48c0*/  HMMA.16816.F32 R40, R4, R14, R40 ;  /* 0x0000000e0428723c */ /* 0x000fe20000001828 */
[----:B------:R-:W1:Y:S01]  /*48d0*/  LDSM.16.MT88.4 R12, [R182+0x3000] ;  /* 0x00300000b60c783b */ /* 0x000e620000004200 */
[----:B------:R-:W-:Y:S02]  /*48e0*/  FADD.FTZ R159, R152, R159 ;  /* 0x0000009f989f7221 */ /* 0x000fe40000010000 */
[----:B------:R-:W-:Y:S02]  /*48f0*/  FADD.FTZ R149, R158, R149 ;  /* 0x000000959e957221 */ /* 0x000fe40000010000 */
[----:B------:R-:W-:-:S02]  /*4900*/  FADD.FTZ R159, R151, R159 ;  /* 0x0000009f979f7221 */ /* 0x000fc40000010000 */
[----:B--2---:R-:W-:Y:S01]  /*4910*/  HMMA.16816.F32 R44, R4, R8, R44 ;  /* 0x00000008042c723c */ /* 0x004fe2000000182c */
[----:B------:R-:W-:Y:S02]  /*4920*/  FADD.FTZ R149, R155, R149 ;  /* 0x000000959b957221 */ /* 0x000fe40000010000 */
[----:B------:R-:W-:-:S05]  /*4930*/  FADD.FTZ R159, R148, R159 ;  /* 0x0000009f949f7221 */ /* 0x000fca0000010000 */
[C---:B------:R-:W-:Y:S01]  /*4940*/  HMMA.16816.F32 R48, R4.reuse, R10, R48 ;  /* 0x0000000a0430723c */ /* 0x040fe20000001830 */
[----:B------:R-:W2:Y:S07]  /*4950*/  LDSM.16.MT88.4 R8, [R181+0x3000] ;  /* 0x00300000b508783b */ /* 0x000eae0000004200 */
[C---:B----4-:R-:W-:Y:S08]  /*4960*/  HMMA.16816.F32 R128, R4.reuse, R20, R128 ;  /* 0x000000140480723c */ /* 0x050ff00000001880 */
[C---:B------:R-:W-:Y:S01]  /*4970*/  HMMA.16816.F32 R124, R4.reuse, R22, R124 ;  /* 0x00000016047c723c */ /* 0x040fe2000000187c */
[----:B------:R-:W-:Y:S07]  /*4980*/  LDSM.16.MT88.4 R20, [R180+0x3000] ;  /* 0x00300000b414783b */ /* 0x000fee0000004200 */
[C---:B---3--:R-:W-:Y:S08]  /*4990*/  HMMA.16816.F32 R52, R4.reuse, R16, R52 ;  /* 0x000000100434723c */ /* 0x048ff00000001834 */
[C---:B-1----:R-:W-:Y:S08]  /*49a0*/  HMMA.16816.F32 R68, R4.reuse, R12, R68 ;  /* 0x0000000c0444723c */ /* 0x042ff00000001844 */
[C---:B------:R-:W-:Y:S01]  /*49b0*/  HMMA.16816.F32 R72, R4.reuse, R14, R72 ;  /* 0x0000000e0448723c */ /* 0x040fe20000001848 */
[----:B------:R-:W1:Y:S07]  /*49c0*/  LDSM.16.MT88.4 R12, [R182+0x5000] ;  /* 0x00500000b60c783b */ /* 0x000e6e0000004200 */
[C---:B--2---:R-:W-:Y:S08]  /*49d0*/  HMMA.16816.F32 R76, R4.reuse, R8, R76 ;  /* 0x00000008044c723c */ /* 0x044ff0000000184c */
[C---:B------:R-:W-:Y:S01]  /*49e0*/  HMMA.16816.F32 R80, R4.reuse, R10, R80 ;  /* 0x0000000a0450723c */ /* 0x040fe20000001850 */
[----:B------:R-:W2:Y:S07]  /*49f0*/  LDSM.16.MT88.4 R8, [R181+0x5000] ;  /* 0x00500000b508783b */ /* 0x000eae0000004200 */
[C---:B------:R-:W-:Y:S01]  /*4a00*/  HMMA.16816.F32 R56, R4.reuse, R18, R56 ;  /* 0x000000120438723c */ /* 0x040fe20000001838 */
[----:B------:R-:W3:Y:S07]  /*4a10*/  LDSM.16.MT88.4 R16, [R183+0x5000] ;  /* 0x00500000b710783b */ /* 0x000eee0000004200 */
[C---:B------:R-:W-:Y:S08]  /*4a20*/  HMMA.16816.F32 R60, R4.reuse, R24, R60 ;  /* 0x00000018043c723c */ /* 0x040ff0000000183c */
[C---:B------:R-:W-:Y:S01]  /*4a30*/  HMMA.16816.F32 R64, R4.reuse, R26, R64 ;  /* 0x0000001a0440723c */ /* 0x040fe20000001840 */
[----:B------:R-:W-:Y:S07]  /*4a40*/  LDSM.16.MT88.4 R24, [R183+0x1800] ;  /* 0x00180000b718783b */ /* 0x000fee0000004200 */
        /* <DEDUP_REMOVED lines=8> */
[----:B------:R-:W4:Y:S07]  /*4ad0*/  LDSM.16.MT88.4 R20, [R181+0x1800] ;  /* 0x00180000b514783b */ /* 0x000f2e0000004200 */
[C---:B---3--:R-:W-:Y:S08]  /*4ae0*/  HMMA.16816.F32 R92, R4.reuse, R16, R92 ;  /* 0x00000010045c723c */ /* 0x048ff0000000185c */
[C---:B------:R-:W-:Y:S01]  /*4af0*/  HMMA.16816.F32 R96, R4.reuse, R18, R96 ;  /* 0x000000120460723c */ /* 0x040fe20000001860 */
[----:B------:R-:W3:Y:S07]  /*4b00*/  LDSM.16.MT88.4 R16, [R183+0x3800] ;  /* 0x00380000b710783b */ /* 0x000eee0000004200 */
[C---:B------:R-:W-:Y:S08]  /*4b10*/  HMMA.16816.F32 R116, R4.reuse, R28, R116 ;  /* 0x0000001c0474723c */ /* 0x040ff00000001874 */
[----:B------:R-:W-:Y:S07]  /*4b20*/  HMMA.16816.F32 R112, R4, R30, R112 ;  /* 0x0000001e0470723c */ /* 0x000fee0000001870 */
[----:B------:R-:W-:-:S02]  /*4b30*/  F2FP.PACK_AB R4, R158, R161 ;  /* 0x000000a19e04723e */ /* 0x000fc400000000ff */
[C---:B------:R-:W-:Y:S01]  /*4b40*/  F2FP.PACK_AB R6, R246.reuse, R155 ;  /* 0x0000009bf606723e */ /* 0x040fe200000000ff */
[----:B------:R-:W-:Y:S01]  /*4b50*/  FADD.FTZ R246, R246, R149 ;  /* 0x00000095f6f67221 */ /* 0x000fe20000010000 */
[----:B------:R-:W-:Y:S02]  /*4b60*/  F2FP.PACK_AB R5, R151, R152 ;  /* 0x000000989705723e */ /* 0x000fe400000000ff */
[C---:B------:R-:W-:Y:S01]  /*4b70*/  F2FP.PACK_AB R7, R245.reuse, R148 ;  /* 0x00000094f507723e */ /* 0x040fe200000000ff */
[----:B------:R-:W-:-:S06]  /*4b80*/  FADD.FTZ R245, R245, R159 ;  /* 0x0000009ff5f57221 */ /* 0x000fcc0000010000 */
        /* <DEDUP_REMOVED lines=8> */
[----:B------:R-:W5:Y:S07]  /*4c10*/  LDSM.16.MT88.4 R24, [R181+0x3800] ;  /* 0x00380000b518783b */ /* 0x000f6e0000004200 */
[C---:B----4-:R-:W-:Y:S08]  /*4c20*/  HMMA.16816.F32 R44, R4.reuse, R20, R44 ;  /* 0x00000014042c723c */ /* 0x050ff0000000182c */
        /* <DEDUP_REMOVED lines=11> */
[C---:B-----5:R-:W-:Y:S08]  /*4ce0*/  HMMA.16816.F32 R76, R4.reuse, R24, R76 ;  /* 0x00000018044c723c */ /* 0x060ff0000000184c */
[C---:B------:R-:W-:Y:S08]  /*4cf0*/  HMMA.16816.F32 R80, R4.reuse, R26, R80 ;  /* 0x0000001a0450723c */ /* 0x040ff00000001850 */
[C---:B----4-:R-:W-:Y:S08]  /*4d00*/  HMMA.16816.F32 R84, R4.reuse, R20, R84 ;  /* 0x000000140454723c */ /* 0x050ff00000001854 */
[C---:B------:R-:W-:Y:S08]  /*4d10*/  HMMA.16816.F32 R88, R4.reuse, R22, R88 ;  /* 0x000000160458723c */ /* 0x040ff00000001858 */
[C---:B---3--:R-:W-:Y:S08]  /*4d20*/  HMMA.16816.F32 R100, R4.reuse, R16, R100 ;  /* 0x000000100464723c */ /* 0x048ff00000001864 */
[C---:B------:R-:W-:Y:S08]  /*4d30*/  HMMA.16816.F32 R120, R4.reuse, R18, R120 ;  /* 0x000000120478723c */ /* 0x040ff00000001878 */
[C---:B-1----:R-:W-:Y:S08]  /*4d40*/  HMMA.16816.F32 R104, R4.reuse, R12, R104 ;  /* 0x0000000c0468723c */ /* 0x042ff00000001868 */
[C---:B------:R-:W-:Y:S08]  /*4d50*/  HMMA.16816.F32 R108, R4.reuse, R14, R108 ;  /* 0x0000000e046c723c */ /* 0x040ff0000000186c */
[C---:B--2---:R-:W-:Y:S08]  /*4d60*/  HMMA.16816.F32 R116, R4.reuse, R8, R116 ;  /* 0x000000080474723c */ /* 0x044ff00000001874 */
[----:B------:R-:W-:Y:S01]  /*4d70*/  HMMA.16816.F32 R112, R4, R10, R112 ;  /* 0x0000000a0470723c */ /* 0x000fe20000001870 */
[----:B------:R-:W-:Y:S07]  /*4d80*/  @!UPT UIADD3 URZ, URZ, URZ, URZ ;  /* 0x0000003f3f3ff290 */ /* 0x000fee000fffe03f */
[----:B------:R-:W-:Y:S11]  /*4d90*/  @!P0 BRA `(.L_x_43) ;  /* 0x000029e000008947 */ /* 0x000ff60003800000 */
[----:B------:R-:W-:Y:S02]  /*4da0*/  MOV R244, R0 ;  /* 0x0000000000f47202 */ /* 0x000fe40000000f00 */
[----:B------:R-:W-:-:S02]  /*4db0*/  MOV R0, R3 ;  /* 0x0000000300007202 */ /* 0x000fc40000000f00 */
[----:B------:R-:W-:Y:S02]  /*4dc0*/  MOV R2, R132 ;  /* 0x0000008400027202 */ /* 0x000fe40000000f00 */
.L_x_44:
[----:B------:R-:W-:Y:S04]  /*4dd0*/  DEPBAR.LE SB0, 0x0 ;  /* 0x000080000000791a */ /* 0x000fe80000000000 */
[----:B------:R-:W-:Y:S01]  /*4de0*/  WARPSYNC 0xffffffff ;  /* 0xffffffff00007948 */ /* 0x000fe20003800000 */
[----:B------:R-:W-:Y:S01]  /*4df0*/  BAR.SYNC.DEFER_BLOCKING 0x0 ;  /* 0x0000000000007b1d */ /* 0x000fe20000010000 */
[----:B------:R-:W-:Y:S01]  /*4e00*/  SHF.R.S32.HI R29, RZ, 0x1f, R244 ;  /* 0x0000001fff1d7819 */ /* 0x000fe200000114f4 */
[----:B------:R-:W-:Y:S01]  /*4e10*/  IMAD.WIDE.U32 R4, R244, c[0x0][0x208], RZ ;  /* 0x00008200f4047a25 */ /* 0x000fe200078e00ff */
[C---:B------:R-:W-:Y:S02]  /*4e20*/  IADD3 R3, P0, R248.reuse, 0x40, RZ ;  /* 0x00000040f8037810 */ /* 0x040fe40007f1e0ff */
[----:B------:R-:W-:Y:S01]  /*4e30*/  IADD3 R148, P1, R248, 0x80, RZ ;  /* 0x00000080f8947810 */ /* 0x000fe20007f3e0ff */
[----:B------:R-:W-:Y:S01]  /*4e40*/  IMAD R29, R29, c[0x0][0x208], RZ ;  /* 0x000082001d1d7a24 */ /* 0x000fe200078e02ff */
[----:B------:R-:W-:Y:S02]  /*4e50*/  SHF.L.U32 R22, R4, 0x6, RZ ;  /* 0x0000000604167819 */ /* 0x000fe400000006ff */
[----:B------:R-:W-:Y:S01]  /*4e60*/  IADD3.X R21, RZ, R194, RZ, P0, !PT ;  /* 0x000000c2ff157210 */ /* 0x000fe200007fe4ff */
[----:B------:R-:W-:Y:S01]  /*4e70*/  IMAD R29, R244, c[0x0][0x20c], R29 ;  /* 0x00008300f41d7a24 */ /* 0x000fe200078e021d */
[C---:B------:R-:W-:Y:S02]  /*4e80*/  IADD3 R12, P6, R22.reuse, R248, RZ ;  /* 0x000000f8160c7210 */ /* 0x040fe40007fde0ff */
[----:B------:R-:W-:Y:S02]  /*4e90*/  IADD3 R13, P4, R22, R3, RZ ;  /* 0x00000003160d7210 */ /* 0x000fe40007f9e0ff */
[----:B------:R-:W-:Y:S02]  /*4ea0*/  IADD3 R29, R5, R29, RZ ;  /* 0x0000001d051d7210 */ /* 0x000fe40007ffe0ff */
[----:B------:R-:W-:Y:S02]  /*4eb0*/  MOV R15, c[0x0][0x208] ;  /* 0x00008200000f7a02 */ /* 0x000fe40000000f00 */
[----:B------:R-:W-:Y:S02]  /*4ec0*/  SHF.L.U64.HI R29, R4, 0x6, R29 ;  /* 0x00000006041d7819 */ /* 0x000fe4000001021d */
[----:B------:R-:W-:Y:S02]  /*4ed0*/  LEA R162, P5, R12, c[0x0][0x1f8], 0x1 ;  /* 0x00007e000ca27a11 */ /* 0x000fe400078a08ff */
[----:B------:R-:W-:Y:S01]  /*4ee0*/  IADD3.X R136, R29, R21, RZ, P4, !PT ;  /* 0x000000151d887210 */ /* 0x000fe200027fe4ff */
[----:B------:R-:W-:Y:S01]  /*4ef0*/  LDSM.16.M88.4 R32, [R190] ;  /* 0x00000000be20783b */ /* 0x000fe20000000200 */
[----:B------:R-:W-:Y:S02]  /*4f00*/  LEA R30, P3, R13, c[0x0][0x1f8], 0x1 ;  /* 0x00007e000d1e7a11 */ /* 0x000fe400078608ff */
[----:B------:R-:W-:Y:S02]  /*4f10*/  IADD3.X R20, RZ, R194, RZ, P1, !PT ;  /* 0x000000c2ff147210 */ /* 0x000fe40000ffe4ff */
[----:B------:R-:W-:Y:S02]  /*4f20*/  IADD3 R14, P2, R22, R148, RZ ;  /* 0x00000094160e7210 */ /* 0x000fe40007f5e0ff */
[----:B------:R-:W-:Y:S01]  /*4f30*/  LEA R22, P0, R15, R22, 0x5 ;  /* 0x000000160f167211 */ /* 0x000fe200078028ff */
[----:B------:R-:W1:Y:S01]  /*4f40*/  LDSM.16.M88.4 R8, [R189] ;  /* 0x00000000bd08783b */ /* 0x000e620000000200 */
[C---:B------:R-:W-:Y:S02]  /*4f50*/  IADD3.X R31, R29.reuse, R194, RZ, P6, !PT ;  /* 0x000000c21d1f7210 */ /* 0x040fe400037fe4ff */
[----:B------:R-:W-:Y:S02]  /*4f60*/  MOV R23, c[0x0][0x20c] ;  /* 0x0000830000177a02 */ /* 0x000fe40000000f00 */
[----:B------:R-:W-:Y:S02]  /*4f70*/  IADD3.X R137, R29, R20, RZ, P2, !PT ;  /* 0x000000141d897210 */ /* 0x000fe400017fe4ff */
[----:B------:R-:W-:Y:S01]  /*4f80*/  LEA.HI.X R163, R12, c[0x0][0x1fc], R31, 0x1, P5 ;  /* 0x00007f000ca37a11 */ /* 0x000fe200028f0c1f */
[----:B------:R-:W2:Y:S01]  /*4f90*/  LDSM.16.M88.4 R16, [R189+0x800] ;  /* 0x00080000bd10783b */ /* 0x000ea20000000200 */
[C---:B------:R-:W-:Y:S02]  /*4fa0*/  IADD3 R148, P2, R22.reuse, R148, RZ ;  /* 0x0000009416947210 */ /* 0x040fe40007f5e0ff */
[----:B------:R-:W-:Y:S02]  /*4fb0*/  LEA.HI.X R31, R13, c[0x0][0x1fc], R136, 0x1, P3 ;  /* 0x00007f000d1f7a11 */ /* 0x000fe400018f0c88 */
[----:B------:R-:W-:Y:S02]  /*4fc0*/  LEA.HI.X R23, R15, R29, R23, 0x5, P0 ;  /* 0x0000001d0f177211 */ /* 0x000fe400000f2c17 */
[C---:B------:R-:W-:Y:S01]  /*4fd0*/  IADD3 R3, P3, R22.reuse, R3, RZ ;  /* 0x0000000316037210 */ /* 0x040fe20007f7e0ff */
[----:B------:R-:W3:Y:S01]  /*4fe0*/  LDSM.16.M88.4 R24, [R189+0x1000] ;  /* 0x00100000bd18783b */ /* 0x000ee20000000200 */
[----:B------:R-:W-:Y:S02]  /*4ff0*/  IADD3 R22, P4, R22, R248, RZ ;  /* 0x000000f816167210 */ /* 0x000fe40007f9e0ff */
[C---:B------:R-:W-:Y:S02]  /*5000*/  IADD3.X R149, R23.reuse, R21, RZ, P3, !PT ;  /* 0x0000001517957210 */ /* 0x040fe40001ffe4ff */
[----:B------:R-:W-:Y:S02]  /*5010*/  LEA R28, P1, R14, c[0x0][0x1f8], 0x1 ;  /* 0x00007e000e1c7a11 */ /* 0x000fe400078208ff */
[C---:B------:R-:W-:Y:S01]  /*5020*/  IADD3.X R150, R23.reuse, R20, RZ, P2, !PT ;  /* 0x0000001417967210 */ /* 0x040fe200017fe4ff */
[----:B------:R-:W4:Y:S01]  /*5030*/  LDSM.16.M88.4 R132, [R189+0x1800] ;  /* 0x00180000bd84783b */ /* 0x000f220000000200 */
[----:B------:R-:W-:Y:S02]  /*5040*/  LEA R156, P3, R148, c[0x0][0x1f8], 0x1 ;  /* 0x00007e00949c7a11 */ /* 0x000fe400078608ff */
[----:B------:R-:W-:Y:S02]  /*5050*/  IADD3.X R23, R23, R194, RZ, P4, !PT ;  /* 0x000000c217177210 */ /* 0x000fe400027fe4ff */
[C---:B------:R-:W-:Y:S02]  /*5060*/  LEA R158, P4, R3.reuse, c[0x0][0x1f8], 0x1 ;  /* 0x00007e00039e7a11 */ /* 0x040fe400078808ff */
[----:B------:R-:W-:Y:S01]  /*5070*/  ISETP.GE.AND P0, PT, R212, c[0x0][0x1d4], PT ;  /* 0x00007500d4007a0c */ /* 0x000fe20003f06270 */
[----:B------:R-:W-:Y:S01]  /*5080*/  LDSM.16.M88.4 R140, [R187] ;  /* 0x00000000bb8c783b */ /* 0x000fe20000000200 */
[----:B------:R-:W-:Y:S02]  /*5090*/  LEA.HI.X R29, R14, c[0x0][0x1fc], R137, 0x1, P1 ;  /* 0x00007f000e1d7a11 */ /* 0x000fe400008f0c89 */
[----:B------:R-:W-:Y:S02]  /*50a0*/  LEA.HI.X R159, R3, c[0x0][0x1fc], R149, 0x1, P4 ;  /* 0x00007f00039f7a11 */ /* 0x000fe400020f0c95 */
[----:B------:R-:W-:Y:S02]  /*50b0*/  LEA.HI.X R157, R148, c[0x0][0x1fc], R150, 0x1, P3 ;  /* 0x00007f00949d7a11 */ /* 0x000fe400018f0c96 */
[C---:B------:R-:W-:Y:S01]  /*50c0*/  LEA R160, P5, R22.reuse, c[0x0][0x1f8], 0x1 ;  /* 0x00007e0016a07a11 */ /* 0x040fe200078a08ff */
[C---:B-1----:R-:W-:Y:S01]  /*50d0*/  HMMA.16816.F32 R4, R32.reuse, R8, RZ ;  /* 0x000000082004723c */ /* 0x042fe200000018ff */
[----:B------:R-:W1:Y:S02]  /*50e0*/  LDSM.16.M88.4 R136, [R188] ;  /* 0x00000000bc88783b */ /* 0x000e640000000200 */
[----:B------:R-:W-:Y:S02]  /*50f0*/  ISETP.GE.AND P1, PT, R203, c[0x0][0x1d4], PT ;  /* 0x00007500cb007a0c */ /* 0x000fe40003f26270 */
[----:B------:R-:W-:Y:S02]  /*5100*/  LEA.HI.X R161, R22, c[0x0][0x1fc], R23, 0x1, P5 ;  /* 0x00007f0016a17a11 */ /* 0x000fe400028f0c17 */
[----:B------:R-:W-:Y:S01]  /*5110*/  ISETP.GT.AND P3, PT, R244, R241, PT ;  /* 0x000000f1f400720c */ /* 0x000fe20003f64270 */
[C---:B------:R-:W-:Y:S01]  /*5120*/  HMMA.16816.F32 R8, R32.reuse, R10, RZ ;  /* 0x0000000a2008723c */ /* 0x040fe200000018ff */
[----:B------:R-:W5:Y:S01]  /*5130*/  LDSM.16.M88.4 R144, [R179] ;  /* 0x00000000b390783b */ /* 0x000f620000000200 */
[----:B------:R-:W-:Y:S02]  /*5140*/  ISETP.GE.AND P2, PT, R202, c[0x0][0x1d4], PT ;  /* 0x00007500ca007a0c */ /* 0x000fe40003f46270 */
[----:B------:R-:W-:Y:S04]  /*5150*/  IADD3 R244, R244, -0x1, RZ ;  /* 0xfffffffff4f47810 */ /* 0x000fe80007ffe0ff */
[C---:B--2---:R-:W-:Y:S01]  /*5160*/  HMMA.16816.F32 R12, R32.reuse, R16, RZ ;  /* 0x00000010200c723c */ /* 0x044fe200000018ff */
[----:B------:R-:W2:Y:S07]  /*5170*/  LDSM.16.M88.4 R148, [R178] ;  /* 0x00000000b294783b */ /* 0x000eae0000000200 */
[C---:B------:R-:W-:Y:S01]  /*5180*/  HMMA.16816.F32 R16, R32.reuse, R18, RZ ;  /* 0x000000122010723c */ /* 0x040fe200000018ff */
[----:B------:R-:W1:Y:S07]  /*5190*/  LDSM.16.M88.4 R152, [R177] ;  /* 0x00000000b198783b */ /* 0x000e6e0000000200 */
[C---:B---3--:R-:W-:Y:S01]  /*51a0*/  HMMA.16816.F32 R20, R32.reuse, R24, RZ ;  /* 0x000000182014723c */ /* 0x048fe200000018ff */
[----:B------:R-:W-:Y:S01]  /*51b0*/  @!PT LDS RZ, [RZ] ;  /* 0x00000000fffff984 */ /* 0x000fe20000000800 */
[----:B------:R-:W-:Y:S01]  /*51c0*/  @!PT LDS RZ, [RZ] ;  /* 0x00000000fffff984 */ /* 0x000fe20000000800 */
[----:B------:R-:W-:Y:S01]  /*51d0*/  @!PT LDS RZ, [RZ] ;  /* 0x00000000fffff984 */ /* 0x000fe20000000800 */
[----:B------:R3:W-:Y:S07]  /*51e0*/  LDGSTS.E.BYPASS.LTC128B.128 [R204+0x100], [R162.64], !P0 ;  /* 0x00100000a2cc7fae */ /* 0x0007ee000c101d46 */
[C---:B------:R-:W-:Y:S01]  /*51f0*/  HMMA.16816.F32 R24, R32.reuse, R26, RZ ;  /* 0x0000001a2018723c */ /* 0x040fe200000018ff */
[----:B------:R4:W-:Y:S08]  /*5200*/  LDGSTS.E.BYPASS.LTC128B.128 [R204+0x2100], [R30.64], !P1 ;  /* 0x021000001ecc7fae */ /* 0x0009f0000c901d46 */
[----:B------:R4:W-:Y:S08]  /*5210*/  LDGSTS.E.BYPASS.LTC128B.128 [R204+0x4100], [R28.64], !P2 ;  /* 0x041000001ccc7fae */ /* 0x0009f0000d101d46 */
[----:B------:R3:W-:Y:S08]  /*5220*/  LDGSTS.E.BYPASS.LTC128B.128 [R204+0x1100], [R160.64], !P0 ;  /* 0x01100000a0cc7fae */ /* 0x0007f0000c101d46 */
[----:B------:R1:W-:Y:S08]  /*5230*/  LDGSTS.E.BYPASS.LTC128B.128 [R204+0x3100], [R158.64], !P1 ;  /* 0x031000009ecc7fae */ /* 0x0003f0000c901d46 */
[----:B------:R2:W-:Y:S01]  /*5240*/  LDGSTS.E.BYPASS.LTC128B.128 [R204+0x5100], [R156.64], !P2 ;  /* 0x051000009ccc7fae */ /* 0x0005e2000d101d46 */
[C---:B----4-:R-:W-:Y:S07]  /*5250*/  HMMA.16816.F32 R28, R32.reuse, R132, RZ ;  /* 0x00000084201c723c */ /* 0x050fee00000018ff */
[----:B------:R-:W-:Y:S01]  /*5260*/  LDSM.16.M88.4 R164, [R185+0x800] ;  /* 0x00080000b9a4783b */ /* 0x000fe20000000200 */
[----:B------:R-:W-:Y:S07]  /*5270*/  HMMA.16816.F32 R32, R32, R134, RZ ;  /* 0x000000862020723c */ /* 0x000fee00000018ff */
[----:B------:R-:W0:Y:S01]  /*5280*/  LDGDEPBAR ;  /* 0x00000000000079af */ /* 0x000e220000000000 */
[C---:B-1----:R-:W-:Y:S07]  /*5290*/  HMMA.16816.F32 R4, R136.reuse, R140, R4 ;  /* 0x0000008c8804723c */ /* 0x042fee0000001804 */
[----:B---3--:R-:W-:Y:S01]  /*52a0*/  LDSM.16.M88.4 R160, [R185] ;  /* 0x00000000b9a0783b */ /* 0x008fe20000000200 */
[C---:B------:R-:W-:Y:S07]  /*52b0*/  HMMA.16816.F32 R8, R136.reuse, R142, R8 ;  /* 0x0000008e8808723c */ /* 0x040fee0000001808 */
[----:B--2---:R-:W1:Y:S01]  /*52c0*/  LDSM.16.M88.4 R156, [R186] ;  /* 0x00000000ba9c783b */ /* 0x004e620000000200 */
[C---:B-----5:R-:W-:Y:S07]  /*52d0*/  HMMA.16816.F32 R12, R136.reuse, R144, R12 ;  /* 0x00000090880c723c */ /* 0x060fee000000180c */
[----:B------:R-:W2:Y:S01]  /*52e0*/  LDSM.16.M88.4 R132, [R185+0x1000] ;  /* 0x00100000b984783b */ /* 0x000ea20000000200 */
[C---:B------:R-:W-:Y:S07]  /*52f0*/  HMMA.16816.F32 R16, R136.reuse, R146, R16 ;  /* 0x000000928810723c */ /* 0x040fee0000001810 */
[----:B------:R-:W3:Y:S01]  /*5300*/  LDSM.16.M88.4 R140, [R185+0x1800] ;  /* 0x00180000b98c783b */ /* 0x000ee20000000200 */
[C---:B------:R-:W-:Y:S07]  /*5310*/  HMMA.16816.F32 R20, R136.reuse, R148, R20 ;  /* 0x000000948814723c */ /* 0x040fee0000001814 */
[----:B------:R-:W-:Y:S01]  /*5320*/  LDSM.16.M88.4 R144, [R184] ;  /* 0x00000000b890783b */ /* 0x000fe20000000200 */
[C---:B------:R-:W-:Y:S07]  /*5330*/  HMMA.16816.F32 R24, R136.reuse, R150, R24 ;  /* 0x000000968818723c */ /* 0x040fee0000001818 */
[----:B------:R-:W4:Y:S01]  /*5340*/  LDSM.16.M88.4 R148, [R176] ;  /* 0x00000000b094783b */ /* 0x000f220000000200 */
[C---:B------:R-:W-:Y:S08]  /*5350*/  HMMA.16816.F32 R28, R136.reuse, R152, R28 ;  /* 0x00000098881c723c */ /* 0x040ff0000000181c */
[----:B------:R-:W-:Y:S01]  /*5360*/  HMMA.16816.F32 R32, R136, R154, R32 ;  /* 0x0000009a8820723c */ /* 0x000fe20000001820 */
[----:B------:R-:W5:Y:S07]  /*5370*/  LDSM.16.M88.4 R136, [R176+0x800] ;  /* 0x00080000b088783b */ /* 0x000f6e0000000200 */
[C---:B-1----:R-:W-:Y:S01]  /*5380*/  HMMA.16816.F32 R4, R156.reuse, R160, R4 ;  /* 0x000000a09c04723c */ /* 0x042fe20000001804 */
[----:B------:R-:W1:Y:S07]  /*5390*/  LDSM.16.M88.4 R152, [R176+0x1000] ;  /* 0x00100000b098783b */ /* 0x000e6e0000000200 */
[C---:B------:R-:W-:Y:S01]  /*53a0*/  HMMA.16816.F32 R8, R156.reuse, R162, R8 ;  /* 0x000000a29c08723c */ /* 0x040fe20000001808 */
[----:B------:R-:W1:Y:S07]  /*53b0*/  LDSM.16.M88.4 R160, [R176+0x1800] ;  /* 0x00180000b0a0783b */ /* 0x000e6e0000000200 */
[C---:B------:R-:W-:Y:S08]  /*53c0*/  HMMA.16816.F32 R12, R156.reuse, R164, R12 ;  /* 0x000000a49c0c723c */ /* 0x040ff0000000180c */
[C---:B------:R-:W-:Y:S01]  /*53d0*/  HMMA.16816.F32 R16, R156.reuse, R166, R16 ;  /* 0x000000a69c10723c */ /* 0x040fe20000001810 */
[----:B------:R-:W-:Y:S07]  /*53e0*/  LDSM.16.M88.4 R164, [R189+0x2000] ;  /* 0x00200000bda4783b */ /* 0x000fee0000000200 */
[C---:B--2---:R-:W-:Y:S08]  /*53f0*/  HMMA.16816.F32 R20, R156.reuse, R132, R20 ;  /* 0x000000849c14723c */ /* 0x044ff00000001814 */
[C---:B------:R-:W-:Y:S01]  /*5400*/  HMMA.16816.F32 R24, R156.reuse, R134, R24 ;  /* 0x000000869c18723c */ /* 0x040fe20000001818 */
[----:B------:R-:W2:Y:S07]  /*5410*/  LDSM.16.M88.4 R132, [R190+0x4000] ;  /* 0x00400000be84783b */ /* 0x000eae0000000200 */
[C---:B---3--:R-:W-:Y:S08]  /*5420*/  HMMA.16816.F32 R28, R156.reuse, R140, R28 ;  /* 0x0000008c9c1c723c */ /* 0x048ff0000000181c */
[----:B------:R-:W-:Y:S01]  /*5430*/  HMMA.16816.F32 R32, R156, R142, R32 ;  /* 0x0000008e9c20723c */ /* 0x000fe20000001820 */
[----:B------:R-:W3:Y:S07]  /*5440*/  LDSM.16.M88.4 R140, [R189+0x2800] ;  /* 0x00280000bd8c783b */ /* 0x000eee0000000200 */
[C---:B----4-:R-:W-:Y:S01]  /*5450*/  HMMA.16816.F32 R4, R144.reuse, R148, R4 ;  /* 0x000000949004723c */ /* 0x050fe20000001804 */
[----:B------:R-:W-:Y:S07]  /*5460*/  LDSM.16.M88.4 R156, [R175] ;  /* 0x00000000af9c783b */ /* 0x000fee0000000200 */
[C---:B------:R-:W-:Y:S01]  /*5470*/  HMMA.16816.F32 R8, R144.reuse, R150, R8 ;  /* 0x000000969008723c */ /* 0x040fe20000001808 */
[----:B------:R-:W4:Y:S07]  /*5480*/  LDSM.16.M88.4 R148, [R189+0x3000] ;  /* 0x00300000bd94783b */ /* 0x000f2e0000000200 */
        /* <DEDUP_REMOVED lines=8> */
[----:B------:R-:W1:Y:S07]  /*5510*/  LDSM.16.M88.4 R144, [R174] ;  /* 0x00000000ae90783b */ /* 0x000e6e0000000200 */
[C---:B--2---:R-:W-:Y:S01]  /*5520*/  HMMA.16816.F32 R4, R132.reuse, R164, R4 ;  /* 0x000000a48404723c */ /* 0x044fe20000001804 */
[----:B------:R-:W2:Y:S07]  /*5530*/  LDSM.16.M88.4 R160, [R173] ;  /* 0x00000000ada0783b */ /* 0x000eae0000000200 */
[C---:B------:R-:W-:Y:S01]  /*5540*/  HMMA.16816.F32 R8, R132.reuse, R166, R8 ;  /* 0x000000a68408723c */ /* 0x040fe20000001808 */
[----:B------:R-:W-:Y:S07]  /*5550*/  LDSM.16.M88.4 R164, [R185+0x2000] ;  /* 0x00200000b9a4783b */ /* 0x000fee0000000200 */
[C---:B---3--:R-:W-:Y:S08]  /*5560*/  HMMA.16816.F32 R12, R132.reuse, R140, R12 ;  /* 0x0000008c840c723c */ /* 0x048ff0000000180c */
[C---:B------:R-:W-:Y:S01]  /*5570*/  HMMA.16816.F32 R16, R132.reuse, R142, R16 ;  /* 0x0000008e8410723c */ /* 0x040fe20000001810 */
[----:B------:R-:W3:Y:S07]  /*5580*/  LDSM.16.M88.4 R140, [R172] ;  /* 0x00000000ac8c783b */ /* 0x000eee0000000200 */
[C---:B----4-:R-:W-:Y:S08]  /*5590*/  HMMA.16816.F32 R20, R132.reuse, R148, R20 ;  /* 0x000000948414723c */ /* 0x050ff00000001814 */
[C---:B------:R-:W-:Y:S01]  /*55a0*/  HMMA.16816.F32 R24, R132.reuse, R150, R24 ;  /* 0x000000968418723c */ /* 0x040fe20000001818 */
[----:B------:R-:W4:Y:S07]  /*55b0*/  LDSM.16.M88.4 R148, [R186+0x4000] ;  /* 0x00400000ba94783b */ /* 0x000f2e0000000200 */
[C---:B-----5:R-:W-:Y:S08]  /*55c0*/  HMMA.16816.F32 R28, R132.reuse, R136, R28 ;  /* 0x00000088841c723c */ /* 0x060ff0000000181c */
        /* <DEDUP_REMOVED lines=16> */
[----:B------:R-:W4:Y:S07]  /*56d0*/  LDSM.16.M88.4 R152, [R176+0x3000] ;  /* 0x00300000b098783b */ /* 0x000f2e0000000200 */
[C---:B------:R-:W-:Y:S01]  /*56e0*/  HMMA.16816.F32 R8, R148.reuse, R166, R8 ;  /* 0x000000a69408723c */ /* 0x040fe20000001808 */
[----:B------:R-:W-:Y:S07]  /*56f0*/  LDSM.16.M88.4 R164, [R189+0x4000] ;  /* 0x00400000bda4783b */ /* 0x000fee0000000200 */
        /* <DEDUP_REMOVED lines=8> */
[----:B------:R-:W1:Y:S07]  /*5780*/  LDSM.16.M88.4 R148, [R189+0x4800] ;  /* 0x00480000bd94783b */ /* 0x000e6e0000000200 */
[C---:B--2---:R-:W-:Y:S01]  /*5790*/  HMMA.16816.F32 R4, R144.reuse, R160, R4 ;  /* 0x000000a09004723c */ /* 0x044fe20000001804 */
[----:B------:R-:W2:Y:S07]  /*57a0*/  LDSM.16.M88.4 R156, [R189+0x5000] ;  /* 0x00500000bd9c783b */ /* 0x000eae0000000200 */
[C---:B------:R-:W-:Y:S01]  /*57b0*/  HMMA.16816.F32 R8, R144.reuse, R162, R8 ;  /* 0x000000a29008723c */ /* 0x040fe20000001808 */
[----:B------:R-:W-:Y:S07]  /*57c0*/  LDSM.16.M88.4 R160, [R171] ;  /* 0x00000000aba0783b */ /* 0x000fee0000000200 */
[C---:B---3--:R-:W-:Y:S08]  /*57d0*/  HMMA.16816.F32 R12, R144.reuse, R140, R12 ;  /* 0x0000008c900c723c */ /* 0x048ff0000000180c */
[C---:B------:R-:W-:Y:S01]  /*57e0*/  HMMA.16816.F32 R16, R144.reuse, R142, R16 ;  /* 0x0000008e9010723c */ /* 0x040fe20000001810 */
[----:B------:R-:W3:Y:S07]  /*57f0*/  LDSM.16.M88.4 R140, [R189+0x5800] ;  /* 0x00580000bd8c783b */ /* 0x000eee0000000200 */
[C---:B----4-:R-:W-:Y:S08]  /*5800*/  HMMA.16816.F32 R20, R144.reuse, R152, R20 ;  /* 0x000000989014723c */ /* 0x050ff00000001814 */
[C---:B------:R-:W-:Y:S01]  /*5810*/  HMMA.16816.F32 R24, R144.reuse, R154, R24 ;  /* 0x0000009a9018723c */ /* 0x040fe20000001818 */
[----:B------:R-:W4:Y:S07]  /*5820*/  LDSM.16.M88.4 R152, [R188+0x8000] ;  /* 0x00800000bc98783b */ /* 0x000f2e0000000200 */
[C---:B-----5:R-:W-:Y:S08]  /*5830*/  HMMA.16816.F32 R28, R144.reuse, R132, R28 ;  /* 0x00000084901c723c */ /* 0x060ff0000000181c */
[----:B------:R-:W-:Y:S01]  /*5840*/  HMMA.16816.F32 R32, R144, R134, R32 ;  /* 0x000000869020723c */ /* 0x000fe20000001820 */
[----:B------:R-:W5:Y:S07]  /*5850*/  LDSM.16.M88.4 R132, [R170] ;  /* 0x00000000aa84783b */ /* 0x000f6e0000000200 */
[C---:B-1----:R-:W-:Y:S01]  /*5860*/  HMMA.16816.F32 R4, R136.reuse, R164, R4 ;  /* 0x000000a48804723c */ /* 0x042fe20000001804 */
[----:B------:R-:W1:Y:S07]  /*5870*/  LDSM.16.M88.4 R144, [R169] ;  /* 0x00000000a990783b */ /* 0x000e6e0000000200 */
[C---:B------:R-:W-:Y:S01]  /*5880*/  HMMA.16816.F32 R8, R136.reuse, R166, R8 ;  /* 0x000000a68808723c */ /* 0x040fe20000001808 */
[----:B------:R-:W-:Y:S07]  /*5890*/  LDSM.16.M88.4 R164, [R176+0x4000] ;  /* 0x00400000b0a4783b */ /* 0x000fee0000000200 */
[C---:B------:R-:W-:Y:S08]  /*58a0*/  HMMA.16816.F32 R12, R136.reuse, R148, R12 ;  /* 0x00000094880c723c */ /* 0x040ff0000000180c */
[C---:B------:R-:W-:Y:S01]  /*58b0*/  HMMA.16816.F32 R16, R136.reuse, R150, R16 ;  /* 0x000000968810723c */ /* 0x040fe20000001810 */
[----:B------:R-:W-:Y:S07]  /*58c0*/  LDSM.16.M88.4 R148, [R185+0x4000] ;  /* 0x00400000b994783b */ /* 0x000fee0000000200 */
[C---:B--2---:R-:W-:Y:S08]  /*58d0*/  HMMA.16816.F32 R20, R136.reuse, R156, R20 ;  /* 0x0000009c8814723c */ /* 0x044ff00000001814 */
[C---:B------:R-:W-:Y:S01]  /*58e0*/  HMMA.16816.F32 R24, R136.reuse, R158, R24 ;  /* 0x0000009e8818723c */ /* 0x040fe20000001818 */
[----:B------:R-:W-:Y:S07]  /*58f0*/  LDSM.16.M88.4 R156, [R185+0x4800] ;  /* 0x00480000b99c783b */ /* 0x000fee0000000200 */
[C---:B---3--:R-:W-:Y:S08]  /*5900*/  HMMA.16816.F32 R28, R136.reuse, R140, R28 ;  /* 0x0000008c881c723c */ /* 0x048ff0000000181c */
[----:B------:R-:W-:Y:S01]  /*5910*/  HMMA.16816.F32 R32, R136, R142, R32 ;  /* 0x0000008e8820723c */ /* 0x000fe20000001820 */
[----:B------:R-:W2:Y:S07]  /*5920*/  LDSM.16.M88.4 R136, [R168] ;  /* 0x00000000a888783b */ /* 0x000eae0000000200 */
[C---:B----4-:R-:W-:Y:S01]  /*5930*/  HMMA.16816.F32 R4, R152.reuse, R160, R4 ;  /* 0x000000a09804723c */ /* 0x050fe20000001804 */
[----:B------:R-:W3:Y:S07]  /*5940*/  LDSM.16.M88.4 R140, [R186+0x8000] ;  /* 0x00800000ba8c783b */ /* 0x000eee0000000200 */
[C---:B------:R-:W-:Y:S01]  /*5950*/  HMMA.16816.F32 R8, R152.reuse, R162, R8 ;  /* 0x000000a29808723c */ /* 0x040fe20000001808 */
[----:B------:R-:W-:Y:S07]  /*5960*/  LDSM.16.M88.4 R160, [R184+0x8000] ;  /* 0x00800000b8a0783b */ /* 0x000fee0000000200 */
[C---:B-----5:R-:W-:Y:S08]  /*5970*/  HMMA.16816.F32 R12, R152.reuse, R132, R12 ;  /* 0x00000084980c723c */ /* 0x060ff0000000180c */
[C---:B------:R-:W-:Y:S01]  /*5980*/  HMMA.16816.F32 R16, R152.reuse, R134, R16 ;  /* 0x000000869810723c */ /* 0x040fe20000001810 */
[----:B------:R-:W4:Y:S07]  /*5990*/  LDSM.16.M88.4 R132, [R185+0x5000] ;  /* 0x00500000b984783b */ /* 0x000f2e0000000200 */
[C---:B-1----:R-:W-:Y:S08]  /*59a0*/  HMMA.16816.F32 R20, R152.reuse, R144, R20 ;  /* 0x000000909814723c */ /* 0x042ff00000001814 */
[C---:B------:R-:W-:Y:S01]  /*59b0*/  HMMA.16816.F32 R24, R152.reuse, R146, R24 ;  /* 0x000000929818723c */ /* 0x040fe20000001818 */
[----:B------:R-:W1:Y:S07]  /*59c0*/  LDSM.16.M88.4 R144, [R185+0x5800] ;  /* 0x00580000b990783b */ /* 0x000e6e0000000200 */
[C---:B--2---:R-:W-:Y:S08]  /*59d0*/  HMMA.16816.F32 R28, R152.reuse, R136, R28 ;  /* 0x00000088981c723c */ /* 0x044ff0000000181c */
[----:B------:R-:W-:Y:S01]  /*59e0*/  HMMA.16816.F32 R32, R152, R138, R32 ;  /* 0x0000008a9820723c */ /* 0x000fe20000001820 */
[----:B------:R-:W2:Y:S07]  /*59f0*/  LDSM.16.M88.4 R136, [R176+0x4800] ;  /* 0x00480000b088783b */ /* 0x000eae0000000200 */
[C---:B---3--:R-:W-:Y:S08]  /*5a00*/  HMMA.16816.F32 R4, R140.reuse, R148, R4 ;  /* 0x000000948c04723c */ /* 0x048ff00000001804 */
[C---:B------:R-:W-:Y:S08]  /*5a10*/  HMMA.16816.F32 R8, R140.reuse, R150, R8 ;  /* 0x000000968c08723c */ /* 0x040ff00000001808 */
[C---:B------:R-:W-:Y:S08]  /*5a20*/  HMMA.16816.F32 R12, R140.reuse, R156, R12 ;  /* 0x0000009c8c0c723c */ /* 0x040ff0000000180c */
[C---:B------:R-:W-:Y:S08]  /*5a30*/  HMMA.16816.F32 R16, R140.reuse, R158, R16 ;  /* 0x0000009e8c10723c */ /* 0x040ff00000001810 */
[C---:B----4-:R-:W-:Y:S08]  /*5a40*/  HMMA.16816.F32 R20, R140.reuse, R132, R20 ;  /* 0x000000848c14723c */ /* 0x050ff00000001814 */
[C---:B------:R-:W-:Y:S01]  /*5a50*/  HMMA.16816.F32 R24, R140.reuse, R134, R24 ;  /* 0x000000868c18723c */ /* 0x040fe20000001818 */
[----:B------:R-:W3:Y:S07]  /*5a60*/  LDSM.16.M88.4 R132, [R176+0x5000] ;  /* 0x00500000b084783b */ /* 0x000eee0000000200 */
[C---:B-1----:R-:W-:Y:S08]  /*5a70*/  HMMA.16816.F32 R28, R140.reuse, R144, R28 ;  /* 0x000000908c1c723c */ /* 0x042ff0000000181c */
[----:B------:R-:W-:Y:S01]  /*5a80*/  HMMA.16816.F32 R32, R140, R146, R32 ;  /* 0x000000928c20723c */ /* 0x000fe20000001820 */
[----:B------:R-:W1:Y:S01]  /*5a90*/  LDSM.16.M88.4 R140, [R176+0x5800] ;  /* 0x00580000b08c783b */ /* 0x000e620000000200 */
[----:B------:R-:W-:Y:S06]  /*5aa0*/  DEPBAR.LE SB0, 0x0 ;  /* 0x000080000000791a */ /* 0x000fec0000000000 */
[C---:B------:R-:W-:Y:S01]  /*5ab0*/  HMMA.16816.F32 R4, R160.reuse, R164, R4 ;  /* 0x000000a4a004723c */ /* 0x040fe20000001804 */
[----:B------:R-:W-:Y:S07]  /*5ac0*/  BAR.SYNC.DEFER_BLOCKING 0x0 ;  /* 0x0000000000007b1d */ /* 0x000fee0000010000 */
[C---:B------:R-:W-:Y:S08]  /*5ad0*/  HMMA.16816.F32 R8, R160.reuse, R166, R8 ;  /* 0x000000a6a008723c */ /* 0x040ff00000001808 */
[C---:B--2---:R-:W-:Y:S08]  /*5ae0*/  HMMA.16816.F32 R12, R160.reuse, R136, R12 ;  /* 0x00000088a00c723c */ /* 0x044ff0000000180c */
[C---:B------:R-:W-:Y:S04]  /*5af0*/  HMMA.16816.F32 R16, R160.reuse, R138, R16 ;  /* 0x0000008aa010723c */ /* 0x040fe80000001810 */
[----:B------:R-:W-:Y:S04]  /*5b00*/  FMNMX.FTZ R3, R4, R2, !PT ;  /* 0x0000000204037209 */ /* 0x000fe80007810000 */
[C---:B---3--:R-:W-:Y:S04]  /*5b10*/  HMMA.16816.F32 R20, R160.reuse, R132, R20 ;  /* 0x00000084a014723c */ /* 0x048fe80000001814 */
[----:B------:R-:W-:Y:S03]  /*5b20*/  FMNMX.FTZ R3, R5, R3, !PT ;  /* 0x0000000305037209 */ /* 0x000fe60007810000 */
[----:B------:R-:W-:Y:S01]  /*5b30*/  FMNMX.FTZ R132, R6, R0, !PT ;  /* 0x0000000006847209 */ /* 0x000fe20007810000 */
[C---:B------:R-:W-:Y:S04]  /*5b40*/  HMMA.16816.F32 R24, R160.reuse, R134, R24 ;  /* 0x00000086a018723c */ /* 0x040fe80000001818 */
[----:B------:R-:W-:Y:S02]  /*5b50*/  FMNMX.FTZ R3, R8, R3, !PT ;  /* 0x0000000308037209 */ /* 0x000fe40007810000 */
[----:B------:R-:W-:Y:S02]  /*5b60*/  FMNMX.FTZ R132, R7, R132, !PT ;  /* 0x0000008407847209 */ /* 0x000fe40007810000 */
[C---:B-1----:R-:W-:Y:S04]  /*5b70*/  HMMA.16816.F32 R28, R160.reuse, R140, R28 ;  /* 0x0000008ca01c723c */ /* 0x042fe8000000181c */
[----:B------:R-:W-:Y:S02]  /*5b80*/  FMNMX.FTZ R3, R9, R3, !PT ;  /* 0x0000000309037209 */ /* 0x000fe40007810000 */
[----:B------:R-:W-:Y:S02]  /*5b90*/  FMNMX.FTZ R132, R10, R132, !PT ;  /* 0x000000840a847209 */ /* 0x000fe40007810000 */
        /* <DEDUP_REMOVED lines=26> */
[----:B------:R-:W-:Y:S07]  /*5d40*/  FMNMX.FTZ R133, R35, R3, !PT ;  /* 0x0000000323857209 */ /* 0x000fee0007810000 */
[----:B------:R-:W2:Y:S01]  /*5d50*/  SHFL.BFLY PT, R3, R133, 0x2, 0x1f ;  /* 0x0c401f0085037f89 */ /* 0x000ea200000e0000 */
[----:B-1----:R-:W-:Y:S07]  /*5d60*/  FMNMX.FTZ R134, R134, R132, !PT ;  /* 0x0000008486867209 */ /* 0x002fee0007810000 */
[----:B------:R-:W1:Y:S01]  /*5d70*/  SHFL.BFLY PT, R132, R134, 0x1, 0x1f ;  /* 0x0c201f0086847f89 */ /* 0x000e6200000e0000 */
[----:B--2---:R-:W-:Y:S07]  /*5d80*/  FMNMX.FTZ R133, R133, R3, !PT ;  /* 0x0000000385857209 */ /* 0x004fee0007810000 */
[----:B------:R-:W2:Y:S01]  /*5d90*/  SHFL.BFLY PT, R3, R133, 0x1, 0x1f ;  /* 0x0c201f0085037f89 */ /* 0x000ea200000e0000 */
[----:B-1----:R-:W-:Y:S02]  /*5da0*/  FMNMX.FTZ R132, R134, R132, !PT ;  /* 0x0000008486847209 */ /* 0x002fe40007810000 */
[----:B------:R-:W-:Y:S03]  /*5db0*/  @P3 SHF.R.S32.HI R134, RZ, 0x1f, R244 ;  /* 0x0000001fff863819 */ /* 0x000fe600000114f4 */
[C---:B------:R-:W-:Y:S02]  /*5dc0*/  FMUL.FTZ R162, R132.reuse, c[0x0][0x2d0] ;  /* 0x0000b40084a27a20 */ /* 0x040fe40000410000 */
[----:B------:R-:W-:Y:S01]  /*5dd0*/  FADD.FTZ R2, -R132, R2 ;  /* 0x0000000284027221 */ /* 0x000fe20000010100 */
[----:B--2---:R-:W-:Y:S01]  /*5de0*/  FMNMX.FTZ R3, R133, R3, !PT ;  /* 0x0000000385037209 */ /* 0x004fe20007810000 */
[----:B------:R-:W-:Y:S02]  /*5df0*/  @P3 IMAD R133, R134, c[0x0][0x1e0], RZ ;  /* 0x0000780086853a24 */ /* 0x000fe400078e02ff */
[C---:B------:R-:W-:Y:S04]  /*5e00*/  @P3 IMAD.WIDE.U32 R134, R244.reuse, c[0x0][0x1e0], RZ ;  /* 0x00007800f4863a25 */ /* 0x040fe800078e00ff */
[----:B------:R-:W-:Y:S01]  /*5e10*/  @P3 IMAD R133, R244, c[0x0][0x1e4], R133 ;  /* 0x00007900f4853a24 */ /* 0x000fe200078e0285 */
[----:B------:R-:W-:Y:S01]  /*5e20*/  @P3 SHF.L.U32 R142, R134, 0x6, RZ ;  /* 0x00000006868e3819 */ /* 0x000fe200000006ff */
[--C-:B------:R-:W-:Y:S02]  /*5e30*/  FFMA.FTZ R145, R8, c[0x0][0x2d0], -R162.reuse ;  /* 0x0000b40008917a23 */ /* 0x100fe400000108a2 */
[----:B------:R-:W-:Y:S01]  /*5e40*/  FMUL.FTZ R161, R3, c[0x0][0x2d0] ;  /* 0x0000b40003a17a20 */ /* 0x000fe20000410000 */
[----:B------:R-:W-:Y:S01]  /*5e50*/  @P3 IADD3 R135, R135, R133, RZ ;  /* 0x0000008587873210 */ /* 0x000fe20007ffe0ff */
[----:B------:R-:W-:Y:S01]  /*5e60*/  FFMA.FTZ R133, R4, c[0x0][0x2d0], -R162 ;  /* 0x0000b40004857a23 */ /* 0x000fe200000108a2 */
[----:B------:R-:W-:Y:S01]  /*5e70*/  @P3 IADD3 R140, P6, R142, R250, RZ ;  /* 0x000000fa8e8c3210 */ /* 0x000fe20007fde0ff */
[----:B------:R-:W-:Y:S01]  /*5e80*/  FADD.FTZ R0, -R3, R0 ;  /* 0x0000000003007221 */ /* 0x000fe20000010100 */
[----:B------:R-:W-:Y:S01]  /*5e90*/  @P3 SHF.L.U64.HI R135, R134, 0x6, R135 ;  /* 0x0000000686873819 */ /* 0x000fe20000010287 */
[--C-:B------:R-:W-:Y:S01]  /*5ea0*/  FFMA.FTZ R156, R9, c[0x0][0x2d0], -R162.reuse ;  /* 0x0000b400099c7a23 */ /* 0x100fe200000108a2 */
[----:B------:R-:W-:Y:S01]  /*5eb0*/  @P3 MOV R134, c[0x0][0x1e0] ;  /* 0x0000780000863a02 */ /* 0x000fe20000000f00 */
[--C-:B------:R-:W-:Y:S01]  /*5ec0*/  FFMA.FTZ R158, R6, c[0x0][0x2d0], -R161.reuse ;  /* 0x0000b400069e7a23 */ /* 0x100fe200000108a1 */
[----:B------:R-:W-:Y:S01]  /*5ed0*/  @P3 LEA R138, P5, R140, c[0x0][0x1c8], 0x1 ;  /* 0x000072008c8a3a11 */ /* 0x000fe200078a08ff */
[--C-:B------:R-:W-:Y:S01]  /*5ee0*/  FFMA.FTZ R157, R7, c[0x0][0x2d0], -R161.reuse ;  /* 0x0000b400079d7a23 */ /* 0x100fe200000108a1 */
[----:B------:R-:W-:Y:S01]  /*5ef0*/  @P3 IADD3.X R139, R135, R240, RZ, P6, !PT ;  /* 0x000000f0878b3210 */ /* 0x000fe200037fe4ff */
[--C-:B------:R-:W-:Y:S01]  /*5f00*/  FFMA.FTZ R159, R10, c[0x0][0x2d0], -R161.reuse ;  /* 0x0000b4000a9f7a23 */ /* 0x100fe200000108a1 */
[----:B------:R-:W-:Y:S01]  /*5f10*/  @P3 LEA R137, P4, R134, R142, 0x5 ;  /* 0x0000008e86893211 */ /* 0x000fe200078828ff */
[----:B------:R-:W-:Y:S01]  /*5f20*/  FFMA.FTZ R160, R11, c[0x0][0x2d0], -R161 ;  /* 0x0000b4000ba07a23 */ /* 0x000fe200000108a1 */
[----:B------:R-:W-:Y:S01]  /*5f30*/  @P3 IADD3 R136, P6, R250, 0x40, RZ ;  /* 0x00000040fa883810 */ /* 0x000fe20007fde0ff */
[----:B------:R-:W-:Y:S01]  /*5f40*/  FMUL.FTZ R2, R2, c[0x0][0x2d0] ;  /* 0x0000b40002027a20 */ /* 0x000fe20000410000 */
[----:B------:R-:W-:Y:S01]  /*5f50*/  @P3 MOV R4, c[0x0][0x1e4] ;  /* 0x0000790000043a02 */ /* 0x000fe20000000f00 */
[----:B------:R-:W-:Y:S01]  /*5f60*/  FMUL.FTZ R0, R0, c[0x0][0x2d0] ;  /* 0x0000b40000007a20 */ /* 0x000fe20000410000 */
[----:B------:R-:W-:Y:S01]  /*5f70*/  @P3 LEA.HI.X R139, R140, c[0x0][0x1cc], R139, 0x1, P5 ;  /* 0x000073008c8b3a11 */ /* 0x000fe200028f0c8b */
[----:B------:R-:W-:Y:S01]  /*5f80*/  MUFU.EX2 R133, R133 ;  /* 0x0000008500857308 */ /* 0x000fe20000000800 */
[----:B------:R-:W-:Y:S01]  /*5f90*/  @P3 IADD3 R140, P5, R250, 0x80, RZ ;  /* 0x00000080fa8c3810 */ /* 0x000fe20007fbe0ff */
[----:B------:R-:W-:Y:S01]  /*5fa0*/  FFMA.FTZ R163, R12, c[0x0][0x2d0], -R162 ;  /* 0x0000b4000ca37a23 */ /* 0x000fe200000108a2 */
[----:B------:R-:W-:Y:S01]  /*5fb0*/  @P3 IADD3.X R141, RZ, R240, RZ, P6, !PT ;  /* 0x000000f0ff8d3210 */ /* 0x000fe200037fe4ff */
[----:B------:R1:W-:Y:S01]  /*5fc0*/  @P3 LDGSTS.E.BYPASS.LTC128B.128 [R204+0x6100], [R138.64], !P0 ;  /* 0x061000008acc3fae */ /* 0x0003e2000c101d46 */
[----:B------:R-:W-:Y:S01]  /*5fd0*/  @P3 LEA.HI.X R4, R134, R135, R4, 0x5, P4 ;  /* 0x0000008786043211 */ /* 0x000fe200020f2c04 */
[--C-:B------:R-:W-:Y:S01]  /*5fe0*/  FFMA.FTZ R134, R5, c[0x0][0x2d0], -R162.reuse ;  /* 0x0000b40005867a23 */ /* 0x100fe200000108a2 */
[C---:B------:R-:W-:Y:S01]  /*5ff0*/  @P3 IADD3 R144, P4, R142.reuse, R136, RZ ;  /* 0x000000888e903210 */ /* 0x040fe20007f9e0ff */
[--C-:B------:R-:W-:Y:S01]  /*6000*/  FFMA.FTZ R164, R13, c[0x0][0x2d0], -R162.reuse ;  /* 0x0000b4000da47a23 */ /* 0x100fe200000108a2 */
[----:B------:R-:W-:Y:S01]  /*6010*/  @P3 IADD3.X R5, RZ, R240, RZ, P5, !PT ;  /* 0x000000f0ff053210 */ /* 0x000fe20002ffe4ff */
[----:B------:R-:W2:Y:S01]  /*6020*/  MUFU.EX2 R2, R2 ;  /* 0x0000000200027308 */ /* 0x000ea20000000800 */
[----:B------:R-:W-:Y:S01]  /*6030*/  @P3 IADD3 R142, P5, R142, R140, RZ ;  /* 0x0000008c8e8e3210 */ /* 0x000fe20007fbe0ff */
[--C-:B------:R-:W-:Y:S01]  /*6040*/  FFMA.FTZ R165, R14, c[0x0][0x2d0], -R161.reuse ;  /* 0x0000b4000ea57a23 */ /* 0x100fe200000108a1 */
[----:B------:R-:W-:Y:S01]  /*6050*/  @P3 LEA R148, P6, R144, c[0x0][0x1c8], 0x1 ;  /* 0x0000720090943a11 */ /* 0x000fe200078c08ff */
[----:B------:R-:W-:Y:S01]  /*6060*/  FFMA.FTZ R166, R15, c[0x0][0x2d0], -R161 ;  /* 0x0000b4000fa67a23 */ /* 0x000fe200000108a1 */
[C---:B------:R-:W-:Y:S01]  /*6070*/  @P3 IADD3.X R143, R135.reuse, R141, RZ, P4, !PT ;  /* 0x0000008d878f3210 */ /* 0x040fe200027fe4ff */
[--C-:B------:R-:W-:Y:S01]  /*6080*/  FFMA.FTZ R167, R16, c[0x0][0x2d0], -R162.reuse ;  /* 0x0000b40010a77a23 */ /* 0x100fe200000108a2 */
[----:B------:R-:W-:Y:S01]  /*6090*/  @P3 IADD3.X R8, R135, R5, RZ, P5, !PT ;  /* 0x0000000587083210 */ /* 0x000fe20002ffe4ff */
[----:B------:R-:W-:Y:S01]  /*60a0*/  FFMA.FTZ R247, R17, c[0x0][0x2d0], -R162 ;  /* 0x0000b40011f77a23 */ /* 0x000fe200000108a2 */
[----:B------:R-:W-:Y:S01]  /*60b0*/  @P3 LEA.HI.X R149, R144, c[0x0][0x1cc], R143, 0x1, P6 ;  /* 0x0000730090953a11 */ /* 0x000fe200030f0c8f */
[----:B------:R3:W-:Y:S01]  /*60c0*/  MUFU.EX2 R135, R145 ;  /* 0x0000009100877308 */ /* 0x0007e20000000800 */
[----:B------:R-:W-:Y:S01]  /*60d0*/  @P3 LEA R146, P4, R142, c[0x0][0x1c8], 0x1 ;  /* 0x000072008e923a11 */ /* 0x000fe200078808ff */
[----:B------:R-:W-:Y:S01]  /*60e0*/  FFMA.FTZ R252, R18, c[0x0][0x2d0], -R161 ;  /* 0x0000b40012fc7a23 */ /* 0x000fe200000108a1 */
[C---:B------:R-:W-:Y:S01]  /*60f0*/  @P3 IADD3 R136, P6, R137.reuse, R136, RZ ;  /* 0x0000008889883210 */ /* 0x040fe20007fde0ff */
[----:B------:R4:W-:Y:S01]  /*6100*/  @P3 LDGSTS.E.BYPASS.LTC128B.128 [R204+0x8100], [R148.64], !P1 ;  /* 0x0810000094cc3fae */ /* 0x0009e2000c901d46 */
[----:B------:R-:W-:Y:S02]  /*6110*/  @P3 LEA.HI.X R147, R142, c[0x0][0x1cc], R8, 0x1, P4 ;  /* 0x000073008e933a11 */ /* 0x000fe400020f0c08 */
[C---:B------:R-:W-:Y:S02]  /*6120*/  @P3 IADD3 R8, P5, R137.reuse, R250, RZ ;  /* 0x000000fa89083210 */ /* 0x040fe40007fbe0ff */
[----:B------:R-:W-:Y:S01]  /*6130*/  @P3 IADD3 R137, P4, R137, R140, RZ ;  /* 0x0000008c89893210 */ /* 0x000fe20007f9e0ff */
[----:B------:R-:W5:Y:S01]  /*6140*/  MUFU.EX2 R0, R0 ;  /* 0x0000000000007308 */ /* 0x000f620000000800 */
[----:B------:R-:W-:Y:S01]  /*6150*/  @P3 IADD3.X R141, R4, R141, RZ, P6, !PT ;  /* 0x0000008d048d3210 */ /* 0x000fe200037fe4ff */
[----:B------:R1:W-:Y:S01]  /*6160*/  @P3 LDGSTS.E.BYPASS.LTC128B.128 [R204+0xa100], [R146.64], !P2 ;  /* 0x0a10000092cc3fae */ /* 0x0003e2000d101d46 */
[----:B------:R-:W-:Y:S01]  /*6170*/  @P3 LEA R142, P6, R8, c[0x0][0x1c8], 0x1 ;  /* 0x00007200088e3a11 */ /* 0x000fe200078c08ff */
[----:B--2---:R-:W-:Y:S01]  /*6180*/  FMUL.FTZ R9, R2, R125 ;  /* 0x0000007d02097220 */ /* 0x004fe20000410000 */
[----:B------:R-:W-:Y:S01]  /*6190*/  @P3 IADD3.X R5, R4, R5, RZ, P4, !PT ;  /* 0x0000000504053210 */ /* 0x000fe200027fe4ff */
[----:B------:R-:W-:Y:S01]  /*61a0*/  FMUL.FTZ R36, R2, R36 ;  /* 0x0000002402247220 */ /* 0x000fe20000410000 */
[----:B------:R-:W-:Y:S01]  /*61b0*/  @P3 IADD3.X R4, R4, R240, RZ, P5, !PT ;  /* 0x000000f004043210 */ /* 0x000fe20002ffe4ff */
[----:B------:R-:W-:Y:S01]  /*61c0*/  FMUL.FTZ R37, R2, R37 ;  /* 0x0000002502257220 */ /* 0x000fe20000410000 */
[----:B------:R-:W-:Y:S01]  /*61d0*/  @P3 LEA R144, P5, R136, c[0x0][0x1c8], 0x1 ;  /* 0x0000720088903a11 */ /* 0x000fe200078a08ff */
[----:B------:R-:W2:Y:S01]  /*61e0*/  MUFU.EX2 R134, R134 ;  /* 0x0000008600867308 */ /* 0x000ea20000000800 */
[----:B------:R-:W-:Y:S01]  /*61f0*/  @P3 LEA.HI.X R143, R8, c[0x0][0x1cc], R4, 0x1, P6 ;  /* 0x00007300088f3a11 */ /* 0x000fe200030f0c04 */
[C---:B------:R-:W-:Y:S01]  /*6200*/  FMUL.FTZ R4, R2.reuse, R128 ;  /* 0x0000008002047220 */ /* 0x040fe20000410000 */
[C---:B------:R-:W-:Y:S01]  /*6210*/  @P3 LEA R140, P4, R137.reuse, c[0x0][0x1c8], 0x1 ;  /* 0x00007200898c3a11 */ /* 0x040fe200078808ff */
[----:B------:R-:W-:Y:S01]  /*6220*/  FMUL.FTZ R8, R2, R124 ;  /* 0x0000007c02087220 */ /* 0x000fe20000410000 */
[----:B---3--:R-:W-:Y:S01]  /*6230*/  @P3 LEA.HI.X R145, R136, c[0x0][0x1cc], R141, 0x1, P5 ;  /* 0x0000730088913a11 */ /* 0x008fe200028f0c8d */
[----:B------:R3:W-:Y:S01]  /*6240*/  @P3 LDGSTS.E.BYPASS.LTC128B.128 [R204+0x7100], [R142.64], !P0 ;  /* 0x071000008ecc3fae */ /* 0x0007e2000c101d46 */
[----:B------:R-:W-:Y:S01]  /*6250*/  @P3 LEA.HI.X R141, R137, c[0x0][0x1cc], R5, 0x1, P4 ;  /* 0x00007300898d3a11 */ /* 0x000fe200020f0c05 */
[C---:B------:R-:W-:Y:S02]  /*6260*/  FMUL.FTZ R5, R2.reuse, R129 ;  /* 0x0000008102057220 */ /* 0x040fe40000410000 */
[----:B------:R-:W3:Y:S01]  /*6270*/  MUFU.EX2 R156, R156 ;  /* 0x0000009c009c7308 */ /* 0x000ee20000000800 */
[C---:B------:R-:W-:Y:S02]  /*6280*/  FMUL.FTZ R40, R2.reuse, R40 ;  /* 0x0000002802287220 */ /* 0x040fe40000410000 */
[----:B------:R-:W-:Y:S01]  /*6290*/  FMUL.FTZ R41, R2, R41 ;  /* 0x0000002902297220 */ /* 0x000fe20000410000 */
[----:B------:R4:W-:Y:S01]  /*62a0*/  @P3 LDGSTS.E.BYPASS.LTC128B.128 [R204+0x9100], [R144.64], !P1 ;  /* 0x0910000090cc3fae */ /* 0x0009e2000c901d46 */
[C---:B-----5:R-:W-:Y:S02]  /*62b0*/  FMUL.FTZ R6, R0.reuse, R130 ;  /* 0x0000008200067220 */ /* 0x060fe40000410000 */
[C---:B------:R-:W-:Y:S02]  /*62c0*/  FMUL.FTZ R7, R0.reuse, R131 ;  /* 0x0000008300077220 */ /* 0x040fe40000410000 */
[C---:B------:R-:W-:Y:S01]  /*62d0*/  FMUL.FTZ R10, R0.reuse, R126 ;  /* 0x0000007e000a7220 */ /* 0x040fe20000410000 */
[----:B------:R-:W-:Y:S01]  /*62e0*/  MUFU.EX2 R158, R158 ;  /* 0x0000009e009e7308 */ /* 0x000fe20000000800 */
[C---:B------:R-:W-:Y:S01]  /*62f0*/  FMUL.FTZ R11, R0.reuse, R127 ;  /* 0x0000007f000b7220 */ /* 0x040fe20000410000 */
[----:B------:R5:W-:Y:S01]  /*6300*/  @P3 LDGSTS.E.BYPASS.LTC128B.128 [R204+0xb100], [R140.64], !P2 ;  /* 0x0b1000008ccc3fae */ /* 0x000be2000d101d46 */
[----:B------:R-:W-:Y:S01]  /*6310*/  FMUL.FTZ R38, R0, R38 ;  /* 0x0000002600267220 */ /* 0x000fe20000410000 */
[----:B--2---:R-:W-:Y:S01]  /*6320*/  F2FP.PACK_AB R128, R134, R133 ;  /* 0x000000858680723e */ /* 0x004fe200000000ff */
[C---:B------:R-:W-:Y:S02]  /*6330*/  FMUL.FTZ R39, R0.reuse, R39 ;  /* 0x0000002700277220 */ /* 0x040fe40000410000 */
[C---:B------:R-:W-:Y:S02]  /*6340*/  FMUL.FTZ R42, R0.reuse, R42 ;  /* 0x0000002a002a7220 */ /* 0x040fe40000410000 */
[----:B------:R-:W-:Y:S01]  /*6350*/  FMUL.FTZ R43, R0, R43 ;  /* 0x0000002b002b7220 */ /* 0x000fe20000410000 */
[----:B-1----:R-:W1:Y:S01]  /*6360*/  LDSM.16.MT88.4 R136, [R183] ;  /* 0x00000000b788783b */ /* 0x002e620000004200 */
[----:B------:R-:W2:Y:S01]  /*6370*/  MUFU.EX2 R157, R157 ;  /* 0x0000009d009d7308 */ /* 0x000ea20000000800 */
[----:B------:R-:W-:Y:S01]  /*6380*/  FMUL.FTZ R44, R2, R44 ;  /* 0x0000002c022c7220 */ /* 0x000fe20000410000 */
[----:B---3--:R-:W-:Y:S01]  /*6390*/  F2FP.PACK_AB R130, R156, R135 ;  /* 0x000000879c82723e */ /* 0x008fe200000000ff */
[----:B------:R-:W-:Y:S02]  /*63a0*/  FMUL.FTZ R45, R2, R45 ;  /* 0x0000002d022d7220 */ /* 0x000fe40000410000 */
[C---:B------:R-:W-:Y:S02]  /*63b0*/  FMUL.FTZ R46, R0.reuse, R46 ;  /* 0x0000002e002e7220 */ /* 0x040fe40000410000 */
[----:B------:R-:W-:Y:S01]  /*63c0*/  LDSM.16.MT88.4 R124, [R180] ;  /* 0x00000000b47c783b */ /* 0x000fe20000004200 */
[----:B------:R-:W-:Y:S02]  /*63d0*/  FMUL.FTZ R47, R0, R47 ;  /* 0x0000002f002f7220 */ /* 0x000fe40000410000 */
[----:B------:R-:W-:Y:S01]  /*63e0*/  MUFU.EX2 R159, R159 ;  /* 0x0000009f009f7308 */ /* 0x000fe20000000800 */
[C---:B------:R-:W-:Y:S02]  /*63f0*/  FMUL.FTZ R48, R2.reuse, R48 ;  /* 0x0000003002307220 */ /* 0x040fe40000410000 */
[----:B------:R-:W-:Y:S02]  /*6400*/  FMUL.FTZ R49, R2, R49 ;  /* 0x0000003102317220 */ /* 0x000fe40000410000 */
[----:B----4-:R-:W-:Y:S01]  /*6410*/  LDSM.16.MT88.4 R144, [R181] ;  /* 0x00000000b590783b */ /* 0x010fe20000004200 */
[C---:B------:R-:W-:Y:S02]  /*6420*/  FMUL.FTZ R50, R0.reuse, R50 ;  /* 0x0000003200327220 */ /* 0x040fe40000410000 */
[----:B------:R-:W-:Y:S02]  /*6430*/  FMUL.FTZ R51, R0, R51 ;  /* 0x0000003300337220 */ /* 0x000fe40000410000 */
[----:B------:R-:W3:Y:S01]  /*6440*/  MUFU.EX2 R160, R160 ;  /* 0x000000a000a07308 */ /* 0x000ee20000000800 */
[C---:B------:R-:W-:Y:S02]  /*6450*/  FMUL.FTZ R12, R2.reuse, R120 ;  /* 0x00000078020c7220 */ /* 0x040fe40000410000 */
[----:B-----5:R-:W4:Y:S01]  /*6460*/  LDSM.16.MT88.4 R140, [R182] ;  /* 0x00000000b68c783b */ /* 0x020f220000004200 */
[----:B--2---:R-:W-:Y:S01]  /*6470*/  F2FP.PACK_AB R129, R157, R158 ;  /* 0x0000009e9d81723e */ /* 0x004fe200000000ff */
[----:B------:R-:W-:Y:S02]  /*6480*/  FMUL.FTZ R13, R2, R121 ;  /* 0x00000079020d7220 */ /* 0x000fe40000410000 */
[C---:B------:R-:W-:Y:S02]  /*6490*/  FMUL.FTZ R14, R0.reuse, R122 ;  /* 0x0000007a000e7220 */ /* 0x040fe40000410000 */
[----:B------:R-:W-:Y:S01]  /*64a0*/  FMUL.FTZ R15, R0, R123 ;  /* 0x0000007b000f7220 */ /* 0x000fe20000410000 */
[----:B------:R-:W-:Y:S01]  /*64b0*/  MUFU.EX2 R163, R163 ;  /* 0x000000a300a37308 */ /* 0x000fe20000000800 */
[----:B------:R-:W-:Y:S01]  /*64c0*/  LDSM.16.MT88.4 R120, [R180+0x4000] ;  /* 0x00400000b478783b */ /* 0x000fe20000004200 */
[C---:B------:R-:W-:Y:S02]  /*64d0*/  FMUL.FTZ R52, R2.reuse, R52 ;  /* 0x0000003402347220 */ /* 0x040fe40000410000 */
[----:B------:R-:W-:Y:S02]  /*64e0*/  FMUL.FTZ R53, R2, R53 ;  /* 0x0000003502357220 */ /* 0x000fe40000410000 */
[C---:B------:R-:W-:Y:S02]  /*64f0*/  FMUL.FTZ R54, R0.reuse, R54 ;  /* 0x0000003600367220 */ /* 0x040fe40000410000 */
[----:B------:R-:W-:Y:S01]  /*6500*/  FMUL.FTZ R55, R0, R55 ;  /* 0x0000003700377220 */ /* 0x000fe20000410000 */
[----:B------:R-:W-:Y:S01]  /*6510*/  LDSM.16.MT88.4 R148, [R183+0x2800] ;  /* 0x00280000b794783b */ /* 0x000fe20000004200 */
[C---:B------:R-:W-:Y:S01]  /*6520*/  FMUL.FTZ R56, R2.reuse, R56 ;  /* 0x0000003802387220 */ /* 0x040fe20000410000 */
[----:B------:R-:W-:Y:S01]  /*6530*/  MUFU.EX2 R164, R164 ;  /* 0x000000a400a47308 */ /* 0x000fe20000000800 */
[----:B------:R-:W-:Y:S01]  /*6540*/  FMUL.FTZ R57, R2, R57 ;  /* 0x0000003902397220 */ /* 0x000fe20000410000 */
[----:B---3--:R-:W-:Y:S01]  /*6550*/  F2FP.PACK_AB R131, R160, R159 ;  /* 0x0000009fa083723e */ /* 0x008fe200000000ff */
[C---:B------:R-:W-:Y:S03]  /*6560*/  FMUL.FTZ R58, R0.reuse, R58 ;  /* 0x0000003a003a7220 */ /* 0x040fe60000410000 */
[----:B------:R-:W-:Y:S01]  /*6570*/  LDSM.16.MT88.4 R152, [R182+0x2800] ;  /* 0x00280000b698783b */ /* 0x000fe20000004200 */
[----:B------:R-:W-:Y:S02]  /*6580*/  FMUL.FTZ R59, R0, R59 ;  /* 0x0000003b003b7220 */ /* 0x000fe40000410000 */
[C---:B------:R-:W-:Y:S01]  /*6590*/  FMUL.FTZ R60, R2.reuse, R60 ;  /* 0x0000003c023c7220 */ /* 0x040fe20000410000 */
[C---:B-1----:R-:W-:Y:S01]  /*65a0*/  HMMA.16816.F32 R4, R128.reuse, R136, R4 ;  /* 0x000000888004723c */ /* 0x042fe20000001804 */
[----:B------:R-:W-:Y:S03]  /*65b0*/  MUFU.EX2 R165, R165 ;  /* 0x000000a500a57308 */ /* 0x000fe60000000800 */
[----:B------:R-:W0:Y:S01]  /*65c0*/  LDGDEPBAR ;  /* 0x00000000000079af */ /* 0x000e220000000000 */
[----:B------:R-:W-:Y:S02]  /*65d0*/  FMUL.FTZ R61, R2, R61 ;  /* 0x0000003d023d7220 */ /* 0x000fe40000410000 */
[C---:B------:R-:W-:Y:S01]  /*65e0*/  FMUL.FTZ R62, R0.reuse, R62 ;  /* 0x0000003e003e7220 */ /* 0x040fe20000410000 */
[C---:B------:R-:W-:Y:S03]  /*65f0*/  HMMA.16816.F32 R8, R128.reuse, R138, R8 ;  /* 0x0000008a8008723c */ /* 0x040fe60000001808 */
[----:B------:R-:W1:Y:S01]  /*6600*/  MUFU.EX2 R166, R166 ;  /* 0x000000a600a67308 */ /* 0x000e620000000800 */
[----:B------:R-:W2:Y:S01]  /*6610*/  LDSM.16.MT88.4 R136, [R183+0x2000] ;  /* 0x00200000b788783b */ /* 0x000ea20000004200 */
[----:B------:R-:W-:Y:S02]  /*6620*/  FMUL.FTZ R63, R0, R63 ;  /* 0x0000003f003f7220 */ /* 0x000fe40000410000 */
[C---:B------:R-:W-:Y:S01]  /*6630*/  FMUL.FTZ R64, R2.reuse, R64 ;  /* 0x0000004002407220 */ /* 0x040fe20000410000 */
[C---:B----4-:R-:W-:Y:S04]  /*6640*/  HMMA.16816.F32 R36, R128.reuse, R140, R36 ;  /* 0x0000008c8024723c */ /* 0x050fe80000001824 */
[----:B------:R-:W-:Y:S01]  /*6650*/  FMUL.FTZ R65, R2, R65 ;  /* 0x0000004102417220 */ /* 0x000fe20000410000 */
[----:B------:R-:W-:Y:S01]  /*6660*/  MUFU.EX2 R167, R167 ;  /* 0x000000a700a77308 */ /* 0x000fe20000000800 */
[C---:B------:R-:W-:Y:S02]  /*6670*/  FMUL.FTZ R66, R0.reuse, R66 ;  /* 0x0000004200427220 */ /* 0x040fe40000410000 */
[C---:B------:R-:W-:Y:S01]  /*6680*/  HMMA.16816.F32 R40, R128.reuse, R142, R40 ;  /* 0x0000008e8028723c */ /* 0x040fe20000001828 */
[----:B------:R-:W3:Y:S03]  /*6690*/  LDSM.16.MT88.4 R140, [R182+0x2000] ;  /* 0x00200000b68c783b */ /* 0x000ee60000004200 */
[----:B------:R-:W-:Y:S02]  /*66a0*/  FMUL.FTZ R67, R0, R67 ;  /* 0x0000004300437220 */ /* 0x000fe40000410000 */
[C---:B------:R-:W-:Y:S01]  /*66b0*/  FMUL.FTZ R68, R2.reuse, R68 ;  /* 0x0000004402447220 */ /* 0x040fe20000410000 */
[----:B------:R-:W4:Y:S01]  /*66c0*/  MUFU.EX2 R247, R247 ;  /* 0x000000f700f77308 */ /* 0x000f220000000800 */
[C---:B------:R-:W-:Y:S04]  /*66d0*/  HMMA.16816.F32 R44, R128.reuse, R144, R44 ;  /* 0x00000090802c723c */ /* 0x040fe8000000182c */
[----:B------:R-:W-:Y:S02]  /*66e0*/  FMUL.FTZ R69, R2, R69 ;  /* 0x0000004502457220 */ /* 0x000fe40000410000 */
[C---:B------:R-:W-:Y:S02]  /*66f0*/  FMUL.FTZ R70, R0.reuse, R70 ;  /* 0x0000004600467220 */ /* 0x040fe40000410000 */
[C---:B------:R-:W-:Y:S01]  /*6700*/  HMMA.16816.F32 R48, R128.reuse, R146, R48 ;  /* 0x000000928030723c */ /* 0x040fe20000001830 */
[----:B------:R-:W-:Y:S01]  /*6710*/  LDSM.16.MT88.4 R144, [R180+0x800] ;  /* 0x00080000b490783b */ /* 0x000fe20000004200 */
[----:B------:R-:W-:Y:S02]  /*6720*/  MUFU.EX2 R252, R252 ;  /* 0x000000fc00fc7308 */ /* 0x000fe40000000800 */
[----:B------:R-:W-:Y:S02]  /*6730*/  FMUL.FTZ R71, R0, R71 ;  /* 0x0000004700477220 */ /* 0x000fe40000410000 */
[C---:B------:R-:W-:Y:S02]  /*6740*/  FMUL.FTZ R72, R2.reuse, R72 ;  /* 0x0000004802487220 */ /* 0x040fe40000410000 */
[C---:B------:R-:W-:Y:S04]  /*6750*/  HMMA.16816.F32 R52, R128.reuse, R124, R52 ;  /* 0x0000007c8034723c */ /* 0x040fe80000001834 */
[----:B------:R-:W-:Y:S02]  /*6760*/  FMUL.FTZ R73, R2, R73 ;  /* 0x0000004902497220 */ /* 0x000fe40000410000 */
[C---:B------:R-:W-:Y:S02]  /*6770*/  FMUL.FTZ R74, R0.reuse, R74 ;  /* 0x0000004a004a7220 */ /* 0x040fe40000410000 */
[C---:B------:R-:W-:Y:S01]  /*6780*/  HMMA.16816.F32 R56, R128.reuse, R126, R56 ;  /* 0x0000007e8038723c */ /* 0x040fe20000001838 */
[----:B------:R-:W5:Y:S03]  /*6790*/  LDSM.16.MT88.4 R124, [R181+0x2000] ;  /* 0x00200000b57c783b */ /* 0x000f660000004200 */
        /* <DEDUP_REMOVED lines=17> */
[C---:B-----5:R-:W-:Y:S03]  /*68b0*/  HMMA.16816.F32 R76, R128.reuse, R124, R76 ;  /* 0x0000007c804c723c */ /* 0x060fe6000000184c */
[C---:B------:R-:W-:Y:S02]  /*68c0*/  FMUL.FTZ R86, R0.reuse, R86 ;  /* 0x0000005600567220 */ /* 0x040fe40000410000 */
[----:B------:R-:W-:Y:S02]  /*68d0*/  FMUL.FTZ R87, R0, R87 ;  /* 0x0000005700577220 */ /* 0x000fe40000410000 */
[C---:B------:R-:W-:Y:S01]  /*68e0*/  FMUL.FTZ R88, R2.reuse, R88 ;  /* 0x0000005802587220 */ /* 0x040fe20000410000 */
[C---:B------:R-:W-:Y:S01]  /*68f0*/  HMMA.16816.F32 R80, R128.reuse, R126, R80 ;  /* 0x0000007e8050723c */ /* 0x040fe20000001850 */
[----:B------:R-:W5:Y:S03]  /*6900*/  LDSM.16.MT88.4 R124, [R182+0x4000] ;  /* 0x00400000b67c783b */ /* 0x000f660000004200 */
[----:B------:R-:W-:Y:S02]  /*6910*/  FMUL.FTZ R89, R2, R89 ;  /* 0x0000005902597220 */ /* 0x000fe40000410000 */
[C---:B------:R-:W-:Y:S02]  /*6920*/  FMUL.FTZ R90, R0.reuse, R90 ;  /* 0x0000005a005a7220 */ /* 0x040fe40000410000 */
[C---:B--2---:R-:W-:Y:S04]  /*6930*/  HMMA.16816.F32 R84, R128.reuse, R136, R84 ;  /* 0x000000888054723c */ /* 0x044fe80000001854 */
[----:B------:R-:W-:Y:S02]  /*6940*/  FMUL.FTZ R91, R0, R91 ;  /* 0x0000005b005b7220 */ /* 0x000fe40000410000 */
[C---:B------:R-:W-:Y:S02]  /*6950*/  FMUL.FTZ R92, R2.reuse, R92 ;  /* 0x0000005c025c7220 */ /* 0x040fe40000410000 */
[----:B------:R-:W-:Y:S03]  /*6960*/  FMUL.FTZ R93, R2, R93 ;  /* 0x0000005d025d7220 */ /* 0x000fe60000410000 */
[C---:B------:R-:W-:Y:S01]  /*6970*/  HMMA.16816.F32 R88, R128.reuse, R138, R88 ;  /* 0x0000008a8058723c */ /* 0x040fe20000001858 */
[----:B------:R-:W2:Y:S02]  /*6980*/  LDSM.16.MT88.4 R136, [R181+0x4000] ;  /* 0x00400000b588783b */ /* 0x000ea40000004200 */
[C---:B------:R-:W-:Y:S02]  /*6990*/  FMUL.FTZ R94, R0.reuse, R94 ;  /* 0x0000005e005e7220 */ /* 0x040fe40000410000 */
[----:B------:R-:W-:Y:S02]  /*69a0*/  FMUL.FTZ R95, R0, R95 ;  /* 0x0000005f005f7220 */ /* 0x000fe40000410000 */
[C---:B------:R-:W-:Y:S02]  /*69b0*/  FMUL.FTZ R96, R2.reuse, R96 ;  /* 0x0000006002607220 */ /* 0x040fe40000410000 */
[----:B------:R-:W-:Y:S03]  /*69c0*/  FMUL.FTZ R97, R2, R97 ;  /* 0x0000006102617220 */ /* 0x000fe60000410000 */
[C---:B---3--:R-:W-:Y:S03]  /*69d0*/  HMMA.16816.F32 R92, R128.reuse, R140, R92 ;  /* 0x0000008c805c723c */ /* 0x048fe6000000185c */
[C---:B------:R-:W-:Y:S02]  /*69e0*/  FMUL.FTZ R98, R0.reuse, R98 ;  /* 0x0000006200627220 */ /* 0x040fe40000410000 */
[----:B------:R-:W-:Y:S02]  /*69f0*/  FMUL.FTZ R99, R0, R99 ;  /* 0x0000006300637220 */ /* 0x000fe40000410000 */
[----:B------:R-:W-:Y:S02]  /*6a00*/  FFMA.FTZ R140, R19, c[0x0][0x2d0], -R161 ;  /* 0x0000b400138c7a23 */ /* 0x000fe400000108a1 */
[C---:B------:R-:W-:Y:S03]  /*6a10*/  FMUL.FTZ R100, R2.reuse, R100 ;  /* 0x0000006402647220 */ /* 0x040fe60000410000 */
[C---:B------:R-:W-:Y:S03]  /*6a20*/  HMMA.16816.F32 R96, R128.reuse, R142, R96 ;  /* 0x0000008e8060723c */ /* 0x040fe60000001860 */
[----:B------:R-:W-:Y:S02]  /*6a30*/  FMUL.FTZ R101, R2, R101 ;  /* 0x0000006502657220 */ /* 0x000fe40000410000 */
[C---:B------:R-:W-:Y:S02]  /*6a40*/  FMUL.FTZ R102, R0.reuse, R102 ;  /* 0x0000006600667220 */ /* 0x040fe40000410000 */
[----:B------:R-:W-:Y:S02]  /*6a50*/  FMUL.FTZ R103, R0, R103 ;  /* 0x0000006700677220 */ /* 0x000fe40000410000 */
[C---:B------:R-:W-:Y:S03]  /*6a60*/  FMUL.FTZ R104, R2.reuse, R104 ;  /* 0x0000006802687220 */ /* 0x040fe60000410000 */
[----:B------:R-:W-:Y:S02]  /*6a70*/  FMUL.FTZ R105, R2, R105 ;  /* 0x0000006902697220 */ /* 0x000fe40000410000 */
[C---:B-----5:R-:W-:Y:S03]  /*6a80*/  HMMA.16816.F32 R100, R128.reuse, R124, R100 ;  /* 0x0000007c8064723c */ /* 0x060fe60000001864 */
[C---:B------:R-:W-:Y:S02]  /*6a90*/  FMUL.FTZ R106, R0.reuse, R106 ;  /* 0x0000006a006a7220 */ /* 0x040fe40000410000 */
[----:B------:R-:W-:Y:S02]  /*6aa0*/  FMUL.FTZ R107, R0, R107 ;  /* 0x0000006b006b7220 */ /* 0x000fe40000410000 */
[C---:B------:R-:W-:Y:S01]  /*6ab0*/  FMUL.FTZ R108, R2.reuse, R108 ;  /* 0x0000006c026c7220 */ /* 0x040fe20000410000 */
[C---:B------:R-:W-:Y:S01]  /*6ac0*/  HMMA.16816.F32 R12, R128.reuse, R126, R12 ;  /* 0x0000007e800c723c */ /* 0x040fe2000000180c */
[----:B------:R-:W3:Y:S03]  /*6ad0*/  LDSM.16.MT88.4 R124, [R183+0x800] ;  /* 0x00080000b77c783b */ /* 0x000ee60000004200 */
[----:B------:R-:W-:Y:S02]  /*6ae0*/  FMUL.FTZ R109, R2, R109 ;  /* 0x0000006d026d7220 */ /* 0x000fe40000410000 */
[C---:B------:R-:W-:Y:S02]  /*6af0*/  FMUL.FTZ R110, R0.reuse, R110 ;  /* 0x0000006e006e7220 */ /* 0x040fe40000410000 */
[C---:B--2---:R-:W-:Y:S04]  /*6b00*/  HMMA.16816.F32 R104, R128.reuse, R136, R104 ;  /* 0x000000888068723c */ /* 0x044fe80000001868 */
[----:B------:R-:W-:Y:S02]  /*6b10*/  FMUL.FTZ R111, R0, R111 ;  /* 0x0000006f006f7220 */ /* 0x000fe40000410000 */
[C---:B------:R-:W-:Y:S02]  /*6b20*/  FMUL.FTZ R16, R2.reuse, R116 ;  /* 0x0000007402107220 */ /* 0x040fe40000410000 */
[----:B------:R2:W5:Y:S01]  /*6b30*/  MUFU.EX2 R116, R140 ;  /* 0x0000008c00747308 */ /* 0x0005620000000800 */
[----:B------:R-:W-:Y:S02]  /*6b40*/  FMUL.FTZ R17, R2, R117 ;  /* 0x0000007502117220 */ /* 0x000fe40000410000 */
[C---:B------:R-:W-:Y:S01]  /*6b50*/  HMMA.16816.F32 R108, R128.reuse, R138, R108 ;  /* 0x0000008a806c723c */ /* 0x040fe2000000186c */
[----:B------:R-:W3:Y:S02]  /*6b60*/  LDSM.16.MT88.4 R136, [R182+0x800] ;  /* 0x00080000b688783b */ /* 0x000ee40000004200 */
[----:B------:R-:W-:Y:S01]  /*6b70*/  FMUL.FTZ R18, R0, R118 ;  /* 0x0000007600127220 */ /* 0x000fe20000410000 */
[----:B-1----:R-:W-:Y:S01]  /*6b80*/  F2FP.PACK_AB R117, R166, R165 ;  /* 0x000000a5a675723e */ /* 0x002fe200000000ff */
[----:B------:R-:W-:Y:S01]  /*6b90*/  FMUL.FTZ R19, R0, R119 ;  /* 0x0000007700137220 */ /* 0x000fe20000410000 */
[----:B----4-:R-:W-:Y:S01]  /*6ba0*/  F2FP.PACK_AB R118, R247, R167 ;  /* 0x000000a7f776723e */ /* 0x010fe200000000ff */
[C---:B------:R-:W-:Y:S02]  /*6bb0*/  FMUL.FTZ R112, R2.reuse, R112 ;  /* 0x0000007002707220 */ /* 0x040fe40000410000 */
[----:B------:R-:W-:Y:S03]  /*6bc0*/  FMUL.FTZ R113, R2, R113 ;  /* 0x0000007102717220 */ /* 0x000fe60000410000 */
[C---:B------:R-:W-:Y:S03]  /*6bd0*/  HMMA.16816.F32 R16, R128.reuse, R120, R16 ;  /* 0x000000788010723c */ /* 0x040fe60000001810 */
[C---:B------:R-:W-:Y:S02]  /*6be0*/  FMUL.FTZ R114, R0.reuse, R114 ;  /* 0x0000007200727220 */ /* 0x040fe40000410000 */
[----:B------:R-:W-:Y:S02]  /*6bf0*/  FMUL.FTZ R115, R0, R115 ;  /* 0x0000007300737220 */ /* 0x000fe40000410000 */
[----:B------:R-:W-:Y:S01]  /*6c00*/  FFMA.FTZ R133, R2, R246, R133 ;  /* 0x000000f602857223 */ /* 0x000fe20000010085 */
[----:B------:R-:W-:Y:S01]  /*6c10*/  MOV R2, R132 ;  /* 0x0000008400027202 */ /* 0x000fe20000000f00 */
[----:B--2---:R-:W1:Y:S03]  /*6c20*/  LDSM.16.MT88.4 R140, [R181+0x800] ;  /* 0x00080000b58c783b */ /* 0x004e660000004200 */
[----:B------:R-:W-:Y:S03]  /*6c30*/  HMMA.16816.F32 R112, R128, R122, R112 ;  /* 0x0000007a8070723c */ /* 0x000fe60000001870 */
[----:B------:R-:W-:Y:S02]  /*6c40*/  FFMA.FTZ R158, R0, R245, R158 ;  /* 0x000000f5009e7223 */ /* 0x000fe4000001009e */
[----:B------:R-:W2:Y:S01]  /*6c50*/  LDSM.16.MT88.4 R120, [R181+0x2800] ;  /* 0x00280000b578783b */ /* 0x000ea20000004200 */
[----:B------:R-:W-:Y:S01]  /*6c60*/  FADD.FTZ R133, R134, R133 ;  /* 0x0000008586857221 */ /* 0x000fe20000010000 */
[----:B-----5:R-:W-:Y:S01]  /*6c70*/  MOV R131, R116 ;  /* 0x0000007400837202 */ /* 0x020fe20000000f00 */
[----:B------:R-:W-:Y:S01]  /*6c80*/  FADD.FTZ R158, R157, R158 ;  /* 0x0000009e9d9e7221 */ /* 0x000fe20000010000 */
[----:B------:R-:W-:Y:S03]  /*6c90*/  F2FP.PACK_AB R116, R164, R163 ;  /* 0x000000a3a474723e */ /* 0x000fe600000000ff */
[----:B------:R-:W-:Y:S01]  /*6ca0*/  F2FP.PACK_AB R119, R131, R252 ;  /* 0x000000fc8377723e */ /* 0x000fe200000000ff */
[----:B------:R-:W-:Y:S02]  /*6cb0*/  FADD.FTZ R133, R135, R133 ;  /* 0x0000008587857221 */ /* 0x000fe40000010000 */
[----:B------:R-:W-:Y:S02]  /*6cc0*/  FADD.FTZ R158, R159, R158 ;  /* 0x0000009e9f9e7221 */ /* 0x000fe40000010000 */
[----:B------:R-:W-:Y:S02]  /*6cd0*/  FADD.FTZ R156, R156, R133 ;  /* 0x000000859c9c7221 */ /* 0x000fe40000010000 */
[C---:B---3--:R-:W-:Y:S05]  /*6ce0*/  HMMA.16816.F32 R4, R116.reuse, R124, R4 ;  /* 0x0000007c7404723c */ /* 0x048fea0000001804 */
[----:B------:R-:W-:Y:S02]  /*6cf0*/  FADD.FTZ R160, R160, R158 ;  /* 0x0000009ea0a07221 */ /* 0x000fe40000010000 */
[----:B------:R-:W-:Y:S01]  /*6d00*/  FADD.FTZ R156, R163, R156 ;  /* 0x0000009ca39c7221 */ /* 0x000fe20000010000 */
[C---:B------:R-:W-:Y:S01]  /*6d10*/  HMMA.16816.F32 R8, R116.reuse, R126, R8 ;  /* 0x0000007e7408723c */ /* 0x040fe20000001808 */
[----:B------:R-:W3:Y:S03]  /*6d20*/  LDSM.16.MT88.4 R124, [R180+0x2800] ;  /* 0x00280000b47c783b */ /* 0x000ee60000004200 */
[----:B------:R-:W-:Y:S02]  /*6d30*/  FADD.FTZ R160, R165, R160 ;  /* 0x000000a0a5a07221 */ /* 0x000fe40000010000 */
[----:B------:R-:W-:Y:S02]  /*6d40*/  FADD.FTZ R164, R164, R156 ;  /* 0x0000009ca4a47221 */ /* 0x000fe40000010000 */
[C---:B------:R-:W-:Y:S04]  /*6d50*/  HMMA.16816.F32 R36, R116.reuse, R136, R36 ;  /* 0x000000887424723c */ /* 0x040fe80000001824 */
[----:B------:R-:W-:Y:S02]  /*6d60*/  FADD.FTZ R166, R166, R160 ;  /* 0x000000a0a6a67221 */ /* 0x000fe40000010000 */
[----:B------:R-:W-:Y:S01]  /*6d70*/  FADD.FTZ R164, R167, R164 ;  /* 0x000000a4a7a47221 */ /* 0x000fe20000010000 */
[----:B------:R-:W-:Y:S01]  /*6d80*/  MOV R137, R131 ;  /* 0x0000008300897202 */ /* 0x000fe20000000f00 */
[C---:B------:R-:W-:Y:S01]  /*6d90*/  HMMA.16816.F32 R40, R116.reuse, R138, R40 ;  /* 0x0000008a7428723c */ /* 0x040fe20000001828 */
[----:B------:R-:W4:Y:S03]  /*6da0*/  LDSM.16.MT88.4 R128, [R183+0x4800] ;  /* 0x00480000b780783b */ /* 0x000f260000004200 */
[----:B------:R-:W-:Y:S02]  /*6db0*/  FADD.FTZ R0, R252, R166 ;  /* 0x000000a6fc007221 */ /* 0x000fe40000010000 */
[----:B------:R-:W-:Y:S02]  /*6dc0*/  FADD.FTZ R247, R247, R164 ;  /* 0x000000a4f7f77221 */ /* 0x000fe40000010000 */
[C---:B-1----:R-:W-:Y:S08]  /*6dd0*/  HMMA.16816.F32 R44, R116.reuse, R140, R44 ;  /* 0x0000008c742c723c */ /* 0x042ff0000000182c */
[C---:B------:R-:W-:Y:S01]  /*6de0*/  HMMA.16816.F32 R48, R116.reuse, R142, R48 ;  /* 0x0000008e7430723c */ /* 0x040fe20000001830 */
[----:B------:R-:W-:Y:S07]  /*6df0*/  LDSM.16.MT88.4 R140, [R181+0x1000] ;  /* 0x00100000b58c783b */ /* 0x000fee0000004200 */
[C---:B------:R-:W-:Y:S07]  /*6e00*/  HMMA.16816.F32 R52, R116.reuse, R144, R52 ;  /* 0x000000907434723c */ /* 0x040fee0000001834 */
[--C-:B------:R-:W-:Y:S01]  /*6e10*/  FFMA.FTZ R144, R20, c[0x0][0x2d0], -R162.reuse ;  /* 0x0000b40014907a23 */ /* 0x100fe200000108a2 */
[C---:B------:R-:W-:Y:S04]  /*6e20*/  HMMA.16816.F32 R56, R116.reuse, R146, R56 ;  /* 0x000000927438723c */ /* 0x040fe80000001838 */
[--C-:B------:R-:W-:Y:S01]  /*6e30*/  FFMA.FTZ R145, R21, c[0x0][0x2d0], -R162.reuse ;  /* 0x0000b40015917a23 */ /* 0x100fe200000108a2 */
[----:B------:R-:W1:Y:S02]  /*6e40*/  MUFU.EX2 R144, R144 ;  /* 0x0000009000907308 */ /* 0x000e640000000800 */
[--C-:B------:R-:W-:Y:S01]  /*6e50*/  FFMA.FTZ R146, R22, c[0x0][0x2d0], -R161.reuse ;  /* 0x0000b40016927a23 */ /* 0x100fe200000108a1 */
[C---:B------:R-:W-:Y:S04]  /*6e60*/  HMMA.16816.F32 R60, R116.reuse, R148, R60 ;  /* 0x00000094743c723c */ /* 0x040fe8000000183c */
[--C-:B------:R-:W-:Y:S02]  /*6e70*/  FFMA.FTZ R147, R23, c[0x0][0x2d0], -R161.reuse ;  /* 0x0000b40017937a23 */ /* 0x100fe400000108a1 */
[----:B------:R-:W-:Y:S01]  /*6e80*/  LDSM.16.MT88.4 R20, [R180+0x4800] ;  /* 0x00480000b414783b */ /* 0x000fe20000004200 */
[--C-:B------:R-:W-:Y:S01]  /*6e90*/  FFMA.FTZ R148, R24, c[0x0][0x2d0], -R162.reuse ;  /* 0x0000b40018947a23 */ /* 0x100fe200000108a2 */
[C---:B------:R-:W-:Y:S01]  /*6ea0*/  HMMA.16816.F32 R64, R116.reuse, R150, R64 ;  /* 0x000000967440723c */ /* 0x040fe20000001840 */
[----:B------:R-:W-:Y:S03]  /*6eb0*/  MUFU.EX2 R145, R145 ;  /* 0x0000009100917308 */ /* 0x000fe60000000800 */
[--C-:B------:R-:W-:Y:S03]  /*6ec0*/  FFMA.FTZ R149, R25, c[0x0][0x2d0], -R162.reuse ;  /* 0x0000b40019957a23 */ /* 0x100fe600000108a2 */
[--C-:B------:R-:W-:Y:S01]  /*6ed0*/  FFMA.FTZ R150, R26, c[0x0][0x2d0], -R161.reuse ;  /* 0x0000b4001a967a23 */ /* 0x100fe200000108a1 */
[C---:B------:R-:W-:Y:S03]  /*6ee0*/  HMMA.16816.F32 R68, R116.reuse, R152, R68 ;  /* 0x000000987444723c */ /* 0x040fe60000001844 */
[----:B------:R-:W5:Y:S01]  /*6ef0*/  MUFU.EX2 R146, R146 ;  /* 0x0000009200927308 */ /* 0x000f620000000800 */
[--C-:B------:R-:W-:Y:S02]  /*6f00*/  FFMA.FTZ R151, R27, c[0x0][0x2d0], -R161.reuse ;  /* 0x0000b4001b977a23 */ /* 0x100fe400000108a1 */
[----:B------:R-:W-:Y:S01]  /*6f10*/  LDSM.16.MT88.4 R24, [R180+0x1000] ;  /* 0x00100000b418783b */ /* 0x000fe20000004200 */
[----:B------:R-:W-:Y:S01]  /*6f20*/  FFMA.FTZ R152, R32, c[0x0][0x2d0], -R162 ;  /* 0x0000b40020987a23 */ /* 0x000fe200000108a2 */
[C---:B------:R-:W-:Y:S04]  /*6f30*/  HMMA.16816.F32 R72, R116.reuse, R154, R72 ;  /* 0x0000009a7448723c */ /* 0x040fe80000001848 */
[----:B------:R-:W-:Y:S01]  /*6f40*/  FFMA.FTZ R153, R34, c[0x0][0x2d0], -R161 ;  /* 0x0000b40022997a23 */ /* 0x000fe200000108a1 */
[----:B------:R-:W4:Y:S01]  /*6f50*/  MUFU.EX2 R147, R147 ;  /* 0x0000009300937308 */ /* 0x000f220000000800 */
[----:B-1----:R-:W-:Y:S01]  /*6f60*/  FADD.FTZ R247, R144, R247 ;  /* 0x000000f790f77221 */ /* 0x002fe20000010000 */
[----:B------:R-:W-:Y:S01]  /*6f70*/  MOV R155, R137 ;  /* 0x00000089009b7202 */ /* 0x000fe20000000f00 */
[C---:B--2---:R-:W-:Y:S01]  /*6f80*/  HMMA.16816.F32 R76, R116.reuse, R120, R76 ;  /* 0x00000078744c723c */ /* 0x044fe2000000184c */
[----:B------:R-:W1:Y:S03]  /*6f90*/  LDSM.16.MT88.4 R136, [R182+0x4800] ;  /* 0x00480000b688783b */ /* 0x000e660000004200 */
[----:B------:R-:W-:Y:S03]  /*6fa0*/  FADD.FTZ R0, R155, R0 ;  /* 0x000000009b007221 */ /* 0x000fe60000010000 */
[----:B------:R-:W-:Y:S01]  /*6fb0*/  MUFU.EX2 R148, R148 ;  /* 0x0000009400947308 */ /* 0x000fe20000000800 */
[C---:B------:R-:W-:Y:S01]  /*6fc0*/  HMMA.16816.F32 R80, R116.reuse, R122, R80 ;  /* 0x0000007a7450723c */ /* 0x040fe20000001850 */
[----:B------:R-:W2:Y:S03]  /*6fd0*/  LDSM.16.MT88.4 R120, [R181+0x4800] ;  /* 0x00480000b578783b */ /* 0x000ea60000004200 */
[----:B-----5:R-:W-:Y:S04]  /*6fe0*/  FADD.FTZ R0, R146, R0 ;  /* 0x0000000092007221 */ /* 0x020fe80000010000 */
[C---:B---3--:R-:W-:Y:S01]  /*6ff0*/  HMMA.16816.F32 R84, R116.reuse, R124, R84 ;  /* 0x0000007c7454723c */ /* 0x048fe20000001854 */
[----:B------:R-:W3:Y:S07]  /*7000*/  MUFU.EX2 R149, R149 ;  /* 0x0000009500957308 */ /* 0x000eee0000000800 */
[C---:B------:R-:W-:Y:S01]  /*7010*/  HMMA.16816.F32 R88, R116.reuse, R126, R88 ;  /* 0x0000007e7458723c */ /* 0x040fe20000001858 */
[----:B------:R-:W5:Y:S02]  /*7020*/  LDSM.16.MT88.4 R124, [R183+0x1000] ;  /* 0x00100000b77c783b */ /* 0x000f640000004200 */
[----:B------:R-:W-:Y:S05]  /*7030*/  MUFU.EX2 R150, R150 ;  /* 0x0000009600967308 */ /* 0x000fea0000000800 */
[C---:B----4-:R-:W-:Y:S05]  /*7040*/  HMMA.16816.F32 R92, R116.reuse, R128, R92 ;  /* 0x00000080745c723c */ /* 0x050fea000000185c */
[----:B------:R-:W4:Y:S03]  /*7050*/  MUFU.EX2 R151, R151 ;  /* 0x0000009700977308 */ /* 0x000f260000000800 */
[C---:B------:R-:W-:Y:S01]  /*7060*/  HMMA.16816.F32 R96, R116.reuse, R130, R96 ;  /* 0x000000827460723c */ /* 0x040fe20000001860 */
[----:B------:R-:W3:Y:S06]  /*7070*/  LDSM.16.MT88.4 R128, [R182+0x1000] ;  /* 0x00100000b680783b */ /* 0x000eec0000004200 */
[----:B------:R-:W-:Y:S01]  /*7080*/  MUFU.EX2 R152, R152 ;  /* 0x0000009800987308 */ /* 0x000fe20000000800 */
[C---:B-1----:R-:W-:Y:S08]  /*7090*/  HMMA.16816.F32 R100, R116.reuse, R136, R100 ;  /* 0x000000887464723c */ /* 0x042ff00000001864 */
[C---:B------:R-:W-:Y:S01]  /*70a0*/  HMMA.16816.F32 R12, R116.reuse, R138, R12 ;  /* 0x0000008a740c723c */ /* 0x040fe2000000180c */
[----:B------:R-:W-:Y:S01]  /*70b0*/  LDSM.16.MT88.4 R136, [R183+0x5800] ;  /* 0x00580000b788783b */ /* 0x000fe20000004200 */
[----:B------:R-:W-:Y:S06]  /*70c0*/  MUFU.EX2 R153, R153 ;  /* 0x0000009900997308 */ /* 0x000fec0000000800 */
[C---:B--2---:R-:W-:Y:S08]  /*70d0*/  HMMA.16816.F32 R104, R116.reuse, R120, R104 ;  /* 0x000000787468723c */ /* 0x044ff00000001868 */
[C---:B------:R-:W-:Y:S01]  /*70e0*/  HMMA.16816.F32 R108, R116.reuse, R122, R108 ;  /* 0x0000007a746c723c */ /* 0x040fe2000000186c */
[----:B------:R-:W1:Y:S07]  /*70f0*/  LDSM.16.MT88.4 R120, [R183+0x3000] ;  /* 0x00300000b778783b */ /* 0x000e6e0000004200 */
[C---:B------:R-:W-:Y:S07]  /*7100*/  HMMA.16816.F32 R16, R116.reuse, R20, R16 ;  /* 0x000000147410723c */ /* 0x040fee0000001810 */
[----:B------:R-:W-:Y:S01]  /*7110*/  F2FP.PACK_AB R20, R145, R144 ;  /* 0x000000909114723e */ /* 0x000fe200000000ff */
[----:B------:R-:W-:Y:S01]  /*7120*/  HMMA.16816.F32 R112, R116, R22, R112 ;  /* 0x000000167470723c */ /* 0x000fe20000001870 */
[----:B------:R-:W2:Y:S03]  /*7130*/  LDSM.16.MT88.4 R116, [R182+0x3000] ;  /* 0x00300000b674783b */ /* 0x000ea60000004200 */
[----:B------:R-:W-:Y:S01]  /*7140*/  F2FP.PACK_AB R21, R147, R146 ;  /* 0x000000929315723e */ /* 0x000fe200000000ff */
[----:B------:R-:W-:Y:S02]  /*7150*/  FADD.FTZ R145, R145, R247 ;  /* 0x000000f791917221 */ /* 0x000fe40000010000 */
[----:B---3--:R-:W-:Y:S01]  /*7160*/  F2FP.PACK_AB R22, R149, R148 ;  /* 0x000000949516723e */ /* 0x008fe200000000ff */
[----:B------:R-:W-:Y:S01]  /*7170*/  FADD.FTZ R147, R147, R0 ;  /* 0x0000000093937221 */ /* 0x000fe20000010000 */
[----:B----4-:R-:W-:Y:S03]  /*7180*/  F2FP.PACK_AB R23, R151, R150 ;  /* 0x000000969717723e */ /* 0x010fe600000000ff */
[----:B------:R-:W-:Y:S01]  /*7190*/  MOV R0, R3 ;  /* 0x0000000300007202 */ /* 0x000fe20000000f00 */
[----:B------:R-:W-:Y:S02]  /*71a0*/  FADD.FTZ R145, R148, R145 ;  /* 0x0000009194917221 */ /* 0x000fe40000010000 */
[----:B------:R-:W-:Y:S01]  /*71b0*/  FADD.FTZ R147, R150, R147 ;  /* 0x0000009396937221 */ /* 0x000fe20000010000 */
[C---:B-----5:R-:W-:Y:S05]  /*71c0*/  HMMA.16816.F32 R4, R20.reuse, R124, R4 ;  /* 0x0000007c1404723c */ /* 0x060fea0000001804 */
[----:B------:R-:W-:Y:S02]  /*71d0*/  FADD.FTZ R149, R149, R145 ;  /* 0x0000009195957221 */ /* 0x000fe40000010000 */
[----:B------:R-:W-:Y:S01]  /*71e0*/  FADD.FTZ R151, R151, R147 ;  /* 0x0000009397977221 */ /* 0x000fe20000010000 */
[C---:B------:R-:W-:Y:S01]  /*71f0*/  HMMA.16816.F32 R8, R20.reuse, R126, R8 ;  /* 0x0000007e1408723c */ /* 0x040fe20000001808 */
[----:B------:R-:W3:Y:S07]  /*7200*/  LDSM.16.MT88.4 R124, [R181+0x3000] ;  /* 0x00300000b57c783b */ /* 0x000eee0000004200 */
[C---:B------:R-:W-:Y:S08]  /*7210*/  HMMA.16816.F32 R36, R20.reuse, R128, R36 ;  /* 0x000000801424723c */ /* 0x040ff00000001824 */
[C---:B------:R-:W-:Y:S01]  /*7220*/  HMMA.16816.F32 R40, R20.reuse, R130, R40 ;  /* 0x000000821428723c */ /* 0x040fe20000001828 */
[----:B------:R-:W4:Y:S07]  /*7230*/  LDSM.16.MT88.4 R128, [R180+0x3000] ;  /* 0x00300000b480783b */ /* 0x000f2e0000004200 */
[C---:B------:R-:W-:Y:S07]  /*7240*/  HMMA.16816.F32 R44, R20.reuse, R140, R44 ;  /* 0x0000008c142c723c */ /* 0x040fee000000182c */
[--C-:B------:R-:W-:Y:S01]  /*7250*/  FFMA.FTZ R140, R28, c[0x0][0x2d0], -R162.reuse ;  /* 0x0000b4001c8c7a23 */ /* 0x100fe200000108a2 */
[C---:B------:R-:W-:Y:S04]  /*7260*/  HMMA.16816.F32 R48, R20.reuse, R142, R48 ;  /* 0x0000008e1430723c */ /* 0x040fe80000001830 */
[--C-:B------:R-:W-:Y:S01]  /*7270*/  FFMA.FTZ R141, R29, c[0x0][0x2d0], -R162.reuse ;  /* 0x0000b4001d8d7a23 */ /* 0x100fe200000108a2 */
[----:B------:R-:W5:Y:S01]  /*7280*/  MUFU.EX2 R140, R140 ;  /* 0x0000008c008c7308 */ /* 0x000f620000000800 */
[----:B------:R-:W-:Y:S02]  /*7290*/  FFMA.FTZ R162, R33, c[0x0][0x2d0], -R162 ;  /* 0x0000b40021a27a23 */ /* 0x000fe400000108a2 */
[C---:B------:R-:W-:Y:S04]  /*72a0*/  HMMA.16816.F32 R52, R20.reuse, R24, R52 ;  /* 0x000000181434723c */ /* 0x040fe80000001834 */
[--C-:B------:R-:W-:Y:S02]  /*72b0*/  FFMA.FTZ R142, R30, c[0x0][0x2d0], -R161.reuse ;  /* 0x0000b4001e8e7a23 */ /* 0x100fe400000108a1 */
[--C-:B------:R-:W-:Y:S01]  /*72c0*/  FFMA.FTZ R143, R31, c[0x0][0x2d0], -R161.reuse ;  /* 0x0000b4001f8f7a23 */ /* 0x100fe200000108a1 */
[----:B------:R-:W2:Y:S01]  /*72d0*/  MUFU.EX2 R141, R141 ;  /* 0x0000008d008d7308 */ /* 0x000ea20000000800 */
[C---:B------:R-:W-:Y:S01]  /*72e0*/  HMMA.16816.F32 R56, R20.reuse, R26, R56 ;  /* 0x0000001a1438723c */ /* 0x040fe20000001838 */
[----:B------:R-:W4:Y:S03]  /*72f0*/  LDSM.16.MT88.4 R24, [R183+0x5000] ;  /* 0x00500000b718783b */ /* 0x000f260000004200 */
[----:B------:R-:W-:Y:S04]  /*7300*/  FFMA.FTZ R161, R35, c[0x0][0x2d0], -R161 ;  /* 0x0000b40023a17a23 */ /* 0x000fe800000108a1 */
[C---:B-1----:R-:W-:Y:S01]  /*7310*/  HMMA.16816.F32 R60, R20.reuse, R120, R60 ;  /* 0x00000078143c723c */ /* 0x042fe2000000183c */
[----:B------:R-:W-:Y:S01]  /*7320*/  LDSM.16.MT88.4 R28, [R181+0x5000] ;  /* 0x00500000b51c783b */ /* 0x000fe20000004200 */
[----:B------:R-:W1:Y:S02]  /*7330*/  MUFU.EX2 R142, R142 ;  /* 0x0000008e008e7308 */ /* 0x000e640000000800 */
[----:B-----5:R-:W-:Y:S04]  /*7340*/  FADD.FTZ R149, R140, R149 ;  /* 0x000000958c957221 */ /* 0x020fe80000010000 */
[C---:B------:R-:W-:Y:S01]  /*7350*/  HMMA.16816.F32 R64, R20.reuse, R122, R64 ;  /* 0x0000007a1440723c */ /* 0x040fe20000001840 */
[----:B------:R-:W-:Y:S03]  /*7360*/  LDSM.16.MT88.4 R120, [R180+0x5000] ;  /* 0x00500000b478783b */ /* 0x000fe60000004200 */
[----:B------:R-:W5:Y:S01]  /*7370*/  MUFU.EX2 R143, R143 ;  /* 0x0000008f008f7308 */ /* 0x000f620000000800 */
[----:B--2---:R-:W-:Y:S03]  /*7380*/  FADD.FTZ R149, R141, R149 ;  /* 0x000000958d957221 */ /* 0x004fe60000010000 */
[C---:B------:R-:W-:Y:S01]  /*7390*/  HMMA.16816.F32 R68, R20.reuse, R116, R68 ;  /* 0x000000741444723c */ /* 0x040fe20000001844 */
[----:B------:R-:W-:Y:S03]  /*73a0*/  LDSM.16.MT88.4 R32, [R181+0x1800] ;  /* 0x00180000b520783b */ /* 0x000fe60000004200 */
[----:B------:R-:W-:Y:S02]  /*73b0*/  FADD.FTZ R149, R152, R149 ;  /* 0x0000009598957221 */ /* 0x000fe40000010000 */
[----:B------:R-:W2:Y:S02]  /*73c0*/  MUFU.EX2 R162, R162 ;  /* 0x000000a200a27308 */ /* 0x000ea40000000800 */
[C---:B------:R-:W-:Y:S01]  /*73d0*/  HMMA.16816.F32 R72, R20.reuse, R118, R72 ;  /* 0x000000761448723c */ /* 0x040fe20000001848 */
[----:B------:R-:W4:Y:S03]  /*73e0*/  LDSM.16.MT88.4 R116, [R182+0x5000] ;  /* 0x00500000b674783b */ /* 0x000f260000004200 */
[----:B-1----:R-:W-:Y:S04]  /*73f0*/  FADD.FTZ R151, R142, R151 ;  /* 0x000000978e977221 */ /* 0x002fe80000010000 */
[C---:B---3--:R-:W-:Y:S01]  /*7400*/  HMMA.16816.F32 R76, R20.reuse, R124, R76 ;  /* 0x0000007c144c723c */ /* 0x048fe2000000184c */
[----:B------:R-:W1:Y:S03]  /*7410*/  MUFU.EX2 R161, R161 ;  /* 0x000000a100a17308 */ /* 0x000e660000000800 */
[----:B-----5:R-:W-:Y:S04]  /*7420*/  FADD.FTZ R151, R143, R151 ;  /* 0x000000978f977221 */ /* 0x020fe80000010000 */
[C---:B------:R-:W-:Y:S01]  /*7430*/  HMMA.16816.F32 R80, R20.reuse, R126, R80 ;  /* 0x0000007e1450723c */ /* 0x040fe20000001850 */
[----:B------:R-:W3:Y:S03]  /*7440*/  LDSM.16.MT88.4 R124, [R183+0x1800] ;  /* 0x00180000b77c783b */ /* 0x000ee60000004200 */
[----:B------:R-:W-:Y:S02]  /*7450*/  FADD.FTZ R151, R153, R151 ;  /* 0x0000009799977221 */ /* 0x000fe40000010000 */
[C---:B--2---:R-:W-:Y:S02]  /*7460*/  FADD.FTZ R246, R162.reuse, R149 ;  /* 0x00000095a2f67221 */ /* 0x044fe40000010000 */
[C---:B----4-:R-:W-:Y:S08]  /*7470*/  HMMA.16816.F32 R84, R20.reuse, R128, R84 ;  /* 0x000000801454723c */ /* 0x050ff00000001854 */
[C---:B------:R-:W-:Y:S04]  /*7480*/  HMMA.16816.F32 R88, R20.reuse, R130, R88 ;  /* 0x000000821458723c */ /* 0x040fe80000001858 */
[----:B-1----:R-:W-:Y:S04]  /*7490*/  FADD.FTZ R245, R161, R151 ;  /* 0x00000097a1f57221 */ /* 0x002fe80000010000 */
[C---:B------:R-:W-:Y:S08]  /*74a0*/  HMMA.16816.F32 R92, R20.reuse, R24, R92 ;  /* 0x00000018145c723c */ /* 0x040ff0000000185c */
[C---:B------:R-:W-:Y:S01]  /*74b0*/  HMMA.16816.F32 R96, R20.reuse, R26, R96 ;  /* 0x0000001a1460723c */ /* 0x040fe20000001860 */
[----:B------:R-:W1:Y:S07]  /*74c0*/  LDSM.16.MT88.4 R24, [R182+0x1800] ;  /* 0x00180000b618783b */ /* 0x000e6e0000004200 */
[C---:B------:R-:W-:Y:S08]  /*74d0*/  HMMA.16816.F32 R100, R20.reuse, R116, R100 ;  /* 0x000000741464723c */ /* 0x040ff00000001864 */
[C---:B------:R-:W-:Y:S01]  /*74e0*/  HMMA.16816.F32 R12, R20.reuse, R118, R12 ;  /* 0x00000076140c723c */ /* 0x040fe2000000180c */
[----:B------:R-:W-:Y:S07]  /*74f0*/  LDSM.16.MT88.4 R116, [R183+0x3800] ;  /* 0x00380000b774783b */ /* 0x000fee0000004200 */
[C---:B------:R-:W-:Y:S08]  /*7500*/  HMMA.16816.F32 R104, R20.reuse, R28, R104 ;  /* 0x0000001c1468723c */ /* 0x040ff00000001868 */
[C---:B------:R-:W-:Y:S01]  /*7510*/  HMMA.16816.F32 R108, R20.reuse, R30, R108 ;  /* 0x0000001e146c723c */ /* 0x040fe2000000186c */
[----:B------:R-:W2:Y:S07]  /*7520*/  LDSM.16.MT88.4 R28, [R180+0x1800] ;  /* 0x00180000b41c783b */ /* 0x000eae0000004200 */
[C---:B------:R-:W-:Y:S08]  /*7530*/  HMMA.16816.F32 R16, R20.reuse, R120, R16 ;  /* 0x000000781410723c */ /* 0x040ff00000001810 */
[----:B------:R-:W-:Y:S01]  /*7540*/  HMMA.16816.F32 R112, R20, R122, R112 ;  /* 0x0000007a1470723c */ /* 0x000fe20000001870 */
[----:B------:R-:W-:Y:S06]  /*7550*/  LDSM.16.MT88.4 R120, [R180+0x3800] ;  /* 0x00380000b478783b */ /* 0x000fec0000004200 */
[----:B------:R-:W-:Y:S02]  /*7560*/  F2FP.PACK_AB R20, R141, R140 ;  /* 0x0000008c8d14723e */ /* 0x000fe400000000ff */
[----:B------:R-:W-:Y:S03]  /*7570*/  F2FP.PACK_AB R21, R143, R142 ;  /* 0x0000008e8f15723e */ /* 0x000fe600000000ff */
[----:B------:R-:W-:Y:S02]  /*7580*/  F2FP.PACK_AB R22, R162, R152 ;  /* 0x00000098a216723e */ /* 0x000fe400000000ff */
[----:B------:R-:W-:Y:S07]  /*7590*/  F2FP.PACK_AB R23, R161, R153 ;  /* 0x00000099a117723e */ /* 0x000fee00000000ff */
[C---:B---3--:R-:W-:Y:S01]  /*75a0*/  HMMA.16816.F32 R128, R20.reuse, R124, R4 ;  /* 0x0000007c1480723c */ /* 0x048fe20000001804 */
[----:B------:R-:W3:Y:S07]  /*75b0*/  LDSM.16.MT88.4 R4, [R182+0x3800] ;  /* 0x00380000b604783b */ /* 0x000eee0000004200 */
[C---:B------:R-:W-:Y:S01]  /*75c0*/  HMMA.16816.F32 R124, R20.reuse, R126, R8 ;  /* 0x0000007e147c723c */ /* 0x040fe20000001808 */
[----:B------:R-:W4:Y:S07]  /*75d0*/  LDSM.16.MT88.4 R8, [R181+0x3800] ;  /* 0x00380000b508783b */ /* 0x000f2e0000004200 */
[C---:B-1----:R-:W-:Y:S08]  /*75e0*/  HMMA.16816.F32 R36, R20.reuse, R24, R36 ;  /* 0x000000181424723c */ /* 0x042ff00000001824 */
[C---:B------:R-:W-:Y:S01]  /*75f0*/  HMMA.16816.F32 R40, R20.reuse, R26, R40 ;  /* 0x0000001a1428723c */ /* 0x040fe20000001828 */
[----:B------:R-:W1:Y:S07]  /*7600*/  LDSM.16.MT88.4 R24, [R182+0x5800] ;  /* 0x00580000b618783b */ /* 0x000e6e0000004200 */
[C---:B------:R-:W-:Y:S08]  /*7610*/  HMMA.16816.F32 R44, R20.reuse, R32, R44 ;  /* 0x00000020142c723c */ /* 0x040ff0000000182c */
[C---:B------:R-:W-:Y:S08]  /*7620*/  HMMA.16816.F32 R48, R20.reuse, R34, R48 ;  /* 0x000000221430723c */ /* 0x040ff00000001830 */
[C---:B--2---:R-:W-:Y:S08]  /*7630*/  HMMA.16816.F32 R52, R20.reuse, R28, R52 ;  /* 0x0000001c1434723c */ /* 0x044ff00000001834 */
[C---:B------:R-:W-:Y:S01]  /*7640*/  HMMA.16816.F32 R56, R20.reuse, R30, R56 ;  /* 0x0000001e1438723c */ /* 0x040fe20000001838 */
[----:B------:R-:W2:Y:S07]  /*7650*/  LDSM.16.MT88.4 R28, [R181+0x5800] ;  /* 0x00580000b51c783b */ /* 0x000eae0000004200 */
[C---:B------:R-:W-:Y:S08]  /*7660*/  HMMA.16816.F32 R60, R20.reuse, R116, R60 ;  /* 0x00000074143c723c */ /* 0x040ff0000000183c */
[C---:B------:R-:W-:Y:S08]  /*7670*/  HMMA.16816.F32 R64, R20.reuse, R118, R64 ;  /* 0x000000761440723c */ /* 0x040ff00000001840 */
[C---:B---3--:R-:W-:Y:S08]  /*7680*/  HMMA.16816.F32 R68, R20.reuse, R4, R68 ;  /* 0x000000041444723c */ /* 0x048ff00000001844 */
[C---:B------:R-:W-:Y:S01]  /*7690*/  HMMA.16816.F32 R72, R20.reuse, R6, R72 ;  /* 0x000000061448723c */ /* 0x040fe20000001848 */
[----:B------:R-:W3:Y:S07]  /*76a0*/  LDSM.16.MT88.4 R4, [R180+0x5800] ;  /* 0x00580000b404783b */ /* 0x000eee0000004200 */
[C---:B----4-:R-:W-:Y:S08]  /*76b0*/  HMMA.16816.F32 R76, R20.reuse, R8, R76 ;  /* 0x00000008144c723c */ /* 0x050ff0000000184c */
[C---:B------:R-:W-:Y:S08]  /*76c0*/  HMMA.16816.F32 R80, R20.reuse, R10, R80 ;  /* 0x0000000a1450723c */ /* 0x040ff00000001850 */
[C---:B------:R-:W-:Y:S08]  /*76d0*/  HMMA.16816.F32 R84, R20.reuse, R120, R84 ;  /* 0x000000781454723c */ /* 0x040ff00000001854 */
[C---:B------:R-:W-:Y:S08]  /*76e0*/  HMMA.16816.F32 R88, R20.reuse, R122, R88 ;  /* 0x0000007a1458723c */ /* 0x040ff00000001858 */
[C---:B------:R-:W-:Y:S08]  /*76f0*/  HMMA.16816.F32 R92, R20.reuse, R136, R92 ;  /* 0x00000088145c723c */ /* 0x040ff0000000185c */
[C---:B------:R-:W-:Y:S08]  /*7700*/  HMMA.16816.F32 R96, R20.reuse, R138, R96 ;  /* 0x0000008a1460723c */ /* 0x040ff00000001860 */
[C---:B-1----:R-:W-:Y:S08]  /*7710*/  HMMA.16816.F32 R100, R20.reuse, R24, R100 ;  /* 0x000000181464723c */ /* 0x042ff00000001864 */
[C---:B------:R-:W-:Y:S08]  /*7720*/  HMMA.16816.F32 R120, R20.reuse, R26, R12 ;  /* 0x0000001a1478723c */ /* 0x040ff0000000180c */
[C---:B--2---:R-:W-:Y:S08]  /*7730*/  HMMA.16816.F32 R104, R20.reuse, R28, R104 ;  /* 0x0000001c1468723c */ /* 0x044ff00000001868 */
[C---:B------:R-:W-:Y:S08]  /*7740*/  HMMA.16816.F32 R108, R20.reuse, R30, R108 ;  /* 0x0000001e146c723c */ /* 0x040ff0000000186c */
[C---:B---3--:R-:W-:Y:S08]  /*7750*/  HMMA.16816.F32 R116, R20.reuse, R4, R16 ;  /* 0x000000041474723c */ /* 0x048ff00000001810 */
[----:B------:R-:W-:Y:S01]  /*7760*/  HMMA.16816.F32 R112, R20, R6, R112 ;  /* 0x000000061470723c */ /* 0x000fe20000001870 */
[----:B------:R-:W-:-:S07]  /*7770*/  @P3 BRA `(.L_x_44) ;  /* 0xffffd65000003947 */ /* 0x000fce000383ffff */
.L_x_43:
[----:B------:R-:W-:Y:S11]  /*7780*/  @!UPT UIADD3 URZ, URZ, URZ, URZ ;  /* 0x0000003f3f3ff290 */ /* 0x000ff6000fffe03f */
[----:B------:R-:W-:Y:S05]  /*7790*/  BRA.DIV ~URZ, `(.L_x_45) ;  /* 0x00004aa27f007947 */ /* 0x000fea000b800000 */
[----:B------:R-:W1:Y:S04]  /*77a0*/  SHFL.BFLY PT, R0, R246, 0x2, 0x1f ;  /* 0x0c401f00f6007f89 */ /* 0x000e6800000e0000 */
[----:B------:R-:W2:Y:S01]  /*77b0*/  SHFL.BFLY PT, R2, R245, 0x2, 0x1f ;  /* 0x0c401f00f5027f89 */ /* 0x000ea200000e0000 */
[----:B-1----:R-:W-:-:S02]  /*77c0*/  FADD.FTZ R246, R0, R246 ;  /* 0x000000f600f67221 */ /* 0x002fc40000010000 */
[----:B--2---:R-:W-:-:S03]  /*77d0*/  FADD.FTZ R245, R2, R245 ;  /* 0x000000f502f57221 */ /* 0x004fc60000010000 */
[----:B------:R-:W1:Y:S04]  /*77e0*/  SHFL.BFLY PT, R0, R246, 0x1, 0x1f ;  /* 0x0c201f00f6007f89 */ /* 0x000e6800000e0000 */
[----:B------:R2:W3:Y:S01]  /*77f0*/  SHFL.BFLY PT, R4, R245, 0x1, 0x1f ;  /* 0x0c201f00f5047f89 */ /* 0x0004e200000e0000 */
[----:B-1----:R-:W-:-:S05]  /*7800*/  FADD.FTZ R0, R246, R0 ;  /* 0x00000000f6007221 */ /* 0x002fca0000010000 */
.L_x_114:
[----:B------:R-:W-:Y:S01]  /*7810*/  FSETP.NE.FTZ.AND P1, PT, R0, RZ, PT ;  /* 0x000000ff0000720b */ /* 0x000fe20003f35000 */
[----:B---3--:R-:W-:Y:S01]  /*7820*/  FADD.FTZ R4, R4, R245 ;  /* 0x000000f504047221 */ /* 0x008fe20000010000 */
[----:B------:R-:W-:Y:S02]  /*7830*/  MOV R5, RZ ;  /* 0x000000ff00057202 */ /* 0x000fe40000000f00 */
[----:B------:R-:W-:Y:S02]  /*7840*/  MOV R2, 0xff800000 ;  /* 0xff80000000027802 */ /* 0x000fe40000000f00 */
[----:B------:R-:W-:-:S02]  /*7850*/  FSETP.NE.FTZ.AND P0, PT, R4, RZ, PT ;  /* 0x000000ff0400720b */ /* 0x000fc40003f15000 */
[----:B------:R-:W-:-:S05]  /*7860*/  MOV R9, 0x1 ;  /* 0x0000000100097802 */ /* 0x000fca0000000f00 */
[----:B------:R-:W1:Y:S01]  /*7870*/  @P1 MUFU.LG2 R6, R0 ;  /* 0x0000000000061308 */ /* 0x000e620000000c00 */
[----:B------:R-:W-:-:S05]  /*7880*/  @P1 MOV R7, 0x3f317218 ;  /* 0x3f31721800071802 */ /* 0x000fca0000000f00 */
[----:B------:R-:W-:Y:S02]  /*7890*/  @P1 FMUL.FTZ R7, R7, c[0x0][0x2d0] ;  /* 0x0000b40007071a20 */ /* 0x000fe40000410000 */
[----:B------:R3:W4:Y:S01]  /*78a0*/  @P1 MUFU.RCP R5, R0 ;  /* 0x0000000000051308 */ /* 0x0007220000001000 */
[----:B-1----:R-:W-:-:S04]  /*78b0*/  @P1 FMUL.FTZ R6, R6, 0.69314718246459960938 ;  /* 0x3f31721806061820 */ /* 0x002fc80000410000 */
[----:B------:R-:W-:Y:S01]  /*78c0*/  @P1 FFMA.FTZ R2, R7, R132, R6 ;  /* 0x0000008407021223 */ /* 0x000fe20000010006 */
[----:B------:R-:W-:Y:S02]  /*78d0*/  @P0 MOV R7, 0x3f317218 ;  /* 0x3f31721800070802 */ /* 0x000fe40000000f00 */
[----:B---3--:R-:W-:Y:S01]  /*78e0*/  MOV R0, RZ ;  /* 0x000000ff00007202 */ /* 0x008fe20000000f00 */
[C---:B----4-:R-:W-:Y:S02]  /*78f0*/  FMUL.FTZ R128, R5.reuse, R128 ;  /* 0x0000008005807220 */ /* 0x050fe40000410000 */
[C---:B------:R-:W-:Y:S02]  /*7900*/  FMUL.FTZ R129, R5.reuse, R129 ;  /* 0x0000008105817220 */ /* 0x040fe40000410000 */
[C---:B------:R-:W-:Y:S01]  /*7910*/  FMUL.FTZ R124, R5.reuse, R124 ;  /* 0x0000007c057c7220 */ /* 0x040fe20000410000 */
[----:B------:R-:W-:Y:S01]  /*7920*/  @P0 MUFU.RCP R0, R4 ;  /* 0x0000000400000308 */ /* 0x000fe20000001000 */
[----:B------:R-:W-:-:S02]  /*7930*/  FMUL.FTZ R125, R5, R125 ;  /* 0x0000007d057d7220 */ /* 0x000fc40000410000 */
        /* <DEDUP_REMOVED lines=11> */
[----:B------:R-:W-:Y:S02]  /*79f0*/  FMUL.FTZ R56, R5, R56 ;  /* 0x0000003805387220 */ /* 0x000fe40000410000 */
[----:B-1----:R-:W-:-:S02]  /*7a00*/  @P0 FMUL.FTZ R6, R4, 0.69314718246459960938 ;  /* 0x3f31721804060820 */ /* 0x002fc40000410000 */
[----:B------:R-:W-:Y:S02]  /*7a10*/  @P0 FMUL.FTZ R4, R7, c[0x0][0x2d0] ;  /* 0x0000b40007040a20 */ /* 0x000fe40000410000 */
        /* <DEDUP_REMOVED lines=32> */
[----:B------:R-:W-:Y:S01]  /*7c20*/  FMUL.FTZ R113, R5, R113 ;  /* 0x0000007105717220 */ /* 0x000fe20000410000 */
[----:B------:R-:W-:Y:S01]  /*7c30*/  MOV R5, 0xff800000 ;  /* 0xff80000000057802 */ /* 0x000fe20000000f00 */
        /* <DEDUP_REMOVED lines=47> */
[----:B------:R-:W-:Y:S02]  /*7f30*/  FMUL.FTZ R115, R0, R115 ;  /* 0x0000007300737220 */ /* 0x000fe40000410000 */
[----:B------:R-:W-:Y:S02]  /*7f40*/  @P0 FFMA.FTZ R5, R4, R3, R6 ;  /* 0x0000000304050223 */ /* 0x000fe40000010006 */
.L_x_28:
[----:B------:R-:W-:Y:S01]  /*7f50*/  LOP3.LUT P0, RZ, R201, 0xff, RZ, 0xc0, !PT ;  /* 0x000000ffc9ff7812 */ /* 0x000fe2000780c0ff */
[----:B------:R-:W-:-:S12]  /*7f60*/  BSSY B0, `(.L_x_46) ;  /* 0x000000f000007945 */ /* 0x000fd80003800000 */
[----:B------:R-:W-:Y:S05]  /*7f70*/  @P0 BRA `(.L_x_47) ;  /* 0x000000d000000947 */ /* 0x000fea0003800000 */
[----:B------:R-:W3:Y:S01]  /*7f80*/  S2R R0, SR_LANEID ;  /* 0x0000000000007919 */ /* 0x000ee20000000000 */
[----:B------:R-:W-:Y:S01]  /*7f90*/  VOTEU.ANY UR4, UPT, PT ;  /* 0x0000000000047886 */ /* 0x000fe200038e0100 */
[----:B------:R-:W-:Y:S01]  /*7fa0*/  IMAD.MOV.U32 R6, RZ, RZ, c[0x0][0x560] ;  /* 0x00015800ff067624 */ /* 0x000fe200078e00ff */
[----:B------:R-:W3:Y:S01]  /*7fb0*/  FLO.U32 R4, UR4 ;  /* 0x0000000400047d00 */ /* 0x000ee200080e0000 */
[----:B------:R-:W-:-:S07]  /*7fc0*/  IMAD.MOV.U32 R7, RZ, RZ, c[0x0][0x564] ;  /* 0x00015900ff077624 */ /* 0x000fce00078e00ff */
[----:B------:R-:W4:Y:S01]  /*7fd0*/  POPC R3, UR4 ;  /* 0x0000000400037d09 */ /* 0x000f220008000000 */
[----:B---3--:R-:W-:-:S13]  /*7fe0*/  ISETP.EQ.U32.AND P0, PT, R4, R0, PT ;  /* 0x000000000400720c */ /* 0x008fda0003f02070 */
[----:B----4-:R-:W3:Y:S04]  /*7ff0*/  @P0 ATOMG.E.ADD.STRONG.GPU PT, R3, [R6.64], R3 ;  /* 0x00000003060309a8 */ /* 0x010ee800081ee1c6 */
[----:B------:R-:W4:Y:S02]  /*8000*/  S2R R0, SR_LTMASK ;  /* 0x0000000000007919 */ /* 0x000f240000003900 */
[----:B----4-:R-:W-:-:S04]  /*8010*/  LOP3.LUT R0, R0, UR4, RZ, 0xc0, !PT ;  /* 0x0000000400007c12 */ /* 0x010fc8000f8ec0ff */
[----:B------:R-:W4:Y:S01]  /*8020*/  POPC R192, R0 ;  /* 0x0000000000c07309 */ /* 0x000f220000000000 */
[----:B---3--:R-:W4:Y:S02]  /*8030*/  SHFL.IDX PT, R3, R3, R4, 0x1f ;  /* 0x00001f0403037589 */ /* 0x008f2400000e0000 */
[----:B----4-:R-:W-:-:S05]  /*8040*/  IADD3 R192, R3, c[0x0][0xc], R192 ;  /* 0x0000030003c07a10 */ /* 0x010fca0007ffe0c0 */
.L_x_47:
[----:B------:R-:W-:Y:S05]  /*8050*/  BSYNC B0 ;  /* 0x0000000000007941 */ /* 0x000fea0003800000 */
.L_x_46:
[----:B------:R-:W-:Y:S01]  /*8060*/  PRMT R9, R9, 0x9910, RZ ;  /* 0x0000991009097816 */ /* 0x000fe200000000ff */
[----:B------:R-:W-:Y:S01]  /*8070*/  BSSY B1, `(.L_x_48) ;  /* 0x00002fd000017945 */ /* 0x000fe20003800000 */
[----:B------:R-:W-:Y:S02]  /*8080*/  IMAD.MOV.U32 R0, RZ, RZ, R192 ;  /* 0x000000ffff007224 */ /* 0x000fe400078e00c0 */
[----:B------:R-:W-:-:S13]  /*8090*/  ISETP.NE.AND P0, PT, R9, RZ, PT ;  /* 0x000000ff0900720c */ /* 0x000fda0003f05270 */
[----:B------:R-:W-:Y:S05]  /*80a0*/  @!P0 BRA `(.L_x_49) ;  /* 0x000023e000008947 */ /* 0x000fea0003800000 */
[----:B------:R-:W-:Y:S01]  /*80b0*/  WARPSYNC 0xffffffff ;  /* 0xffffffff00007948 */ /* 0x000fe20003800000 */
[----:B------:R-:W-:Y:S01]  /*80c0*/  BAR.SYNC.DEFER_BLOCKING 0x1, 0x100 ;  /* 0x0044000000007b1d */ /* 0x000fe20000010000 */
[----:B------:R-:W-:Y:S02]  /*80d0*/  F2FP.PACK_AB R4, R129, R128 ;  /* 0x000000808104723e */ /* 0x000fe400000000ff */
[----:B------:R-:W-:Y:S02]  /*80e0*/  F2FP.PACK_AB R6, R131, R130 ;  /* 0x000000828306723e */ /* 0x000fe400000000ff */
[----:B------:R-:W-:Y:S02]  /*80f0*/  F2FP.PACK_AB R3, R125, R124 ;  /* 0x0000007c7d03723e */ /* 0x000fe400000000ff */
[----:B------:R-:W-:Y:S02]  /*8100*/  F2FP.PACK_AB R7, R115, R114 ;  /* 0x000000727307723e */ /* 0x000fe400000000ff */
[----:B------:R-:W-:-:S02]  /*8110*/  ISETP.NE.U32.AND P2, PT, RZ, c[0x0][0x508], PT ;  /* 0x00014200ff007a0c */ /* 0x000fc40003f45070 */
[----:B------:R-:W-:Y:S02]  /*8120*/  ISETP.NE.U32.AND P1, PT, RZ, c[0x0][0x500], PT ;  /* 0x00014000ff007a0c */ /* 0x000fe40003f25070 */
[----:B------:R-:W-:Y:S02]  /*8130*/  ISETP.NE.AND.EX P2, PT, RZ, c[0x0][0x50c], PT, P2 ;  /* 0x00014300ff007a0c */ /* 0x000fe40003f45320 */
[----:B------:R-:W-:Y:S01]  /*8140*/  ISETP.NE.AND.EX P1, PT, RZ, c[0x0][0x504], PT, P1 ;  /* 0x00014100ff007a0c */ /* 0x000fe20003f25310 */
[----:B------:R3:W-:Y:S10]  /*8150*/  STS [R232], R4 ;  /* 0x00000004e8007388 */ /* 0x0007f40000000800 */
[C---:B------:R-:W-:Y:S01]  /*8160*/  @P2 LEA R8, P0, R238.reuse, c[0x0][0x508], 0x2 ;  /* 0x00014200ee082a11 */ /* 0x040fe200078010ff */
[----:B------:R4:W-:Y:S03]  /*8170*/  STS [R232+0x400], R6 ;  /* 0x00040006e8007388 */ /* 0x0009e60000000800 */
[----:B------:R-:W-:Y:S01]  /*8180*/  @P2 LEA.HI.X R9, R238, c[0x0][0x50c], R237, 0x2, P0 ;  /* 0x00014300ee092a11 */ /* 0x000fe200000f14ed */
[----:B------:R1:W-:Y:S01]  /*8190*/  STS [R231], R3 ;  /* 0x00000003e7007388 */ /* 0x0003e20000000800 */
[----:B---3--:R-:W-:-:S02]  /*81a0*/  F2FP.PACK_AB R4, R127, R126 ;  /* 0x0000007e7f04723e */ /* 0x008fc400000000ff */
[----:B----4-:R-:W-:-:S03]  /*81b0*/  F2FP.PACK_AB R6, R37, R36 ;  /* 0x000000242506723e */ /* 0x010fc600000000ff */
[----:B------:R3:W-:Y:S01]  /*81c0*/  STS [R231+0x400], R4 ;  /* 0x00040004e7007388 */ /* 0x0007e20000000800 */
[----:B-1----:R-:W-:-:S03]  /*81d0*/  F2FP.PACK_AB R3, R39, R38 ;  /* 0x000000262703723e */ /* 0x002fc600000000ff */
[----:B------:R1:W-:Y:S04]  /*81e0*/  STS [R230], R6 ;  /* 0x00000006e6007388 */ /* 0x0003e80000000800 */
[----:B------:R4:W-:Y:S01]  /*81f0*/  STS [R230+0x400], R3 ;  /* 0x00040003e6007388 */ /* 0x0009e20000000800 */
[----:B---3--:R-:W-:Y:S02]  /*8200*/  F2FP.PACK_AB R4, R41, R40 ;  /* 0x000000282904723e */ /* 0x008fe400000000ff */
[----:B-1----:R-:W-:-:S03]  /*8210*/  F2FP.PACK_AB R6, R43, R42 ;  /* 0x0000002a2b06723e */ /* 0x002fc600000000ff */
[----:B------:R1:W-:Y:S01]  /*8220*/  STS [R235], R4 ;  /* 0x00000004eb007388 */ /* 0x0003e20000000800 */
[----:B----4-:R-:W-:-:S03]  /*8230*/  F2FP.PACK_AB R3, R45, R44 ;  /* 0x0000002c2d03723e */ /* 0x010fc600000000ff */
[----:B------:R3:W-:Y:S04]  /*8240*/  STS [R235+0x400], R6 ;  /* 0x00040006eb007388 */ /* 0x0007e80000000800 */
[----:B------:R4:W-:Y:S01]  /*8250*/  STS [R229], R3 ;  /* 0x00000003e5007388 */ /* 0x0009e20000000800 */
[----:B-1----:R-:W-:Y:S02]  /*8260*/  F2FP.PACK_AB R4, R47, R46 ;  /* 0x0000002e2f04723e */ /* 0x002fe400000000ff */
[----:B---3--:R-:W-:-:S03]  /*8270*/  F2FP.PACK_AB R6, R49, R48 ;  /* 0x000000303106723e */ /* 0x008fc600000000ff */
[----:B------:R1:W-:Y:S01]  /*8280*/  STS [R229+0x400], R4 ;  /* 0x00040004e5007388 */ /* 0x0003e20000000800 */
[----:B----4-:R-:W-:-:S03]  /*8290*/  F2FP.PACK_AB R3, R51, R50 ;  /* 0x000000323303723e */ /* 0x010fc600000000ff */
[----:B------:R3:W-:Y:S04]  /*82a0*/  STS [R234], R6 ;  /* 0x00000006ea007388 */ /* 0x0007e80000000800 */
[----:B------:R4:W-:Y:S01]  /*82b0*/  STS [R234+0x400], R3 ;  /* 0x00040003ea007388 */ /* 0x0009e20000000800 */
[----:B-1----:R-:W-:Y:S02]  /*82c0*/  F2FP.PACK_AB R4, R53, R52 ;  /* 0x000000343504723e */ /* 0x002fe400000000ff */
[----:B---3--:R-:W-:-:S03]  /*82d0*/  F2FP.PACK_AB R6, R55, R54 ;  /* 0x000000363706723e */ /* 0x008fc600000000ff */
        /* <DEDUP_REMOVED lines=8> */
[----:B------:R3:W-:Y:S04]  /*8360*/  STS [R232+0x4000], R6 ;  /* 0x00400006e8007388 */ /* 0x0007e80000000800 */
[----:B------:R4:W-:Y:S01]  /*8370*/  STS [R232+0x4400], R3 ;  /* 0x00440003e8007388 */ /* 0x0009e20000000800 */
        /* <DEDUP_REMOVED lines=51> */
[----:B----4-:R-:W-:-:S05]  /*86b0*/  F2FP.PACK_AB R3, R111, R110 ;  /* 0x0000006e6f03723e */ /* 0x010fca00000000ff */
[----:B------:R3:W-:Y:S04]  /*86c0*/  STS [R234+0x8400], R3 ;  /* 0x00840003ea007388 */ /* 0x0007e80000000800 */
[----:B------:R4:W-:Y:S01]  /*86d0*/  STS [R233+0x8000], R6 ;  /* 0x00800006e9007388 */ /* 0x0009e20000000800 */
[----:B-1----:R-:W-:-:S05]  /*86e0*/  F2FP.PACK_AB R4, R119, R118 ;  /* 0x000000767704723e */ /* 0x002fca00000000ff */
[----:B------:R1:W-:Y:S01]  /*86f0*/  STS [R233+0x8400], R4 ;  /* 0x00840004e9007388 */ /* 0x0003e20000000800 */
[----:B---3--:R-:W-:-:S03]  /*8700*/  F2FP.PACK_AB R3, R113, R112 ;  /* 0x000000707103723e */ /* 0x008fc600000000ff */
[----:B------:R-:W-:Y:S01]  /*8710*/  STS [R236+0x8400], R7 ;  /* 0x00840007ec007388 */ /* 0x000fe20000000800 */
[----:B----4-:R-:W-:-:S03]  /*8720*/  IMAD.MOV.U32 R6, RZ, RZ, 0x4 ;  /* 0x00000004ff067424 */ /* 0x010fc600078e00ff */
[----:B------:R3:W-:Y:S01]  /*8730*/  STS [R236+0x8000], R3 ;  /* 0x00800003ec007388 */ /* 0x0007e20000000800 */
[----:B------:R-:W-:-:S04]  /*8740*/  IMAD.WIDE R10, R238, R6, c[0x0][0x500] ;  /* 0x00014000ee0a7625 */ /* 0x000fc800078e0206 */
[----:B-1----:R-:W-:Y:S01]  /*8750*/  IMAD.MOV.U32 R4, RZ, RZ, RZ ;  /* 0x000000ffff047224 */ /* 0x002fe200078e00ff */
[----:B------:R-:W-:Y:S01]  /*8760*/  BAR.SYNC.DEFER_BLOCKING 0x1, 0x100 ;  /* 0x0044000000007b1d */ /* 0x000fe20000010000 */
[----:B---3--:R-:W-:-:S06]  /*8770*/  IMAD.MOV.U32 R3, RZ, RZ, c[0x0][0x388] ;  /* 0x0000e200ff037624 */ /* 0x008fcc00078e00ff */
[----:B------:R1:W5:Y:S04]  /*8780*/  @P2 LDG.E R3, [R8.64] ;  /* 0x0000000608032981 */ /* 0x000368000c1e1900 */
[----:B------:R1:W5:Y:S01]  /*8790*/  @P1 LDG.E R4, [R10.64] ;  /* 0x000000060a041981 */ /* 0x000362000c1e1900 */
[----:B------:R-:W-:-:S04]  /*87a0*/  ISETP.NE.AND P0, PT, R242, RZ, PT ;  /* 0x000000fff200720c */ /* 0x000fc80003f05270 */
[----:B------:R-:W-:Y:S01]  /*87b0*/  SEL R242, R242, c[0x0][0x3d4], P0 ;  /* 0x0000f500f2f27a07 */ /* 0x000fe20000000000 */
[----:B------:R-:W-:Y:S05]  /*87c0*/  @P2 BRA `(.L_x_50) ;  /* 0x0000004000002947 */ /* 0x000fea0003800000 */
[----:B------:R-:W-:Y:S05]  /*87d0*/  @!P1 BRA `(.L_x_50) ;  /* 0x0000003000009947 */ /* 0x000fea0003800000 */
[----:B-----5:R3:W4:Y:S04]  /*87e0*/  LDG.E R3, [R10.64] ;  /* 0x000000060a037981 */ /* 0x020728000c1e1900 */
[----:B-1-3--:R-:W4:Y:S02]  /*87f0*/  LDG.E R10, [R10.64+0x4] ;  /* 0x000004060a0a7981 */ /* 0x00af24000c1e1900 */
[----:B----4-:R-:W-:Y:S02]  /*8800*/  IADD3 R3, -R3, R10, RZ ;  /* 0x0000000a03037210 */ /* 0x010fe40007ffe1ff */
.L_x_50:
[----:B------:R-:W-:Y:S01]  /*8810*/  IMAD.MOV.U32 R22, RZ, RZ, 0x368 ;  /* 0x00000368ff167424 */ /* 0x000fe200078e00ff */
[----:B------:R-:W-:Y:S01]  /*8820*/  ISETP.GT.AND P3, PT, R242, 0x1, PT ;  /* 0x00000001f200780c */ /* 0x000fe20003f64270 */
[----:B------:R-:W-:Y:S01]  /*8830*/  IMAD.MOV.U32 R6, RZ, RZ, c[0x0][0x4e8] ;  /* 0x00013a00ff067624 */ /* 0x000fe200078e00ff */
[----:B------:R-:W-:Y:S01]  /*8840*/  ISETP.NE.U32.AND P0, PT, RZ, c[0x0][0x500], PT ;  /* 0x00014000ff007a0c */ /* 0x000fe20003f05070 */
[----:B-----5:R-:W-:Y:S01]  /*8850*/  IMAD R3, R3, c[0x0][0x4e8], RZ ;  /* 0x00013a0003037a24 */ /* 0x020fe200078e02ff */
[----:B------:R-:W-:-:S02]  /*8860*/  SEL R22, R22, 0x328, P3 ;  /* 0x0000032816167807 */ /* 0x000fc40001800000 */
[----:B------:R-:W-:Y:S01]  /*8870*/  ISETP.NE.AND P2, PT, R6, 0x1, PT ;  /* 0x000000010600780c */ /* 0x000fe20003f45270 */
[----:B------:R-:W-:Y:S01]  /*8880*/  IMAD R6, R193, 0x80, R206 ;  /* 0x00000080c1067824 */ /* 0x000fe200078e02ce */
[----:B------:R-:W3:Y:S01]  /*8890*/  LDC.64 R20, c[0x0][R22+0x170] ;  /* 0x00005c0016147b82 */ /* 0x000ee20000000a00 */
[----:B------:R-:W-:Y:S02]  /*88a0*/  ISETP.NE.AND.EX P0, PT, RZ, c[0x0][0x504], PT, P0 ;  /* 0x00014100ff007a0c */ /* 0x000fe40003f05300 */
[----:B------:R-:W-:Y:S02]  /*88b0*/  IMAD.MOV.U32 R15, RZ, RZ, R6 ;  /* 0x000000ffff0f7224 */ /* 0x000fe400078e0006 */
[----:B------:R-:W-:Y:S02]  /*88c0*/  SEL R238, R238, RZ, !P0 ;  /* 0x000000ffeeee7207 */ /* 0x000fe40004000000 */
[----:B------:R-:W-:Y:S01]  /*88d0*/  SEL R237, R237, RZ, !P0 ;  /* 0x000000ffeded7207 */ /* 0x000fe20004000000 */
[----:B------:R-:W4:Y:S03]  /*88e0*/  LDC.64 R16, c[0x0][R22+0x168] ;  /* 0x00005a0016107b82 */ /* 0x000f260000000a00 */
[----:B------:R-:W-:-:S05]  /*88f0*/  @P2 IMAD.HI.U32 R7, R6, c[0x0][0x4ec], RZ ;  /* 0x00013b0006072a27 */ /* 0x000fca00078e00ff */
[----:B------:R-:W1:Y:S01]  /*8900*/  LDC.64 R18, c[0x0][R22+0x178] ;  /* 0x00005e0016127b82 */ /* 0x000e620000000a00 */
[----:B------:R-:W-:Y:S02]  /*8910*/  @P2 SHF.R.U32.HI R15, RZ, c[0x0][0x4f0], R7 ;  /* 0x00013c00ff0f2a19 */ /* 0x000fe40000011607 */
[----:B------:R-:W-:-:S05]  /*8920*/  SHF.R.S32.HI R7, RZ, 0x1f, R4 ;  /* 0x0000001fff077819 */ /* 0x000fca0000011404 */
[----:B-1----:R-:W1:Y:S01]  /*8930*/  LDC.64 R10, c[0x0][R22+0x160] ;  /* 0x00005800160a7b82 */ /* 0x002e620000000a00 */
[----:B---3--:R-:W-:-:S04]  /*8940*/  IMAD R8, R21, R238, RZ ;  /* 0x000000ee15087224 */ /* 0x008fc800078e02ff */
[C---:B------:R-:W-:Y:S02]  /*8950*/  IMAD R8, R20.reuse, R237, R8 ;  /* 0x000000ed14087224 */ /* 0x040fe400078e0208 */
[----:B------:R-:W-:-:S04]  /*8960*/  IMAD.WIDE.U32 R20, R20, R238, RZ ;  /* 0x000000ee14147225 */ /* 0x000fc800078e00ff */
[----:B----4-:R-:W-:Y:S01]  /*8970*/  IMAD.WIDE.U32 R12, R16, R239, RZ ;  /* 0x000000ef100c7225 */ /* 0x010fe200078e00ff */
[----:B------:R-:W-:-:S03]  /*8980*/  SEL R16, R243, RZ, P3 ;  /* 0x000000fff3107207 */ /* 0x000fc60001800000 */
[----:B------:R-:W-:Y:S01]  /*8990*/  IMAD R9, R17, R239, RZ ;  /* 0x000000ef11097224 */ /* 0x000fe200078e02ff */
[----:B------:R-:W-:Y:S01]  /*89a0*/  IADD3 R14, P1, P0, R20, R12, R4 ;  /* 0x0000000c140e7210 */ /* 0x000fe2000783e004 */
[----:B------:R-:W-:Y:S02]  /*89b0*/  IMAD.IADD R8, R21, 0x1, R8 ;  /* 0x0000000115087824 */ /* 0x000fe400078e0208 */
[----:B------:R-:W-:Y:S02]  /*89c0*/  IMAD.IADD R9, R13, 0x1, R9 ;  /* 0x000000010d097824 */ /* 0x000fe400078e0209 */
[-C--:B------:R-:W-:Y:S02]  /*89d0*/  IMAD R13, R19, R16.reuse, RZ ;  /* 0x00000010130d7224 */ /* 0x080fe400078e02ff */
[----:B------:R-:W-:Y:S01]  /*89e0*/  IMAD.WIDE.U32 R16, R18, R16, RZ ;  /* 0x0000001012107225 */ /* 0x000fe200078e00ff */
[----:B------:R-:W-:-:S03]  /*89f0*/  IADD3.X R8, R8, R9, R7, P1, P0 ;  /* 0x0000000908087210 */ /* 0x000fc60000fe0407 */
[----:B------:R-:W-:Y:S01]  /*8a00*/  IMAD.MOV R12, RZ, RZ, -R15 ;  /* 0x000000ffff0c7224 */ /* 0x000fe200078e0a0f */
[----:B------:R-:W-:Y:S01]  /*8a10*/  IADD3 R16, P1, P0, R15, R14, R16 ;  /* 0x0000000e0f107210 */ /* 0x000fe2000783e010 */
[----:B------:R-:W-:Y:S01]  /*8a20*/  IMAD.IADD R13, R17, 0x1, R13 ;  /* 0x00000001110d7824 */ /* 0x000fe200078e020d */
[----:B------:R-:W-:Y:S01]  /*8a30*/  SHF.R.S32.HI R14, RZ, 0x1f, R15 ;  /* 0x0000001fff0e7819 */ /* 0x000fe2000001140f */
[----:B------:R-:W-:-:S03]  /*8a40*/  IMAD R12, R12, c[0x0][0x4e8], R6 ;  /* 0x00013a000c0c7a24 */ /* 0x000fc600078e0206 */
[----:B------:R-:W-:Y:S01]  /*8a50*/  IADD3.X R17, R14, R8, R13, P1, P0 ;  /* 0x000000080e117210 */ /* 0x000fe20000fe040d */
[-C--:B-1----:R-:W-:Y:S01]  /*8a60*/  IMAD R9, R11, R12.reuse, RZ ;  /* 0x0000000c0b097224 */ /* 0x082fe200078e02ff */
[----:B------:R-:W-:Y:S01]  /*8a70*/  SHF.R.S32.HI R15, RZ, 0x1f, R12 ;  /* 0x0000001fff0f7819 */ /* 0x000fe2000001140c */
[----:B------:R-:W-:Y:S02]  /*8a80*/  IMAD.MOV.U32 R8, RZ, RZ, c[0x0][0x4a8] ;  /* 0x00012a00ff087624 */ /* 0x000fe400078e00ff */
[----:B------:R-:W-:-:S03]  /*8a90*/  IMAD.WIDE.U32 R16, R10, R12, R16 ;  /* 0x0000000c0a107225 */ /* 0x000fc600078e0010 */
[----:B------:R-:W-:Y:S01]  /*8aa0*/  SEL R8, R8, c[0x0][0x450], P3 ;  /* 0x0001140008087a07 */ /* 0x000fe20001800000 */
[----:B------:R-:W-:Y:S02]  /*8ab0*/  IMAD R9, R10, R15, R9 ;  /* 0x0000000f0a097224 */ /* 0x000fe400078e0209 */
[----:B------:R-:W-:Y:S01]  /*8ac0*/  IMAD.MOV.U32 R10, RZ, RZ, c[0x0][0x4ac] ;  /* 0x00012b00ff0a7624 */ /* 0x000fe200078e00ff */
[----:B------:R-:W-:Y:S01]  /*8ad0*/  LEA R8, P0, R16, R8, 0x2 ;  /* 0x0000000810087211 */ /* 0x000fe200078010ff */
[----:B------:R-:W-:-:S03]  /*8ae0*/  IMAD.IADD R9, R17, 0x1, R9 ;  /* 0x0000000111097824 */ /* 0x000fc600078e0209 */
[----:B------:R-:W-:Y:S01]  /*8af0*/  SEL R10, R10, c[0x0][0x454], P3 ;  /* 0x000115000a0a7a07 */ /* 0x000fe20001800000 */
[----:B------:R-:W-:Y:S03]  /*8b00*/  SHFL.IDX PT, R12, R8, 0x1, 0x1c1f ;  /* 0x003c1f00080c7f89 */ /* 0x000fe600000e0000 */
[----:B------:R-:W-:Y:S02]  /*8b10*/  LEA.HI.X R9, R16, R10, R9, 0x2, P0 ;  /* 0x0000000a10097211 */ /* 0x000fe400000f1409 */
[----:B------:R1:W-:Y:S01]  /*8b20*/  SHFL.IDX PT, R10, R8, RZ, 0x1c1f ;  /* 0x001c1fff080a7589 */ /* 0x0003e200000e0000 */
[----:B------:R-:W-:-:S03]  /*8b30*/  LOP3.LUT P0, RZ, R208, 0x3, RZ, 0xc0, !PT ;  /* 0x00000003d0ff7812 */ /* 0x000fc6000780c0ff */
[----:B------:R-:W3:Y:S04]  /*8b40*/  SHFL.IDX PT, R11, R9, RZ, 0x1c1f ;  /* 0x001c1fff090b7589 */ /* 0x000ee800000e0000 */
[----:B------:R4:W2:Y:S01]  /*8b50*/  SHFL.IDX PT, R13, R9, 0x1, 0x1c1f ;  /* 0x003c1f00090d7f89 */ /* 0x0008a200000e0000 */
[----:B-1----:R-:W-:-:S05]  /*8b60*/  IMAD R8, R193, 0x80, R207 ;  /* 0x00000080c1087824 */ /* 0x002fca00078e02cf */
[C---:B------:R-:W-:Y:S02]  /*8b70*/  ISETP.GE.OR P1, PT, R8.reuse, R3, P0 ;  /* 0x000000030800720c */ /* 0x040fe40000726670 */
[----:B----4-:R-:W-:-:S04]  /*8b80*/  IADD3 R9, R8, 0x8, RZ ;  /* 0x0000000808097810 */ /* 0x010fc80007ffe0ff */
[----:B------:R-:W-:-:S07]  /*8b90*/  ISETP.GE.OR P0, PT, R9, R3, P0 ;  /* 0x000000030900720c */ /* 0x000fce0000706670 */
[----:B---3--:R1:W-:Y:S01]  /*8ba0*/  @!P1 ST.E [R10.64], R2 ;  /* 0x000000020a009985 */ /* 0x0083e2000c101906 */
[----:B------:R-:W-:-:S05]  /*8bb0*/  ISETP.GE.AND P1, PT, R8, R3, PT ;  /* 0x000000030800720c */ /* 0x000fca0003f26270 */
[----:B--2---:R1:W-:Y:S01]  /*8bc0*/  @!P0 ST.E [R12.64], R5 ;  /* 0x000000050c008985 */ /* 0x0043e2000c101906 */
[----:B------:R-:W-:Y:S01]  /*8bd0*/  ISETP.GE.AND P0, PT, R9, R3, PT ;  /* 0x000000030900720c */ /* 0x000fe20003f06270 */
[----:B------:R-:W-:Y:S05]  /*8be0*/  @P3 BRA `(.L_x_51) ;  /* 0x000007b000003947 */ /* 0x000fea0003800000 */
[----:B-1----:R-:W-:Y:S01]  /*8bf0*/  IMAD R2, R7, c[0x0][0x3a0], RZ ;  /* 0x0000e80007027a24 */ /* 0x002fe200078e02ff */
[----:B------:R-:W-:Y:S01]  /*8c00*/  SHF.R.S32.HI R5, RZ, 0x1f, R238 ;  /* 0x0000001fff057819 */ /* 0x000fe200000114ee */
[C---:B------:R-:W-:Y:S01]  /*8c10*/  IMAD.WIDE.U32 R6, R4.reuse, c[0x0][0x3a0], RZ ;  /* 0x0000e80004067a25 */ /* 0x040fe200078e00ff */
[----:B------:R1:W2:Y:S03]  /*8c20*/  LDS.128 R52, [R204+0x80] ;  /* 0x00008000cc347984 */ /* 0x0002a60000000c00 */
[----:B------:R-:W-:Y:S01]  /*8c30*/  IMAD R2, R4, c[0x0][0x3a4], R2 ;  /* 0x0000e90004027a24 */ /* 0x000fe200078e0202 */
[----:B------:R1:W3:Y:S01]  /*8c40*/  LDS.128 R48, [R204+0x1080] ;  /* 0x00108000cc307984 */ /* 0x0002e20000000c00 */
[----:B------:R-:W-:-:S03]  /*8c50*/  IMAD R5, R5, c[0x0][0x3f0], RZ ;  /* 0x0000fc0005057a24 */ /* 0x000fc600078e02ff */
[----:B------:R-:W-:Y:S01]  /*8c60*/  IADD3 R7, R7, R2, RZ ;  /* 0x0000000207077210 */ /* 0x000fe20007ffe0ff */
[----:B------:R1:W4:Y:S01]  /*8c70*/  LDS.128 R44, [R204+0x2080] ;  /* 0x00208000cc2c7984 */ /* 0x0003220000000c00 */
[C---:B------:R-:W-:Y:S01]  /*8c80*/  LEA R2, R193.reuse, R209, 0x7 ;  /* 0x000000d1c1027211 */ /* 0x040fe200078e38ff */
[----:B------:R-:W-:Y:S01]  /*8c90*/  IMAD R5, R238, c[0x0][0x3f4], R5 ;  /* 0x0000fd00ee057a24 */ /* 0x000fe200078e0205 */
[----:B------:R-:W-:Y:S01]  /*8ca0*/  LEA R193, R193, R210, 0x7 ;  /* 0x000000d2c1c17211 */ /* 0x000fe200078e38ff */
[C---:B------:R-:W-:Y:S01]  /*8cb0*/  IMAD.WIDE.U32 R8, R239.reuse, c[0x0][0x3e8], R6 ;  /* 0x0000fa00ef087a25 */ /* 0x040fe200078e0006 */
[----:B------:R1:W1:Y:S01]  /*8cc0*/  LDS.128 R40, [R204+0x3080] ;  /* 0x00308000cc287984 */ /* 0x0002620000000c00 */
[----:B------:R-:W-:Y:S02]  /*8cd0*/  MOV R4, R2 ;  /* 0x0000000200047202 */ /* 0x000fe40000000f00 */
[----:B------:R-:W-:Y:S01]  /*8ce0*/  IMAD R9, R239, c[0x0][0x3ec], R9 ;  /* 0x0000fb00ef097a24 */ /* 0x000fe200078e0209 */
[----:B------:R1:W1:Y:S01]  /*8cf0*/  LDS.128 R36, [R204+0x4080] ;  /* 0x00408000cc247984 */ /* 0x0002620000000c00 */
[----:B------:R-:W-:-:S03]  /*8d00*/  @P2 IMAD.HI.U32 R6, R2, c[0x0][0x4ec], RZ ;  /* 0x00013b0002062a27 */ /* 0x000fc600078e00ff */
[----:B------:R1:W1:Y:S01]  /*8d10*/  LDS.128 R32, [R204+0x5080] ;  /* 0x00508000cc207984 */ /* 0x0002620000000c00 */
[----:B------:R-:W-:Y:S01]  /*8d20*/  IMAD.WIDE.U32 R56, R238, c[0x0][0x3f0], R8 ;  /* 0x0000fc00ee387a25 */ /* 0x000fe200078e0008 */
[----:B------:R-:W-:Y:S02]  /*8d30*/  @P2 SHF.R.U32.HI R4, RZ, c[0x0][0x4f0], R6 ;  /* 0x00013c00ff042a19 */ /* 0x000fe40000011606 */
[----:B------:R1:W1:Y:S02]  /*8d40*/  LDS.128 R28, [R204+0x6080] ;  /* 0x00608000cc1c7984 */ /* 0x0002640000000c00 */
[----:B------:R-:W-:Y:S02]  /*8d50*/  SHF.R.S32.HI R7, RZ, 0x1f, R4 ;  /* 0x0000001fff077819 */ /* 0x000fe40000011404 */
[----:B------:R1:W1:Y:S01]  /*8d60*/  LDS.128 R24, [R204+0x7080] ;  /* 0x00708000cc187984 */ /* 0x0002620000000c00 */
[----:B------:R-:W-:Y:S02]  /*8d70*/  IADD3 R6, -R4, RZ, RZ ;  /* 0x000000ff04067210 */ /* 0x000fe40007ffe1ff */
[----:B------:R-:W-:Y:S01]  /*8d80*/  IADD3 R57, R57, R5, RZ ;  /* 0x0000000539397210 */ /* 0x000fe20007ffe0ff */
[----:B------:R1:W1:Y:S01]  /*8d90*/  LDS.128 R20, [R204+0x8080] ;  /* 0x00808000cc147984 */ /* 0x0002620000000c00 */
[----:B------:R-:W-:-:S02]  /*8da0*/  IMAD R7, R7, c[0x0][0x3e0], RZ ;  /* 0x0000f80007077a24 */ /* 0x000fc400078e02ff */
[----:B------:R-:W-:Y:S01]  /*8db0*/  IMAD R6, R6, c[0x0][0x4e8], R2 ;  /* 0x00013a0006067a24 */ /* 0x000fe200078e0202 */
[----:B------:R1:W1:Y:S01]  /*8dc0*/  LDS.128 R16, [R204+0x9080] ;  /* 0x00908000cc107984 */ /* 0x0002620000000c00 */
[C---:B------:R-:W-:Y:S02]  /*8dd0*/  IMAD R7, R4.reuse, c[0x0][0x3e4], R7 ;  /* 0x0000f90004077a24 */ /* 0x040fe400078e0207 */
[----:B------:R-:W-:Y:S01]  /*8de0*/  IMAD.WIDE.U32 R4, R4, c[0x0][0x3e0], R56 ;  /* 0x0000f80004047a25 */ /* 0x000fe200078e0038 */
[----:B------:R1:W1:Y:S01]  /*8df0*/  LDS.128 R12, [R204+0xa080] ;  /* 0x00a08000cc0c7984 */ /* 0x0002620000000c00 */
[----:B------:R-:W-:-:S03]  /*8e00*/  SHF.R.S32.HI R2, RZ, 0x1f, R6 ;  /* 0x0000001fff027819 */ /* 0x000fc60000011406 */
[----:B------:R1:W1:Y:S01]  /*8e10*/  LDS.128 R8, [R204+0xb080] ;  /* 0x00b08000cc087984 */ /* 0x0002620000000c00 */
[----:B------:R-:W-:Y:S01]  /*8e20*/  IADD3 R5, R5, R7, RZ ;  /* 0x0000000705057210 */ /* 0x000fe20007ffe0ff */
[----:B------:R-:W-:-:S04]  /*8e30*/  IMAD R2, R2, c[0x0][0x3d8], RZ ;  /* 0x0000f60002027a24 */ /* 0x000fc800078e02ff */
[----:B------:R-:W-:-:S04]  /*8e40*/  IMAD.WIDE.U32 R58, R6, c[0x0][0x3d8], R4 ;  /* 0x0000f600063a7a25 */ /* 0x000fc800078e0004 */
[----:B------:R-:W-:Y:S01]  /*8e50*/  IMAD R6, R6, c[0x0][0x3dc], R2 ;  /* 0x0000f70006067a24 */ /* 0x000fe200078e0202 */
[----:B------:R-:W-:-:S04]  /*8e60*/  LEA R56, P0, R58, c[0x0][0x380], 0x1 ;  /* 0x0000e0003a387a11 */ /* 0x000fc800078008ff */
[----:B------:R-:W-:-:S04]  /*8e70*/  IADD3 R4, R59, R6, RZ ;  /* 0x000000063b047210 */ /* 0x000fc80007ffe0ff */
[----:B------:R-:W-:Y:S01]  /*8e80*/  LEA.HI.X R4, R58, c[0x0][0x384], R4, 0x1, P0 ;  /* 0x0000e1003a047a11 */ /* 0x000fe200000f0c04 */
[----:B------:R-:W-:Y:S05]  /*8e90*/  BRA.DIV ~URZ, `(.L_x_52) ;  /* 0x000035127f007947 */ /* 0x000fea000b800000 */
[----:B--234-:R2:W3:Y:S02]  /*8ea0*/  SHFL.IDX PT, R57, R4, RZ, 0x181f ;  /* 0x00181fff04397589 */ /* 0x01c4e400000e0000 */
.L_x_115:
[----:B------:R-:W-:Y:S05]  /*8eb0*/  BRA.DIV ~URZ, `(.L_x_53) ;  /* 0x000035627f007947 */ /* 0x000fea000b800000 */
[----:B------:R4:W2:Y:S02]  /*8ec0*/  SHFL.IDX PT, R2, R56, RZ, 0x181f ;  /* 0x00181fff38027589 */ /* 0x0008a400000e0000 */
.L_x_116:
[----:B------:R-:W-:Y:S01]  /*8ed0*/  ISETP.GE.AND P0, PT, R193, R3, PT ;  /* 0x00000003c100720c */ /* 0x000fe20003f06270 */
[----:B------:R-:W-:-:S12]  /*8ee0*/  BSSY B0, `(.L_x_54) ;  /* 0x000000e000007945 */ /* 0x000fd80003800000 */
[----:B------:R-:W-:Y:S05]  /*8ef0*/  @P0 BRA `(.L_x_55) ;  /* 0x000000c000000947 */ /* 0x000fea0003800000 */
[----:B------:R-:W-:Y:S02]  /*8f00*/  ISETP.GE.AND P5, PT, R212, c[0x0][0x3c8], PT ;  /* 0x0000f200d4007a0c */ /* 0x000fe40003fa6270 */
[----:B------:R-:W-:Y:S02]  /*8f10*/  ISETP.GE.AND P4, PT, R203, c[0x0][0x3c8], PT ;  /* 0x0000f200cb007a0c */ /* 0x000fe40003f86270 */
[----:B------:R-:W-:-:S09]  /*8f20*/  ISETP.GE.AND P3, PT, R202, c[0x0][0x3c8], PT ;  /* 0x0000f200ca007a0c */ /* 0x000fd20003f66270 */
[-C--:B--2---:R-:W-:Y:S02]  /*8f30*/  @!P5 LEA R58, P2, R212, R2.reuse, 0x1 ;  /* 0x00000002d43ad211 */ /* 0x084fe400078408ff */
[CC--:B------:R-:W-:Y:S02]  /*8f40*/  @!P4 LEA R6, P1, R203.reuse, R2.reuse, 0x1 ;  /* 0x00000002cb06c211 */ /* 0x0c0fe400078208ff */
[----:B------:R-:W-:Y:S02]  /*8f50*/  @!P3 LEA R60, P0, R202, R2, 0x1 ;  /* 0x00000002ca3cb211 */ /* 0x000fe400078008ff */
[-C--:B---3--:R-:W-:Y:S02]  /*8f60*/  @!P5 LEA.HI.X R59, R212, R57.reuse, R213, 0x1, P2 ;  /* 0x00000039d43bd211 */ /* 0x088fe400010f0cd5 */
[-C--:B------:R-:W-:Y:S02]  /*8f70*/  @!P4 LEA.HI.X R7, R203, R57.reuse, R198, 0x1, P1 ;  /* 0x00000039cb07c211 */ /* 0x080fe400008f0cc6 */
[----:B------:R-:W-:Y:S01]  /*8f80*/  @!P3 LEA.HI.X R61, R202, R57, R197, 0x1, P0 ;  /* 0x00000039ca3db211 */ /* 0x000fe200000f0cc5 */
[----:B------:R2:W-:Y:S04]  /*8f90*/  @!P5 ST.E.128 [R58.64], R52 ;  /* 0x000000343a00d985 */ /* 0x0005e8000c101d06 */
[----:B-1----:R2:W-:Y:S04]  /*8fa0*/  @!P4 ST.E.128 [R6.64], R36 ;  /* 0x000000240600c985 */ /* 0x0025e8000c101d06 */
[----:B------:R2:W-:Y:S02]  /*8fb0*/  @!P3 ST.E.128 [R60.64], R20 ;  /* 0x000000143c00b985 */ /* 0x0005e4000c101d06 */
.L_x_55:
[----:B------:R-:W-:Y:S05]  /*8fc0*/  BSYNC B0 ;  /* 0x0000000000007941 */ /* 0x000fea0003800000 */
.L_x_54:
[----:B------:R-:W-:Y:S05]  /*8fd0*/  BRA.DIV ~URZ, `(.L_x_56) ;  /* 0x000034b27f007947 */ /* 0x000fea000b800000 */
[----:B-12---:R1:W2:Y:S04]  /*8fe0*/  SHFL.IDX PT, R20, R4, 0x1, 0x181f ;  /* 0x00381f0004147f89 */ /* 0x0062a800000e0000 */
[----:B------:R1:W4:Y:S02]  /*8ff0*/  SHFL.IDX PT, R5, R56, 0x1, 0x181f ;  /* 0x00381f0038057f89 */ /* 0x00032400000e0000 */
.L_x_117:
[----:B------:R-:W-:Y:S01]  /*9000*/  IADD3 R2, R193, 0x20, RZ ;  /* 0x00000020c1027810 */ /* 0x000fe20007ffe0ff */
[----:B------:R-:W-:Y:S03]  /*9010*/  BSSY B0, `(.L_x_57) ;  /* 0x000000f000007945 */ /* 0x000fe60003800000 */
[----:B------:R-:W-:-:S13]  /*9020*/  ISETP.GE.AND P0, PT, R2, R3, PT ;  /* 0x000000030200720c */ /* 0x000fda0003f06270 */
[----:B------:R-:W-:Y:S05]  /*9030*/  @P0 BRA `(.L_x_58) ;  /* 0x000000c000000947 */ /* 0x000fea0003800000 */
[----:B------:R-:W-:Y:S02]  /*9040*/  ISETP.GE.AND P2, PT, R212, c[0x0][0x3c8], PT ;  /* 0x0000f200d4007a0c */ /* 0x000fe40003f46270 */
[----:B------:R-:W-:Y:S02]  /*9050*/  ISETP.GE.AND P1, PT, R203, c[0x0][0x3c8], PT ;  /* 0x0000f200cb007a0c */ /* 0x000fe40003f26270 */
[----:B------:R-:W-:-:S09]  /*9060*/  ISETP.GE.AND P0, PT, R202, c[0x0][0x3c8], PT ;  /* 0x0000f200ca007a0c */ /* 0x000fd20003f06270 */
[-C--:B----4-:R-:W-:Y:S02]  /*9070*/  @!P2 LEA R22, P5, R212, R5.reuse, 0x1 ;  /* 0x00000005d416a211 */ /* 0x090fe400078a08ff */
[CC--:B------:R-:W-:Y:S02]  /*9080*/  @!P1 LEA R6, P4, R203.reuse, R5.reuse, 0x1 ;  /* 0x00000005cb069211 */ /* 0x0c0fe400078808ff */
[----:B------:R-:W-:Y:S02]  /*9090*/  @!P0 LEA R36, P3, R202, R5, 0x1 ;  /* 0x00000005ca248211 */ /* 0x000fe400078608ff */
[-C--:B--2---:R-:W-:Y:S02]  /*90a0*/  @!P2 LEA.HI.X R23, R212, R20.reuse, R213, 0x1, P5 ;  /* 0x00000014d417a211 */ /* 0x084fe400028f0cd5 */
[-C--:B------:R-:W-:Y:S02]  /*90b0*/  @!P1 LEA.HI.X R7, R203, R20.reuse, R198, 0x1, P4 ;  /* 0x00000014cb079211 */ /* 0x080fe400020f0cc6 */
[----:B------:R-:W-:Y:S01]  /*90c0*/  @!P0 LEA.HI.X R37, R202, R20, R197, 0x1, P3 ;  /* 0x00000014ca258211 */ /* 0x000fe200018f0cc5 */
[----:B------:R2:W-:Y:S04]  /*90d0*/  @!P2 ST.E.128 [R22.64], R48 ;  /* 0x000000301600a985 */ /* 0x0005e8000c101d06 */
[----:B------:R2:W-:Y:S04]  /*90e0*/  @!P1 ST.E.128 [R6.64], R32 ;  /* 0x0000002006009985 */ /* 0x0005e8000c101d06 */
[----:B------:R2:W-:Y:S02]  /*90f0*/  @!P0 ST.E.128 [R36.64], R16 ;  /* 0x0000001024008985 */ /* 0x0005e4000c101d06 */
.L_x_58:
[----:B------:R-:W-:Y:S05]  /*9100*/  BSYNC B0 ;  /* 0x0000000000007941 */ /* 0x000fea0003800000 */
.L_x_57:
[----:B------:R-:W-:Y:S05]  /*9110*/  BRA.DIV ~URZ, `(.L_x_59) ;  /* 0x000034327f007947 */ /* 0x000fea000b800000 */
[----:B--2---:R2:W1:Y:S02]  /*9120*/  SHFL.IDX PT, R16, R4, 0x2, 0x181f ;  /* 0x00581f0004107f89 */ /* 0x00446400000e0000 */
.L_x_118:
[----:B------:R-:W-:Y:S05]  /*9130*/  BRA.DIV ~URZ, `(.L_x_60) ;  /* 0x000034827f007947 */ /* 0x000fea000b800000 */
[----:B----4-:R4:W2:Y:S02]  /*9140*/  SHFL.IDX PT, R5, R56, 0x2, 0x181f ;  /* 0x00581f0038057f89 */ /* 0x0108a400000e0000 */
.L_x_119:
[----:B------:R-:W-:Y:S01]  /*9150*/  IADD3 R2, R193, 0x40, RZ ;  /* 0x00000040c1027810 */ /* 0x000fe20007ffe0ff */
[----:B------:R-:W-:Y:S03]  /*9160*/  BSSY B0, `(.L_x_61) ;  /* 0x000000f000007945 */ /* 0x000fe60003800000 */
[----:B------:R-:W-:-:S13]  /*9170*/  ISETP.GE.AND P0, PT, R2, R3, PT ;  /* 0x000000030200720c */ /* 0x000fda0003f06270 */
[----:B------:R-:W-:Y:S05]  /*9180*/  @P0 BRA `(.L_x_62) ;  /* 0x000000c000000947 */ /* 0x000fea0003800000 */
[----:B------:R-:W-:Y:S02]  /*9190*/  ISETP.GE.AND P2, PT, R212, c[0x0][0x3c8], PT ;  /* 0x0000f200d4007a0c */ /* 0x000fe40003f46270 */
[----:B------:R-:W-:Y:S02]  /*91a0*/  ISETP.GE.AND P1, PT, R203, c[0x0][0x3c8], PT ;  /* 0x0000f200cb007a0c */ /* 0x000fe40003f26270 */
[----:B------:R-:W-:-:S09]  /*91b0*/  ISETP.GE.AND P0, PT, R202, c[0x0][0x3c8], PT ;  /* 0x0000f200ca007a0c */ /* 0x000fd20003f06270 */
[-C--:B--2---:R-:W-:Y:S02]  /*91c0*/  @!P2 LEA R18, P5, R212, R5.reuse, 0x1 ;  /* 0x00000005d412a211 */ /* 0x084fe400078a08ff */
[CC--:B------:R-:W-:Y:S02]  /*91d0*/  @!P1 LEA R6, P4, R203.reuse, R5.reuse, 0x1 ;  /* 0x00000005cb069211 */ /* 0x0c0fe400078808ff */
[----:B------:R-:W-:Y:S02]  /*91e0*/  @!P0 LEA R20, P3, R202, R5, 0x1 ;  /* 0x00000005ca148211 */ /* 0x000fe400078608ff */
[-C--:B-1----:R-:W-:Y:S02]  /*91f0*/  @!P2 LEA.HI.X R19, R212, R16.reuse, R213, 0x1, P5 ;  /* 0x00000010d413a211 */ /* 0x082fe400028f0cd5 */
[-C--:B------:R-:W-:Y:S02]  /*9200*/  @!P1 LEA.HI.X R7, R203, R16.reuse, R198, 0x1, P4 ;  /* 0x00000010cb079211 */ /* 0x080fe400020f0cc6 */
[----:B------:R-:W-:Y:S01]  /*9210*/  @!P0 LEA.HI.X R21, R202, R16, R197, 0x1, P3 ;  /* 0x00000010ca158211 */ /* 0x000fe200018f0cc5 */
[----:B------:R1:W-:Y:S04]  /*9220*/  @!P2 ST.E.128 [R18.64], R44 ;  /* 0x0000002c1200a985 */ /* 0x0003e8000c101d06 */
[----:B------:R1:W-:Y:S04]  /*9230*/  @!P1 ST.E.128 [R6.64], R28 ;  /* 0x0000001c06009985 */ /* 0x0003e8000c101d06 */
[----:B------:R1:W-:Y:S02]  /*9240*/  @!P0 ST.E.128 [R20.64], R12 ;  /* 0x0000000c14008985 */ /* 0x0003e4000c101d06 */
.L_x_62:
[----:B------:R-:W-:Y:S05]  /*9250*/  BSYNC B0 ;  /* 0x0000000000007941 */ /* 0x000fea0003800000 */
.L_x_61:
[----:B------:R-:W-:Y:S05]  /*9260*/  BRA.DIV ~URZ, `(.L_x_63) ;  /* 0x000033b27f007947 */ /* 0x000fea000b800000 */
[----:B-12---:R-:W1:Y:S04]  /*9270*/  SHFL.IDX PT, R4, R4, 0x3, 0x181f ;  /* 0x00781f0004047f89 */ /* 0x006e6800000e0000 */
[----:B----4-:R-:W2:Y:S02]  /*9280*/  SHFL.IDX PT, R56, R56, 0x3, 0x181f ;  /* 0x00781f0038387f89 */ /* 0x010ea400000e0000 */
.L_x_120:
[----:B------:R-:W-:-:S04]  /*9290*/  IADD3 R193, R193, 0x60, RZ ;  /* 0x00000060c1c17810 */ /* 0x000fc80007ffe0ff */
[----:B------:R-:W-:-:S13]  /*92a0*/  ISETP.GE.AND P0, PT, R193, R3, PT ;  /* 0x00000003c100720c */ /* 0x000fda0003f06270 */
[----:B------:R-:W-:Y:S05]  /*92b0*/  @P0 BRA `(.L_x_64) ;  /* 0x00001d8000000947 */ /* 0x000fea0003800000 */
[----:B------:R-:W-:Y:S02]  /*92c0*/  ISETP.GE.AND P1, PT, R212, c[0x0][0x3c8], PT ;  /* 0x0000f200d4007a0c */ /* 0x000fe40003f26270 */
[----:B------:R-:W-:-:S11]  /*92d0*/  ISETP.GE.AND P0, PT, R203, c[0x0][0x3c8], PT ;  /* 0x0000f200cb007a0c */ /* 0x000fd60003f06270 */
[CC--:B--2---:R-:W-:Y:S02]  /*92e0*/  @!P1 LEA R6, P3, R212.reuse, R56.reuse, 0x1 ;  /* 0x00000038d4069211 */ /* 0x0c4fe400078608ff */
[C---:B------:R-:W-:Y:S02]  /*92f0*/  @!P0 LEA R2, P2, R203.reuse, R56, 0x1 ;  /* 0x00000038cb028211 */ /* 0x040fe400078408ff */
[-C--:B-1----:R-:W-:Y:S02]  /*9300*/  @!P1 LEA.HI.X R7, R212, R4.reuse, R213, 0x1, P3 ;  /* 0x00000004d4079211 */ /* 0x082fe400018f0cd5 */
[----:B------:R-:W-:-:S03]  /*9310*/  @!P0 LEA.HI.X R3, R203, R4, R198, 0x1, P2 ;  /* 0x00000004cb038211 */ /* 0x000fc600010f0cc6 */
[----:B------:R1:W-:Y:S04]  /*9320*/  @!P1 ST.E.128 [R6.64], R40 ;  /* 0x0000002806009985 */ /* 0x0003e8000c101d06 */
[----:B------:R1:W-:Y:S01]  /*9330*/  @!P0 ST.E.128 [R2.64], R24 ;  /* 0x0000001802008985 */ /* 0x0003e2000c101d06 */
[----:B------:R-:W-:-:S13]  /*9340*/  ISETP.GE.AND P0, PT, R202, c[0x0][0x3c8], PT ;  /* 0x0000f200ca007a0c */ /* 0x000fda0003f06270 */
[----:B------:R-:W-:Y:S05]  /*9350*/  @P0 BRA `(.L_x_64) ;  /* 0x00001ce000000947 */ /* 0x000fea0003800000 */
[----:B------:R-:W-:-:S04]  /*9360*/  LEA R56, P0, R202, R56, 0x1 ;  /* 0x00000038ca387211 */ /* 0x000fc800078008ff */
[----:B---3--:R-:W-:-:S05]  /*9370*/  LEA.HI.X R57, R202, R4, R197, 0x1, P0 ;  /* 0x00000004ca397211 */ /* 0x008fca00000f0cc5 */
[----:B------:R2:W-:Y:S01]  /*9380*/  ST.E.128 [R56.64], R8 ;  /* 0x0000000838007985 */ /* 0x0005e2000c101d06 */
[----:B------:R-:W-:Y:S05]  /*9390*/  BRA `(.L_x_64) ;  /* 0x00001ca000007947 */ /* 0x000fea0003800000 */
.L_x_51:
[----:B------:R-:W-:Y:S01]  /*93a0*/  IMAD R7, R7, c[0x0][0x408], RZ ;  /* 0x0001020007077a24 */ /* 0x000fe200078e02ff */
[----:B-1----:R-:W-:Y:S01]  /*93b0*/  SHF.R.S32.HI R2, RZ, 0x1f, R238 ;  /* 0x0000001fff027819 */ /* 0x002fe200000114ee */
[----:B------:R-:W-:-:S04]  /*93c0*/  IMAD.WIDE.U32 R8, R4, c[0x0][0x408], RZ ;  /* 0x0001020004087a25 */ /* 0x000fc800078e00ff */
[----:B------:R-:W-:Y:S01]  /*93d0*/  IMAD R7, R4, c[0x0][0x40c], R7 ;  /* 0x0001030004077a24 */ /* 0x000fe200078e0207 */
[----:B------:R-:W-:Y:S01]  /*93e0*/  MOV R4, R8 ;  /* 0x0000000800047202 */ /* 0x000fe20000000f00 */
[----:B------:R-:W-:Y:S02]  /*93f0*/  IMAD R2, R2, c[0x0][0x440], RZ ;  /* 0x0001100002027a24 */ /* 0x000fe400078e02ff */
[----:B------:R-:W-:Y:S01]  /*9400*/  @P2 IMAD.HI.U32 R3, R6, c[0x0][0x4ec], RZ ;  /* 0x00013b0006032a27 */ /* 0x000fe200078e00ff */
[----:B------:R-:W-:-:S03]  /*9410*/  IADD3 R5, R9, R7, RZ ;  /* 0x0000000709057210 */ /* 0x000fc60007ffe0ff */
[----:B------:R-:W-:Y:S02]  /*9420*/  IMAD R2, R238, c[0x0][0x444], R2 ;  /* 0x00011100ee027a24 */ /* 0x000fe400078e0202 */
[----:B------:R-:W-:-:S04]  /*9430*/  IMAD.WIDE.U32 R4, R239, c[0x0][0x438], R4 ;  /* 0x00010e00ef047a25 */ /* 0x000fc800078e0004 */
[----:B------:R-:W-:-:S04]  /*9440*/  IMAD R5, R239, c[0x0][0x43c], R5 ;  /* 0x00010f00ef057a24 */ /* 0x000fc800078e0205 */
[----:B------:R-:W-:Y:S01]  /*9450*/  IMAD.WIDE.U32 R238, R238, c[0x0][0x440], R4 ;  /* 0x00011000eeee7a25 */ /* 0x000fe200078e0004 */
[----:B------:R-:W-:Y:S02]  /*9460*/  MOV R4, R6 ;  /* 0x0000000600047202 */ /* 0x000fe40000000f00 */
[----:B------:R-:W-:Y:S02]  /*9470*/  @P2 SHF.R.U32.HI R4, RZ, c[0x0][0x4f0], R3 ;  /* 0x00013c00ff042a19 */ /* 0x000fe40000011603 */
[----:B------:R-:W-:Y:S02]  /*9480*/  IADD3 R9, R239, R2, RZ ;  /* 0x00000002ef097210 */ /* 0x000fe40007ffe0ff */
[----:B------:R-:W-:Y:S02]  /*9490*/  MOV R8, R238 ;  /* 0x000000ee00087202 */ /* 0x000fe40000000f00 */
[----:B------:R-:W-:Y:S02]  /*94a0*/  SHF.R.S32.HI R3, RZ, 0x1f, R4 ;  /* 0x0000001fff037819 */ /* 0x000fe40000011404 */
[----:B------:R-:W-:Y:S01]  /*94b0*/  IADD3 R2, -R4, RZ, RZ ;  /* 0x000000ff04027210 */ /* 0x000fe20007ffe1ff */
[----:B------:R-:W-:-:S04]  /*94c0*/  IMAD.WIDE.U32 R8, R243, c[0x0][0x448], R8 ;  /* 0x00011200f3087a25 */ /* 0x000fc800078e0008 */
[----:B------:R-:W-:Y:S02]  /*94d0*/  IMAD R3, R3, c[0x0][0x430], RZ ;  /* 0x00010c0003037a24 */ /* 0x000fe400078e02ff */
[----:B------:R-:W-:Y:S02]  /*94e0*/  IMAD R9, R243, c[0x0][0x44c], R9 ;  /* 0x00011300f3097a24 */ /* 0x000fe400078e0209 */
[----:B------:R-:W-:Y:S02]  /*94f0*/  IMAD R2, R2, c[0x0][0x4e8], R6 ;  /* 0x00013a0002027a24 */ /* 0x000fe400078e0206 */
[C---:B------:R-:W-:Y:S02]  /*9500*/  IMAD R3, R4.reuse, c[0x0][0x434], R3 ;  /* 0x00010d0004037a24 */ /* 0x040fe400078e0203 */
[----:B------:R-:W-:Y:S01]  /*9510*/  IMAD.WIDE.U32 R8, R4, c[0x0][0x430], R8 ;  /* 0x00010c0004087a25 */ /* 0x000fe200078e0008 */
[----:B------:R-:W-:-:S04]  /*9520*/  SHF.R.S32.HI R4, RZ, 0x1f, R2 ;  /* 0x0000001fff047819 */ /* 0x000fc80000011402 */
[----:B------:R-:W-:Y:S01]  /*9530*/  IADD3 R5, R9, R3, RZ ;  /* 0x0000000309057210 */ /* 0x000fe20007ffe0ff */
[----:B------:R-:W-:Y:S01]  /*9540*/  IMAD R3, R4, c[0x0][0x428], RZ ;  /* 0x00010a0004037a24 */ /* 0x000fe200078e02ff */
[----:B------:R-:W-:-:S05]  /*9550*/  MOV R4, R8 ;  /* 0x0000000800047202 */ /* 0x000fca0000000f00 */
[----:B------:R-:W-:-:S04]  /*9560*/  IMAD.WIDE.U32 R4, R2, c[0x0][0x428], R4 ;  /* 0x00010a0002047a25 */ /* 0x000fc800078e0004 */
[----:B------:R-:W-:Y:S01]  /*9570*/  IMAD R2, R2, c[0x0][0x42c], R3 ;  /* 0x00010b0002027a24 */ /* 0x000fe200078e0203 */
[----:B------:R-:W-:-:S04]  /*9580*/  LEA R134, P2, R4, c[0x0][0x400], 0x2 ;  /* 0x0001000004867a11 */ /* 0x000fc800078410ff */
[----:B------:R-:W-:-:S04]  /*9590*/  IADD3 R2, R5, R2, RZ ;  /* 0x0000000205027210 */ /* 0x000fc80007ffe0ff */
[----:B------:R-:W-:Y:S01]  /*95a0*/  LEA.HI.X R133, R4, c[0x0][0x404], R2, 0x2, P2 ;  /* 0x0001010004857a11 */ /* 0x000fe200010f1402 */
[----:B------:R-:W-:Y:S05]  /*95b0*/  BRA.DIV ~URZ, `(.L_x_65) ;  /* 0x000031327f007947 */ /* 0x000fea000b800000 */
[----:B------:R1:W2:Y:S02]  /*95c0*/  SHFL.IDX PT, R135, R133, RZ, 0x1c1f ;  /* 0x001c1fff85877589 */ /* 0x0002a400000e0000 */
.L_x_121:
[----:B------:R-:W-:Y:S05]  /*95d0*/  BRA.DIV ~URZ, `(.L_x_66) ;  /* 0x000031827f007947 */ /* 0x000fea000b800000 */
[----:B------:R3:W4:Y:S02]  /*95e0*/  SHFL.IDX PT, R2, R134, RZ, 0x1c1f ;  /* 0x001c1fff86027589 */ /* 0x00072400000e0000 */
.L_x_122:
[C---:B------:R-:W-:Y:S01]  /*95f0*/  IADD3 R132, R205.reuse, 0x8, RZ ;  /* 0x00000008cd847810 */ /* 0x040fe20007ffe0ff */
[----:B------:R-:W-:Y:S01]  /*9600*/  BSSY B0, `(.L_x_67) ;  /* 0x0000081000007945 */ /* 0x000fe20003800000 */
        /* <DEDUP_REMOVED lines=13> */
[----:B------:R-:W-:Y:S02]  /*96e0*/  IADD3 R8, R205, 0x78, RZ ;  /* 0x00000078cd087810 */ /* 0x000fe40007ffe0ff */
[----:B------:R-:W-:Y:S02]  /*96f0*/  SHF.R.S32.HI R3, RZ, 0x1f, R228 ;  /* 0x0000001fff037819 */ /* 0x000fe400000114e4 */
[----:B------:R-:W-:Y:S02]  /*9700*/  SHF.R.S32.HI R35, RZ, 0x1f, R132 ;  /* 0x0000001fff237819 */ /* 0x000fe40000011484 */
[----:B------:R-:W-:-:S02]  /*9710*/  SHF.R.S32.HI R33, RZ, 0x1f, R34 ;  /* 0x0000001fff217819 */ /* 0x000fc40000011422 */
[----:B------:R-:W-:Y:S02]  /*9720*/  SHF.R.S32.HI R31, RZ, 0x1f, R32 ;  /* 0x0000001fff1f7819 */ /* 0x000fe40000011420 */
[----:B------:R-:W-:Y:S02]  /*9730*/  SHF.R.S32.HI R29, RZ, 0x1f, R30 ;  /* 0x0000001fff1d7819 */ /* 0x000fe4000001141e */
[----:B------:R-:W-:Y:S02]  /*9740*/  SHF.R.S32.HI R27, RZ, 0x1f, R28 ;  /* 0x0000001fff1b7819 */ /* 0x000fe4000001141c */
        /* <DEDUP_REMOVED lines=9> */
[----:B------:R-:W-:Y:S01]  /*97e0*/  SHF.R.S32.HI R4, RZ, 0x1f, R8 ;  /* 0x0000001fff047819 */ /* 0x000fe20000011408 */
[----:B------:R-:W-:Y:S05]  /*97f0*/  @P1 BRA `(.L_x_68) ;  /* 0x0000061000001947 */ /* 0x000fea0003800000 */
[----:B------:R-:W-:Y:S02]  /*9800*/  ISETP.GE.AND P4, PT, R205, c[0x0][0x3c8], PT ;  /* 0x0000f200cd007a0c */ /* 0x000fe40003f86270 */
[----:B------:R-:W-:Y:S02]  /*9810*/  ISETP.GE.AND P2, PT, R132, c[0x0][0x3c8], PT ;  /* 0x0000f20084007a0c */ /* 0x000fe40003f46270 */
[----:B------:R-:W-:Y:S02]  /*9820*/  ISETP.GE.AND P5, PT, R34, c[0x0][0x3c8], PT ;  /* 0x0000f20022007a0c */ /* 0x000fe40003fa6270 */
[----:B------:R-:W-:Y:S02]  /*9830*/  ISETP.GE.AND P1, PT, R32, c[0x0][0x3c8], PT ;  /* 0x0000f20020007a0c */ /* 0x000fe40003f26270 */
[----:B------:R-:W-:-:S05]  /*9840*/  ISETP.GE.AND P6, PT, R30, c[0x0][0x3c8], PT ;  /* 0x0000f2001e007a0c */ /* 0x000fca0003fc6270 */
[----:B----4-:R-:W-:Y:S02]  /*9850*/  @!P4 IMAD.MOV.U32 R136, RZ, RZ, R2 ;  /* 0x000000ffff88c224 */ /* 0x010fe400078e0002 */
[----:B--2---:R-:W-:Y:S01]  /*9860*/  @!P4 IMAD.MOV.U32 R137, RZ, RZ, R135 ;  /* 0x000000ffff89c224 */ /* 0x004fe200078e0087 */
[----:B------:R-:W-:-:S03]  /*9870*/  @!P2 LEA R6, P3, R132, R2, 0x2 ;  /* 0x000000028406a211 */ /* 0x000fc600078610ff */
[----:B------:R-:W-:Y:S01]  /*9880*/  @!P4 IMAD.WIDE R136, R205, 0x4, R136 ;  /* 0x00000004cd88c825 */ /* 0x000fe200078e0288 */
[----:B------:R-:W-:-:S04]  /*9890*/  @!P2 LEA.HI.X R7, R132, R135, R35, 0x2, P3 ;  /* 0x000000878407a211 */ /* 0x000fc800018f1423 */
[----:B------:R2:W-:Y:S04]  /*98a0*/  @!P4 ST.E.64 [R136.64], R128 ;  /* 0x000000808800c985 */ /* 0x0005e8000c101b06 */
[----:B------:R4:W-:Y:S01]  /*98b0*/  @!P2 ST.E.64 [R6.64], R124 ;  /* 0x0000007c0600a985 */ /* 0x0009e2000c101b06 */
[----:B------:R-:W-:Y:S02]  /*98c0*/  ISETP.GE.AND P2, PT, R28, c[0x0][0x3c8], PT ;  /* 0x0000f2001c007a0c */ /* 0x000fe40003f46270 */
[-C--:B--2---:R-:W-:Y:S02]  /*98d0*/  @!P5 LEA R128, P4, R34, R2.reuse, 0x2 ;  /* 0x000000022280d211 */ /* 0x084fe400078810ff */
[----:B----4-:R-:W-:Y:S02]  /*98e0*/  @!P1 LEA R6, P3, R32, R2, 0x2 ;  /* 0x0000000220069211 */ /* 0x010fe400078610ff */
[----:B------:R-:W-:-:S02]  /*98f0*/  @!P5 LEA.HI.X R129, R34, R135, R33, 0x2, P4 ;  /* 0x000000872281d211 */ /* 0x000fc400020f1421 */
[----:B------:R-:W-:-:S03]  /*9900*/  @!P1 LEA.HI.X R7, R32, R135, R31, 0x2, P3 ;  /* 0x0000008720079211 */ /* 0x000fc600018f141f */
[----:B------:R2:W-:Y:S01]  /*9910*/  @!P5 ST.E.64 [R128.64], R36 ;  /* 0x000000248000d985 */ /* 0x0005e2000c101b06 */
[----:B------:R-:W-:-:S03]  /*9920*/  ISETP.GE.AND P5, PT, R26, c[0x0][0x3c8], PT ;  /* 0x0000f2001a007a0c */ /* 0x000fc60003fa6270 */
[----:B------:R4:W-:Y:S01]  /*9930*/  @!P1 ST.E.64 [R6.64], R40 ;  /* 0x0000002806009985 */ /* 0x0009e2000c101b06 */
[----:B------:R-:W-:Y:S02]  /*9940*/  ISETP.GE.AND P1, PT, R24, c[0x0][0x3c8], PT ;  /* 0x0000f20018007a0c */ /* 0x000fe40003f26270 */
[-C--:B--2---:R-:W-:Y:S02]  /*9950*/  @!P6 LEA R36, P4, R30, R2.reuse, 0x2 ;  /* 0x000000021e24e211 */ /* 0x084fe400078810ff */
[----:B----4-:R-:W-:Y:S02]  /*9960*/  @!P2 LEA R6, P3, R28, R2, 0x2 ;  /* 0x000000021c06a211 */ /* 0x010fe400078610ff */
[-C--:B------:R-:W-:Y:S02]  /*9970*/  @!P6 LEA.HI.X R37, R30, R135.reuse, R29, 0x2, P4 ;  /* 0x000000871e25e211 */ /* 0x080fe400020f141d */
        /* <DEDUP_REMOVED lines=32> */
[----:B------:R-:W-:Y:S02]  /*9b80*/  @!P2 LEA.HI.X R7, R12, R135, R11, 0x2, P3 ;  /* 0x000000870c07a211 */ /* 0x000fe400018f140b */
[----:B------:R-:W-:Y:S01]  /*9b90*/  ISETP.GE.AND P4, PT, R227, c[0x0][0x3c8], PT ;  /* 0x0000f200e3007a0c */ /* 0x000fe20003f86270 */
[----:B------:R2:W-:Y:S01]  /*9ba0*/  @!P6 ST.E.64 [R36.64], R76 ;  /* 0x0000004c2400e985 */ /* 0x0005e2000c101b06 */
[----:B------:R-:W-:-:S03]  /*9bb0*/  ISETP.GE.AND P6, PT, R228, c[0x0][0x3c8], PT ;  /* 0x0000f200e4007a0c */ /* 0x000fc60003fc6270 */
[----:B------:R4:W-:Y:S01]  /*9bc0*/  @!P2 ST.E.64 [R6.64], R80 ;  /* 0x000000500600a985 */ /* 0x0009e2000c101b06 */
[-C--:B--2---:R-:W-:Y:S02]  /*9bd0*/  @!P5 LEA R36, P3, R10, R2.reuse, 0x2 ;  /* 0x000000020a24d211 */ /* 0x084fe400078610ff */
[-C--:B----4-:R-:W-:Y:S02]  /*9be0*/  @!P1 LEA R6, P2, R8, R2.reuse, 0x2 ;  /* 0x0000000208069211 */ /* 0x090fe400078410ff */
[-C--:B------:R-:W-:Y:S02]  /*9bf0*/  @!P5 LEA.HI.X R37, R10, R135.reuse, R9, 0x2, P3 ;  /* 0x000000870a25d211 */ /* 0x080fe400018f1409 */
[----:B------:R-:W-:Y:S02]  /*9c00*/  ISETP.GE.AND P3, PT, R226, c[0x0][0x3c8], PT ;  /* 0x0000f200e2007a0c */ /* 0x000fe40003f66270 */
[----:B------:R-:W-:Y:S01]  /*9c10*/  @!P1 LEA.HI.X R7, R8, R135, R4, 0x2, P2 ;  /* 0x0000008708079211 */ /* 0x000fe200010f1404 */
[----:B------:R2:W-:Y:S01]  /*9c20*/  @!P5 ST.E.64 [R36.64], R84 ;  /* 0x000000542400d985 */ /* 0x0005e2000c101b06 */
[----:B------:R-:W-:-:S03]  /*9c30*/  @!P4 LEA R40, P5, R227, R2, 0x2 ;  /* 0x00000002e328c211 */ /* 0x000fc600078a10ff */
[----:B------:R4:W-:Y:S01]  /*9c40*/  @!P1 ST.E.64 [R6.64], R88 ;  /* 0x0000005806009985 */ /* 0x0009e2000c101b06 */
[----:B------:R-:W-:Y:S02]  /*9c50*/  ISETP.GE.AND P1, PT, R225, c[0x0][0x3c8], PT ;  /* 0x0000f200e1007a0c */ /* 0x000fe40003f26270 */
[----:B------:R-:W-:Y:S02]  /*9c60*/  @!P4 LEA.HI.X R41, R227, R135, R220, 0x2, P5 ;  /* 0x00000087e329c211 */ /* 0x000fe400028f14dc */
[----:B------:R-:W-:Y:S02]  /*9c70*/  ISETP.GE.AND P5, PT, R223, c[0x0][0x3c8], PT ;  /* 0x0000f200df007a0c */ /* 0x000fe40003fa6270 */
[----:B--2---:R-:W-:-:S04]  /*9c80*/  @!P6 LEA R36, P2, R228, R2, 0x2 ;  /* 0x00000002e424e211 */ /* 0x004fc800078410ff */
[----:B------:R-:W-:Y:S02]  /*9c90*/  @!P6 LEA.HI.X R37, R228, R135, R3, 0x2, P2 ;  /* 0x00000087e425e211 */ /* 0x000fe400010f1403 */
[----:B----4-:R-:W-:-:S03]  /*9ca0*/  @!P3 LEA R6, P2, R226, R2, 0x2 ;  /* 0x00000002e206b211 */ /* 0x010fc600078410ff */
[----:B------:R2:W-:Y:S01]  /*9cb0*/  @!P6 ST.E.64 [R36.64], R92 ;  /* 0x0000005c2400e985 */ /* 0x0005e2000c101b06 */
[----:B------:R-:W-:Y:S02]  /*9cc0*/  ISETP.GE.AND P6, PT, R224, c[0x0][0x3c8], PT ;  /* 0x0000f200e0007a0c */ /* 0x000fe40003fc6270 */
[----:B------:R-:W-:Y:S01]  /*9cd0*/  @!P3 LEA.HI.X R7, R226, R135, R219, 0x2, P2 ;  /* 0x00000087e207b211 */ /* 0x000fe200010f14db */
[----:B------:R-:W-:Y:S01]  /*9ce0*/  @!P4 ST.E.64 [R40.64], R96 ;  /* 0x000000602800c985 */ /* 0x000fe2000c101b06 */
[----:B------:R-:W-:-:S03]  /*9cf0*/  ISETP.GE.AND P4, PT, R222, c[0x0][0x3c8], PT ;  /* 0x0000f200de007a0c */ /* 0x000fc60003f86270 */
[----:B------:R4:W-:Y:S01]  /*9d00*/  @!P3 ST.E.64 [R6.64], R100 ;  /* 0x000000640600b985 */ /* 0x0009e2000c101b06 */
[----:B------:R-:W-:Y:S02]  /*9d10*/  ISETP.GE.AND P3, PT, R221, c[0x0][0x3c8], PT ;  /* 0x0000f200dd007a0c */ /* 0x000fe40003f66270 */
[----:B--2---:R-:W-:-:S04]  /*9d20*/  @!P1 LEA R36, P2, R225, R2, 0x2 ;  /* 0x00000002e1249211 */ /* 0x004fc800078410ff */
[----:B------:R-:W-:Y:S02]  /*9d30*/  @!P1 LEA.HI.X R37, R225, R135, R218, 0x2, P2 ;  /* 0x00000087e1259211 */ /* 0x000fe400010f14da */
[----:B----4-:R-:W-:-:S03]  /*9d40*/  @!P6 LEA R6, P2, R224, R2, 0x2 ;  /* 0x00000002e006e211 */ /* 0x010fc600078410ff */
[----:B------:R2:W-:Y:S01]  /*9d50*/  @!P1 ST.E.64 [R36.64], R120 ;  /* 0x0000007824009985 */ /* 0x0005e2000c101b06 */
[CC--:B------:R-:W-:Y:S02]  /*9d60*/  @!P5 LEA R40, P1, R223.reuse, R2.reuse, 0x2 ;  /* 0x00000002df28d211 */ /* 0x0c0fe400078210ff */
[-C--:B------:R-:W-:Y:S02]  /*9d70*/  @!P6 LEA.HI.X R7, R224, R135.reuse, R217, 0x2, P2 ;  /* 0x00000087e007e211 */ /* 0x080fe400010f14d9 */
[-C--:B------:R-:W-:Y:S02]  /*9d80*/  @!P5 LEA.HI.X R41, R223, R135.reuse, R216, 0x2, P1 ;  /* 0x00000087df29d211 */ /* 0x080fe400008f14d8 */
[CC--:B------:R-:W-:Y:S01]  /*9d90*/  @!P3 LEA R44, P1, R221.reuse, R2.reuse, 0x2 ;  /* 0x00000002dd2cb211 */ /* 0x0c0fe200078210ff */
[----:B------:R4:W-:Y:S03]  /*9da0*/  @!P6 ST.E.64 [R6.64], R104 ;  /* 0x000000680600e985 */ /* 0x0009e6000c101b06 */
[----:B------:R-:W-:Y:S01]  /*9db0*/  @!P3 LEA.HI.X R45, R221, R135, R214, 0x2, P1 ;  /* 0x00000087dd2db211 */ /* 0x000fe200008f14d6 */
[----:B------:R4:W-:Y:S01]  /*9dc0*/  @!P5 ST.E.64 [R40.64], R108 ;  /* 0x0000006c2800d985 */ /* 0x0009e2000c101b06 */
[----:B--2---:R-:W-:-:S04]  /*9dd0*/  @!P4 LEA R36, P2, R222, R2, 0x2 ;  /* 0x00000002de24c211 */ /* 0x004fc800078410ff */
[----:B------:R-:W-:-:S05]  /*9de0*/  @!P4 LEA.HI.X R37, R222, R135, R215, 0x2, P2 ;  /* 0x00000087de25c211 */ /* 0x000fca00010f14d7 */
[----:B------:R4:W-:Y:S04]  /*9df0*/  @!P4 ST.E.64 [R36.64], R116 ;  /* 0x000000742400c985 */ /* 0x0009e8000c101b06 */
[----:B------:R4:W-:Y:S02]  /*9e00*/  @!P3 ST.E.64 [R44.64], R112 ;  /* 0x000000702c00b985 */ /* 0x0009e4000c101b06 */
.L_x_68:
[----:B------:R-:W-:Y:S05]  /*9e10*/  BSYNC B0 ;  /* 0x0000000000007941 */ /* 0x000fea0003800000 */
.L_x_67:
[----:B------:R-:W-:Y:S05]  /*9e20*/  BRA.DIV ~URZ, `(.L_x_69) ;  /* 0x000029a27f007947 */ /* 0x000fea000b800000 */
[----:B-1----:R-:W1:Y:S04]  /*9e30*/  SHFL.IDX PT, R133, R133, 0x1, 0x1c1f ;  /* 0x003c1f0085857f89 */ /* 0x002e6800000e0000 */
[----:B---3--:R-:W3:Y:S02]  /*9e40*/  SHFL.IDX PT, R134, R134, 0x1, 0x1c1f ;  /* 0x003c1f0086867f89 */ /* 0x008ee400000e0000 */
.L_x_123:
[----:B------:R-:W-:Y:S05]  /*9e50*/  @P0 BRA `(.L_x_64) ;  /* 0x000011e000000947 */ /* 0x000fea0003800000 */
[----:B------:R-:W-:Y:S02]  /*9e60*/  ISETP.GE.AND P1, PT, R34, c[0x0][0x3c8], PT ;  /* 0x0000f20022007a0c */ /* 0x000fe40003f26270 */
[----:B------:R-:W-:-:S02]  /*9e70*/  ISETP.GE.AND P3, PT, R205, c[0x0][0x3c8], PT ;  /* 0x0000f200cd007a0c */ /* 0x000fc40003f66270 */
[----:B------:R-:W-:Y:S02]  /*9e80*/  ISETP.GE.AND P2, PT, R132, c[0x0][0x3c8], PT ;  /* 0x0000f20084007a0c */ /* 0x000fe40003f46270 */
[----:B------:R-:W-:Y:S02]  /*9e90*/  ISETP.GE.AND P6, PT, R30, c[0x0][0x3c8], PT ;  /* 0x0000f2001e007a0c */ /* 0x000fe40003fc6270 */
[----:B------:R-:W-:-:S05]  /*9ea0*/  ISETP.GE.AND P0, PT, R32, c[0x0][0x3c8], PT ;  /* 0x0000f20020007a0c */ /* 0x000fca0003f06270 */
[-C--:B---34-:R-:W-:Y:S02]  /*9eb0*/  @!P1 LEA R6, P4, R34, R134.reuse, 0x2 ;  /* 0x0000008622069211 */ /* 0x098fe400078810ff */
[----:B------:R-:W-:Y:S02]  /*9ec0*/  @!P3 IMAD.MOV.U32 R44, RZ, RZ, R134 ;  /* 0x000000ffff2cb224 */ /* 0x000fe400078e0086 */
[----:B-1----:R-:W-:Y:S01]  /*9ed0*/  @!P3 IMAD.MOV.U32 R45, RZ, RZ, R133 ;  /* 0x000000ffff2db224 */ /* 0x002fe200078e0085 */
[-C--:B------:R-:W-:Y:S02]  /*9ee0*/  @!P2 LEA R36, P5, R132, R134.reuse, 0x2 ;  /* 0x000000868424a211 */ /* 0x080fe400078a10ff */
[-C--:B------:R-:W-:Y:S01]  /*9ef0*/  @!P1 LEA.HI.X R7, R34, R133.reuse, R33, 0x2, P4 ;  /* 0x0000008522079211 */ /* 0x080fe200020f1421 */
[----:B------:R-:W-:Y:S01]  /*9f00*/  @!P3 IMAD.WIDE R44, R205, 0x4, R44 ;  /* 0x00000004cd2cb825 */ /* 0x000fe200078e022c */
[----:B------:R-:W-:Y:S02]  /*9f10*/  @!P6 LEA R34, P4, R30, R134, 0x2 ;  /* 0x000000861e22e211 */ /* 0x000fe400078810ff */
[----:B------:R-:W-:-:S02]  /*9f20*/  @!P2 LEA.HI.X R37, R132, R133, R35, 0x2, P5 ;  /* 0x000000858425a211 */ /* 0x000fc400028f1423 */
[-C--:B------:R-:W-:Y:S01]  /*9f30*/  @!P6 LEA.HI.X R35, R30, R133.reuse, R29, 0x2, P4 ;  /* 0x000000851e23e211 */ /* 0x080fe200020f141d */
[----:B------:R-:W-:Y:S01]  /*9f40*/  @!P3 ST.E.64 [R44.64], R130 ;  /* 0x000000822c00b985 */ /* 0x000fe2000c101b06 */
[----:B------:R-:W-:Y:S02]  /*9f50*/  @!P0 LEA R40, P5, R32, R134, 0x2 ;  /* 0x0000008620288211 */ /* 0x000fe400078a10ff */
[----:B------:R-:W-:Y:S01]  /*9f60*/  ISETP.GE.AND P4, PT, R28, c[0x0][0x3c8], PT ;  /* 0x0000f2001c007a0c */ /* 0x000fe20003f86270 */
[----:B------:R-:W-:Y:S01]  /*9f70*/  @!P2 ST.E.64 [R36.64], R126 ;  /* 0x0000007e2400a985 */ /* 0x000fe2000c101b06 */
[----:B------:R-:W-:Y:S02]  /*9f80*/  ISETP.GE.AND P3, PT, R26, c[0x0][0x3c8], PT ;  /* 0x0000f2001a007a0c */ /* 0x000fe40003f66270 */
[----:B------:R-:W-:Y:S01]  /*9f90*/  @!P0 LEA.HI.X R41, R32, R133, R31, 0x2, P5 ;  /* 0x0000008520298211 */ /* 0x000fe200028f141f */
[----:B------:R1:W-:Y:S01]  /*9fa0*/  @!P1 ST.E.64 [R6.64], R38 ;  /* 0x0000002606009985 */ /* 0x0003e2000c101b06 */
[----:B------:R-:W-:-:S02]  /*9fb0*/  ISETP.GE.AND P2, PT, R24, c[0x0][0x3c8], PT ;  /* 0x0000f20018007a0c */ /* 0x000fc40003f46270 */
[----:B------:R-:W-:Y:S01]  /*9fc0*/  ISETP.GE.AND P1, PT, R22, c[0x0][0x3c8], PT ;  /* 0x0000f20016007a0c */ /* 0x000fe20003f26270 */
[----:B------:R-:W-:Y:S01]  /*9fd0*/  @!P0 ST.E.64 [R40.64], R42 ;  /* 0x0000002a28008985 */ /* 0x000fe2000c101b06 */
[----:B------:R-:W-:-:S03]  /*9fe0*/  ISETP.GE.AND P0, PT, R20, c[0x0][0x3c8], PT ;  /* 0x0000f20014007a0c */ /* 0x000fc60003f06270 */
[----:B------:R-:W-:Y:S02]  /*9ff0*/  @!P6 ST.E.64 [R34.64], R46 ;  /* 0x0000002e2200e985 */ /* 0x000fe4000c101b06 */
[----:B------:R-:W-:-:S04]  /*a000*/  @!P3 LEA R30, P6, R26, R134, 0x2 ;  /* 0x000000861a1eb211 */ /* 0x000fc800078c10ff */
[----:B------:R-:W-:Y:S02]  /*a010*/  @!P3 LEA.HI.X R31, R26, R133, R25, 0x2, P6 ;  /* 0x000000851a1fb211 */ /* 0x000fe400030f1419 */
[-C--:B------:R-:W-:Y:S02]  /*a020*/  @!P1 LEA R26, P6, R22, R134.reuse, 0x2 ;  /* 0x00000086161a9211 */ /* 0x080fe400078c10ff */
[----:B-1----:R-:W-:-:S04]  /*a030*/  @!P4 LEA R6, P5, R28, R134, 0x2 ;  /* 0x000000861c06c211 */ /* 0x002fc800078a10ff */
[-C--:B------:R-:W-:Y:S02]  /*a040*/  @!P4 LEA.HI.X R7, R28, R133.reuse, R27, 0x2, P5 ;  /* 0x000000851c07c211 */ /* 0x080fe400028f141b */
[-C--:B------:R-:W-:Y:S02]  /*a050*/  @!P2 LEA R28, P5, R24, R134.reuse, 0x2 ;  /* 0x00000086181ca211 */ /* 0x080fe400078a10ff */
[-C--:B------:R-:W-:Y:S01]  /*a060*/  @!P1 LEA.HI.X R27, R22, R133.reuse, R21, 0x2, P6 ;  /* 0x00000085161b9211 */ /* 0x080fe200030f1415 */
[----:B------:R1:W-:Y:S01]  /*a070*/  @!P4 ST.E.64 [R6.64], R50 ;  /* 0x000000320600c985 */ /* 0x0003e2000c101b06 */
[----:B------:R-:W-:Y:S02]  /*a080*/  @!P2 LEA.HI.X R29, R24, R133, R23, 0x2, P5 ;  /* 0x00000085181da211 */ /* 0x000fe400028f1417 */
[----:B------:R-:W-:Y:S01]  /*a090*/  @!P0 LEA R24, P5, R20, R134, 0x2 ;  /* 0x0000008614188211 */ /* 0x000fe200078a10ff */
[----:B------:R-:W-:Y:S01]  /*a0a0*/  @!P3 ST.E.64 [R30.64], R54 ;  /* 0x000000361e00b985 */ /* 0x000fe2000c101b06 */
[----:B------:R-:W-:-:S02]  /*a0b0*/  ISETP.GE.AND P6, PT, R18, c[0x0][0x3c8], PT ;  /* 0x0000f20012007a0c */ /* 0x000fc40003fc6270 */
[----:B------:R-:W-:Y:S01]  /*a0c0*/  @!P0 LEA.HI.X R25, R20, R133, R19, 0x2, P5 ;  /* 0x0000008514198211 */ /* 0x000fe200028f1413 */
[----:B------:R-:W-:Y:S01]  /*a0d0*/  @!P2 ST.E.64 [R28.64], R58 ;  /* 0x0000003a1c00a985 */ /* 0x000fe2000c101b06 */
[----:B------:R-:W-:Y:S02]  /*a0e0*/  ISETP.GE.AND P5, PT, R16, c[0x0][0x3c8], PT ;  /* 0x0000f20010007a0c */ /* 0x000fe40003fa6270 */
[----:B------:R-:W-:Y:S01]  /*a0f0*/  ISETP.GE.AND P3, PT, R12, c[0x0][0x3c8], PT ;  /* 0x0000f2000c007a0c */ /* 0x000fe20003f66270 */
[----:B------:R-:W-:Y:S01]  /*a100*/  @!P1 ST.E.64 [R26.64], R62 ;  /* 0x0000003e1a009985 */ /* 0x000fe2000c101b06 */
[----:B------:R-:W-:Y:S02]  /*a110*/  ISETP.GE.AND P4, PT, R14, c[0x0][0x3c8], PT ;  /* 0x0000f2000e007a0c */ /* 0x000fe40003f86270 */
[----:B------:R-:W-:Y:S01]  /*a120*/  ISETP.GE.AND P2, PT, R10, c[0x0][0x3c8], PT ;  /* 0x0000f2000a007a0c */ /* 0x000fe20003f46270 */
[----:B------:R-:W-:Y:S02]  /*a130*/  @!P0 ST.E.64 [R24.64], R66 ;  /* 0x0000004218008985 */ /* 0x000fe4000c101b06 */
[----:B-1----:R-:W-:-:S04]  /*a140*/  @!P6 LEA R6, P1, R18, R134, 0x2 ;  /* 0x000000861206e211 */ /* 0x002fc800078210ff */
[-C--:B------:R-:W-:Y:S02]  /*a150*/  @!P6 LEA.HI.X R7, R18, R133.reuse, R17, 0x2, P1 ;  /* 0x000000851207e211 */ /* 0x080fe400008f1411 */
[-C--:B------:R-:W-:Y:S02]  /*a160*/  @!P5 LEA R18, P0, R16, R134.reuse, 0x2 ;  /* 0x000000861012d211 */ /* 0x080fe400078010ff */
[----:B------:R-:W-:Y:S01]  /*a170*/  ISETP.GE.AND P1, PT, R8, c[0x0][0x3c8], PT ;  /* 0x0000f20008007a0c */ /* 0x000fe20003f26270 */
[----:B------:R1:W-:Y:S01]  /*a180*/  @!P6 ST.E.64 [R6.64], R70 ;  /* 0x000000460600e985 */ /* 0x0003e2000c101b06 */
[----:B------:R-:W-:Y:S02]  /*a190*/  @!P5 LEA.HI.X R19, R16, R133, R15, 0x2, P0 ;  /* 0x000000851013d211 */ /* 0x000fe400000f140f */
[----:B------:R-:W-:-:S03]  /*a1a0*/  @!P3 LEA R16, P0, R12, R134, 0x2 ;  /* 0x000000860c10b211 */ /* 0x000fc600078010ff */
[----:B------:R-:W-:Y:S01]  /*a1b0*/  @!P5 ST.E.64 [R18.64], R74 ;  /* 0x0000004a1200d985 */ /* 0x000fe2000c101b06 */
[----:B------:R-:W-:Y:S02]  /*a1c0*/  @!P3 LEA.HI.X R17, R12, R133, R11, 0x2, P0 ;  /* 0x000000850c11b211 */ /* 0x000fe400000f140b */
[----:B------:R-:W-:-:S13]  /*a1d0*/  ISETP.GE.AND P0, PT, R228, c[0x0][0x3c8], PT ;  /* 0x0000f200e4007a0c */ /* 0x000fda0003f06270 */
[----:B------:R-:W-:-:S04]  /*a1e0*/  @!P0 LEA R2, P5, R228, R134, 0x2 ;  /* 0x00000086e4028211 */ /* 0x000fc800078a10ff */
[----:B------:R-:W-:Y:S02]  /*a1f0*/  @!P0 LEA.HI.X R3, R228, R133, R3, 0x2, P5 ;  /* 0x00000085e4038211 */ /* 0x000fe400028f1403 */
[----:B------:R-:W-:Y:S02]  /*a200*/  ISETP.GE.AND P5, PT, R225, c[0x0][0x3c8], PT ;  /* 0x0000f200e1007a0c */ /* 0x000fe40003fa6270 */
[----:B-1----:R-:W-:-:S04]  /*a210*/  @!P4 LEA R6, P6, R14, R134, 0x2 ;  /* 0x000000860e06c211 */ /* 0x002fc800078c10ff */
[----:B------:R-:W-:Y:S02]  /*a220*/  @!P4 LEA.HI.X R7, R14, R133, R13, 0x2, P6 ;  /* 0x000000850e07c211 */ /* 0x000fe400030f140d */
[----:B------:R-:W-:-:S03]  /*a230*/  @!P2 LEA R14, P6, R10, R134, 0x2 ;  /* 0x000000860a0ea211 */ /* 0x000fc600078c10ff */
[----:B------:R-:W-:Y:S01]  /*a240*/  @!P4 ST.E.64 [R6.64], R78 ;  /* 0x0000004e0600c985 */ /* 0x000fe2000c101b06 */
[----:B------:R-:W-:Y:S02]  /*a250*/  ISETP.GE.AND P4, PT, R227, c[0x0][0x3c8], PT ;  /* 0x0000f200e3007a0c */ /* 0x000fe40003f86270 */
[-C--:B------:R-:W-:Y:S01]  /*a260*/  @!P2 LEA.HI.X R15, R10, R133.reuse, R9, 0x2, P6 ;  /* 0x000000850a0fa211 */ /* 0x080fe200030f1409 */
[----:B------:R-:W-:Y:S01]  /*a270*/  @!P3 ST.E.64 [R16.64], R82 ;  /* 0x000000521000b985 */ /* 0x000fe2000c101b06 */
[----:B------:R-:W-:Y:S02]  /*a280*/  @!P1 LEA R10, P6, R8, R134, 0x2 ;  /* 0x00000086080a9211 */ /* 0x000fe400078c10ff */
[----:B------:R-:W-:Y:S01]  /*a290*/  ISETP.GE.AND P3, PT, R226, c[0x0][0x3c8], PT ;  /* 0x0000f200e2007a0c */ /* 0x000fe20003f66270 */
[----:B------:R-:W-:Y:S01]  /*a2a0*/  @!P2 ST.E.64 [R14.64], R86 ;  /* 0x000000560e00a985 */ /* 0x000fe2000c101b06 */
[----:B------:R-:W-:Y:S02]  /*a2b0*/  @!P1 LEA.HI.X R11, R8, R133, R4, 0x2, P6 ;  /* 0x00000085080b9211 */ /* 0x000fe400030f1404 */
[----:B------:R-:W-:-:S03]  /*a2c0*/  ISETP.GE.AND P2, PT, R224, c[0x0][0x3c8], PT ;  /* 0x0000f200e0007a0c */ /* 0x000fc60003f46270 */
[----:B------:R-:W-:Y:S01]  /*a2d0*/  @!P1 ST.E.64 [R10.64], R90 ;  /* 0x0000005a0a009985 */ /* 0x000fe2000c101b06 */
[----:B------:R-:W-:-:S03]  /*a2e0*/  ISETP.GE.AND P1, PT, R223, c[0x0][0x3c8], PT ;  /* 0x0000f200df007a0c */ /* 0x000fc60003f26270 */
[----:B------:R1:W-:Y:S01]  /*a2f0*/  @!P0 ST.E.64 [R2.64], R94 ;  /* 0x0000005e02008985 */ /* 0x0003e2000c101b06 */
[----:B------:R-:W-:-:S04]  /*a300*/  @!P4 LEA R4, P0, R227, R134, 0x2 ;  /* 0x00000086e304c211 */ /* 0x000fc800078010ff */
[----:B------:R-:W-:Y:S02]  /*a310*/  @!P4 LEA.HI.X R5, R227, R133, R220, 0x2, P0 ;  /* 0x00000085e305c211 */ /* 0x000fe400000f14dc */
[----:B------:R-:W-:-:S03]  /*a320*/  ISETP.GE.AND P0, PT, R222, c[0x0][0x3c8], PT ;  /* 0x0000f200de007a0c */ /* 0x000fc60003f06270 */
[----:B------:R3:W-:Y:S01]  /*a330*/  @!P4 ST.E.64 [R4.64], R98 ;  /* 0x000000620400c985 */ /* 0x0007e2000c101b06 */
[----:B-1----:R-:W-:-:S04]  /*a340*/  @!P3 LEA R2, P6, R226, R134, 0x2 ;  /* 0x00000086e202b211 */ /* 0x002fc800078c10ff */
[----:B------:R-:W-:Y:S02]  /*a350*/  @!P3 LEA.HI.X R3, R226, R133, R219, 0x2, P6 ;  /* 0x00000085e203b211 */ /* 0x000fe400030f14db */
[----:B------:R-:W-:-:S03]  /*a360*/  @!P2 LEA R8, P6, R224, R134, 0x2 ;  /* 0x00000086e008a211 */ /* 0x000fc600078c10ff */
[----:B------:R1:W-:Y:S01]  /*a370*/  @!P3 ST.E.64 [R2.64], R102 ;  /* 0x000000660200b985 */ /* 0x0003e2000c101b06 */
[-C--:B---3--:R-:W-:Y:S02]  /*a380*/  @!P5 LEA R4, P4, R225, R134.reuse, 0x2 ;  /* 0x00000086e104d211 */ /* 0x088fe400078810ff */
[-C--:B------:R-:W-:Y:S02]  /*a390*/  @!P1 LEA R6, P3, R223, R134.reuse, 0x2 ;  /* 0x00000086df069211 */ /* 0x080fe400078610ff */
[-C--:B------:R-:W-:Y:S02]  /*a3a0*/  @!P5 LEA.HI.X R5, R225, R133.reuse, R218, 0x2, P4 ;  /* 0x00000085e105d211 */ /* 0x080fe400020f14da */
[-C--:B------:R-:W-:Y:S02]  /*a3b0*/  @!P2 LEA.HI.X R9, R224, R133.reuse, R217, 0x2, P6 ;  /* 0x00000085e009a211 */ /* 0x080fe400030f14d9 */
[----:B------:R-:W-:Y:S01]  /*a3c0*/  @!P1 LEA.HI.X R7, R223, R133, R216, 0x2, P3 ;  /* 0x00000085df079211 */ /* 0x000fe200018f14d8 */
[----:B------:R3:W-:Y:S04]  /*a3d0*/  @!P5 ST.E.64 [R4.64], R122 ;  /* 0x0000007a0400d985 */ /* 0x0007e8000c101b06 */
[----:B------:R3:W-:Y:S04]  /*a3e0*/  @!P2 ST.E.64 [R8.64], R106 ;  /* 0x0000006a0800a985 */ /* 0x0007e8000c101b06 */
[----:B------:R3:W-:Y:S01]  /*a3f0*/  @!P1 ST.E.64 [R6.64], R110 ;  /* 0x0000006e06009985 */ /* 0x0007e2000c101b06 */
[----:B-1----:R-:W-:-:S04]  /*a400*/  @!P0 LEA R2, P4, R222, R134, 0x2 ;  /* 0x00000086de028211 */ /* 0x002fc800078810ff */
[----:B------:R-:W-:-:S05]  /*a410*/  @!P0 LEA.HI.X R3, R222, R133, R215, 0x2, P4 ;  /* 0x00000085de038211 */ /* 0x000fca00020f14d7 */
[----:B------:R3:W-:Y:S01]  /*a420*/  @!P0 ST.E.64 [R2.64], R118 ;  /* 0x0000007602008985 */ /* 0x0007e2000c101b06 */
[----:B------:R-:W-:-:S13]  /*a430*/  ISETP.GE.AND P0, PT, R221, c[0x0][0x3c8], PT ;  /* 0x0000f200dd007a0c */ /* 0x000fda0003f06270 */
[----:B------:R-:W-:Y:S05]  /*a440*/  @P0 BRA `(.L_x_64) ;  /* 0x00000bf000000947 */ /* 0x000fea0003800000 */
[----:B------:R-:W-:-:S04]  /*a450*/  LEA R134, P0, R221, R134, 0x2 ;  /* 0x00000086dd867211 */ /* 0x000fc800078010ff */
[----:B--2---:R-:W-:-:S05]  /*a460*/  LEA.HI.X R135, R221, R133, R214, 0x2, P0 ;  /* 0x00000085dd877211 */ /* 0x004fca00000f14d6 */
[----:B------:R1:W-:Y:S01]  /*a470*/  ST.E.64 [R134.64], R114 ;  /* 0x0000007286007985 */ /* 0x0003e2000c101b06 */
[----:B------:R-:W-:Y:S05]  /*a480*/  BRA `(.L_x_64) ;  /* 0x00000bb000007947 */ /* 0x000fea0003800000 */
.L_x_49:
[----:B------:R-:W-:Y:S01]  /*a490*/  ISETP.NE.U32.AND P1, PT, RZ, c[0x0][0x508], PT ;  /* 0x00014200ff007a0c */ /* 0x000fe20003f25070 */
[----:B------:R-:W-:Y:S01]  /*a4a0*/  IMAD.MOV.U32 R4, RZ, RZ, 0x4 ;  /* 0x00000004ff047424 */ /* 0x000fe200078e00ff */
[----:B------:R-:W-:Y:S01]  /*a4b0*/  ISETP.NE.U32.AND P2, PT, RZ, c[0x0][0x500], PT ;  /* 0x00014000ff007a0c */ /* 0x000fe20003f45070 */
[----:B------:R-:W-:Y:S01]  /*a4c0*/  IMAD.MOV.U32 R2, RZ, RZ, RZ ;  /* 0x000000ffff027224 */ /* 0x000fe200078e00ff */
[----:B------:R-:W-:Y:S01]  /*a4d0*/  ISETP.NE.AND.EX P1, PT, RZ, c[0x0][0x50c], PT, P1 ;  /* 0x00014300ff007a0c */ /* 0x000fe20003f25310 */
[----:B------:R-:W-:Y:S01]  /*a4e0*/  IMAD.MOV.U32 R3, RZ, RZ, c[0x0][0x388] ;  /* 0x0000e200ff037624 */ /* 0x000fe200078e00ff */
[----:B------:R-:W-:Y:S01]  /*a4f0*/  ISETP.NE.AND.EX P2, PT, RZ, c[0x0][0x504], PT, P2 ;  /* 0x00014100ff007a0c */ /* 0x000fe20003f45320 */
[----:B------:R-:W-:-:S10]  /*a500*/  IMAD.WIDE R4, R238, R4, c[0x0][0x500] ;  /* 0x00014000ee047625 */ /* 0x000fd400078e0204 */
[C---:B------:R-:W-:Y:S02]  /*a510*/  @P1 LEA R6, P0, R238.reuse, c[0x0][0x508], 0x2 ;  /* 0x00014200ee061a11 */ /* 0x040fe400078010ff */
[----:B------:R3:W5:Y:S02]  /*a520*/  @P2 LDG.E R2, [R4.64] ;  /* 0x0000000604022981 */ /* 0x000764000c1e1900 */
[----:B------:R-:W-:-:S05]  /*a530*/  @P1 LEA.HI.X R7, R238, c[0x0][0x50c], R237, 0x2, P0 ;  /* 0x00014300ee071a11 */ /* 0x000fca00000f14ed */
[----:B------:R3:W5:Y:S01]  /*a540*/  @P1 LDG.E R3, [R6.64] ;  /* 0x0000000606031981 */ /* 0x000762000c1e1900 */
[----:B------:R-:W-:-:S04]  /*a550*/  ISETP.NE.AND P0, PT, R242, RZ, PT ;  /* 0x000000fff200720c */ /* 0x000fc80003f05270 */
[----:B------:R-:W-:Y:S01]  /*a560*/  SEL R242, R242, c[0x0][0x3d4], P0 ;  /* 0x0000f500f2f27a07 */ /* 0x000fe20000000000 */
[----:B------:R-:W-:Y:S05]  /*a570*/  @P1 BRA `(.L_x_70) ;  /* 0x0000004000001947 */ /* 0x000fea0003800000 */
[----:B------:R-:W-:Y:S05]  /*a580*/  @!P2 BRA `(.L_x_70) ;  /* 0x000000300000a947 */ /* 0x000fea0003800000 */
[----:B--2--5:R4:W2:Y:S04]  /*a590*/  LDG.E R3, [R4.64] ;  /* 0x0000000604037981 */ /* 0x0248a8000c1e1900 */
[----:B---34-:R-:W2:Y:S02]  /*a5a0*/  LDG.E R4, [R4.64+0x4] ;  /* 0x0000040604047981 */ /* 0x018ea4000c1e1900 */
[----:B--2---:R-:W-:Y:S02]  /*a5b0*/  IADD3 R3, -R3, R4, RZ ;  /* 0x0000000403037210 */ /* 0x004fe40007ffe1ff */
.L_x_70:
[----:B------:R-:W-:Y:S01]  /*a5c0*/  ISETP.GT.AND P0, PT, R201, 0x7f, PT ;  /* 0x0000007fc900780c */ /* 0x000fe20003f04270 */
[----:B------:R-:W-:Y:S01]  /*a5d0*/  BSSY B0, `(.L_x_71) ;  /* 0x0000034000007945 */ /* 0x000fe20003800000 */
[----:B------:R-:W-:Y:S02]  /*a5e0*/  SEL R238, R238, RZ, !P2 ;  /* 0x000000ffeeee7207 */ /* 0x000fe40005000000 */
[----:B------:R-:W-:-:S02]  /*a5f0*/  SEL R237, R237, RZ, !P2 ;  /* 0x000000ffeded7207 */ /* 0x000fc40005000000 */
[----:B---3-5:R-:W-:-:S07]  /*a600*/  SHF.R.S32.HI R5, RZ, 0x1f, R2 ;  /* 0x0000001fff057819 */ /* 0x028fce0000011402 */
[----:B------:R-:W-:Y:S05]  /*a610*/  @P0 BRA `(.L_x_72) ;  /* 0x000002f000000947 */ /* 0x000fea0003800000 */
[----:B------:R-:W-:Y:S01]  /*a620*/  IMAD R6, R3, c[0x0][0x4e8], RZ ;  /* 0x00013a0003067a24 */ /* 0x000fe200078e02ff */
[----:B------:R-:W-:-:S04]  /*a630*/  LEA R4, R193, R201, 0x7 ;  /* 0x000000c9c1047211 */ /* 0x000fc800078e38ff */
[----:B------:R-:W-:-:S13]  /*a640*/  ISETP.GE.AND P0, PT, R4, R6, PT ;  /* 0x000000060400720c */ /* 0x000fda0003f06270 */
[----:B------:R-:W-:Y:S05]  /*a650*/  @P0 BRA `(.L_x_72) ;  /* 0x000002b000000947 */ /* 0x000fea0003800000 */
[----:B------:R-:W-:Y:S01]  /*a660*/  IMAD.MOV.U32 R20, RZ, RZ, 0x368 ;  /* 0x00000368ff147424 */ /* 0x000fe200078e00ff */
[----:B------:R-:W-:Y:S01]  /*a670*/  ISETP.GT.AND P2, PT, R242, 0x1, PT ;  /* 0x00000001f200780c */ /* 0x000fe20003f44270 */
[----:B------:R-:W-:Y:S01]  /*a680*/  IMAD.MOV.U32 R6, RZ, RZ, c[0x0][0x4e8] ;  /* 0x00013a00ff067624 */ /* 0x000fe200078e00ff */
[----:B------:R-:W-:Y:S02]  /*a690*/  MOV R9, R4 ;  /* 0x0000000400097202 */ /* 0x000fe40000000f00 */
[----:B------:R-:W-:Y:S02]  /*a6a0*/  SEL R20, R20, 0x328, P2 ;  /* 0x0000032814147807 */ /* 0x000fe40001000000 */
[----:B------:R-:W-:Y:S02]  /*a6b0*/  ISETP.NE.AND P0, PT, R6, 0x1, PT ;  /* 0x000000010600780c */ /* 0x000fe40003f05270 */
[----:B------:R-:W3:Y:S01]  /*a6c0*/  LDC.64 R18, c[0x0][R20+0x170] ;  /* 0x00005c0014127b82 */ /* 0x000ee20000000a00 */
[----:B------:R-:W-:-:S07]  /*a6d0*/  SEL R243, R243, RZ, P2 ;  /* 0x000000fff3f37207 */ /* 0x000fce0001000000 */
[----:B------:R-:W4:Y:S03]  /*a6e0*/  LDC.64 R12, c[0x0][R20+0x168] ;  /* 0x00005a00140c7b82 */ /* 0x000f260000000a00 */
[----:B------:R-:W-:-:S05]  /*a6f0*/  @P0 IMAD.HI.U32 R8, R4, c[0x0][0x4ec], RZ ;  /* 0x00013b0004080a27 */ /* 0x000fca00078e00ff */
[----:B------:R-:W5:Y:S01]  /*a700*/  LDC.64 R16, c[0x0][R20+0x178] ;  /* 0x00005e0014107b82 */ /* 0x000f620000000a00 */
[----:B------:R-:W-:-:S05]  /*a710*/  @P0 SHF.R.U32.HI R9, RZ, c[0x0][0x4f0], R8 ;  /* 0x00013c00ff090a19 */ /* 0x000fca0000011608 */
[----:B------:R-:W-:Y:S02]  /*a720*/  IMAD.MOV R8, RZ, RZ, -R9 ;  /* 0x000000ffff087224 */ /* 0x000fe400078e0a09 */
[----:B------:R-:W1:Y:S02]  /*a730*/  LDC.64 R14, c[0x0][R20+0x160] ;  /* 0x00005800140e7b82 */ /* 0x000e640000000a00 */
[----:B------:R-:W-:Y:S02]  /*a740*/  IMAD R8, R8, c[0x0][0x4e8], R4 ;  /* 0x00013a0008087a24 */ /* 0x000fe400078e0204 */
[-C--:B---3--:R-:W-:Y:S02]  /*a750*/  IMAD R6, R19, R238.reuse, RZ ;  /* 0x000000ee13067224 */ /* 0x088fe400078e02ff */
[----:B-1----:R-:W-:-:S04]  /*a760*/  IMAD.WIDE.U32 R10, R18, R238, RZ ;  /* 0x000000ee120a7225 */ /* 0x002fc800078e00ff */
[----:B------:R-:W-:Y:S02]  /*a770*/  IMAD R6, R18, R237, R6 ;  /* 0x000000ed12067224 */ /* 0x000fe400078e0206 */
[-C--:B----4-:R-:W-:Y:S02]  /*a780*/  IMAD R7, R13, R239.reuse, RZ ;  /* 0x000000ef0d077224 */ /* 0x090fe400078e02ff */
[----:B------:R-:W-:Y:S01]  /*a790*/  IMAD.WIDE.U32 R12, R12, R239, RZ ;  /* 0x000000ef0c0c7225 */ /* 0x000fe200078e00ff */
[----:B------:R-:W-:-:S03]  /*a7a0*/  IADD3 R6, R11, R6, RZ ;  /* 0x000000060b067210 */ /* 0x000fc60007ffe0ff */
[----:B------:R-:W-:Y:S01]  /*a7b0*/  IMAD.IADD R7, R13, 0x1, R7 ;  /* 0x000000010d077824 */ /* 0x000fe200078e0207 */
[----:B------:R-:W-:Y:S01]  /*a7c0*/  IADD3 R12, P1, P0, R10, R12, R2 ;  /* 0x0000000c0a0c7210 */ /* 0x000fe2000783e002 */
[-C--:B-----5:R-:W-:Y:S02]  /*a7d0*/  IMAD R10, R17, R243.reuse, RZ ;  /* 0x000000f3110a7224 */ /* 0x0a0fe400078e02ff */
[----:B------:R-:W-:Y:S01]  /*a7e0*/  IMAD.WIDE.U32 R16, R16, R243, RZ ;  /* 0x000000f310107225 */ /* 0x000fe200078e00ff */
[----:B------:R-:W-:Y:S02]  /*a7f0*/  IADD3.X R6, R6, R7, R5, P1, P0 ;  /* 0x0000000706067210 */ /* 0x000fe40000fe0405 */
[----:B------:R-:W-:Y:S02]  /*a800*/  SHF.R.S32.HI R7, RZ, 0x1f, R8 ;  /* 0x0000001fff077819 */ /* 0x000fe40000011408 */
[----:B------:R-:W-:Y:S01]  /*a810*/  IADD3 R12, P1, P0, R9, R12, R16 ;  /* 0x0000000c090c7210 */ /* 0x000fe2000783e010 */
[----:B------:R-:W-:Y:S01]  /*a820*/  IMAD R4, R15, R8, RZ ;  /* 0x000000080f047224 */ /* 0x000fe200078e02ff */
[----:B------:R-:W-:-:S02]  /*a830*/  IADD3 R10, R17, R10, RZ ;  /* 0x0000000a110a7210 */ /* 0x000fc40007ffe0ff */
[----:B------:R-:W-:Y:S01]  /*a840*/  SHF.R.S32.HI R9, RZ, 0x1f, R9 ;  /* 0x0000001fff097819 */ /* 0x000fe20000011409 */
[----:B------:R-:W-:Y:S01]  /*a850*/  IMAD R4, R14, R7, R4 ;  /* 0x000000070e047224 */ /* 0x000fe200078e0204 */
[----:B------:R-:W-:Y:S02]  /*a860*/  MOV R7, c[0x0][0x4ac] ;  /* 0x00012b0000077a02 */ /* 0x000fe40000000f00 */
[----:B------:R-:W-:Y:S01]  /*a870*/  IADD3.X R13, R9, R6, R10, P1, P0 ;  /* 0x00000006090d7210 */ /* 0x000fe20000fe040a */
[----:B------:R-:W-:Y:S01]  /*a880*/  IMAD.MOV.U32 R6, RZ, RZ, c[0x0][0x4a8] ;  /* 0x00012a00ff067624 */ /* 0x000fe200078e00ff */
[----:B------:R-:W-:-:S03]  /*a890*/  SEL R7, R7, c[0x0][0x454], P2 ;  /* 0x0001150007077a07 */ /* 0x000fc60001000000 */
[----:B------:R-:W-:Y:S01]  /*a8a0*/  IMAD.WIDE.U32 R12, R14, R8, R12 ;  /* 0x000000080e0c7225 */ /* 0x000fe200078e000c */
[----:B------:R-:W-:-:S03]  /*a8b0*/  SEL R6, R6, c[0x0][0x450], P2 ;  /* 0x0001140006067a07 */ /* 0x000fc60001000000 */
[----:B------:R-:W-:Y:S01]  /*a8c0*/  IMAD.IADD R4, R13, 0x1, R4 ;  /* 0x000000010d047824 */ /* 0x000fe200078e0204 */
[----:B------:R-:W-:-:S04]  /*a8d0*/  LEA R6, P0, R12, R6, 0x2 ;  /* 0x000000060c067211 */ /* 0x000fc800078010ff */
[----:B------:R-:W-:Y:S02]  /*a8e0*/  LEA.HI.X R7, R12, R7, R4, 0x2, P0 ;  /* 0x000000070c077211 */ /* 0x000fe400000f1404 */
[----:B------:R-:W-:-:S05]  /*a8f0*/  MOV R4, 0xff800000 ;  /* 0xff80000000047802 */ /* 0x000fca0000000f00 */
[----:B------:R1:W-:Y:S02]  /*a900*/  STG.E [R6.64], R4 ;  /* 0x0000000406007986 */ /* 0x0003e4000c101906 */
.L_x_72:
[----:B------:R-:W-:Y:S05]  /*a910*/  BSYNC B0 ;  /* 0x0000000000007941 */ /* 0x000fea0003800000 */
.L_x_71:
[----:B------:R-:W-:-:S13]  /*a920*/  ISETP.GT.AND P0, PT, R242, 0x1, PT ;  /* 0x00000001f200780c */ /* 0x000fda0003f04270 */
[----:B------:R-:W-:Y:S05]  /*a930*/  @P0 BRA `(.L_x_64) ;  /* 0x0000070000000947 */ /* 0x000fea0003800000 */
[----:B-1----:R-:W-:Y:S01]  /*a940*/  MOV R4, c[0x0][0x4e8] ;  /* 0x00013a0000047a02 */ /* 0x002fe20000000f00 */
[----:B------:R-:W-:Y:S02]  /*a950*/  IMAD R5, R5, c[0x0][0x3a0], RZ ;  /* 0x0000e80005057a24 */ /* 0x000fe400078e02ff */
[----:B------:R-:W-:Y:S01]  /*a960*/  IMAD.WIDE.U32 R6, R2, c[0x0][0x3a0], RZ ;  /* 0x0000e80002067a25 */ /* 0x000fe200078e00ff */
[----:B------:R-:W-:-:S03]  /*a970*/  ISETP.NE.AND P0, PT, R4, 0x1, PT ;  /* 0x000000010400780c */ /* 0x000fc60003f05270 */
[----:B------:R-:W-:Y:S01]  /*a980*/  IMAD R5, R2, c[0x0][0x3a4], R5 ;  /* 0x0000e90002057a24 */ /* 0x000fe200078e0205 */
[----:B------:R-:W-:Y:S01]  /*a990*/  LEA R2, R193, R209, 0x7 ;  /* 0x000000d1c1027211 */ /* 0x000fe200078e38ff */
[----:B------:R-:W-:Y:S01]  /*a9a0*/  IMAD R237, R237, c[0x0][0x3f0], RZ ;  /* 0x0000fc00eded7a24 */ /* 0x000fe200078e02ff */
[----:B------:R-:W-:Y:S02]  /*a9b0*/  LEA R193, R193, R210, 0x7 ;  /* 0x000000d2c1c17211 */ /* 0x000fe400078e38ff */
[----:B------:R-:W-:Y:S01]  /*a9c0*/  IADD3 R7, R7, R5, RZ ;  /* 0x0000000507077210 */ /* 0x000fe20007ffe0ff */
[----:B------:R-:W-:Y:S01]  /*a9d0*/  IMAD R237, R238, c[0x0][0x3f4], R237 ;  /* 0x0000fd00eeed7a24 */ /* 0x000fe200078e02ed */
[----:B------:R-:W-:-:S03]  /*a9e0*/  MOV R5, R2 ;  /* 0x0000000200057202 */ /* 0x000fc60000000f00 */
[----:B------:R-:W-:-:S04]  /*a9f0*/  @P0 IMAD.HI.U32 R4, R2, c[0x0][0x4ec], RZ ;  /* 0x00013b0002040a27 */ /* 0x000fc800078e00ff */
[----:B------:R-:W-:Y:S01]  /*aa00*/  IMAD.WIDE.U32 R6, R239, c[0x0][0x3e8], R6 ;  /* 0x0000fa00ef067a25 */ /* 0x000fe200078e0006 */
[----:B------:R-:W-:-:S03]  /*aa10*/  @P0 SHF.R.U32.HI R5, RZ, c[0x0][0x4f0], R4 ;  /* 0x00013c00ff050a19 */ /* 0x000fc60000011604 */
[----:B------:R-:W-:Y:S01]  /*aa20*/  IMAD R7, R239, c[0x0][0x3ec], R7 ;  /* 0x0000fb00ef077a24 */ /* 0x000fe200078e0207 */
[----:B------:R-:W-:-:S03]  /*aa30*/  SHF.R.S32.HI R4, RZ, 0x1f, R5 ;  /* 0x0000001fff047819 */ /* 0x000fc60000011405 */
[----:B------:R-:W-:Y:S01]  /*aa40*/  IMAD.WIDE.U32 R238, R238, c[0x0][0x3f0], R6 ;  /* 0x0000fc00eeee7a25 */ /* 0x000fe200078e0006 */
[----:B------:R-:W-:-:S03]  /*aa50*/  IADD3 R6, -R5, RZ, RZ ;  /* 0x000000ff05067210 */ /* 0x000fc60007ffe1ff */
[----:B------:R-:W-:Y:S01]  /*aa60*/  IMAD R4, R4, c[0x0][0x3e0], RZ ;  /* 0x0000f80004047a24 */ /* 0x000fe200078e02ff */
[----:B------:R-:W-:Y:S01]  /*aa70*/  IADD3 R239, R239, R237, RZ ;  /* 0x000000edefef7210 */ /* 0x000fe20007ffe0ff */
[----:B------:R-:W-:Y:S02]  /*aa80*/  IMAD R6, R6, c[0x0][0x4e8], R2 ;  /* 0x00013a0006067a24 */ /* 0x000fe400078e0202 */
[C---:B------:R-:W-:Y:S02]  /*aa90*/  IMAD R4, R5.reuse, c[0x0][0x3e4], R4 ;  /* 0x0000f90005047a24 */ /* 0x040fe400078e0204 */
[----:B------:R-:W-:Y:S01]  /*aaa0*/  IMAD.WIDE.U32 R238, R5, c[0x0][0x3e0], R238 ;  /* 0x0000f80005ee7a25 */ /* 0x000fe200078e00ee */
[----:B------:R-:W-:-:S04]  /*aab0*/  SHF.R.S32.HI R8, RZ, 0x1f, R6 ;  /* 0x0000001fff087819 */ /* 0x000fc80000011406 */
[----:B------:R-:W-:Y:S01]  /*aac0*/  IADD3 R5, R239, R4, RZ ;  /* 0x00000004ef057210 */ /* 0x000fe20007ffe0ff */
[----:B------:R-:W-:Y:S01]  /*aad0*/  IMAD R8, R8, c[0x0][0x3d8], RZ ;  /* 0x0000f60008087a24 */ /* 0x000fe200078e02ff */
[----:B------:R-:W-:-:S03]  /*aae0*/  MOV R4, R238 ;  /* 0x000000ee00047202 */ /* 0x000fc60000000f00 */
[C---:B------:R-:W-:Y:S02]  /*aaf0*/  IMAD R8, R6.reuse, c[0x0][0x3dc], R8 ;  /* 0x0000f70006087a24 */ /* 0x040fe400078e0208 */
[----:B------:R-:W-:-:S05]  /*ab00*/  IMAD.WIDE.U32 R10, R6, c[0x0][0x3d8], R4 ;  /* 0x0000f600060a7a25 */ /* 0x000fca00078e0004 */
[----:B------:R-:W-:Y:S02]  /*ab10*/  LEA R4, P0, R10, c[0x0][0x380], 0x1 ;  /* 0x0000e0000a047a11 */ /* 0x000fe400078008ff */
[----:B------:R-:W-:-:S04]  /*ab20*/  IADD3 R8, R11, R8, RZ ;  /* 0x000000080b087210 */ /* 0x000fc80007ffe0ff */
[----:B------:R-:W-:Y:S01]  /*ab30*/  LEA.HI.X R8, R10, c[0x0][0x384], R8, 0x1, P0 ;  /* 0x0000e1000a087a11 */ /* 0x000fe200000f0c08 */
[----:B------:R-:W-:Y:S05]  /*ab40*/  BRA.DIV ~URZ, `(.L_x_73) ;  /* 0x00001d527f007947 */ /* 0x000fea000b800000 */
[----:B------:R1:W3:Y:S02]  /*ab50*/  SHFL.IDX PT, R9, R8, RZ, 0x181f ;  /* 0x00181fff08097589 */ /* 0x0002e400000e0000 */
.L_x_124:
[----:B------:R-:W-:Y:S05]  /*ab60*/  BRA.DIV ~URZ, `(.L_x_74) ;  /* 0x00001da27f007947 */ /* 0x000fea000b800000 */
[----:B------:R4:W1:Y:S02]  /*ab70*/  SHFL.IDX PT, R2, R4, RZ, 0x181f ;  /* 0x00181fff04027589 */ /* 0x00086400000e0000 */
.L_x_125:
[----:B------:R-:W-:Y:S01]  /*ab80*/  IMAD R3, R3, c[0x0][0x4e8], RZ ;  /* 0x00013a0003037a24 */ /* 0x000fe200078e02ff */
[----:B------:R-:W-:Y:S04]  /*ab90*/  BSSY B0, `(.L_x_75) ;  /* 0x000000f000007945 */ /* 0x000fe80003800000 */
[----:B------:R-:W-:-:S13]  /*aba0*/  ISETP.GE.AND P0, PT, R193, R3, PT ;  /* 0x00000003c100720c */ /* 0x000fda0003f06270 */
[----:B------:R-:W-:Y:S05]  /*abb0*/  @P0 BRA `(.L_x_76) ;  /* 0x000000c000000947 */ /* 0x000fea0003800000 */
[----:B------:R-:W-:Y:S02]  /*abc0*/  ISETP.GE.AND P2, PT, R212, c[0x0][0x3c8], PT ;  /* 0x0000f200d4007a0c */ /* 0x000fe40003f46270 */
[----:B------:R-:W-:Y:S02]  /*abd0*/  ISETP.GE.AND P1, PT, R203, c[0x0][0x3c8], PT ;  /* 0x0000f200cb007a0c */ /* 0x000fe40003f26270 */
[----:B------:R-:W-:-:S09]  /*abe0*/  ISETP.GE.AND P0, PT, R202, c[0x0][0x3c8], PT ;  /* 0x0000f200ca007a0c */ /* 0x000fd20003f06270 */
[-C--:B-1----:R-:W-:Y:S02]  /*abf0*/  @!P2 LEA R10, P5, R212, R2.reuse, 0x1 ;  /* 0x00000002d40aa211 */ /* 0x082fe400078a08ff */
[CC--:B------:R-:W-:Y:S02]  /*ac00*/  @!P1 LEA R6, P4, R203.reuse, R2.reuse, 0x1 ;  /* 0x00000002cb069211 */ /* 0x0c0fe400078808ff */
[----:B------:R-:W-:Y:S02]  /*ac10*/  @!P0 LEA R12, P3, R202, R2, 0x1 ;  /* 0x00000002ca0c8211 */ /* 0x000fe400078608ff */
[-C--:B---3--:R-:W-:Y:S02]  /*ac20*/  @!P2 LEA.HI.X R11, R212, R9.reuse, R213, 0x1, P5 ;  /* 0x00000009d40ba211 */ /* 0x088fe400028f0cd5 */
[-C--:B------:R-:W-:Y:S02]  /*ac30*/  @!P1 LEA.HI.X R7, R203, R9.reuse, R198, 0x1, P4 ;  /* 0x00000009cb079211 */ /* 0x080fe400020f0cc6 */
[----:B------:R-:W-:Y:S01]  /*ac40*/  @!P0 LEA.HI.X R13, R202, R9, R197, 0x1, P3 ;  /* 0x00000009ca0d8211 */ /* 0x000fe200018f0cc5 */
[----:B------:R1:W-:Y:S04]  /*ac50*/  @!P2 ST.E.128 [R10.64], RZ ;  /* 0x000000ff0a00a985 */ /* 0x0003e8000c101d06 */
[----:B------:R1:W-:Y:S04]  /*ac60*/  @!P1 ST.E.128 [R6.64], RZ ;  /* 0x000000ff06009985 */ /* 0x0003e8000c101d06 */
[----:B------:R1:W-:Y:S02]  /*ac70*/  @!P0 ST.E.128 [R12.64], RZ ;  /* 0x000000ff0c008985 */ /* 0x0003e4000c101d06 */
.L_x_76:
[----:B------:R-:W-:Y:S05]  /*ac80*/  BSYNC B0 ;  /* 0x0000000000007941 */ /* 0x000fea0003800000 */
.L_x_75:
[----:B------:R-:W-:Y:S05]  /*ac90*/  BRA.DIV ~URZ, `(.L_x_77) ;  /* 0x00001ce27f007947 */ /* 0x000fea000b800000 */
[----:B---3--:R3:W2:Y:S04]  /*aca0*/  SHFL.IDX PT, R9, R8, 0x1, 0x181f ;  /* 0x00381f0008097f89 */ /* 0x0086a800000e0000 */
[----:B-1----:R3:W1:Y:S02]  /*acb0*/  SHFL.IDX PT, R2, R4, 0x1, 0x181f ;  /* 0x00381f0004027f89 */ /* 0x00266400000e0000 */
.L_x_126:
[----:B------:R-:W-:Y:S01]  /*acc0*/  IADD3 R5, R193, 0x20, RZ ;  /* 0x00000020c1057810 */ /* 0x000fe20007ffe0ff */
[----:B------:R-:W-:Y:S03]  /*acd0*/  BSSY B0, `(.L_x_78) ;  /* 0x000000f000007945 */ /* 0x000fe60003800000 */
        /* <DEDUP_REMOVED lines=8> */
[-C--:B--2---:R-:W-:Y:S02]  /*ad60*/  @!P2 LEA.HI.X R11, R212, R9.reuse, R213, 0x1, P5 ;  /* 0x00000009d40ba211 */ /* 0x084fe400028f0cd5 */
[-C--:B------:R-:W-:Y:S02]  /*ad70*/  @!P1 LEA.HI.X R7, R203, R9.reuse, R198, 0x1, P4 ;  /* 0x00000009cb079211 */ /* 0x080fe400020f0cc6 */
[----:B------:R-:W-:Y:S01]  /*ad80*/  @!P0 LEA.HI.X R13, R202, R9, R197, 0x1, P3 ;  /* 0x00000009ca0d8211 */ /* 0x000fe200018f0cc5 */
[----:B------:R1:W-:Y:S04]  /*ad90*/  @!P2 ST.E.128 [R10.64], RZ ;  /* 0x000000ff0a00a985 */ /* 0x0003e8000c101d06 */
[----:B------:R1:W-:Y:S04]  /*ada0*/  @!P1 ST.E.128 [R6.64], RZ ;  /* 0x000000ff06009985 */ /* 0x0003e8000c101d06 */
[----:B------:R1:W-:Y:S02]  /*adb0*/  @!P0 ST.E.128 [R12.64], RZ ;  /* 0x000000ff0c008985 */ /* 0x0003e4000c101d06 */
.L_x_79:
[----:B------:R-:W-:Y:S05]  /*adc0*/  BSYNC B0 ;  /* 0x0000000000007941 */ /* 0x000fea0003800000 */
.L_x_78:
[----:B------:R-:W-:Y:S05]  /*add0*/  BRA.DIV ~URZ, `(.L_x_80) ;  /* 0x00001c727f007947 */ /* 0x000fea000b800000 */
[----:B--2---:R2:W3:Y:S02]  /*ade0*/  SHFL.IDX PT, R9, R8, 0x2, 0x181f ;  /* 0x00581f0008097f89 */ /* 0x0044e400000e0000 */
.L_x_127:
[----:B------:R-:W-:Y:S05]  /*adf0*/  BRA.DIV ~URZ, `(.L_x_81) ;  /* 0x00001cc27f007947 */ /* 0x000fea000b800000 */
[----:B-1----:R1:W2:Y:S02]  /*ae00*/  SHFL.IDX PT, R2, R4, 0x2, 0x181f ;  /* 0x00581f0004027f89 */ /* 0x0022a400000e0000 */
.L_x_128:
        /* <DEDUP_REMOVED lines=16> */
.L_x_83:
[----:B------:R-:W-:Y:S05]  /*af10*/  BSYNC B0 ;  /* 0x0000000000007941 */ /* 0x000fea0003800000 */
.L_x_82:
[----:B------:R-:W-:Y:S05]  /*af20*/  BRA.DIV ~URZ, `(.L_x_84) ;  /* 0x00001c027f007947 */ /* 0x000fea000b800000 */
[----:B--23--:R-:W2:Y:S04]  /*af30*/  SHFL.IDX PT, R8, R8, 0x3, 0x181f ;  /* 0x00781f0008087f89 */ /* 0x00cea800000e0000 */
[----:B-1--4-:R-:W1:Y:S02]  /*af40*/  SHFL.IDX PT, R4, R4, 0x3, 0x181f ;  /* 0x00781f0004047f89 */ /* 0x012e6400000e0000 */
.L_x_129:
[----:B------:R-:W-:-:S04]  /*af50*/  IADD3 R193, R193, 0x60, RZ ;  /* 0x00000060c1c17810 */ /* 0x000fc80007ffe0ff */
        /* <DEDUP_REMOVED lines=14> */
.L_x_64:
[----:B------:R-:W-:Y:S05]  /*b040*/  BSYNC B1 ;  /* 0x0000000000017941 */ /* 0x000fea0003800000 */
.L_x_48:
[----:B------:R-:W-:-:S13]  /*b050*/  ISETP.NE.AND P0, PT, R211, RZ, PT ;  /* 0x000000ffd300720c */ /* 0x000fda0003f05270 */
[----:B------:R-:W-:Y:S01]  /*b060*/  @P0 WARPSYNC 0xffffffff ;  /* 0xffffffff00000948 */ /* 0x000fe20003800000 */
[----:B------:R-:W-:Y:S06]  /*b070*/  @P0 BAR.SYNC.DEFER_BLOCKING 0x5, 0x100 ;  /* 0x0144000000000b1d */ /* 0x000fec0000010000 */
[----:B------:R-:W4:Y:S04]  /*b080*/  @P0 LDS.128 R192, [0x18100] ;  /* 0x01810000ffc00984 */ /* 0x000f280000000c00 */
[----:B------:R-:W-:Y:S06]  /*b090*/  @P0 BAR.ARV 0x4, 0x100 ;  /* 0x0104000000000b1d */ /* 0x000fec0000002000 */
[----:B------:R-:W-:Y:S05]  /*b0a0*/  @P0 BRA `(.L_x_85) ;  /* 0x00000a5000000947 */ /* 0x000fea0003800000 */
[----:B-1-3--:R-:W-:Y:S01]  /*b0b0*/  LOP3.LUT R3, R201, 0x1f, RZ, 0xc0, !PT ;  /* 0x0000001fc9037812 */ /* 0x00afe200078ec0ff */
[----:B--2---:R-:W-:-:S03]  /*b0c0*/  IMAD.MOV.U32 R8, RZ, RZ, RZ ;  /* 0x000000ffff087224 */ /* 0x004fc600078e00ff */
[----:B------:R-:W-:Y:S01]  /*b0d0*/  ISETP.NE.AND P5, PT, R3, 0x1f, PT ;  /* 0x0000001f0300780c */ /* 0x000fe20003fa5270 */
[----:B------:R-:W-:Y:S10]  /*b0e0*/  BRA.DIV ~URZ, `(.L_x_86) ;  /* 0x00001b127f007947 */ /* 0x000ff4000b800000 */
[----:B------:R1:W2:Y:S02]  /*b0f0*/  SHFL.IDX PT, R4, R0, RZ, 0x1f ;  /* 0x00001fff00047589 */ /* 0x0002a400000e0000 */
.L_x_130:
[----:B------:R-:W-:Y:S05]  /*b100*/  BRA.DIV ~URZ, `(.L_x_87) ;  /* 0x00001b627f007947 */ /* 0x000fea000b800000 */
[----:B-1----:R-:W1:Y:S02]  /*b110*/  SHFL.IDX PT, R0, R0, 0x1, 0x1f ;  /* 0x00201f0000007f89 */ /* 0x002e6400000e0000 */
.L_x_131:
[----:B----4-:R-:W-:Y:S02]  /*b120*/  IMAD.IADD R6, R195, 0x1, R3 ;  /* 0x00000001c3067824 */ /* 0x010fe400078e0203 */
[----:B------:R-:W-:-:S03]  /*b130*/  IMAD.MOV.U32 R9, RZ, RZ, RZ ;  /* 0x000000ffff097224 */ /* 0x000fc600078e00ff */
[----:B------:R-:W-:-:S13]  /*b140*/  ISETP.GE.OR P0, PT, R6, c[0x0][0x53c], !P5 ;  /* 0x00014f0006007a0c */ /* 0x000fda0006f06670 */
[----:B------:R-:W-:Y:S01]  /*b150*/  @!P0 IMAD.MOV.U32 R5, RZ, RZ, 0x4 ;  /* 0x00000004ff058424 */ /* 0x000fe200078e00ff */
[----:B------:R-:W-:-:S03]  /*b160*/  @!P0 MOV R2, 0x4 ;  /* 0x0000000400028802 */ /* 0x000fc60000000f00 */
[----:B------:R-:W-:-:S04]  /*b170*/  @!P0 IMAD.WIDE R10, R6, R5, c[0x0][0x580] ;  /* 0x00016000060a8625 */ /* 0x000fc800078e0205 */
[----:B------:R-:W-:Y:S01]  /*b180*/  @!P0 IMAD.WIDE R6, R6, R2, c[0x0][0x578] ;  /* 0x00015e0006068625 */ /* 0x000fe200078e0202 */
[----:B------:R-:W3:Y:S04]  /*b190*/  @!P0 LDG.E R9, [R10.64] ;  /* 0x000000060a098981 */ /* 0x000ee8000c1e1900 */
[----:B------:R-:W3:Y:S01]  /*b1a0*/  @!P0 LDG.E R8, [R6.64] ;  /* 0x0000000606088981 */ /* 0x000ee2000c1e1900 */
[C---:B------:R-:W-:Y:S02]  /*b1b0*/  ISETP.GE.U32.AND P4, PT, R3.reuse, 0x10, PT ;  /* 0x000000100300780c */ /* 0x040fe40003f86070 */
[C---:B------:R-:W-:Y:S02]  /*b1c0*/  ISETP.GE.U32.AND P3, PT, R3.reuse, 0x8, PT ;  /* 0x000000080300780c */ /* 0x040fe40003f66070 */
[----:B------:R-:W-:-:S02]  /*b1d0*/  ISETP.GE.U32.AND P2, PT, R3, 0x4, PT ;  /* 0x000000040300780c */ /* 0x000fc40003f46070 */
[C---:B------:R-:W-:Y:S02]  /*b1e0*/  ISETP.GE.U32.AND P1, PT, R3.reuse, 0x2, PT ;  /* 0x000000020300780c */ /* 0x040fe40003f26070 */
[----:B------:R-:W-:Y:S02]  /*b1f0*/  ISETP.NE.AND P0, PT, R3, RZ, PT ;  /* 0x000000ff0300720c */ /* 0x000fe40003f05270 */
[----:B------:R-:W-:Y:S01]  /*b200*/  MOV R12, RZ ;  /* 0x000000ff000c7202 */ /* 0x000fe20000000f00 */
[----:B---3--:R-:W-:Y:S01]  /*b210*/  IMAD R11, R8, R9, RZ ;  /* 0x00000009080b7224 */ /* 0x008fe200078e02ff */
[----:B------:R-:W-:Y:S07]  /*b220*/  BRA.DIV ~URZ, `(.L_x_88) ;  /* 0x00001ab27f007947 */ /* 0x000fee000b800000 */
[----:B------:R3:W4:Y:S02]  /*b230*/  SHFL.UP PT, R2, R11, 0x1, RZ ;  /* 0x042000000b027989 */ /* 0x00072400000e00ff */
.L_x_132:
[----:B----4-:R-:W-:-:S04]  /*b240*/  SEL R2, R2, RZ, P0 ;  /* 0x000000ff02027207 */ /* 0x010fc80000000000 */
[----:B---3--:R-:W-:Y:S01]  /*b250*/  IADD3 R11, R11, R2, RZ ;  /* 0x000000020b0b7210 */ /* 0x008fe20007ffe0ff */
[----:B------:R-:W-:Y:S05]  /*b260*/  BRA.DIV ~URZ, `(.L_x_89) ;  /* 0x00001ac27f007947 */ /* 0x000fea000b800000 */
[----:B------:R-:W3:Y:S02]  /*b270*/  SHFL.UP PT, R2, R11, 0x2, RZ ;  /* 0x044000000b027989 */ /* 0x000ee400000e00ff */
[----:B---3--:R-:W-:-:S05]  /*b280*/  SEL R2, R2, RZ, P1 ;  /* 0x000000ff02027207 */ /* 0x008fca0000800000 */
[----:B------:R-:W-:-:S05]  /*b290*/  IMAD.IADD R11, R11, 0x1, R2 ;  /* 0x000000010b0b7824 */ /* 0x000fca00078e0202 */
        /* <DEDUP_REMOVED lines=9> */
[----:B------:R3:W4:Y:S02]  /*b330*/  SHFL.IDX PT, R2, R11, 0x1f, 0x1f ;  /* 0x03e01f000b027f89 */ /* 0x00072400000e0000 */
.L_x_133:
[----:B----4-:R-:W-:Y:S01]  /*b340*/  IMAD R2, R2, c[0x0][0x538], RZ ;  /* 0x00014e0002027a24 */ /* 0x010fe200078e02ff */
[----:B------:R-:W-:Y:S04]  /*b350*/  BSSY B1, `(.L_x_90) ;  /* 0x0000075000017945 */ /* 0x000fe80003800000 */
[----:B-1----:R-:W-:-:S04]  /*b360*/  IADD3 R192, R2, R0, RZ ;  /* 0x0000000002c07210 */ /* 0x002fc80007ffe0ff */
[----:B--2---:R-:W-:-:S13]  /*b370*/  ISETP.GT.AND P6, PT, R192, R4, PT ;  /* 0x00000004c000720c */ /* 0x004fda0003fc4270 */
[----:B------:R-:W-:Y:S05]  /*b380*/  @P6 BRA `(.L_x_91) ;  /* 0x0000023000006947 */ /* 0x000fea0003800000 */
.L_x_95:
[----:B------:R-:W-:-:S04]  /*b390*/  IADD3 R195, R195, 0x1f, RZ ;  /* 0x0000001fc3c37810 */ /* 0x000fc80007ffe0ff */
[----:B------:R-:W-:-:S13]  /*b3a0*/  ISETP.GE.AND P6, PT, R195, c[0x0][0x53c], PT ;  /* 0x00014f00c3007a0c */ /* 0x000fda0003fc6270 */
[----:B------:R-:W-:Y:S05]  /*b3b0*/  @P6 BRA `(.L_x_92) ;  /* 0x000006a000006947 */ /* 0x000fea0003800000 */
[----:B------:R-:W-:Y:S01]  /*b3c0*/  IADD3 R5, R195, R3, RZ ;  /* 0x00000003c3057210 */ /* 0x000fe20007ffe0ff */
[----:B------:R-:W-:-:S03]  /*b3d0*/  CS2R R8, SRZ ;  /* 0x0000000000087805 */ /* 0x000fc6000001ff00 */
[----:B------:R-:W-:-:S13]  /*b3e0*/  ISETP.GE.OR P6, PT, R5, c[0x0][0x53c], !P5 ;  /* 0x00014f0005007a0c */ /* 0x000fda0006fc6670 */
[----:B------:R-:W-:Y:S02]  /*b3f0*/  @!P6 MOV R2, 0x4 ;  /* 0x000000040002e802 */ /* 0x000fe40000000f00 */
[----:B------:R-:W-:-:S03]  /*b400*/  @!P6 MOV R0, 0x4 ;  /* 0x000000040000e802 */ /* 0x000fc60000000f00 */
[----:B------:R-:W-:-:S04]  /*b410*/  @!P6 IMAD.WIDE R6, R5, R2, c[0x0][0x580] ;  /* 0x000160000506e625 */ /* 0x000fc800078e0202 */
[----:B---3--:R-:W-:Y:S01]  /*b420*/  @!P6 IMAD.WIDE R10, R5, R0, c[0x0][0x578] ;  /* 0x00015e00050ae625 */ /* 0x008fe200078e0200 */
[----:B------:R-:W2:Y:S04]  /*b430*/  @!P6 LDG.E R9, [R6.64] ;  /* 0x000000060609e981 */ /* 0x000ea8000c1e1900 */
[----:B------:R-:W2:Y:S02]  /*b440*/  @!P6 LDG.E R8, [R10.64] ;  /* 0x000000060a08e981 */ /* 0x000ea4000c1e1900 */
[----:B--2---:R-:W-:Y:S01]  /*b450*/  IMAD R0, R8, R9, RZ ;  /* 0x0000000908007224 */ /* 0x004fe200078e02ff */
[----:B------:R-:W-:Y:S05]  /*b460*/  BRA.DIV ~URZ, `(.L_x_93) ;  /* 0x00001a727f007947 */ /* 0x000fea000b800000 */
[----:B------:R1:W2:Y:S02]  /*b470*/  SHFL.UP PT, R2, R0, 0x1, RZ ;  /* 0x0420000000027989 */ /* 0x0002a400000e00ff */
.L_x_134:
        /* <DEDUP_REMOVED lines=16> */
.L_x_135:
[----:B--2---:R-:W-:-:S05]  /*b580*/  IMAD R2, R2, c[0x0][0x538], RZ ;  /* 0x00014e0002027a24 */ /* 0x004fca00078e02ff */
[----:B------:R-:W-:-:S04]  /*b590*/  IADD3 R192, R2, R192, RZ ;  /* 0x000000c002c07210 */ /* 0x000fc80007ffe0ff */
[----:B------:R-:W-:-:S13]  /*b5a0*/  ISETP.GT.AND P6, PT, R192, R4, PT ;  /* 0x00000004c000720c */ /* 0x000fda0003fc4270 */
[----:B-1----:R-:W-:Y:S05]  /*b5b0*/  @!P6 BRA `(.L_x_95) ;  /* 0xfffffdd00000e947 */ /* 0x002fea000383ffff */
.L_x_91:
[----:B------:R-:W-:-:S05]  /*b5c0*/  IADD3 R192, -R2, R192, RZ ;  /* 0x000000c002c07210 */ /* 0x000fca0007ffe1ff */
[----:B------:R-:W-:-:S05]  /*b5d0*/  IMAD R0, R11, c[0x0][0x538], R192 ;  /* 0x00014e000b007a24 */ /* 0x000fca00078e02c0 */
[----:B------:R-:W-:Y:S01]  /*b5e0*/  ISETP.GT.AND P0, PT, R0, R4, PT ;  /* 0x000000040000720c */ /* 0x000fe20003f04270 */
[----:B------:R-:W-:-:S12]  /*b5f0*/  BRA.DIV ~URZ, `(.L_x_96) ;  /* 0x00001b027f007947 */ /* 0x000fd8000b800000 */
[----:B------:R-:W-:-:S04]  /*b600*/  VOTE.ANY R10, PT, !P0 ;  /* 0x00000000000a7806 */ /* 0x000fc800040e0100 */
.L_x_136:
[----:B------:R1:W2:Y:S01]  /*b610*/  POPC R0, R10 ;  /* 0x0000000a00007309 */ /* 0x0002a20000000000 */
[----:B------:R-:W-:Y:S05]  /*b620*/  BRA.DIV ~URZ, `(.L_x_97) ;  /* 0x00001b127f007947 */ /* 0x000fea000b800000 */
[----:B--2---:R2:W4:Y:S04]  /*b630*/  SHFL.IDX PT, R9, R9, R0, 0x1f ;  /* 0x00001f0009097589 */ /* 0x00452800000e0000 */
[----:B------:R2:W1:Y:S02]  /*b640*/  SHFL.IDX PT, R8, R8, R0, 0x1f ;  /* 0x00001f0008087589 */ /* 0x00046400000e0000 */
.L_x_137:
[----:B------:R-:W-:Y:S01]  /*b650*/  ISETP.NE.AND P0, PT, R10, RZ, PT ;  /* 0x000000ff0a00720c */ /* 0x000fe20003f05270 */
[----:B------:R-:W-:-:S12]  /*b660*/  BSSY B0, `(.L_x_98) ;  /* 0x0000005000007945 */ /* 0x000fd80003800000 */
[----:B------:R-:W-:Y:S05]  /*b670*/  @!P0 BRA `(.L_x_99) ;  /* 0x0000003000008947 */ /* 0x000fea0003800000 */
[----:B------:R-:W-:Y:S01]  /*b680*/  IADD3 R6, R0, -0x1, RZ ;  /* 0xffffffff00067810 */ /* 0x000fe20007ffe0ff */
[----:B------:R-:W-:Y:S05]  /*b690*/  BRA.DIV ~URZ, `(.L_x_100) ;  /* 0x00001b727f007947 */ /* 0x000fea000b800000 */
[----:B------:R2:W3:Y:S02]  /*b6a0*/  SHFL.IDX PT, R12, R11, R6, 0x1f ;  /* 0x00001f060b0c7589 */ /* 0x0004e400000e0000 */
.L_x_99:
[----:B------:R-:W-:Y:S05]  /*b6b0*/  BSYNC B0 ;  /* 0x0000000000007941 */ /* 0x000fea0003800000 */
.L_x_98:
[-C--:B----4-:R-:W-:Y:S01]  /*b6c0*/  IABS R2, R9.reuse ;  /* 0x0000000900027213 */ /* 0x090fe20000000000 */
[----:B---3--:R-:W-:Y:S01]  /*b6d0*/  IMAD R192, R12, c[0x0][0x538], R192 ;  /* 0x00014e000cc07a24 */ /* 0x008fe200078e02c0 */
[----:B-1----:R-:W-:Y:S02]  /*b6e0*/  IABS R10, R8 ;  /* 0x00000008000a7213 */ /* 0x002fe40000000000 */
[----:B------:R-:W1:Y:S01]  /*b6f0*/  I2F.RP R5, R2 ;  /* 0x0000000200057306 */ /* 0x000e620000209400 */
[----:B------:R-:W-:Y:S01]  /*b700*/  IMAD.IADD R193, R4, 0x1, -R192 ;  /* 0x0000000104c17824 */ /* 0x000fe200078e0ac0 */
[----:B--2---:R-:W-:Y:S01]  /*b710*/  IABS R6, R9 ;  /* 0x0000000900067213 */ /* 0x004fe20000000000 */
[----:B------:R-:W-:Y:S01]  /*b720*/  IMAD.MOV.U32 R4, RZ, RZ, RZ ;  /* 0x000000ffff047224 */ /* 0x000fe200078e00ff */
[----:B------:R-:W-:Y:S02]  /*b730*/  IADD3 R195, R0, R195, RZ ;  /* 0x000000c300c37210 */ /* 0x000fe40007ffe0ff */
[----:B------:R-:W-:Y:S01]  /*b740*/  IABS R7, R193 ;  /* 0x000000c100077213 */ /* 0x000fe20000000000 */
[----:B------:R-:W-:Y:S01]  /*b750*/  IMAD.MOV R6, RZ, RZ, -R6 ;  /* 0x000000ffff067224 */ /* 0x000fe200078e0a06 */
[----:B------:R-:W2:Y:S08]  /*b760*/  I2F.RP R12, R10 ;  /* 0x0000000a000c7306 */ /* 0x000eb00000209400 */
[----:B-1----:R-:W1:Y:S08]  /*b770*/  MUFU.RCP R5, R5 ;  /* 0x0000000500057308 */ /* 0x002e700000001000 */
[----:B--2---:R-:W2:Y:S01]  /*b780*/  MUFU.RCP R12, R12 ;  /* 0x0000000c000c7308 */ /* 0x004ea20000001000 */
[----:B-1----:R-:W-:-:S07]  /*b790*/  IADD3 R5, R5, 0xffffffe, RZ ;  /* 0x0ffffffe05057810 */ /* 0x002fce0007ffe0ff */
[----:B------:R-:W1:Y:S01]  /*b7a0*/  F2I.FTZ.U32.TRUNC.NTZ R5, R5 ;  /* 0x0000000500057305 */ /* 0x000e62000021f000 */
[----:B--2---:R-:W-:-:S07]  /*b7b0*/  IADD3 R12, R12, 0xffffffe, RZ ;  /* 0x0ffffffe0c0c7810 */ /* 0x004fce0007ffe0ff */
[----:B------:R2:W3:Y:S01]  /*b7c0*/  F2I.FTZ.U32.TRUNC.NTZ R13, R12 ;  /* 0x0000000c000d7305 */ /* 0x0004e2000021f000 */
[----:B-1----:R-:W-:-:S04]  /*b7d0*/  IMAD.MOV R11, RZ, RZ, -R5 ;  /* 0x000000ffff0b7224 */ /* 0x002fc800078e0a05 */
[----:B------:R-:W-:-:S04]  /*b7e0*/  IMAD R11, R11, R2, RZ ;  /* 0x000000020b0b7224 */ /* 0x000fc800078e02ff */
[----:B------:R-:W-:-:S04]  /*b7f0*/  IMAD.HI.U32 R11, R5, R11, R4 ;  /* 0x0000000b050b7227 */ /* 0x000fc800078e0004 */
[----:B--2---:R-:W-:Y:S02]  /*b800*/  IMAD.MOV.U32 R12, RZ, RZ, RZ ;  /* 0x000000ffff0c7224 */ /* 0x004fe400078e00ff */
[----:B------:R-:W-:-:S04]  /*b810*/  IMAD.HI.U32 R5, R11, R7, RZ ;  /* 0x000000070b057227 */ /* 0x000fc800078e00ff */
[----:B------:R-:W-:-:S05]  /*b820*/  IMAD R6, R5, R6, R7 ;  /* 0x0000000605067224 */ /* 0x000fca00078e0207 */
[----:B------:R-:W-:-:S13]  /*b830*/  ISETP.GT.U32.AND P1, PT, R2, R6, PT ;  /* 0x000000060200720c */ /* 0x000fda0003f24070 */
[----:B------:R-:W-:Y:S01]  /*b840*/  @!P1 IMAD.IADD R6, R6, 0x1, -R2 ;  /* 0x0000000106069824 */ /* 0x000fe200078e0a02 */
[----:B------:R-:W-:Y:S02]  /*b850*/  @!P1 IADD3 R5, R5, 0x1, RZ ;  /* 0x0000000105059810 */ /* 0x000fe40007ffe0ff */
[----:B------:R-:W-:Y:S02]  /*b860*/  ISETP.NE.AND P1, PT, R9, RZ, PT ;  /* 0x000000ff0900720c */ /* 0x000fe40003f25270 */
[----:B------:R-:W-:Y:S02]  /*b870*/  ISETP.GE.U32.AND P2, PT, R6, R2, PT ;  /* 0x000000020600720c */ /* 0x000fe40003f46070 */
[----:B------:R-:W-:Y:S02]  /*b880*/  LOP3.LUT R2, R193, R9, RZ, 0x3c, !PT ;  /* 0x00000009c1027212 */ /* 0x000fe400078e3cff */
[----:B---3--:R-:W-:Y:S02]  /*b890*/  IADD3 R6, RZ, -R13, RZ ;  /* 0x8000000dff067210 */ /* 0x008fe40007ffe0ff */
[----:B------:R-:W-:-:S02]  /*b8a0*/  ISETP.GE.AND P0, PT, R2, RZ, PT ;  /* 0x000000ff0200720c */ /* 0x000fc40003f06270 */
[----:B------:R-:W-:Y:S01]  /*b8b0*/  IABS R2, R8 ;  /* 0x0000000800027213 */ /* 0x000fe20000000000 */
[----:B------:R-:W-:-:S04]  /*b8c0*/  IMAD R6, R6, R10, RZ ;  /* 0x0000000a06067224 */ /* 0x000fc800078e02ff */
[----:B------:R-:W-:Y:S01]  /*b8d0*/  @P2 IADD3 R5, R5, 0x1, RZ ;  /* 0x0000000105052810 */ /* 0x000fe20007ffe0ff */
[----:B------:R-:W-:-:S04]  /*b8e0*/  IMAD.HI.U32 R6, R13, R6, R12 ;  /* 0x000000060d067227 */ /* 0x000fc800078e000c */
[----:B------:R-:W-:Y:S02]  /*b8f0*/  IMAD.MOV R2, RZ, RZ, -R2 ;  /* 0x000000ffff027224 */ /* 0x000fe400078e0a02 */
        /* <DEDUP_REMOVED lines=8> */
[-C--:B------:R-:W-:Y:S02]  /*b980*/  @!P1 IADD3 R2, R2, -R10.reuse, RZ ;  /* 0x8000000a02029210 */ /* 0x080fe40007ffe0ff */
[----:B------:R-:W-:Y:S02]  /*b990*/  @!P1 IADD3 R6, R6, 0x1, RZ ;  /* 0x0000000106069810 */ /* 0x000fe40007ffe0ff */
[----:B------:R-:W-:Y:S02]  /*b9a0*/  ISETP.GE.U32.AND P2, PT, R2, R10, PT ;  /* 0x0000000a0200720c */ /* 0x000fe40003f46070 */
[----:B------:R-:W-:Y:S02]  /*b9b0*/  LOP3.LUT R2, R5, R8, RZ, 0x3c, !PT ;  /* 0x0000000805027212 */ /* 0x000fe400078e3cff */
[----:B------:R-:W-:Y:S02]  /*b9c0*/  ISETP.NE.AND P1, PT, R8, RZ, PT ;  /* 0x000000ff0800720c */ /* 0x000fe40003f25270 */
[----:B------:R-:W-:-:S07]  /*b9d0*/  ISETP.GE.AND P0, PT, R2, RZ, PT ;  /* 0x000000ff0200720c */ /* 0x000fce0003f06270 */
[----:B------:R-:W-:-:S06]  /*b9e0*/  @P2 IADD3 R6, R6, 0x1, RZ ;  /* 0x0000000106062810 */ /* 0x000fcc0007ffe0ff */
[----:B------:R-:W-:Y:S01]  /*b9f0*/  @!P0 IMAD.MOV R6, RZ, RZ, -R6 ;  /* 0x000000ffff068224 */ /* 0x000fe200078e0a06 */
[----:B------:R-:W-:-:S05]  /*ba00*/  @!P1 LOP3.LUT R6, RZ, R8, RZ, 0x33, !PT ;  /* 0x00000008ff069212 */ /* 0x000fca00078e33ff */
[--C-:B------:R-:W-:Y:S02]  /*ba10*/  IMAD.MOV R2, RZ, RZ, -R6.reuse ;  /* 0x000000ffff027224 */ /* 0x100fe400078e0a06 */
[C---:B------:R-:W-:Y:S02]  /*ba20*/  IMAD R6, R8.reuse, 0x1000000, R6 ;  /* 0x0100000008067824 */ /* 0x040fe400078e0206 */
[----:B------:R-:W-:-:S04]  /*ba30*/  IMAD R2, R8, R2, R5 ;  /* 0x0000000208027224 */ /* 0x000fc800078e0205 */
[----:B------:R-:W-:Y:S01]  /*ba40*/  IMAD R194, R2, 0x10000, R6 ;  /* 0x0001000002c27824 */ /* 0x000fe200078e0206 */
[----:B------:R-:W-:Y:S05]  /*ba50*/  BRA `(.L_x_101) ;  /* 0x0000004000007947 */ /* 0x000fea0003800000 */
.L_x_92:
[----:B------:R-:W-:Y:S01]  /*ba60*/  IMAD.MOV.U32 R192, RZ, RZ, R4 ;  /* 0x000000ffffc07224 */ /* 0x000fe200078e0004 */
[----:B------:R-:W-:Y:S01]  /*ba70*/  MOV R194, RZ ;  /* 0x000000ff00c27202 */ /* 0x000fe20000000f00 */
[----:B------:R-:W-:Y:S01]  /*ba80*/  IMAD.MOV.U32 R193, RZ, RZ, RZ ;  /* 0x000000ffffc17224 */ /* 0x000fe200078e00ff */
[----:B------:R-:W-:Y:S02]  /*ba90*/  MOV R195, c[0x0][0x53c] ;  /* 0x00014f0000c37a02 */ /* 0x000fe40000000f00 */
.L_x_101:
[----:B------:R-:W-:Y:S05]  /*baa0*/  BSYNC B1 ;  /* 0x0000000000017941 */ /* 0x000fea0003800000 */
.L_x_90:
[----:B------:R-:W-:Y:S01]  /*bab0*/  WARPSYNC 0xffffffff ;  /* 0xffffffff00007948 */ /* 0x000fe20003800000 */
[----:B------:R-:W-:Y:S01]  /*bac0*/  BAR.SYNC.DEFER_BLOCKING 0x4, 0x100 ;  /* 0x0104000000007b1d */ /* 0x000fe20000010000 */
[----:B------:R-:W-:-:S13]  /*bad0*/  ISETP.NE.AND P0, PT, R3, RZ, PT ;  /* 0x000000ff0300720c */ /* 0x000fda0003f05270 */
[----:B------:R1:W-:Y:S04]  /*bae0*/  @!P0 STS.128 [0x18100], R192 ;  /* 0x018100c0ff008388 */ /* 0x0003e80000000c00 */
[----:B------:R-:W-:Y:S06]  /*baf0*/  BAR.ARV 0x5, 0x100 ;  /* 0x0144000000007b1d */ /* 0x000fec0000002000 */
.L_x_85:
[----:B----4-:R-:W-:-:S13]  /*bb00*/  ISETP.GE.AND P0, PT, R195, c[0x0][0x53c], PT ;  /* 0x00014f00c3007a0c */ /* 0x010fda0003f06270 */
[----:B-123--:R-:W-:Y:S01]  /*bb10*/  @P0 CALL.REL.NOINC `(.L_x_102) ;  /* 0x0000001000000944 */ /* 0x00efe20003c00000 */
[----:B------:R-:W-:Y:S05]  /*bb20*/  BRA `(.L_x_103) ;  /* 0xffff58d000007947 */ /* 0x000fea000383ffff */
.L_x_102:
[----:B------:R-:W-:Y:S05]  /*bb30*/  EXIT ;  /* 0x000000000000794d */ /* 0x000fea0003800000 */
.L_x_14:
[----:B------:R-:W-:Y:S01]  /*bb40*/  IMAD.MOV.U32 R11, RZ, RZ, R9 ;  /* 0x000000ffff0b7224 */ /* 0x000fe200078e0009 */
[----:B------:R-:W-:Y:S02]  /*bb50*/  MOV R5, 0x1 ;  /* 0x0000000100057802 */ /* 0x000fe40000000f00 */
[----:B------:R-:W-:Y:S02]  /*bb60*/  MOV R2, 0xbb80 ;  /* 0x0000bb8000027802 */ /* 0x000fe40000000f00 */
[----:B------:R-:W-:Y:S05]  /*bb70*/  CALL.REL.NOINC `($__internal_2_$__cuda_sm70_shflsync_up_p) ;  /* 0x0000179000007944 */ /* 0x000fea0003c00000 */
[----:B--2---:R-:W-:Y:S01]  /*bb80*/  MOV R2, R5 ;  /* 0x0000000500027202 */ /* 0x004fe20000000f00 */
[----:B-1----:R-:W-:Y:S05]  /*bb90*/  BRA `(.L_x_104) ;  /* 0xffff48d000007947 */ /* 0x002fea000383ffff */
.L_x_15:
[----:B------:R-:W-:Y:S01]  /*bba0*/  IMAD.MOV.U32 R11, RZ, RZ, R9 ;  /* 0x000000ffff0b7224 */ /* 0x000fe200078e0009 */
[----:B------:R-:W-:Y:S02]  /*bbb0*/  MOV R5, 0x2 ;  /* 0x0000000200057802 */ /* 0x000fe40000000f00 */
[----:B------:R-:W-:Y:S02]  /*bbc0*/  MOV R2, 0xbbe0 ;  /* 0x0000bbe000027802 */ /* 0x000fe40000000f00 */
[----:B------:R-:W-:Y:S05]  /*bbd0*/  CALL.REL.NOINC `($__internal_2_$__cuda_sm70_shflsync_up_p) ;  /* 0x0000173000007944 */ /* 0x000fea0003c00000 */
[----:B--2---:R-:W-:Y:S02]  /*bbe0*/  SEL R5, R5, RZ, P4 ;  /* 0x000000ff05057207 */ /* 0x004fe40002000000 */
[----:B------:R-:W-:-:S03]  /*bbf0*/  MOV R2, 0xbc40 ;  /* 0x0000bc4000027802 */ /* 0x000fc60000000f00 */
[----:B------:R-:W-:Y:S01]  /*bc00*/  IMAD.IADD R9, R9, 0x1, R5 ;  /* 0x0000000109097824 */ /* 0x000fe200078e0205 */
[----:B------:R-:W-:-:S03]  /*bc10*/  MOV R5, 0x4 ;  /* 0x0000000400057802 */ /* 0x000fc60000000f00 */
[----:B-1----:R-:W-:Y:S02]  /*bc20*/  IMAD.MOV.U32 R11, RZ, RZ, R9 ;  /* 0x000000ffff0b7224 */ /* 0x002fe400078e0009 */
        /* <DEDUP_REMOVED lines=13> */
[----:B--2---:R-:W-:Y:S01]  /*bd00*/  SEL R5, R5, RZ, P1 ;  /* 0x000000ff05057207 */ /* 0x004fe20000800000 */
[----:B------:R-:W-:Y:S01]  /*bd10*/  IMAD.MOV.U32 R6, RZ, RZ, 0x1f ;  /* 0x0000001fff067424 */ /* 0x000fe200078e00ff */
[----:B------:R-:W-:-:S03]  /*bd20*/  MOV R2, 0xbd70 ;  /* 0x0000bd7000027802 */ /* 0x000fc60000000f00 */
[----:B------:R-:W-:Y:S01]  /*bd30*/  IMAD.IADD R9, R9, 0x1, R5 ;  /* 0x0000000109097824 */ /* 0x000fe200078e0205 */
[----:B------:R-:W-:-:S03]  /*bd40*/  MOV R5, 0x1f ;  /* 0x0000001f00057802 */ /* 0x000fc60000000f00 */
[----:B------:R-:W-:Y:S02]  /*bd50*/  IMAD.MOV.U32 R7, RZ, RZ, R9 ;  /* 0x000000ffff077224 */ /* 0x000fe400078e0009 */
[----:B-1----:R-:W-:Y:S05]  /*bd60*/  CALL.REL.NOINC `($__internal_1_$__cuda_sm70_shflsync_idx_p) ;  /* 0x0000155000007944 */ /* 0x002fea0003c00000 */
[----:B------:R-:W-:Y:S05]  /*bd70*/  BRA `(.L_x_105) ;  /* 0xffff47f000007947 */ /* 0x000fea000383ffff */
.L_x_17:
[----:B------:R-:W-:Y:S02]  /*bd80*/  SEL R2, RZ, 0x1, P0 ;  /* 0x00000001ff027807 */ /* 0x000fe40000000000 */
[----:B------:R-:W-:Y:S02]  /*bd90*/  MOV R0, 0xbdb0 ;  /* 0x0000bdb000007802 */ /* 0x000fe40000000f00 */
[----:B------:R-:W-:Y:S05]  /*bda0*/  CALL.REL.NOINC `($__internal_3_$__cuda_sm70_votesync_ballot) ;  /* 0x000015b000007944 */ /* 0x000fea0003c00000 */
[----:B------:R-:W-:Y:S05]  /*bdb0*/  BRA `(.L_x_106) ;  /* 0xffff484000007947 */ /* 0x000fea000383ffff */
.L_x_18:
[----:B------:R-:W-:Y:S01]  /*bdc0*/  IMAD.MOV.U32 R7, RZ, RZ, R8 ;  /* 0x000000ffff077224 */ /* 0x000fe200078e0008 */
[----:B--2---:R-:W-:Y:S01]  /*bdd0*/  MOV R6, R0 ;  /* 0x0000000000067202 */ /* 0x004fe20000000f00 */
[----:B------:R-:W-:Y:S01]  /*bde0*/  IMAD.MOV.U32 R5, RZ, RZ, 0x1f ;  /* 0x0000001fff057424 */ /* 0x000fe200078e00ff */
[----:B------:R-:W-:Y:S02]  /*bdf0*/  MOV R2, 0xbe10 ;  /* 0x0000be1000027802 */ /* 0x000fe40000000f00 */
[----:B-1----:R-:W-:Y:S05]  /*be00*/  CALL.REL.NOINC `($__internal_1_$__cuda_sm70_shflsync_idx_p) ;  /* 0x000014b000007944 */ /* 0x002fea0003c00000 */
[----:B------:R-:W-:Y:S01]  /*be10*/  IMAD.MOV.U32 R8, RZ, RZ, R5 ;  /* 0x000000ffff087224 */ /* 0x000fe200078e0005 */
[----:B------:R-:W-:Y:S01]  /*be20*/  MOV R7, R4 ;  /* 0x0000000400077202 */ /* 0x000fe20000000f00 */
[----:B------:R-:W-:Y:S01]  /*be30*/  IMAD.MOV.U32 R11, RZ, RZ, RZ ;  /* 0x000000ffff0b7224 */ /* 0x000fe200078e00ff */
[----:B------:R-:W-:Y:S01]  /*be40*/  MOV R6, R0 ;  /* 0x0000000000067202 */ /* 0x000fe20000000f00 */
[----:B------:R-:W-:Y:S01]  /*be50*/  IMAD.MOV.U32 R5, RZ, RZ, 0x1f ;  /* 0x0000001fff057424 */ /* 0x000fe200078e00ff */
[----:B------:R-:W-:-:S02]  /*be60*/  MOV R2, 0xbe80 ;  /* 0x0000be8000027802 */ /* 0x000fc40000000f00 */
[----:B------:R-:W-:Y:S05]  /*be70*/  CALL.REL.NOINC `($__internal_1_$__cuda_sm70_shflsync_idx_p) ;  /* 0x0000144000007944 */ /* 0x000fea0003c00000 */
[----:B------:R-:W-:Y:S01]  /*be80*/  MOV R4, R5 ;  /* 0x0000000500047202 */ /* 0x000fe20000000f00 */
[----:B------:R-:W-:Y:S05]  /*be90*/  BRA `(.L_x_107) ;  /* 0xffff47b000007947 */ /* 0x000fea000383ffff */
.L_x_21:
[----:B------:R-:W-:Y:S01]  /*bea0*/  IMAD.MOV.U32 R7, RZ, RZ, R9 ;  /* 0x000000ffff077224 */ /* 0x000fe200078e0009 */
[----:B------:R-:W-:-:S02]  /*beb0*/  MOV R5, 0x1f ;  /* 0x0000001f00057802 */ /* 0x000fc40000000f00 */
[----:B------:R-:W-:Y:S02]  /*bec0*/  MOV R2, 0xbee0 ;  /* 0x0000bee000027802 */ /* 0x000fe40000000f00 */
[----:B-1234-:R-:W-:Y:S05]  /*bed0*/  CALL.REL.NOINC `($__internal_1_$__cuda_sm70_shflsync_idx_p) ;  /* 0x000013e000007944 */ /* 0x01efea0003c00000 */
[----:B------:R-:W-:Y:S01]  /*bee0*/  MOV R11, R5 ;  /* 0x00000005000b7202 */ /* 0x000fe20000000f00 */
[----:B------:R-:W-:Y:S05]  /*bef0*/  BRA `(.L_x_20) ;  /* 0xffff47b000007947 */ /* 0x000fea000383ffff */
.L_x_29:
[----:B------:R-:W-:Y:S01]  /*bf00*/  IMAD.MOV.U32 R7, RZ, RZ, R12 ;  /* 0x000000ffff077224 */ /* 0x000fe200078e000c */
[----:B------:R-:W-:Y:S01]  /*bf10*/  MOV R6, RZ ;  /* 0x000000ff00067202 */ /* 0x000fe20000000f00 */
[----:B------:R-:W-:Y:S01]  /*bf20*/  IMAD.MOV.U32 R5, RZ, RZ, 0x181f ;  /* 0x0000181fff057424 */ /* 0x000fe200078e00ff */
[----:B------:R-:W-:Y:S02]  /*bf30*/  MOV R2, 0xbf50 ;  /* 0x0000bf5000027802 */ /* 0x000fe40000000f00 */
[----:B------:R-:W-:Y:S05]  /*bf40*/  CALL.REL.NOINC `($__internal_1_$__cuda_sm70_shflsync_idx_p) ;  /* 0x0000137000007944 */ /* 0x000fea0003c00000 */
[----:B------:R-:W-:Y:S01]  /*bf50*/  MOV R14, R5 ;  /* 0x00000005000e7202 */ /* 0x000fe20000000f00 */
[----:B------:R-:W-:Y:S05]  /*bf60*/  BRA `(.L_x_108) ;  /* 0xffff634000007947 */ /* 0x000fea000383ffff */
.L_x_30:
[----:B------:R-:W-:Y:S01]  /*bf70*/  IMAD.MOV.U32 R7, RZ, RZ, R13 ;  /* 0x000000ffff077224 */ /* 0x000fe200078e000d */
[----:B------:R-:W-:Y:S01]  /*bf80*/  MOV R6, RZ ;  /* 0x000000ff00067202 */ /* 0x000fe20000000f00 */
[----:B------:R-:W-:Y:S01]  /*bf90*/  IMAD.MOV.U32 R5, RZ, RZ, 0x181f ;  /* 0x0000181fff057424 */ /* 0x000fe200078e00ff */
[----:B------:R-:W-:Y:S02]  /*bfa0*/  MOV R2, 0xbfc0 ;  /* 0x0000bfc000027802 */ /* 0x000fe40000000f00 */
[----:B-12---:R-:W-:Y:S05]  /*bfb0*/  CALL.REL.NOINC `($__internal_1_$__cuda_sm70_shflsync_idx_p) ;  /* 0x0000130000007944 */ /* 0x006fea0003c00000 */
[----:B------:R-:W-:Y:S01]  /*bfc0*/  MOV R2, R5 ;  /* 0x0000000500027202 */ /* 0x000fe20000000f00 */
[----:B------:R-:W-:Y:S05]  /*bfd0*/  BRA `(.L_x_109) ;  /* 0xffff62f000007947 */ /* 0x000fea000383ffff */
.L_x_33:
[----:B--2---:R-:W-:Y:S01]  /*bfe0*/  IMAD.MOV.U32 R7, RZ, RZ, R12 ;  /* 0x000000ffff077224 */ /* 0x004fe200078e000c */
[----:B------:R-:W-:Y:S01]  /*bff0*/  MOV R6, 0x1 ;  /* 0x0000000100067802 */ /* 0x000fe20000000f00 */
[----:B------:R-:W-:Y:S01]  /*c000*/  IMAD.MOV.U32 R5, RZ, RZ, 0x181f ;  /* 0x0000181fff057424 */ /* 0x000fe200078e00ff */
[----:B----4-:R-:W-:-:S02]  /*c010*/  MOV R2, 0xc030 ;  /* 0x0000c03000027802 */ /* 0x010fc40000000f00 */
[----:B-1-3--:R-:W-:Y:S05]  /*c020*/  CALL.REL.NOINC `($__internal_1_$__cuda_sm70_shflsync_idx_p) ;  /* 0x0000129000007944 */ /* 0x00afea0003c00000 */
[----:B------:R-:W-:Y:S01]  /*c030*/  IMAD.MOV.U32 R14, RZ, RZ, R5 ;  /* 0x000000ffff0e7224 */ /* 0x000fe200078e0005 */
[----:B------:R-:W-:Y:S01]  /*c040*/  MOV R6, 0x1 ;  /* 0x0000000100067802 */ /* 0x000fe20000000f00 */
[----:B------:R-:W-:Y:S01]  /*c050*/  IMAD.MOV.U32 R7, RZ, RZ, R13 ;  /* 0x000000ffff077224 */ /* 0x000fe200078e000d */
[----:B------:R-:W-:-:S02]  /*c060*/  MOV R5, 0x181f ;  /* 0x0000181f00057802 */ /* 0x000fc40000000f00 */
[----:B------:R-:W-:Y:S02]  /*c070*/  MOV R2, 0xc090 ;  /* 0x0000c09000027802 */ /* 0x000fe40000000f00 */
[----:B------:R-:W-:Y:S05]  /*c080*/  CALL.REL.NOINC `($__internal_1_$__cuda_sm70_shflsync_idx_p) ;  /* 0x0000123000007944 */ /* 0x000fea0003c00000 */
[----:B------:R-:W-:Y:S05]  /*c090*/  BRA `(.L_x_110) ;  /* 0xffff637000007947 */ /* 0x000fea000383ffff */
.L_x_36:
[----:B-1----:R-:W-:Y:S01]  /*c0a0*/  IMAD.MOV.U32 R7, RZ, RZ, R12 ;  /* 0x000000ffff077224 */ /* 0x002fe200078e000c */
[----:B------:R-:W-:Y:S01]  /*c0b0*/  MOV R6, 0x2 ;  /* 0x0000000200067802 */ /* 0x000fe20000000f00 */
[----:B---3--:R-:W-:Y:S01]  /*c0c0*/  IMAD.MOV.U32 R5, RZ, RZ, 0x181f ;  /* 0x0000181fff057424 */ /* 0x008fe200078e00ff */
[----:B------:R-:W-:Y:S02]  /*c0d0*/  MOV R2, 0xc0f0 ;  /* 0x0000c0f000027802 */ /* 0x000fe40000000f00 */
[----:B--2---:R-:W-:Y:S05]  /*c0e0*/  CALL.REL.NOINC `($__internal_1_$__cuda_sm70_shflsync_idx_p) ;  /* 0x000011d000007944 */ /* 0x004fea0003c00000 */
[----:B------:R-:W-:Y:S01]  /*c0f0*/  MOV R14, R5 ;  /* 0x00000005000e7202 */ /* 0x000fe20000000f00 */
[----:B------:R-:W-:Y:S05]  /*c100*/  BRA `(.L_x_111) ;  /* 0xffff643000007947 */ /* 0x000fea000383ffff */
.L_x_37:
[----:B------:R-:W-:Y:S01]  /*c110*/  IMAD.MOV.U32 R7, RZ, RZ, R13 ;  /* 0x000000ffff077224 */ /* 0x000fe200078e000d */
[----:B------:R-:W-:Y:S01]  /*c120*/  MOV R6, 0x2 ;  /* 0x0000000200067802 */ /* 0x000fe20000000f00 */
[----:B---3--:R-:W-:Y:S01]  /*c130*/  IMAD.MOV.U32 R5, RZ, RZ, 0x181f ;  /* 0x0000181fff057424 */ /* 0x008fe200078e00ff */
[----:B------:R-:W-:Y:S02]  /*c140*/  MOV R2, 0xc160 ;  /* 0x0000c16000027802 */ /* 0x000fe40000000f00 */
[----:B-12-4-:R-:W-:Y:S05]  /*c150*/  CALL.REL.NOINC `($__internal_1_$__cuda_sm70_shflsync_idx_p) ;  /* 0x0000116000007944 */ /* 0x016fea0003c00000 */
[----:B------:R-:W-:Y:S05]  /*c160*/  BRA `(.L_x_112) ;  /* 0xffff63f000007947 */ /* 0x000fea000383ffff */
.L_x_40:
[----:B-1----:R-:W-:Y:S01]  /*c170*/  IMAD.MOV.U32 R7, RZ, RZ, R12 ;  /* 0x000000ffff077224 */ /* 0x002fe200078e000c */
[----:B------:R-:W-:Y:S01]  /*c180*/  MOV R6, 0x3 ;  /* 0x0000000300067802 */ /* 0x000fe20000000f00 */
[----:B------:R-:W-:Y:S01]  /*c190*/  IMAD.MOV.U32 R5, RZ, RZ, 0x181f ;  /* 0x0000181fff057424 */ /* 0x000fe200078e00ff */
[----:B------:R-:W-:-:S02]  /*c1a0*/  MOV R2, 0xc1c0 ;  /* 0x0000c1c000027802 */ /* 0x000fc40000000f00 */
[----:B--234-:R-:W-:Y:S05]  /*c1b0*/  CALL.REL.NOINC `($__internal_1_$__cuda_sm70_shflsync_idx_p) ;  /* 0x0000110000007944 */ /* 0x01cfea0003c00000 */
[----:B------:R-:W-:Y:S01]  /*c1c0*/  IMAD.MOV.U32 R12, RZ, RZ, R5 ;  /* 0x000000ffff0c7224 */ /* 0x000fe200078e0005 */
[----:B------:R-:W-:Y:S01]  /*c1d0*/  MOV R6, 0x3 ;  /* 0x0000000300067802 */ /* 0x000fe20000000f00 */
[----:B------:R-:W-:Y:S01]  /*c1e0*/  IMAD.MOV.U32 R7, RZ, RZ, R13 ;  /* 0x000000ffff077224 */ /* 0x000fe200078e000d */
[----:B------:R-:W-:-:S02]  /*c1f0*/  MOV R5, 0x181f ;  /* 0x0000181f00057802 */ /* 0x000fc40000000f00 */
[----:B------:R-:W-:Y:S02]  /*c200*/  MOV R2, 0xc220 ;  /* 0x0000c22000027802 */ /* 0x000fe40000000f00 */
[----:B------:R-:W-:Y:S05]  /*c210*/  CALL.REL.NOINC `($__internal_1_$__cuda_sm70_shflsync_idx_p) ;  /* 0x000010a000007944 */ /* 0x000fea0003c00000 */
[----:B------:R-:W-:Y:S01]  /*c220*/  MOV R13, R5 ;  /* 0x00000005000d7202 */ /* 0x000fe20000000f00 */
[----:B------:R-:W-:Y:S05]  /*c230*/  BRA `(.L_x_113) ;  /* 0xffff646000007947 */ /* 0x000fea000383ffff */
.L_x_45:
[----:B------:R-:W-:Y:S01]  /*c240*/  IMAD.MOV.U32 R7, RZ, RZ, R246 ;  /* 0x000000ffff077224 */ /* 0x000fe200078e00f6 */
[----:B------:R-:W-:Y:S01]  /*c250*/  MOV R4, 0x1f ;  /* 0x0000001f00047802 */ /* 0x000fe20000000f00 */
[----:B------:R-:W-:Y:S01]  /*c260*/  IMAD.MOV.U32 R6, RZ, RZ, 0x2 ;  /* 0x00000002ff067424 */ /* 0x000fe200078e00ff */
[----:B------:R-:W-:Y:S02]  /*c270*/  MOV R2, 0xffffffff ;  /* 0xffffffff00027802 */ /* 0x000fe40000000f00 */
[----:B------:R-:W-:Y:S02]  /*c280*/  MOV R5, 0xc2a0 ;  /* 0x0000c2a000057802 */ /* 0x000fe40000000f00 */
[----:B------:R-:W-:Y:S05]  /*c290*/  CALL.REL.NOINC `($__internal_0_$__cuda_sm70_shflsync_bfly_p) ;  /* 0x00000fd000007944 */ /* 0x000fea0003c00000 */
[----:B--2---:R-:W-:Y:S01]  /*c2a0*/  FADD.FTZ R0, R246, R6 ;  /* 0x00000006f6007221 */ /* 0x004fe20000010000 */
[----:B------:R-:W-:Y:S02]  /*c2b0*/  MOV R6, 0x1 ;  /* 0x0000000100067802 */ /* 0x000fe40000000f00 */
[----:B------:R-:W-:Y:S02]  /*c2c0*/  MOV R5, 0xc2f0 ;  /* 0x0000c2f000057802 */ /* 0x000fe40000000f00 */
[----:B-1----:R-:W-:-:S02]  /*c2d0*/  MOV R7, R0 ;  /* 0x0000000000077202 */ /* 0x002fc40000000f00 */
[----:B------:R-:W-:Y:S05]  /*c2e0*/  CALL.REL.NOINC `($__internal_0_$__cuda_sm70_shflsync_bfly_p) ;  /* 0x00000f8000007944 */ /* 0x000fea0003c00000 */
[----:B--2---:R-:W-:Y:S01]  /*c2f0*/  FADD.FTZ R0, R0, R6 ;  /* 0x0000000600007221 */ /* 0x004fe20000010000 */
[----:B-1----:R-:W-:-:S02]  /*c300*/  MOV R7, R245 ;  /* 0x000000f500077202 */ /* 0x002fc40000000f00 */
[----:B------:R-:W-:Y:S02]  /*c310*/  MOV R6, 0x2 ;  /* 0x0000000200067802 */ /* 0x000fe40000000f00 */
[----:B------:R-:W-:Y:S02]  /*c320*/  MOV R5, 0xc340 ;  /* 0x0000c34000057802 */ /* 0x000fe40000000f00 */
[----:B------:R-:W-:Y:S05]  /*c330*/  CALL.REL.NOINC `($__internal_0_$__cuda_sm70_shflsync_bfly_p) ;  /* 0x00000f3000007944 */ /* 0x000fea0003c00000 */
[----:B--2---:R-:W-:Y:S01]  /*c340*/  FADD.FTZ R245, R245, R6 ;  /* 0x00000006f5f57221 */ /* 0x004fe20000010000 */
[----:B------:R-:W-:Y:S02]  /*c350*/  MOV R6, 0x1 ;  /* 0x0000000100067802 */ /* 0x000fe40000000f00 */
[----:B------:R-:W-:Y:S02]  /*c360*/  MOV R5, 0xc390 ;  /* 0x0000c39000057802 */ /* 0x000fe40000000f00 */
[----:B-1----:R-:W-:Y:S02]  /*c370*/  MOV R7, R245 ;  /* 0x000000f500077202 */ /* 0x002fe40000000f00 */
[----:B------:R-:W-:Y:S05]  /*c380*/  CALL.REL.NOINC `($__internal_0_$__cuda_sm70_shflsync_bfly_p) ;  /* 0x00000ee000007944 */ /* 0x000fea0003c00000 */
[----:B-12---:R-:W-:Y:S01]  /*c390*/  MOV R4, R6 ;  /* 0x0000000600047202 */ /* 0x006fe20000000f00 */
[----:B------:R-:W-:Y:S05]  /*c3a0*/  BRA `(.L_x_114) ;  /* 0xffffb46000007947 */ /* 0x000fea000383ffff */
.L_x_52:
[----:B--234-:R-:W-:Y:S01]  /*c3b0*/  IMAD.MOV.U32 R7, RZ, RZ, R4 ;  /* 0x000000ffff077224 */ /* 0x01cfe200078e0004 */
[----:B------:R-:W-:Y:S01]  /*c3c0*/  MOV R6, RZ ;  /* 0x000000ff00067202 */ /* 0x000fe20000000f00 */
[----:B------:R-:W-:Y:S01]  /*c3d0*/  IMAD.MOV.U32 R5, RZ, RZ, 0x181f ;  /* 0x0000181fff057424 */ /* 0x000fe200078e00ff */
[----:B------:R-:W-:-:S02]  /*c3e0*/  MOV R2, 0xc400 ;  /* 0x0000c40000027802 */ /* 0x000fc40000000f00 */
[----:B-1----:R-:W-:Y:S05]  /*c3f0*/  CALL.REL.NOINC `($__internal_1_$__cuda_sm70_shflsync_idx_p) ;  /* 0x00000ec000007944 */ /* 0x002fea0003c00000 */
[----:B------:R-:W-:Y:S01]  /*c400*/  MOV R57, R5 ;  /* 0x0000000500397202 */ /* 0x000fe20000000f00 */
[----:B------:R-:W-:Y:S05]  /*c410*/  BRA `(.L_x_115) ;  /* 0xffffca9000007947 */ /* 0x000fea000383ffff */
.L_x_53:
[----:B------:R-:W-:Y:S01]  /*c420*/  IMAD.MOV.U32 R7, RZ, RZ, R56 ;  /* 0x000000ffff077224 */ /* 0x000fe200078e0038 */
[----:B------:R-:W-:Y:S01]  /*c430*/  MOV R6, RZ ;  /* 0x000000ff00067202 */ /* 0x000fe20000000f00 */
[----:B------:R-:W-:Y:S01]  /*c440*/  IMAD.MOV.U32 R5, RZ, RZ, 0x181f ;  /* 0x0000181fff057424 */ /* 0x000fe200078e00ff */
[----:B------:R-:W-:-:S02]  /*c450*/  MOV R2, 0xc470 ;  /* 0x0000c47000027802 */ /* 0x000fc40000000f00 */
[----:B-123--:R-:W-:Y:S05]  /*c460*/  CALL.REL.NOINC `($__internal_1_$__cuda_sm70_shflsync_idx_p) ;  /* 0x00000e5000007944 */ /* 0x00efea0003c00000 */
[----:B------:R-:W-:Y:S01]  /*c470*/  MOV R2, R5 ;  /* 0x0000000500027202 */ /* 0x000fe20000000f00 */
[----:B------:R-:W-:Y:S05]  /*c480*/  BRA `(.L_x_116) ;  /* 0xffffca4000007947 */ /* 0x000fea000383ffff */
.L_x_56:
[----:B--2---:R-:W-:Y:S01]  /*c490*/  IMAD.MOV.U32 R7, RZ, RZ, R4 ;  /* 0x000000ffff077224 */ /* 0x004fe200078e0004 */
[----:B------:R-:W-:Y:S01]  /*c4a0*/  MOV R6, 0x1 ;  /* 0x0000000100067802 */ /* 0x000fe20000000f00 */
[----:B------:R-:W-:Y:S01]  /*c4b0*/  IMAD.MOV.U32 R5, RZ, RZ, 0x181f ;  /* 0x0000181fff057424 */ /* 0x000fe200078e00ff */
[----:B------:R-:W-:-:S02]  /*c4c0*/  MOV R2, 0xc4e0 ;  /* 0x0000c4e000027802 */ /* 0x000fc40000000f00 */
[----:B-1-34-:R-:W-:Y:S05]  /*c4d0*/  CALL.REL.NOINC `($__internal_1_$__cuda_sm70_shflsync_idx_p) ;  /* 0x00000de000007944 */ /* 0x01afea0003c00000 */
[----:B------:R-:W-:Y:S01]  /*c4e0*/  IMAD.MOV.U32 R20, RZ, RZ, R5 ;  /* 0x000000ffff147224 */ /* 0x000fe200078e0005 */
[----:B------:R-:W-:Y:S01]  /*c4f0*/  MOV R6, 0x1 ;  /* 0x0000000100067802 */ /* 0x000fe20000000f00 */
[----:B------:R-:W-:Y:S01]  /*c500*/  IMAD.MOV.U32 R7, RZ, RZ, R56 ;  /* 0x000000ffff077224 */ /* 0x000fe200078e0038 */
[----:B------:R-:W-:-:S02]  /*c510*/  MOV R5, 0x181f ;  /* 0x0000181f00057802 */ /* 0x000fc40000000f00 */
[----:B------:R-:W-:Y:S02]  /*c520*/  MOV R2, 0xc540 ;  /* 0x0000c54000027802 */ /* 0x000fe40000000f00 */
[----:B------:R-:W-:Y:S05]  /*c530*/  CALL.REL.NOINC `($__internal_1_$__cuda_sm70_shflsync_idx_p) ;  /* 0x00000d8000007944 */ /* 0x000fea0003c00000 */
[----:B------:R-:W-:Y:S05]  /*c540*/  BRA `(.L_x_117) ;  /* 0xffffcab000007947 */ /* 0x000fea000383ffff */
.L_x_59:
[----:B--2---:R-:W-:Y:S01]  /*c550*/  IMAD.MOV.U32 R7, RZ, RZ, R4 ;  /* 0x000000ffff077224 */ /* 0x004fe200078e0004 */
[----:B------:R-:W-:Y:S01]  /*c560*/  MOV R6, 0x2 ;  /* 0x0000000200067802 */ /* 0x000fe20000000f00 */
[----:B----4-:R-:W-:Y:S01]  /*c570*/  IMAD.MOV.U32 R5, RZ, RZ, 0x181f ;  /* 0x0000181fff057424 */ /* 0x010fe200078e00ff */
[----:B------:R-:W-:Y:S02]  /*c580*/  MOV R2, 0xc5a0 ;  /* 0x0000c5a000027802 */ /* 0x000fe40000000f00 */
[----:B-1-3--:R-:W-:Y:S05]  /*c590*/  CALL.REL.NOINC `($__internal_1_$__cuda_sm70_shflsync_idx_p) ;  /* 0x00000d2000007944 */ /* 0x00afea0003c00000 */
[----:B------:R-:W-:Y:S01]  /*c5a0*/  MOV R16, R5 ;  /* 0x0000000500107202 */ /* 0x000fe20000000f00 */
[----:B------:R-:W-:Y:S05]  /*c5b0*/  BRA `(.L_x_118) ;  /* 0xffffcb7000007947 */ /* 0x000fea000383ffff */
.L_x_60:
[----:B------:R-:W-:Y:S01]  /*c5c0*/  IMAD.MOV.U32 R7, RZ, RZ, R56 ;  /* 0x000000ffff077224 */ /* 0x000fe200078e0038 */
[----:B------:R-:W-:Y:S01]  /*c5d0*/  MOV R6, 0x2 ;  /* 0x0000000200067802 */ /* 0x000fe20000000f00 */
[----:B----4-:R-:W-:Y:S01]  /*c5e0*/  IMAD.MOV.U32 R5, RZ, RZ, 0x181f ;  /* 0x0000181fff057424 */ /* 0x010fe200078e00ff */
[----:B------:R-:W-:Y:S02]  /*c5f0*/  MOV R2, 0xc610 ;  /* 0x0000c61000027802 */ /* 0x000fe40000000f00 */
[----:B-123--:R-:W-:Y:S05]  /*c600*/  CALL.REL.NOINC `($__internal_1_$__cuda_sm70_shflsync_idx_p) ;  /* 0x00000cb000007944 */ /* 0x00efea0003c00000 */
[----:B------:R-:W-:Y:S05]  /*c610*/  BRA `(.L_x_119) ;  /* 0xffffcb3000007947 */ /* 0x000fea000383ffff */
.L_x_63:
[----:B-1----:R-:W-:Y:S01]  /*c620*/  IMAD.MOV.U32 R7, RZ, RZ, R4 ;  /* 0x000000ffff077224 */ /* 0x002fe200078e0004 */
[----:B------:R-:W-:Y:S01]  /*c630*/  MOV R6, 0x3 ;  /* 0x0000000300067802 */ /* 0x000fe20000000f00 */
[----:B--2---:R-:W-:Y:S01]  /*c640*/  IMAD.MOV.U32 R5, RZ, RZ, 0x181f ;  /* 0x0000181fff057424 */ /* 0x004fe200078e00ff */
[----:B------:R-:W-:-:S02]  /*c650*/  MOV R2, 0xc670 ;  /* 0x0000c67000027802 */ /* 0x000fc40000000f00 */
[----:B---34-:R-:W-:Y:S05]  /*c660*/  CALL.REL.NOINC `($__internal_1_$__cuda_sm70_shflsync_idx_p) ;  /* 0x00000c5000007944 */ /* 0x018fea0003c00000 */
        /* <DEDUP_REMOVED lines=8> */
.L_x_65:
[----:B------:R-:W-:Y:S01]  /*c6f0*/  IMAD.MOV.U32 R7, RZ, RZ, R133 ;  /* 0x000000ffff077224 */ /* 0x000fe200078e0085 */
[----:B------:R-:W-:Y:S01]  /*c700*/  MOV R6, RZ ;  /* 0x000000ff00067202 */ /* 0x000fe20000000f00 */
[----:B------:R-:W-:Y:S01]  /*c710*/  IMAD.MOV.U32 R5, RZ, RZ, 0x1c1f ;  /* 0x00001c1fff057424 */ /* 0x000fe200078e00ff */
[----:B------:R-:W-:Y:S02]  /*c720*/  MOV R2, 0xc740 ;  /* 0x0000c74000027802 */ /* 0x000fe40000000f00 */
[----:B------:R-:W-:Y:S05]  /*c730*/  CALL.REL.NOINC `($__internal_1_$__cuda_sm70_shflsync_idx_p) ;  /* 0x00000b8000007944 */ /* 0x000fea0003c00000 */
[----:B------:R-:W-:Y:S01]  /*c740*/  MOV R135, R5 ;  /* 0x0000000500877202 */ /* 0x000fe20000000f00 */
[----:B------:R-:W-:Y:S05]  /*c750*/  BRA `(.L_x_121) ;  /* 0xffffce7000007947 */ /* 0x000fea000383ffff */
.L_x_66:
[----:B------:R-:W-:Y:S01]  /*c760*/  IMAD.MOV.U32 R7, RZ, RZ, R134 ;  /* 0x000000ffff077224 */ /* 0x000fe200078e0086 */
[----:B------:R-:W-:Y:S01]  /*c770*/  MOV R6, RZ ;  /* 0x000000ff00067202 */ /* 0x000fe20000000f00 */
[----:B------:R-:W-:Y:S01]  /*c780*/  IMAD.MOV.U32 R5, RZ, RZ, 0x1c1f ;  /* 0x00001c1fff057424 */ /* 0x000fe200078e00ff */
[----:B------:R-:W-:Y:S02]  /*c790*/  MOV R2, 0xc7b0 ;  /* 0x0000c7b000027802 */ /* 0x000fe40000000f00 */
[----:B-12---:R-:W-:Y:S05]  /*c7a0*/  CALL.REL.NOINC `($__internal_1_$__cuda_sm70_shflsync_idx_p) ;  /* 0x00000b1000007944 */ /* 0x006fea0003c00000 */
[----:B------:R-:W-:Y:S01]  /*c7b0*/  MOV R2, R5 ;  /* 0x0000000500027202 */ /* 0x000fe20000000f00 */
[----:B------:R-:W-:Y:S05]  /*c7c0*/  BRA `(.L_x_122) ;  /* 0xffffce2000007947 */ /* 0x000fea000383ffff */
.L_x_69:
[----:B----4-:R-:W-:Y:S01]  /*c7d0*/  IMAD.MOV.U32 R7, RZ, RZ, R133 ;  /* 0x000000ffff077224 */ /* 0x010fe200078e0085 */
[----:B------:R-:W-:Y:S01]  /*c7e0*/  MOV R6, 0x1 ;  /* 0x0000000100067802 */ /* 0x000fe20000000f00 */
[----:B------:R-:W-:Y:S01]  /*c7f0*/  IMAD.MOV.U32 R5, RZ, RZ, 0x1c1f ;  /* 0x00001c1fff057424 */ /* 0x000fe200078e00ff */
[----:B------:R-:W-:-:S02]  /*c800*/  MOV R2, 0xc820 ;  /* 0x0000c82000027802 */ /* 0x000fc40000000f00 */
[----:B-123--:R-:W-:Y:S05]  /*c810*/  CALL.REL.NOINC `($__internal_1_$__cuda_sm70_shflsync_idx_p) ;  /* 0x00000aa000007944 */ /* 0x00efea0003c00000 */
        /* <DEDUP_REMOVED lines=8> */
.L_x_73:
[----:B------:R-:W-:Y:S01]  /*c8a0*/  IMAD.MOV.U32 R7, RZ, RZ, R8 ;  /* 0x000000ffff077224 */ /* 0x000fe200078e0008 */
[----:B------:R-:W-:Y:S01]  /*c8b0*/  MOV R6, RZ ;  /* 0x000000ff00067202 */ /* 0x000fe20000000f00 */
[----:B------:R-:W-:Y:S01]  /*c8c0*/  IMAD.MOV.U32 R5, RZ, RZ, 0x181f ;  /* 0x0000181fff057424 */ /* 0x000fe200078e00ff */
[----:B------:R-:W-:Y:S02]  /*c8d0*/  MOV R2, 0xc8f0 ;  /* 0x0000c8f000027802 */ /* 0x000fe40000000f00 */
[----:B--2---:R-:W-:Y:S05]  /*c8e0*/  CALL.REL.NOINC `($__internal_1_$__cuda_sm70_shflsync_idx_p) ;  /* 0x000009d000007944 */ /* 0x004fea0003c00000 */
[----:B------:R-:W-:Y:S01]  /*c8f0*/  MOV R9, R5 ;  /* 0x0000000500097202 */ /* 0x000fe20000000f00 */
[----:B------:R-:W-:Y:S05]  /*c900*/  BRA `(.L_x_124) ;  /* 0xffffe25000007947 */ /* 0x000fea000383ffff */
.L_x_74:
[----:B------:R-:W-:Y:S01]  /*c910*/  IMAD.MOV.U32 R7, RZ, RZ, R4 ;  /* 0x000000ffff077224 */ /* 0x000fe200078e0004 */
[----:B------:R-:W-:Y:S01]  /*c920*/  MOV R6, RZ ;  /* 0x000000ff00067202 */ /* 0x000fe20000000f00 */
[----:B------:R-:W-:Y:S01]  /*c930*/  IMAD.MOV.U32 R5, RZ, RZ, 0x181f ;  /* 0x0000181fff057424 */ /* 0x000fe200078e00ff */
[----:B------:R-:W-:Y:S02]  /*c940*/  MOV R2, 0xc960 ;  /* 0x0000c96000027802 */ /* 0x000fe40000000f00 */
[----:B-123--:R-:W-:Y:S05]  /*c950*/  CALL.REL.NOINC `($__internal_1_$__cuda_sm70_shflsync_idx_p) ;  /* 0x0000096000007944 */ /* 0x00efea0003c00000 */
[----:B------:R-:W-:Y:S01]  /*c960*/  MOV R2, R5 ;  /* 0x0000000500027202 */ /* 0x000fe20000000f00 */
[----:B------:R-:W-:Y:S05]  /*c970*/  BRA `(.L_x_125) ;  /* 0xffffe20000007947 */ /* 0x000fea000383ffff */
.L_x_77:
        /* <DEDUP_REMOVED lines=13> */
.L_x_80:
[----:B-1----:R-:W-:Y:S01]  /*ca50*/  IMAD.MOV.U32 R7, RZ, RZ, R8 ;  /* 0x000000ffff077224 */ /* 0x002fe200078e0008 */
[----:B------:R-:W-:Y:S01]  /*ca60*/  MOV R6, 0x2 ;  /* 0x0000000200067802 */ /* 0x000fe20000000f00 */
[----:B------:R-:W-:Y:S01]  /*ca70*/  IMAD.MOV.U32 R5, RZ, RZ, 0x181f ;  /* 0x0000181fff057424 */ /* 0x000fe200078e00ff */
[----:B------:R-:W-:Y:S02]  /*ca80*/  MOV R2, 0xcaa0 ;  /* 0x0000caa000027802 */ /* 0x000fe40000000f00 */
[----:B--234-:R-:W-:Y:S05]  /*ca90*/  CALL.REL.NOINC `($__internal_1_$__cuda_sm70_shflsync_idx_p) ;  /* 0x0000082000007944 */ /* 0x01cfea0003c00000 */
[----:B------:R-:W-:Y:S01]  /*caa0*/  MOV R9, R5 ;  /* 0x0000000500097202 */ /* 0x000fe20000000f00 */
[----:B------:R-:W-:Y:S05]  /*cab0*/  BRA `(.L_x_127) ;  /* 0xffffe33000007947 */ /* 0x000fea000383ffff */
.L_x_81:
[----:B-1----:R-:W-:Y:S01]  /*cac0*/  IMAD.MOV.U32 R7, RZ, RZ, R4 ;  /* 0x000000ffff077224 */ /* 0x002fe200078e0004 */
[----:B------:R-:W-:Y:S01]  /*cad0*/  MOV R6, 0x2 ;  /* 0x0000000200067802 */ /* 0x000fe20000000f00 */
[----:B------:R-:W-:Y:S01]  /*cae0*/  IMAD.MOV.U32 R5, RZ, RZ, 0x181f ;  /* 0x0000181fff057424 */ /* 0x000fe200078e00ff */
[----:B------:R-:W-:Y:S02]  /*caf0*/  MOV R2, 0xcb10 ;  /* 0x0000cb1000027802 */ /* 0x000fe40000000f00 */
[----:B--234-:R-:W-:Y:S05]  /*cb00*/  CALL.REL.NOINC `($__internal_1_$__cuda_sm70_shflsync_idx_p) ;  /* 0x000007b000007944 */ /* 0x01cfea0003c00000 */
[----:B------:R-:W-:Y:S01]  /*cb10*/  MOV R2, R5 ;  /* 0x0000000500027202 */ /* 0x000fe20000000f00 */
[----:B------:R-:W-:Y:S05]  /*cb20*/  BRA `(.L_x_128) ;  /* 0xffffe2e000007947 */ /* 0x000fea000383ffff */
.L_x_84:
        /* <DEDUP_REMOVED lines=13> */
.L_x_86:
[----:B----4-:R-:W-:Y:S01]  /*cc00*/  IMAD.MOV.U32 R7, RZ, RZ, R0 ;  /* 0x000000ffff077224 */ /* 0x010fe200078e0000 */
[----:B------:R-:W-:Y:S01]  /*cc10*/  MOV R6, RZ ;  /* 0x000000ff00067202 */ /* 0x000fe20000000f00 */
[----:B------:R-:W-:Y:S01]  /*cc20*/  IMAD.MOV.U32 R5, RZ, RZ, 0x1f ;  /* 0x0000001fff057424 */ /* 0x000fe200078e00ff */
[----:B------:R-:W-:Y:S02]  /*cc30*/  MOV R2, 0xcc50 ;  /* 0x0000cc5000027802 */ /* 0x000fe40000000f00 */
[----:B------:R-:W-:Y:S05]  /*cc40*/  CALL.REL.NOINC `($__internal_1_$__cuda_sm70_shflsync_idx_p) ;  /* 0x0000067000007944 */ /* 0x000fea0003c00000 */
[----:B------:R-:W-:Y:S01]  /*cc50*/  MOV R4, R5 ;  /* 0x0000000500047202 */ /* 0x000fe20000000f00 */
[----:B------:R-:W-:Y:S05]  /*cc60*/  BRA `(.L_x_130) ;  /* 0xffffe49000007947 */ /* 0x000fea000383ffff */
.L_x_87:
[----:B----4-:R-:W-:Y:S01]  /*cc70*/  IMAD.MOV.U32 R7, RZ, RZ, R0 ;  /* 0x000000ffff077224 */ /* 0x010fe200078e0000 */
[----:B------:R-:W-:Y:S01]  /*cc80*/  MOV R6, 0x1 ;  /* 0x0000000100067802 */ /* 0x000fe20000000f00 */
[----:B------:R-:W-:Y:S01]  /*cc90*/  IMAD.MOV.U32 R5, RZ, RZ, 0x1f ;  /* 0x0000001fff057424 */ /* 0x000fe200078e00ff */
[----:B------:R-:W-:Y:S02]  /*cca0*/  MOV R2, 0xccc0 ;  /* 0x0000ccc000027802 */ /* 0x000fe40000000f00 */
[----:B-12---:R-:W-:Y:S05]  /*ccb0*/  CALL.REL.NOINC `($__internal_1_$__cuda_sm70_shflsync_idx_p) ;  /* 0x0000060000007944 */ /* 0x006fea0003c00000 */
[----:B------:R-:W-:Y:S01]  /*ccc0*/  MOV R0, R5 ;  /* 0x0000000500007202 */ /* 0x000fe20000000f00 */
[----:B------:R-:W-:Y:S05]  /*ccd0*/  BRA `(.L_x_131) ;  /* 0xffffe44000007947 */ /* 0x000fea000383ffff */
.L_x_88:
[----:B------:R-:W-:Y:S02]  /*cce0*/  MOV R5, 0x1 ;  /* 0x0000000100057802 */ /* 0x000fe40000000f00 */
[----:B------:R-:W-:-:S02]  /*ccf0*/  MOV R2, 0xcd10 ;  /* 0x0000cd1000027802 */ /* 0x000fc40000000f00 */
[----:B-12---:R-:W-:Y:S05]  /*cd00*/  CALL.REL.NOINC `($__internal_2_$__cuda_sm70_shflsync_up_p) ;  /* 0x0000060000007944 */ /* 0x006fea0003c00000 */
[----:B--2---:R-:W-:Y:S01]  /*cd10*/  MOV R2, R5 ;  /* 0x0000000500027202 */ /* 0x004fe20000000f00 */
[----:B-1----:R-:W-:Y:S05]  /*cd20*/  BRA `(.L_x_132) ;  /* 0xffffe51000007947 */ /* 0x002fea000383ffff */
.L_x_89:
[----:B------:R-:W-:Y:S02]  /*cd30*/  MOV R5, 0x2 ;  /* 0x0000000200057802 */ /* 0x000fe40000000f00 */
[----:B------:R-:W-:-:S02]  /*cd40*/  MOV R2, 0xcd60 ;  /* 0x0000cd6000027802 */ /* 0x000fc40000000f00 */
[----:B-12---:R-:W-:Y:S05]  /*cd50*/  CALL.REL.NOINC `($__internal_2_$__cuda_sm70_shflsync_up_p) ;  /* 0x000005b000007944 */ /* 0x006fea0003c00000 */
[----:B--2---:R-:W-:Y:S02]  /*cd60*/  SEL R5, R5, RZ, P1 ;  /* 0x000000ff05057207 */ /* 0x004fe40000800000 */
[----:B------:R-:W-:-:S03]  /*cd70*/  MOV R2, 0xcdb0 ;  /* 0x0000cdb000027802 */ /* 0x000fc60000000f00 */
[----:B-1----:R-:W-:Y:S02]  /*cd80*/  IMAD.IADD R11, R11, 0x1, R5 ;  /* 0x000000010b0b7824 */ /* 0x002fe400078e0205 */
[----:B------:R-:W-:Y:S02]  /*cd90*/  IMAD.MOV.U32 R5, RZ, RZ, 0x4 ;  /* 0x00000004ff057424 */ /* 0x000fe400078e00ff */
[----:B------:R-:W-:Y:S05]  /*cda0*/  CALL.REL.NOINC `($__internal_2_$__cuda_sm70_shflsync_up_p) ;  /* 0x0000056000007944 */ /* 0x000fea0003c00000 */
        /* <DEDUP_REMOVED lines=10> */
[----:B--2---:R-:W-:Y:S01]  /*ce50*/  SEL R5, R5, RZ, P4 ;  /* 0x000000ff05057207 */ /* 0x004fe20002000000 */
[----:B------:R-:W-:Y:S01]  /*ce60*/  IMAD.MOV.U32 R6, RZ, RZ, 0x1f ;  /* 0x0000001fff067424 */ /* 0x000fe200078e00ff */
[----:B------:R-:W-:-:S03]  /*ce70*/  MOV R2, 0xcec0 ;  /* 0x0000cec000027802 */ /* 0x000fc60000000f00 */
[----:B-1----:R-:W-:Y:S01]  /*ce80*/  IMAD.IADD R11, R5, 0x1, R11 ;  /* 0x00000001050b7824 */ /* 0x002fe200078e020b */
[----:B------:R-:W-:-:S03]  /*ce90*/  MOV R5, 0x1f ;  /* 0x0000001f00057802 */ /* 0x000fc60000000f00 */
[----:B------:R-:W-:Y:S02]  /*cea0*/  IMAD.MOV.U32 R7, RZ, RZ, R11 ;  /* 0x000000ffff077224 */ /* 0x000fe400078e000b */
[----:B------:R-:W-:Y:S05]  /*ceb0*/  CALL.REL.NOINC `($__internal_1_$__cuda_sm70_shflsync_idx_p) ;  /* 0x0000040000007944 */ /* 0x000fea0003c00000 */
[----:B------:R-:W-:Y:S01]  /*cec0*/  MOV R2, R5 ;  /* 0x0000000500027202 */ /* 0x000fe20000000f00 */
[----:B------:R-:W-:Y:S05]  /*ced0*/  BRA `(.L_x_133) ;  /* 0xffffe46000007947 */ /* 0x000fea000383ffff */
.L_x_93:
[----:B------:R-:W-:Y:S01]  /*cee0*/  IMAD.MOV.U32 R11, RZ, RZ, R0 ;  /* 0x000000ffff0b7224 */ /* 0x000fe200078e0000 */
[----:B------:R-:W-:Y:S02]  /*cef0*/  MOV R5, 0x1 ;  /* 0x0000000100057802 */ /* 0x000fe40000000f00 */
[----:B------:R-:W-:Y:S02]  /*cf00*/  MOV R2, 0xcf20 ;  /* 0x0000cf2000027802 */ /* 0x000fe40000000f00 */
[----:B------:R-:W-:Y:S05]  /*cf10*/  CALL.REL.NOINC `($__internal_2_$__cuda_sm70_shflsync_up_p) ;  /* 0x000003f000007944 */ /* 0x000fea0003c00000 */
[----:B--2---:R-:W-:Y:S01]  /*cf20*/  MOV R2, R5 ;  /* 0x0000000500027202 */ /* 0x004fe20000000f00 */
[----:B-1----:R-:W-:Y:S05]  /*cf30*/  BRA `(.L_x_134) ;  /* 0xffffe54000007947 */ /* 0x002fea000383ffff */
.L_x_94:
[----:B------:R-:W-:Y:S01]  /*cf40*/  IMAD.MOV.U32 R11, RZ, RZ, R0 ;  /* 0x000000ffff0b7224 */ /* 0x000fe200078e0000 */
[----:B------:R-:W-:Y:S02]  /*cf50*/  MOV R5, 0x2 ;  /* 0x0000000200057802 */ /* 0x000fe40000000f00 */
[----:B------:R-:W-:Y:S02]  /*cf60*/  MOV R2, 0xcf80 ;  /* 0x0000cf8000027802 */ /* 0x000fe40000000f00 */
[----:B------:R-:W-:Y:S05]  /*cf70*/  CALL.REL.NOINC `($__internal_2_$__cuda_sm70_shflsync_up_p) ;  /* 0x0000039000007944 */ /* 0x000fea0003c00000 */
[----:B-12---:R-:W-:Y:S01]  /*cf80*/  SEL R11, R5, RZ, P1 ;  /* 0x000000ff050b7207 */ /* 0x006fe20000800000 */
[----:B------:R-:W-:Y:S01]  /*cf90*/  IMAD.MOV.U32 R5, RZ, RZ, 0x4 ;  /* 0x00000004ff057424 */ /* 0x000fe200078e00ff */
[----:B------:R-:W-:-:S03]  /*cfa0*/  MOV R2, 0xcfd0 ;  /* 0x0000cfd000027802 */ /* 0x000fc60000000f00 */
[----:B------:R-:W-:Y:S02]  /*cfb0*/  IMAD.IADD R11, R0, 0x1, R11 ;  /* 0x00000001000b7824 */ /* 0x000fe400078e020b */
        /* <DEDUP_REMOVED lines=20> */
.L_x_96:
[----:B------:R-:W-:Y:S02]  /*d100*/  SEL R2, RZ, 0x1, P0 ;  /* 0x00000001ff027807 */ /* 0x000fe40000000000 */
[----:B------:R-:W-:Y:S02]  /*d110*/  MOV R0, 0xd130 ;  /* 0x0000d13000007802 */ /* 0x000fe40000000f00 */
[----:B---3--:R-:W-:Y:S05]  /*d120*/  CALL.REL.NOINC `($__internal_3_$__cuda_sm70_votesync_ballot) ;  /* 0x0000023000007944 */ /* 0x008fea0003c00000 */
[----:B------:R-:W-:Y:S05]  /*d130*/  BRA `(.L_x_136) ;  /* 0xffffe4d000007947 */ /* 0x000fea000383ffff */
.L_x_97:
[----:B------:R-:W-:Y:S01]  /*d140*/  IMAD.MOV.U32 R7, RZ, RZ, R9 ;  /* 0x000000ffff077224 */ /* 0x000fe200078e0009 */
[----:B--2---:R-:W-:Y:S01]  /*d150*/  MOV R6, R0 ;  /* 0x0000000000067202 */ /* 0x004fe20000000f00 */
[----:B------:R-:W-:Y:S01]  /*d160*/  IMAD.MOV.U32 R5, RZ, RZ, 0x1f ;  /* 0x0000001fff057424 */ /* 0x000fe200078e00ff */
[----:B------:R-:W-:Y:S02]  /*d170*/  MOV R2, 0xd190 ;  /* 0x0000d19000027802 */ /* 0x000fe40000000f00 */
[----:B-1-3--:R-:W-:Y:S05]  /*d180*/  CALL.REL.NOINC `($__internal_1_$__cuda_sm70_shflsync_idx_p) ;  /* 0x0000013000007944 */ /* 0x00afea0003c00000 */
[----:B------:R-:W-:Y:S01]  /*d190*/  IMAD.MOV.U32 R9, RZ, RZ, R5 ;  /* 0x000000ffff097224 */ /* 0x000fe200078e0005 */
[----:B------:R-:W-:Y:S01]  /*d1a0*/  MOV R6, R0 ;  /* 0x0000000000067202 */ /* 0x000fe20000000f00 */
[----:B------:R-:W-:Y:S01]  /*d1b0*/  IMAD.MOV.U32 R7, RZ, RZ, R8 ;  /* 0x000000ffff077224 */ /* 0x000fe200078e0008 */
[----:B------:R-:W-:Y:S02]  /*d1c0*/  MOV R5, 0x1f ;  /* 0x0000001f00057802 */ /* 0x000fe40000000f00 */
[----:B------:R-:W-:-:S02]  /*d1d0*/  MOV R2, 0xd1f0 ;  /* 0x0000d1f000027802 */ /* 0x000fc40000000f00 */
[----:B------:R-:W-:Y:S05]  /*d1e0*/  CALL.REL.NOINC `($__internal_1_$__cuda_sm70_shflsync_idx_p) ;  /* 0x000000d000007944 */ /* 0x000fea0003c00000 */
[----:B------:R-:W-:Y:S01]  /*d1f0*/  MOV R8, R5 ;  /* 0x0000000500087202 */ /* 0x000fe20000000f00 */
[----:B------:R-:W-:Y:S05]  /*d200*/  BRA `(.L_x_137) ;  /* 0xffffe44000007947 */ /* 0x000fea000383ffff */
.L_x_100:
[----:B------:R-:W-:Y:S01]  /*d210*/  IMAD.MOV.U32 R7, RZ, RZ, R11 ;  /* 0x000000ffff077224 */ /* 0x000fe200078e000b */
[----:B------:R-:W-:-:S02]  /*d220*/  MOV R5, 0x1f ;  /* 0x0000001f00057802 */ /* 0x000fc40000000f00 */
[----:B------:R-:W-:Y:S02]  /*d230*/  MOV R2, 0xd250 ;  /* 0x0000d25000027802 */ /* 0x000fe40000000f00 */
[----:B-1234-:R-:W-:Y:S05]  /*d240*/  CALL.REL.NOINC `($__internal_1_$__cuda_sm70_shflsync_idx_p) ;  /* 0x0000007000007944 */ /* 0x01efea0003c00000 */
[----:B------:R-:W-:Y:S01]  /*d250*/  MOV R12, R5 ;  /* 0x00000005000c7202 */ /* 0x000fe20000000f00 */
[----:B------:R-:W-:Y:S05]  /*d260*/  BRA `(.L_x_99) ;  /* 0xffffe44000007947 */ /* 0x000fea000383ffff */
        .weak           $__internal_0_$__cuda_sm70_shflsync_bfly_p
        .type           $__internal_0_$__cuda_sm70_shflsync_bfly_p,@function
        .size           $__internal_0_$__cuda_sm70_shflsync_bfly_p,($__internal_1_$__cuda_sm70_shflsync_idx_p - $__internal_0_$__cuda_sm70_shflsync_bfly_p)
$__internal_0_$__cuda_sm70_shflsync_bfly_p:
[----:B------:R-:W-:Y:S01]  /*d270*/  MOV R8, R5 ;  /* 0x0000000500087202 */ /* 0x000fe20000000f00 */
[----:B------:R-:W-:Y:S04]  /*d280*/  WARPSYNC R2 ;  /* 0x0000000200007348 */ /* 0x000fe80003800000 */
[----:B------:R-:W-:Y:S01]  /*d290*/  MOV R9, 0x0 ;  /* 0x0000000000097802 */ /* 0x000fe20000000f00 */
[----:B------:R1:W2:Y:S03]  /*d2a0*/  SHFL.BFLY PT, R6, R7, R6, R4 ;  /* 0x0c00000607067389 */ /* 0x0002a600000e0004 */
[----:B------:R-:W-:Y:S05]  /*d2b0*/  RET.REL.NODEC R8 `(_ZN7cutlass13device_kernelIN5flash19enable_sm80_to_sm89INS1_16FlashAttnFwdSm80INS1_25CollectiveMainloopFwdSm80ILi8ELi1ELb0EN4cute5tupleIJNS5_1CILi128EEENS7_ILi64EEENS7_ILi192EEEEEELi192ENS_6half_tEfNS_4arch4Sm80ELb0ELb0ELb0ELb1ELb0ELb0ELb1ELb1EEENS1_21CollectiveEpilogueFwdINS6_IJS8_SA_S9_EEENS6_IJNS7_ILi1EEESI_SI_EEESC_SE_Li256ELb1ELb1ELb1ELb0EEENS1_36VarlenDynamicPersistentTileSchedulerILi128ELi64ELi256ELi256ELb1ELb1ELb0ELb0ELb1ELb1EEEEEEEEEvNT_6ParamsE) ;  /* 0xffff2d4008007950 */ /* 0x000fea0003c3ffff */
        .weak           $__internal_1_$__cuda_sm70_shflsync_idx_p
        .type           $__internal_1_$__cuda_sm70_shflsync_idx_p,@function
        .size           $__internal_1_$__cuda_sm70_shflsync_idx_p,($__internal_2_$__cuda_sm70_shflsync_up_p - $__internal_1_$__cuda_sm70_shflsync_idx_p)
$__internal_1_$__cuda_sm70_shflsync_idx_p:
[----:B------:R-:W-:Y:S04]  /*d2c0*/  WARPSYNC R196 ;  /* 0x000000c400007348 */ /* 0x000fe80003800000 */
[----:B------:R1:W2:Y:S02]  /*d2d0*/  SHFL.IDX PT, R5, R7, R6, R5 ;  /* 0x0000000607057389 */ /* 0x0002a400000e0005 */
[----:B-1----:R-:W-:-:S02]  /*d2e0*/  MOV R6, R2 ;  /* 0x0000000200067202 */ /* 0x002fc40000000f00 */
[----:B------:R-:W-:-:S04]  /*d2f0*/  MOV R7, 0x0 ;  /* 0x0000000000077802 */ /* 0x000fc80000000f00 */
[----:B--2---:R-:W-:Y:S05]  /*d300*/  RET.REL.NODEC R6 `(_ZN7cutlass13device_kernelIN5flash19enable_sm80_to_sm89INS1_16FlashAttnFwdSm80INS1_25CollectiveMainloopFwdSm80ILi8ELi1ELb0EN4cute5tupleIJNS5_1CILi128EEENS7_ILi64EEENS7_ILi192EEEEEELi192ENS_6half_tEfNS_4arch4Sm80ELb0ELb0ELb0ELb1ELb0ELb0ELb1ELb1EEENS1_21CollectiveEpilogueFwdINS6_IJS8_SA_S9_EEENS6_IJNS7_ILi1EEESI_SI_EEESC_SE_Li256ELb1ELb1ELb1ELb0EEENS1_36VarlenDynamicPersistentTileSchedulerILi128ELi64ELi256ELi256ELb1ELb1ELb0ELb0ELb1ELb1EEEEEEEEEvNT_6ParamsE) ;  /* 0xffff2cf006007950 */ /* 0x004fea0003c3ffff */
        .weak           $__internal_2_$__cuda_sm70_shflsync_up_p
        .type           $__internal_2_$__cuda_sm70_shflsync_up_p,@function
        .size           $__internal_2_$__cuda_sm70_shflsync_up_p,($__internal_3_$__cuda_sm70_votesync_ballot - $__internal_2_$__cuda_sm70_shflsync_up_p)
$__internal_2_$__cuda_sm70_shflsync_up_p:
[----:B------:R-:W-:Y:S01]  /*d310*/  MOV R6, R2 ;  /* 0x0000000200067202 */ /* 0x000fe20000000f00 */
[----:B------:R-:W-:Y:S04]  /*d320*/  WARPSYNC R199 ;  /* 0x000000c700007348 */ /* 0x000fe80003800000 */
[----:B------:R-:W-:Y:S01]  /*d330*/  MOV R7, 0x0 ;  /* 0x0000000000077802 */ /* 0x000fe20000000f00 */
[----:B------:R1:W2:Y:S03]  /*d340*/  SHFL.UP PT, R5, R11, R5, R200 ;  /* 0x040000050b057389 */ /* 0x0002a600000e00c8 */
[----:B------:R-:W-:Y:S05]  /*d350*/  RET.REL.NODEC R6 `(_ZN7cutlass13device_kernelIN5flash19enable_sm80_to_sm89INS1_16FlashAttnFwdSm80INS1_25CollectiveMainloopFwdSm80ILi8ELi1ELb0EN4cute5tupleIJNS5_1CILi128EEENS7_ILi64EEENS7_ILi192EEEEEELi192ENS_6half_tEfNS_4arch4Sm80ELb0ELb0ELb0ELb1ELb0ELb0ELb1ELb1EEENS1_21CollectiveEpilogueFwdINS6_IJS8_SA_S9_EEENS6_IJNS7_ILi1EEESI_SI_EEESC_SE_Li256ELb1ELb1ELb1ELb0EEENS1_36VarlenDynamicPersistentTileSchedulerILi128ELi64ELi256ELi256ELb1ELb1ELb0ELb0ELb1ELb1EEEEEEEEEvNT_6ParamsE) ;  /* 0xffff2ca006007950 */ /* 0x000fea0003c3ffff */
        .weak           $__internal_3_$__cuda_sm70_votesync_ballot
        .type           $__internal_3_$__cuda_sm70_votesync_ballot,@function
        .size           $__internal_3_$__cuda_sm70_votesync_ballot,(.L_x_2453 - $__internal_3_$__cuda_sm70_votesync_ballot)
$__internal_3_$__cuda_sm70_votesync_ballot:
[----:B------:R-:W-:Y:S01]  /*d360*/  ISETP.NE.U32.AND P0, PT, R2, 0x1, PT ;  /* 0x000000010200780c */ /* 0x000fe20003f05070 */
[----:B------:R-:W-:Y:S01]  /*d370*/  IMAD.MOV.U32 R6, RZ, RZ, R0 ;  /* 0x000000ffff067224 */ /* 0x000fe200078e0000 */
[----:B------:R-:W-:Y:S04]  /*d380*/  WARPSYNC R191 ;  /* 0x000000bf00007348 */ /* 0x000fe80003800000 */
[----:B------:R-:W-:-:S07]  /*d390*/  IMAD.MOV.U32 R7, RZ, RZ, 0x0 ;  /* 0x00000000ff077424 */ /* 0x000fce00078e00ff */
[----:B------:R-:W-:-:S04]  /*d3a0*/  VOTE.ANY R10, PT, !P0 ;  /* 0x00000000000a7806 */ /* 0x000fc800040e0100 */
[----:B------:R-:W-:Y:S01]  /*d3b0*/  LOP3.LUT R10, R10, R191, RZ, 0xc0, !PT ;  /* 0x000000bf0a0a7212 */ /* 0x000fe200078ec0ff */
[----:B------:R-:W-:Y:S06]  /*d3c0*/  RET.REL.NODEC R6 `(_ZN7cutlass13device_kernelIN5flash19enable_sm80_to_sm89INS1_16FlashAttnFwdSm80INS1_25CollectiveMainloopFwdSm80ILi8ELi1ELb0EN4cute5tupleIJNS5_1CILi128EEENS7_ILi64EEENS7_ILi192EEEEEELi192ENS_6half_tEfNS_4arch4Sm80ELb0ELb0ELb0ELb1ELb0ELb0ELb1ELb1EEENS1_21CollectiveEpilogueFwdINS6_IJS8_SA_S9_EEENS6_IJNS7_ILi1EEESI_SI_EEESC_SE_Li256ELb1ELb1ELb1ELb0EEENS1_36VarlenDynamicPersistentTileSchedulerILi128ELi64ELi256ELi256ELb1ELb1ELb0ELb0ELb1ELb1EEEEEEEEEvNT_6ParamsE) ;  /* 0xffff2c3006007950 */ /* 0x000fec0003c3ffff */
.L_x_138:
        /* <DEDUP_REMOVED lines=11> */
.L_x_2453:


//--------------------- .text._ZN7cutlass13device_kernelIN5flash19enable_sm80_to_sm89INS1_16FlashAttnFwdSm80INS1_25CollectiveMainloopFwdSm80ILi8ELi1ELb0EN4cute5tupleIJNS5_1CILi128EEENS7_ILi64EEENS7_ILi192EEEEEELi192ENS_6half_tEfNS_4arch4Sm80ELb0ELb0ELb0ELb1ELb0ELb1ELb1ELb1EEENS1_21CollectiveEpilogueFwdINS6_IJS8_SA_S9_EEENS6_IJNS7_ILi1EEESI_SI_EEESC_SE_Li256ELb1ELb1ELb1ELb0EEENS1_36VarlenDynamicPersistentTileSchedulerILi128ELi64ELi256ELi256ELb1ELb1ELb0ELb0ELb1ELb1EEEEEEEEEvNT_6ParamsE --------------------------
	.section	.text._ZN7cutlass13device_kernelIN5flash19enable_sm80_to_sm89INS1_16FlashAttnFwdSm80INS1_25CollectiveMainloopFwdSm80ILi8ELi1ELb0EN4cute5tupleIJNS5_1CILi128EEENS7_ILi64EEENS7_ILi192EEEEEELi192ENS_6half_tEfNS_4arch4Sm80ELb0ELb0ELb0ELb1ELb0ELb1ELb1ELb1EEENS1_21CollectiveEpilogueFwdINS6_IJS8_SA_S9_EEENS6_IJNS7_ILi1EEESI_SI_EEESC_SE_Li256ELb1ELb1ELb1ELb0EEENS1_36VarlenDynamicPersistentTileSchedulerILi128ELi64ELi256ELi256ELb1ELb1ELb0ELb0ELb1ELb1EEEEEEEEEvNT_6ParamsE,"ax",@progbits
	.sectioninfo	@"SHI_REGISTERS=255"
	.align	128
.text._ZN7cutlass13device_kernelIN5flash19enable_sm80_to_sm89INS1_16FlashAttnFwdSm80INS1_25CollectiveMainloopFwdSm80ILi8ELi1ELb0EN4cute5tupleIJNS5_1CILi128EEENS7_ILi64EEENS7_ILi192EEEEEELi192ENS_6half_tEfNS_4arch4Sm80ELb0ELb0ELb0ELb1ELb0ELb1ELb1ELb1EEENS1_21CollectiveEpilogueFwdINS6_IJS8_SA_S9_EEENS6_IJNS7_ILi1EEESI_SI_EEESC_SE_Li256ELb1ELb1ELb1ELb0EEENS1_36VarlenDynamicPersistentTileSchedulerILi128ELi64ELi256ELi256ELb1ELb1ELb0ELb0ELb1ELb1EEEEEEEEEvNT_6ParamsE:
        .type           _ZN7cutlass13device_kernelIN5flash19enable_sm80_to_sm89INS1_16FlashAttnFwdSm80INS1_25CollectiveMainloopFwdSm80ILi8ELi1ELb0EN4cute5tupleIJNS5_1CILi128EEENS7_ILi64EEENS7_ILi192EEEEEELi192ENS_6half_tEfNS_4arch4Sm80ELb0ELb0ELb0ELb1ELb0ELb1ELb1ELb1EEENS1_21CollectiveEpilogueFwdINS6_IJS8_SA_S9_EEENS6_IJNS7_ILi1EEESI_SI_EEESC_SE_Li256ELb1ELb1ELb1ELb0EEENS1_36VarlenDynamicPersistentTileSchedulerILi128ELi64ELi256ELi256ELb1ELb1ELb0ELb0ELb1ELb1EEEEEEEEEvNT_6ParamsE,@function
        .size           _ZN7cutlass13device_kernelIN5flash19enable_sm80_to_sm89INS1_16FlashAttnFwdSm80INS1_25CollectiveMainloopFwdSm80ILi8ELi1ELb0EN4cute5tupleIJNS5_1CILi128EEENS7_ILi64EEENS7_ILi192EEEEEELi192ENS_6half_tEfNS_4arch4Sm80ELb0ELb0ELb0ELb1ELb0ELb1ELb1ELb1EEENS1_21CollectiveEpilogueFwdINS6_IJS8_SA_S9_EEENS6_IJNS7_ILi1EEESI_SI_EEESC_SE_Li256ELb1ELb1ELb1ELb0EEENS1_36VarlenDynamicPersistentTileSchedulerILi128ELi64ELi256ELi256ELb1ELb1ELb0ELb0ELb1ELb1EEEEEEEEEvNT_6ParamsE,(.L_x_2458 - _ZN7cutlass13device_kernelIN5flash19enable_sm80_to_sm89INS1_16FlashAttnFwdSm80INS1_25CollectiveMainloopFwdSm80ILi8ELi1ELb0EN4cute5tupleIJNS5_1CILi128EEENS7_ILi64EEENS7_ILi192EEEEEELi192ENS_6half_tEfNS_4arch4Sm80ELb0ELb0ELb0ELb1ELb0ELb1ELb1ELb1EEENS1_21CollectiveEpilogueFwdINS6_IJS8_SA_S9_EEENS6_IJNS7_ILi1EEESI_SI_EEESC_SE_Li256ELb1ELb1ELb1ELb0EEENS1_36VarlenDynamicPersistentTileSchedulerILi128ELi64ELi256ELi256ELb1ELb1ELb0ELb0ELb1ELb1EEEEEEEEEvNT_6ParamsE)
        .other          _ZN7cutlass13device_kernelIN5flash19enable_sm80_to_sm89INS1_16FlashAttnFwdSm80INS1_25CollectiveMainloopFwdSm80ILi8ELi1ELb0EN4cute5tupleIJNS5_1CILi128EEENS7_ILi64EEENS7_ILi192EEEEEELi192ENS_6half_tEfNS_4arch4Sm80ELb0ELb0ELb0ELb1ELb0ELb1ELb1ELb1EEENS1_21CollectiveEpilogueFwdINS6_IJS8_SA_S9_EEENS6_IJNS7_ILi1EEESI_SI_EEESC_SE_Li256ELb1ELb1ELb1ELb0EEENS1_36VarlenDynamicPersistentTileSchedulerILi128ELi64ELi256ELi256ELb1ELb1ELb0ELb0ELb1ELb1EEEEEEEEEvNT_6ParamsE,@"STO_CUDA_ENTRY STV_DEFAULT"
_ZN7cutlass13device_kernelIN5flash19enable_sm80_to_sm89INS1_16FlashAttnFwdSm80INS1_25CollectiveMainloopFwdSm80ILi8ELi1ELb0EN4cute5tupleIJNS5_1CILi128EEENS7_ILi64EEENS7_ILi192EEEEEELi192ENS_6half_tEfNS_4arch4Sm80ELb0ELb0ELb0ELb1ELb0ELb1ELb1ELb1EEENS1_21CollectiveEpilogueFwdINS6_IJS8_SA_S9_EEENS6_IJNS7_ILi1EEESI_SI_EEESC_SE_Li256ELb1ELb1ELb1ELb0EEENS1_36VarlenDynamicPersistentTileSchedulerILi128ELi64ELi256ELi256ELb1ELb1ELb0ELb0ELb1ELb1EEEEEEEEEvNT_6ParamsE:
[----:B------:R-:W-:Y:S02]  /*0000*/  MOV R1, c[0x0][0x28] ;  /* 0x00000a0000017a02 */ /* 0x000fe40000000f00 */
[----:B------:R-:W1:Y:S01]  /*0010*/  S2R R210, SR_TID.X ;  /* 0x0000000000d27919 */ /* 0x000e620000002100 */
[----:B------:R-:W-:Y:S01]  /*0020*/  ULDC.64 UR6, c[0x0][0x118] ;  /* 0x0000460000067ab9 */ /* 0x000fe20000000a00 */
[----:B------:R-:W-:Y:S01]  /*0030*/  IADD3 R1, R1, -0x10, RZ ;  /* 0xfffffff001017810 */ /* 0x000fe20007ffe0ff */
        /* <DEDUP_REMOVED lines=12> */
[----:B------:R-:W-:-:S03]  /*0100*/  CS2R R4, SRZ ;  /* 0x0000000000047805 */ /* 0x000fc6000001ff00 */
        /* <DEDUP_REMOVED lines=10> */
[C---:B------:R-:W-:Y:S01]  /*01b0*/  ISETP.GE.U32.AND P4, PT, R2.reuse, 0x2, PT ;  /* 0x000000020200780c */ /* 0x040fe20003f86070 */
[----:B-1----:R-:W-:Y:S01]  /*01c0*/  IMAD.MOV.U32 R207, RZ, RZ, RZ ;  /* 0x000000ffffcf7224 */ /* 0x002fe200078e00ff */
[----:B------:R-:W-:-:S02]  /*01d0*/  ISETP.GE.U32.AND P3, PT, R2, 0x4, PT ;  /* 0x000000040200780c */ /* 0x000fc40003f66070 */
[C---:B------:R-:W-:Y:S02]  /*01e0*/  ISETP.GE.U32.AND P2, PT, R2.reuse, 0x8, PT ;  /* 0x000000080200780c */ /* 0x040fe40003f46070 */
[----:B------:R-:W-:Y:S01]  /*01f0*/  ISETP.GE.U32.AND P1, PT, R2, 0x10, PT ;  /* 0x000000100200780c */ /* 0x000fe20003f26070 */
[----:B--2---:R-:W-:-:S05]  /*0200*/  IMAD R0, R5, R4, RZ ;  /* 0x0000000405007224 */ /* 0x004fca00078e02ff */
        /* <DEDUP_REMOVED lines=22> */
.L_x_144:
        /* <DEDUP_REMOVED lines=15> */
.L_x_300:
        /* <DEDUP_REMOVED lines=16> */
.L_x_301:
[----:B--2---:R-:W-:-:S05]  /*0560*/  IMAD R10, R10, c[0x0][0x538], RZ ;  /* 0x00014e000a0a7a24 */ /* 0x004fca00078e02ff */
[----:B------:R-:W-:-:S04]  /*0570*/  IADD3 R0, R10, R0, RZ ;  /* 0x000000000a007210 */ /* 0x000fc80007ffe0ff */
[----:B------:R-:W-:-:S13]  /*0580*/  ISETP.GT.AND P0, PT, R0, UR4, PT ;  /* 0x0000000400007c0c */ /* 0x000fda000bf04270 */
[----:B-1----:R-:W-:Y:S05]  /*0590*/  @!P0 BRA `(.L_x_144) ;  /* 0xfffffdd000008947 */ /* 0x002fea000383ffff */
.L_x_140:
[----:B------:R-:W-:-:S05]  /*05a0*/  IADD3 R204, -R10, R0, RZ ;  /* 0x000000000acc7210 */ /* 0x000fca0007ffe1ff */
[----:B------:R-:W-:-:S05]  /*05b0*/  IMAD R0, R6, c[0x0][0x538], R204 ;  /* 0x00014e0006007a24 */ /* 0x000fca00078e02cc */
[----:B------:R-:W-:Y:S01]  /*05c0*/  ISETP.GT.AND P0, PT, R0, UR4, PT ;  /* 0x0000000400007c0c */ /* 0x000fe2000bf04270 */
[----:B------:R-:W-:-:S12]  /*05d0*/  BRA.DIV ~URZ, `(.L_x_145) ;  /* 0x000166527f007947 */ /* 0x000fd8000b800000 */
[----:B------:R-:W-:-:S04]  /*05e0*/  VOTE.ANY R7, PT, !P0 ;  /* 0x0000000000077806 */ /* 0x000fc800040e0100 */
.L_x_302:
[----:B------:R1:W2:Y:S01]  /*05f0*/  POPC R0, R7 ;  /* 0x0000000700007309 */ /* 0x0002a20000000000 */
[----:B------:R-:W-:Y:S05]  /*0600*/  BRA.DIV ~URZ, `(.L_x_146) ;  /* 0x000166627f007947 */ /* 0x000fea000b800000 */
[----:B--2---:R2:W3:Y:S01]  /*0610*/  SHFL.IDX PT, R5, R5, R0, 0x1f ;  /* 0x00001f0005057589 */ /* 0x0044e200000e0000 */
[----:B------:R-:W-:-:S03]  /*0620*/  MOV R8, RZ ;  /* 0x000000ff00087202 */ /* 0x000fc60000000f00 */
[----:B------:R2:W4:Y:S04]  /*0630*/  SHFL.IDX PT, R4, R4, R0, 0x1f ;  /* 0x00001f0004047589 */ /* 0x00052800000e0000 */
.L_x_303:
[----:B------:R-:W-:Y:S01]  /*0640*/  ISETP.NE.AND P0, PT, R7, RZ, PT ;  /* 0x000000ff0700720c */ /* 0x000fe20003f05270 */
[----:B------:R-:W-:-:S12]  /*0650*/  BSSY B0, `(.L_x_147) ;  /* 0x0000005000007945 */ /* 0x000fd80003800000 */
[----:B------:R-:W-:Y:S05]  /*0660*/  @!P0 BRA `(.L_x_148) ;  /* 0x0000003000008947 */ /* 0x000fea0003800000 */
[----:B------:R-:W-:Y:S01]  /*0670*/  IADD3 R8, R0, -0x1, RZ ;  /* 0xffffffff00087810 */ /* 0x000fe20007ffe0ff */
[----:B------:R-:W-:Y:S05]  /*0680*/  BRA.DIV ~URZ, `(.L_x_149) ;  /* 0x000166c27f007947 */ /* 0x000fea000b800000 */
[----:B------:R1:W2:Y:S02]  /*0690*/  SHFL.IDX PT, R8, R6, R8, 0x1f ;  /* 0x00001f0806087589 */ /* 0x0002a400000e0000 */
.L_x_148:
[----:B------:R-:W-:Y:S05]  /*06a0*/  BSYNC B0 ;  /* 0x0000000000007941 */ /* 0x000fea0003800000 */
.L_x_147:
[-C--:B---3--:R-:W-:Y:S01]  /*06b0*/  IABS R3, R5.reuse ;  /* 0x0000000500037213 */ /* 0x088fe20000000000 */
[----:B--2---:R-:W-:Y:S01]  /*06c0*/  IMAD R204, R8, c[0x0][0x538], R204 ;  /* 0x00014e0008cc7a24 */ /* 0x004fe200078e02cc */
[----:B----4-:R-:W-:Y:S02]  /*06d0*/  IABS R10, R4 ;  /* 0x00000004000a7213 */ /* 0x010fe40000000000 */
[----:B-1----:R-:W1:Y:S01]  /*06e0*/  I2F.RP R6, R3 ;  /* 0x0000000300067306 */ /* 0x002e620000209400 */
[----:B------:R-:W-:Y:S02]  /*06f0*/  IABS R8, R5 ;  /* 0x0000000500087213 */ /* 0x000fe40000000000 */
[----:B------:R-:W-:Y:S02]  /*0700*/  IADD3 R205, -R204, UR4, RZ ;  /* 0x00000004cccd7c10 */ /* 0x000fe4000fffe1ff */
[----:B------:R-:W-:Y:S01]  /*0710*/  IADD3 R207, R0, R207, RZ ;  /* 0x000000cf00cf7210 */ /* 0x000fe20007ffe0ff */
[----:B------:R-:W-:Y:S01]  /*0720*/  IMAD.MOV R8, RZ, RZ, -R8 ;  /* 0x000000ffff087224 */ /* 0x000fe200078e0a08 */
        /* <DEDUP_REMOVED lines=10> */
[----:B------:R-:W-:-:S04]  /*07d0*/  IMAD R11, R11, R3, RZ ;  /* 0x000000030b0b7224 */ /* 0x000fc800078e02ff */
[----:B------:R-:W-:Y:S01]  /*07e0*/  IMAD.HI.U32 R11, R7, R11, R6 ;  /* 0x0000000b070b7227 */ /* 0x000fe200078e0006 */
[----:B--2---:R-:W-:-:S05]  /*07f0*/  MOV R12, RZ ;  /* 0x000000ff000c7202 */ /* 0x004fca0000000f00 */
[----:B------:R-:W-:-:S04]  /*0800*/  IMAD.HI.U32 R7, R11, R9, RZ ;  /* 0x000000090b077227 */ /* 0x000fc800078e00ff */
[----:B------:R-:W-:-:S05]  /*0810*/  IMAD R8, R7, R8, R9 ;  /* 0x0000000807087224 */ /* 0x000fca00078e0209 */
[----:B------:R-:W-:-:S13]  /*0820*/  ISETP.GT.U32.AND P0, PT, R3, R8, PT ;  /* 0x000000080300720c */ /* 0x000fda0003f04070 */
[----:B------:R-:W-:Y:S01]  /*0830*/  @!P0 IMAD.IADD R8, R8, 0x1, -R3 ;  /* 0x0000000108088824 */ /* 0x000fe200078e0a03 */
[----:B------:R-:W-:Y:S02]  /*0840*/  @!P0 IADD3 R7, R7, 0x1, RZ ;  /* 0x0000000107078810 */ /* 0x000fe40007ffe0ff */
[----:B------:R-:W-:Y:S02]  /*0850*/  ISETP.NE.AND P0, PT, R5, RZ, PT ;  /* 0x000000ff0500720c */ /* 0x000fe40003f05270 */
[----:B------:R-:W-:Y:S01]  /*0860*/  ISETP.GE.U32.AND P2, PT, R8, R3, PT ;  /* 0x000000030800720c */ /* 0x000fe20003f46070 */
[----:B---3--:R-:W-:Y:S01]  /*0870*/  IMAD.MOV R8, RZ, RZ, -R13 ;  /* 0x000000ffff087224 */ /* 0x008fe200078e0a0d */
[----:B------:R-:W-:-:S03]  /*0880*/  LOP3.LUT R3, R205, R5, RZ, 0x3c, !PT ;  /* 0x00000005cd037212 */ /* 0x000fc600078e3cff */
[----:B------:R-:W-:Y:S01]  /*0890*/  IMAD R8, R8, R10, RZ ;  /* 0x0000000a08087224 */ /* 0x000fe200078e02ff */
[----:B------:R-:W-:Y:S02]  /*08a0*/  ISETP.GE.AND P1, PT, R3, RZ, PT ;  /* 0x000000ff0300720c */ /* 0x000fe40003f26270 */
[----:B------:R-:W-:Y:S01]  /*08b0*/  IABS R3, R4 ;  /* 0x0000000400037213 */ /* 0x000fe20000000000 */
[----:B------:R-:W-:-:S04]  /*08c0*/  IMAD.HI.U32 R8, R13, R8, R12 ;  /* 0x000000080d087227 */ /* 0x000fc800078e000c */
        /* <DEDUP_REMOVED lines=24> */
.L_x_141:
[----:B------:R-:W-:Y:S01]  /*0a50*/  IMAD.MOV.U32 R205, RZ, RZ, RZ ;  /* 0x000000ffffcd7224 */ /* 0x000fe200078e00ff */
[----:B------:R-:W-:Y:S01]  /*0a60*/  MOV R206, RZ ;  /* 0x000000ff00ce7202 */ /* 0x000fe20000000f00 */
[----:B------:R-:W-:Y:S01]  /*0a70*/  IMAD.U32 R204, RZ, RZ, UR4 ;  /* 0x00000004ffcc7e24 */ /* 0x000fe2000f8e00ff */
[----:B------:R-:W-:Y:S02]  /*0a80*/  MOV R207, c[0x0][0x53c] ;  /* 0x00014f0000cf7a02 */ /* 0x000fe40000000f00 */
.L_x_150:
[----:B------:R-:W-:Y:S01]  /*0a90*/  ISETP.NE.AND P0, PT, R2, RZ, PT ;  /* 0x000000ff0200720c */ /* 0x000fe20003f05270 */
[----:B------:R-:W-:-:S12]  /*0aa0*/  WARPSYNC 0xffffffff ;  /* 0xffffffff00007948 */ /* 0x000fd80003800000 */
[----:B------:R1:W-:Y:S04]  /*0ab0*/  @!P0 STS.128 [0x18100], R204 ;  /* 0x018100ccff008388 */ /* 0x0003e80000000c00 */
[----:B------:R-:W-:Y:S06]  /*0ac0*/  BAR.ARV 0x5, 0x100 ;  /* 0x0144000000007b1d */ /* 0x000fec0000002000 */
.L_x_139:
[----:B-1----:R-:W-:-:S13]  /*0ad0*/  ISETP.GE.AND P0, PT, R207, c[0x0][0x53c], PT ;  /* 0x00014f00cf007a0c */ /* 0x002fda0003f06270 */
[----:B------:R-:W-:Y:S05]  /*0ae0*/  @P0 EXIT ;  /* 0x000000000000094d */ /* 0x000fea0003800000 */
[----:B------:R-:W-:-:S04]  /*0af0*/  SHF.R.S32.HI R219, RZ, 0x1f, R210 ;  /* 0x0000001fffdb7819 */ /* 0x000fc800000114d2 */
[CC--:B------:R-:W-:Y:S02]  /*0b00*/  LEA.HI R5, R219.reuse, R210.reuse, RZ, 0x3 ;  /* 0x000000d2db057211 */ /* 0x0c0fe400078f18ff */
[----:B------:R-:W-:Y:S02]  /*0b10*/  LEA.HI R7, R219, R210, RZ, 0x4 ;  /* 0x000000d2db077211 */ /* 0x000fe400078f20ff */
[----:B------:R-:W-:Y:S02]  /*0b20*/  LOP3.LUT R221, R5, 0xfffffff8, RZ, 0xc0, !PT ;  /* 0xfffffff805dd7812 */ /* 0x000fe400078ec0ff */
[----:B------:R-:W-:Y:S02]  /*0b30*/  SHF.R.S32.HI R4, RZ, 0x4, R7 ;  /* 0x00000004ff047819 */ /* 0x000fe40000011407 */
[C---:B------:R-:W-:Y:S01]  /*0b40*/  LOP3.LUT R6, R7.reuse, 0xfffffff0, RZ, 0xc0, !PT ;  /* 0xfffffff007067812 */ /* 0x040fe200078ec0ff */
[----:B------:R-:W-:Y:S01]  /*0b50*/  IMAD.IADD R221, R210, 0x1, -R221 ;  /* 0x00000001d2dd7824 */ /* 0x000fe200078e0add */
[----:B------:R-:W-:-:S02]  /*0b60*/  LEA.HI R7, R7, R4, RZ, 0x1 ;  /* 0x0000000407077211 */ /* 0x000fc400078f08ff */
[----:B------:R-:W-:Y:S01]  /*0b70*/  LEA.HI R223, R219, R210, RZ, 0x2 ;  /* 0x000000d2dbdf7211 */ /* 0x000fe200078f10ff */
[----:B------:R-:W-:Y:S01]  /*0b80*/  IMAD.SHL.U32 R0, R221, 0x40, RZ ;  /* 0x00000040dd007824 */ /* 0x000fe200078e00ff */
[----:B------:R-:W-:Y:S01]  /*0b90*/  LOP3.LUT R7, R7, 0xfffffffe, RZ, 0xc0, !PT ;  /* 0xfffffffe07077812 */ /* 0x000fe200078ec0ff */
[----:B------:R-:W-:Y:S01]  /*0ba0*/  IMAD.IADD R6, R210, 0x1, -R6 ;  /* 0x00000001d2067824 */ /* 0x000fe200078e0a06 */
[----:B------:R-:W-:Y:S01]  /*0bb0*/  SHF.R.S32.HI R226, RZ, 0x3, R5 ;  /* 0x00000003ffe27819 */ /* 0x000fe20000011405 */
[----:B------:R-:W-:Y:S01]  /*0bc0*/  IMAD.SHL.U32 R246, R221, 0x8, RZ ;  /* 0x00000008ddf67824 */ /* 0x000fe200078e00ff */
[----:B------:R-:W-:Y:S01]  /*0bd0*/  LOP3.LUT R0, R0, 0x1c0, RZ, 0xc0, !PT ;  /* 0x000001c000007812 */ /* 0x000fe200078ec0ff */
[----:B------:R-:W-:Y:S01]  /*0be0*/  IMAD.IADD R7, R4, 0x1, -R7 ;  /* 0x0000000104077824 */ /* 0x000fe200078e0a07 */
[----:B------:R-:W-:Y:S01]  /*0bf0*/  SHF.R.S32.HI R225, RZ, 0x2, R223 ;  /* 0x00000002ffe17819 */ /* 0x000fe200000114df */
[----:B------:R-:W-:Y:S01]  /*0c00*/  IMAD.SHL.U32 R217, R226, 0x40, RZ ;  /* 0x00000040e2d97824 */ /* 0x000fe200078e00ff */
[----:B------:R-:W-:-:S02]  /*0c10*/  LOP3.LUT R5, R0, 0x8, R5, 0xf8, !PT ;  /* 0x0000000800057812 */ /* 0x000fc400078ef805 */
[----:B------:R-:W-:Y:S02]  /*0c20*/  SHF.R.S32.HI R224, RZ, 0x1f, R223 ;  /* 0x0000001fffe07819 */ /* 0x000fe400000114df */
[CC--:B------:R-:W-:Y:S02]  /*0c30*/  LEA.HI R4, R219.reuse, R210.reuse, RZ, 0x6 ;  /* 0x000000d2db047211 */ /* 0x0c0fe400078f30ff */
[----:B------:R-:W-:Y:S02]  /*0c40*/  SHF.R.U32.HI R0, RZ, 0x3, R0 ;  /* 0x00000003ff007819 */ /* 0x000fe40000011600 */
[----:B------:R-:W-:Y:S01]  /*0c50*/  LEA.HI R219, R219, R210, RZ, 0x5 ;  /* 0x000000d2dbdb7211 */ /* 0x000fe200078f28ff */
[----:B------:R-:W-:Y:S01]  /*0c60*/  IMAD.SHL.U32 R4, R4, 0x8, RZ ;  /* 0x0000000804047824 */ /* 0x000fe200078e00ff */
[----:B------:R-:W-:Y:S02]  /*0c70*/  LEA.HI R224, R224, R225, RZ, 0x3 ;  /* 0x000000e1e0e07211 */ /* 0x000fe400078f18ff */
[----:B------:R-:W-:-:S02]  /*0c80*/  LOP3.LUT R0, R5, R0, RZ, 0x3c, !PT ;  /* 0x0000000005007212 */ /* 0x000fc400078e3cff */
[--C-:B------:R-:W-:Y:S02]  /*0c90*/  SHF.R.S32.HI R220, RZ, 0x5, R219.reuse ;  /* 0x00000005ffdc7819 */ /* 0x100fe400000114db */
[----:B------:R-:W-:Y:S01]  /*0ca0*/  SHF.R.S32.HI R5, RZ, 0x1f, R219 ;  /* 0x0000001fff057819 */ /* 0x000fe200000114db */
[----:B------:R-:W-:Y:S01]  /*0cb0*/  IMAD R0, R7, 0x200, R0 ;  /* 0x0000020007007824 */ /* 0x000fe200078e0200 */
[----:B------:R-:W-:Y:S01]  /*0cc0*/  LOP3.LUT R223, R223, 0xfffffffc, RZ, 0xc0, !PT ;  /* 0xfffffffcdfdf7812 */ /* 0x000fe200078ec0ff */
[----:B------:R-:W-:Y:S01]  /*0cd0*/  IMAD.SHL.U32 R7, R7, 0x8, RZ ;  /* 0x0000000807077824 */ /* 0x000fe200078e00ff */
[----:B------:R-:W-:Y:S02]  /*0ce0*/  LOP3.LUT R219, R219, 0xffffffe0, RZ, 0xc0, !PT ;  /* 0xffffffe0dbdb7812 */ /* 0x000fe400078ec0ff */
[----:B------:R-:W-:Y:S01]  /*0cf0*/  LOP3.LUT R217, R217, 0x1c0, RZ, 0xc0, !PT ;  /* 0x000001c0d9d97812 */ /* 0x000fe200078ec0ff */
[----:B------:R-:W-:Y:S01]  /*0d00*/  IMAD.IADD R223, R210, 0x1, -R223 ;  /* 0x00000001d2df7824 */ /* 0x000fe200078e0adf */
[----:B------:R-:W-:Y:S01]  /*0d10*/  LOP3.LUT R224, R224, 0xfffffff8, RZ, 0xc0, !PT ;  /* 0xfffffff8e0e07812 */ /* 0x000fe200078ec0ff */
[----:B------:R-:W-:Y:S01]  /*0d20*/  IMAD.IADD R219, R210, 0x1, -R219 ;  /* 0x00000001d2db7824 */ /* 0x000fe200078e0adb */
[----:B------:R-:W-:Y:S01]  /*0d30*/  SHF.R.S32.HI R2, RZ, 0x1f, R6 ;  /* 0x0000001fff027819 */ /* 0x000fe20000011406 */
[----:B------:R-:W-:Y:S01]  /*0d40*/  IMAD.SHL.U32 R138, R223, 0x4, RZ ;  /* 0x00000004df8a7824 */ /* 0x000fe200078e00ff */
[----:B------:R-:W-:Y:S01]  /*0d50*/  LOP3.LUT R3, R217, 0x38, R246, 0xf8, !PT ;  /* 0x00000038d9037812 */ /* 0x000fe200078ef8f6 */
[----:B------:R-:W-:Y:S01]  /*0d60*/  IMAD.IADD R224, R225, 0x1, -R224 ;  /* 0x00000001e1e07824 */ /* 0x000fe200078e0ae0 */
[----:B------:R-:W-:Y:S01]  /*0d70*/  SHF.R.U32.HI R217, RZ, 0x3, R217 ;  /* 0x00000003ffd97819 */ /* 0x000fe200000116d9 */
[----:B------:R-:W-:Y:S01]  /*0d80*/  IMAD.SHL.U32 R140, R223, 0x8, RZ ;  /* 0x00000008df8c7824 */ /* 0x000fe200078e00ff */
[----:B------:R-:W-:-:S02]  /*0d90*/  LEA.HI R2, R2, R6, RZ, 0x3 ;  /* 0x0000000602027211 */ /* 0x000fc400078f18ff */
[----:B------:R-:W-:Y:S02]  /*0da0*/  LOP3.LUT R217, R3, R217, RZ, 0x3c, !PT ;  /* 0x000000d903d97212 */ /* 0x000fe400078e3cff */
[----:B------:R-:W-:Y:S02]  /*0db0*/  LEA.HI R5, R5, R220, RZ, 0x3 ;  /* 0x000000dc05057211 */ /* 0x000fe400078f18ff */
[----:B------:R-:W-:Y:S02]  /*0dc0*/  SHF.R.S32.HI R218, RZ, 0x1f, R219 ;  /* 0x0000001fffda7819 */ /* 0x000fe400000114db */
[C---:B------:R-:W-:Y:S01]  /*0dd0*/  LOP3.LUT R3, R2.reuse, 0xfffffff8, RZ, 0xc0, !PT ;  /* 0xfffffff802037812 */ /* 0x040fe200078ec0ff */
[----:B------:R-:W-:Y:S01]  /*0de0*/  IMAD.SHL.U32 R2, R2, 0x40, RZ ;  /* 0x0000004002027824 */ /* 0x000fe200078e00ff */
[----:B------:R-:W-:Y:S02]  /*0df0*/  LOP3.LUT R9, R224, 0x1, RZ, 0xc0, !PT ;  /* 0x00000001e0097812 */ /* 0x000fe400078ec0ff */
[----:B------:R-:W-:Y:S01]  /*0e00*/  LOP3.LUT R5, R5, 0xffffff8, RZ, 0xc0, !PT ;  /* 0x0ffffff805057812 */ /* 0x000fe200078ec0ff */
[----:B------:R-:W-:Y:S01]  /*0e10*/  IMAD.IADD R3, R6, 0x1, -R3 ;  /* 0x0000000106037824 */ /* 0x000fe200078e0a03 */
[----:B------:R-:W-:-:S02]  /*0e20*/  LEA.HI R218, R218, R219, RZ, 0x2 ;  /* 0x000000dbdada7211 */ /* 0x000fc400078f10ff */
[----:B------:R-:W-:Y:S01]  /*0e30*/  IADD3 R135, R138, 0x40, RZ ;  /* 0x000000408a877810 */ /* 0x000fe20007ffe0ff */
[----:B------:R-:W-:Y:S01]  /*0e40*/  IMAD.IADD R5, R220, 0x1, -R5 ;  /* 0x00000001dc057824 */ /* 0x000fe200078e0a05 */
[----:B------:R-:W-:Y:S02]  /*0e50*/  ISETP.NE.U32.AND P0, PT, R9, 0x1, PT ;  /* 0x000000010900780c */ /* 0x000fe40003f05070 */
[C---:B------:R-:W-:Y:S02]  /*0e60*/  IADD3 R136, R138.reuse, 0x20, RZ ;  /* 0x000000208a887810 */ /* 0x040fe40007ffe0ff */
[----:B------:R-:W-:Y:S01]  /*0e70*/  LOP3.LUT R217, R217, 0x7ffffe00, R4, 0xf8, !PT ;  /* 0x7ffffe00d9d97812 */ /* 0x000fe200078ef804 */
[C---:B------:R-:W-:Y:S01]  /*0e80*/  IMAD.IADD R4, R138.reuse, 0x1, R135 ;  /* 0x000000018a047824 */ /* 0x040fe200078e0287 */
[----:B------:R-:W-:Y:S01]  /*0e90*/  SHF.R.S32.HI R218, RZ, 0x2, R218 ;  /* 0x00000002ffda7819 */ /* 0x000fe200000114da */
[----:B------:R-:W-:Y:S01]  /*0ea0*/  IMAD.IADD R8, R138, 0x1, R136 ;  /* 0x000000018a087824 */ /* 0x000fe200078e0288 */
[C---:B------:R-:W-:Y:S01]  /*0eb0*/  R2P PR, R224.reuse, 0x6 ;  /* 0x00000006e0007804 */ /* 0x040fe20000000000 */
[----:B------:R-:W-:Y:S01]  /*0ec0*/  IMAD.SHL.U32 R224, R224, 0x40, RZ ;  /* 0x00000040e0e07824 */ /* 0x000fe200078e00ff */
[----:B------:R-:W-:Y:S01]  /*0ed0*/  LOP3.LUT P6, RZ, R3, 0x2, RZ, 0xc0, !PT ;  /* 0x0000000203ff7812 */ /* 0x000fe200078cc0ff */
[----:B------:R-:W-:Y:S01]  /*0ee0*/  IMAD R218, R5, 0x10, R218 ;  /* 0x0000001005da7824 */ /* 0x000fe200078e02da */
[C---:B------:R-:W-:Y:S01]  /*0ef0*/  LOP3.LUT P5, RZ, R3.reuse, 0x4, RZ, 0xc0, !PT ;  /* 0x0000000403ff7812 */ /* 0x040fe200078ac0ff */
[----:B------:R-:W-:Y:S01]  /*0f00*/  IMAD.SHL.U32 R3, R3, 0x40, RZ ;  /* 0x0000004003037824 */ /* 0x000fe200078e00ff */
[----:B------:R-:W-:Y:S01]  /*0f10*/  IADD3 R216, R225, 0x40, RZ ;  /* 0x00000040e1d87810 */ /* 0x000fe20007ffe0ff */
[----:B------:R-:W-:Y:S01]  /*0f20*/  IMAD.SHL.U32 R217, R217, 0x2, RZ ;  /* 0x00000002d9d97824 */ /* 0x000fe200078e00ff */
[----:B------:R-:W-:-:S02]  /*0f30*/  SHF.R.S32.HI R5, RZ, 0x1f, R4 ;  /* 0x0000001fff057819 */ /* 0x000fc40000011404 */
[----:B------:R-:W-:Y:S01]  /*0f40*/  LOP3.LUT R224, R224, 0x1c0, RZ, 0xc0, !PT ;  /* 0x000001c0e0e07812 */ /* 0x000fe200078ec0ff */
[----:B------:R-:W-:Y:S01]  /*0f50*/  IMAD.SHL.U32 R215, R216, 0x40, RZ ;  /* 0x00000040d8d77824 */ /* 0x000fe200078e00ff */
[----:B------:R-:W-:Y:S02]  /*0f60*/  SHF.R.S32.HI R6, RZ, 0x1f, R8 ;  /* 0x0000001fff067819 */ /* 0x000fe40000011408 */
[----:B------:R-:W-:Y:S02]  /*0f70*/  LOP3.LUT R3, R3, 0x1c0, RZ, 0xc0, !PT ;  /* 0x000001c003037812 */ /* 0x000fe400078ec0ff */
[----:B------:R-:W-:Y:S02]  /*0f80*/  SHF.R.S32.HI R214, RZ, 0x1f, R216 ;  /* 0x0000001fffd67819 */ /* 0x000fe400000114d8 */
[CC--:B------:R-:W-:Y:S02]  /*0f90*/  LEA.HI R231, R5.reuse, R4.reuse, RZ, 0x3 ;  /* 0x0000000405e77211 */ /* 0x0c0fe400078f18ff */
[----:B------:R-:W-:Y:S01]  /*0fa0*/  LEA.HI R5, R5, R4, RZ, 0x6 ;  /* 0x0000000405057211 */ /* 0x000fe200078f30ff */
[C---:B------:R-:W-:Y:S01]  /*0fb0*/  IMAD.SHL.U32 R4, R220.reuse, 0x400, RZ ;  /* 0x00000400dc047824 */ /* 0x040fe200078e00ff */
[----:B------:R-:W-:Y:S01]  /*0fc0*/  SHF.R.U32.HI R222, RZ, 0x3, R224 ;  /* 0x00000003ffde7819 */ /* 0x000fe200000116e0 */
[----:B------:R-:W-:Y:S01]  /*0fd0*/  IMAD.SHL.U32 R220, R220, 0x200, RZ ;  /* 0x00000200dcdc7824 */ /* 0x000fe200078e00ff */
[CC--:B------:R-:W-:Y:S01]  /*0fe0*/  LEA.HI R232, R6.reuse, R8.reuse, RZ, 0x3 ;  /* 0x0000000806e87211 */ /* 0x0c0fe200078f18ff */
[----:B------:R-:W-:Y:S01]  /*0ff0*/  IMAD.SHL.U32 R5, R5, 0x80, RZ ;  /* 0x0000008005057824 */ /* 0x000fe200078e00ff */
[----:B------:R-:W-:Y:S01]  /*1000*/  LEA.HI R6, R6, R8, RZ, 0x6 ;  /* 0x0000000806067211 */ /* 0x000fe200078f30ff */
[----:B------:R-:W-:Y:S01]  /*1010*/  IMAD R8, R223, 0x2, R4 ;  /* 0x00000002df087824 */ /* 0x000fe200078e0204 */
[----:B------:R-:W-:-:S02]  /*1020*/  LOP3.LUT R7, R3, 0x8, R7, 0xf8, !PT ;  /* 0x0000000803077812 */ /* 0x000fc400078ef807 */
[----:B------:R-:W-:Y:S01]  /*1030*/  LEA.HI R214, R214, R216, RZ, 0x3 ;  /* 0x000000d8d6d67211 */ /* 0x000fe200078f18ff */
[----:B------:R-:W-:Y:S01]  /*1040*/  IMAD.SHL.U32 R6, R6, 0x80, RZ ;  /* 0x0000008006067824 */ /* 0x000fe200078e00ff */
[----:B------:R-:W-:Y:S02]  /*1050*/  SHF.R.U32.HI R3, RZ, 0x3, R3 ;  /* 0x00000003ff037819 */ /* 0x000fe40000011603 */
[----:B------:R-:W-:Y:S01]  /*1060*/  LOP3.LUT R235, R222, R224, RZ, 0xfc, !PT ;  /* 0x000000e0deeb7212 */ /* 0x000fe200078efcff */
[----:B------:R-:W-:Y:S01]  /*1070*/  IMAD.SHL.U32 R214, R214, 0x40, RZ ;  /* 0x00000040d6d67824 */ /* 0x000fe200078e00ff */
[----:B------:R-:W-:Y:S02]  /*1080*/  LOP3.LUT R215, R215, 0x1c0, RZ, 0xc0, !PT ;  /* 0x000001c0d7d77812 */ /* 0x000fe400078ec0ff */
[----:B------:R-:W-:Y:S01]  /*1090*/  LOP3.LUT R3, R7, R3, RZ, 0x3c, !PT ;  /* 0x0000000307037212 */ /* 0x000fe200078e3cff */
[----:B------:R-:W-:Y:S01]  /*10a0*/  IMAD.IADD R235, R8, 0x1, R235 ;  /* 0x0000000108eb7824 */ /* 0x000fe200078e02eb */
[----:B------:R-:W-:-:S02]  /*10b0*/  LOP3.LUT R2, R2, 0xfffffe00, RZ, 0xc0, !PT ;  /* 0xfffffe0002027812 */ /* 0x000fc400078ec0ff */
[--C-:B------:R-:W-:Y:S02]  /*10c0*/  LOP3.LUT R234, R224, 0x38, R232.reuse, 0xf8, !PT ;  /* 0x00000038e0ea7812 */ /* 0x100fe400078ef8e8 */
[----:B------:R-:W-:Y:S02]  /*10d0*/  SHF.R.U32.HI R213, RZ, 0x3, R215 ;  /* 0x00000003ffd57819 */ /* 0x000fe400000116d7 */
[----:B------:R-:W-:Y:S02]  /*10e0*/  LOP3.LUT R232, R215, 0x38, R232, 0xf8, !PT ;  /* 0x00000038d7e87812 */ /* 0x000fe400078ef8e8 */
[----:B------:R-:W-:Y:S02]  /*10f0*/  LOP3.LUT P4, RZ, R221, 0x2, RZ, 0xc0, !PT ;  /* 0x00000002ddff7812 */ /* 0x000fe4000788c0ff */
[----:B------:R-:W-:Y:S02]  /*1100*/  IADD3 R4, R3, R2, R4 ;  /* 0x0000000203047210 */ /* 0x000fe40007ffe004 */
[----:B------:R-:W-:-:S02]  /*1110*/  LOP3.LUT R214, R214, 0xfffffe00, RZ, 0xc0, !PT ;  /* 0xfffffe00d6d67812 */ /* 0x000fc400078ec0ff */
[----:B------:R-:W-:Y:S02]  /*1120*/  LOP3.LUT R6, R6, 0xffffe000, RZ, 0xc0, !PT ;  /* 0xffffe00006067812 */ /* 0x000fe400078ec0ff */
[----:B------:R-:W-:Y:S02]  /*1130*/  LOP3.LUT R234, R234, R222, RZ, 0x3c, !PT ;  /* 0x000000deeaea7212 */ /* 0x000fe400078e3cff */
[----:B------:R-:W-:Y:S02]  /*1140*/  LOP3.LUT R232, R232, R213, RZ, 0x3c, !PT ;  /* 0x000000d5e8e87212 */ /* 0x000fe400078e3cff */
[----:B------:R-:W-:Y:S01]  /*1150*/  LOP3.LUT R3, R3, R2, RZ, 0xfc, !PT ;  /* 0x0000000203037212 */ /* 0x000fe200078efcff */
[----:B------:R-:W-:Y:S01]  /*1160*/  IMAD.MOV.U32 R2, RZ, RZ, 0x20 ;  /* 0x00000020ff027424 */ /* 0x000fe200078e00ff */
[--C-:B------:R-:W-:Y:S02]  /*1170*/  LOP3.LUT R233, R224, 0x38, R231.reuse, 0xf8, !PT ;  /* 0x00000038e0e97812 */ /* 0x100fe400078ef8e7 */
[----:B------:R-:W-:-:S02]  /*1180*/  LOP3.LUT R231, R215, 0x38, R231, 0xf8, !PT ;  /* 0x00000038d7e77812 */ /* 0x000fc400078ef8e7 */
[----:B------:R-:W-:Y:S02]  /*1190*/  LOP3.LUT R230, R224, 0x18, R140, 0xf8, !PT ;  /* 0x00000018e0e67812 */ /* 0x000fe400078ef88c */
[----:B------:R-:W-:Y:S02]  /*11a0*/  LEA R235, R235, 0x80, 0x1 ;  /* 0x00000080ebeb7811 */ /* 0x000fe400078e08ff */
[-C--:B------:R-:W-:Y:S02]  /*11b0*/  IADD3 R234, R234, R6.reuse, R220 ;  /* 0x00000006eaea7210 */ /* 0x080fe40007ffe0dc */
[----:B------:R-:W-:Y:S01]  /*11c0*/  IADD3 R232, R232, R6, R214 ;  /* 0x00000006e8e87210 */ /* 0x000fe20007ffe0d6 */
[----:B------:R-:W-:Y:S01]  /*11d0*/  IMAD.MOV.U32 R6, RZ, RZ, 0x40 ;  /* 0x00000040ff067424 */ /* 0x000fe200078e00ff */
[----:B------:R-:W-:Y:S02]  /*11e0*/  LOP3.LUT R5, R5, 0xffffe000, RZ, 0xc0, !PT ;  /* 0xffffe00005057812 */ /* 0x000fe400078ec0ff */
[----:B------:R-:W-:-:S02]  /*11f0*/  LOP3.LUT R233, R233, R222, RZ, 0x3c, !PT ;  /* 0x000000dee9e97212 */ /* 0x000fc400078e3cff */
[----:B------:R-:W-:Y:S02]  /*1200*/  LOP3.LUT R231, R231, R213, RZ, 0x3c, !PT ;  /* 0x000000d5e7e77212 */ /* 0x000fe400078e3cff */
[----:B------:R-:W-:Y:S02]  /*1210*/  SEL R239, R2, 0xffffffe0, !P1 ;  /* 0xffffffe002ef7807 */ /* 0x000fe40004800000 */
[----:B------:R-:W-:Y:S02]  /*1220*/  LEA R200, R0, 0x6100, 0x1 ;  /* 0x0000610000c87811 */ /* 0x000fe400078e08ff */
[----:B------:R-:W-:Y:S01]  /*1230*/  LOP3.LUT R230, R220, R230, R222, 0xf6, !PT ;  /* 0x000000e6dce67212 */ /* 0x000fe200078ef6de */
[C---:B------:R-:W-:Y:S01]  /*1240*/  IMAD.IADD R236, R235.reuse, 0x1, R239 ;  /* 0x00000001ebec7824 */ /* 0x040fe200078e02ef */
[----:B------:R-:W-:Y:S02]  /*1250*/  IADD3 R228, R235, -0x10, RZ ;  /* 0xfffffff0ebe47810 */ /* 0x000fe40007ffe0ff */
[C---:B------:R-:W-:Y:S01]  /*1260*/  LOP3.LUT P3, RZ, R221.reuse, 0x4, RZ, 0xc0, !PT ;  /* 0x00000004ddff7812 */ /* 0x040fe2000786c0ff */
[----:B------:R-:W-:Y:S01]  /*1270*/  IMAD R221, R221, 0x20, R226 ;  /* 0x00000020dddd7824 */ /* 0x000fe200078e02e2 */
[----:B------:R-:W-:-:S02]  /*1280*/  SEL R2, R2, 0xffffffe0, !P6 ;  /* 0xffffffe002027807 */ /* 0x000fc40007000000 */
[----:B------:R-:W-:Y:S02]  /*1290*/  @P0 IADD3 R228, R235, 0x10, RZ ;  /* 0x00000010ebe40810 */ /* 0x000fe40007ffe0ff */
[----:B------:R-:W-:Y:S02]  /*12a0*/  LEA R201, R4, 0xc100, 0x1 ;  /* 0x0000c10004c97811 */ /* 0x000fe400078e08ff */
[----:B------:R-:W-:Y:S01]  /*12b0*/  LEA R194, R3, 0x100, 0x1 ;  /* 0x0000010003c27811 */ /* 0x000fe200078e08ff */
[----:B------:R-:W-:Y:S01]  /*12c0*/  IMAD.IADD R239, R239, 0x1, R228 ;  /* 0x00000001efef7824 */ /* 0x000fe200078e02e4 */
[-C--:B------:R-:W-:Y:S01]  /*12d0*/  IADD3 R233, R233, R5.reuse, R220 ;  /* 0x00000005e9e97210 */ /* 0x080fe20007ffe0dc */
[----:B------:R-:W-:Y:S01]  /*12e0*/  IMAD.IADD R199, R201, 0x1, R2 ;  /* 0x00000001c9c77824 */ /* 0x000fe200078e0202 */
[----:B------:R-:W-:Y:S01]  /*12f0*/  IADD3 R231, R231, R5, R214 ;  /* 0x00000005e7e77210 */ /* 0x000fe20007ffe0d6 */
[----:B------:R-:W-:Y:S01]  /*1300*/  IMAD.IADD R193, R2, 0x1, R194 ;  /* 0x0000000102c17824 */ /* 0x000fe200078e02c2 */
[----:B------:R-:W-:-:S02]  /*1310*/  SEL R242, R6, 0xffffffc0, !P2 ;  /* 0xffffffc006f27807 */ /* 0x000fc40005000000 */
[----:B------:R-:W-:Y:S02]  /*1320*/  IADD3 R198, R200, 0x20, RZ ;  /* 0x00000020c8c67810 */ /* 0x000fe40007ffe0ff */
[----:B------:R-:W-:Y:S01]  /*1330*/  LEA R230, R230, 0x100, 0x1 ;  /* 0x00000100e6e67811 */ /* 0x000fe200078e08ff */
[----:B------:R-:W-:Y:S01]  /*1340*/  IMAD.IADD R235, R235, 0x1, R242 ;  /* 0x00000001ebeb7824 */ /* 0x000fe200078e02f2 */
[----:B------:R-:W-:Y:S01]  /*1350*/  SEL R5, R6, 0xffffffc0, !P3 ;  /* 0xffffffc006057807 */ /* 0x000fe20005800000 */
[----:B------:R-:W-:Y:S01]  /*1360*/  IMAD.IADD R237, R242, 0x1, R236 ;  /* 0x00000001f2ed7824 */ /* 0x000fe200078e02ec */
[----:B------:R-:W-:Y:S01]  /*1370*/  SEL R0, R6, 0xffffffc0, !P5 ;  /* 0xffffffc006007807 */ /* 0x000fe20006800000 */
[----:B------:R-:W-:Y:S01]  /*1380*/  IMAD.IADD R229, R230, 0x1, R242 ;  /* 0x00000001e6e57824 */ /* 0x000fe200078e02f2 */
[----:B------:R-:W-:Y:S01]  /*1390*/  @P4 IADD3 R198, R200, -0x20, RZ ;  /* 0xffffffe0c8c64810 */ /* 0x000fe20007ffe0ff */
[----:B------:R-:W-:Y:S01]  /*13a0*/  IMAD.IADD R238, R242, 0x1, R228 ;  /* 0x00000001f2ee7824 */ /* 0x000fe200078e02e4 */
[----:B------:R-:W-:Y:S01]  /*13b0*/  SHF.R.S32.HI R141, RZ, 0x1f, R140 ;  /* 0x0000001fff8d7819 */ /* 0x000fe2000001148c */
[----:B------:R-:W-:Y:S01]  /*13c0*/  IMAD.IADD R196, R200, 0x1, R5 ;  /* 0x00000001c8c47824 */ /* 0x000fe200078e0205 */
[C---:B------:R-:W-:Y:S01]  /*13d0*/  IADD3 R134, R138.reuse, 0x10, RZ ;  /* 0x000000108a867810 */ /* 0x040fe20007ffe0ff */
[----:B------:R-:W-:Y:S01]  /*13e0*/  IMAD.IADD R187, R5, 0x1, R198 ;  /* 0x0000000105bb7824 */ /* 0x000fe200078e02c6 */
[C---:B------:R-:W-:Y:S01]  /*13f0*/  IADD3 R133, R138.reuse, 0x30, RZ ;  /* 0x000000308a857810 */ /* 0x040fe20007ffe0ff */
[----:B------:R-:W-:Y:S01]  /*1400*/  IMAD.IADD R197, R201, 0x1, R0 ;  /* 0x00000001c9c57824 */ /* 0x000fe200078e0200 */
[----:B------:R-:W-:Y:S01]  /*1410*/  IADD3 R132, R138, 0x50, RZ ;  /* 0x000000508a847810 */ /* 0x000fe20007ffe0ff */
[----:B------:R-:W-:Y:S01]  /*1420*/  IMAD.IADD R192, R0, 0x1, R194 ;  /* 0x0000000100c07824 */ /* 0x000fe200078e02c2 */
[C---:B------:R-:W-:Y:S01]  /*1430*/  IADD3 R212, R246.reuse, 0x40, RZ ;  /* 0x00000040f6d47810 */ /* 0x040fe20007ffe0ff */
[----:B------:R-:W-:Y:S01]  /*1440*/  IMAD.IADD R195, R199, 0x1, R0 ;  /* 0x00000001c7c37824 */ /* 0x000fe200078e0200 */
[----:B------:R-:W-:Y:S01]  /*1450*/  IADD3 R211, R246, 0x80, RZ ;  /* 0x00000080f6d37810 */ /* 0x000fe20007ffe0ff */
[----:B------:R-:W-:Y:S01]  /*1460*/  IMAD.IADD R191, R0, 0x1, R193 ;  /* 0x0000000100bf7824 */ /* 0x000fe200078e02c1 */
[----:B------:R-:W-:Y:S01]  /*1470*/  LEA R234, R234, 0xc100, 0x1 ;  /* 0x0000c100eaea7811 */ /* 0x000fe200078e08ff */
[----:B------:R-:W-:Y:S01]  /*1480*/  IMAD.IADD R242, R242, 0x1, R239 ;  /* 0x00000001f2f27824 */ /* 0x000fe200078e02ef */
[----:B------:R-:W-:-:S02]  /*1490*/  LEA R232, R232, 0xc100, 0x1 ;  /* 0x0000c100e8e87811 */ /* 0x000fc400078e08ff */
[----:B------:R-:W-:Y:S02]  /*14a0*/  LEA R233, R233, 0xc100, 0x1 ;  /* 0x0000c100e9e97811 */ /* 0x000fe400078e08ff */
[----:B------:R-:W-:Y:S02]  /*14b0*/  LEA R231, R231, 0xc100, 0x1 ;  /* 0x0000c100e7e77811 */ /* 0x000fe400078e08ff */
        /* <DEDUP_REMOVED lines=10> */
[----:B------:R-:W-:Y:S02]  /*1560*/  IADD3 R143, R198, 0x5800, RZ ;  /* 0x00005800c68f7810 */ /* 0x000fe40007ffe0ff */
.L_x_299:
        /* <DEDUP_REMOVED lines=8> */
[----:B------:R-:W-:Y:S02]  /*15f0*/  ISETP.NE.U32.AND P3, PT, RZ, c[0x0][0x348], PT ;  /* 0x0000d200ff007a0c */ /* 0x000fe40003f65070 */
[----:B------:R-:W-:-:S02]  /*1600*/  ISETP.NE.U32.AND P5, PT, RZ, c[0x0][0x358], PT ;  /* 0x0000d600ff007a0c */ /* 0x000fc40003fa5070 */
[----:B------:R-:W-:Y:S02]  /*1610*/  ISETP.NE.AND.EX P3, PT, RZ, c[0x0][0x34c], PT, P3 ;  /* 0x0000d300ff007a0c */ /* 0x000fe40003f65330 */
[----:B------:R-:W-:Y:S01]  /*1620*/  ISETP.NE.AND.EX P5, PT, RZ, c[0x0][0x35c], PT, P5 ;  /* 0x0000d700ff007a0c */ /* 0x000fe20003fa5350 */
[----:B------:R-:W-:Y:S02]  /*1630*/  IMAD.MOV.U32 R64, RZ, RZ, RZ ;  /* 0x000000ffff407224 */ /* 0x000fe400078e00ff */
[----:B------:R-:W-:Y:S02]  /*1640*/  IMAD.MOV.U32 R67, RZ, RZ, RZ ;  /* 0x000000ffff437224 */ /* 0x000fe400078e00ff */
[----:B------:R-:W-:Y:S01]  /*1650*/  IMAD.MOV.U32 R81, RZ, RZ, RZ ;  /* 0x000000ffff517224 */ /* 0x000fe200078e00ff */
[----:B--2---:R-:W-:Y:S02]  /*1660*/  SHF.R.S32.HI R63, RZ, 0x1f, R240 ;  /* 0x0000001fff3f7819 */ /* 0x004fe400000114f0 */
[----:B------:R-:W-:-:S02]  /*1670*/  @P4 LEA R4, P0, R240, c[0x0][0x360], 0x2 ;  /* 0x0000d800f0044a11 */ /* 0x000fc400078010ff */
[C---:B------:R-:W-:Y:S02]  /*1680*/  @P2 LEA R6, P1, R240.reuse, c[0x0][0x370], 0x2 ;  /* 0x0000dc00f0062a11 */ /* 0x040fe400078210ff */
[C-C-:B------:R-:W-:Y:S02]  /*1690*/  @P4 LEA.HI.X R5, R240.reuse, c[0x0][0x364], R63.reuse, 0x2, P0 ;  /* 0x0000d900f0054a11 */ /* 0x140fe400000f143f */
[----:B------:R-:W-:Y:S02]  /*16a0*/  ISETP.NE.U32.AND P0, PT, RZ, c[0x0][0x350], PT ;  /* 0x0000d400ff007a0c */ /* 0x000fe40003f05070 */
[----:B------:R-:W-:Y:S01]  /*16b0*/  @P2 LEA.HI.X R7, R240, c[0x0][0x374], R63, 0x2, P1 ;  /* 0x0000dd00f0072a11 */ /* 0x000fe200008f143f */
[----:B------:R1:W5:Y:S01]  /*16c0*/  @P4 LDG.E R61, [R4.64] ;  /* 0x00000006043d4981 */ /* 0x000362000c1e1900 */
[----:B------:R-:W-:-:S03]  /*16d0*/  ISETP.NE.AND.EX P6, PT, RZ, c[0x0][0x354], PT, P0 ;  /* 0x0000d500ff007a0c */ /* 0x000fc60003fc5300 */
[----:B------:R2:W5:Y:S01]  /*16e0*/  @P2 LDG.E R68, [R6.64] ;  /* 0x0000000606442981 */ /* 0x000562000c1e1900 */
[----:B------:R-:W-:-:S04]  /*16f0*/  LEA R8, P2, R240, c[0x0][0x348], 0x2 ;  /* 0x0000d200f0087a11 */ /* 0x000fc800078410ff */
[----:B------:R-:W-:-:S05]  /*1700*/  LEA.HI.X R9, R240, c[0x0][0x34c], R63, 0x2, P2 ;  /* 0x0000d300f0097a11 */ /* 0x000fca00010f143f */
[----:B------:R3:W5:Y:S01]  /*1710*/  @P3 LDG.E R64, [R8.64] ;  /* 0x0000000608403981 */ /* 0x000762000c1e1900 */
[C---:B-1----:R-:W-:Y:S02]  /*1720*/  LEA R4, P0, R240.reuse, c[0x0][0x358], 0x2 ;  /* 0x0000d600f0047a11 */ /* 0x042fe400078010ff */
[C---:B--2---:R-:W-:Y:S02]  /*1730*/  LEA R6, P1, R240.reuse, c[0x0][0x350], 0x2 ;  /* 0x0000d400f0067a11 */ /* 0x044fe400078210ff */
[C-C-:B------:R-:W-:Y:S02]  /*1740*/  LEA.HI.X R5, R240.reuse, c[0x0][0x35c], R63.reuse, 0x2, P0 ;  /* 0x0000d700f0057a11 */ /* 0x140fe400000f143f */
[----:B------:R-:W-:-:S03]  /*1750*/  LEA.HI.X R7, R240, c[0x0][0x354], R63, 0x2, P1 ;  /* 0x0000d500f0077a11 */ /* 0x000fc600008f143f */
[----:B------:R3:W5:Y:S04]  /*1760*/  @P5 LDG.E R81, [R4.64] ;  /* 0x0000000604515981 */ /* 0x000768000c1e1900 */
[----:B------:R3:W5:Y:S01]  /*1770*/  @P6 LDG.E R67, [R6.64] ;  /* 0x0000000606436981 */ /* 0x000762000c1e1900 */
[----:B------:R-:W-:Y:S01]  /*1780*/  YIELD ;  /* 0x0000000000007946 */ /* 0x000fe20003800000 */
[----:B------:R-:W-:Y:S01]  /*1790*/  LOP3.LUT R241, R206, 0xffff, RZ, 0xc0, !PT ;  /* 0x0000ffffcef17812 */ /* 0x000fe200078ec0ff */
[----:B------:R-:W-:Y:S05]  /*17a0*/  @P4 BRA `(.L_x_151) ;  /* 0x0000005000004947 */ /* 0x000fea0003800000 */
[----:B-----5:R-:W-:Y:S01]  /*17b0*/  MOV R61, c[0x0][0x168] ;  /* 0x00005a00003d7a02 */ /* 0x020fe20000000f00 */
[----:B------:R-:W-:Y:S05]  /*17c0*/  @!P3 BRA `(.L_x_151) ;  /* 0x000000300000b947 */ /* 0x000fea0003800000 */
[----:B------:R-:W2:Y:S04]  /*17d0*/  LDG.E R61, [R8.64] ;  /* 0x00000006083d7981 */ /* 0x000ea8000c1e1900 */
[----:B------:R-:W2:Y:S02]  /*17e0*/  LDG.E R0, [R8.64+0x4] ;  /* 0x0000040608007981 */ /* 0x000ea4000c1e1900 */
[----:B--2---:R-:W-:-:S02]  /*17f0*/  IADD3 R61, -R61, R0, RZ ;  /* 0x000000003d3d7210 */ /* 0x004fc40007ffe1ff */
.L_x_151:
[----:B------:R-:W-:-:S04]  /*1800*/  ISETP.NE.U32.AND P0, PT, RZ, c[0x0][0x368], PT ;  /* 0x0000da00ff007a0c */ /* 0x000fc80003f05070 */
[----:B------:R-:W-:-:S13]  /*1810*/  ISETP.NE.AND.EX P0, PT, RZ, c[0x0][0x36c], PT, P0 ;  /* 0x0000db00ff007a0c */ /* 0x000fda0003f05300 */
[----:B------:R-:W-:Y:S05]  /*1820*/  @!P0 BRA `(.L_x_152) ;  /* 0x0000004000008947 */ /* 0x000fea0003800000 */
[----:B---3--:R-:W-:-:S04]  /*1830*/  LEA R6, P0, R240, c[0x0][0x368], 0x2 ;  /* 0x0000da00f0067a11 */ /* 0x008fc800078010ff */
[----:B------:R-:W-:-:S05]  /*1840*/  LEA.HI.X R7, R240, c[0x0][0x36c], R63, 0x2, P0 ;  /* 0x0000db00f0077a11 */ /* 0x000fca00000f143f */
[----:B------:R1:W5:Y:S01]  /*1850*/  LDG.E R2, [R6.64] ;  /* 0x0000000606027981 */ /* 0x000362000c1e1900 */
[----:B------:R-:W-:Y:S05]  /*1860*/  BRA `(.L_x_153) ;  /* 0x0000005000007947 */ /* 0x000fea0003800000 */
.L_x_152:
[----:B------:R-:W-:Y:S01]  /*1870*/  MOV R2, c[0x0][0x1d0] ;  /* 0x0000740000027a02 */ /* 0x000fe20000000f00 */
[----:B------:R-:W-:Y:S05]  /*1880*/  @!P6 BRA `(.L_x_153) ;  /* 0x000000300000e947 */ /* 0x000fea0003800000 */
[----:B------:R-:W2:Y:S04]  /*1890*/  LDG.E R2, [R6.64] ;  /* 0x0000000606027981 */ /* 0x000ea8000c1e1900 */
[----:B------:R-:W2:Y:S02]  /*18a0*/  LDG.E R0, [R6.64+0x4] ;  /* 0x0000040606007981 */ /* 0x000ea4000c1e1900 */
[----:B--2---:R-:W-:Y:S02]  /*18b0*/  IADD3 R2, -R2, R0, RZ ;  /* 0x0000000002027210 */ /* 0x004fe40007ffe1ff */
.L_x_153:
[----:B------:R2:W4:Y:S04]  /*18c0*/  @P5 LDG.E R0, [R4.64] ;  /* 0x0000000604005981 */ /* 0x000528000c1e1900 */
[----:B--23--:R-:W4:Y:S01]  /*18d0*/  @P5 LDG.E R4, [R4.64+0x4] ;  /* 0x0000040604045981 */ /* 0x00cf22000c1e1900 */
[----:B------:R-:W-:Y:S01]  /*18e0*/  ISETP.NE.U32.AND P0, PT, RZ, c[0x0][0x378], PT ;  /* 0x0000de00ff007a0c */ /* 0x000fe20003f05070 */
[----:B-----5:R-:W-:-:S03]  /*18f0*/  IMAD.MOV.U32 R60, RZ, RZ, R2 ;  /* 0x000000ffff3c7224 */ /* 0x020fc600078e0002 */
[----:B------:R-:W-:Y:S01]  /*1900*/  ISETP.NE.AND.EX P1, PT, RZ, c[0x0][0x37c], PT, P0 ;  /* 0x0000df00ff007a0c */ /* 0x000fe20003f25300 */
[----:B------:R-:W-:Y:S01]  /*1910*/  IMAD.MOV.U32 R66, RZ, RZ, c[0x0][0x228] ;  /* 0x00008a00ff427624 */ /* 0x000fe200078e00ff */
[C---:B------:R-:W-:Y:S02]  /*1920*/  LOP3.LUT R244, R206.reuse, 0xff000000, RZ, 0xc0, !PT ;  /* 0xff000000cef47812 */ /* 0x040fe400078ec0ff */
[----:B------:R-:W-:Y:S02]  /*1930*/  LOP3.LUT R206, R206, 0xff0000, RZ, 0xc0, !PT ;  /* 0x00ff0000cece7812 */ /* 0x000fe400078ec0ff */
[----:B------:R-:W-:-:S07]  /*1940*/  SHF.R.U32.HI R244, RZ, 0x8, R244 ;  /* 0x00000008fff47819 */ /* 0x000fce00000116f4 */
[----:B-1----:R-:W-:-:S04]  /*1950*/  @P1 LEA R6, P0, R240, c[0x0][0x378], 0x2 ;  /* 0x0000de00f0061a11 */ /* 0x002fc800078010ff */
[----:B------:R-:W-:Y:S02]  /*1960*/  @P1 LEA.HI.X R7, R240, c[0x0][0x37c], R63, 0x2, P0 ;  /* 0x0000df00f0071a11 */ /* 0x000fe400000f143f */
[----:B------:R-:W-:Y:S01]  /*1970*/  LEA.HI R244, R206, R244, RZ, 0x10 ;  /* 0x000000f4cef47211 */ /* 0x000fe200078f80ff */
[----:B------:R-:W-:Y:S02]  /*1980*/  BSSY B0, `(.L_x_154) ;  /* 0x000002a000007945 */ /* 0x000fe40003800000 */
[----:B------:R1:W5:Y:S01]  /*1990*/  @P1 LDG.E R60, [R6.64] ;  /* 0x00000006063c1981 */ /* 0x000362000c1e1900 */
[----:B------:R-:W-:Y:S02]  /*19a0*/  SHF.R.U32.HI R206, RZ, 0x10, R244 ;  /* 0x00000010ffce7819 */ /* 0x000fe400000116f4 */
[----:B------:R-:W-:Y:S02]  /*19b0*/  LOP3.LUT R244, R244, 0xff, RZ, 0xc0, !PT ;  /* 0x000000fff4f47812 */ /* 0x000fe400078ec0ff */
[----:B------:R-:W-:-:S04]  /*19c0*/  ISETP.NE.AND P1, PT, R206, RZ, PT ;  /* 0x000000ffce00720c */ /* 0x000fc80003f25270 */
[----:B------:R-:W-:Y:S01]  /*19d0*/  SEL R85, R206, c[0x0][0x338], P1 ;  /* 0x0000ce00ce557a07 */ /* 0x000fe20000800000 */
[----:B----4-:R-:W-:Y:S02]  /*19e0*/  @P5 IMAD.IADD R66, R4, 0x1, -R0 ;  /* 0x0000000104425824 */ /* 0x010fe400078e0a00 */
[----:B------:R-:W-:-:S04]  /*19f0*/  IMAD.IADD R0, R2, 0x1, -R68 ;  /* 0x0000000102007824 */ /* 0x000fc800078e0a44 */
[----:B------:R-:W-:-:S05]  /*1a00*/  IMAD.IADD R62, R0, 0x1, R66 ;  /* 0x00000001003e7824 */ /* 0x000fca00078e0242 */
[C---:B------:R-:W-:Y:S02]  /*1a10*/  ISETP.GE.AND P0, PT, R62.reuse, 0x1, PT ;  /* 0x000000013e00780c */ /* 0x040fe40003f06270 */
[----:B------:R-:W-:-:S04]  /*1a20*/  IADD3 R4, R62, 0x3f, RZ ;  /* 0x0000003f3e047810 */ /* 0x000fc80007ffe0ff */
[----:B------:R-:W-:-:S04]  /*1a30*/  SHF.R.S32.HI R65, RZ, 0x1f, R4 ;  /* 0x0000001fff417819 */ /* 0x000fc80000011404 */
[----:B------:R-:W-:Y:S01]  /*1a40*/  LEA.HI R65, R65, R4, RZ, 0x6 ;  /* 0x0000000441417211 */ /* 0x000fe200078f30ff */
[----:B------:R-:W-:-:S03]  /*1a50*/  IMAD.MOV.U32 R4, RZ, RZ, RZ ;  /* 0x000000ffff047224 */ /* 0x000fc600078e00ff */
[----:B------:R-:W-:Y:S01]  /*1a60*/  SHF.R.S32.HI R65, RZ, 0x6, R65 ;  /* 0x00000006ff417819 */ /* 0x000fe20000011441 */
[----:B------:R-:W-:Y:S05]  /*1a70*/  @!P0 BRA `(.L_x_155) ;  /* 0x000001a000008947 */ /* 0x000fea0003800000 */
        /* <DEDUP_REMOVED lines=23> */
[----:B------:R-:W-:-:S04]  /*1bf0*/  IMAD.MOV.U32 R4, RZ, RZ, R6 ;  /* 0x000000ffff047224 */ /* 0x000fc800078e0006 */
[----:B------:R-:W-:Y:S01]  /*1c00*/  @!P1 IMAD.MOV R4, RZ, RZ, -R4 ;  /* 0x000000ffff049224 */ /* 0x000fe200078e0a04 */
[----:B------:R-:W-:Y:S02]  /*1c10*/  @!P0 LOP3.LUT R4, RZ, R85, RZ, 0x33, !PT ;  /* 0x00000055ff048212 */ /* 0x000fe400078e33ff */
.L_x_155:
[----:B-1----:R-:W-:Y:S05]  /*1c20*/  BSYNC B0 ;  /* 0x0000000000007941 */ /* 0x002fea0003800000 */
.L_x_154:
[----:B------:R-:W-:-:S04]  /*1c30*/  IMAD R84, R244, R4, RZ ;  /* 0x00000004f4547224 */ /* 0x000fc800078e02ff */
[C---:B------:R-:W-:Y:S02]  /*1c40*/  IMAD.IADD R4, R84.reuse, 0x1, R4 ;  /* 0x0000000154047824 */ /* 0x040fe400078e0204 */
[----:B------:R-:W-:-:S03]  /*1c50*/  IMAD R84, R84, 0x40, -R0 ;  /* 0x0000004054547824 */ /* 0x000fc600078e0a00 */
[----:B------:R-:W-:Y:S02]  /*1c60*/  IMNMX R4, R65, R4, PT ;  /* 0x0000000441047217 */ /* 0x000fe40003800200 */
[----:B------:R-:W-:-:S03]  /*1c70*/  IMNMX R84, RZ, R84, !PT ;  /* 0x00000054ff547217 */ /* 0x000fc60007800200 */
[----:B------:R-:W-:-:S05]  /*1c80*/  IMAD R0, R4, 0x40, -R0 ;  /* 0x0000004004007824 */ /* 0x000fca00078e0a00 */
[----:B------:R-:W-:-:S04]  /*1c90*/  IMNMX R0, R0, R66, PT ;  /* 0x0000004200007217 */ /* 0x000fc80003800200 */
[----:B------:R-:W-:Y:S02]  /*1ca0*/  ISETP.GT.AND P0, PT, R0, R84, PT ;  /* 0x000000540000720c */ /* 0x000fe40003f04270 */
[----:B------:R-:W-:-:S11]  /*1cb0*/  SHF.R.U32.HI R84, RZ, 0x6, R84 ;  /* 0x00000006ff547819 */ /* 0x000fd60000011654 */
[----:B------:R-:W-:Y:S01]  /*1cc0*/  @P0 IADD3 R5, R0, 0x3f, RZ ;  /* 0x0000003f00050810 */ /* 0x000fe20007ffe0ff */
[----:B------:R-:W-:-:S03]  /*1cd0*/  IMAD.MOV.U32 R0, RZ, RZ, R84 ;  /* 0x000000ffff007224 */ /* 0x000fc600078e0054 */
[----:B------:R-:W-:-:S04]  /*1ce0*/  @P0 SHF.R.S32.HI R4, RZ, 0x1f, R5 ;  /* 0x0000001fff040819 */ /* 0x000fc80000011405 */
[----:B------:R-:W-:-:S04]  /*1cf0*/  @P0 LEA.HI R4, R4, R5, RZ, 0x6 ;  /* 0x0000000504040211 */ /* 0x000fc800078f30ff */
[----:B------:R-:W-:-:S04]  /*1d00*/  @P0 SHF.R.S32.HI R0, RZ, 0x6, R4 ;  /* 0x00000006ff000819 */ /* 0x000fc80000011404 */
[----:B------:R-:W-:-:S13]  /*1d10*/  ISETP.GT.AND P0, PT, R0, R84, PT ;  /* 0x000000540000720c */ /* 0x000fda0003f04270 */
[----:B------:R-:W-:Y:S05]  /*1d20*/  @!P0 BRA `(.L_x_156) ;  /* 0x00004e4000008947 */ /* 0x000fea0003800000 */
[----:B------:R-:W-:-:S04]  /*1d30*/  ISETP.NE.U32.AND P0, PT, RZ, c[0x0][0x340], PT ;  /* 0x0000d000ff007a0c */ /* 0x000fc80003f05070 */
[----:B------:R-:W-:-:S13]  /*1d40*/  ISETP.NE.AND.EX P2, PT, RZ, c[0x0][0x344], PT, P0 ;  /* 0x0000d100ff007a0c */ /* 0x000fda0003f45300 */
[----:B------:R-:W-:-:S06]  /*1d50*/  @P2 IMAD.WIDE R126, R240, R3, c[0x0][0x340] ;  /* 0x0000d000f07e2625 */ /* 0x000fcc00078e0203 */
[----:B------:R-:W2:Y:S01]  /*1d60*/  @P2 LDG.E R126, [R126.64] ;  /* 0x000000067e7e2981 */ /* 0x000ea2000c1e1900 */
[----:B------:R-:W-:Y:S01]  /*1d70*/  SHF.R.S32.HI R3, RZ, 0x1f, R226 ;  /* 0x0000001fff037819 */ /* 0x000fe200000114e2 */
[----:B------:R-:W-:Y:S01]  /*1d80*/  IMAD.MOV.U32 R91, RZ, RZ, c[0x0][0x238] ;  /* 0x00008e00ff5b7624 */ /* 0x000fe200078e00ff */
[----:B------:R-:W-:Y:S01]  /*1d90*/  IADD3 R82, P0, R226, R81, RZ ;  /* 0x00000051e2527210 */ /* 0x000fe20007f1e0ff */
[----:B------:R-:W-:Y:S01]  /*1da0*/  IMAD.MOV.U32 R96, RZ, RZ, 0x6 ;  /* 0x00000006ff607424 */ /* 0x000fe200078e00ff */
[--C-:B------:R-:W-:Y:S01]  /*1db0*/  SHF.R.S32.HI R247, RZ, 0x1f, R246.reuse ;  /* 0x0000001ffff77819 */ /* 0x100fe200000114f6 */
[----:B------:R-:W-:Y:S01]  /*1dc0*/  IMAD.SHL.U32 R88, R91, 0x40, RZ ;  /* 0x000000405b587824 */ /* 0x000fe200078e00ff */
[----:B------:R-:W-:Y:S01]  /*1dd0*/  LEA.HI.X.SX32 R81, R81, R3, 0x1, P0 ;  /* 0x0000000351517211 */ /* 0x000fe200000f0eff */
[----:B------:R-:W-:Y:S01]  /*1de0*/  IMAD.MOV.U32 R86, RZ, RZ, c[0x0][0x27c] ;  /* 0x00009f00ff567624 */ /* 0x000fe200078e00ff */
[----:B------:R-:W-:Y:S01]  /*1df0*/  IADD3 R116, R0, -0x1, RZ ;  /* 0xffffffff00747810 */ /* 0x000fe20007ffe0ff */
[----:B------:R-:W-:Y:S01]  /*1e00*/  IMAD.WIDE.U32 R4, R82, c[0x0][0x238], R246 ;  /* 0x00008e0052047a25 */ /* 0x000fe200078e00f6 */
[----:B------:R-:W-:-:S02]  /*1e10*/  SEL R79, R63, RZ, !P5 ;  /* 0x000000ff3f4f7207 */ /* 0x000fc40006800000 */
[----:B------:R-:W-:Y:S01]  /*1e20*/  IADD3 R80, -R226, R66, RZ ;  /* 0x00000042e2507210 */ /* 0x000fe20007ffe1ff */
[----:B------:R-:W-:Y:S01]  /*1e30*/  IMAD R3, R81, c[0x0][0x238], RZ ;  /* 0x00008e0051037a24 */ /* 0x000fe200078e02ff */
[----:B------:R-:W-:Y:S01]  /*1e40*/  SEL R128, R240, RZ, !P5 ;  /* 0x000000fff0807207 */ /* 0x000fe20006800000 */
[----:B------:R-:W-:Y:S01]  /*1e50*/  IMAD R146, R79, c[0x0][0x248], RZ ;  /* 0x000092004f927a24 */ /* 0x000fe200078e02ff */
[----:B------:R-:W-:Y:S01]  /*1e60*/  SHF.L.U64.HI R87, R91, R96, c[0x0][0x23c] ;  /* 0x00008f005b577619 */ /* 0x000fe20000010260 */
[----:B------:R-:W-:Y:S01]  /*1e70*/  IMAD R3, R82, c[0x0][0x23c], R3 ;  /* 0x00008f0052037a24 */ /* 0x000fe200078e0203 */
[----:B------:R-:W-:Y:S01]  /*1e80*/  IADD3 R78, R2, R67, RZ ;  /* 0x00000043024e7210 */ /* 0x000fe20007ffe0ff */
[----:B------:R-:W-:Y:S01]  /*1e90*/  IMAD R146, R128, c[0x0][0x24c], R146 ;  /* 0x0000930080927a24 */ /* 0x000fe200078e0292 */
[----:B------:R-:W-:Y:S01]  /*1ea0*/  ISETP.GE.AND P5, PT, R246, c[0x0][0x1d4], PT ;  /* 0x00007500f6007a0c */ /* 0x000fe20003fa6270 */
[----:B------:R-:W-:Y:S01]  /*1eb0*/  IMAD.IADD R5, R5, 0x1, R3 ;  /* 0x0000000105057824 */ /* 0x000fe200078e0203 */
[----:B------:R-:W-:Y:S01]  /*1ec0*/  ISETP.GE.AND P4, PT, R212, c[0x0][0x1d4], PT ;  /* 0x00007500d4007a0c */ /* 0x000fe20003f86270 */
[----:B------:R-:W-:Y:S01]  /*1ed0*/  IMAD R3, R116, -0x40, R80 ;  /* 0xffffffc074037824 */ /* 0x000fe200078e0250 */
[----:B------:R-:W-:Y:S01]  /*1ee0*/  SHF.R.S32.HI R77, RZ, 0x1f, R78 ;  /* 0x0000001fff4d7819 */ /* 0x000fe2000001144e */
[----:B------:R-:W-:Y:S01]  /*1ef0*/  IMAD.WIDE.U32 R130, R241, c[0x0][0x240], R4 ;  /* 0x00009000f1827a25 */ /* 0x000fe200078e0004 */
[----:B------:R-:W-:-:S02]  /*1f00*/  SHF.R.S32.HI R4, RZ, 0x1f, R116 ;  /* 0x0000001fff047819 */ /* 0x000fc40000011474 */
[----:B------:R-:W-:Y:S01]  /*1f10*/  ISETP.GE.AND P1, PT, R3, 0x1, PT ;  /* 0x000000010300780c */ /* 0x000fe20003f26270 */
[----:B------:R-:W-:Y:S01]  /*1f20*/  IMAD R131, R241, c[0x0][0x244], R131 ;  /* 0x00009100f1837a24 */ /* 0x000fe200078e0283 */
[----:B------:R-:W-:Y:S01]  /*1f30*/  ISETP.GE.AND P3, PT, R211, c[0x0][0x1d4], PT ;  /* 0x00007500d3007a0c */ /* 0x000fe20003f66270 */
[----:B------:R-:W-:Y:S01]  /*1f40*/  IMAD R0, R87, R116, RZ ;  /* 0x0000007457007224 */ /* 0x000fe200078e02ff */
[----:B------:R-:W-:Y:S01]  /*1f50*/  MOV R90, 0x5 ;  /* 0x00000005005a7802 */ /* 0x000fe20000000f00 */
[----:B------:R-:W-:Y:S01]  /*1f60*/  IMAD.WIDE.U32 R130, R128, c[0x0][0x248], R130 ;  /* 0x0000920080827a25 */ /* 0x000fe200078e0082 */
[----:B------:R-:W-:Y:S02]  /*1f70*/  SHF.R.S32.HI R118, RZ, 0x1f, R225 ;  /* 0x0000001fff767819 */ /* 0x000fe400000114e1 */
[----:B------:R-:W-:Y:S01]  /*1f80*/  SHF.L.U64.HI R90, R91, R90, c[0x0][0x23c] ;  /* 0x00008f005b5a7619 */ /* 0x000fe2000001025a */
[----:B------:R-:W-:Y:S01]  /*1f90*/  IMAD.IADD R147, R131, 0x1, R146 ;  /* 0x0000000183937824 */ /* 0x000fe200078e0292 */
[----:B------:R-:W-:Y:S01]  /*1fa0*/  IADD3 R10, R140, 0x40, RZ ;  /* 0x000000408c0a7810 */ /* 0x000fe20007ffe0ff */
[----:B------:R-:W-:Y:S01]  /*1fb0*/  IMAD.MOV.U32 R146, RZ, RZ, R130 ;  /* 0x000000ffff927224 */ /* 0x000fe200078e0082 */
[----:B------:R-:W-:Y:S01]  /*1fc0*/  SHF.R.S32.HI R139, RZ, 0x1f, R138 ;  /* 0x0000001fff8b7819 */ /* 0x000fe2000001148a */
[-C--:B------:R-:W-:Y:S01]  /*1fd0*/  IMAD R0, R4, R88.reuse, R0 ;  /* 0x0000005804007224 */ /* 0x080fe200078e0200 */
[----:B-----5:R-:W-:Y:S01]  /*1fe0*/  SHF.R.S32.HI R72, RZ, 0x1f, R60 ;  /* 0x0000001fff487819 */ /* 0x020fe2000001143c */
[----:B------:R-:W-:-:S04]  /*1ff0*/  IMAD.WIDE.U32 R4, R116, R88, R146 ;  /* 0x0000005874047225 */ /* 0x000fc800078e0092 */
[----:B------:R-:W-:Y:S01]  /*2000*/  IMAD.IADD R0, R5, 0x1, R0 ;  /* 0x0000000105007824 */ /* 0x000fe200078e0200 */
[----:B------:R-:W-:Y:S01]  /*2010*/  @P1 LEA R8, P0, R4, c[0x0][0x220], 0x1 ;  /* 0x0000880004081a11 */ /* 0x000fe200078008ff */
[----:B------:R-:W-:Y:S02]  /*2020*/  IMAD R2, R77, c[0x0][0x1e0], RZ ;  /* 0x000078004d027a24 */ /* 0x000fe400078e02ff */
[----:B------:R-:W-:Y:S01]  /*2030*/  IMAD.WIDE.U32 R6, R78, c[0x0][0x1e0], RZ ;  /* 0x000078004e067a25 */ /* 0x000fe200078e00ff */
[----:B------:R-:W-:Y:S02]  /*2040*/  @P1 LEA.HI.X R9, R4, c[0x0][0x224], R0, 0x1, P0 ;  /* 0x0000890004091a11 */ /* 0x000fe400000f0c00 */
[----:B------:R-:W-:Y:S01]  /*2050*/  ISETP.GT.AND P0, PT, R3, 0x20, PT ;  /* 0x000000200300780c */ /* 0x000fe20003f04270 */
[----:B------:R-:W-:Y:S02]  /*2060*/  IMAD R2, R78, c[0x0][0x1e4], R2 ;  /* 0x000079004e027a24 */ /* 0x000fe400078e0202 */
[----:B------:R-:W-:Y:S01]  /*2070*/  IMAD.SHL.U32 R91, R91, 0x20, RZ ;  /* 0x000000205b5b7824 */ /* 0x000fe200078e00ff */
[----:B------:R-:W-:Y:S01]  /*2080*/  @!PT LDS RZ, [RZ] ;  /* 0x00000000fffff984 */ /* 0x000fe20000000800 */
[----:B------:R-:W-:Y:S01]  /*2090*/  @!PT LDS RZ, [RZ] ;  /* 0x00000000fffff984 */ /* 0x000fe20000000800 */
[----:B------:R-:W-:Y:S01]  /*20a0*/  @!PT LDS RZ, [RZ] ;  /* 0x00000000fffff984 */ /* 0x000fe20000000800 */
[----:B------:R1:W-:Y:S01]  /*20b0*/  @P1 LDGSTS.E.BYPASS.LTC128B.128 [R217+0x6100], [R8.64], !P5 ;  /* 0x0610000008d91fae */ /* 0x0003e2000e901d46 */
[----:B------:R-:W-:-:S02]  /*20c0*/  IMAD.IADD R7, R7, 0x1, R2 ;  /* 0x0000000107077824 */ /* 0x000fc400078e0202 */
[----:B------:R-:W-:Y:S01]  /*20d0*/  IMAD R89, R118, c[0x0][0x1e0], RZ ;  /* 0x0000780076597a24 */ /* 0x000fe200078e02ff */
[----:B------:R1:W-:Y:S01]  /*20e0*/  @P1 LDGSTS.E.BYPASS.LTC128B.128 [R217+0x8100], [R8.64+0x80], !P4 ;  /* 0x0810008008d91fae */ /* 0x0003e2000e101d46 */
[----:B------:R-:W-:-:S03]  /*20f0*/  IMAD.WIDE.U32 R144, R241, c[0x0][0x1e8], R6 ;  /* 0x00007a00f1907a25 */ /* 0x000fc600078e0006 */
[----:B------:R1:W-:Y:S01]  /*2100*/  @P1 LDGSTS.E.BYPASS.LTC128B.128 [R217+0xa100], [R8.64+0x100], !P3 ;  /* 0x0a10010008d91fae */ /* 0x0003e2000d901d46 */
[----:B------:R-:W-:Y:S01]  /*2110*/  @P0 IADD3 R2, P1, R91, R4, RZ ;  /* 0x000000045b020210 */ /* 0x000fe20007f3e0ff */
[----:B------:R-:W-:Y:S02]  /*2120*/  IMAD R145, R241, c[0x0][0x1ec], R145 ;  /* 0x00007b00f1917a24 */ /* 0x000fe400078e0291 */
[C---:B------:R-:W-:Y:S01]  /*2130*/  IMAD.WIDE.U32 R148, R225.reuse, c[0x0][0x1e0], RZ ;  /* 0x00007800e1947a25 */ /* 0x040fe200078e00ff */
[----:B------:R-:W-:Y:S02]  /*2140*/  @P0 IADD3.X R0, R0, R90, RZ, P1, !PT ;  /* 0x0000005a00000210 */ /* 0x000fe40000ffe4ff */
[----:B------:R-:W-:Y:S01]  /*2150*/  @P0 LEA R4, P1, R2, c[0x0][0x220], 0x1 ;  /* 0x0000880002040a11 */ /* 0x000fe200078208ff */
[----:B------:R-:W-:-:S03]  /*2160*/  IMAD R89, R225, c[0x0][0x1e4], R89 ;  /* 0x00007900e1597a24 */ /* 0x000fc600078e0259 */
[----:B------:R-:W-:Y:S01]  /*2170*/  @P0 LEA.HI.X R5, R2, c[0x0][0x224], R0, 0x1, P1 ;  /* 0x0000890002050a11 */ /* 0x000fe200008f0c00 */
[----:B------:R-:W-:Y:S02]  /*2180*/  IMAD.SHL.U32 R0, R86, 0x2, RZ ;  /* 0x0000000256007824 */ /* 0x000fe400078e00ff */
[----:B------:R-:W-:Y:S02]  /*2190*/  IMAD.IADD R89, R149, 0x1, R89 ;  /* 0x0000000195597824 */ /* 0x000fe400078e0259 */
[----:B------:R3:W-:Y:S04]  /*21a0*/  @P0 LDGSTS.E.BYPASS.LTC128B.128 [R217+0x7100], [R4.64], !P5 ;  /* 0x0710000004d90fae */ /* 0x0007e8000e901d46 */
[----:B------:R3:W-:Y:S04]  /*21b0*/  @P0 LDGSTS.E.BYPASS.LTC128B.128 [R217+0x9100], [R4.64+0x80], !P4 ;  /* 0x0910008004d90fae */ /* 0x0007e8000e101d46 */
[----:B------:R3:W-:Y:S01]  /*21c0*/  @P0 LDGSTS.E.BYPASS.LTC128B.128 [R217+0xb100], [R4.64+0x100], !P3 ;  /* 0x0b10010004d90fae */ /* 0x0007e2000d901d46 */
[----:B------:R-:W-:-:S02]  /*21d0*/  ISETP.GE.AND P0, PT, R140, c[0x0][0x27c], PT ;  /* 0x00009f008c007a0c */ /* 0x000fc40003f06270 */
[----:B-1----:R-:W-:Y:S01]  /*21e0*/  IADD3 R9, R140, 0x20, RZ ;  /* 0x000000208c097810 */ /* 0x002fe20007ffe0ff */
[----:B------:R-:W0:Y:S01]  /*21f0*/  LDGDEPBAR ;  /* 0x00000000000079af */ /* 0x000e220000000000 */
[----:B------:R-:W-:Y:S02]  /*2200*/  WARPSYNC 0xffffffff ;  /* 0xffffffff00007948 */ /* 0x000fe40003800000 */
[----:B------:R-:W-:Y:S02]  /*2210*/  ISETP.GE.AND P1, PT, R9, c[0x0][0x27c], PT ;  /* 0x00009f0009007a0c */ /* 0x000fe40003f26270 */
[----:B--2---:R-:W-:Y:S01]  /*2220*/  @P2 SHF.R.S32.HI R76, RZ, 0x1f, R126 ;  /* 0x0000001fff4c2819 */ /* 0x004fe2000001147e */
[----:B------:R-:W-:Y:S01]  /*2230*/  @!P2 IMAD.MOV.U32 R76, RZ, RZ, R63 ;  /* 0x000000ffff4ca224 */ /* 0x000fe200078e003f */
[----:B------:R-:W-:Y:S02]  /*2240*/  @!P2 MOV R126, R240 ;  /* 0x000000f0007ea202 */ /* 0x000fe40000000f00 */
[----:B------:R-:W-:-:S02]  /*2250*/  ISETP.GE.AND P2, PT, R10, c[0x0][0x27c], PT ;  /* 0x00009f000a007a0c */ /* 0x000fc40003f46270 */
[----:B------:R-:W-:Y:S02]  /*2260*/  SEL R76, R76, RZ, !P6 ;  /* 0x000000ff4c4c7207 */ /* 0x000fe40007000000 */
[----:B------:R-:W-:-:S03]  /*2270*/  SEL R126, R126, RZ, !P6 ;  /* 0x000000ff7e7e7207 */ /* 0x000fc60007000000 */
[----:B------:R-:W-:Y:S02]  /*2280*/  IMAD R83, R76, c[0x0][0x1f0], RZ ;  /* 0x00007c004c537a24 */ /* 0x000fe400078e02ff */
[----:B------:R-:W-:-:S04]  /*2290*/  IMAD.WIDE.U32 R144, R126, c[0x0][0x1f0], R144 ;  /* 0x00007c007e907a25 */ /* 0x000fc800078e0090 */
[----:B------:R-:W-:-:S05]  /*22a0*/  IMAD R83, R126, c[0x0][0x1f4], R83 ;  /* 0x00007d007e537a24 */ /* 0x000fca00078e0253 */
[----:B------:R-:W-:Y:S02]  /*22b0*/  IADD3 R83, R145, R83, RZ ;  /* 0x0000005391537210 */ /* 0x000fe40007ffe0ff */
[C---:B---3--:R-:W-:Y:S01]  /*22c0*/  IADD3 R7, -R0.reuse, c[0x0][0x1d4], RZ ;  /* 0x0000750000077a10 */ /* 0x048fe20007ffe1ff */
[----:B------:R-:W-:Y:S01]  /*22d0*/  IMAD.WIDE.U32 R12, R241, c[0x0][0x260], R246 ;  /* 0x00009800f10c7a25 */ /* 0x000fe200078e00f6 */
[----:B------:R-:W-:Y:S01]  /*22e0*/  SEL R4, RZ, c[0x0][0x27c], !P0 ;  /* 0x00009f00ff047a07 */ /* 0x000fe20004000000 */
[----:B------:R-:W-:Y:S01]  /*22f0*/  BAR.SYNC.DEFER_BLOCKING 0x0 ;  /* 0x0000000000007b1d */ /* 0x000fe20000010000 */
[CC--:B------:R-:W-:Y:S01]  /*2300*/  SEL R2, R0.reuse, R7.reuse, !P0 ;  /* 0x0000000700027207 */ /* 0x0c0fe20004000000 */
[----:B------:R-:W-:Y:S01]  /*2310*/  IMAD R79, R79, c[0x0][0x268], RZ ;  /* 0x00009a004f4f7a24 */ /* 0x000fe200078e02ff */
[-C--:B------:R-:W-:Y:S01]  /*2320*/  SEL R11, R0, R7.reuse, !P1 ;  /* 0x00000007000b7207 */ /* 0x080fe20004800000 */
[----:B------:R-:W-:Y:S01]  /*2330*/  IMAD.IADD R4, R140, 0x1, R4 ;  /* 0x000000018c047824 */ /* 0x000fe200078e0204 */
[----:B------:R-:W-:Y:S01]  /*2340*/  SEL R7, R0, R7, !P2 ;  /* 0x0000000700077207 */ /* 0x000fe20005000000 */
[----:B------:R-:W-:Y:S01]  /*2350*/  IMAD R120, R118, c[0x0][0x280], RZ ;  /* 0x0000a00076787a24 */ /* 0x000fe200078e02ff */
[----:B------:R-:W-:Y:S01]  /*2360*/  SEL R0, RZ, c[0x0][0x27c], !P1 ;  /* 0x00009f00ff007a07 */ /* 0x000fe20004800000 */
[----:B------:R-:W-:Y:S01]  /*2370*/  IMAD R13, R241, c[0x0][0x264], R13 ;  /* 0x00009900f10d7a24 */ /* 0x000fe200078e020d */
[----:B------:R-:W-:Y:S01]  /*2380*/  SEL R8, RZ, c[0x0][0x27c], !P2 ;  /* 0x00009f00ff087a07 */ /* 0x000fe20005000000 */
[----:B------:R-:W-:Y:S01]  /*2390*/  IMAD R79, R128, c[0x0][0x26c], R79 ;  /* 0x00009b00804f7a24 */ /* 0x000fe200078e024f */
[----:B------:R-:W-:Y:S01]  /*23a0*/  SHF.R.S32.HI R3, RZ, 0x1f, R2 ;  /* 0x0000001fff037819 */ /* 0x000fe20000011402 */
[----:B------:R-:W-:Y:S01]  /*23b0*/  IMAD.IADD R0, R9, 0x1, R0 ;  /* 0x0000000109007824 */ /* 0x000fe200078e0200 */
[----:B------:R-:W-:Y:S01]  /*23c0*/  SHF.R.S32.HI R6, RZ, 0x1f, R4 ;  /* 0x0000001fff067819 */ /* 0x000fe20000011404 */
[----:B------:R-:W-:Y:S01]  /*23d0*/  IMAD.IADD R8, R10, 0x1, R8 ;  /* 0x000000010a087824 */ /* 0x000fe200078e0208 */
[----:B------:R-:W-:Y:S01]  /*23e0*/  LEA.HI R3, R3, R2, RZ, 0x4 ;  /* 0x0000000203037211 */ /* 0x000fe200078f20ff */
[----:B------:R-:W-:Y:S01]  /*23f0*/  IMAD.WIDE.U32 R128, R128, c[0x0][0x268], R12 ;  /* 0x00009a0080807a25 */ /* 0x000fe200078e000c */
[----:B------:R-:W-:Y:S01]  /*2400*/  SHF.R.S32.HI R5, RZ, 0x1f, R0 ;  /* 0x0000001fff057819 */ /* 0x000fe20000011400 */
[----:B------:R-:W-:Y:S01]  /*2410*/  ULDC.U8 UR4, c[0x0][0x298] ;  /* 0x0000a60000047ab9 */ /* 0x000fe20000000000 */
[----:B------:R-:W-:Y:S01]  /*2420*/  SHF.R.S32.HI R2, RZ, 0x1f, R11 ;  /* 0x0000001fff027819 */ /* 0x000fe2000001140b */
[----:B------:R-:W-:Y:S01]  /*2430*/  IMAD R120, R225, c[0x0][0x284], R120 ;  /* 0x0000a100e1787a24 */ /* 0x000fe200078e0278 */
[-C--:B------:R-:W-:Y:S01]  /*2440*/  LEA.HI R114, R5, R0.reuse, RZ, 0x3 ;  /* 0x0000000005727211 */ /* 0x080fe200078f18ff */
[----:B------:R-:W-:Y:S01]  /*2450*/  IMAD.WIDE.U32 R124, R225, c[0x0][0x280], R138 ;  /* 0x0000a000e17c7a25 */ /* 0x000fe200078e008a */
[----:B------:R-:W-:-:S02]  /*2460*/  LEA.HI R5, R5, R0, RZ, 0x6 ;  /* 0x0000000005057211 */ /* 0x000fc400078f30ff */
[----:B------:R-:W-:Y:S01]  /*2470*/  SHF.R.S32.HI R0, RZ, 0x1f, R7 ;  /* 0x0000001fff007819 */ /* 0x000fe20000011407 */
[----:B------:R-:W-:Y:S01]  /*2480*/  IMAD.WIDE.U32 R122, R225, c[0x0][0x290], R138 ;  /* 0x0000a400e17a7a25 */ /* 0x000fe200078e008a */
[CC--:B------:R-:W-:Y:S02]  /*2490*/  LEA.HI R115, R6.reuse, R4.reuse, RZ, 0x3 ;  /* 0x0000000406737211 */ /* 0x0c0fe400078f18ff */
[----:B------:R-:W-:Y:S01]  /*24a0*/  LEA.HI R6, R6, R4, RZ, 0x6 ;  /* 0x0000000406067211 */ /* 0x000fe200078f30ff */
[----:B------:R-:W-:Y:S01]  /*24b0*/  IMAD.SHL.U32 R5, R5, 0x40, RZ ;  /* 0x0000004005057824 */ /* 0x000fe200078e00ff */
[----:B------:R-:W-:Y:S01]  /*24c0*/  SHF.R.S32.HI R4, RZ, 0x1f, R8 ;  /* 0x0000001fff047819 */ /* 0x000fe20000011408 */
[C-C-:B------:R-:W-:Y:S01]  /*24d0*/  IMAD.WIDE.U32 R16, R225.reuse, c[0x0][0x280], R140.reuse ;  /* 0x0000a000e1107a25 */ /* 0x140fe200078e008c */
[----:B------:R-:W-:Y:S02]  /*24e0*/  LEA.HI R2, R2, R11, RZ, 0x4 ;  /* 0x0000000b02027211 */ /* 0x000fe400078f20ff */
[----:B------:R-:W-:Y:S01]  /*24f0*/  LEA.HI R0, R0, R7, RZ, 0x4 ;  /* 0x0000000700007211 */ /* 0x000fe200078f20ff */
[----:B------:R-:W-:Y:S01]  /*2500*/  IMAD.SHL.U32 R6, R6, 0x40, RZ ;  /* 0x0000004006067824 */ /* 0x000fe200078e00ff */
[----:B------:R-:W-:Y:S01]  /*2510*/  LEA.HI R113, R4, R8, RZ, 0x3 ;  /* 0x0000000804717211 */ /* 0x000fe200078f18ff */
[----:B------:R-:W-:Y:S01]  /*2520*/  IMAD.WIDE.U32 R14, R225, c[0x0][0x290], R140 ;  /* 0x0000a400e10e7a25 */ /* 0x000fe200078e008c */
[----:B------:R-:W-:-:S02]  /*2530*/  SHF.R.S32.HI R3, RZ, 0x4, R3 ;  /* 0x00000004ff037819 */ /* 0x000fc40000011403 */
[----:B------:R-:W-:Y:S01]  /*2540*/  SHF.R.S32.HI R2, RZ, 0x4, R2 ;  /* 0x00000004ff027819 */ /* 0x000fe20000011402 */
[----:B------:R-:W-:Y:S01]  /*2550*/  IMAD.WIDE.U32 R12, R241, c[0x0][0x210], R140 ;  /* 0x00008400f10c7a25 */ /* 0x000fe200078e008c */
[----:B------:R-:W-:Y:S02]  /*2560*/  SHF.R.S32.HI R0, RZ, 0x4, R0 ;  /* 0x00000004ff007819 */ /* 0x000fe40000011400 */
[----:B------:R-:W-:Y:S01]  /*2570*/  LEA.HI.SX32 R112, R115, R3, 0x1d ;  /* 0x0000000373707211 */ /* 0x000fe200078feaff */
[----:B------:R-:W-:Y:S01]  /*2580*/  IMAD R73, R72, c[0x0][0x280], RZ ;  /* 0x0000a00048497a24 */ /* 0x000fe200078e02ff */
[----:B------:R-:W-:Y:S01]  /*2590*/  LEA.HI.SX32 R111, R114, R2, 0x1d ;  /* 0x00000002726f7211 */ /* 0x000fe200078feaff */
[----:B------:R-:W-:Y:S01]  /*25a0*/  IMAD.IADD R125, R125, 0x1, R120 ;  /* 0x000000017d7d7824 */ /* 0x000fe200078e0278 */
[----:B------:R-:W-:Y:S01]  /*25b0*/  LEA.HI.SX32 R110, R113, R0, 0x1d ;  /* 0x00000000716e7211 */ /* 0x000fe200078feaff */
[----:B------:R-:W-:Y:S01]  /*25c0*/  IMAD.IADD R121, R120, 0x1, R17 ;  /* 0x0000000178797824 */ /* 0x000fe200078e0211 */
[----:B------:R-:W-:Y:S01]  /*25d0*/  IADD3 R78, P6, R225, R78, RZ ;  /* 0x0000004ee14e7210 */ /* 0x000fe20007fde0ff */
[----:B------:R-:W-:Y:S01]  /*25e0*/  IMAD R76, R76, c[0x0][0x218], RZ ;  /* 0x000086004c4c7a24 */ /* 0x000fe200078e02ff */
[----:B------:R-:W-:Y:S01]  /*25f0*/  SHF.R.S32.HI R3, RZ, 0x1f, R112 ;  /* 0x0000001fff037819 */ /* 0x000fe20000011470 */
[----:B------:R-:W-:Y:S01]  /*2600*/  IMAD R72, R72, c[0x0][0x290], RZ ;  /* 0x0000a40048487a24 */ /* 0x000fe200078e02ff */
[----:B------:R-:W-:Y:S01]  /*2610*/  SHF.R.S32.HI R2, RZ, 0x1f, R111 ;  /* 0x0000001fff027819 */ /* 0x000fe2000001146f */
[----:B------:R-:W-:Y:S01]  /*2620*/  IMAD.X R77, R77, 0x1, R118, P6 ;  /* 0x000000014d4d7824 */ /* 0x000fe200030e0676 */
[----:B------:R-:W-:Y:S01]  /*2630*/  SHF.R.S32.HI R0, RZ, 0x1f, R110 ;  /* 0x0000001fff007819 */ /* 0x000fe2000001146e */
[----:B------:R-:W-:Y:S01]  /*2640*/  IMAD R118, R118, c[0x0][0x290], RZ ;  /* 0x0000a40076767a24 */ /* 0x000fe200078e02ff */
[----:B------:R-:W-:Y:S01]  /*2650*/  LEA.HI R4, R4, R8, RZ, 0x6 ;  /* 0x0000000804047211 */ /* 0x000fe200078f30ff */
[----:B------:R-:W-:Y:S01]  /*2660*/  IMAD R13, R241, c[0x0][0x214], R13 ;  /* 0x00008500f10d7a24 */ /* 0x000fe200078e020d */
[----:B------:R-:W-:Y:S01]  /*2670*/  LEA.HI R3, R3, R112, RZ, 0x3 ;  /* 0x0000007003037211 */ /* 0x000fe200078f18ff */
[----:B------:R-:W-:Y:S01]  /*2680*/  IMAD.SHL.U32 R112, R112, 0x8, RZ ;  /* 0x0000000870707824 */ /* 0x000fe200078e00ff */
[----:B------:R-:W-:Y:S01]  /*2690*/  LEA.HI R2, R2, R111, RZ, 0x3 ;  /* 0x0000006f02027211 */ /* 0x000fe200078f18ff */
[----:B------:R-:W-:Y:S01]  /*26a0*/  IMAD.SHL.U32 R111, R111, 0x8, RZ ;  /* 0x000000086f6f7824 */ /* 0x000fe200078e00ff */
[----:B------:R-:W-:Y:S01]  /*26b0*/  LEA.HI R0, R0, R110, RZ, 0x3 ;  /* 0x0000006e00007211 */ /* 0x000fe200078f18ff */
[----:B------:R-:W-:Y:S01]  /*26c0*/  IMAD.SHL.U32 R110, R110, 0x8, RZ ;  /* 0x000000086e6e7824 */ /* 0x000fe200078e00ff */
[----:B------:R-:W-:Y:S01]  /*26d0*/  LOP3.LUT R109, R224, 0x38, R115, 0xf8, !PT ;  /* 0x00000038e06d7812 */ /* 0x000fe200078ef873 */
[----:B------:R-:W-:Y:S01]  /*26e0*/  IMAD.SHL.U32 R4, R4, 0x40, RZ ;  /* 0x0000004004047824 */ /* 0x000fe200078e00ff */
[C---:B------:R-:W-:Y:S01]  /*26f0*/  LOP3.LUT R107, R224.reuse, 0x38, R114, 0xf8, !PT ;  /* 0x00000038e06b7812 */ /* 0x040fe200078ef872 */
[----:B------:R-:W-:Y:S01]  /*2700*/  IMAD.SHL.U32 R3, R3, 0x200, RZ ;  /* 0x0000020003037824 */ /* 0x000fe200078e00ff */
[----:B------:R-:W-:Y:S01]  /*2710*/  LOP3.LUT R105, R224, 0x38, R113, 0xf8, !PT ;  /* 0x00000038e0697812 */ /* 0x000fe200078ef871 */
[----:B------:R-:W-:Y:S01]  /*2720*/  IMAD.SHL.U32 R2, R2, 0x200, RZ ;  /* 0x0000020002027824 */ /* 0x000fe200078e00ff */
[----:B------:R-:W-:Y:S01]  /*2730*/  LOP3.LUT R108, R224, 0x38, R112, 0xf8, !PT ;  /* 0x00000038e06c7812 */ /* 0x000fe200078ef870 */
[----:B------:R-:W-:Y:S01]  /*2740*/  IMAD.SHL.U32 R0, R0, 0x200, RZ ;  /* 0x0000020000007824 */ /* 0x000fe200078e00ff */
[C---:B------:R-:W-:Y:S01]  /*2750*/  LOP3.LUT R106, R224.reuse, 0x38, R111, 0xf8, !PT ;  /* 0x00000038e06a7812 */ /* 0x040fe200078ef86f */
[----:B------:R-:W-:Y:S01]  /*2760*/  IMAD R118, R225, c[0x0][0x294], R118 ;  /* 0x0000a500e1767a24 */ /* 0x000fe200078e0276 */
[----:B------:R-:W-:Y:S01]  /*2770*/  LOP3.LUT R104, R224, 0x38, R110, 0xf8, !PT ;  /* 0x00000038e0687812 */ /* 0x000fe200078ef86e */
[----:B------:R-:W-:Y:S01]  /*2780*/  IMAD.MOV.U32 R120, RZ, RZ, R16 ;  /* 0x000000ffff787224 */ /* 0x000fe200078e0010 */
[----:B------:R-:W-:Y:S01]  /*2790*/  LOP3.LUT R6, R6, 0x7ffff000, RZ, 0xc0, !PT ;  /* 0x7ffff00006067812 */ /* 0x000fe200078ec0ff */
[----:B------:R-:W-:Y:S01]  /*27a0*/  IMAD.IADD R123, R123, 0x1, R118 ;  /* 0x000000017b7b7824 */ /* 0x000fe200078e0276 */
[-C--:B------:R-:W-:Y:S01]  /*27b0*/  LOP3.LUT R109, R109, R222.reuse, RZ, 0x3c, !PT ;  /* 0x000000de6d6d7212 */ /* 0x080fe200078e3cff */
[----:B------:R-:W-:Y:S01]  /*27c0*/  IMAD.IADD R119, R118, 0x1, R15 ;  /* 0x0000000176777824 */ /* 0x000fe200078e020f */
[----:B------:R-:W-:Y:S01]  /*27d0*/  LOP3.LUT R5, R5, 0x7ffff000, RZ, 0xc0, !PT ;  /* 0x7ffff00005057812 */ /* 0x000fe200078ec0ff */
[----:B------:R-:W-:Y:S01]  /*27e0*/  IMAD.MOV.U32 R118, RZ, RZ, R14 ;  /* 0x000000ffff767224 */ /* 0x000fe200078e000e */
[-C--:B------:R-:W-:Y:S01]  /*27f0*/  LOP3.LUT R107, R107, R222.reuse, RZ, 0x3c, !PT ;  /* 0x000000de6b6b7212 */ /* 0x080fe200078e3cff */
[----:B------:R-:W-:Y:S01]  /*2800*/  IMAD.MOV.U32 R93, RZ, RZ, c[0x0][0x1e0] ;  /* 0x00007800ff5d7624 */ /* 0x000fe200078e00ff */
[----:B------:R-:W-:Y:S01]  /*2810*/  LOP3.LUT R4, R4, 0x7ffff000, RZ, 0xc0, !PT ;  /* 0x7ffff00004047812 */ /* 0x000fe200078ec0ff */
[----:B------:R-:W-:Y:S01]  /*2820*/  IMAD.MOV.U32 R95, RZ, RZ, c[0x0][0x280] ;  /* 0x0000a000ff5f7624 */ /* 0x000fe200078e00ff */
[-C--:B------:R-:W-:Y:S01]  /*2830*/  LOP3.LUT R105, R105, R222.reuse, RZ, 0x3c, !PT ;  /* 0x000000de69697212 */ /* 0x080fe200078e3cff */
[----:B------:R-:W-:Y:S01]  /*2840*/  IMAD.MOV.U32 R97, RZ, RZ, c[0x0][0x290] ;  /* 0x0000a400ff617624 */ /* 0x000fe200078e00ff */
[-C--:B------:R-:W-:Y:S01]  /*2850*/  LOP3.LUT R108, R108, R222.reuse, RZ, 0x3c, !PT ;  /* 0x000000de6c6c7212 */ /* 0x080fe200078e3cff */
[----:B------:R-:W-:Y:S01]  /*2860*/  IMAD R76, R126, c[0x0][0x21c], R76 ;  /* 0x000087007e4c7a24 */ /* 0x000fe200078e024c */
[-C--:B------:R-:W-:Y:S01]  /*2870*/  LOP3.LUT R106, R106, R222.reuse, RZ, 0x3c, !PT ;  /* 0x000000de6a6a7212 */ /* 0x080fe200078e3cff */
[----:B------:R-:W-:Y:S01]  /*2880*/  IMAD R73, R60, c[0x0][0x284], R73 ;  /* 0x0000a1003c497a24 */ /* 0x000fe200078e0249 */
[----:B------:R-:W-:Y:S01]  /*2890*/  LOP3.LUT R104, R104, R222, RZ, 0x3c, !PT ;  /* 0x000000de68687212 */ /* 0x000fe200078e3cff */
[C---:B------:R-:W-:Y:S01]  /*28a0*/  IMAD R72, R60.reuse, c[0x0][0x294], R72 ;  /* 0x0000a5003c487a24 */ /* 0x040fe200078e0248 */
[----:B------:R-:W-:Y:S01]  /*28b0*/  LOP3.LUT R3, R3, 0x7ffff000, RZ, 0xc0, !PT ;  /* 0x7ffff00003037812 */ /* 0x000fe200078ec0ff */
[----:B------:R-:W-:Y:S01]  /*28c0*/  IMAD.WIDE.U32 R124, R60, c[0x0][0x280], R124 ;  /* 0x0000a0003c7c7a25 */ /* 0x000fe200078e007c */
[----:B------:R-:W-:-:S02]  /*28d0*/  LOP3.LUT R2, R2, 0x7ffff000, RZ, 0xc0, !PT ;  /* 0x7ffff00002027812 */ /* 0x000fc400078ec0ff */
[----:B------:R-:W-:Y:S01]  /*28e0*/  LOP3.LUT R0, R0, 0x7ffff000, RZ, 0xc0, !PT ;  /* 0x7ffff00000007812 */ /* 0x000fe200078ec0ff */
[----:B------:R-:W-:Y:S01]  /*28f0*/  IMAD.WIDE.U32 R122, R60, c[0x0][0x290], R122 ;  /* 0x0000a4003c7a7a25 */ /* 0x000fe200078e007a */
[--C-:B------:R-:W-:Y:S02]  /*2900*/  IADD3 R109, R109, R6, R220.reuse ;  /* 0x000000066d6d7210 */ /* 0x100fe40007ffe0dc */
[----:B------:R-:W-:Y:S01]  /*2910*/  IADD3 R107, R107, R5, R220 ;  /* 0x000000056b6b7210 */ /* 0x000fe20007ffe0dc */
[----:B------:R-:W-:Y:S01]  /*2920*/  IMAD.WIDE.U32 R126, R126, c[0x0][0x218], R12 ;  /* 0x000086007e7e7a25 */ /* 0x000fe200078e000c */
[--C-:B------:R-:W-:Y:S02]  /*2930*/  IADD3 R105, R105, R4, R220.reuse ;  /* 0x0000000469697210 */ /* 0x100fe40007ffe0dc */
[----:B------:R-:W-:Y:S01]  /*2940*/  IADD3 R108, R108, R3, R220 ;  /* 0x000000036c6c7210 */ /* 0x000fe20007ffe0dc */
[----:B------:R-:W-:Y:S01]  /*2950*/  IMAD.WIDE.U32 R120, R60, c[0x0][0x280], R120 ;  /* 0x0000a0003c787a25 */ /* 0x000fe200078e0078 */
[----:B------:R-:W-:-:S02]  /*2960*/  IADD3 R106, R106, R2, R220 ;  /* 0x000000026a6a7210 */ /* 0x000fc40007ffe0dc */
[----:B------:R-:W-:Y:S01]  /*2970*/  IADD3 R104, R104, R0, R220 ;  /* 0x0000000068687210 */ /* 0x000fe20007ffe0dc */
[----:B------:R-:W-:Y:S01]  /*2980*/  IMAD.WIDE.U32 R118, R60, c[0x0][0x290], R118 ;  /* 0x0000a4003c767a25 */ /* 0x000fe200078e0076 */
[----:B------:R-:W-:Y:S02]  /*2990*/  IADD3 R71, P1, P0, R144, R148, R140 ;  /* 0x0000009490477210 */ /* 0x000fe4000783e08c */
[----:B------:R-:W-:Y:S01]  /*29a0*/  LOP3.LUT R115, R115, 0xfffffff8, RZ, 0xc0, !PT ;  /* 0xfffffff873737812 */ /* 0x000fe200078ec0ff */
[----:B------:R-:W-:Y:S01]  /*29b0*/  IMAD.IADD R75, R125, 0x1, R73 ;  /* 0x000000017d4b7824 */ /* 0x000fe200078e0249 */
[----:B------:R-:W-:Y:S01]  /*29c0*/  LOP3.LUT R114, R114, 0xfffffff8, RZ, 0xc0, !PT ;  /* 0xfffffff872727812 */ /* 0x000fe200078ec0ff */
[----:B------:R-:W-:Y:S01]  /*29d0*/  IMAD.IADD R74, R123, 0x1, R72 ;  /* 0x000000017b4a7824 */ /* 0x000fe200078e0248 */
[----:B------:R-:W-:Y:S01]  /*29e0*/  LOP3.LUT R113, R113, 0xfffffff8, RZ, 0xc0, !PT ;  /* 0xfffffff871717812 */ /* 0x000fe200078ec0ff */
[----:B------:R-:W-:Y:S01]  /*29f0*/  IMAD.IADD R79, R129, 0x1, R79 ;  /* 0x00000001814f7824 */ /* 0x000fe200078e024f */
[CC--:B------:R-:W-:Y:S01]  /*2a00*/  SHF.L.U64.HI R92, R93.reuse, R96.reuse, c[0x0][0x1e4] ;  /* 0x000079005d5c7619 */ /* 0x0c0fe20000010260 */
[----:B------:R-:W-:Y:S01]  /*2a10*/  IMAD.SHL.U32 R93, R93, 0x40, RZ ;  /* 0x000000405d5d7824 */ /* 0x000fe200078e00ff */
[CC--:B------:R-:W-:Y:S01]  /*2a20*/  SHF.L.U64.HI R94, R95.reuse, R96.reuse, c[0x0][0x284] ;  /* 0x0000a1005f5e7619 */ /* 0x0c0fe20000010260 */
[----:B------:R-:W-:Y:S01]  /*2a30*/  IMAD.SHL.U32 R95, R95, 0x40, RZ ;  /* 0x000000405f5f7824 */ /* 0x000fe200078e00ff */
[----:B------:R-:W-:Y:S01]  /*2a40*/  ISETP.GE.AND P6, PT, R86, 0x1, PT ;  /* 0x000000015600780c */ /* 0x000fe20003fc6270 */
[----:B------:R-:W-:Y:S01]  /*2a50*/  IMAD.IADD R76, R127, 0x1, R76 ;  /* 0x000000017f4c7824 */ /* 0x000fe200078e024c */
[C---:B------:R-:W-:Y:S01]  /*2a60*/  SHF.L.U64.HI R96, R97.reuse, R96, c[0x0][0x294] ;  /* 0x0000a50061607619 */ /* 0x040fe20000010260 */
[----:B------:R-:W-:Y:S01]  /*2a70*/  IMAD.SHL.U32 R97, R97, 0x40, RZ ;  /* 0x0000004061617824 */ /* 0x000fe200078e00ff */
[----:B------:R-:W-:Y:S01]  /*2a80*/  ISETP.NE.AND P6, PT, RZ, UR4, PT ;  /* 0x00000004ff007c0c */ /* 0x000fe2000bfc5270 */
[----:B------:R-:W-:Y:S01]  /*2a90*/  IMAD.IADD R73, R73, 0x1, R121 ;  /* 0x0000000149497824 */ /* 0x000fe200078e0279 */
[----:B------:R-:W-:Y:S01]  /*2aa0*/  IADD3.X R70, R83, R89, R141, P1, P0 ;  /* 0x0000005953467210 */ /* 0x000fe20000fe048d */
[----:B------:R-:W-:Y:S01]  /*2ab0*/  IMAD.IADD R72, R72, 0x1, R119 ;  /* 0x0000000148487824 */ /* 0x000fe200078e0277 */
[----:B------:R-:W-:Y:S01]  /*2ac0*/  SHF.R.S32.HI R103, RZ, 0x1f, R115 ;  /* 0x0000001fff677819 */ /* 0x000fe20000011473 */
[----:B------:R-:W-:Y:S01]  /*2ad0*/  IMAD.SHL.U32 R109, R109, 0x2, RZ ;  /* 0x000000026d6d7824 */ /* 0x000fe200078e00ff */
        /* <DEDUP_REMOVED lines=9> */
[----:B------:R-:W-:-:S02]  /*2b70*/  IMAD.SHL.U32 R104, R104, 0x2, RZ ;  /* 0x0000000268687824 */ /* 0x000fc400078e00ff */
.L_x_181:
[-C--:B------:R-:W-:Y:S01]  /*2b80*/  IMAD R117, R92, R116.reuse, RZ ;  /* 0x000000745c757224 */ /* 0x080fe200078e02ff */
[----:B------:R-:W-:Y:S01]  /*2b90*/  SHF.R.S32.HI R69, RZ, 0x1f, R116 ;  /* 0x0000001fff457819 */ /* 0x000fe20000011474 */
[----:B------:R-:W-:Y:S01]  /*2ba0*/  IMAD.WIDE.U32 R16, R93, R116, RZ ;  /* 0x000000745d107225 */ /* 0x000fe200078e00ff */
[----:B------:R-:W-:Y:S04]  /*2bb0*/  DEPBAR.LE SB0, 0x0 ;  /* 0x000080000000791a */ /* 0x000fe80000000000 */
[----:B------:R-:W-:Y:S01]  /*2bc0*/  WARPSYNC 0xffffffff ;  /* 0xffffffff00007948 */ /* 0x000fe20003800000 */
[----:B------:R-:W-:Y:S01]  /*2bd0*/  BAR.SYNC.DEFER_BLOCKING 0x0 ;  /* 0x0000000000007b1d */ /* 0x000fe20000010000 */
[----:B------:R-:W-:Y:S01]  /*2be0*/  ISETP.GE.AND P2, PT, R86, 0x1, PT ;  /* 0x000000015600780c */ /* 0x000fe20003f46270 */
[----:B------:R-:W-:Y:S01]  /*2bf0*/  IMAD R117, R69, R93, R117 ;  /* 0x0000005d45757224 */ /* 0x000fe200078e0275 */
[----:B-1----:R-:W-:Y:S03]  /*2c00*/  IADD3 R2, P1, R71, R16, RZ ;  /* 0x0000001047027210 */ /* 0x002fe60007f3e0ff */
[----:B------:R-:W-:Y:S01]  /*2c10*/  IMAD.IADD R117, R17, 0x1, R117 ;  /* 0x0000000111757824 */ /* 0x000fe200078e0275 */
[C---:B------:R-:W-:Y:S03]  /*2c20*/  LEA R52, P0, R2.reuse, c[0x0][0x1c8], 0x1 ;  /* 0x0000720002347a11 */ /* 0x040fe600078008ff */
[----:B------:R-:W-:Y:S05]  /*2c30*/  IMAD.X R0, R117, 0x1, R70, P1 ;  /* 0x0000000175007824 */ /* 0x000fea00008e0646 */
[----:B------:R-:W-:Y:S01]  /*2c40*/  LEA.HI.X R53, R2, c[0x0][0x1cc], R0, 0x1, P0 ;  /* 0x0000730002357a11 */ /* 0x000fe200000f0c00 */
[----:B------:R-:W-:Y:S01]  /*2c50*/  BSSY B1, `(.L_x_157) ;  /* 0x000038a000017945 */ /* 0x000fe20003800000 */
[----:B------:R-:W-:-:S05]  /*2c60*/  @!P2 BRA `(.L_x_158) ;  /* 0x000036e00000a947 */ /* 0x000fca0003800000 */
[-C--:B------:R-:W-:Y:S02]  /*2c70*/  IMAD R2, R94, R116.reuse, RZ ;  /* 0x000000745e027224 */ /* 0x080fe400078e02ff */
[-C--:B------:R-:W-:Y:S02]  /*2c80*/  IMAD R0, R96, R116.reuse, RZ ;  /* 0x0000007460007224 */ /* 0x080fe400078e02ff */
[----:B------:R-:W-:Y:S02]  /*2c90*/  IMAD R3, R116, -0x40, R66 ;  /* 0xffffffc074037824 */ /* 0x000fe400078e0242 */
[-C--:B------:R-:W-:Y:S03]  /*2ca0*/  IMAD.WIDE.U32 R34, R95, R116.reuse, RZ ;  /* 0x000000745f227225 */ /* 0x080fe600078e00ff */
[----:B------:R-:W-:Y:S01]  /*2cb0*/  IMNMX R3, R3, 0x40, PT ;  /* 0x0000004003037817 */ /* 0x000fe20003800200 */
[----:B------:R-:W-:Y:S04]  /*2cc0*/  IMAD.WIDE.U32 R32, R97, R116, RZ ;  /* 0x0000007461207225 */ /* 0x000fe800078e00ff */
[C---:B------:R-:W-:Y:S02]  /*2cd0*/  IMAD R2, R69.reuse, R95, R2 ;  /* 0x0000005f45027224 */ /* 0x040fe400078e0202 */
[----:B------:R-:W-:Y:S03]  /*2ce0*/  IMAD R0, R69, R97, R0 ;  /* 0x0000006145007224 */ /* 0x000fe600078e0200 */
[----:B------:R-:W-:Y:S02]  /*2cf0*/  IADD3 R2, R35, R2, RZ ;  /* 0x0000000223027210 */ /* 0x000fe40007ffe0ff */
[----:B------:R-:W-:Y:S01]  /*2d00*/  IADD3 R0, R33, R0, RZ ;  /* 0x0000000021007210 */ /* 0x000fe20007ffe0ff */
[----:B------:R-:W-:-:S05]  /*2d10*/  @!P6 BRA `(.L_x_159) ;  /* 0x00001b500000e947 */ /* 0x000fca0003800000 */
[----:B------:R-:W-:Y:S01]  /*2d20*/  ISETP.GE.AND P1, PT, R225, R3, PT ;  /* 0x00000003e100720c */ /* 0x000fe20003f26270 */
[----:B------:R-:W-:Y:S01]  /*2d30*/  BSSY B0, `(.L_x_160) ;  /* 0x000003a000007945 */ /* 0x000fe20003800000 */
        /* <DEDUP_REMOVED lines=12> */
[----:B------:R-:W-:-:S05]  /*2e00*/  @P1 BRA `(.L_x_161) ;  /* 0x000002c000001947 */ /* 0x000fca0003800000 */
[----:B------:R-:W-:Y:S01]  /*2e10*/  IADD3 R34, P0, R124, R34, RZ ;  /* 0x000000227c227210 */ /* 0x000fe20007f1e0ff */
[----:B------:R-:W-:Y:S01]  /*2e20*/  CS2R R50, SRZ ;  /* 0x0000000000327805 */ /* 0x000fe2000001ff00 */
[----:B------:R-:W-:Y:S01]  /*2e30*/  CS2R R24, SRZ ;  /* 0x0000000000187805 */ /* 0x000fe2000001ff00 */
[----:B------:R-:W-:Y:S01]  /*2e40*/  CS2R R48, SRZ ;  /* 0x0000000000307805 */ /* 0x000fe2000001ff00 */
[----:B------:R-:W-:Y:S01]  /*2e50*/  CS2R R26, SRZ ;  /* 0x00000000001a7805 */ /* 0x000fe2000001ff00 */
[----:B------:R-:W-:Y:S01]  /*2e60*/  IMAD.X R2, R2, 0x1, R75, P0 ;  /* 0x0000000102027824 */ /* 0x000fe200000e064b */
[----:B------:R-:W-:Y:S01]  /*2e70*/  IADD3 R32, P0, R122, R32, RZ ;  /* 0x000000207a207210 */ /* 0x000fe20007f1e0ff */
[----:B------:R-:W-:Y:S01]  /*2e80*/  CS2R R44, SRZ ;  /* 0x00000000002c7805 */ /* 0x000fe2000001ff00 */
[----:B------:R-:W-:Y:S01]  /*2e90*/  CS2R R22, SRZ ;  /* 0x0000000000167805 */ /* 0x000fe2000001ff00 */
[----:B------:R-:W-:Y:S01]  /*2ea0*/  CS2R R42, SRZ ;  /* 0x00000000002a7805 */ /* 0x000fe2000001ff00 */
[----:B------:R-:W-:Y:S01]  /*2eb0*/  CS2R R20, SRZ ;  /* 0x0000000000147805 */ /* 0x000fe2000001ff00 */
[----:B------:R-:W-:Y:S01]  /*2ec0*/  IMAD.X R0, R0, 0x1, R74, P0 ;  /* 0x0000000100007824 */ /* 0x000fe200000e064a */
[C---:B------:R-:W-:Y:S01]  /*2ed0*/  LEA R4, P0, R34.reuse, c[0x0][0x270], 0x1 ;  /* 0x00009c0022047a11 */ /* 0x040fe200078008ff */
[----:B------:R-:W-:Y:S01]  /*2ee0*/  CS2R R38, SRZ ;  /* 0x0000000000267805 */ /* 0x000fe2000001ff00 */
[----:B------:R-:W-:Y:S01]  /*2ef0*/  CS2R R18, SRZ ;  /* 0x0000000000127805 */ /* 0x000fe2000001ff00 */
[----:B------:R-:W-:Y:S01]  /*2f00*/  CS2R R36, SRZ ;  /* 0x0000000000247805 */ /* 0x000fe2000001ff00 */
[----:B------:R-:W-:Y:S01]  /*2f10*/  LEA.HI.X R5, R34, c[0x0][0x274], R2, 0x1, P0 ;  /* 0x00009d0022057a11 */ /* 0x000fe200000f0c02 */
[----:B------:R-:W-:Y:S01]  /*2f20*/  CS2R R16, SRZ ;  /* 0x0000000000107805 */ /* 0x000fe2000001ff00 */
[C---:B------:R-:W-:Y:S04]  /*2f30*/  LEA R2, P0, R32.reuse, c[0x0][0x288], 0x1 ;  /* 0x0000a20020027a11 */ /* 0x040fe800078008ff */
[----:B------:R-:W-:Y:S02]  /*2f40*/  LEA.HI.X R3, R32, c[0x0][0x28c], R0, 0x1, P0 ;  /* 0x0000a30020037a11 */ /* 0x000fe400000f0c00 */
[----:B------:R-:W-:Y:S11]  /*2f50*/  ISETP.GE.AND P0, PT, R138, c[0x0][0x27c], PT ;  /* 0x00009f008a007a0c */ /* 0x000ff60003f06270 */
[----:B------:R-:W-:Y:S02]  /*2f60*/  @!UPT UIADD3 URZ, URZ, URZ, URZ ;  /* 0x0000003f3f3ff290 */ /* 0x000fe4000fffe03f */
[----:B------:R1:W5:Y:S04]  /*2f70*/  @!P0 LDG.E.64 R50, [R4.64] ;  /* 0x0000000604328981 */ /* 0x000368000c1e1b00 */
[----:B------:R1:W5:Y:S01]  /*2f80*/  @!P0 LDG.E.64 R24, [R2.64] ;  /* 0x0000000602188981 */ /* 0x000362000c1e1b00 */
[----:B------:R-:W-:Y:S11]  /*2f90*/  ISETP.GE.AND P0, PT, R134, c[0x0][0x27c], PT ;  /* 0x00009f0086007a0c */ /* 0x000ff60003f06270 */
[----:B------:R-:W-:Y:S02]  /*2fa0*/  @!UPT UIADD3 URZ, URZ, URZ, URZ ;  /* 0x0000003f3f3ff290 */ /* 0x000fe4000fffe03f */
[----:B------:R1:W5:Y:S04]  /*2fb0*/  @!P0 LDG.E.64 R48, [R4.64+0x20] ;  /* 0x0000200604308981 */ /* 0x000368000c1e1b00 */
[----:B------:R1:W5:Y:S01]  /*2fc0*/  @!P0 LDG.E.64 R26, [R2.64+0x20] ;  /* 0x00002006021a8981 */ /* 0x000362000c1e1b00 */
        /* <DEDUP_REMOVED lines=15> */
[----:B------:R1:W5:Y:S02]  /*30c0*/  @!P0 LDG.E.64 R16, [R2.64+0xa0] ;  /* 0x0000a00602108981 */ /* 0x000364000c1e1b00 */
.L_x_161:
[----:B------:R-:W-:Y:S05]  /*30d0*/  BSYNC B0 ;  /* 0x0000000000007941 */ /* 0x000fea0003800000 */
.L_x_160:
[----:B------:R-:W-:-:S05]  /*30e0*/  @P1 BRA `(.L_x_162) ;  /* 0x0000340000001947 */ /* 0x000fca0003800000 */
[----:B-----5:R-:W-:Y:S01]  /*30f0*/  MOV R0, R39 ;  /* 0x0000002700007202 */ /* 0x020fe20000000f00 */
[----:B-1----:R-:W-:Y:S01]  /*3100*/  IMAD.MOV.U32 R4, RZ, RZ, R36 ;  /* 0x000000ffff047224 */ /* 0x002fe200078e0024 */
[----:B------:R-:W-:Y:S01]  /*3110*/  ISETP.GE.AND P0, PT, R140, c[0x0][0x1d4], PT ;  /* 0x000075008c007a0c */ /* 0x000fe20003f06270 */
[----:B------:R-:W-:Y:S01]  /*3120*/  IMAD.MOV.U32 R3, RZ, RZ, R37 ;  /* 0x000000ffff037224 */ /* 0x000fe200078e0025 */
[----:B------:R-:W-:Y:S01]  /*3130*/  BSSY B0, `(.L_x_163) ;  /* 0x0000054000007945 */ /* 0x000fe20003800000 */
[----:B------:R-:W-:Y:S03]  /*3140*/  IMAD.MOV.U32 R2, RZ, RZ, R38 ;  /* 0x000000ffff027224 */ /* 0x000fe600078e0026 */
[----:B------:R-:W-:Y:S01]  /*3150*/  PRMT R34, R3, 0x5410, R4 ;  /* 0x0000541003227816 */ /* 0x000fe20000000004 */
[----:B------:R-:W-:Y:S01]  /*3160*/  IMAD.MOV.U32 R4, RZ, RZ, R42 ;  /* 0x000000ffff047224 */ /* 0x000fe200078e002a */
[----:B------:R-:W-:Y:S01]  /*3170*/  PRMT R35, R0, 0x5410, R2 ;  /* 0x0000541000237816 */ /* 0x000fe20000000002 */
[----:B------:R-:W-:Y:S01]  /*3180*/  IMAD.MOV.U32 R3, RZ, RZ, R43 ;  /* 0x000000ffff037224 */ /* 0x000fe200078e002b */
[----:B------:R-:W-:Y:S01]  /*3190*/  MOV R2, R44 ;  /* 0x0000002c00027202 */ /* 0x000fe20000000f00 */
        /* <DEDUP_REMOVED lines=11> */
[----:B------:R-:W-:Y:S02]  /*3250*/  MOV R4, R18 ;  /* 0x0000001200047202 */ /* 0x000fe40000000f00 */
[----:B------:R-:W-:Y:S02]  /*3260*/  MOV R0, R21 ;  /* 0x0000001500007202 */ /* 0x000fe40000000f00 */
[----:B------:R-:W-:Y:S01]  /*3270*/  PRMT R6, R3, 0x5410, R4 ;  /* 0x0000541003067816 */ /* 0x000fe20000000004 */
[----:B------:R-:W-:Y:S01]  /*3280*/  IMAD.MOV.U32 R4, RZ, RZ, R22 ;  /* 0x000000ffff047224 */ /* 0x000fe200078e0016 */
[----:B------:R-:W-:Y:S01]  /*3290*/  PRMT R7, R0, 0x5410, R2 ;  /* 0x0000541000077816 */ /* 0x000fe20000000002 */
[----:B------:R-:W-:Y:S01]  /*32a0*/  IMAD.MOV.U32 R3, RZ, RZ, R23 ;  /* 0x000000ffff037224 */ /* 0x000fe200078e0017 */
[----:B------:R-:W-:Y:S01]  /*32b0*/  MOV R2, R26 ;  /* 0x0000001a00027202 */ /* 0x000fe20000000f00 */
[----:B------:R-:W-:Y:S03]  /*32c0*/  IMAD.MOV.U32 R0, RZ, RZ, R27 ;  /* 0x000000ffff007224 */ /* 0x000fe600078e001b */
[----:B------:R-:W-:Y:S02]  /*32d0*/  PRMT R8, R3, 0x5410, R4 ;  /* 0x0000541003087816 */ /* 0x000fe40000000004 */
[----:B------:R-:W-:Y:S01]  /*32e0*/  PRMT R11, R0, 0x5410, R2 ;  /* 0x00005410000b7816 */ /* 0x000fe20000000002 */
[----:B------:R-:W-:-:S05]  /*32f0*/  @P0 BRA `(.L_x_164) ;  /* 0x0000037000000947 */ /* 0x000fca0003800000 */
[----:B------:R-:W-:Y:S01]  /*3300*/  ISETP.GE.AND P0, PT, R138, c[0x0][0x27c], PT ;  /* 0x00009f008a007a0c */ /* 0x000fe20003f06270 */
[----:B------:R-:W1:Y:S01]  /*3310*/  LDS.128 R12, [R230+0x6000] ;  /* 0x00600000e60c7984 */ /* 0x000e620000000c00 */
[----:B------:R-:W-:Y:S02]  /*3320*/  MOV R0, R24 ;  /* 0x0000001800007202 */ /* 0x000fe40000000f00 */
[----:B------:R-:W-:Y:S02]  /*3330*/  MOV R29, R50 ;  /* 0x00000032001d7202 */ /* 0x000fe40000000f00 */
[----:B------:R-:W-:Y:S02]  /*3340*/  MOV R3, R25 ;  /* 0x0000001900037202 */ /* 0x000fe40000000f00 */
[----:B------:R-:W-:Y:S05]  /*3350*/  MOV R32, R51 ;  /* 0x0000003300207202 */ /* 0x000fea0000000f00 */
[--C-:B------:R-:W-:Y:S01]  /*3360*/  @!P0 SHF.R.U64 R2, R24, 0x10, R25.reuse ;  /* 0x0000001018028819 */ /* 0x100fe20000001219 */
[----:B------:R-:W-:Y:S01]  /*3370*/  @!P0 HADD2.F32 R0, -RZ, R0.H0_H0 ;  /* 0x20000000ff008230 */ /* 0x000fe20000004100 */
[----:B------:R-:W-:Y:S01]  /*3380*/  @!P0 SHF.R.U32.HI R4, RZ, 0x10, R25 ;  /* 0x00000010ff048819 */ /* 0x000fe20000011619 */
[----:B------:R-:W-:Y:S01]  /*3390*/  @!P0 HADD2.F32 R29, -RZ, R29.H0_H0 ;  /* 0x2000001dff1d8230 */ /* 0x000fe20000004100 */
[--C-:B------:R-:W-:Y:S01]  /*33a0*/  @!P0 SHF.R.U64 R31, R50, 0x10, R51.reuse ;  /* 0x00000010321f8819 */ /* 0x100fe20000001233 */
[----:B------:R-:W-:Y:S01]  /*33b0*/  @!P0 HADD2.F32 R2, -RZ, R2.H0_H0 ;  /* 0x20000002ff028230 */ /* 0x000fe20000004100 */
[----:B------:R-:W-:Y:S01]  /*33c0*/  @!P0 SHF.R.U32.HI R33, RZ, 0x10, R51 ;  /* 0x00000010ff218819 */ /* 0x000fe20000011633 */
[----:B------:R-:W-:Y:S02]  /*33d0*/  @!P0 HADD2.F32 R3, -RZ, R3.H0_H0 ;  /* 0x20000003ff038230 */ /* 0x000fe40000004100 */
[----:B------:R-:W-:Y:S02]  /*33e0*/  @!P0 HADD2.F32 R31, -RZ, R31.H0_H0 ;  /* 0x2000001fff1f8230 */ /* 0x000fe40000004100 */
[----:B------:R-:W-:Y:S02]  /*33f0*/  @!P0 HADD2.F32 R33, -RZ, R33.H0_H0 ;  /* 0x20000021ff218230 */ /* 0x000fe40000004100 */
[----:B------:R-:W-:Y:S01]  /*3400*/  @!P0 HADD2.F32 R4, -RZ, R4.H0_H0 ;  /* 0x20000004ff048230 */ /* 0x000fe20000004100 */
[----:B-1----:R-:W-:Y:S01]  /*3410*/  @!P0 IMAD.MOV.U32 R25, RZ, RZ, R13 ;  /* 0x000000ffff198224 */ /* 0x002fe200078e000d */
[----:B------:R-:W-:Y:S04]  /*3420*/  @!P0 MOV R24, R12 ;  /* 0x0000000c00188202 */ /* 0x000fe80000000f00 */
[--C-:B------:R-:W-:Y:S02]  /*3430*/  @!P0 HADD2.F32 R30, -RZ, R25.reuse.H1_H1 ;  /* 0x30000019ff1e8230 */ /* 0x100fe40000004100 */
[--C-:B------:R-:W-:Y:S02]  /*3440*/  @!P0 HADD2.F32 R28, -RZ, R24.reuse.H1_H1 ;  /* 0x30000018ff1c8230 */ /* 0x100fe40000004100 */
[----:B------:R-:W-:Y:S01]  /*3450*/  @!P0 HADD2.F32 R24, -RZ, R24.H0_H0 ;  /* 0x20000018ff188230 */ /* 0x000fe20000004100 */
[----:B------:R-:W-:Y:S02]  /*3460*/  @!P0 FMUL.FTZ R50, R30, R2 ;  /* 0x000000021e328220 */ /* 0x000fe40000410000 */
[-C--:B------:R-:W-:Y:S02]  /*3470*/  @!P0 FMUL.FTZ R47, R28, R0.reuse ;  /* 0x000000001c2f8220 */ /* 0x080fe40000410000 */
[C---:B------:R-:W-:Y:S02]  /*3480*/  @!P0 FMUL.FTZ R0, R24.reuse, R0 ;  /* 0x0000000018008220 */ /* 0x040fe40000410000 */
[-C--:B------:R-:W-:Y:S01]  /*3490*/  @!P0 FFMA.FTZ R47, R24, R29.reuse, -R47 ;  /* 0x0000001d182f8223 */ /* 0x080fe2000001082f */
[----:B------:R-:W-:Y:S01]  /*34a0*/  @!P0 HADD2.F32 R24, -RZ, R25.H0_H0 ;  /* 0x20000019ff188230 */ /* 0x000fe20000004100 */
[----:B------:R-:W-:Y:S01]  /*34b0*/  @!P0 FFMA.FTZ R0, R28, R29, R0 ;  /* 0x0000001d1c008223 */ /* 0x000fe20000010000 */
[----:B------:R-:W-:Y:S01]  /*34c0*/  @!P0 MOV R25, R14 ;  /* 0x0000000e00198202 */ /* 0x000fe20000000f00 */
[----:B------:R-:W-:Y:S02]  /*34d0*/  @!P0 HADD2.F32 R29, -RZ, R32.H0_H0 ;  /* 0x20000020ff1d8230 */ /* 0x000fe40000004100 */
[----:B------:R-:W-:Y:S01]  /*34e0*/  @!P0 FMUL.FTZ R2, R24, R2 ;  /* 0x0000000218028220 */ /* 0x000fe20000410000 */
[----:B------:R-:W-:Y:S01]  /*34f0*/  @!P0 F2FP.PACK_AB R0, R0, R47 ;  /* 0x0000002f0000823e */ /* 0x000fe200000000ff */
[----:B------:R-:W-:Y:S01]  /*3500*/  @!P0 FFMA.FTZ R50, R24, R31, -R50 ;  /* 0x0000001f18328223 */ /* 0x000fe20000010832 */
[----:B------:R-:W-:Y:S01]  /*3510*/  @!P0 MOV R24, R15 ;  /* 0x0000000f00188202 */ /* 0x000fe20000000f00 */
[----:B------:R-:W-:Y:S01]  /*3520*/  @!P0 FFMA.FTZ R2, R30, R31, R2 ;  /* 0x0000001f1e028223 */ /* 0x000fe20000010002 */
[--C-:B------:R-:W-:Y:S01]  /*3530*/  @!P0 HADD2.F32 R28, -RZ, R25.reuse.H1_H1 ;  /* 0x30000019ff1c8230 */ /* 0x100fe20000004100 */
[----:B------:R-:W-:Y:S01]  /*3540*/  @!P0 IMAD.MOV.U32 R12, RZ, RZ, R0 ;  /* 0x000000ffff0c8224 */ /* 0x000fe200078e0000 */
[----:B------:R-:W-:Y:S02]  /*3550*/  @!P0 HADD2.F32 R25, -RZ, R25.H0_H0 ;  /* 0x20000019ff198230 */ /* 0x000fe40000004100 */
[--C-:B------:R-:W-:Y:S01]  /*3560*/  @!P0 HADD2.F32 R32, -RZ, R24.reuse.H1_H1 ;  /* 0x30000018ff208230 */ /* 0x100fe20000004100 */
[-C--:B------:R-:W-:Y:S01]  /*3570*/  @!P0 FMUL.FTZ R54, R28, R3.reuse ;  /* 0x000000031c368220 */ /* 0x080fe20000410000 */
[----:B------:R-:W-:Y:S01]  /*3580*/  @!P0 HADD2.F32 R24, -RZ, R24.H0_H0 ;  /* 0x20000018ff188230 */ /* 0x000fe20000004100 */
[C---:B------:R-:W-:Y:S01]  /*3590*/  @!P0 FMUL.FTZ R3, R25.reuse, R3 ;  /* 0x0000000319038220 */ /* 0x040fe20000410000 */
[----:B------:R-:W-:Y:S01]  /*35a0*/  @!P0 F2FP.PACK_AB R2, R2, R50 ;  /* 0x000000320202823e */ /* 0x000fe200000000ff */
[-C--:B------:R-:W-:Y:S02]  /*35b0*/  @!P0 FMUL.FTZ R51, R32, R4.reuse ;  /* 0x0000000420338220 */ /* 0x080fe40000410000 */
[----:B------:R-:W-:Y:S01]  /*35c0*/  @!P0 FMUL.FTZ R4, R24, R4 ;  /* 0x0000000418048220 */ /* 0x000fe20000410000 */
[----:B------:R-:W-:Y:S01]  /*35d0*/  @!P0 MOV R13, R2 ;  /* 0x00000002000d8202 */ /* 0x000fe20000000f00 */
[-C--:B------:R-:W-:Y:S02]  /*35e0*/  @!P0 FFMA.FTZ R3, R28, R29.reuse, R3 ;  /* 0x0000001d1c038223 */ /* 0x080fe40000010003 */
[----:B------:R-:W-:Y:S02]  /*35f0*/  @!P0 FFMA.FTZ R25, R25, R29, -R54 ;  /* 0x0000001d19198223 */ /* 0x000fe40000010836 */
[-C--:B------:R-:W-:Y:S02]  /*3600*/  @!P0 FFMA.FTZ R51, R24, R33.reuse, -R51 ;  /* 0x0000002118338223 */ /* 0x080fe40000010833 */
[----:B------:R-:W-:Y:S01]  /*3610*/  @!P0 FFMA.FTZ R4, R32, R33, R4 ;  /* 0x0000002120048223 */ /* 0x000fe20000010004 */
[----:B------:R-:W-:Y:S04]  /*3620*/  @!P0 F2FP.PACK_AB R3, R3, R25 ;  /* 0x000000190303823e */ /* 0x000fe800000000ff */
[----:B------:R-:W-:Y:S02]  /*3630*/  @!P0 F2FP.PACK_AB R4, R4, R51 ;  /* 0x000000330404823e */ /* 0x000fe400000000ff */
[----:B------:R-:W-:Y:S02]  /*3640*/  @!P0 MOV R14, R3 ;  /* 0x00000003000e8202 */ /* 0x000fe40000000f00 */
[----:B------:R-:W-:Y:S05]  /*3650*/  @!P0 MOV R15, R4 ;  /* 0x00000004000f8202 */ /* 0x000fea0000000f00 */
[----:B------:R1:W-:Y:S02]  /*3660*/  STG.E.128 [R52.64], R12 ;  /* 0x0000000c34007986 */ /* 0x0003e4000c101d06 */
.L_x_164:
[----:B------:R-:W-:Y:S05]  /*3670*/  BSYNC B0 ;  /* 0x0000000000007941 */ /* 0x000fea0003800000 */
.L_x_163:
[----:B------:R-:W-:Y:S01]  /*3680*/  ISETP.GE.AND P0, PT, R9, c[0x0][0x1d4], PT ;  /* 0x0000750009007a0c */ /* 0x000fe20003f06270 */
[----:B------:R-:W-:Y:S01]  /*3690*/  @!UPT UIADD3 URZ, URZ, URZ, URZ ;  /* 0x0000003f3f3ff290 */ /* 0x000fe2000fffe03f */
[----:B------:R-:W-:Y:S11]  /*36a0*/  BSSY B0, `(.L_x_165) ;  /* 0x0000036000007945 */ /* 0x000ff60003800000 */
[----:B------:R-:W-:-:S05]  /*36b0*/  @P0 BRA `(.L_x_166) ;  /* 0x0000034000000947 */ /* 0x000fca0003800000 */
[----:B------:R-:W-:Y:S01]  /*36c0*/  ISETP.GE.AND P0, PT, R134, c[0x0][0x27c], PT ;  /* 0x00009f0086007a0c */ /* 0x000fe20003f06270 */
[----:B-1----:R-:W1:Y:S11]  /*36d0*/  LDS.128 R12, [R229+0x6000] ;  /* 0x00600000e50c7984 */ /* 0x002e760000000c00 */
[----:B------:R-:W-:Y:S01]  /*36e0*/  @!UPT UIADD3 URZ, URZ, URZ, URZ ;  /* 0x0000003f3f3ff290 */ /* 0x000fe2000fffe03f */
[----:B------:R-:W-:Y:S01]  /*36f0*/  @!P0 HADD2.F32 R24, -RZ, R11.H1_H1 ;  /* 0x3000000bff188230 */ /* 0x000fe20000004100 */
[----:B------:R-:W-:Y:S02]  /*3700*/  @!P0 SHF.R.U64 R0, R26, 0x10, R27 ;  /* 0x000000101a008819 */ /* 0x000fe4000000121b */
[----:B------:R-:W-:Y:S02]  /*3710*/  @!P0 SHF.R.U64 R29, R48, 0x10, R49 ;  /* 0x00000010301d8819 */ /* 0x000fe40000001231 */
[----:B------:R-:W-:Y:S01]  /*3720*/  @!P0 SHF.R.U32.HI R3, RZ, 0x10, R27 ;  /* 0x00000010ff038819 */ /* 0x000fe2000001161b */
[----:B------:R-:W-:Y:S01]  /*3730*/  @!P0 HADD2.F32 R25, -RZ, R0.H0_H0 ;  /* 0x20000000ff198230 */ /* 0x000fe20000004100 */
[----:B------:R-:W-:Y:S01]  /*3740*/  @!P0 SHF.R.U32.HI R31, RZ, 0x10, R49 ;  /* 0x00000010ff1f8819 */ /* 0x000fe20000011631 */
[----:B------:R-:W-:Y:S02]  /*3750*/  @!P0 HADD2.F32 R27, -RZ, R46.H1_H1 ;  /* 0x3000002eff1b8230 */ /* 0x000fe40000004100 */
[----:B------:R-:W-:Y:S02]  /*3760*/  @!P0 HADD2.F32 R29, -RZ, R29.H0_H0 ;  /* 0x2000001dff1d8230 */ /* 0x000fe40000004100 */
[----:B------:R-:W-:Y:S01]  /*3770*/  @!P0 HADD2.F32 R31, -RZ, R31.H0_H0 ;  /* 0x2000001fff1f8230 */ /* 0x000fe20000004100 */
[----:B-1----:R-:W-:Y:S02]  /*3780*/  @!P0 MOV R2, R12 ;  /* 0x0000000c00028202 */ /* 0x002fe40000000f00 */
[----:B------:R-:W-:Y:S03]  /*3790*/  @!P0 MOV R4, R13 ;  /* 0x0000000d00048202 */ /* 0x000fe60000000f00 */
[--C-:B------:R-:W-:Y:S02]  /*37a0*/  @!P0 HADD2.F32 R26, -RZ, R2.reuse.H1_H1 ;  /* 0x30000002ff1a8230 */ /* 0x100fe40000004100 */
[----:B------:R-:W-:Y:S02]  /*37b0*/  @!P0 HADD2.F32 R2, -RZ, R2.H0_H0 ;  /* 0x20000002ff028230 */ /* 0x000fe40000004100 */
[--C-:B------:R-:W-:Y:S01]  /*37c0*/  @!P0 HADD2.F32 R28, -RZ, R4.reuse.H1_H1 ;  /* 0x30000004ff1c8230 */ /* 0x100fe20000004100 */
[-C--:B------:R-:W-:Y:S02]  /*37d0*/  @!P0 FMUL.FTZ R32, R26, R24.reuse ;  /* 0x000000181a208220 */ /* 0x080fe40000410000 */
[----:B------:R-:W-:Y:S01]  /*37e0*/  @!P0 FMUL.FTZ R0, R2, R24 ;  /* 0x0000001802008220 */ /* 0x000fe20000410000 */
[----:B------:R-:W-:Y:S01]  /*37f0*/  @!P0 HADD2.F32 R24, -RZ, R4.H0_H0 ;  /* 0x20000004ff188230 */ /* 0x000fe20000004100 */
[----:B------:R-:W-:Y:S01]  /*3800*/  @!P0 FMUL.FTZ R33, R28, R25 ;  /* 0x000000191c218220 */ /* 0x000fe20000410000 */
[----:B------:R-:W-:Y:S01]  /*3810*/  @!P0 MOV R4, R14 ;  /* 0x0000000e00048202 */ /* 0x000fe20000000f00 */
[----:B------:R-:W-:Y:S02]  /*3820*/  @!P0 FFMA.FTZ R32, R2, R27, -R32 ;  /* 0x0000001b02208223 */ /* 0x000fe40000010820 */
[C---:B------:R-:W-:Y:S01]  /*3830*/  @!P0 FMUL.FTZ R2, R24.reuse, R25 ;  /* 0x0000001918028220 */ /* 0x040fe20000410000 */
[----:B------:R-:W-:Y:S01]  /*3840*/  @!P0 HADD2.F32 R25, -RZ, R11.H0_H0 ;  /* 0x2000000bff198230 */ /* 0x000fe20000004100 */
[----:B------:R-:W-:Y:S01]  /*3850*/  @!P0 FFMA.FTZ R33, R24, R29, -R33 ;  /* 0x0000001d18218223 */ /* 0x000fe20000010821 */
[----:B------:R-:W-:Y:S01]  /*3860*/  @!P0 MOV R24, R15 ;  /* 0x0000000f00188202 */ /* 0x000fe20000000f00 */
[----:B------:R-:W-:Y:S01]  /*3870*/  @!P0 FFMA.FTZ R0, R26, R27, R0 ;  /* 0x0000001b1a008223 */ /* 0x000fe20000010000 */
[--C-:B------:R-:W-:Y:S01]  /*3880*/  @!P0 HADD2.F32 R26, -RZ, R4.reuse.H1_H1 ;  /* 0x30000004ff1a8230 */ /* 0x100fe20000004100 */
[----:B------:R-:W-:Y:S01]  /*3890*/  @!P0 FFMA.FTZ R2, R28, R29, R2 ;  /* 0x0000001d1c028223 */ /* 0x000fe20000010002 */
[----:B------:R-:W-:Y:S02]  /*38a0*/  @!P0 HADD2.F32 R4, -RZ, R4.H0_H0 ;  /* 0x20000004ff048230 */ /* 0x000fe40000004100 */
[----:B------:R-:W-:Y:S01]  /*38b0*/  @!P0 F2FP.PACK_AB R0, R0, R32 ;  /* 0x000000200000823e */ /* 0x000fe200000000ff */
[----:B------:R-:W-:Y:S01]  /*38c0*/  @!P0 FMUL.FTZ R47, R26, R25 ;  /* 0x000000191a2f8220 */ /* 0x000fe20000410000 */
[----:B------:R-:W-:Y:S01]  /*38d0*/  @!P0 F2FP.PACK_AB R2, R2, R33 ;  /* 0x000000210202823e */ /* 0x000fe200000000ff */
[----:B------:R-:W-:Y:S01]  /*38e0*/  @!P0 HADD2.F32 R27, -RZ, R46.H0_H0 ;  /* 0x2000002eff1b8230 */ /* 0x000fe20000004100 */
[----:B------:R-:W-:Y:S01]  /*38f0*/  @!P0 MOV R12, R0 ;  /* 0x00000000000c8202 */ /* 0x000fe20000000f00 */
[--C-:B------:R-:W-:Y:S01]  /*3900*/  @!P0 HADD2.F32 R30, -RZ, R24.reuse.H1_H1 ;  /* 0x30000018ff1e8230 */ /* 0x100fe20000004100 */
[----:B------:R-:W-:Y:S01]  /*3910*/  @!P0 MOV R13, R2 ;  /* 0x00000002000d8202 */ /* 0x000fe20000000f00 */
[----:B------:R-:W-:Y:S02]  /*3920*/  @!P0 HADD2.F32 R24, -RZ, R24.H0_H0 ;  /* 0x20000018ff188230 */ /* 0x000fe40000004100 */
[----:B------:R-:W-:Y:S01]  /*3930*/  @!P0 HADD2.F32 R11, -RZ, R3.H0_H0 ;  /* 0x20000003ff0b8230 */ /* 0x000fe20000004100 */
[C---:B------:R-:W-:Y:S02]  /*3940*/  @!P0 FMUL.FTZ R3, R4.reuse, R25 ;  /* 0x0000001904038220 */ /* 0x040fe40000410000 */
[----:B------:R-:W-:Y:S02]  /*3950*/  @!P0 FFMA.FTZ R25, R4, R27, -R47 ;  /* 0x0000001b04198223 */ /* 0x000fe4000001082f */
[-C--:B------:R-:W-:Y:S02]  /*3960*/  @!P0 FMUL.FTZ R46, R30, R11.reuse ;  /* 0x0000000b1e2e8220 */ /* 0x080fe40000410000 */
[----:B------:R-:W-:Y:S02]  /*3970*/  @!P0 FMUL.FTZ R4, R24, R11 ;  /* 0x0000000b18048220 */ /* 0x000fe40000410000 */
[----:B------:R-:W-:Y:S02]  /*3980*/  @!P0 FFMA.FTZ R3, R26, R27, R3 ;  /* 0x0000001b1a038223 */ /* 0x000fe40000010003 */
[-C--:B------:R-:W-:Y:S02]  /*3990*/  @!P0 FFMA.FTZ R46, R24, R31.reuse, -R46 ;  /* 0x0000001f182e8223 */ /* 0x080fe4000001082e */
[----:B------:R-:W-:Y:S01]  /*39a0*/  @!P0 FFMA.FTZ R4, R30, R31, R4 ;  /* 0x0000001f1e048223 */ /* 0x000fe20000010004 */
[----:B------:R-:W-:Y:S04]  /*39b0*/  @!P0 F2FP.PACK_AB R3, R3, R25 ;  /* 0x000000190303823e */ /* 0x000fe800000000ff */
[----:B------:R-:W-:Y:S02]  /*39c0*/  @!P0 F2FP.PACK_AB R4, R4, R46 ;  /* 0x0000002e0404823e */ /* 0x000fe400000000ff */
[----:B------:R-:W-:Y:S02]  /*39d0*/  @!P0 MOV R14, R3 ;  /* 0x00000003000e8202 */ /* 0x000fe40000000f00 */
[----:B------:R-:W-:Y:S05]  /*39e0*/  @!P0 MOV R15, R4 ;  /* 0x00000004000f8202 */ /* 0x000fea0000000f00 */
[----:B------:R1:W-:Y:S02]  /*39f0*/  STG.E.128 [R52.64+0x40], R12 ;  /* 0x0000400c34007986 */ /* 0x0003e4000c101d06 */
.L_x_166:
[----:B------:R-:W-:Y:S05]  /*3a00*/  BSYNC B0 ;  /* 0x0000000000007941 */ /* 0x000fea0003800000 */
.L_x_165:
        /* <DEDUP_REMOVED lines=8> */
[--C-:B------:R-:W-:Y:S01]  /*3a90*/  @!P0 SHF.R.U64 R0, R22, 0x10, R23.reuse ;  /* 0x0000001016008819 */ /* 0x100fe20000001217 */
[--C-:B------:R-:W-:Y:S01]  /*3aa0*/  @!P0 HADD2.F32 R24, -RZ, R41.reuse.H1_H1 ;  /* 0x30000029ff188230 */ /* 0x100fe20000004100 */
[----:B------:R-:W-:Y:S02]  /*3ab0*/  @!P0 SHF.R.U32.HI R3, RZ, 0x10, R23 ;  /* 0x00000010ff038819 */ /* 0x000fe40000011617 */
[--C-:B------:R-:W-:Y:S01]  /*3ac0*/  @!P0 SHF.R.U64 R26, R44, 0x10, R45.reuse ;  /* 0x000000102c1a8819 */ /* 0x100fe2000000122d */
[----:B------:R-:W-:Y:S01]  /*3ad0*/  @!P0 HADD2.F32 R22, -RZ, R0.H0_H0 ;  /* 0x20000000ff168230 */ /* 0x000fe20000004100 */
[----:B------:R-:W-:Y:S03]  /*3ae0*/  @!P0 SHF.R.U32.HI R28, RZ, 0x10, R45 ;  /* 0x00000010ff1c8819 */ /* 0x000fe6000001162d */
        /* <DEDUP_REMOVED lines=8> */
[C---:B------:R-:W-:Y:S01]  /*3b70*/  @!P0 FMUL.FTZ R0, R2.reuse, R11 ;  /* 0x0000000b02008220 */ /* 0x040fe20000410000 */
        /* <DEDUP_REMOVED lines=33> */
.L_x_168:
[----:B------:R-:W-:Y:S05]  /*3d90*/  BSYNC B0 ;  /* 0x0000000000007941 */ /* 0x000fea0003800000 */
.L_x_167:
[----:B------:R-:W-:Y:S01]  /*3da0*/  IADD3 R0, R140, 0x60, RZ ;  /* 0x000000608c007810 */ /* 0x000fe20007ffe0ff */
[----:B------:R-:W-:Y:S03]  /*3db0*/  BSSY B0, `(.L_x_169) ;  /* 0x0000038000007945 */ /* 0x000fe60003800000 */
[----:B------:R-:W-:Y:S11]  /*3dc0*/  ISETP.GE.AND P0, PT, R0, c[0x0][0x1d4], PT ;  /* 0x0000750000007a0c */ /* 0x000ff60003f06270 */
[----:B------:R-:W-:Y:S02]  /*3dd0*/  @!UPT UIADD3 URZ, URZ, URZ, URZ ;  /* 0x0000003f3f3ff290 */ /* 0x000fe4000fffe03f */
        /* <DEDUP_REMOVED lines=53> */
.L_x_170:
[----:B------:R-:W-:Y:S05]  /*4130*/  BSYNC B0 ;  /* 0x0000000000007941 */ /* 0x000fea0003800000 */
.L_x_169:
        /* <DEDUP_REMOVED lines=9> */
[----:B------:R-:W-:Y:S01]  /*41d0*/  @!P0 SHF.R.U64 R0, R18, 0x10, R19 ;  /* 0x0000001012008819 */ /* 0x000fe20000001213 */
[--C-:B------:R-:W-:Y:S01]  /*41e0*/  @!P0 HADD2.F32 R18, -RZ, R35.reuse.H1_H1 ;  /* 0x30000023ff128230 */ /* 0x100fe20000004100 */
[----:B------:R-:W-:Y:S02]  /*41f0*/  @!P0 SHF.R.U64 R20, R38, 0x10, R39 ;  /* 0x0000001026148819 */ /* 0x000fe40000001227 */
[----:B------:R-:W-:Y:S01]  /*4200*/  @!P0 SHF.R.U32.HI R3, RZ, 0x10, R19 ;  /* 0x00000010ff038819 */ /* 0x000fe20000011613 */
[----:B------:R-:W-:Y:S01]  /*4210*/  @!P0 HADD2.F32 R8, -RZ, R0.H0_H0 ;  /* 0x20000000ff088230 */ /* 0x000fe20000004100 */
[----:B------:R-:W-:Y:S01]  /*4220*/  @!P0 SHF.R.U32.HI R22, RZ, 0x10, R39 ;  /* 0x00000010ff168819 */ /* 0x000fe20000011627 */
[----:B------:R-:W-:Y:S04]  /*4230*/  @!P0 HADD2.F32 R20, -RZ, R20.H0_H0 ;  /* 0x20000014ff148230 */ /* 0x000fe80000004100 */
        /* <DEDUP_REMOVED lines=41> */
.L_x_172:
[----:B------:R-:W-:Y:S05]  /*44d0*/  BSYNC B0 ;  /* 0x0000000000007941 */ /* 0x000fea0003800000 */
.L_x_171:
[----:B------:R-:W-:Y:S04]  /*44e0*/  IADD3 R0, R140, 0xa0, RZ ;  /* 0x000000a08c007810 */ /* 0x000fe80007ffe0ff */
[----:B------:R-:W-:Y:S11]  /*44f0*/  ISETP.GE.AND P0, PT, R0, c[0x0][0x1d4], PT ;  /* 0x0000750000007a0c */ /* 0x000ff60003f06270 */
[----:B------:R-:W-:Y:S02]  /*4500*/  @!UPT UIADD3 URZ, URZ, URZ, URZ ;  /* 0x0000003f3f3ff290 */ /* 0x000fe4000fffe03f */
[----:B------:R-:W-:-:S05]  /*4510*/  @P0 BRA `(.L_x_162) ;  /* 0x00001fd000000947 */ /* 0x000fca0003800000 */
[----:B------:R-:W-:Y:S01]  /*4520*/  ISETP.GE.AND P0, PT, R132, c[0x0][0x27c], PT ;  /* 0x00009f0084007a0c */ /* 0x000fe20003f06270 */
[----:B-1----:R-:W1:Y:S11]  /*4530*/  LDS.128 R12, [R229+0xa000] ;  /* 0x00a00000e50c7984 */ /* 0x002e760000000c00 */
[----:B------:R-:W-:Y:S01]  /*4540*/  @!UPT UIADD3 URZ, URZ, URZ, URZ ;  /* 0x0000003f3f3ff290 */ /* 0x000fe2000fffe03f */
[----:B------:R-:W-:Y:S01]  /*4550*/  @!P0 HADD2.F32 R6, -RZ, R5.H1_H1 ;  /* 0x30000005ff068230 */ /* 0x000fe20000004100 */
[--C-:B------:R-:W-:Y:S01]  /*4560*/  @!P0 SHF.R.U64 R0, R16, 0x10, R17.reuse ;  /* 0x0000001010008819 */ /* 0x100fe20000001211 */
[----:B------:R-:W-:Y:S01]  /*4570*/  @!P0 HADD2.F32 R11, -RZ, R34.H1_H1 ;  /* 0x30000022ff0b8230 */ /* 0x000fe20000004100 */
        /* <DEDUP_REMOVED lines=45> */
[----:B------:R1:W-:Y:S01]  /*4850*/  STG.E.128 [R52.64+0x140], R12 ;  /* 0x0001400c34007986 */ /* 0x0003e2000c101d06 */
[----:B------:R-:W-:-:S05]  /*4860*/  BRA `(.L_x_162) ;  /* 0x00001c8000007947 */ /* 0x000fca0003800000 */
.L_x_159:
        /* <DEDUP_REMOVED lines=37> */
[----:B------:R1:W5:Y:S04]  /*4ac0*/  @!P0 LDG.E.128 R28, [R18.64] ;  /* 0x00000006121c8981 */ /* 0x000368000c1e1d00 */
[----:B------:R1:W5:Y:S01]  /*4ad0*/  @!P0 LDG.E.128 R4, [R2.64] ;  /* 0x0000000602048981 */ /* 0x000362000c1e1d00 */
[----:B------:R-:W-:Y:S11]  /*4ae0*/  ISETP.GE.AND P0, PT, R9, c[0x0][0x27c], PT ;  /* 0x00009f0009007a0c */ /* 0x000ff60003f06270 */
[----:B------:R-:W-:Y:S02]  /*4af0*/  @!UPT UIADD3 URZ, URZ, URZ, URZ ;  /* 0x0000003f3f3ff290 */ /* 0x000fe4000fffe03f */
[----:B------:R1:W5:Y:S04]  /*4b00*/  @!P0 LDG.E.128 R48, [R18.64+0x40] ;  /* 0x0000400612308981 */ /* 0x000368000c1e1d00 */
[----:B------:R1:W5:Y:S01]  /*4b10*/  @!P0 LDG.E.128 R20, [R2.64+0x40] ;  /* 0x0000400602148981 */ /* 0x000362000c1e1d00 */
[----:B------:R-:W-:Y:S11]  /*4b20*/  ISETP.GE.AND P0, PT, R10, c[0x0][0x27c], PT ;  /* 0x00009f000a007a0c */ /* 0x000ff60003f06270 */
[----:B------:R-:W-:Y:S02]  /*4b30*/  @!UPT UIADD3 URZ, URZ, URZ, URZ ;  /* 0x0000003f3f3ff290 */ /* 0x000fe4000fffe03f */
[----:B------:R1:W5:Y:S04]  /*4b40*/  @!P0 LDG.E.128 R44, [R18.64+0x80] ;  /* 0x00008006122c8981 */ /* 0x000368000c1e1d00 */
[----:B------:R1:W5:Y:S02]  /*4b50*/  @!P0 LDG.E.128 R12, [R2.64+0x80] ;  /* 0x00008006020c8981 */ /* 0x000364000c1e1d00 */
.L_x_174:
[----:B------:R-:W-:Y:S05]  /*4b60*/  BSYNC B0 ;  /* 0x0000000000007941 */ /* 0x000fea0003800000 */
.L_x_173:
[----:B------:R-:W-:Y:S04]  /*4b70*/  IADD3 R137, P0, R148, R16, RZ ;  /* 0x0000001094897210 */ /* 0x000fe80007f1e0ff */
[----:B------:R-:W-:Y:S01]  /*4b80*/  IADD3.X R117, R117, R89, RZ, P0, !PT ;  /* 0x0000005975757210 */ /* 0x000fe200007fe4ff */
[----:B------:R-:W-:-:S05]  /*4b90*/  @P1 BRA `(.L_x_162) ;  /* 0x0000195000001947 */ /* 0x000fca0003800000 */
[----:B-----5:R-:W-:Y:S01]  /*4ba0*/  MOV R0, R45 ;  /* 0x0000002d00007202 */ /* 0x020fe20000000f00 */
[----:B------:R-:W-:Y:S01]  /*4bb0*/  IMAD.MOV.U32 R8, RZ, RZ, R46 ;  /* 0x000000ffff087224 */ /* 0x000fe200078e002e */
[----:B------:R-:W-:Y:S01]  /*4bc0*/  ISETP.GE.AND P0, PT, R140, c[0x0][0x1d4], PT ;  /* 0x000075008c007a0c */ /* 0x000fe20003f06270 */
[----:B-1----:R-:W-:Y:S01]  /*4bd0*/  IMAD.MOV.U32 R3, RZ, RZ, R47 ;  /* 0x000000ffff037224 */ /* 0x002fe200078e002f */
        /* <DEDUP_REMOVED lines=20> */
[----:B------:R-:W-:Y:S02]  /*4d20*/  PRMT R25, R8, 0x5410, R3 ;  /* 0x0000541008197816 */ /* 0x000fe40000000003 */
[----:B------:R-:W-:Y:S01]  /*4d30*/  PRMT R26, R0, 0x5410, R2 ;  /* 0x00005410001a7816 */ /* 0x000fe20000000002 */
[----:B------:R-:W-:-:S05]  /*4d40*/  @P0 BRA `(.L_x_176) ;  /* 0x0000077000000947 */ /* 0x000fca0003800000 */
[----:B------:R-:W-:Y:S01]  /*4d50*/  IMAD.MOV.U32 R41, RZ, RZ, R31 ;  /* 0x000000ffff297224 */ /* 0x000fe200078e001f */
[----:B------:R-:W-:Y:S01]  /*4d60*/  ISETP.GE.AND P2, PT, R112, c[0x0][0x1d4], PT ;  /* 0x0000750070007a0c */ /* 0x000fe20003f46270 */
[----:B------:R-:W1:Y:S01]  /*4d70*/  LDS.128 R16, [R109+0x6100] ;  /* 0x006100006d107984 */ /* 0x000e620000000c00 */
[C---:B------:R-:W-:Y:S01]  /*4d80*/  IADD3 R8, P1, P0, R144.reuse, R137, R115 ;  /* 0x0000008990087210 */ /* 0x040fe2000783e073 */
[----:B------:R-:W-:Y:S01]  /*4d90*/  IMAD.MOV.U32 R35, RZ, RZ, R29 ;  /* 0x000000ffff237224 */ /* 0x000fe200078e001d */
[----:B------:R-:W-:Y:S02]  /*4da0*/  MOV R33, R28 ;  /* 0x0000001c00217202 */ /* 0x000fe40000000f00 */
[C---:B------:R-:W-:Y:S02]  /*4db0*/  IADD3.X R3, R83.reuse, R117, R103, P1, P0 ;  /* 0x0000007553037210 */ /* 0x040fe40000fe0467 */
[----:B------:R-:W-:Y:S01]  /*4dc0*/  MOV R37, R30 ;  /* 0x0000001e00257202 */ /* 0x000fe20000000f00 */
[----:B------:R-:W2:Y:S04]  /*4dd0*/  LDS.128 R52, [R108+0x6100] ;  /* 0x006100006c347984 */ /* 0x000ea80000000c00 */
[----:B------:R-:W-:Y:S04]  /*4de0*/  @!P2 IADD3 R2, P1, P0, R144, R137, R112 ;  /* 0x000000899002a210 */ /* 0x000fe8000783e070 */
[----:B------:R-:W-:Y:S02]  /*4df0*/  @!P2 IADD3.X R0, R83, R117, R100, P1, P0 ;  /* 0x000000755300a210 */ /* 0x000fe40000fe0464 */
[C---:B------:R-:W-:Y:S04]  /*4e00*/  LEA R154, P0, R8.reuse, c[0x0][0x1c8], 0x1 ;  /* 0x00007200089a7a11 */ /* 0x040fe800078008ff */
[----:B------:R-:W-:Y:S01]  /*4e10*/  LEA.HI.X R155, R8, c[0x0][0x1cc], R3, 0x1, P0 ;  /* 0x00007300089b7a11 */ /* 0x000fe200000f0c03 */
[----:B------:R-:W-:Y:S01]  /*4e20*/  IMAD.MOV.U32 R8, RZ, RZ, R7 ;  /* 0x000000ffff087224 */ /* 0x000fe200078e0007 */
[C---:B------:R-:W-:Y:S02]  /*4e30*/  @!P2 LEA R152, P0, R2.reuse, c[0x0][0x1c8], 0x1 ;  /* 0x000072000298aa11 */ /* 0x040fe400078008ff */
[----:B------:R-:W-:Y:S02]  /*4e40*/  MOV R3, R4 ;  /* 0x0000000400037202 */ /* 0x000fe40000000f00 */
[----:B------:R-:W-:Y:S01]  /*4e50*/  @!P2 LEA.HI.X R153, R2, c[0x0][0x1cc], R0, 0x1, P0 ;  /* 0x000073000299aa11 */ /* 0x000fe200000f0c00 */
[----:B------:R-:W-:Y:S01]  /*4e60*/  IMAD.MOV.U32 R0, RZ, RZ, R5 ;  /* 0x000000ffff007224 */ /* 0x000fe200078e0005 */
[----:B------:R-:W-:Y:S11]  /*4e70*/  ISETP.GE.AND P0, PT, R140, c[0x0][0x27c], PT ;  /* 0x00009f008c007a0c */ /* 0x000ff60003f06270 */
[----:B------:R-:W-:Y:S02]  /*4e80*/  @!UPT UIADD3 URZ, URZ, URZ, URZ ;  /* 0x0000003f3f3ff290 */ /* 0x000fe4000fffe03f */
[----:B-1----:R-:W-:Y:S01]  /*4e90*/  @!P0 IMAD.MOV.U32 R27, RZ, RZ, R16 ;  /* 0x000000ffff1b8224 */ /* 0x002fe200078e0010 */
[--C-:B------:R-:W-:Y:S01]  /*4ea0*/  @!P0 SHF.R.U64 R39, R30, 0x10, R31.reuse ;  /* 0x000000101e278819 */ /* 0x100fe2000000121f */
[----:B------:R-:W-:Y:S01]  /*4eb0*/  @!P0 HADD2.F32 R30, -RZ, R3.H0_H0 ;  /* 0x20000003ff1e8230 */ /* 0x000fe20000004100 */
[----:B------:R-:W-:Y:S01]  /*4ec0*/  @!P0 SHF.R.U32.HI R43, RZ, 0x10, R31 ;  /* 0x00000010ff2b8819 */ /* 0x000fe2000001161f */
[----:B------:R-:W-:Y:S01]  /*4ed0*/  @!P0 HADD2.F32 R33, -RZ, R33.H0_H0 ;  /* 0x20000021ff218230 */ /* 0x000fe20000004100 */
[----:B--2---:R-:W-:Y:S01]  /*4ee0*/  @!P0 MOV R40, R52 ;  /* 0x0000003400288202 */ /* 0x004fe20000000f00 */
[----:B------:R-:W-:Y:S01]  /*4ef0*/  @!P0 HADD2.F32 R31, -RZ, R27.H0_H0 ;  /* 0x2000001bff1f8230 */ /* 0x000fe20000004100 */
[----:B------:R-:W-:Y:S01]  /*4f00*/  @!P0 MOV R42, R53 ;  /* 0x00000035002a8202 */ /* 0x000fe20000000f00 */
[----:B------:R-:W-:Y:S01]  /*4f10*/  @!P0 HADD2.F32 R3, -RZ, R0.H0_H0 ;  /* 0x20000000ff038230 */ /* 0x000fe20000004100 */
[--C-:B------:R-:W-:Y:S01]  /*4f20*/  @!P0 SHF.R.U32.HI R38, RZ, 0x10, R29.reuse ;  /* 0x00000010ff268819 */ /* 0x100fe2000001161d */
[----:B------:R-:W-:Y:S01]  /*4f30*/  @!P0 HADD2.F32 R32, -RZ, R40.H0_H0 ;  /* 0x20000028ff208230 */ /* 0x000fe20000004100 */
[CC--:B------:R-:W-:Y:S01]  /*4f40*/  @!P0 FMUL.FTZ R0, R31.reuse, R30.reuse ;  /* 0x0000001e1f008220 */ /* 0x0c0fe20000410000 */
[----:B------:R-:W-:Y:S01]  /*4f50*/  @!P0 SHF.R.U64 R36, R28, 0x10, R29 ;  /* 0x000000101c248819 */ /* 0x000fe2000000121d */
[----:B------:R-:W-:Y:S01]  /*4f60*/  @!P0 HADD2.F32 R34, -RZ, R42.H0_H0 ;  /* 0x2000002aff228230 */ /* 0x000fe20000004100 */
[----:B------:R-:W-:Y:S01]  /*4f70*/  @!P0 MOV R29, R17 ;  /* 0x00000011001d8202 */ /* 0x000fe20000000f00 */
[C---:B------:R-:W-:Y:S01]  /*4f80*/  @!P0 FMUL.FTZ R142, R32.reuse, R30 ;  /* 0x0000001e208e8220 */ /* 0x040fe20000410000 */
[--C-:B------:R-:W-:Y:S01]  /*4f90*/  @!P0 SHF.R.U32.HI R2, RZ, 0x10, R5.reuse ;  /* 0x00000010ff028819 */ /* 0x100fe20000011605 */
[----:B------:R-:W-:Y:S01]  /*4fa0*/  @!P0 FFMA.FTZ R0, R32, R33, R0 ;  /* 0x0000002120008223 */ /* 0x000fe20000010000 */
[----:B------:R-:W-:Y:S01]  /*4fb0*/  @!P0 SHF.R.U64 R4, R4, 0x10, R5 ;  /* 0x0000001004048819 */ /* 0x000fe20000001205 */
[----:B------:R-:W-:Y:S01]  /*4fc0*/  @!P0 FMUL.FTZ R150, R34, R3 ;  /* 0x0000000322968220 */ /* 0x000fe20000410000 */
[----:B------:R-:W-:Y:S01]  /*4fd0*/  @!P0 HADD2.F32 R28, -RZ, R29.H0_H0 ;  /* 0x2000001dff1c8230 */ /* 0x000fe20000004100 */
[----:B------:R-:W-:Y:S01]  /*4fe0*/  @!P0 FFMA.FTZ R142, R31, R33, -R142 ;  /* 0x000000211f8e8223 */ /* 0x000fe2000001088e */
[----:B------:R-:W-:Y:S01]  /*4ff0*/  @!P0 HADD2.F32 R35, -RZ, R35.H0_H0 ;  /* 0x20000023ff238230 */ /* 0x000fe20000004100 */
[----:B------:R-:W-:Y:S01]  /*5000*/  MOV R5, R6 ;  /* 0x0000000600057202 */ /* 0x000fe20000000f00 */
[----:B------:R-:W-:Y:S01]  /*5010*/  @!P0 HADD2.F32 R2, -RZ, R2.H0_H0 ;  /* 0x20000002ff028230 */ /* 0x000fe20000004100 */
[C---:B------:R-:W-:Y:S01]  /*5020*/  @!P0 FMUL.FTZ R3, R28.reuse, R3 ;  /* 0x000000031c038220 */ /* 0x040fe20000410000 */
[----:B------:R-:W-:Y:S01]  /*5030*/  @!P0 HADD2.F32 R32, -RZ, R42.H1_H1 ;  /* 0x3000002aff208230 */ /* 0x000fe20000004100 */
[----:B------:R-:W-:Y:S01]  /*5040*/  @!P0 FFMA.FTZ R150, R28, R35, -R150 ;  /* 0x000000231c968223 */ /* 0x000fe20000010896 */
[----:B------:R-:W-:Y:S01]  /*5050*/  @!P0 HADD2.F32 R29, -RZ, R29.H1_H1 ;  /* 0x3000001dff1d8230 */ /* 0x000fe20000004100 */
[--C-:B------:R-:W-:Y:S01]  /*5060*/  @!P0 SHF.R.U64 R6, R6, 0x10, R7.reuse ;  /* 0x0000001006068819 */ /* 0x100fe20000001207 */
[----:B------:R-:W-:Y:S01]  /*5070*/  @!P0 HADD2.F32 R28, -RZ, R4.H0_H0 ;  /* 0x20000004ff1c8230 */ /* 0x000fe20000004100 */
[-C--:B------:R-:W-:Y:S01]  /*5080*/  @!P0 FMUL.FTZ R151, R32, R2.reuse ;  /* 0x0000000220978220 */ /* 0x080fe20000410000 */
[----:B------:R-:W-:Y:S01]  /*5090*/  @!P0 HADD2.F32 R33, -RZ, R38.H0_H0 ;  /* 0x20000026ff218230 */ /* 0x000fe20000004100 */
[C---:B------:R-:W-:Y:S01]  /*50a0*/  @!P0 FMUL.FTZ R4, R29.reuse, R2 ;  /* 0x000000021d048220 */ /* 0x040fe20000410000 */
[----:B------:R-:W-:Y:S01]  /*50b0*/  @!P0 HADD2.F32 R30, -RZ, R40.H1_H1 ;  /* 0x30000028ff1e8230 */ /* 0x000fe20000004100 */
[----:B------:R-:W-:Y:S01]  /*50c0*/  @!P0 SHF.R.U32.HI R7, RZ, 0x10, R7 ;  /* 0x00000010ff078819 */ /* 0x000fe20000011607 */
[----:B------:R-:W-:Y:S01]  /*50d0*/  @!P0 HADD2.F32 R27, -RZ, R27.H1_H1 ;  /* 0x3000001bff1b8230 */ /* 0x000fe20000004100 */
[----:B------:R-:W-:Y:S01]  /*50e0*/  @!P0 FFMA.FTZ R151, R29, R33, -R151 ;  /* 0x000000211d978223 */ /* 0x000fe20000010897 */
[----:B------:R-:W-:Y:S01]  /*50f0*/  @!P0 HADD2.F32 R31, -RZ, R36.H0_H0 ;  /* 0x20000024ff1f8230 */ /* 0x000fe20000004100 */
[C---:B------:R-:W-:Y:S01]  /*5100*/  @!P0 FMUL.FTZ R156, R30.reuse, R28 ;  /* 0x0000001c1e9c8220 */ /* 0x040fe20000410000 */
[----:B------:R-:W-:Y:S01]  /*5110*/  @!P0 HADD2.F32 R5, -RZ, R5.H0_H0 ;  /* 0x20000005ff058230 */ /* 0x000fe20000004100 */
[----:B------:R-:W-:Y:S01]  /*5120*/  @!P0 IMAD.MOV.U32 R29, RZ, RZ, R54 ;  /* 0x000000ffff1d8224 */ /* 0x000fe200078e0036 */
[----:B------:R-:W-:Y:S01]  /*5130*/  @!P0 F2FP.PACK_AB R150, R151, R150 ;  /* 0x000000969796823e */ /* 0x000fe200000000ff */
[C---:B------:R-:W-:Y:S01]  /*5140*/  @!P0 FMUL.FTZ R2, R27.reuse, R28 ;  /* 0x0000001c1b028220 */ /* 0x040fe20000410000 */
[----:B------:R-:W-:Y:S01]  /*5150*/  @!P0 HADD2.F32 R37, -RZ, R37.H0_H0 ;  /* 0x20000025ff258230 */ /* 0x000fe20000004100 */
[-C--:B------:R-:W-:Y:S01]  /*5160*/  @!P0 FFMA.FTZ R156, R27, R31.reuse, -R156 ;  /* 0x0000001f1b9c8223 */ /* 0x080fe2000001089c */
[----:B------:R-:W-:Y:S01]  /*5170*/  @!P0 MOV R27, R18 ;  /* 0x00000012001b8202 */ /* 0x000fe20000000f00 */
[----:B------:R-:W-:Y:S01]  /*5180*/  @!P0 FFMA.FTZ R2, R30, R31, R2 ;  /* 0x0000001f1e028223 */ /* 0x000fe20000010002 */
[--C-:B------:R-:W-:Y:S01]  /*5190*/  @!P0 HADD2.F32 R36, -RZ, R29.reuse.H0_H0 ;  /* 0x2000001dff248230 */ /* 0x100fe20000004100 */
[----:B------:R-:W-:Y:S01]  /*51a0*/  @!P0 FFMA.FTZ R3, R34, R35, R3 ;  /* 0x0000002322038223 */ /* 0x000fe20000010003 */
[----:B------:R-:W-:Y:S01]  /*51b0*/  @!P0 HADD2.F32 R38, -RZ, R29.H1_H1 ;  /* 0x3000001dff268230 */ /* 0x000fe20000004100 */
[----:B------:R-:W-:Y:S01]  /*51c0*/  @!P0 FFMA.FTZ R4, R32, R33, R4 ;  /* 0x0000002120048223 */ /* 0x000fe20000010004 */
[----:B------:R-:W-:Y:S01]  /*51d0*/  @!P0 HADD2.F32 R6, -RZ, R6.H0_H0 ;  /* 0x20000006ff068230 */ /* 0x000fe20000004100 */
[----:B------:R-:W-:Y:S01]  /*51e0*/  @!P0 FMUL.FTZ R158, R36, R5 ;  /* 0x00000005249e8220 */ /* 0x000fe20000410000 */
[--C-:B------:R-:W-:Y:S01]  /*51f0*/  @!P0 HADD2.F32 R28, -RZ, R27.reuse.H1_H1 ;  /* 0x3000001bff1c8230 */ /* 0x100fe20000004100 */
[----:B------:R-:W-:Y:S01]  /*5200*/  @!P0 MOV R29, R55 ;  /* 0x00000037001d8202 */ /* 0x000fe20000000f00 */
[----:B------:R-:W-:Y:S01]  /*5210*/  @!P0 HADD2.F32 R27, -RZ, R27.H0_H0 ;  /* 0x2000001bff1b8230 */ /* 0x000fe20000004100 */
[-C--:B------:R-:W-:Y:S01]  /*5220*/  @!P0 FMUL.FTZ R157, R38, R6.reuse ;  /* 0x00000006269d8220 */ /* 0x080fe20000410000 */
[----:B------:R-:W-:Y:S01]  /*5230*/  @!P0 HADD2.F32 R39, -RZ, R39.H0_H0 ;  /* 0x20000027ff278230 */ /* 0x000fe20000004100 */
[----:B------:R-:W-:Y:S01]  /*5240*/  @!P0 FMUL.FTZ R6, R28, R6 ;  /* 0x000000061c068220 */ /* 0x000fe20000410000 */
[----:B------:R-:W-:Y:S01]  /*5250*/  @!P0 MOV R17, R150 ;  /* 0x0000009600118202 */ /* 0x000fe20000000f00 */
[C---:B------:R-:W-:Y:S01]  /*5260*/  @!P0 FMUL.FTZ R5, R27.reuse, R5 ;  /* 0x000000051b058220 */ /* 0x040fe20000410000 */
[----:B------:R-:W-:Y:S01]  /*5270*/  @!P0 F2FP.PACK_AB R142, R156, R142 ;  /* 0x0000008e9c8e823e */ /* 0x000fe200000000ff */
[----:B------:R-:W-:Y:S01]  /*5280*/  @!P0 FFMA.FTZ R158, R27, R37, -R158 ;  /* 0x000000251b9e8223 */ /* 0x000fe2000001089e */
[----:B------:R-:W-:Y:S01]  /*5290*/  @!P0 F2FP.PACK_AB R3, R4, R3 ;  /* 0x000000030403823e */ /* 0x000fe200000000ff */
[----:B------:R-:W-:Y:S01]  /*52a0*/  @!P0 IMAD.MOV.U32 R27, RZ, RZ, R19 ;  /* 0x000000ffff1b8224 */ /* 0x000fe200078e0013 */
[----:B------:R-:W-:Y:S01]  /*52b0*/  @!P0 MOV R16, R142 ;  /* 0x0000008e00108202 */ /* 0x000fe20000000f00 */
[----:B------:R-:W-:Y:S01]  /*52c0*/  @!P0 FFMA.FTZ R157, R28, R39, -R157 ;  /* 0x000000271c9d8223 */ /* 0x000fe2000001089d */
[--C-:B------:R-:W-:Y:S01]  /*52d0*/  @!P0 HADD2.F32 R40, -RZ, R29.reuse.H0_H0 ;  /* 0x2000001dff288230 */ /* 0x100fe20000004100 */
[----:B------:R-:W-:Y:S01]  /*52e0*/  @!P0 FFMA.FTZ R5, R36, R37, R5 ;  /* 0x0000002524058223 */ /* 0x000fe20000010005 */
[----:B------:R-:W-:Y:S01]  /*52f0*/  @!P0 HADD2.F32 R42, -RZ, R29.H1_H1 ;  /* 0x3000001dff2a8230 */ /* 0x000fe20000004100 */
[----:B------:R-:W-:Y:S01]  /*5300*/  @!P0 FFMA.FTZ R6, R38, R39, R6 ;  /* 0x0000002726068223 */ /* 0x000fe20000010006 */
[----:B------:R-:W-:Y:S01]  /*5310*/  @!P0 HADD2.F32 R28, -RZ, R8.H0_H0 ;  /* 0x20000008ff1c8230 */ /* 0x000fe20000004100 */
[----:B------:R-:W-:Y:S01]  /*5320*/  @!P0 IMAD.MOV.U32 R53, RZ, RZ, R3 ;  /* 0x000000ffff358224 */ /* 0x000fe200078e0003 */
[----:B------:R-:W-:Y:S01]  /*5330*/  @!P0 F2FP.PACK_AB R157, R157, R158 ;  /* 0x0000009e9d9d823e */ /* 0x000fe200000000ff */
[----:B------:R-:W-:Y:S01]  /*5340*/  @!P0 HADD2.F32 R8, -RZ, R7.H0_H0 ;  /* 0x20000007ff088230 */ /* 0x000fe20000004100 */
[----:B------:R-:W-:Y:S01]  /*5350*/  @!P0 F2FP.PACK_AB R0, R2, R0 ;  /* 0x000000000200823e */ /* 0x000fe200000000ff */
[----:B------:R-:W-:Y:S01]  /*5360*/  @!P0 FMUL.FTZ R160, R40, R28 ;  /* 0x0000001c28a08220 */ /* 0x000fe20000410000 */
[----:B------:R-:W-:Y:S01]  /*5370*/  @!P0 HADD2.F32 R41, -RZ, R41.H0_H0 ;  /* 0x20000029ff298230 */ /* 0x000fe20000004100 */
[----:B------:R-:W-:Y:S01]  /*5380*/  @!P0 IMAD.MOV.U32 R18, RZ, RZ, R157 ;  /* 0x000000ffff128224 */ /* 0x000fe200078e009d */
[--C-:B------:R-:W-:Y:S01]  /*5390*/  @!P0 HADD2.F32 R29, -RZ, R27.reuse.H0_H0 ;  /* 0x2000001bff1d8230 */ /* 0x100fe20000004100 */
[----:B------:R-:W-:Y:S01]  /*53a0*/  @!P0 FMUL.FTZ R159, R42, R8 ;  /* 0x000000082a9f8220 */ /* 0x000fe20000410000 */
[----:B------:R-:W-:Y:S01]  /*53b0*/  @!P0 HADD2.F32 R27, -RZ, R27.H1_H1 ;  /* 0x3000001bff1b8230 */ /* 0x000fe20000004100 */
[----:B------:R-:W-:Y:S01]  /*53c0*/  @!P0 F2FP.PACK_AB R5, R6, R5 ;  /* 0x000000050605823e */ /* 0x000fe200000000ff */
[----:B------:R-:W-:Y:S01]  /*53d0*/  @!P0 HADD2.F32 R43, -RZ, R43.H0_H0 ;  /* 0x2000002bff2b8230 */ /* 0x000fe20000004100 */
[C---:B------:R-:W-:Y:S01]  /*53e0*/  @!P0 FFMA.FTZ R160, R29.reuse, R41, -R160 ;  /* 0x000000291da08223 */ /* 0x040fe200000108a0 */
[----:B------:R-:W-:Y:S01]  /*53f0*/  @!P0 MOV R52, R0 ;  /* 0x0000000000348202 */ /* 0x000fe20000000f00 */
[----:B------:R-:W-:Y:S01]  /*5400*/  @!P0 FMUL.FTZ R7, R29, R28 ;  /* 0x0000001c1d078220 */ /* 0x000fe20000410000 */
[----:B------:R-:W-:Y:S01]  /*5410*/  @!P0 MOV R54, R5 ;  /* 0x0000000500368202 */ /* 0x000fe20000000f00 */
[C---:B------:R-:W-:Y:S02]  /*5420*/  @!P0 FFMA.FTZ R159, R27.reuse, R43, -R159 ;  /* 0x0000002b1b9f8223 */ /* 0x040fe4000001089f */
[----:B------:R-:W-:Y:S02]  /*5430*/  @!P0 FMUL.FTZ R8, R27, R8 ;  /* 0x000000081b088220 */ /* 0x000fe40000410000 */
[----:B------:R-:W-:Y:S01]  /*5440*/  @!P0 FFMA.FTZ R7, R40, R41, R7 ;  /* 0x0000002928078223 */ /* 0x000fe20000010007 */
[----:B------:R-:W-:Y:S01]  /*5450*/  @!P0 F2FP.PACK_AB R159, R159, R160 ;  /* 0x000000a09f9f823e */ /* 0x000fe200000000ff */
[----:B------:R-:W-:Y:S03]  /*5460*/  @!P0 FFMA.FTZ R8, R42, R43, R8 ;  /* 0x0000002b2a088223 */ /* 0x000fe60000010008 */
[----:B------:R-:W-:Y:S02]  /*5470*/  @!P0 MOV R19, R159 ;  /* 0x0000009f00138202 */ /* 0x000fe40000000f00 */
[----:B------:R-:W-:Y:S03]  /*5480*/  @!P0 F2FP.PACK_AB R7, R8, R7 ;  /* 0x000000070807823e */ /* 0x000fe600000000ff */
[----:B------:R1:W-:Y:S01]  /*5490*/  STG.E.128 [R154.64], R16 ;  /* 0x000000109a007986 */ /* 0x0003e2000c101d06 */
[----:B------:R-:W-:Y:S07]  /*54a0*/  @!P0 MOV R55, R7 ;  /* 0x0000000700378202 */ /* 0x000fee0000000f00 */
[----:B------:R1:W-:Y:S02]  /*54b0*/  @!P2 STG.E.128 [R152.64], R52 ;  /* 0x000000349800a986 */ /* 0x0003e4000c101d06 */
.L_x_176:
[----:B------:R-:W-:Y:S05]  /*54c0*/  BSYNC B0 ;  /* 0x0000000000007941 */ /* 0x000fea0003800000 */
.L_x_175:
[----:B------:R-:W-:Y:S01]  /*54d0*/  ISETP.GE.AND P0, PT, R9, c[0x0][0x1d4], PT ;  /* 0x0000750009007a0c */ /* 0x000fe20003f06270 */
[----:B------:R-:W-:Y:S01]  /*54e0*/  @!UPT UIADD3 URZ, URZ, URZ, URZ ;  /* 0x0000003f3f3ff290 */ /* 0x000fe2000fffe03f */
[----:B------:R-:W-:Y:S11]  /*54f0*/  BSSY B0, `(.L_x_177) ;  /* 0x0000071000007945 */ /* 0x000ff60003800000 */
[----:B------:R-:W-:-:S05]  /*5500*/  @P0 BRA `(.L_x_178) ;  /* 0x000006f000000947 */ /* 0x000fca0003800000 */
[----:B------:R-:W2:Y:S01]  /*5510*/  LDS.128 R40, [R106+0x6100] ;  /* 0x006100006a287984 */ /* 0x000ea20000000c00 */
[----:B------:R-:W-:Y:S02]  /*5520*/  ISETP.GE.AND P2, PT, R111, c[0x0][0x1d4], PT ;  /* 0x000075006f007a0c */ /* 0x000fe40003f46270 */
[C---:B------:R-:W-:Y:S04]  /*5530*/  IADD3 R4, P1, P0, R144.reuse, R137, R114 ;  /* 0x0000008990047210 */ /* 0x040fe8000783e072 */
[C---:B------:R-:W-:Y:S01]  /*5540*/  IADD3.X R3, R83.reuse, R117, R102, P1, P0 ;  /* 0x0000007553037210 */ /* 0x040fe20000fe0466 */
[----:B-1----:R-:W1:Y:S06]  /*5550*/  LDS.128 R16, [R107+0x6100] ;  /* 0x006100006b107984 */ /* 0x002e6c0000000c00 */
[----:B------:R-:W-:Y:S04]  /*5560*/  @!P2 IADD3 R2, P1, P0, R144, R137, R111 ;  /* 0x000000899002a210 */ /* 0x000fe8000783e06f */
[----:B------:R-:W-:Y:S02]  /*5570*/  @!P2 IADD3.X R0, R83, R117, R99, P1, P0 ;  /* 0x000000755300a210 */ /* 0x000fe40000fe0463 */
[C---:B------:R-:W-:Y:S04]  /*5580*/  LEA R54, P0, R4.reuse, c[0x0][0x1c8], 0x1 ;  /* 0x0000720004367a11 */ /* 0x040fe800078008ff */
[----:B------:R-:W-:Y:S02]  /*5590*/  LEA.HI.X R55, R4, c[0x0][0x1cc], R3, 0x1, P0 ;  /* 0x0000730004377a11 */ /* 0x000fe400000f0c03 */
[C---:B------:R-:W-:Y:S04]  /*55a0*/  @!P2 LEA R52, P0, R2.reuse, c[0x0][0x1c8], 0x1 ;  /* 0x000072000234aa11 */ /* 0x040fe800078008ff */
[----:B------:R-:W-:Y:S02]  /*55b0*/  @!P2 LEA.HI.X R53, R2, c[0x0][0x1cc], R0, 0x1, P0 ;  /* 0x000073000235aa11 */ /* 0x000fe400000f0c00 */
[----:B------:R-:W-:Y:S11]  /*55c0*/  ISETP.GE.AND P0, PT, R9, c[0x0][0x27c], PT ;  /* 0x00009f0009007a0c */ /* 0x000ff60003f06270 */
[----:B------:R-:W-:Y:S02]  /*55d0*/  @!UPT UIADD3 URZ, URZ, URZ, URZ ;  /* 0x0000003f3f3ff290 */ /* 0x000fe4000fffe03f */
[----:B--2---:R-:W-:Y:S01]  /*55e0*/  @!P0 IMAD.MOV.U32 R31, RZ, RZ, R43 ;  /* 0x000000ffff1f8224 */ /* 0x004fe200078e002b */
[----:B------:R-:W-:Y:S01]  /*55f0*/  @!P0 MOV R28, R40 ;  /* 0x00000028001c8202 */ /* 0x000fe20000000f00 */
[----:B------:R-:W-:Y:S01]  /*5600*/  @!P0 HADD2.F32 R8, -RZ, R26.H1_H1 ;  /* 0x3000001aff088230 */ /* 0x000fe20000004100 */
[----:B-1----:R-:W-:Y:S01]  /*5610*/  @!P0 MOV R2, R16 ;  /* 0x0000001000028202 */ /* 0x002fe20000000f00 */
[----:B------:R-:W-:Y:S01]  /*5620*/  @!P0 HADD2.F32 R35, -RZ, R58.H1_H1 ;  /* 0x3000003aff238230 */ /* 0x000fe20000004100 */
[--C-:B------:R-:W-:Y:S01]  /*5630*/  @!P0 SHF.R.U64 R0, R20, 0x10, R21.reuse ;  /* 0x0000001014008819 */ /* 0x100fe20000001215 */
[----:B------:R-:W-:Y:S01]  /*5640*/  @!P0 HADD2.F32 R20, -RZ, R28.H0_H0 ;  /* 0x2000001cff148230 */ /* 0x000fe20000004100 */
[----:B------:R-:W-:Y:S01]  /*5650*/  @!P0 SHF.R.U32.HI R3, RZ, 0x10, R21 ;  /* 0x00000010ff038819 */ /* 0x000fe20000011615 */
[----:B------:R-:W-:Y:S01]  /*5660*/  @!P0 HADD2.F32 R4, -RZ, R2.H0_H0 ;  /* 0x20000002ff048230 */ /* 0x000fe20000004100 */
[----:B------:R-:W-:Y:S01]  /*5670*/  @!P0 SHF.R.U64 R5, R22, 0x10, R23 ;  /* 0x0000001016058819 */ /* 0x000fe20000001217 */
[----:B------:R-:W-:Y:S01]  /*5680*/  @!P0 HADD2.F32 R21, -RZ, R59.H1_H1 ;  /* 0x3000003bff158230 */ /* 0x000fe20000004100 */
[-C--:B------:R-:W-:Y:S01]  /*5690*/  @!P0 FMUL.FTZ R38, R20, R8.reuse ;  /* 0x0000000814268220 */ /* 0x080fe20000410000 */
[----:B------:R-:W-:Y:S01]  /*56a0*/  @!P0 SHF.R.U64 R27, R48, 0x10, R49 ;  /* 0x00000010301b8819 */ /* 0x000fe20000001231 */
[----:B------:R-:W-:Y:S01]  /*56b0*/  @!P0 HADD2.F32 R7, -RZ, R0.H0_H0 ;  /* 0x20000000ff078230 */ /* 0x000fe20000004100 */
[C---:B------:R-:W-:Y:S01]  /*56c0*/  @!P0 FMUL.FTZ R0, R4.reuse, R8 ;  /* 0x0000000804008220 */ /* 0x040fe20000410000 */
[----:B------:R-:W-:Y:S01]  /*56d0*/  @!P0 SHF.R.U32.HI R6, RZ, 0x10, R23 ;  /* 0x00000010ff068819 */ /* 0x000fe20000011617 */
[-C--:B------:R-:W-:Y:S01]  /*56e0*/  @!P0 FFMA.FTZ R38, R4, R21.reuse, -R38 ;  /* 0x0000001504268223 */ /* 0x080fe20000010826 */
[----:B------:R-:W-:Y:S01]  /*56f0*/  @!P0 HADD2.F32 R23, -RZ, R28.H1_H1 ;  /* 0x3000001cff178230 */ /* 0x000fe20000004100 */
[----:B------:R-:W-:Y:S01]  /*5700*/  @!P0 FFMA.FTZ R0, R20, R21, R0 ;  /* 0x0000001514008223 */ /* 0x000fe20000010000 */
[----:B------:R-:W-:Y:S01]  /*5710*/  @!P0 HADD2.F32 R4, -RZ, R2.H1_H1 ;  /* 0x30000002ff048230 */ /* 0x000fe20000004100 */
[----:B------:R-:W-:Y:S01]  /*5720*/  @!P0 IMAD.MOV.U32 R21, RZ, RZ, R41 ;  /* 0x000000ffff158224 */ /* 0x000fe200078e0029 */
[----:B------:R-:W-:Y:S01]  /*5730*/  @!P0 HADD2.F32 R27, -RZ, R27.H0_H0 ;  /* 0x2000001bff1b8230 */ /* 0x000fe20000004100 */
[CC--:B------:R-:W-:Y:S01]  /*5740*/  @!P0 FMUL.FTZ R39, R23.reuse, R7.reuse ;  /* 0x0000000717278220 */ /* 0x0c0fe20000410000 */
[----:B------:R-:W-:Y:S01]  /*5750*/  @!P0 SHF.R.U32.HI R22, RZ, 0x10, R51 ;  /* 0x00000010ff168819 */ /* 0x000fe20000011633 */
[C---:B------:R-:W-:Y:S01]  /*5760*/  @!P0 FMUL.FTZ R2, R4.reuse, R7 ;  /* 0x0000000704028220 */ /* 0x040fe20000410000 */
[----:B------:R-:W-:Y:S01]  /*5770*/  @!P0 MOV R7, R17 ;  /* 0x0000001100078202 */ /* 0x000fe20000000f00 */
[-C--:B------:R-:W-:Y:S01]  /*5780*/  @!P0 FFMA.FTZ R39, R4, R27.reuse, -R39 ;  /* 0x0000001b04278223 */ /* 0x080fe20000010827 */
[----:B------:R-:W-:Y:S01]  /*5790*/  @!P0 SHF.R.U32.HI R30, RZ, 0x10, R49 ;  /* 0x00000010ff1e8819 */ /* 0x000fe20000011631 */
[----:B------:R-:W-:Y:S01]  /*57a0*/  @!P0 FFMA.FTZ R2, R23, R27, R2 ;  /* 0x0000001b17028223 */ /* 0x000fe20000010002 */
[----:B------:R-:W-:Y:S01]  /*57b0*/  @!P0 HADD2.F32 R29, -RZ, R21.H1_H1 ;  /* 0x30000015ff1d8230 */ /* 0x000fe20000004100 */
[----:B------:R-:W-:Y:S01]  /*57c0*/  @!P0 SHF.R.U64 R33, R50, 0x10, R51 ;  /* 0x0000001032218819 */ /* 0x000fe20000001233 */
[----:B------:R-:W-:Y:S01]  /*57d0*/  @!P0 HADD2.F32 R4, -RZ, R3.H0_H0 ;  /* 0x20000003ff048230 */ /* 0x000fe20000004100 */
[----:B------:R-:W-:Y:S01]  /*57e0*/  @!P0 F2FP.PACK_AB R38, R39, R38 ;  /* 0x000000262726823e */ /* 0x000fe200000000ff */
[----:B------:R-:W-:Y:S01]  /*57f0*/  @!P0 HADD2.F32 R8, -RZ, R26.H0_H0 ;  /* 0x2000001aff088230 */ /* 0x000fe20000004100 */
[----:B------:R-:W-:Y:S01]  /*5800*/  @!P0 F2FP.PACK_AB R0, R2, R0 ;  /* 0x000000000200823e */ /* 0x000fe200000000ff */
[----:B------:R-:W-:Y:S01]  /*5810*/  @!P0 HADD2.F32 R26, -RZ, R21.H0_H0 ;  /* 0x20000015ff1a8230 */ /* 0x000fe20000004100 */
[----:B------:R-:W-:Y:S01]  /*5820*/  @!P0 FMUL.FTZ R49, R29, R4 ;  /* 0x000000041d318220 */ /* 0x000fe20000410000 */
[--C-:B------:R-:W-:Y:S01]  /*5830*/  @!P0 HADD2.F32 R20, -RZ, R7.reuse.H0_H0 ;  /* 0x20000007ff148230 */ /* 0x100fe20000004100 */
[----:B------:R-:W-:Y:S01]  /*5840*/  @!P0 MOV R21, R19 ;  /* 0x0000001300158202 */ /* 0x000fe20000000f00 */
[----:B------:R-:W-:Y:S01]  /*5850*/  @!P0 HADD2.F32 R30, -RZ, R30.H0_H0 ;  /* 0x2000001eff1e8230 */ /* 0x000fe20000004100 */
[-C--:B------:R-:W-:Y:S01]  /*5860*/  @!P0 FMUL.FTZ R48, R26, R8.reuse ;  /* 0x000000081a308220 */ /* 0x080fe20000410000 */
[----:B------:R-:W-:Y:S01]  /*5870*/  @!P0 HADD2.F32 R7, -RZ, R7.H1_H1 ;  /* 0x30000007ff078230 */ /* 0x000fe20000004100 */
[C---:B------:R-:W-:Y:S01]  /*5880*/  @!P0 FMUL.FTZ R3, R20.reuse, R8 ;  /* 0x0000000814038220 */ /* 0x040fe20000410000 */
[----:B------:R-:W-:Y:S01]  /*5890*/  @!P0 HADD2.F32 R28, -RZ, R59.H0_H0 ;  /* 0x2000003bff1c8230 */ /* 0x000fe20000004100 */
[----:B------:R-:W-:Y:S01]  /*58a0*/  @!P0 MOV R16, R38 ;  /* 0x0000002600108202 */ /* 0x000fe20000000f00 */
[----:B------:R-:W-:Y:S01]  /*58b0*/  @!P0 HADD2.F32 R37, -RZ, R22.H0_H0 ;  /* 0x20000016ff258230 */ /* 0x000fe20000004100 */
[C---:B------:R-:W-:Y:S01]  /*58c0*/  @!P0 FMUL.FTZ R4, R7.reuse, R4 ;  /* 0x0000000407048220 */ /* 0x040fe20000410000 */
[----:B------:R-:W-:Y:S01]  /*58d0*/  @!P0 MOV R40, R0 ;  /* 0x0000000000288202 */ /* 0x000fe20000000f00 */
[----:B------:R-:W-:Y:S01]  /*58e0*/  @!P0 FFMA.FTZ R49, R7, R30, -R49 ;  /* 0x0000001e07318223 */ /* 0x000fe20000010831 */
[----:B------:R-:W-:Y:S01]  /*58f0*/  @!P0 HADD2.F32 R7, -RZ, R25.H1_H1 ;  /* 0x30000019ff078230 */ /* 0x000fe20000004100 */
[-C--:B------:R-:W-:Y:S01]  /*5900*/  @!P0 FFMA.FTZ R48, R20, R28.reuse, -R48 ;  /* 0x0000001c14308223 */ /* 0x080fe20000010830 */
[--C-:B------:R-:W-:Y:S01]  /*5910*/  @!P0 HADD2.F32 R34, -RZ, R31.reuse.H0_H0 ;  /* 0x2000001fff228230 */ /* 0x100fe20000004100 */
[----:B------:R-:W-:Y:S01]  /*5920*/  @!P0 FFMA.FTZ R3, R26, R28, R3 ;  /* 0x0000001c1a038223 */ /* 0x000fe20000010003 */
[----:B------:R-:W-:Y:S01]  /*5930*/  @!P0 HADD2.F32 R36, -RZ, R31.H1_H1 ;  /* 0x3000001fff248230 */ /* 0x000fe20000004100 */
[----:B------:R-:W-:Y:S01]  /*5940*/  @!P0 FFMA.FTZ R4, R29, R30, R4 ;  /* 0x0000001e1d048223 */ /* 0x000fe20000010004 */
[----:B------:R-:W-:Y:S01]  /*5950*/  @!P0 HADD2.F32 R8, -RZ, R6.H0_H0 ;  /* 0x20000006ff088230 */ /* 0x000fe20000004100 */
[-C--:B------:R-:W-:Y:S01]  /*5960*/  @!P0 FMUL.FTZ R50, R34, R7.reuse ;  /* 0x0000000722328220 */ /* 0x080fe20000410000 */
[--C-:B------:R-:W-:Y:S01]  /*5970*/  @!P0 HADD2.F32 R20, -RZ, R21.reuse.H0_H0 ;  /* 0x20000015ff148230 */ /* 0x100fe20000004100 */
[----:B------:R-:W-:Y:S01]  /*5980*/  @!P0 MOV R22, R42 ;  /* 0x0000002a00168202 */ /* 0x000fe20000000f00 */
[----:B------:R-:W-:Y:S01]  /*5990*/  @!P0 HADD2.F32 R6, -RZ, R21.H1_H1 ;  /* 0x30000015ff068230 */ /* 0x000fe20000004100 */
[----:B------:R-:W-:Y:S01]  /*59a0*/  @!P0 FMUL.FTZ R51, R36, R8 ;  /* 0x0000000824338220 */ /* 0x000fe20000410000 */
[----:B------:R-:W-:Y:S01]  /*59b0*/  @!P0 F2FP.PACK_AB R48, R49, R48 ;  /* 0x000000303130823e */ /* 0x000fe200000000ff */
[----:B------:R-:W-:Y:S01]  /*59c0*/  @!P0 FMUL.FTZ R7, R20, R7 ;  /* 0x0000000714078220 */ /* 0x000fe20000410000 */
[----:B------:R-:W-:Y:S01]  /*59d0*/  @!P0 F2FP.PACK_AB R3, R4, R3 ;  /* 0x000000030403823e */ /* 0x000fe200000000ff */
[----:B------:R-:W-:Y:S01]  /*59e0*/  @!P0 FFMA.FTZ R50, R20, R35, -R50 ;  /* 0x0000002314328223 */ /* 0x000fe20000010832 */
[----:B------:R-:W-:Y:S01]  /*59f0*/  @!P0 MOV R17, R48 ;  /* 0x0000003000118202 */ /* 0x000fe20000000f00 */
[----:B------:R-:W-:Y:S01]  /*5a00*/  @!P0 IMAD.MOV.U32 R20, RZ, RZ, R18 ;  /* 0x000000ffff148224 */ /* 0x000fe200078e0012 */
[----:B------:R-:W-:Y:S01]  /*5a10*/  @!P0 HADD2.F32 R32, -RZ, R22.H1_H1 ;  /* 0x30000016ff208230 */ /* 0x000fe20000004100 */
[C---:B------:R-:W-:Y:S01]  /*5a20*/  @!P0 FMUL.FTZ R8, R6.reuse, R8 ;  /* 0x0000000806088220 */ /* 0x040fe20000410000 */
[----:B------:R-:W-:Y:S01]  /*5a30*/  @!P0 HADD2.F32 R31, -RZ, R58.H0_H0 ;  /* 0x2000003aff1f8230 */ /* 0x000fe20000004100 */
[----:B------:R-:W-:Y:S01]  /*5a40*/  @!P0 FFMA.FTZ R51, R6, R37, -R51 ;  /* 0x0000002506338223 */ /* 0x000fe20000010833 */
[----:B------:R-:W-:Y:S01]  /*5a50*/  @!P0 HADD2.F32 R21, -RZ, R25.H0_H0 ;  /* 0x20000019ff158230 */ /* 0x000fe20000004100 */
[----:B------:R-:W-:Y:S01]  /*5a60*/  @!P0 IMAD.MOV.U32 R41, RZ, RZ, R3 ;  /* 0x000000ffff298224 */ /* 0x000fe200078e0003 */
[----:B------:R-:W-:Y:S02]  /*5a70*/  @!P0 HADD2.F32 R25, -RZ, R22.H0_H0 ;  /* 0x20000016ff198230 */ /* 0x000fe40000004100 */
[----:B------:R-:W-:Y:S01]  /*5a80*/  @!P0 HADD2.F32 R6, -RZ, R5.H0_H0 ;  /* 0x20000005ff068230 */ /* 0x000fe20000004100 */
[----:B------:R-:W-:Y:S01]  /*5a90*/  @!P0 F2FP.PACK_AB R50, R51, R50 ;  /* 0x000000323332823e */ /* 0x000fe200000000ff */
[--C-:B------:R-:W-:Y:S01]  /*5aa0*/  @!P0 HADD2.F32 R22, -RZ, R20.reuse.H0_H0 ;  /* 0x20000014ff168230 */ /* 0x100fe20000004100 */
[CC--:B------:R-:W-:Y:S01]  /*5ab0*/  @!P0 FMUL.FTZ R59, R25.reuse, R21.reuse ;  /* 0x00000015193b8220 */ /* 0x0c0fe20000410000 */
[----:B------:R-:W-:Y:S01]  /*5ac0*/  @!P0 HADD2.F32 R20, -RZ, R20.H1_H1 ;  /* 0x30000014ff148230 */ /* 0x000fe20000004100 */
[----:B------:R-:W-:Y:S01]  /*5ad0*/  @!P0 FMUL.FTZ R58, R32, R6 ;  /* 0x00000006203a8220 */ /* 0x000fe20000410000 */
[----:B------:R-:W-:Y:S01]  /*5ae0*/  @!P0 HADD2.F32 R33, -RZ, R33.H0_H0 ;  /* 0x20000021ff218230 */ /* 0x000fe20000004100 */
[C---:B------:R-:W-:Y:S01]  /*5af0*/  @!P0 FMUL.FTZ R5, R22.reuse, R21 ;  /* 0x0000001516058220 */ /* 0x040fe20000410000 */
[----:B------:R-:W-:Y:S01]  /*5b00*/  @!P0 MOV R19, R50 ;  /* 0x0000003200138202 */ /* 0x000fe20000000f00 */
[----:B------:R-:W-:Y:S02]  /*5b10*/  @!P0 FFMA.FTZ R59, R22, R31, -R59 ;  /* 0x0000001f163b8223 */ /* 0x000fe4000001083b */
[C---:B------:R-:W-:Y:S02]  /*5b20*/  @!P0 FFMA.FTZ R58, R20.reuse, R33, -R58 ;  /* 0x00000021143a8223 */ /* 0x040fe4000001083a */
[----:B------:R-:W-:Y:S02]  /*5b30*/  @!P0 FMUL.FTZ R6, R20, R6 ;  /* 0x0000000614068220 */ /* 0x000fe40000410000 */
[----:B------:R-:W-:Y:S01]  /*5b40*/  @!P0 FFMA.FTZ R5, R25, R31, R5 ;  /* 0x0000001f19058223 */ /* 0x000fe20000010005 */
[----:B------:R-:W-:Y:S01]  /*5b50*/  @!P0 F2FP.PACK_AB R58, R58, R59 ;  /* 0x0000003b3a3a823e */ /* 0x000fe200000000ff */
[----:B------:R-:W-:Y:S02]  /*5b60*/  @!P0 FFMA.FTZ R6, R32, R33, R6 ;  /* 0x0000002120068223 */ /* 0x000fe40000010006 */
[----:B------:R-:W-:Y:S02]  /*5b70*/  @!P0 FFMA.FTZ R7, R34, R35, R7 ;  /* 0x0000002322078223 */ /* 0x000fe40000010007 */
[----:B------:R-:W-:Y:S01]  /*5b80*/  @!P0 FFMA.FTZ R8, R36, R37, R8 ;  /* 0x0000002524088223 */ /* 0x000fe20000010008 */
[----:B------:R-:W-:Y:S01]  /*5b90*/  @!P0 F2FP.PACK_AB R5, R6, R5 ;  /* 0x000000050605823e */ /* 0x000fe200000000ff */
[----:B------:R-:W-:Y:S03]  /*5ba0*/  @!P0 IMAD.MOV.U32 R18, RZ, RZ, R58 ;  /* 0x000000ffff128224 */ /* 0x000fe600078e003a */
[----:B------:R-:W-:Y:S02]  /*5bb0*/  @!P0 F2FP.PACK_AB R7, R8, R7 ;  /* 0x000000070807823e */ /* 0x000fe400000000ff */
[----:B------:R1:W-:Y:S01]  /*5bc0*/  STG.E.128 [R54.64], R16 ;  /* 0x0000001036007986 */ /* 0x0003e2000c101d06 */
[----:B------:R-:W-:Y:S02]  /*5bd0*/  @!P0 MOV R42, R5 ;  /* 0x00000005002a8202 */ /* 0x000fe40000000f00 */
[----:B------:R-:W-:Y:S05]  /*5be0*/  @!P0 MOV R43, R7 ;  /* 0x00000007002b8202 */ /* 0x000fea0000000f00 */
[----:B------:R1:W-:Y:S02]  /*5bf0*/  @!P2 STG.E.128 [R52.64], R40 ;  /* 0x000000283400a986 */ /* 0x0003e4000c101d06 */
.L_x_178:
[----:B------:R-:W-:Y:S05]  /*5c00*/  BSYNC B0 ;  /* 0x0000000000007941 */ /* 0x000fea0003800000 */
.L_x_177:
[----:B------:R-:W-:Y:S11]  /*5c10*/  ISETP.GE.AND P0, PT, R10, c[0x0][0x1d4], PT ;  /* 0x000075000a007a0c */ /* 0x000ff60003f06270 */
[----:B------:R-:W-:Y:S02]  /*5c20*/  @!UPT UIADD3 URZ, URZ, URZ, URZ ;  /* 0x0000003f3f3ff290 */ /* 0x000fe4000fffe03f */
[----:B------:R-:W-:-:S05]  /*5c30*/  @P0 BRA `(.L_x_162) ;  /* 0x000008b000000947 */ /* 0x000fca0003800000 */
[----:B------:R-:W-:Y:S01]  /*5c40*/  LDS.128 R36, [R104+0x6100] ;  /* 0x0061000068247984 */ /* 0x000fe20000000c00 */
[----:B------:R-:W-:Y:S04]  /*5c50*/  IADD3 R21, P1, P0, R144, R137, R113 ;  /* 0x0000008990157210 */ /* 0x000fe8000783e071 */
[----:B------:R-:W-:Y:S02]  /*5c60*/  IADD3.X R7, R83, R117, R101, P1, P0 ;  /* 0x0000007553077210 */ /* 0x000fe40000fe0465 */
[----:B------:R-:W-:Y:S01]  /*5c70*/  ISETP.GE.AND P0, PT, R10, c[0x0][0x27c], PT ;  /* 0x00009f000a007a0c */ /* 0x000fe20003f06270 */
[----:B-1----:R-:W1:Y:S11]  /*5c80*/  LDS.128 R16, [R105+0x6100] ;  /* 0x0061000069107984 */ /* 0x002e760000000c00 */
[----:B------:R-:W-:Y:S01]  /*5c90*/  @!UPT UIADD3 URZ, URZ, URZ, URZ ;  /* 0x0000003f3f3ff290 */ /* 0x000fe2000fffe03f */
[--C-:B------:R-:W-:Y:S01]  /*5ca0*/  @!P0 SHF.R.U32.HI R5, RZ, 0x10, R15.reuse ;  /* 0x00000010ff058819 */ /* 0x100fe2000001160f */
[----:B------:R-:W-:Y:S01]  /*5cb0*/  @!P0 HADD2.F32 R3, -RZ, R24.H1_H1 ;  /* 0x30000018ff038230 */ /* 0x000fe20000004100 */
[----:B------:R-:W-:Y:S01]  /*5cc0*/  @!P0 SHF.R.U64 R6, R14, 0x10, R15 ;  /* 0x000000100e068819 */ /* 0x000fe2000000120f */
[--C-:B------:R-:W-:Y:S01]  /*5cd0*/  @!P0 HADD2.F32 R26, -RZ, R57.reuse.H1_H1 ;  /* 0x30000039ff1a8230 */ /* 0x100fe20000004100 */
[--C-:B------:R-:W-:Y:S01]  /*5ce0*/  @!P0 SHF.R.U64 R15, R44, 0x10, R45.reuse ;  /* 0x000000102c0f8819 */ /* 0x100fe2000000122d */
[----:B------:R-:W-:Y:S01]  /*5cf0*/  @!P0 HADD2.F32 R22, -RZ, R57.H0_H0 ;  /* 0x20000039ff168230 */ /* 0x000fe20000004100 */
[C---:B------:R-:W-:Y:S01]  /*5d00*/  LEA R44, P1, R21.reuse, c[0x0][0x1c8], 0x1 ;  /* 0x00007200152c7a11 */ /* 0x040fe200078208ff */
[--C-:B------:R-:W-:Y:S01]  /*5d10*/  @!P0 HADD2.F32 R33, -RZ, R56.reuse.H1_H1 ;  /* 0x30000038ff218230 */ /* 0x100fe20000004100 */
[----:B------:R-:W-:Y:S01]  /*5d20*/  @!P0 SHF.R.U32.HI R14, RZ, 0x10, R45 ;  /* 0x00000010ff0e8819 */ /* 0x000fe2000001162d */
[----:B------:R-:W-:Y:S01]  /*5d30*/  @!P0 HADD2.F32 R29, -RZ, R56.H0_H0 ;  /* 0x20000038ff1d8230 */ /* 0x000fe20000004100 */
[----:B------:R-:W-:Y:S01]  /*5d40*/  LEA.HI.X R45, R21, c[0x0][0x1cc], R7, 0x1, P1 ;  /* 0x00007300152d7a11 */ /* 0x000fe200008f0c07 */
[----:B------:R-:W-:Y:S01]  /*5d50*/  @!P0 HADD2.F32 R6, -RZ, R6.H0_H0 ;  /* 0x20000006ff068230 */ /* 0x000fe20000004100 */
[--C-:B------:R-:W-:Y:S01]  /*5d60*/  @!P0 SHF.R.U64 R0, R12, 0x10, R13.reuse ;  /* 0x000000100c008819 */ /* 0x100fe2000000120d */
[----:B------:R-:W-:Y:S01]  /*5d70*/  @!P0 HADD2.F32 R12, -RZ, R24.H0_H0 ;  /* 0x20000018ff0c8230 */ /* 0x000fe20000004100 */
[----:B------:R-:W-:Y:S01]  /*5d80*/  @!P0 SHF.R.U32.HI R4, RZ, 0x10, R13 ;  /* 0x00000010ff048819 */ /* 0x000fe2000001160d */
[----:B------:R-:W-:Y:S01]  /*5d90*/  @!P0 HADD2.F32 R24, -RZ, R15.H0_H0 ;  /* 0x2000000fff188230 */ /* 0x000fe20000004100 */
[--C-:B------:R-:W-:Y:S01]  /*5da0*/  @!P0 SHF.R.U32.HI R20, RZ, 0x10, R47.reuse ;  /* 0x00000010ff148819 */ /* 0x100fe2000001162f */
[----:B------:R-:W-:Y:S01]  /*5db0*/  @!P0 HADD2.F32 R27, -RZ, R14.H0_H0 ;  /* 0x2000000eff1b8230 */ /* 0x000fe20000004100 */
[----:B------:R-:W-:Y:S01]  /*5dc0*/  @!P0 SHF.R.U64 R31, R46, 0x10, R47 ;  /* 0x000000102e1f8819 */ /* 0x000fe2000000122f */
[----:B------:R-:W-:Y:S01]  /*5dd0*/  @!P0 HADD2.F32 R4, -RZ, R4.H0_H0 ;  /* 0x20000004ff048230 */ /* 0x000fe20000004100 */
[----:B------:R-:W-:Y:S01]  /*5de0*/  ISETP.GE.AND P1, PT, R110, c[0x0][0x1d4], PT ;  /* 0x000075006e007a0c */ /* 0x000fe20003f26270 */
[----:B------:R-:W-:Y:S02]  /*5df0*/  @!P0 HADD2.F32 R35, -RZ, R20.H0_H0 ;  /* 0x20000014ff238230 */ /* 0x000fe40000004100 */
[----:B------:R-:W-:Y:S01]  /*5e00*/  @!P0 HADD2.F32 R31, -RZ, R31.H0_H0 ;  /* 0x2000001fff1f8230 */ /* 0x000fe20000004100 */
[----:B-1----:R-:W-:Y:S01]  /*5e10*/  @!P0 IMAD.MOV.U32 R15, RZ, RZ, R19 ;  /* 0x000000ffff0f8224 */ /* 0x002fe200078e0013 */
[----:B------:R-:W-:Y:S02]  /*5e20*/  @!P0 MOV R28, R37 ;  /* 0x00000025001c8202 */ /* 0x000fe40000000f00 */
[----:B------:R-:W-:Y:S02]  /*5e30*/  @!P0 MOV R8, R17 ;  /* 0x0000001100088202 */ /* 0x000fe40000000f00 */
[----:B------:R-:W-:Y:S01]  /*5e40*/  @!P0 MOV R7, R16 ;  /* 0x0000001000078202 */ /* 0x000fe20000000f00 */
[----:B------:R-:W-:Y:S01]  /*5e50*/  @!P0 HADD2.F32 R14, -RZ, R15.H0_H0 ;  /* 0x2000000fff0e8230 */ /* 0x000fe20000004100 */
[----:B------:R-:W-:Y:S01]  /*5e60*/  @!P0 MOV R13, R36 ;  /* 0x00000024000d8202 */ /* 0x000fe20000000f00 */
[--C-:B------:R-:W-:Y:S01]  /*5e70*/  @!P0 HADD2.F32 R2, -RZ, R8.reuse.H0_H0 ;  /* 0x20000008ff028230 */ /* 0x100fe20000004100 */
[----:B------:R-:W-:Y:S01]  /*5e80*/  @!P0 MOV R34, R39 ;  /* 0x0000002700228202 */ /* 0x000fe20000000f00 */
[----:B------:R-:W-:Y:S01]  /*5e90*/  @!P0 HADD2.F32 R20, -RZ, R8.H1_H1 ;  /* 0x30000008ff148230 */ /* 0x000fe20000004100 */
[----:B------:R-:W-:Y:S01]  /*5ea0*/  @!P0 MOV R30, R38 ;  /* 0x00000026001e8202 */ /* 0x000fe20000000f00 */
[--C-:B------:R-:W-:Y:S02]  /*5eb0*/  @!P0 HADD2.F32 R21, -RZ, R13.reuse.H0_H0 ;  /* 0x2000000dff158230 */ /* 0x100fe40000004100 */
[----:B------:R-:W-:Y:S02]  /*5ec0*/  @!P0 HADD2.F32 R23, -RZ, R13.H1_H1 ;  /* 0x3000000dff178230 */ /* 0x000fe40000004100 */
[--C-:B------:R-:W-:Y:S01]  /*5ed0*/  @!P0 HADD2.F32 R13, -RZ, R7.reuse.H0_H0 ;  /* 0x20000007ff0d8230 */ /* 0x100fe20000004100 */
[----:B------:R-:W-:Y:S01]  /*5ee0*/  @!P0 FMUL.FTZ R41, R21, R12 ;  /* 0x0000000c15298220 */ /* 0x000fe20000410000 */
[----:B------:R-:W-:Y:S02]  /*5ef0*/  @!P0 HADD2.F32 R7, -RZ, R7.H1_H1 ;  /* 0x30000007ff078230 */ /* 0x000fe40000004100 */
[----:B------:R-:W-:Y:S01]  /*5f00*/  @!P0 HADD2.F32 R8, -RZ, R15.H1_H1 ;  /* 0x3000000fff088230 */ /* 0x000fe20000004100 */
[----:B------:R-:W-:Y:S01]  /*5f10*/  @!P0 FFMA.FTZ R41, R13, R22, -R41 ;  /* 0x000000160d298223 */ /* 0x000fe20000010829 */
[--C-:B------:R-:W-:Y:S02]  /*5f20*/  @!P0 HADD2.F32 R25, -RZ, R28.reuse.H0_H0 ;  /* 0x2000001cff198230 */ /* 0x100fe40000004100 */
[----:B------:R-:W-:Y:S02]  /*5f30*/  @!P0 HADD2.F32 R15, -RZ, R28.H1_H1 ;  /* 0x3000001cff0f8230 */ /* 0x000fe40000004100 */
[--C-:B------:R-:W-:Y:S01]  /*5f40*/  @!P0 HADD2.F32 R32, -RZ, R34.reuse.H0_H0 ;  /* 0x20000022ff208230 */ /* 0x100fe20000004100 */
[-C--:B------:R-:W-:Y:S01]  /*5f50*/  @!P0 FMUL.FTZ R40, R25, R3.reuse ;  /* 0x0000000319288220 */ /* 0x080fe20000410000 */
[----:B------:R-:W-:Y:S01]  /*5f60*/  @!P0 HADD2.F32 R34, -RZ, R34.H1_H1 ;  /* 0x30000022ff228230 */ /* 0x000fe20000004100 */
[C---:B------:R-:W-:Y:S01]  /*5f70*/  @!P0 FMUL.FTZ R3, R2.reuse, R3 ;  /* 0x0000000302038220 */ /* 0x040fe20000410000 */
[----:B------:R-:W-:Y:S01]  /*5f80*/  @!P0 HADD2.F32 R28, -RZ, R30.H0_H0 ;  /* 0x2000001eff1c8230 */ /* 0x000fe20000004100 */
[----:B------:R-:W-:Y:S01]  /*5f90*/  @!P0 FFMA.FTZ R40, R2, R26, -R40 ;  /* 0x0000001a02288223 */ /* 0x000fe20000010828 */
[----:B------:R-:W-:Y:S01]  /*5fa0*/  @!P0 HADD2.F32 R2, -RZ, R0.H0_H0 ;  /* 0x20000000ff028230 */ /* 0x000fe20000004100 */
[----:B------:R-:W-:Y:S01]  /*5fb0*/  @!P0 FMUL.FTZ R0, R13, R12 ;  /* 0x0000000c0d008220 */ /* 0x000fe20000410000 */
[----:B------:R-:W-:Y:S01]  /*5fc0*/  @!P0 MOV R13, R18 ;  /* 0x00000012000d8202 */ /* 0x000fe20000000f00 */
[----:B------:R-:W-:Y:S01]  /*5fd0*/  @!P0 FMUL.FTZ R49, R15, R4 ;  /* 0x000000040f318220 */ /* 0x000fe20000410000 */
[--C-:B------:R-:W-:Y:S01]  /*5fe0*/  @!P0 HADD2.F32 R12, -RZ, R11.reuse.H1_H1 ;  /* 0x3000000bff0c8230 */ /* 0x100fe20000004100 */
[-C--:B------:R-:W-:Y:S01]  /*5ff0*/  @!P0 FMUL.FTZ R42, R23, R2.reuse ;  /* 0x00000002172a8220 */ /* 0x080fe20000410000 */
[----:B------:R-:W-:Y:S01]  /*6000*/  @!P0 HADD2.F32 R30, -RZ, R30.H1_H1 ;  /* 0x3000001eff1e8230 */ /* 0x000fe20000004100 */
[C---:B------:R-:W-:Y:S02]  /*6010*/  @!P0 FMUL.FTZ R2, R7.reuse, R2 ;  /* 0x0000000207028220 */ /* 0x040fe40000410000 */
[----:B------:R-:W-:Y:S01]  /*6020*/  @!P0 FFMA.FTZ R42, R7, R24, -R42 ;  /* 0x00000018072a8223 */ /* 0x000fe2000001082a */
[----:B------:R-:W-:Y:S01]  /*6030*/  @!P0 HADD2.F32 R7, -RZ, R11.H0_H0 ;  /* 0x2000000bff078230 */ /* 0x000fe20000004100 */
[----:B------:R-:W-:Y:S01]  /*6040*/  @!P0 FMUL.FTZ R48, R28, R12 ;  /* 0x0000000c1c308220 */ /* 0x000fe20000410000 */
[----:B------:R-:W-:Y:S01]  /*6050*/  @!P0 HADD2.F32 R11, -RZ, R5.H0_H0 ;  /* 0x20000005ff0b8230 */ /* 0x000fe20000004100 */
[----:B------:R-:W-:Y:S01]  /*6060*/  @!P0 FMUL.FTZ R47, R30, R6 ;  /* 0x000000061e2f8220 */ /* 0x000fe20000410000 */
[----:B------:R-:W-:Y:S01]  /*6070*/  @!P0 F2FP.PACK_AB R41, R42, R41 ;  /* 0x000000292a29823e */ /* 0x000fe200000000ff */
[----:B------:R-:W-:Y:S01]  /*6080*/  @!P0 FMUL.FTZ R46, R32, R7 ;  /* 0x00000007202e8220 */ /* 0x000fe20000410000 */
[--C-:B------:R-:W-:Y:S01]  /*6090*/  @!P0 HADD2.F32 R5, -RZ, R13.reuse.H0_H0 ;  /* 0x2000000dff058230 */ /* 0x100fe20000004100 */
[----:B------:R-:W-:Y:S01]  /*60a0*/  @!P0 FMUL.FTZ R43, R34, R11 ;  /* 0x0000000b222b8220 */ /* 0x000fe20000410000 */
[----:B------:R-:W-:Y:S01]  /*60b0*/  @!P0 HADD2.F32 R13, -RZ, R13.H1_H1 ;  /* 0x3000000dff0d8230 */ /* 0x000fe20000004100 */
[----:B------:R-:W-:Y:S02]  /*60c0*/  @!P0 FFMA.FTZ R49, R20, R27, -R49 ;  /* 0x0000001b14318223 */ /* 0x000fe40000010831 */
[----:B------:R-:W-:Y:S02]  /*60d0*/  @!P0 FFMA.FTZ R46, R14, R33, -R46 ;  /* 0x000000210e2e8223 */ /* 0x000fe4000001082e */
[----:B------:R-:W-:Y:S01]  /*60e0*/  @!P0 FFMA.FTZ R43, R8, R35, -R43 ;  /* 0x00000023082b8223 */ /* 0x000fe2000001082b */
[----:B------:R-:W-:Y:S01]  /*60f0*/  @!P0 F2FP.PACK_AB R40, R49, R40 ;  /* 0x000000283128823e */ /* 0x000fe200000000ff */
[----:B------:R-:W-:Y:S02]  /*6100*/  @!P0 FFMA.FTZ R48, R5, R29, -R48 ;  /* 0x0000001d05308223 */ /* 0x000fe40000010830 */
[----:B------:R-:W-:Y:S01]  /*6110*/  @!P0 FFMA.FTZ R47, R13, R31, -R47 ;  /* 0x0000001f0d2f8223 */ /* 0x000fe2000001082f */
[----:B------:R-:W-:Y:S01]  /*6120*/  @!P0 F2FP.PACK_AB R43, R43, R46 ;  /* 0x0000002e2b2b823e */ /* 0x000fe200000000ff */
[----:B------:R-:W-:Y:S01]  /*6130*/  @!P0 IMAD.MOV.U32 R16, RZ, RZ, R41 ;  /* 0x000000ffff108224 */ /* 0x000fe200078e0029 */
[----:B------:R-:W-:Y:S01]  /*6140*/  @!P0 MOV R17, R40 ;  /* 0x0000002800118202 */ /* 0x000fe20000000f00 */
[----:B------:R-:W-:Y:S01]  /*6150*/  @!P0 FFMA.FTZ R0, R21, R22, R0 ;  /* 0x0000001615008223 */ /* 0x000fe20000010000 */
[----:B------:R-:W-:Y:S01]  /*6160*/  @!P0 F2FP.PACK_AB R47, R47, R48 ;  /* 0x000000302f2f823e */ /* 0x000fe200000000ff */
[----:B------:R-:W-:Y:S01]  /*6170*/  @!P0 FMUL.FTZ R4, R20, R4 ;  /* 0x0000000414048220 */ /* 0x000fe20000410000 */
[----:B------:R-:W-:Y:S01]  /*6180*/  @!P0 MOV R19, R43 ;  /* 0x0000002b00138202 */ /* 0x000fe20000000f00 */
[----:B------:R-:W-:Y:S01]  /*6190*/  @!P0 FFMA.FTZ R2, R23, R24, R2 ;  /* 0x0000001817028223 */ /* 0x000fe20000010002 */
[----:B------:R-:W-:Y:S01]  /*61a0*/  @!P0 MOV R18, R47 ;  /* 0x0000002f00128202 */ /* 0x000fe20000000f00 */
[----:B------:R-:W-:Y:S02]  /*61b0*/  @!P0 FMUL.FTZ R5, R5, R12 ;  /* 0x0000000c05058220 */ /* 0x000fe40000410000 */
[----:B------:R-:W-:Y:S01]  /*61c0*/  @!P0 FFMA.FTZ R3, R25, R26, R3 ;  /* 0x0000001a19038223 */ /* 0x000fe20000010003 */
[----:B------:R-:W-:Y:S01]  /*61d0*/  @!P0 F2FP.PACK_AB R0, R2, R0 ;  /* 0x000000000200823e */ /* 0x000fe200000000ff */
[----:B------:R-:W-:Y:S01]  /*61e0*/  @!P0 FMUL.FTZ R6, R13, R6 ;  /* 0x000000060d068220 */ /* 0x000fe20000410000 */
[----:B------:R1:W-:Y:S01]  /*61f0*/  STG.E.128 [R44.64], R16 ;  /* 0x000000102c007986 */ /* 0x0003e2000c101d06 */
[----:B------:R-:W-:Y:S02]  /*6200*/  @!P0 FFMA.FTZ R4, R15, R27, R4 ;  /* 0x0000001b0f048223 */ /* 0x000fe40000010004 */
[----:B------:R-:W-:Y:S02]  /*6210*/  @!P0 FMUL.FTZ R7, R14, R7 ;  /* 0x000000070e078220 */ /* 0x000fe40000410000 */
[----:B------:R-:W-:Y:S01]  /*6220*/  @!P0 FFMA.FTZ R5, R28, R29, R5 ;  /* 0x0000001d1c058223 */ /* 0x000fe20000010005 */
[----:B------:R-:W-:Y:S01]  /*6230*/  @!P0 F2FP.PACK_AB R3, R4, R3 ;  /* 0x000000030403823e */ /* 0x000fe200000000ff */
[----:B------:R-:W-:Y:S02]  /*6240*/  @!P0 FMUL.FTZ R8, R8, R11 ;  /* 0x0000000b08088220 */ /* 0x000fe40000410000 */
[----:B------:R-:W-:Y:S01]  /*6250*/  @!P0 FFMA.FTZ R6, R30, R31, R6 ;  /* 0x0000001f1e068223 */ /* 0x000fe20000010006 */
[----:B------:R-:W-:Y:S01]  /*6260*/  @!P0 MOV R37, R3 ;  /* 0x0000000300258202 */ /* 0x000fe20000000f00 */
[----:B------:R-:W-:Y:S02]  /*6270*/  @!P0 FFMA.FTZ R7, R32, R33, R7 ;  /* 0x0000002120078223 */ /* 0x000fe40000010007 */
[----:B------:R-:W-:Y:S01]  /*6280*/  @!P0 FFMA.FTZ R8, R34, R35, R8 ;  /* 0x0000002322088223 */ /* 0x000fe20000010008 */
[----:B------:R-:W-:Y:S01]  /*6290*/  @!P0 F2FP.PACK_AB R5, R6, R5 ;  /* 0x000000050605823e */ /* 0x000fe200000000ff */
[----:B------:R-:W-:Y:S03]  /*62a0*/  @!P0 IMAD.MOV.U32 R36, RZ, RZ, R0 ;  /* 0x000000ffff248224 */ /* 0x000fe600078e0000 */
[----:B------:R-:W-:Y:S02]  /*62b0*/  @!P0 F2FP.PACK_AB R7, R8, R7 ;  /* 0x000000070807823e */ /* 0x000fe400000000ff */
[----:B------:R-:W-:Y:S02]  /*62c0*/  @!P0 MOV R38, R5 ;  /* 0x0000000500268202 */ /* 0x000fe40000000f00 */
[----:B------:R-:W-:Y:S01]  /*62d0*/  @!P0 MOV R39, R7 ;  /* 0x0000000700278202 */ /* 0x000fe20000000f00 */
[----:B------:R-:W-:-:S05]  /*62e0*/  @P1 BRA `(.L_x_162) ;  /* 0x0000020000001947 */ /* 0x000fca0003800000 */
[----:B------:R-:W-:Y:S04]  /*62f0*/  IADD3 R137, P1, P0, R144, R137, R110 ;  /* 0x0000008990897210 */ /* 0x000fe8000783e06e */
[----:B------:R-:W-:Y:S02]  /*6300*/  IADD3.X R117, R83, R117, R98, P1, P0 ;  /* 0x0000007553757210 */ /* 0x000fe40000fe0462 */
[C---:B------:R-:W-:Y:S04]  /*6310*/  LEA R2, P0, R137.reuse, c[0x0][0x1c8], 0x1 ;  /* 0x0000720089027a11 */ /* 0x040fe800078008ff */
[----:B------:R-:W-:Y:S05]  /*6320*/  LEA.HI.X R3, R137, c[0x0][0x1cc], R117, 0x1, P0 ;  /* 0x0000730089037a11 */ /* 0x000fea00000f0c75 */
[----:B------:R2:W-:Y:S01]  /*6330*/  STG.E.128 [R2.64], R36 ;  /* 0x0000002402007986 */ /* 0x0005e2000c101d06 */
[----:B------:R-:W-:-:S05]  /*6340*/  BRA `(.L_x_162) ;  /* 0x000001a000007947 */ /* 0x000fca0003800000 */
.L_x_158:
[----:B------:R-:W-:Y:S05]  /*6350*/  IMAD R0, R116, -0x40, R66 ;  /* 0xffffffc074007824 */ /* 0x000fea00078e0242 */
[----:B------:R-:W-:Y:S04]  /*6360*/  IMNMX R0, R0, 0x40, PT ;  /* 0x0000004000007817 */ /* 0x000fe80003800200 */
[----:B------:R-:W-:Y:S11]  /*6370*/  ISETP.GE.AND P0, PT, R225, R0, PT ;  /* 0x00000000e100720c */ /* 0x000ff60003f06270 */
[----:B------:R-:W-:Y:S02]  /*6380*/  @!UPT UIADD3 URZ, URZ, URZ, URZ ;  /* 0x0000003f3f3ff290 */ /* 0x000fe4000fffe03f */
[----:B------:R-:W-:-:S05]  /*6390*/  @P0 BRA `(.L_x_162) ;  /* 0x0000015000000947 */ /* 0x000fca0003800000 */
[C---:B------:R-:W-:Y:S02]  /*63a0*/  ISETP.GE.AND P0, PT, R140.reuse, c[0x0][0x1d4], PT ;  /* 0x000075008c007a0c */ /* 0x040fe40003f06270 */
[----:B------:R-:W-:Y:S02]  /*63b0*/  ISETP.GE.AND P1, PT, R9, c[0x0][0x1d4], PT ;  /* 0x0000750009007a0c */ /* 0x000fe40003f26270 */
[C---:B------:R-:W-:Y:S02]  /*63c0*/  IADD3 R0, R140.reuse, 0x60, RZ ;  /* 0x000000608c007810 */ /* 0x040fe40007ffe0ff */
[----:B------:R-:W-:Y:S02]  /*63d0*/  IADD3 R2, R140, 0x80, RZ ;  /* 0x000000808c027810 */ /* 0x000fe40007ffe0ff */
[----:B------:R-:W-:Y:S02]  /*63e0*/  ISETP.GE.AND P2, PT, R0, c[0x0][0x1d4], PT ;  /* 0x0000750000007a0c */ /* 0x000fe40003f46270 */
[----:B------:R-:W-:Y:S03]  /*63f0*/  IADD3 R0, R140, 0xa0, RZ ;  /* 0x000000a08c007810 */ /* 0x000fe60007ffe0ff */
[----:B------:R-:W1:Y:S04]  /*6400*/  @!P0 LDS.128 R12, [R230+0x6000] ;  /* 0x00600000e60c8984 */ /* 0x000e680000000c00 */
[----:B------:R-:W2:Y:S04]  /*6410*/  @!P1 LDS.128 R4, [R229+0x6000] ;  /* 0x00600000e5049984 */ /* 0x000ea80000000c00 */
[----:B-1----:R-:W-:Y:S01]  /*6420*/  @!P0 STG.E.128 [R52.64], R12 ;  /* 0x0000000c34008986 */ /* 0x002fe2000c101d06 */
[----:B------:R-:W-:Y:S03]  /*6430*/  ISETP.GE.AND P0, PT, R10, c[0x0][0x1d4], PT ;  /* 0x000075000a007a0c */ /* 0x000fe60003f06270 */
[----:B--2---:R-:W-:Y:S01]  /*6440*/  @!P1 STG.E.128 [R52.64+0x40], R4 ;  /* 0x0000400434009986 */ /* 0x004fe2000c101d06 */
[----:B------:R-:W-:Y:S03]  /*6450*/  ISETP.GE.AND P1, PT, R2, c[0x0][0x1d4], PT ;  /* 0x0000750002007a0c */ /* 0x000fe60003f26270 */
[----:B------:R-:W1:Y:S06]  /*6460*/  @!P2 LDS.128 R4, [R229+0x8000] ;  /* 0x00800000e504a984 */ /* 0x000e6c0000000c00 */
[----:B------:R-:W2:Y:S04]  /*6470*/  @!P0 LDS.128 R12, [R230+0x8000] ;  /* 0x00800000e60c8984 */ /* 0x000ea80000000c00 */
[----:B-1----:R-:W-:Y:S04]  /*6480*/  @!P2 STG.E.128 [R52.64+0xc0], R4 ;  /* 0x0000c0043400a986 */ /* 0x002fe8000c101d06 */
[----:B--2---:R-:W-:Y:S01]  /*6490*/  @!P0 STG.E.128 [R52.64+0x80], R12 ;  /* 0x0000800c34008986 */ /* 0x004fe2000c101d06 */
[----:B------:R-:W-:Y:S03]  /*64a0*/  ISETP.GE.AND P0, PT, R0, c[0x0][0x1d4], PT ;  /* 0x0000750000007a0c */ /* 0x000fe60003f06270 */
[----:B------:R-:W1:Y:S10]  /*64b0*/  @!P1 LDS.128 R12, [R230+0xa000] ;  /* 0x00a00000e60c9984 */ /* 0x000e740000000c00 */
[----:B------:R-:W2:Y:S04]  /*64c0*/  @!P0 LDS.128 R4, [R229+0xa000] ;  /* 0x00a00000e5048984 */ /* 0x000ea80000000c00 */
[----:B-1----:R1:W-:Y:S04]  /*64d0*/  @!P1 STG.E.128 [R52.64+0x100], R12 ;  /* 0x0001000c34009986 */ /* 0x0023e8000c101d06 */
[----:B--2---:R1:W-:Y:S02]  /*64e0*/  @!P0 STG.E.128 [R52.64+0x140], R4 ;  /* 0x0001400434008986 */ /* 0x0043e4000c101d06 */
.L_x_162:
[----:B------:R-:W-:Y:S05]  /*64f0*/  BSYNC B1 ;  /* 0x0000000000017941 */ /* 0x000fea0003800000 */
.L_x_157:
[C---:B-12---:R-:W-:Y:S01]  /*6500*/  IMAD.SHL.U32 R2, R116.reuse, 0x40, RZ ;  /* 0x0000004074027824 */ /* 0x046fe200078e00ff */
[----:B------:R-:W-:Y:S01]  /*6510*/  SHF.L.U64.HI R69, R116, 0x6, R69 ;  /* 0x0000000674457819 */ /* 0x000fe20000010245 */
[----:B------:R-:W-:Y:S02]  /*6520*/  BSSY B0, `(.L_x_179) ;  /* 0x000004a000007945 */ /* 0x000fe40003800000 */
[----:B------:R-:W-:Y:S01]  /*6530*/  IMAD.IADD R0, R80, 0x1, -R2 ;  /* 0x0000000150007824 */ /* 0x000fe200078e0a02 */
[----:B-----5:R-:W-:Y:S04]  /*6540*/  IADD3 R4, P1, R2, R82, RZ ;  /* 0x0000005202047210 */ /* 0x020fe80007f3e0ff */
[----:B------:R-:W-:Y:S02]  /*6550*/  ISETP.GE.AND P0, PT, R0, 0x21, PT ;  /* 0x000000210000780c */ /* 0x000fe40003f06270 */
[----:B------:R-:W-:Y:S11]  /*6560*/  IADD3.X R3, R69, R81, RZ, P1, !PT ;  /* 0x0000005145037210 */ /* 0x000ff60000ffe4ff */
[----:B------:R-:W-:Y:S05]  /*6570*/  @P0 IADD3 R6, P1, R4, 0x20, RZ ;  /* 0x0000002004060810 */ /* 0x000fea0007f3e0ff */
[----:B------:R-:W-:Y:S01]  /*6580*/  @P0 IMAD.X R5, RZ, RZ, R3, P1 ;  /* 0x000000ffff050224 */ /* 0x000fe200008e0603 */
[----:B------:R-:W-:Y:S02]  /*6590*/  ISETP.GE.AND P1, PT, R0, 0x1, PT ;  /* 0x000000010000780c */ /* 0x000fe40003f26270 */
[----:B------:R-:W-:Y:S01]  /*65a0*/  IADD3 R0, -R2, R66, RZ ;  /* 0x0000004202007210 */ /* 0x000fe20007ffe1ff */
[----:B------:R-:W-:Y:S03]  /*65b0*/  @P0 IMAD R5, R5, c[0x0][0x258], RZ ;  /* 0x0000960005050a24 */ /* 0x000fe600078e02ff */
[----:B------:R-:W-:Y:S01]  /*65c0*/  IMNMX R0, R0, 0x40, PT ;  /* 0x0000004000007817 */ /* 0x000fe20003800200 */
[----:B------:R-:W-:Y:S06]  /*65d0*/  @P0 IMAD R5, R6, c[0x0][0x25c], R5 ;  /* 0x0000970006050a24 */ /* 0x000fec00078e0205 */
[-C--:B------:R-:W-:Y:S01]  /*65e0*/  @P1 MOV R13, R79.reuse ;  /* 0x0000004f000d1202 */ /* 0x080fe20000000f00 */
[----:B------:R-:W-:Y:S02]  /*65f0*/  @P1 IMAD R3, R3, c[0x0][0x258], RZ ;  /* 0x0000960003031a24 */ /* 0x000fe400078e02ff */
[----:B------:R-:W-:Y:S02]  /*6600*/  @P1 IMAD.MOV.U32 R12, RZ, RZ, R128 ;  /* 0x000000ffff0c1224 */ /* 0x000fe400078e0080 */
[C---:B------:R-:W-:Y:S02]  /*6610*/  @P1 IMAD R3, R4.reuse, c[0x0][0x25c], R3 ;  /* 0x0000970004031a24 */ /* 0x040fe400078e0203 */
[----:B------:R-:W-:Y:S04]  /*6620*/  @P1 IMAD.WIDE.U32 R12, R4, c[0x0][0x258], R12 ;  /* 0x00009600040c1a25 */ /* 0x000fe800078e000c */
[----:B------:R-:W-:Y:S01]  /*6630*/  @P1 IMAD.IADD R3, R13, 0x1, R3 ;  /* 0x000000010d031824 */ /* 0x000fe200078e0203 */
[C---:B------:R-:W-:Y:S02]  /*6640*/  @P1 LEA R14, P2, R12.reuse, c[0x0][0x250], 0x1 ;  /* 0x000094000c0e1a11 */ /* 0x040fe400078408ff */
[----:B------:R-:W-:Y:S02]  /*6650*/  @P0 MOV R13, R79 ;  /* 0x0000004f000d0202 */ /* 0x000fe40000000f00 */
[----:B------:R-:W-:Y:S01]  /*6660*/  @P1 LEA.HI.X R15, R12, c[0x0][0x254], R3, 0x1, P2 ;  /* 0x000095000c0f1a11 */ /* 0x000fe200010f0c03 */
[----:B------:R-:W-:Y:S04]  /*6670*/  @P0 IMAD.MOV.U32 R12, RZ, RZ, R128 ;  /* 0x000000ffff0c0224 */ /* 0x000fe800078e0080 */
[----:B------:R-:W-:Y:S01]  /*6680*/  @!PT LDS RZ, [RZ] ;  /* 0x00000000fffff984 */ /* 0x000fe20000000800 */
[----:B------:R-:W-:Y:S01]  /*6690*/  @!PT LDS RZ, [RZ] ;  /* 0x00000000fffff984 */ /* 0x000fe20000000800 */
[----:B------:R-:W-:Y:S01]  /*66a0*/  @!PT LDS RZ, [RZ] ;  /* 0x00000000fffff984 */ /* 0x000fe20000000800 */
[----:B------:R1:W-:Y:S01]  /*66b0*/  @P1 LDGSTS.E.BYPASS.LTC128B.128 [R217+0x100], [R14.64], !P5 ;  /* 0x001000000ed91fae */ /* 0x0003e2000e901d46 */
[----:B------:R-:W-:Y:S03]  /*66c0*/  @P0 IMAD.WIDE.U32 R12, R6, c[0x0][0x258], R12 ;  /* 0x00009600060c0a25 */ /* 0x000fe600078e000c */
[----:B------:R1:W-:Y:S01]  /*66d0*/  @P1 LDGSTS.E.BYPASS.LTC128B.128 [R217+0x2100], [R14.64+0x80], !P4 ;  /* 0x021000800ed91fae */ /* 0x0003e2000e101d46 */
[----:B------:R-:W-:Y:S01]  /*66e0*/  @P0 IMAD.IADD R5, R13, 0x1, R5 ;  /* 0x000000010d050824 */ /* 0x000fe200078e0205 */
[C---:B------:R-:W-:Y:S02]  /*66f0*/  @P0 LEA R4, P2, R12.reuse, c[0x0][0x250], 0x1 ;  /* 0x000094000c040a11 */ /* 0x040fe400078408ff */
[----:B------:R1:W-:Y:S02]  /*6700*/  @P1 LDGSTS.E.BYPASS.LTC128B.128 [R217+0x4100], [R14.64+0x100], !P3 ;  /* 0x041001000ed91fae */ /* 0x0003e4000d901d46 */
[----:B------:R-:W-:Y:S05]  /*6710*/  @P0 LEA.HI.X R5, R12, c[0x0][0x254], R5, 0x1, P2 ;  /* 0x000095000c050a11 */ /* 0x000fea00010f0c05 */
[----:B------:R1:W-:Y:S04]  /*6720*/  @P0 LDGSTS.E.BYPASS.LTC128B.128 [R217+0x1100], [R4.64], !P5 ;  /* 0x0110000004d90fae */ /* 0x0003e8000e901d46 */
[----:B------:R1:W-:Y:S04]  /*6730*/  @P0 LDGSTS.E.BYPASS.LTC128B.128 [R217+0x3100], [R4.64+0x80], !P4 ;  /* 0x0310008004d90fae */ /* 0x0003e8000e101d46 */
[----:B------:R1:W-:Y:S01]  /*6740*/  @P0 LDGSTS.E.BYPASS.LTC128B.128 [R217+0x5100], [R4.64+0x100], !P3 ;  /* 0x0510010004d90fae */ /* 0x0003e2000d901d46 */
[----:B------:R-:W-:Y:S03]  /*6750*/  ISETP.GE.AND P0, PT, R225, R0, PT ;  /* 0x00000000e100720c */ /* 0x000fe60003f06270 */
[----:B------:R-:W0:Y:S01]  /*6760*/  LDGDEPBAR ;  /* 0x00000000000079af */ /* 0x000e220000000000 */
[----:B------:R-:W-:Y:S04]  /*6770*/  DEPBAR.LE SB0, 0x0 ;  /* 0x000080000000791a */ /* 0x000fe80000000000 */
[----:B------:R-:W-:Y:S06]  /*6780*/  BAR.SYNC.DEFER_BLOCKING 0x0 ;  /* 0x0000000000007b1d */ /* 0x000fec0000010000 */
[----:B------:R-:W-:-:S05]  /*6790*/  @P0 BRA `(.L_x_180) ;  /* 0x0000022000000947 */ /* 0x000fca0003800000 */
[----:B-1----:R-:W-:Y:S01]  /*67a0*/  IADD3 R2, P0, R2, R78, RZ ;  /* 0x0000004e02027210 */ /* 0x002fe20007f1e0ff */
[----:B------:R-:W-:Y:S01]  /*67b0*/  IMAD.MOV.U32 R4, RZ, RZ, R126 ;  /* 0x000000ffff047224 */ /* 0x000fe200078e007e */
[----:B------:R-:W-:Y:S01]  /*67c0*/  ISETP.GE.AND P1, PT, R140, c[0x0][0x1d4], PT ;  /* 0x000075008c007a0c */ /* 0x000fe20003f26270 */
[----:B------:R-:W-:Y:S02]  /*67d0*/  IMAD.MOV.U32 R5, RZ, RZ, R76 ;  /* 0x000000ffff057224 */ /* 0x000fe400078e004c */
[----:B------:R-:W-:Y:S02]  /*67e0*/  IMAD.X R0, R69, 0x1, R77, P0 ;  /* 0x0000000145007824 */ /* 0x000fe400000e064d */
[----:B------:R-:W-:Y:S04]  /*67f0*/  IMAD.WIDE.U32 R4, R2, c[0x0][0x208], R4 ;  /* 0x0000820002047a25 */ /* 0x000fe800078e0004 */
[----:B------:R-:W-:Y:S01]  /*6800*/  IMAD R0, R0, c[0x0][0x208], RZ ;  /* 0x0000820000007a24 */ /* 0x000fe200078e02ff */
[----:B------:R-:W-:Y:S03]  /*6810*/  LEA R16, P0, R4, c[0x0][0x1f8], 0x1 ;  /* 0x00007e0004107a11 */ /* 0x000fe600078008ff */
[----:B------:R-:W1:Y:S01]  /*6820*/  @!P1 LDS.128 R12, [R230] ;  /* 0x00000000e60c9984 */ /* 0x000e620000000c00 */
[----:B------:R-:W-:Y:S01]  /*6830*/  IMAD R0, R2, c[0x0][0x20c], R0 ;  /* 0x0000830002007a24 */ /* 0x000fe200078e0200 */
[----:B------:R-:W-:Y:S03]  /*6840*/  IADD3 R2, R140, 0x80, RZ ;  /* 0x000000808c027810 */ /* 0x000fe60007ffe0ff */
[----:B------:R-:W-:Y:S05]  /*6850*/  IMAD.IADD R0, R5, 0x1, R0 ;  /* 0x0000000105007824 */ /* 0x000fea00078e0200 */
[----:B------:R-:W-:Y:S02]  /*6860*/  LEA.HI.X R17, R4, c[0x0][0x1fc], R0, 0x1, P0 ;  /* 0x00007f0004117a11 */ /* 0x000fe400000f0c00 */
[----:B------:R-:W-:Y:S02]  /*6870*/  ISETP.GE.AND P0, PT, R9, c[0x0][0x1d4], PT ;  /* 0x0000750009007a0c */ /* 0x000fe40003f06270 */
[----:B------:R-:W-:Y:S11]  /*6880*/  IADD3 R0, R140, 0x60, RZ ;  /* 0x000000608c007810 */ /* 0x000ff60007ffe0ff */
[----:B------:R-:W2:Y:S04]  /*6890*/  @!P0 LDS.128 R4, [R229] ;  /* 0x00000000e5048984 */ /* 0x000ea80000000c00 */
[----:B-1----:R-:W-:Y:S01]  /*68a0*/  @!P1 STG.E.128 [R16.64], R12 ;  /* 0x0000000c10009986 */ /* 0x002fe2000c101d06 */
[----:B------:R-:W-:Y:S11]  /*68b0*/  ISETP.GE.AND P1, PT, R10, c[0x0][0x1d4], PT ;  /* 0x000075000a007a0c */ /* 0x000ff60003f26270 */
[----:B------:R-:W-:Y:S02]  /*68c0*/  @!UPT UIADD3 URZ, URZ, URZ, URZ ;  /* 0x0000003f3f3ff290 */ /* 0x000fe4000fffe03f */
[----:B------:R-:W1:Y:S04]  /*68d0*/  @!P1 LDS.128 R12, [R230+0x2000] ;  /* 0x00200000e60c9984 */ /* 0x000e680000000c00 */
[----:B--2---:R-:W-:Y:S01]  /*68e0*/  @!P0 STG.E.128 [R16.64+0x40], R4 ;  /* 0x0000400410008986 */ /* 0x004fe2000c101d06 */
[----:B------:R-:W-:Y:S02]  /*68f0*/  ISETP.GE.AND P0, PT, R0, c[0x0][0x1d4], PT ;  /* 0x0000750000007a0c */ /* 0x000fe40003f06270 */
[----:B------:R-:W-:Y:S11]  /*6900*/  IADD3 R0, R140, 0xa0, RZ ;  /* 0x000000a08c007810 */ /* 0x000ff60007ffe0ff */
[----:B------:R-:W2:Y:S04]  /*6910*/  @!P0 LDS.128 R4, [R229+0x2000] ;  /* 0x00200000e5048984 */ /* 0x000ea80000000c00 */
[----:B-1----:R-:W-:Y:S01]  /*6920*/  @!P1 STG.E.128 [R16.64+0x80], R12 ;  /* 0x0000800c10009986 */ /* 0x002fe2000c101d06 */
[----:B------:R-:W-:Y:S11]  /*6930*/  ISETP.GE.AND P1, PT, R2, c[0x0][0x1d4], PT ;  /* 0x0000750002007a0c */ /* 0x000ff60003f26270 */
[----:B------:R-:W-:Y:S02]  /*6940*/  @!UPT UIADD3 URZ, URZ, URZ, URZ ;  /* 0x0000003f3f3ff290 */ /* 0x000fe4000fffe03f */
[----:B------:R-:W1:Y:S04]  /*6950*/  @!P1 LDS.128 R12, [R230+0x4000] ;  /* 0x00400000e60c9984 */ /* 0x000e680000000c00 */
[----:B--2---:R-:W-:Y:S01]  /*6960*/  @!P0 STG.E.128 [R16.64+0xc0], R4 ;  /* 0x0000c00410008986 */ /* 0x004fe2000c101d06 */
[----:B------:R-:W-:Y:S11]  /*6970*/  ISETP.GE.AND P0, PT, R0, c[0x0][0x1d4], PT ;  /* 0x0000750000007a0c */ /* 0x000ff60003f06270 */
[----:B------:R-:W-:Y:S02]  /*6980*/  @!UPT UIADD3 URZ, URZ, URZ, URZ ;  /* 0x0000003f3f3ff290 */ /* 0x000fe4000fffe03f */
[----:B------:R-:W2:Y:S04]  /*6990*/  @!P0 LDS.128 R4, [R229+0x4000] ;  /* 0x00400000e5048984 */ /* 0x000ea80000000c00 */
[----:B-1----:R1:W-:Y:S04]  /*69a0*/  @!P1 STG.E.128 [R16.64+0x100], R12 ;  /* 0x0001000c10009986 */ /* 0x0023e8000c101d06 */
[----:B--2---:R1:W-:Y:S02]  /*69b0*/  @!P0 STG.E.128 [R16.64+0x140], R4 ;  /* 0x0001400410008986 */ /* 0x0043e4000c101d06 */
.L_x_180:
[----:B-1----:R-:W-:Y:S05]  /*69c0*/  BSYNC B0 ;  /* 0x0000000000007941 */ /* 0x002fea0003800000 */
.L_x_179:
[C---:B------:R-:W-:Y:S02]  /*69d0*/  ISETP.GT.AND P0, PT, R116.reuse, R84, PT ;  /* 0x000000547400720c */ /* 0x040fe40003f04270 */
[----:B------:R-:W-:Y:S11]  /*69e0*/  IADD3 R116, R116, -0x1, RZ ;  /* 0xffffffff74747810 */ /* 0x000ff60007ffe0ff */
[----:B------:R-:W-:Y:S01]  /*69f0*/  @P0 SHF.R.S32.HI R2, RZ, 0x1f, R116 ;  /* 0x0000001fff020819 */ /* 0x000fe20000011474 */
[----:B------:R-:W-:Y:S02]  /*6a00*/  @P0 IMAD R0, R87, R116, RZ ;  /* 0x0000007457000224 */ /* 0x000fe400078e02ff */
[----:B------:R-:W-:Y:S02]  /*6a10*/  @P0 IMAD.MOV.U32 R4, RZ, RZ, R130 ;  /* 0x000000ffff040224 */ /* 0x000fe400078e0082 */
[----:B------:R-:W-:Y:S02]  /*6a20*/  @P0 IMAD.MOV.U32 R5, RZ, RZ, R147 ;  /* 0x000000ffff050224 */ /* 0x000fe400078e0093 */
[-C--:B------:R-:W-:Y:S02]  /*6a30*/  @P0 IMAD R0, R2, R88.reuse, R0 ;  /* 0x0000005802000224 */ /* 0x080fe400078e0200 */
[----:B------:R-:W-:Y:S04]  /*6a40*/  @P0 IMAD.WIDE.U32 R4, R116, R88, R4 ;  /* 0x0000005874040225 */ /* 0x000fe800078e0004 */
[----:B------:R-:W-:Y:S01]  /*6a50*/  @P0 IMAD.IADD R0, R5, 0x1, R0 ;  /* 0x0000000105000824 */ /* 0x000fe200078e0200 */
[C---:B------:R-:W-:Y:S04]  /*6a60*/  @P0 LEA R2, P1, R4.reuse, c[0x0][0x220], 0x1 ;  /* 0x0000880004020a11 */ /* 0x040fe800078208ff */
[----:B------:R-:W-:Y:S02]  /*6a70*/  @P0 LEA.HI.X R3, R4, c[0x0][0x224], R0, 0x1, P1 ;  /* 0x0000890004030a11 */ /* 0x000fe400008f0c00 */
[C---:B------:R-:W-:Y:S03]  /*6a80*/  @P0 LEA R4, P1, R91.reuse, R2, 0x1 ;  /* 0x000000025b040211 */ /* 0x040fe600078208ff */
[----:B------:R-:W-:Y:S01]  /*6a90*/  @!PT LDS RZ, [RZ] ;  /* 0x00000000fffff984 */ /* 0x000fe20000000800 */
[----:B------:R-:W-:Y:S01]  /*6aa0*/  @!PT LDS RZ, [RZ] ;  /* 0x00000000fffff984 */ /* 0x000fe20000000800 */
[----:B------:R-:W-:Y:S01]  /*6ab0*/  @!PT LDS RZ, [RZ] ;  /* 0x00000000fffff984 */ /* 0x000fe20000000800 */
[----:B------:R1:W-:Y:S01]  /*6ac0*/  @P0 LDGSTS.E.BYPASS.LTC128B.128 [R217+0x6100], [R2.64], !P5 ;  /* 0x0610000002d90fae */ /* 0x0003e2000e901d46 */
[----:B------:R-:W-:Y:S03]  /*6ad0*/  @P0 LEA.HI.X R5, R91, R3, R90, 0x1, P1 ;  /* 0x000000035b050211 */ /* 0x000fe600008f0c5a */
[----:B------:R1:W-:Y:S04]  /*6ae0*/  @P0 LDGSTS.E.BYPASS.LTC128B.128 [R217+0x8100], [R2.64+0x80], !P4 ;  /* 0x0810008002d90fae */ /* 0x0003e8000e101d46 */
[----:B------:R1:W-:Y:S04]  /*6af0*/  @P0 LDGSTS.E.BYPASS.LTC128B.128 [R217+0xa100], [R2.64+0x100], !P3 ;  /* 0x0a10010002d90fae */ /* 0x0003e8000d901d46 */
[----:B------:R1:W-:Y:S04]  /*6b00*/  @P0 LDGSTS.E.BYPASS.LTC128B.128 [R217+0x7100], [R4.64], !P5 ;  /* 0x0710000004d90fae */ /* 0x0003e8000e901d46 */
[----:B------:R1:W-:Y:S04]  /*6b10*/  @P0 LDGSTS.E.BYPASS.LTC128B.128 [R217+0x9100], [R4.64+0x80], !P4 ;  /* 0x0910008004d90fae */ /* 0x0003e8000e101d46 */
[----:B------:R1:W-:Y:S04]  /*6b20*/  @P0 LDGSTS.E.BYPASS.LTC128B.128 [R217+0xb100], [R4.64+0x100], !P3 ;  /* 0x0b10010004d90fae */ /* 0x0003e8000d901d46 */
[----:B------:R-:W0:Y:S01]  /*6b30*/  LDGDEPBAR ;  /* 0x00000000000079af */ /* 0x000e220000000000 */
[----:B------:R-:W-:-:S05]  /*6b40*/  @P0 BRA `(.L_x_181) ;  /* 0xffffc03000000947 */ /* 0x000fca000383ffff */
[----:B------:R-:W-:Y:S01]  /*6b50*/  WARPSYNC 0xffffffff ;  /* 0xffffffff00007948 */ /* 0x000fe20003800000 */
[----:B------:R-:W-:Y:S06]  /*6b60*/  BAR.SYNC.DEFER_BLOCKING 0x0 ;  /* 0x0000000000007b1d */ /* 0x000fec0000010000 */
.L_x_156:
[----:B------:R-:W-:Y:S01]  /*6b70*/  ISETP.GE.AND P0, PT, R62, 0x1, PT ;  /* 0x000000013e00780c */ /* 0x000fe20003f06270 */
[----:B------:R-:W-:Y:S01]  /*6b80*/  BSSY B0, `(.L_x_182) ;  /* 0x000001e000007945 */ /* 0x000fe20003800000 */
[----:B-1----:R-:W-:Y:S01]  /*6b90*/  IMAD.IADD R3, R67, 0x1, R68 ;  /* 0x0000000143037824 */ /* 0x002fe200078e0244 */
[----:B------:R-:W-:-:S10]  /*6ba0*/  MOV R0, RZ ;  /* 0x000000ff00007202 */ /* 0x000fd40000000f00 */
[----:B------:R-:W-:Y:S05]  /*6bb0*/  @!P0 BRA `(.L_x_183) ;  /* 0x000001a000008947 */ /* 0x000fea0003800000 */
[-C--:B------:R-:W-:Y:S02]  /*6bc0*/  IABS R5, R85.reuse ;  /* 0x0000005500057213 */ /* 0x080fe40000000000 */
        /* <DEDUP_REMOVED lines=25> */
.L_x_183:
[----:B------:R-:W-:Y:S05]  /*6d60*/  BSYNC B0 ;  /* 0x0000000000007941 */ /* 0x000fea0003800000 */
.L_x_182:
[----:B------:R-:W-:Y:S01]  /*6d70*/  IMAD R249, R244, R0, RZ ;  /* 0x00000000f4f97224 */ /* 0x000fe200078e02ff */
[----:B------:R-:W-:Y:S01]  /*6d80*/  PRMT R10, RZ, 0x7610, R10 ;  /* 0x00007610ff0a7816 */ /* 0x000fe2000000000a */
[----:B------:R-:W-:Y:S01]  /*6d90*/  IMAD.MOV.U32 R2, RZ, RZ, RZ ;  /* 0x000000ffff027224 */ /* 0x000fe200078e00ff */
[----:B------:R-:W-:Y:S01]  /*6da0*/  MOV R11, RZ ;  /* 0x000000ff000b7202 */ /* 0x000fe20000000f00 */
[----:B------:R-:W-:Y:S01]  /*6db0*/  IMAD.IADD R0, R249, 0x1, R0 ;  /* 0x00000001f9007824 */ /* 0x000fe200078e0200 */
[----:B------:R-:W-:Y:S01]  /*6dc0*/  CS2R R114, SRZ ;  /* 0x0000000000727805 */ /* 0x000fe2000001ff00 */
[----:B------:R-:W-:Y:S01]  /*6dd0*/  CS2R R112, SRZ ;  /* 0x0000000000707805 */ /* 0x000fe2000001ff00 */
[----:B------:R-:W-:Y:S01]  /*6de0*/  CS2R R118, SRZ ;  /* 0x0000000000767805 */ /* 0x000fe2000001ff00 */
[----:B------:R-:W-:Y:S01]  /*6df0*/  CS2R R116, SRZ ;  /* 0x0000000000747805 */ /* 0x000fe2000001ff00 */
[----:B------:R-:W-:Y:S01]  /*6e00*/  IMNMX R0, R65, R0, PT ;  /* 0x0000000041007217 */ /* 0x000fe20003800200 */
[----:B------:R-:W-:Y:S01]  /*6e10*/  CS2R R110, SRZ ;  /* 0x00000000006e7805 */ /* 0x000fe2000001ff00 */
        /* <DEDUP_REMOVED lines=47> */
[----:B------:R-:W-:-:S04]  /*7110*/  @P1 IMAD.MOV.U32 R2, RZ, RZ, 0x4 ;  /* 0x00000004ff021424 */ /* 0x000fc800078e00ff */
[----:B------:R-:W-:-:S05]  /*7120*/  @P1 IMAD.WIDE R4, R240, R2, c[0x0][0x340] ;  /* 0x0000d000f0041625 */ /* 0x000fca00078e0202 */
[----:B------:R1:W2:Y:S01]  /*7130*/  @P1 LDG.E R2, [R4.64] ;  /* 0x0000000604021981 */ /* 0x0002a2000c1e1900 */
[----:B------:R-:W-:Y:S01]  /*7140*/  IMAD.WIDE.U32 R8, R64, c[0x0][0x178], RZ ;  /* 0x00005e0040087a25 */ /* 0x000fe200078e00ff */
[----:B------:R-:W-:Y:S02]  /*7150*/  IADD3 R7, P0, R226, R3, RZ ;  /* 0x00000003e2077210 */ /* 0x000fe40007f1e0ff */
[--C-:B------:R-:W-:Y:S01]  /*7160*/  SHF.R.S32.HI R15, RZ, 0x1f, R246.reuse ;  /* 0x0000001fff0f7819 */ /* 0x100fe200000114f6 */
[----:B------:R-:W-:Y:S01]  /*7170*/  IMAD.MOV.U32 R14, RZ, RZ, R246 ;  /* 0x000000ffff0e7224 */ /* 0x000fe200078e00f6 */
[----:B------:R-:W-:Y:S02]  /*7180*/  ISETP.GE.AND P4, PT, R212, c[0x0][0x1d4], PT ;  /* 0x00007500d4007a0c */ /* 0x000fe40003f86270 */
[----:B------:R-:W-:Y:S01]  /*7190*/  ISETP.GE.AND P3, PT, R246, c[0x0][0x1d4], PT ;  /* 0x00007500f6007a0c */ /* 0x000fe20003f66270 */
[----:B------:R-:W-:Y:S01]  /*71a0*/  IMAD.WIDE.U32 R18, R7, c[0x0][0x1e0], R14 ;  /* 0x0000780007127a25 */ /* 0x000fe200078e000e */
[----:B------:R-:W-:-:S02]  /*71b0*/  ISETP.GE.AND P6, PT, R211, c[0x0][0x1d4], PT ;  /* 0x00007500d3007a0c */ /* 0x000fc40003fc6270 */
[----:B------:R-:W-:Y:S01]  /*71c0*/  SEL R11, RZ, 0x1, P3 ;  /* 0x00000001ff0b7807 */ /* 0x000fe20001800000 */
[----:B------:R-:W-:Y:S01]  /*71d0*/  IMAD.WIDE.U32 R16, R7, c[0x0][0x208], R14 ;  /* 0x0000820007107a25 */ /* 0x000fe200078e000e */
[----:B------:R-:W-:Y:S02]  /*71e0*/  LOP3.LUT R243, R243, 0xfffffffe, RZ, 0xc0, !PT ;  /* 0xfffffffef3f37812 */ /* 0x000fe400078ec0ff */
[----:B------:R-:W-:-:S03]  /*71f0*/  ISETP.GE.AND P5, PT, R212, c[0x0][0x198], PT ;  /* 0x00006600d4007a0c */ /* 0x000fc60003fa6270 */
[----:B------:R-:W-:-:S04]  /*7200*/  @P4 LOP3.LUT R243, R243, 0x1, RZ, 0xfc, !PT ;  /* 0x00000001f3f34812 */ /* 0x000fc800078efcff */
[----:B------:R-:W-:Y:S02]  /*7210*/  LOP3.LUT R243, R243, 0xfffffffd, RZ, 0xc0, !PT ;  /* 0xfffffffdf3f37812 */ /* 0x000fe400078ec0ff */
[----:B-1----:R-:W-:Y:S01]  /*7220*/  SHF.R.S32.HI R4, RZ, 0x1f, R64 ;  /* 0x0000001fff047819 */ /* 0x002fe20000011440 */
[----:B------:R-:W-:Y:S01]  /*7230*/  IMAD.MOV.U32 R5, RZ, RZ, c[0x0][0x2c4] ;  /* 0x0000b100ff057624 */ /* 0x000fe200078e00ff */
[----:B------:R-:W-:-:S03]  /*7240*/  @P3 LOP3.LUT R243, R243, 0x2, RZ, 0xfc, !PT ;  /* 0x00000002f3f33812 */ /* 0x000fc600078efcff */
[----:B------:R-:W-:Y:S01]  /*7250*/  IMAD R4, R4, c[0x0][0x178], RZ ;  /* 0x00005e0004047a24 */ /* 0x000fe200078e02ff */
[----:B------:R-:W-:-:S03]  /*7260*/  ISETP.NE.AND P2, PT, R5, 0x1, PT ;  /* 0x000000010500780c */ /* 0x000fc60003f45270 */
[----:B------:R-:W-:Y:S01]  /*7270*/  IMAD R64, R64, c[0x0][0x17c], R4 ;  /* 0x00005f0040407a24 */ /* 0x000fe200078e0204 */
[----:B------:R-:W-:-:S04]  /*7280*/  SHF.R.S32.HI R4, RZ, 0x1f, R226 ;  /* 0x0000001fff047819 */ /* 0x000fc800000114e2 */
[----:B------:R-:W-:Y:S02]  /*7290*/  IADD3 R9, R9, R64, RZ ;  /* 0x0000004009097210 */ /* 0x000fe40007ffe0ff */
[----:B------:R-:W-:Y:S01]  /*72a0*/  LEA.HI.X.SX32 R3, R3, R4, 0x1, P0 ;  /* 0x0000000403037211 */ /* 0x000fe200000f0eff */
[----:B------:R-:W-:Y:S01]  /*72b0*/  IMAD R4, R205, 0x80, R221 ;  /* 0x00000080cd047824 */ /* 0x000fe200078e02dd */
[----:B------:R-:W-:Y:S01]  /*72c0*/  ISETP.NE.U32.AND P0, PT, RZ, c[0x0][0x348], PT ;  /* 0x0000d200ff007a0c */ /* 0x000fe20003f05070 */
[----:B------:R-:W-:-:S03]  /*72d0*/  IMAD.WIDE.U32 R12, R241, c[0x0][0x1b8], R8 ;  /* 0x00006e00f10c7a25 */ /* 0x000fc600078e0008 */
[----:B------:R-:W-:Y:S01]  /*72e0*/  ISETP.NE.AND.EX P0, PT, RZ, c[0x0][0x34c], PT, P0 ;  /* 0x0000d300ff007a0c */ /* 0x000fe20003f05300 */
[C---:B------:R-:W-:Y:S01]  /*72f0*/  IMAD R8, R3.reuse, c[0x0][0x1e0], RZ ;  /* 0x0000780003087a24 */ /* 0x040fe200078e02ff */
[----:B------:R-:W-:Y:S01]  /*7300*/  MOV R10, R4 ;  /* 0x00000004000a7202 */ /* 0x000fe20000000f00 */
[----:B------:R-:W-:Y:S01]  /*7310*/  IMAD R3, R3, c[0x0][0x208], RZ ;  /* 0x0000820003037a24 */ /* 0x000fe200078e02ff */
[----:B------:R-:W-:Y:S01]  /*7320*/  SEL R6, R63, RZ, !P0 ;  /* 0x000000ff3f067207 */ /* 0x000fe20004000000 */
[C---:B------:R-:W-:Y:S01]  /*7330*/  IMAD R8, R7.reuse, c[0x0][0x1e4], R8 ;  /* 0x0000790007087a24 */ /* 0x040fe200078e0208 */
[----:B------:R-:W-:Y:S01]  /*7340*/  SEL R5, R240, RZ, !P0 ;  /* 0x000000fff0057207 */ /* 0x000fe20004000000 */
[----:B------:R-:W-:Y:S01]  /*7350*/  IMAD R7, R7, c[0x0][0x20c], R3 ;  /* 0x0000830007077a24 */ /* 0x000fe200078e0203 */
[----:B------:R-:W-:Y:S01]  /*7360*/  SEL R3, RZ, 0xffffffff, P4 ;  /* 0xffffffffff037807 */ /* 0x000fe20002000000 */
[----:B------:R-:W-:Y:S01]  /*7370*/  @P2 IMAD.HI.U32 R9, R4, c[0x0][0x2c8], RZ ;  /* 0x0000b20004092a27 */ /* 0x000fe200078e00ff */
[----:B------:R-:W-:-:S02]  /*7380*/  ISETP.NE.U32.AND P0, PT, RZ, c[0x0][0x350], PT ;  /* 0x0000d400ff007a0c */ /* 0x000fc40003f05070 */
[----:B------:R-:W-:Y:S01]  /*7390*/  ISETP.GE.AND P4, PT, R211, c[0x0][0x198], PT ;  /* 0x00006600d3007a0c */ /* 0x000fe20003f86270 */
[----:B------:R-:W-:Y:S01]  /*73a0*/  IMAD.SHL.U32 R3, R3, 0x2, RZ ;  /* 0x0000000203037824 */ /* 0x000fe200078e00ff */
[----:B------:R-:W-:Y:S01]  /*73b0*/  @P2 SHF.R.U32.HI R10, RZ, c[0x0][0x2cc], R9 ;  /* 0x0000b300ff0a2a19 */ /* 0x000fe20000011609 */
[----:B------:R-:W-:Y:S01]  /*73c0*/  IMAD R13, R241, c[0x0][0x1bc], R13 ;  /* 0x00006f00f10d7a24 */ /* 0x000fe200078e020d */
[----:B------:R-:W-:Y:S01]  /*73d0*/  ISETP.NE.AND.EX P0, PT, RZ, c[0x0][0x354], PT, P0 ;  /* 0x0000d500ff007a0c */ /* 0x000fe20003f05300 */
[----:B------:R-:W-:Y:S01]  /*73e0*/  IMAD R6, R6, c[0x0][0x1c0], RZ ;  /* 0x0000700006067a24 */ /* 0x000fe200078e02ff */
[----:B------:R-:W-:Y:S01]  /*73f0*/  LOP3.LUT R3, R3, 0x2, R11, 0xe2, !PT ;  /* 0x0000000203037812 */ /* 0x000fe200078ee20b */
[----:B------:R-:W-:Y:S01]  /*7400*/  IMAD.IADD R9, R19, 0x1, R8 ;  /* 0x0000000113097824 */ /* 0x000fe200078e0208 */
[----:B------:R-:W-:Y:S01]  /*7410*/  MOV R8, R18 ;  /* 0x0000001200087202 */ /* 0x000fe20000000f00 */
[----:B------:R-:W-:Y:S01]  /*7420*/  IMAD.MOV.U32 R18, RZ, RZ, R16 ;  /* 0x000000ffff127224 */ /* 0x000fe200078e0010 */
[----:B------:R-:W-:Y:S01]  /*7430*/  SEL R16, RZ, 0x4, P6 ;  /* 0x00000004ff107807 */ /* 0x000fe20003000000 */
[----:B------:R-:W-:Y:S01]  /*7440*/  IMAD R6, R5, c[0x0][0x1c4], R6 ;  /* 0x0000710005067a24 */ /* 0x000fe200078e0206 */
[----:B------:R-:W-:Y:S01]  /*7450*/  IADD3 R19, R17, R7, RZ ;  /* 0x0000000711137210 */ /* 0x000fe20007ffe0ff */
[----:B------:R-:W-:Y:S01]  /*7460*/  IMAD.WIDE.U32 R12, R5, c[0x0][0x1c0], R12 ;  /* 0x00007000050c7a25 */ /* 0x000fe200078e000c */
[----:B------:R-:W-:-:S02]  /*7470*/  SHF.R.S32.HI R5, RZ, 0x1f, R10 ;  /* 0x0000001fff057819 */ /* 0x000fc4000001140a */
[----:B------:R-:W-:Y:S01]  /*7480*/  LOP3.LUT R16, R3, R16, RZ, 0xfc, !PT ;  /* 0x0000001003107212 */ /* 0x000fe200078efcff */
[----:B------:R-:W-:Y:S01]  /*7490*/  IMAD.IADD R13, R13, 0x1, R6 ;  /* 0x000000010d0d7824 */ /* 0x000fe200078e0206 */
[----:B------:R-:W-:Y:S01]  /*74a0*/  IADD3 R6, -R10, RZ, RZ ;  /* 0x000000ff0a067210 */ /* 0x000fe20007ffe1ff */
[----:B------:R-:W-:Y:S02]  /*74b0*/  IMAD R5, R5, c[0x0][0x1b0], RZ ;  /* 0x00006c0005057a24 */ /* 0x000fe400078e02ff */
[----:B------:R-:W-:-:S04]  /*74c0*/  IMAD.WIDE.U32 R18, R241, c[0x0][0x210], R18 ;  /* 0x00008400f1127a25 */ /* 0x000fc800078e0012 */
[----:B------:R-:W-:-:S04]  /*74d0*/  IMAD.WIDE.U32 R8, R241, c[0x0][0x1e8], R8 ;  /* 0x00007a00f1087a25 */ /* 0x000fc800078e0008 */
[C---:B------:R-:W-:Y:S02]  /*74e0*/  IMAD R5, R10.reuse, c[0x0][0x1b4], R5 ;  /* 0x00006d000a057a24 */ /* 0x040fe400078e0205 */
[----:B------:R-:W-:Y:S01]  /*74f0*/  IMAD.WIDE.U32 R12, R10, c[0x0][0x1b0], R12 ;  /* 0x00006c000a0c7a25 */ /* 0x000fe200078e000c */
[----:B------:R-:W-:-:S03]  /*7500*/  MOV R10, R18 ;  /* 0x00000012000a7202 */ /* 0x000fc60000000f00 */
[C---:B------:R-:W-:Y:S02]  /*7510*/  IMAD R9, R241.reuse, c[0x0][0x1ec], R9 ;  /* 0x00007b00f1097a24 */ /* 0x040fe400078e0209 */
[----:B------:R-:W-:Y:S02]  /*7520*/  IMAD R11, R241, c[0x0][0x214], R19 ;  /* 0x00008500f10b7a24 */ /* 0x000fe400078e0213 */
[----:B------:R-:W-:Y:S01]  /*7530*/  IMAD R4, R6, c[0x0][0x2c4], R4 ;  /* 0x0000b10006047a24 */ /* 0x000fe200078e0204 */
[----:B------:R-:W-:Y:S01]  /*7540*/  LEA R6, R205, R226, 0x7 ;  /* 0x000000e2cd067211 */ /* 0x000fe200078e38ff */
[----:B------:R-:W-:-:S03]  /*7550*/  IMAD.IADD R13, R13, 0x1, R5 ;  /* 0x000000010d0d7824 */ /* 0x000fc600078e0205 */
[----:B------:R-:W-:-:S05]  /*7560*/  SHF.R.S32.HI R5, RZ, 0x1f, R4 ;  /* 0x0000001fff057819 */ /* 0x000fca0000011404 */
[----:B------:R-:W-:-:S04]  /*7570*/  IMAD R5, R5, c[0x0][0x1a8], RZ ;  /* 0x00006a0005057a24 */ /* 0x000fc800078e02ff */
[C---:B------:R-:W-:Y:S02]  /*7580*/  IMAD R7, R4.reuse, c[0x0][0x1ac], R5 ;  /* 0x00006b0004077a24 */ /* 0x040fe400078e0205 */
[----:B------:R-:W-:-:S04]  /*7590*/  IMAD.WIDE.U32 R4, R4, c[0x0][0x1a8], R12 ;  /* 0x00006a0004047a25 */ /* 0x000fc800078e000c */
[----:B------:R-:W-:Y:S01]  /*75a0*/  IMAD.IADD R7, R5, 0x1, R7 ;  /* 0x0000000105077824 */ /* 0x000fe200078e0207 */
[----:B--2---:R-:W-:Y:S01]  /*75b0*/  @P1 SHF.R.S32.HI R3, RZ, 0x1f, R2 ;  /* 0x0000001fff031819 */ /* 0x004fe20000011402 */
[----:B------:R-:W-:Y:S01]  /*75c0*/  @!P1 IMAD.MOV.U32 R3, RZ, RZ, R63 ;  /* 0x000000ffff039224 */ /* 0x000fe200078e003f */
[----:B------:R-:W-:Y:S02]  /*75d0*/  @!P1 MOV R2, R240 ;  /* 0x000000f000029202 */ /* 0x000fe40000000f00 */
[----:B------:R-:W-:Y:S02]  /*75e0*/  ISETP.GE.AND P1, PT, R246, c[0x0][0x198], PT ;  /* 0x00006600f6007a0c */ /* 0x000fe40003f26270 */
[----:B------:R-:W-:Y:S02]  /*75f0*/  SEL R2, R2, RZ, !P0 ;  /* 0x000000ff02027207 */ /* 0x000fe40004000000 */
[----:B------:R-:W-:-:S03]  /*7600*/  SEL R3, R3, RZ, !P0 ;  /* 0x000000ff03037207 */ /* 0x000fc60004000000 */
[----:B------:R-:W-:Y:S01]  /*7610*/  IMAD.WIDE.U32 R22, R2, c[0x0][0x1f0], R8 ;  /* 0x00007c0002167a25 */ /* 0x000fe200078e0008 */
[----:B------:R-:W-:-:S03]  /*7620*/  LEA R8, P0, R4, c[0x0][0x160], 0x1 ;  /* 0x0000580004087a11 */ /* 0x000fc600078008ff */
[----:B------:R-:W-:Y:S01]  /*7630*/  IMAD.WIDE.U32 R20, R2, c[0x0][0x218], R10 ;  /* 0x0000860002147a25 */ /* 0x000fe200078e000a */
[----:B------:R1:W-:Y:S01]  /*7640*/  STL.64 [R1+0x8], R22 ;  /* 0x0000081601007387 */ /* 0x0003e20000100a00 */
[----:B------:R-:W-:Y:S02]  /*7650*/  LEA.HI.X R7, R4, c[0x0][0x164], R7, 0x1, P0 ;  /* 0x0000590004077a11 */ /* 0x000fe400000f0c07 */
[C---:B------:R-:W-:Y:S01]  /*7660*/  IMAD R245, R3.reuse, c[0x0][0x218], RZ ;  /* 0x0000860003f57a24 */ /* 0x040fe200078e02ff */
[----:B------:R1:W-:Y:S01]  /*7670*/  STL.64 [R1], R20 ;  /* 0x0000001401007387 */ /* 0x0003e20000100a00 */
[----:B------:R-:W-:Y:S02]  /*7680*/  IMAD R248, R3, c[0x0][0x1f0], RZ ;  /* 0x00007c0003f87a24 */ /* 0x000fe400078e02ff */
[C---:B------:R-:W-:Y:S02]  /*7690*/  IMAD R245, R2.reuse, c[0x0][0x21c], R245 ;  /* 0x0000870002f57a24 */ /* 0x040fe400078e02f5 */
[----:B------:R-:W-:Y:S01]  /*76a0*/  IMAD R248, R2, c[0x0][0x1f4], R248 ;  /* 0x00007d0002f87a24 */ /* 0x000fe200078e02f8 */
[----:B------:R-:W-:-:S02]  /*76b0*/  IADD3 R2, R0, -0x1, RZ ;  /* 0xffffffff00027810 */ /* 0x000fc40007ffe0ff */
[----:B------:R-:W-:Y:S01]  /*76c0*/  IADD3 R245, R21, R245, RZ ;  /* 0x000000f515f57210 */ /* 0x000fe20007ffe0ff */
[----:B------:R-:W-:Y:S01]  /*76d0*/  IMAD.IADD R248, R23, 0x1, R248 ;  /* 0x0000000117f87824 */ /* 0x000fe200078e02f8 */
[----:B------:R-:W-:Y:S05]  /*76e0*/  BRA.DIV ~URZ, `(.L_x_185) ;  /* 0x0000f6d27f007947 */ /* 0x000fea000b800000 */
[----:B------:R2:W3:Y:S02]  /*76f0*/  SHFL.IDX PT, R9, R7, RZ, 0x181f ;  /* 0x00181fff07097589 */ /* 0x0004e400000e0000 */
.L_x_304:
[----:B------:R-:W-:Y:S05]  /*7700*/  BRA.DIV ~URZ, `(.L_x_186) ;  /* 0x0000f7227f007947 */ /* 0x000fea000b800000 */
[----:B------:R4:W1:Y:S02]  /*7710*/  SHFL.IDX PT, R3, R8, RZ, 0x181f ;  /* 0x00181fff08037589 */ /* 0x00086400000e0000 */
.L_x_305:
[----:B------:R-:W-:Y:S01]  /*7720*/  IMAD R61, R61, c[0x0][0x2c4], RZ ;  /* 0x0000b1003d3d7a24 */ /* 0x000fe200078e02ff */
[----:B------:R-:W-:Y:S01]  /*7730*/  BSSY B0, `(.L_x_187) ;  /* 0x0000011000007945 */ /* 0x000fe20003800000 */
[----:B------:R-:W-:Y:S02]  /*7740*/  SHF.R.S32.HI R5, RZ, 0x1f, R211 ;  /* 0x0000001fff057819 */ /* 0x000fe400000114d3 */
[----:B------:R-:W-:Y:S02]  /*7750*/  SHF.R.S32.HI R4, RZ, 0x1f, R212 ;  /* 0x0000001fff047819 */ /* 0x000fe400000114d4 */
[----:B------:R-:W-:-:S13]  /*7760*/  ISETP.GE.AND P0, PT, R6, R61, PT ;  /* 0x0000003d0600720c */ /* 0x000fda0003f06270 */
[----:B------:R-:W-:Y:S05]  /*7770*/  @P0 BRA `(.L_x_188) ;  /* 0x000000c000000947 */ /* 0x000fea0003800000 */
[----:B-1----:R-:W-:-:S04]  /*7780*/  LEA R12, P0, R246, R3, 0x1 ;  /* 0x00000003f60c7211 */ /* 0x002fc800078008ff */
[----:B---3--:R-:W-:Y:S02]  /*7790*/  LEA.HI.X R13, R246, R9, R15, 0x1, P0 ;  /* 0x00000009f60d7211 */ /* 0x008fe400000f0c0f */
        /* <DEDUP_REMOVED lines=10> */
.L_x_188:
[----:B------:R-:W-:Y:S05]  /*7840*/  BSYNC B0 ;  /* 0x0000000000007941 */ /* 0x000fea0003800000 */
.L_x_187:
[----:B------:R-:W-:Y:S05]  /*7850*/  BRA.DIV ~URZ, `(.L_x_189) ;  /* 0x0000f6427f007947 */ /* 0x000fea000b800000 */
[----:B---3--:R3:W2:Y:S04]  /*7860*/  SHFL.IDX PT, R9, R7, 0x1, 0x181f ;  /* 0x00381f0007097f89 */ /* 0x0086a800000e0000 */
[----:B-1----:R3:W1:Y:S02]  /*7870*/  SHFL.IDX PT, R10, R8, 0x1, 0x181f ;  /* 0x00381f00080a7f89 */ /* 0x00266400000e0000 */
.L_x_306:
[----:B------:R-:W-:Y:S01]  /*7880*/  IADD3 R3, R6, 0x20, RZ ;  /* 0x0000002006037810 */ /* 0x000fe20007ffe0ff */
[----:B------:R-:W-:Y:S03]  /*7890*/  BSSY B0, `(.L_x_190) ;  /* 0x000000f000007945 */ /* 0x000fe60003800000 */
[----:B------:R-:W-:-:S13]  /*78a0*/  ISETP.GE.AND P0, PT, R3, R61, PT ;  /* 0x0000003d0300720c */ /* 0x000fda0003f06270 */
[----:B------:R-:W-:Y:S05]  /*78b0*/  @P0 BRA `(.L_x_191) ;  /* 0x000000c000000947 */ /* 0x000fea0003800000 */
[----:B-1----:R-:W-:-:S04]  /*78c0*/  LEA R18, P0, R246, R10, 0x1 ;  /* 0x0000000af6127211 */ /* 0x002fc800078008ff */
        /* <DEDUP_REMOVED lines=11> */
.L_x_191:
[----:B------:R-:W-:Y:S05]  /*7980*/  BSYNC B0 ;  /* 0x0000000000007941 */ /* 0x000fea0003800000 */
.L_x_190:
[----:B------:R-:W-:Y:S05]  /*7990*/  BRA.DIV ~URZ, `(.L_x_192) ;  /* 0x0000f5c27f007947 */ /* 0x000fea000b800000 */
[----:B--2---:R2:W3:Y:S02]  /*79a0*/  SHFL.IDX PT, R9, R7, 0x2, 0x181f ;  /* 0x00581f0007097f89 */ /* 0x0044e400000e0000 */
.L_x_307:
[----:B------:R-:W-:Y:S05]  /*79b0*/  BRA.DIV ~URZ, `(.L_x_193) ;  /* 0x0000f6127f007947 */ /* 0x000fea000b800000 */
[----:B-1----:R1:W2:Y:S02]  /*79c0*/  SHFL.IDX PT, R10, R8, 0x2, 0x181f ;  /* 0x00581f00080a7f89 */ /* 0x0022a400000e0000 */
.L_x_308:
[----:B------:R-:W-:Y:S01]  /*79d0*/  IADD3 R3, R6, 0x40, RZ ;  /* 0x0000004006037810 */ /* 0x000fe20007ffe0ff */
[----:B------:R-:W-:Y:S03]  /*79e0*/  BSSY B0, `(.L_x_194) ;  /* 0x000000f000007945 */ /* 0x000fe60003800000 */
[----:B------:R-:W-:-:S13]  /*79f0*/  ISETP.GE.AND P0, PT, R3, R61, PT ;  /* 0x0000003d0300720c */ /* 0x000fda0003f06270 */
[----:B------:R-:W-:Y:S05]  /*7a00*/  @P0 BRA `(.L_x_195) ;  /* 0x000000c000000947 */ /* 0x000fea0003800000 */
[----:B--2---:R-:W-:-:S04]  /*7a10*/  LEA R18, P0, R246, R10, 0x1 ;  /* 0x0000000af6127211 */ /* 0x004fc800078008ff */
        /* <DEDUP_REMOVED lines=11> */
.L_x_195:
[----:B------:R-:W-:Y:S05]  /*7ad0*/  BSYNC B0 ;  /* 0x0000000000007941 */ /* 0x000fea0003800000 */
.L_x_194:
[----:B------:R-:W-:Y:S05]  /*7ae0*/  BRA.DIV ~URZ, `(.L_x_196) ;  /* 0x0000f5427f007947 */ /* 0x000fea000b800000 */
[----:B--23--:R-:W2:Y:S04]  /*7af0*/  SHFL.IDX PT, R7, R7, 0x3, 0x181f ;  /* 0x00781f0007077f89 */ /* 0x00cea800000e0000 */
[----:B-1--4-:R-:W1:Y:S02]  /*7b00*/  SHFL.IDX PT, R8, R8, 0x3, 0x181f ;  /* 0x00781f0008087f89 */ /* 0x012e6400000e0000 */
.L_x_309:
[----:B------:R-:W3:Y:S01]  /*7b10*/  LDL.64 R76, [R1+0x8] ;  /* 0x00000800014c7983 */ /* 0x000ee20000100a00 */
[----:B------:R-:W-:Y:S01]  /*7b20*/  IADD3 R6, R6, 0x60, RZ ;  /* 0x0000006006067810 */ /* 0x000fe20007ffe0ff */
[----:B------:R-:W-:Y:S01]  /*7b30*/  IMAD.IADD R9, R62, 0x1, -R226 ;  /* 0x000000013e097824 */ /* 0x000fe200078e0ae2 */
[----:B------:R-:W-:Y:S02]  /*7b40*/  SHF.R.S32.HI R3, RZ, 0x1f, R2 ;  /* 0x0000001fff037819 */ /* 0x000fe40000011402 */
[----:B------:R-:W-:Y:S01]  /*7b50*/  ISETP.GE.AND P2, PT, R6, R61, PT ;  /* 0x0000003d0600720c */ /* 0x000fe20003f46270 */
[----:B------:R-:W-:-:S02]  /*7b60*/  IMAD R9, R2, -0x40, R9 ;  /* 0xffffffc002097824 */ /* 0x000fc400078e0209 */
[----:B------:R-:W-:-:S04]  /*7b70*/  IMAD R6, R3, c[0x0][0x1e0], RZ ;  /* 0x0000780003067a24 */ /* 0x000fc800078e02ff */
[----:B------:R-:W-:-:S06]  /*7b80*/  IMAD R6, R2, c[0x0][0x1e4], R6 ;  /* 0x0000790002067a24 */ /* 0x000fcc00078e0206 */
[----:B-1----:R-:W-:-:S04]  /*7b90*/  @!P2 LEA R10, P0, R246, R8, 0x1 ;  /* 0x00000008f60aa211 */ /* 0x002fc800078008ff */
[----:B--2---:R-:W-:Y:S01]  /*7ba0*/  @!P2 LEA.HI.X R11, R246, R7, R15, 0x1, P0 ;  /* 0x00000007f60ba211 */ /* 0x004fe200000f0c0f */
[----:B------:R-:W-:-:S04]  /*7bb0*/  IMAD.WIDE.U32 R14, R2, c[0x0][0x1e0], RZ ;  /* 0x00007800020e7a25 */ /* 0x000fc800078e00ff */
[----:B------:R-:W-:Y:S01]  /*7bc0*/  @!PT LDS RZ, [RZ] ;  /* 0x00000000fffff984 */ /* 0x000fe20000000800 */
[----:B------:R-:W-:Y:S01]  /*7bd0*/  @!PT LDS RZ, [RZ] ;  /* 0x00000000fffff984 */ /* 0x000fe20000000800 */
[----:B------:R-:W-:Y:S01]  /*7be0*/  @!PT LDS RZ, [RZ] ;  /* 0x00000000fffff984 */ /* 0x000fe20000000800 */
[----:B------:R1:W-:Y:S02]  /*7bf0*/  @!P2 LDGSTS.E.BYPASS.LTC128B.128 [R217+0xf100], [R10.64], !P1 ;  /* 0x0f1000000ad9afae */ /* 0x0003e4000c901d46 */
[----:B-1----:R-:W-:-:S04]  /*7c00*/  @!P2 LEA R10, P0, R212, R8, 0x1 ;  /* 0x00000008d40aa211 */ /* 0x002fc800078008ff */
[----:B------:R-:W-:Y:S02]  /*7c10*/  @!P2 LEA.HI.X R11, R212, R7, R4, 0x1, P0 ;  /* 0x00000007d40ba211 */ /* 0x000fe400000f0c04 */
[----:B------:R-:W-:-:S03]  /*7c20*/  @!P2 LEA R12, P0, R211, R8, 0x1 ;  /* 0x00000008d30ca211 */ /* 0x000fc600078008ff */
[----:B------:R1:W-:Y:S01]  /*7c30*/  @!P2 LDGSTS.E.BYPASS.LTC128B.128 [R217+0x13100], [R10.64], !P5 ;  /* 0x131000000ad9afae */ /* 0x0003e2000e901d46 */
[----:B------:R-:W-:Y:S01]  /*7c40*/  @!P2 LEA.HI.X R13, R211, R7, R5, 0x1, P0 ;  /* 0x00000007d30da211 */ /* 0x000fe200000f0c05 */
[----:B------:R-:W-:Y:S01]  /*7c50*/  IMAD.IADD R5, R15, 0x1, R6 ;  /* 0x000000010f057824 */ /* 0x000fe200078e0206 */
[----:B------:R-:W-:Y:S01]  /*7c60*/  LOP3.LUT P5, RZ, R243, 0x1, RZ, 0xc0, !PT ;  /* 0x00000001f3ff7812 */ /* 0x000fe200078ac0ff */
[----:B------:R-:W-:Y:S02]  /*7c70*/  IMAD.MOV.U32 R6, RZ, RZ, 0x20 ;  /* 0x00000020ff067424 */ /* 0x000fe400078e00ff */
[----:B------:R1:W-:Y:S04]  /*7c80*/  @!P2 LDGSTS.E.BYPASS.LTC128B.128 [R217+0x17100], [R12.64], !P4 ;  /* 0x171000000cd9afae */ /* 0x0003e8000e101d46 */
[----:B------:R-:W0:Y:S01]  /*7c90*/  LDGDEPBAR ;  /* 0x00000000000079af */ /* 0x000e220000000000 */
[----:B------:R-:W-:Y:S03]  /*7ca0*/  WARPSYNC 0xffffffff ;  /* 0xffffffff00007948 */ /* 0x000fe60003800000 */
[----:B------:R-:W-:Y:S01]  /*7cb0*/  BAR.SYNC.DEFER_BLOCKING 0x0 ;  /* 0x0000000000007b1d */ /* 0x000fe20000010000 */
[----:B---3--:R-:W-:-:S04]  /*7cc0*/  LEA R4, P0, R14, R76, 0x6 ;  /* 0x0000004c0e047211 */ /* 0x008fc800078030ff */
[----:B------:R-:W-:Y:S01]  /*7cd0*/  LEA.HI.X R5, R14, R248, R5, 0x6, P0 ;  /* 0x000000f80e057211 */ /* 0x000fe200000f3405 */
[----:B------:R-:W-:Y:S01]  /*7ce0*/  IMAD.WIDE.U32 R14, R6, c[0x0][0x1e0], RZ ;  /* 0x00007800060e7a25 */ /* 0x000fe200078e00ff */
[----:B------:R-:W-:-:S03]  /*7cf0*/  ISETP.GE.AND P0, PT, R9, 0x21, PT ;  /* 0x000000210900780c */ /* 0x000fc60003f06270 */
[----:B------:R-:W-:-:S10]  /*7d00*/  IMAD R6, R6, c[0x0][0x1e4], RZ ;  /* 0x0000790006067a24 */ /* 0x000fd400078e02ff */
[----:B------:R-:W-:-:S04]  /*7d10*/  @P0 IADD3 R7, P1, R4, R14, RZ ;  /* 0x0000000e04070210 */ /* 0x000fc80007f3e0ff */
[----:B------:R-:W-:Y:S02]  /*7d20*/  @P0 IADD3.X R6, R5, R15, R6, P1, !PT ;  /* 0x0000000f05060210 */ /* 0x000fe40000ffe406 */
[----:B------:R-:W-:-:S13]  /*7d30*/  ISETP.GE.AND P1, PT, R9, 0x1, PT ;  /* 0x000000010900780c */ /* 0x000fda0003f26270 */
[----:B------:R-:W-:-:S04]  /*7d40*/  @P1 LEA R8, P3, R4, c[0x0][0x1c8], 0x1 ;  /* 0x0000720004081a11 */ /* 0x000fc800078608ff */
[----:B------:R-:W-:Y:S02]  /*7d50*/  @P1 LEA.HI.X R9, R4, c[0x0][0x1cc], R5, 0x1, P3 ;  /* 0x0000730004091a11 */ /* 0x000fe400018f0c05 */
[----:B------:R-:W-:-:S04]  /*7d60*/  @P0 LEA R4, P3, R7, c[0x0][0x1c8], 0x1 ;  /* 0x0000720007040a11 */ /* 0x000fc800078608ff */
[----:B------:R-:W-:Y:S02]  /*7d70*/  @P0 LEA.HI.X R5, R7, c[0x0][0x1cc], R6, 0x1, P3 ;  /* 0x0000730007050a11 */ /* 0x000fe400018f0c06 */
[----:B------:R-:W-:-:S13]  /*7d80*/  LOP3.LUT P3, RZ, R243, 0x2, RZ, 0xc0, !PT ;  /* 0x00000002f3ff7812 */ /* 0x000fda000786c0ff */
[----:B------:R-:W-:Y:S01]  /*7d90*/  @!PT LDS RZ, [RZ] ;  /* 0x00000000fffff984 */ /* 0x000fe20000000800 */
[----:B------:R-:W-:Y:S01]  /*7da0*/  @!PT LDS RZ, [RZ] ;  /* 0x00000000fffff984 */ /* 0x000fe20000000800 */
[----:B------:R-:W-:Y:S01]  /*7db0*/  @!PT LDS RZ, [RZ] ;  /* 0x00000000fffff984 */ /* 0x000fe20000000800 */
[----:B------:R1:W-:Y:S04]  /*7dc0*/  @P1 LDGSTS.E.BYPASS.LTC128B.128 [R217+0x6100], [R8.64], !P3 ;  /* 0x0610000008d91fae */ /* 0x0003e8000d901d46 */
[----:B------:R1:W-:Y:S04]  /*7dd0*/  @P1 LDGSTS.E.BYPASS.LTC128B.128 [R217+0x8100], [R8.64+0x80], !P5 ;  /* 0x0810008008d91fae */ /* 0x0003e8000e901d46 */
[----:B------:R1:W-:Y:S04]  /*7de0*/  @P1 LDGSTS.E.BYPASS.LTC128B.128 [R217+0xa100], [R8.64+0x100], !P6 ;  /* 0x0a10010008d91fae */ /* 0x0003e8000f101d46 */
[----:B------:R1:W-:Y:S04]  /*7df0*/  @P0 LDGSTS.E.BYPASS.LTC128B.128 [R217+0x7100], [R4.64], !P3 ;  /* 0x0710000004d90fae */ /* 0x0003e8000d901d46 */
[----:B------:R1:W-:Y:S04]  /*7e00*/  @P0 LDGSTS.E.BYPASS.LTC128B.128 [R217+0x9100], [R4.64+0x80], !P5 ;  /* 0x0910008004d90fae */ /* 0x0003e8000e901d46 */
[----:B------:R1:W-:Y:S01]  /*7e10*/  @P0 LDGSTS.E.BYPASS.LTC128B.128 [R217+0xb100], [R4.64+0x100], !P6 ;  /* 0x0b10010004d90fae */ /* 0x0003e2000f101d46 */
[----:B------:R-:W-:-:S03]  /*7e20*/  ISETP.LT.AND P0, PT, RZ, c[0x0][0x27c], PT ;  /* 0x00009f00ff007a0c */ /* 0x000fc60003f01270 */
[----:B------:R-:W0:Y:S10]  /*7e30*/  LDGDEPBAR ;  /* 0x00000000000079af */ /* 0x000e340000000000 */
[----:B------:R-:W-:Y:S05]  /*7e40*/  @P0 BRA `(.L_x_197) ;  /* 0x0000002000000947 */ /* 0x000fea0003800000 */
[----:B------:R-:W-:-:S04]  /*7e50*/  DEPBAR.LE SB0, 0x1 ;  /* 0x000080400000791a */ /* 0x000fc80000000000 */
[----:B------:R-:W-:Y:S05]  /*7e60*/  BRA `(.L_x_198) ;  /* 0x000056a000007947 */ /* 0x000fea0003800000 */
.L_x_197:
[----:B-1---5:R-:W-:Y:S01]  /*7e70*/  SHF.R.S32.HI R5, RZ, 0x1f, R60 ;  /* 0x0000001fff057819 */ /* 0x022fe2000001143c */
[----:B------:R-:W-:Y:S01]  /*7e80*/  ULDC.U8 UR4, c[0x0][0x298] ;  /* 0x0000a60000047ab9 */ /* 0x000fe20000000000 */
[----:B------:R-:W-:Y:S01]  /*7e90*/  IMAD.WIDE.U32 R20, R60, c[0x0][0x280], RZ ;  /* 0x0000a0003c147a25 */ /* 0x000fe200078e00ff */
[----:B------:R-:W-:Y:S01]  /*7ea0*/  ISETP.NE.AND P2, PT, RZ, UR4, PT ;  /* 0x00000004ff007c0c */ /* 0x000fe2000bf45270 */
[----:B------:R-:W-:Y:S02]  /*7eb0*/  BSSY B2, `(.L_x_198) ;  /* 0x0000565000027945 */ /* 0x000fe40003800000 */
[C---:B------:R-:W-:Y:S01]  /*7ec0*/  IMAD R4, R5.reuse, c[0x0][0x280], RZ ;  /* 0x0000a00005047a24 */ /* 0x040fe200078e02ff */
[----:B------:R-:W-:Y:S01]  /*7ed0*/  LEA R8, P1, R20, c[0x0][0x270], 0x1 ;  /* 0x00009c0014087a11 */ /* 0x000fe200078208ff */
[----:B------:R-:W-:Y:S02]  /*7ee0*/  IMAD R5, R5, c[0x0][0x290], RZ ;  /* 0x0000a40005057a24 */ /* 0x000fe400078e02ff */
[----:B------:R-:W-:-:S04]  /*7ef0*/  IMAD.WIDE.U32 R6, R60, c[0x0][0x290], RZ ;  /* 0x0000a4003c067a25 */ /* 0x000fc800078e00ff */
[C---:B------:R-:W-:Y:S02]  /*7f00*/  IMAD R4, R60.reuse, c[0x0][0x284], R4 ;  /* 0x0000a1003c047a24 */ /* 0x040fe400078e0204 */
[----:B------:R-:W-:Y:S01]  /*7f10*/  IMAD R60, R60, c[0x0][0x294], R5 ;  /* 0x0000a5003c3c7a24 */ /* 0x000fe200078e0205 */
[----:B------:R-:W-:Y:S02]  /*7f20*/  LEA R5, P0, R6, c[0x0][0x288], 0x1 ;  /* 0x0000a20006057a11 */ /* 0x000fe400078008ff */
[----:B------:R-:W-:Y:S02]  /*7f30*/  IADD3 R4, R4, R21, RZ ;  /* 0x0000001504047210 */ /* 0x000fe40007ffe0ff */
[----:B------:R-:W-:Y:S02]  /*7f40*/  IADD3 R18, R60, R7, RZ ;  /* 0x000000073c127210 */ /* 0x000fe40007ffe0ff */
[----:B------:R-:W-:Y:S02]  /*7f50*/  LEA.HI.X R20, R20, c[0x0][0x274], R4, 0x1, P1 ;  /* 0x00009d0014147a11 */ /* 0x000fe400008f0c04 */
[----:B------:R-:W-:-:S02]  /*7f60*/  LEA.HI.X R18, R6, c[0x0][0x28c], R18, 0x1, P0 ;  /* 0x0000a30006127a11 */ /* 0x000fc400000f0c12 */
[----:B------:R-:W-:Y:S01]  /*7f70*/  LEA R4, R205, R225, 0x7 ;  /* 0x000000e1cd047211 */ /* 0x000fe200078e38ff */
[----:B------:R-:W-:Y:S05]  /*7f80*/  @!P2 BRA `(.L_x_199) ;  /* 0x000029e00000a947 */ /* 0x000fea0003800000 */
[----:B------:R-:W-:Y:S01]  /*7f90*/  ISETP.GE.AND P0, PT, R4, R61, PT ;  /* 0x0000003d0400720c */ /* 0x000fe20003f06270 */
[----:B------:R-:W1:Y:S01]  /*7fa0*/  SHFL.IDX PT, R21, R20, RZ, 0x1c1f ;  /* 0x001c1fff14157589 */ /* 0x000e6200000e0000 */
[----:B------:R-:W-:Y:S01]  /*7fb0*/  BSSY B0, `(.L_x_200) ;  /* 0x0000054000007945 */ /* 0x000fe20003800000 */
[----:B------:R-:W-:Y:S01]  /*7fc0*/  CS2R R10, SRZ ;  /* 0x00000000000a7805 */ /* 0x000fe2000001ff00 */
[----:B------:R-:W-:Y:S01]  /*7fd0*/  CS2R R12, SRZ ;  /* 0x00000000000c7805 */ /* 0x000fe2000001ff00 */
[----:B------:R-:W2:Y:S01]  /*7fe0*/  SHFL.IDX PT, R19, R18, RZ, 0x1c1f ;  /* 0x001c1fff12137589 */ /* 0x000ea200000e0000 */
[----:B------:R-:W-:Y:S01]  /*7ff0*/  CS2R R14, SRZ ;  /* 0x00000000000e7805 */ /* 0x000fe2000001ff00 */
[----:B------:R-:W-:Y:S01]  /*8000*/  CS2R R22, SRZ ;  /* 0x0000000000167805 */ /* 0x000fe2000001ff00 */
[----:B------:R-:W-:Y:S01]  /*8010*/  CS2R R24, SRZ ;  /* 0x0000000000187805 */ /* 0x000fe2000001ff00 */
[----:B------:R3:W4:Y:S01]  /*8020*/  SHFL.IDX PT, R20, R8, RZ, 0x1c1f ;  /* 0x001c1fff08147589 */ /* 0x00072200000e0000 */
[----:B------:R-:W-:Y:S01]  /*8030*/  CS2R R54, SRZ ;  /* 0x0000000000367805 */ /* 0x000fe2000001ff00 */
[----:B------:R-:W-:Y:S01]  /*8040*/  CS2R R6, SRZ ;  /* 0x0000000000067805 */ /* 0x000fe2000001ff00 */
[----:B------:R-:W-:Y:S01]  /*8050*/  CS2R R56, SRZ ;  /* 0x0000000000387805 */ /* 0x000fe2000001ff00 */
[----:B------:R5:W1:Y:S01]  /*8060*/  SHFL.IDX PT, R18, R5, RZ, 0x1c1f ;  /* 0x001c1fff05127589 */ /* 0x000a6200000e0000 */
[----:B------:R-:W-:Y:S01]  /*8070*/  CS2R R34, SRZ ;  /* 0x0000000000227805 */ /* 0x000fe2000001ff00 */
[----:B------:R-:W-:Y:S01]  /*8080*/  CS2R R36, SRZ ;  /* 0x0000000000247805 */ /* 0x000fe2000001ff00 */
[----:B---3--:R-:W-:Y:S01]  /*8090*/  CS2R R8, SRZ ;  /* 0x0000000000087805 */ /* 0x008fe2000001ff00 */
[----:B-----5:R-:W-:Y:S01]  /*80a0*/  CS2R R4, SRZ ;  /* 0x0000000000047805 */ /* 0x020fe2000001ff00 */
[----:B------:R-:W-:Y:S05]  /*80b0*/  @P0 BRA `(.L_x_201) ;  /* 0x0000043000000947 */ /* 0x000fea0003800000 */
[C---:B-12-4-:R-:W-:Y:S01]  /*80c0*/  ISETP.GE.AND P1, PT, R136.reuse, c[0x0][0x27c], PT ;  /* 0x00009f0088007a0c */ /* 0x056fe20003f26270 */
[----:B------:R-:W-:Y:S01]  /*80d0*/  IMAD.SHL.U32 R7, R136, 0x2, RZ ;  /* 0x0000000288077824 */ /* 0x000fe200078e00ff */
[C---:B------:R-:W-:Y:S01]  /*80e0*/  ISETP.GE.AND P0, PT, R133.reuse, c[0x0][0x27c], PT ;  /* 0x00009f0085007a0c */ /* 0x040fe20003f06270 */
[----:B------:R-:W-:Y:S01]  /*80f0*/  IMAD.SHL.U32 R5, R133, 0x2, RZ ;  /* 0x0000000285057824 */ /* 0x000fe200078e00ff */
[----:B------:R-:W-:Y:S01]  /*8100*/  SHF.R.S32.HI R6, RZ, 0x1f, R136 ;  /* 0x0000001fff067819 */ /* 0x000fe20000011488 */
[----:B------:R-:W-:Y:S01]  /*8110*/  CS2R R14, SRZ ;  /* 0x00000000000e7805 */ /* 0x000fe2000001ff00 */
[----:B------:R-:W-:Y:S01]  /*8120*/  CS2R R56, SRZ ;  /* 0x0000000000387805 */ /* 0x000fe2000001ff00 */
[----:B------:R-:W-:-:S02]  /*8130*/  SHF.R.S32.HI R4, RZ, 0x1f, R133 ;  /* 0x0000001fff047819 */ /* 0x000fc40000011485 */
[----:B------:R-:W-:Y:S02]  /*8140*/  SHF.L.U64.HI R6, R136, 0x1, R6 ;  /* 0x0000000188067819 */ /* 0x000fe40000010206 */
[----:B------:R-:W-:Y:S02]  /*8150*/  SHF.L.U64.HI R4, R133, 0x1, R4 ;  /* 0x0000000185047819 */ /* 0x000fe40000010204 */
[-C--:B------:R-:W-:Y:S02]  /*8160*/  @!P1 IADD3 R8, P2, R20, R7.reuse, RZ ;  /* 0x0000000714089210 */ /* 0x080fe40007f5e0ff */
[----:B------:R-:W-:-:S03]  /*8170*/  @!P1 IADD3 R12, P3, R18, R7, RZ ;  /* 0x00000007120c9210 */ /* 0x000fc60007f7e0ff */
[--C-:B------:R-:W-:Y:S01]  /*8180*/  @!P1 IMAD.X R9, R21, 0x1, R6.reuse, P2 ;  /* 0x0000000115099824 */ /* 0x100fe200010e0606 */
[----:B------:R-:W-:Y:S01]  /*8190*/  @!P0 IADD3 R10, P2, R20, R5, RZ ;  /* 0x00000005140a8210 */ /* 0x000fe20007f5e0ff */
[----:B------:R-:W-:Y:S01]  /*81a0*/  @!P1 IMAD.X R13, R19, 0x1, R6, P3 ;  /* 0x00000001130d9824 */ /* 0x000fe200018e0606 */
[----:B------:R-:W-:Y:S02]  /*81b0*/  ISETP.GE.AND P3, PT, R135, c[0x0][0x27c], PT ;  /* 0x00009f0087007a0c */ /* 0x000fe40003f66270 */
[----:B------:R1:W5:Y:S01]  /*81c0*/  @!P1 LD.E.64 R14, [R8.64] ;  /* 0x00000006080e9980 */ /* 0x000362000c101b00 */
[----:B------:R-:W-:-:S03]  /*81d0*/  @!P0 IMAD.X R11, R21, 0x1, R4, P2 ;  /* 0x00000001150b8824 */ /* 0x000fc600010e0604 */
[----:B------:R2:W5:Y:S01]  /*81e0*/  @!P1 LD.E.64 R56, [R12.64] ;  /* 0x000000060c389980 */ /* 0x000562000c101b00 */
[----:B------:R-:W-:Y:S01]  /*81f0*/  CS2R R6, SRZ ;  /* 0x0000000000067805 */ /* 0x000fe2000001ff00 */
[----:B------:R-:W-:Y:S02]  /*8200*/  ISETP.GE.AND P2, PT, R134, c[0x0][0x27c], PT ;  /* 0x00009f0086007a0c */ /* 0x000fe40003f46270 */
[----:B-1----:R-:W-:Y:S01]  /*8210*/  @!P0 IADD3 R8, P1, R18, R5, RZ ;  /* 0x0000000512088210 */ /* 0x002fe20007f3e0ff */
[----:B--2---:R-:W-:-:S04]  /*8220*/  CS2R R12, SRZ ;  /* 0x00000000000c7805 */ /* 0x004fc8000001ff00 */
[----:B------:R-:W-:Y:S01]  /*8230*/  @!P0 IMAD.X R9, R19, 0x1, R4, P1 ;  /* 0x0000000113098824 */ /* 0x000fe200008e0604 */
[----:B------:R-:W-:Y:S01]  /*8240*/  SHF.R.S32.HI R5, RZ, 0x1f, R135 ;  /* 0x0000001fff057819 */ /* 0x000fe20000011487 */
[C---:B------:R-:W-:Y:S01]  /*8250*/  IMAD.SHL.U32 R4, R135.reuse, 0x2, RZ ;  /* 0x0000000287047824 */ /* 0x040fe200078e00ff */
[----:B------:R1:W5:Y:S02]  /*8260*/  @!P0 LD.E.64 R12, [R10.64] ;  /* 0x000000060a0c8980 */ /* 0x000364000c101b00 */
[----:B------:R-:W-:Y:S02]  /*8270*/  SHF.L.U64.HI R5, R135, 0x1, R5 ;  /* 0x0000000187057819 */ /* 0x000fe40000010205 */
[----:B------:R2:W5:Y:S01]  /*8280*/  @!P0 LD.E.64 R6, [R8.64] ;  /* 0x0000000608068980 */ /* 0x000562000c101b00 */
[-C--:B------:R-:W-:Y:S01]  /*8290*/  @!P3 IADD3 R26, P0, R18, R4.reuse, RZ ;  /* 0x00000004121ab210 */ /* 0x080fe20007f1e0ff */
[----:B------:R-:W-:Y:S01]  /*82a0*/  CS2R R24, SRZ ;  /* 0x0000000000187805 */ /* 0x000fe2000001ff00 */
[----:B------:R-:W-:Y:S01]  /*82b0*/  @!P3 IADD3 R22, P1, R20, R4, RZ ;  /* 0x000000041416b210 */ /* 0x000fe20007f3e0ff */
[----:B------:R-:W-:Y:S01]  /*82c0*/  CS2R R36, SRZ ;  /* 0x0000000000247805 */ /* 0x000fe2000001ff00 */
[----:B------:R-:W-:Y:S01]  /*82d0*/  SHF.R.S32.HI R4, RZ, 0x1f, R132 ;  /* 0x0000001fff047819 */ /* 0x000fe20000011484 */
[----:B------:R-:W-:-:S02]  /*82e0*/  @!P3 IMAD.X R27, R19, 0x1, R5, P0 ;  /* 0x00000001131bb824 */ /* 0x000fc400000e0605 */
[----:B------:R-:W-:Y:S01]  /*82f0*/  @!P3 IMAD.X R23, R21, 0x1, R5, P1 ;  /* 0x000000011517b824 */ /* 0x000fe200008e0605 */
[----:B------:R-:W-:Y:S01]  /*8300*/  ISETP.GE.AND P1, PT, R138, c[0x0][0x27c], PT ;  /* 0x00009f008a007a0c */ /* 0x000fe20003f26270 */
[----:B------:R-:W-:Y:S02]  /*8310*/  IMAD.SHL.U32 R5, R132, 0x2, RZ ;  /* 0x0000000284057824 */ /* 0x000fe400078e00ff */
[----:B--2---:R-:W-:Y:S01]  /*8320*/  IMAD.SHL.U32 R9, R134, 0x2, RZ ;  /* 0x0000000286097824 */ /* 0x004fe200078e00ff */
[----:B------:R-:W-:-:S09]  /*8330*/  SHF.R.S32.HI R8, RZ, 0x1f, R134 ;  /* 0x0000001fff087819 */ /* 0x000fd20000011486 */
[----:B-1----:R-:W-:Y:S01]  /*8340*/  @!P1 IMAD.WIDE R10, R138, 0x2, R20 ;  /* 0x000000028a0a9825 */ /* 0x002fe200078e0214 */
[----:B------:R-:W-:Y:S02]  /*8350*/  SHF.L.U64.HI R8, R134, 0x1, R8 ;  /* 0x0000000186087819 */ /* 0x000fe40000010208 */
[-C--:B------:R-:W-:Y:S02]  /*8360*/  @!P2 IADD3 R30, P0, R20, R9.reuse, RZ ;  /* 0x00000009141ea210 */ /* 0x080fe40007f1e0ff */
[----:B------:R1:W5:Y:S03]  /*8370*/  @!P1 LD.E.64 R24, [R10.64] ;  /* 0x000000060a189980 */ /* 0x000366000c101b00 */
[----:B------:R-:W-:Y:S01]  /*8380*/  @!P2 IMAD.X R31, R21, 0x1, R8, P0 ;  /* 0x00000001151fa824 */ /* 0x000fe200000e0608 */
[----:B------:R-:W-:-:S05]  /*8390*/  @!P2 IADD3 R28, P0, R18, R9, RZ ;  /* 0x00000009121ca210 */ /* 0x000fca0007f1e0ff */
[----:B------:R-:W-:Y:S01]  /*83a0*/  @!P2 IMAD.X R29, R19, 0x1, R8, P0 ;  /* 0x00000001131da824 */ /* 0x000fe200000e0608 */
[----:B------:R-:W-:Y:S01]  /*83b0*/  ISETP.GE.AND P0, PT, R132, c[0x0][0x27c], PT ;  /* 0x00009f0084007a0c */ /* 0x000fe20003f06270 */
[----:B------:R-:W-:Y:S01]  /*83c0*/  @!P1 IMAD.WIDE R8, R138, 0x2, R18 ;  /* 0x000000028a089825 */ /* 0x000fe200078e0212 */
[----:B------:R-:W-:-:S04]  /*83d0*/  SHF.L.U64.HI R4, R132, 0x1, R4 ;  /* 0x0000000184047819 */ /* 0x000fc80000010204 */
[----:B------:R2:W5:Y:S07]  /*83e0*/  @!P1 LD.E.64 R36, [R8.64] ;  /* 0x0000000608249980 */ /* 0x00056e000c101b00 */
[----:B------:R-:W-:Y:S01]  /*83f0*/  @!P0 IADD3 R20, P1, R20, R5, RZ ;  /* 0x0000000514148210 */ /* 0x000fe20007f3e0ff */
[----:B-1----:R-:W-:-:S04]  /*8400*/  CS2R R10, SRZ ;  /* 0x00000000000a7805 */ /* 0x002fc8000001ff00 */
[--C-:B------:R-:W-:Y:S01]  /*8410*/  @!P0 IMAD.X R21, R21, 0x1, R4.reuse, P1 ;  /* 0x0000000115158824 */ /* 0x100fe200008e0604 */
[----:B------:R-:W-:Y:S01]  /*8420*/  @!P0 IADD3 R18, P1, R18, R5, RZ ;  /* 0x0000000512128210 */ /* 0x000fe20007f3e0ff */
[----:B------:R1:W5:Y:S01]  /*8430*/  @!P3 LD.E.64 R10, [R22.64] ;  /* 0x00000006160ab980 */ /* 0x000362000c101b00 */
[----:B------:R-:W-:Y:S01]  /*8440*/  CS2R R34, SRZ ;  /* 0x0000000000227805 */ /* 0x000fe2000001ff00 */
[----:B------:R-:W-:Y:S02]  /*8450*/  CS2R R54, SRZ ;  /* 0x0000000000367805 */ /* 0x000fe4000001ff00 */
[----:B------:R-:W-:Y:S02]  /*8460*/  @!P0 IMAD.X R19, R19, 0x1, R4, P1 ;  /* 0x0000000113138824 */ /* 0x000fe400008e0604 */
[----:B------:R-:W-:Y:S01]  /*8470*/  CS2R R4, SRZ ;  /* 0x0000000000047805 */ /* 0x000fe2000001ff00 */
[----:B------:R3:W5:Y:S01]  /*8480*/  @!P2 LD.E.64 R34, [R28.64] ;  /* 0x000000061c22a980 */ /* 0x000762000c101b00 */
[----:B--2---:R-:W-:-:S04]  /*8490*/  CS2R R8, SRZ ;  /* 0x0000000000087805 */ /* 0x004fc8000001ff00 */
[----:B------:R3:W5:Y:S04]  /*84a0*/  @!P3 LD.E.64 R4, [R26.64] ;  /* 0x000000061a04b980 */ /* 0x000768000c101b00 */
[----:B------:R3:W5:Y:S04]  /*84b0*/  @!P0 LD.E.64 R54, [R18.64] ;  /* 0x0000000612368980 */ /* 0x000768000c101b00 */
[----:B------:R3:W5:Y:S01]  /*84c0*/  @!P0 LD.E.64 R8, [R20.64] ;  /* 0x0000000614088980 */ /* 0x000762000c101b00 */
[----:B-1----:R-:W-:-:S06]  /*84d0*/  CS2R R22, SRZ ;  /* 0x0000000000167805 */ /* 0x002fcc000001ff00 */
[----:B------:R3:W5:Y:S02]  /*84e0*/  @!P2 LD.E.64 R22, [R30.64] ;  /* 0x000000061e16a980 */ /* 0x000764000c101b00 */
.L_x_201:
[----:B-12-4-:R-:W-:Y:S05]  /*84f0*/  BSYNC B0 ;  /* 0x0000000000007941 */ /* 0x016fea0003800000 */
.L_x_200:
[----:B-----5:R-:W-:Y:S01]  /*8500*/  SHF.R.U64 R33, R6, 0x10, R7 ;  /* 0x0000001006217819 */ /* 0x020fe20000001207 */
[----:B------:R-:W-:Y:S01]  /*8510*/  IMAD R61, R205, -0x80, R61 ;  /* 0xffffff80cd3d7824 */ /* 0x000fe200078e023d */
[----:B------:R-:W-:Y:S01]  /*8520*/  SHF.R.U32.HI R17, RZ, 0x10, R7 ;  /* 0x00000010ff117819 */ /* 0x000fe20000011607 */
[--C-:B---3--:R-:W-:Y:S01]  /*8530*/  IMAD.MOV.U32 R31, RZ, RZ, R37.reuse ;  /* 0x000000ffff1f7224 */ /* 0x108fe200078e0025 */
[----:B------:R-:W-:Y:S01]  /*8540*/  SHF.R.U64 R39, R36, 0x10, R37 ;  /* 0x0000001024277819 */ /* 0x000fe20000001225 */
[----:B------:R-:W-:Y:S01]  /*8550*/  IMAD.MOV.U32 R52, RZ, RZ, R24 ;  /* 0x000000ffff347224 */ /* 0x000fe200078e0018 */
[----:B------:R-:W-:Y:S01]  /*8560*/  PRMT R17, R17, 0x5410, R33 ;  /* 0x0000541011117816 */ /* 0x000fe20000000021 */
[----:B------:R-:W-:Y:S01]  /*8570*/  IMAD.MOV.U32 R50, RZ, RZ, R22 ;  /* 0x000000ffff327224 */ /* 0x000fe200078e0016 */
[----:B------:R-:W-:Y:S01]  /*8580*/  IMNMX R33, R61, 0x80, PT ;  /* 0x000000803d217817 */ /* 0x000fe20003800200 */
[----:B------:R-:W-:Y:S01]  /*8590*/  IMAD.MOV.U32 R38, RZ, RZ, R34 ;  /* 0x000000ffff267224 */ /* 0x000fe200078e0022 */
[----:B------:R-:W-:Y:S01]  /*85a0*/  SHF.R.U32.HI R29, RZ, 0x10, R37 ;  /* 0x00000010ff1d7819 */ /* 0x000fe20000011625 */
[----:B------:R-:W-:Y:S01]  /*85b0*/  IMAD.MOV.U32 R48, RZ, RZ, R14 ;  /* 0x000000ffff307224 */ /* 0x000fe200078e000e */
[----:B------:R-:W-:Y:S01]  /*85c0*/  ISETP.GE.AND P0, PT, R225, R33, PT ;  /* 0x00000021e100720c */ /* 0x000fe20003f06270 */
[----:B------:R-:W-:Y:S01]  /*85d0*/  IMAD.MOV.U32 R46, RZ, RZ, R12 ;  /* 0x000000ffff2e7224 */ /* 0x000fe200078e000c */
[----:B------:R-:W-:Y:S01]  /*85e0*/  SHF.R.U64 R51, R24, 0x10, R25 ;  /* 0x0000001018337819 */ /* 0x000fe20000001219 */
[----:B------:R-:W-:Y:S01]  /*85f0*/  IMAD.MOV.U32 R24, RZ, RZ, R15 ;  /* 0x000000ffff187224 */ /* 0x000fe200078e000f */
[----:B------:R-:W-:Y:S01]  /*8600*/  SHF.R.U64 R49, R22, 0x10, R23 ;  /* 0x0000001016317819 */ /* 0x000fe20000001217 */
[----:B------:R-:W-:Y:S01]  /*8610*/  IMAD.MOV.U32 R20, RZ, RZ, R13 ;  /* 0x000000ffff147224 */ /* 0x000fe200078e000d */
[----:B------:R-:W-:Y:S01]  /*8620*/  SHF.R.U64 R37, R34, 0x10, R35 ;  /* 0x0000001022257819 */ /* 0x000fe20000001223 */
[----:B------:R-:W-:Y:S01]  /*8630*/  IMAD.MOV.U32 R34, RZ, RZ, R6 ;  /* 0x000000ffff227224 */ /* 0x000fe200078e0006 */
[----:B------:R-:W-:Y:S01]  /*8640*/  SHF.R.U64 R47, R14, 0x10, R15 ;  /* 0x000000100e2f7819 */ /* 0x000fe2000000120f */
[----:B------:R-:W-:Y:S01]  /*8650*/  IMAD.MOV.U32 R32, RZ, RZ, R25 ;  /* 0x000000ffff207224 */ /* 0x000fe200078e0019 */
[----:B------:R-:W-:Y:S01]  /*8660*/  SHF.R.U32.HI R22, RZ, 0x10, R15 ;  /* 0x00000010ff167819 */ /* 0x000fe2000001160f */
[----:B------:R-:W-:Y:S01]  /*8670*/  IMAD.MOV.U32 R28, RZ, RZ, R23 ;  /* 0x000000ffff1c7224 */ /* 0x000fe200078e0017 */
[--C-:B------:R-:W-:Y:S01]  /*8680*/  SHF.R.U64 R45, R12, 0x10, R13.reuse ;  /* 0x000000100c2d7819 */ /* 0x100fe2000000120d */
[----:B------:R-:W-:Y:S01]  /*8690*/  IMAD.MOV.U32 R44, RZ, RZ, R10 ;  /* 0x000000ffff2c7224 */ /* 0x000fe200078e000a */
[----:B------:R-:W-:Y:S01]  /*86a0*/  SHF.R.U32.HI R18, RZ, 0x10, R13 ;  /* 0x00000010ff127819 */ /* 0x000fe2000001160d */
[----:B------:R-:W-:Y:S01]  /*86b0*/  IMAD.MOV.U32 R15, RZ, RZ, R11 ;  /* 0x000000ffff0f7224 */ /* 0x000fe200078e000b */
[----:B------:R-:W-:Y:S01]  /*86c0*/  SHF.R.U32.HI R30, RZ, 0x10, R25 ;  /* 0x00000010ff1e7819 */ /* 0x000fe20000011619 */
[----:B------:R-:W-:Y:S01]  /*86d0*/  IMAD.MOV.U32 R40, RZ, RZ, R36 ;  /* 0x000000ffff287224 */ /* 0x000fe200078e0024 */
[----:B------:R-:W-:Y:S01]  /*86e0*/  SHF.R.U32.HI R26, RZ, 0x10, R23 ;  /* 0x00000010ff1a7819 */ /* 0x000fe20000011617 */
[----:B------:R-:W-:Y:S01]  /*86f0*/  IMAD.MOV.U32 R19, RZ, RZ, R7 ;  /* 0x000000ffff137224 */ /* 0x000fe200078e0007 */
[----:B------:R-:W-:Y:S01]  /*8700*/  SHF.R.U64 R43, R10, 0x10, R11 ;  /* 0x000000100a2b7819 */ /* 0x000fe2000000120b */
        /* <DEDUP_REMOVED lines=11> */
[----:B------:R-:W-:Y:S01]  /*87c0*/  SHF.R.U32.HI R9, RZ, 0x10, R9 ;  /* 0x00000010ff097819 */ /* 0x000fe20000011609 */
[----:B------:R-:W-:Y:S01]  /*87d0*/  IMAD.MOV.U32 R7, RZ, RZ, R4 ;  /* 0x000000ffff077224 */ /* 0x000fe200078e0004 */
[--C-:B------:R-:W-:Y:S01]  /*87e0*/  SHF.R.U64 R35, R56, 0x10, R57.reuse ;  /* 0x0000001038237819 */ /* 0x100fe20000001239 */
[----:B------:R-:W-:Y:S01]  /*87f0*/  IMAD.MOV.U32 R5, RZ, RZ, R54 ;  /* 0x000000ffff057224 */ /* 0x000fe200078e0036 */
[----:B------:R-:W-:Y:S01]  /*8800*/  SHF.R.U32.HI R21, RZ, 0x10, R57 ;  /* 0x00000010ff157819 */ /* 0x000fe20000011639 */
[--C-:B------:R-:W-:Y:S01]  /*8810*/  IMAD.MOV.U32 R10, RZ, RZ, R55.reuse ;  /* 0x000000ffff0a7224 */ /* 0x100fe200078e0037 */
[----:B------:R-:W-:Y:S01]  /*8820*/  SHF.R.U64 R4, R54, 0x10, R55 ;  /* 0x0000001036047819 */ /* 0x000fe20000001237 */
[----:B------:R-:W-:-:S04]  /*8830*/  DEPBAR.LE SB0, 0x1 ;  /* 0x000080400000791a */ /* 0x000fc80000000000 */
[----:B------:R-:W-:Y:S01]  /*8840*/  SHF.R.U32.HI R8, RZ, 0x10, R55 ;  /* 0x00000010ff087819 */ /* 0x000fe20000011637 */
[----:B------:R-:W-:Y:S01]  /*8850*/  BSSY B1, `(.L_x_202) ;  /* 0x0000114000017945 */ /* 0x000fe20003800000 */
[----:B------:R-:W-:Y:S02]  /*8860*/  PRMT R32, R32, 0x5410, R52 ;  /* 0x0000541020207816 */ /* 0x000fe40000000034 */
[----:B------:R-:W-:Y:S02]  /*8870*/  PRMT R30, R30, 0x5410, R51 ;  /* 0x000054101e1e7816 */ /* 0x000fe40000000033 */
[----:B------:R-:W-:Y:S02]  /*8880*/  PRMT R28, R28, 0x5410, R50 ;  /* 0x000054101c1c7816 */ /* 0x000fe40000000032 */
[----:B------:R-:W-:Y:S02]  /*8890*/  PRMT R26, R26, 0x5410, R49 ;  /* 0x000054101a1a7816 */ /* 0x000fe40000000031 */
[----:B------:R-:W-:-:S02]  /*88a0*/  PRMT R24, R24, 0x5410, R48 ;  /* 0x0000541018187816 */ /* 0x000fc40000000030 */
[----:B------:R-:W-:Y:S02]  /*88b0*/  PRMT R22, R22, 0x5410, R47 ;  /* 0x0000541016167816 */ /* 0x000fe4000000002f */
        /* <DEDUP_REMOVED lines=16> */
[----:B------:R-:W-:Y:S01]  /*89c0*/  PRMT R8, R8, 0x5410, R4 ;  /* 0x0000541008087816 */ /* 0x000fe20000000004 */
[----:B------:R-:W-:Y:S06]  /*89d0*/  BAR.SYNC.DEFER_BLOCKING 0x0 ;  /* 0x0000000000007b1d */ /* 0x000fec0000010000 */
[----:B------:R-:W-:Y:S05]  /*89e0*/  @P0 BRA `(.L_x_203) ;  /* 0x00000fa000000947 */ /* 0x000fea0003800000 */
[----:B------:R-:W-:Y:S01]  /*89f0*/  ISETP.GE.AND P0, PT, R138, c[0x0][0x27c], PT ;  /* 0x00009f008a007a0c */ /* 0x000fe20003f06270 */
[----:B------:R-:W-:-:S12]  /*8a00*/  BSSY B0, `(.L_x_204) ;  /* 0x0000028000007945 */ /* 0x000fd80003800000 */
[----:B------:R-:W-:Y:S05]  /*8a10*/  @P0 BRA `(.L_x_205) ;  /* 0x0000026000000947 */ /* 0x000fea0003800000 */
[----:B------:R-:W1:Y:S01]  /*8a20*/  LDS.128 R4, [R230+0xc000] ;  /* 0x00c00000e6047984 */ /* 0x000e620000000c00 */
[----:B------:R-:W-:Y:S02]  /*8a30*/  HADD2.F32 R34, -RZ, R31.H1_H1 ;  /* 0x3000001fff227230 */ /* 0x000fe40000004100 */
[--C-:B------:R-:W-:Y:S02]  /*8a40*/  HADD2.F32 R39, -RZ, R29.reuse.H1_H1 ;  /* 0x3000001dff277230 */ /* 0x100fe40000004100 */
[----:B------:R-:W-:Y:S02]  /*8a50*/  HADD2.F32 R40, -RZ, R30.H1_H1 ;  /* 0x3000001eff287230 */ /* 0x000fe40000004100 */
[----:B------:R-:W-:Y:S02]  /*8a60*/  HADD2.F32 R41, -RZ, R32.H1_H1 ;  /* 0x30000020ff297230 */ /* 0x000fe40000004100 */
[----:B------:R-:W-:Y:S02]  /*8a70*/  HADD2.F32 R44, -RZ, R29.H0_H0 ;  /* 0x2000001dff2c7230 */ /* 0x000fe40000004100 */
[----:B-1----:R-:W-:-:S02]  /*8a80*/  HADD2.F32 R35, -RZ, R4.H0_H0 ;  /* 0x20000004ff237230 */ /* 0x002fc40000004100 */
[----:B------:R-:W-:Y:S02]  /*8a90*/  HADD2.F32 R36, -RZ, R4.H1_H1 ;  /* 0x30000004ff247230 */ /* 0x000fe40000004100 */
[--C-:B------:R-:W-:Y:S01]  /*8aa0*/  HADD2.F32 R37, -RZ, R5.reuse.H1_H1 ;  /* 0x30000005ff257230 */ /* 0x100fe20000004100 */
[----:B------:R-:W-:Y:S01]  /*8ab0*/  FMUL.FTZ R43, R35, R34 ;  /* 0x00000022232b7220 */ /* 0x000fe20000410000 */
[----:B------:R-:W-:Y:S02]  /*8ac0*/  HADD2.F32 R4, -RZ, R5.H0_H0 ;  /* 0x20000005ff047230 */ /* 0x000fe40000004100 */
[--C-:B------:R-:W-:Y:S01]  /*8ad0*/  HADD2.F32 R5, -RZ, R6.reuse.H0_H0 ;  /* 0x20000006ff057230 */ /* 0x100fe20000004100 */
[----:B------:R-:W-:Y:S01]  /*8ae0*/  FFMA.FTZ R43, R36, R41, R43 ;  /* 0x00000029242b7223 */ /* 0x000fe2000001002b */
[----:B------:R-:W-:Y:S02]  /*8af0*/  HADD2.F32 R38, -RZ, R6.H1_H1 ;  /* 0x30000006ff267230 */ /* 0x000fe40000004100 */
[----:B------:R-:W-:-:S02]  /*8b00*/  HADD2.F32 R6, -RZ, R7.H0_H0 ;  /* 0x20000007ff067230 */ /* 0x000fc40000004100 */
[----:B------:R-:W-:Y:S01]  /*8b10*/  HADD2.F32 R42, -RZ, R7.H1_H1 ;  /* 0x30000007ff2a7230 */ /* 0x000fe20000004100 */
[----:B------:R-:W-:Y:S02]  /*8b20*/  FMUL.FTZ R7, R36, R34 ;  /* 0x0000002224077220 */ /* 0x000fe40000410000 */
[CC--:B------:R-:W-:Y:S02]  /*8b30*/  FMUL.FTZ R34, R37.reuse, R39.reuse ;  /* 0x0000002725227220 */ /* 0x0c0fe40000410000 */
[C---:B------:R-:W-:Y:S02]  /*8b40*/  FMUL.FTZ R39, R4.reuse, R39 ;  /* 0x0000002704277220 */ /* 0x040fe40000410000 */
[-C--:B------:R-:W-:Y:S01]  /*8b50*/  FFMA.FTZ R34, R4, R40.reuse, -R34 ;  /* 0x0000002804227223 */ /* 0x080fe20000010822 */
[----:B------:R-:W-:Y:S01]  /*8b60*/  HADD2.F32 R4, -RZ, R31.H0_H0 ;  /* 0x2000001fff047230 */ /* 0x000fe20000004100 */
[----:B------:R-:W-:Y:S01]  /*8b70*/  FFMA.FTZ R39, R37, R40, R39 ;  /* 0x0000002825277223 */ /* 0x000fe20000010027 */
[----:B------:R-:W-:Y:S01]  /*8b80*/  HADD2.F32 R40, -RZ, R30.H0_H0 ;  /* 0x2000001eff287230 */ /* 0x000fe20000004100 */
[----:B------:R-:W-:Y:S01]  /*8b90*/  FFMA.FTZ R7, R35, R41, -R7 ;  /* 0x0000002923077223 */ /* 0x000fe20000010807 */
[----:B------:R-:W-:Y:S01]  /*8ba0*/  HADD2.F32 R41, -RZ, R32.H0_H0 ;  /* 0x20000020ff297230 */ /* 0x000fe20000004100 */
[----:B------:R-:W-:-:S02]  /*8bb0*/  FMUL.FTZ R35, R38, R4 ;  /* 0x0000000426237220 */ /* 0x000fc40000410000 */
[C---:B------:R-:W-:Y:S02]  /*8bc0*/  FMUL.FTZ R37, R5.reuse, R4 ;  /* 0x0000000405257220 */ /* 0x040fe40000410000 */
[-C--:B------:R-:W-:Y:S02]  /*8bd0*/  FMUL.FTZ R36, R42, R44.reuse ;  /* 0x0000002c2a247220 */ /* 0x080fe40000410000 */
[C---:B------:R-:W-:Y:S02]  /*8be0*/  FMUL.FTZ R4, R6.reuse, R44 ;  /* 0x0000002c06047220 */ /* 0x040fe40000410000 */
[----:B------:R-:W-:Y:S02]  /*8bf0*/  FFMA.FTZ R36, R6, R40, -R36 ;  /* 0x0000002806247223 */ /* 0x000fe40000010824 */
[-C--:B------:R-:W-:Y:S01]  /*8c00*/  FFMA.FTZ R35, R5, R41.reuse, -R35 ;  /* 0x0000002905237223 */ /* 0x080fe20000010823 */
[----:B------:R-:W-:Y:S01]  /*8c10*/  F2FP.PACK_AB R5, R39, R34 ;  /* 0x000000222705723e */ /* 0x000fe200000000ff */
[----:B------:R-:W-:-:S02]  /*8c20*/  FFMA.FTZ R37, R38, R41, R37 ;  /* 0x0000002926257223 */ /* 0x000fc40000010025 */
[----:B------:R-:W-:Y:S01]  /*8c30*/  FFMA.FTZ R40, R42, R40, R4 ;  /* 0x000000282a287223 */ /* 0x000fe20000010004 */
[----:B------:R-:W-:Y:S02]  /*8c40*/  F2FP.PACK_AB R4, R43, R7 ;  /* 0x000000072b04723e */ /* 0x000fe400000000ff */
[----:B------:R-:W-:Y:S02]  /*8c50*/  F2FP.PACK_AB R6, R37, R35 ;  /* 0x000000232506723e */ /* 0x000fe400000000ff */
[----:B------:R-:W-:-:S05]  /*8c60*/  F2FP.PACK_AB R7, R40, R36 ;  /* 0x000000242807723e */ /* 0x000fca00000000ff */
[----:B------:R1:W-:Y:S02]  /*8c70*/  STS.128 [R230+0xc000], R4 ;  /* 0x00c00004e6007388 */ /* 0x0003e40000000c00 */
.L_x_205:
[----:B------:R-:W-:Y:S05]  /*8c80*/  BSYNC B0 ;  /* 0x0000000000007941 */ /* 0x000fea0003800000 */
.L_x_204:
[----:B------:R-:W-:Y:S01]  /*8c90*/  ISETP.GE.AND P0, PT, R134, c[0x0][0x27c], PT ;  /* 0x00009f0086007a0c */ /* 0x000fe20003f06270 */
[----:B------:R-:W-:-:S12]  /*8ca0*/  BSSY B0, `(.L_x_206) ;  /* 0x0000028000007945 */ /* 0x000fd80003800000 */
[----:B------:R-:W-:Y:S05]  /*8cb0*/  @P0 BRA `(.L_x_207) ;  /* 0x0000026000000947 */ /* 0x000fea0003800000 */
[----:B-1----:R-:W1:Y:S01]  /*8cc0*/  LDS.128 R4, [R229+0xc000] ;  /* 0x00c00000e5047984 */ /* 0x002e620000000c00 */
        /* <DEDUP_REMOVED lines=37> */
.L_x_207:
[----:B------:R-:W-:Y:S05]  /*8f20*/  BSYNC B0 ;  /* 0x0000000000007941 */ /* 0x000fea0003800000 */
.L_x_206:
        /* <DEDUP_REMOVED lines=41> */
.L_x_209:
[----:B------:R-:W-:Y:S05]  /*91c0*/  BSYNC B0 ;  /* 0x0000000000007941 */ /* 0x000fea0003800000 */
.L_x_208:
        /* <DEDUP_REMOVED lines=41> */
.L_x_211:
[----:B------:R-:W-:Y:S05]  /*9460*/  BSYNC B0 ;  /* 0x0000000000007941 */ /* 0x000fea0003800000 */
.L_x_210:
        /* <DEDUP_REMOVED lines=41> */
.L_x_213:
[----:B------:R-:W-:Y:S05]  /*9700*/  BSYNC B0 ;  /* 0x0000000000007941 */ /* 0x000fea0003800000 */
.L_x_212:
[----:B------:R-:W-:-:S13]  /*9710*/  ISETP.GE.AND P0, PT, R132, c[0x0][0x27c], PT ;  /* 0x00009f0084007a0c */ /* 0x000fda0003f06270 */
        /* <DEDUP_REMOVED lines=39> */
.L_x_203:
[----:B------:R-:W-:Y:S05]  /*9990*/  BSYNC B1 ;  /* 0x0000000000017941 */ /* 0x000fea0003800000 */
.L_x_202:
[----:B------:R-:W-:-:S13]  /*99a0*/  ISETP.GE.AND P0, PT, R216, R33, PT ;  /* 0x00000021d800720c */ /* 0x000fda0003f06270 */
[----:B------:R-:W-:Y:S05]  /*99b0*/  @P0 BRA `(.L_x_214) ;  /* 0x00003b4000000947 */ /* 0x000fea0003800000 */
[----:B------:R-:W-:Y:S01]  /*99c0*/  ISETP.GE.AND P0, PT, R138, c[0x0][0x27c], PT ;  /* 0x00009f008a007a0c */ /* 0x000fe20003f06270 */
[----:B------:R-:W-:-:S12]  /*99d0*/  BSSY B0, `(.L_x_215) ;  /* 0x0000028000007945 */ /* 0x000fd80003800000 */
[----:B------:R-:W-:Y:S05]  /*99e0*/  @P0 BRA `(.L_x_216) ;  /* 0x0000026000000947 */ /* 0x000fea0003800000 */
[----:B-1----:R-:W1:Y:S01]  /*99f0*/  LDS.128 R4, [R230+0xe000] ;  /* 0x00e00000e6047984 */ /* 0x002e620000000c00 */
[----:B------:R-:W-:Y:S02]  /*9a00*/  HADD2.F32 R33, -RZ, R31.H1_H1 ;  /* 0x3000001fff217230 */ /* 0x000fe40000004100 */
[----:B------:R-:W-:Y:S02]  /*9a10*/  HADD2.F32 R38, -RZ, R29.H1_H1 ;  /* 0x3000001dff267230 */ /* 0x000fe40000004100 */
[----:B------:R-:W-:Y:S02]  /*9a20*/  HADD2.F32 R39, -RZ, R32.H1_H1 ;  /* 0x30000020ff277230 */ /* 0x000fe40000004100 */
[----:B------:R-:W-:Y:S02]  /*9a30*/  HADD2.F32 R41, -RZ, R30.H1_H1 ;  /* 0x3000001eff297230 */ /* 0x000fe40000004100 */
[----:B------:R-:W-:Y:S02]  /*9a40*/  HADD2.F32 R31, -RZ, R31.H0_H0 ;  /* 0x2000001fff1f7230 */ /* 0x000fe40000004100 */
[----:B------:R-:W-:-:S02]  /*9a50*/  HADD2.F32 R29, -RZ, R29.H0_H0 ;  /* 0x2000001dff1d7230 */ /* 0x000fc40000004100 */
[----:B------:R-:W-:Y:S02]  /*9a60*/  HADD2.F32 R32, -RZ, R32.H0_H0 ;  /* 0x20000020ff207230 */ /* 0x000fe40000004100 */
[----:B------:R-:W-:Y:S02]  /*9a70*/  HADD2.F32 R30, -RZ, R30.H0_H0 ;  /* 0x2000001eff1e7230 */ /* 0x000fe40000004100 */
[--C-:B-1----:R-:W-:Y:S02]  /*9a80*/  HADD2.F32 R34, -RZ, R4.reuse.H0_H0 ;  /* 0x20000004ff227230 */ /* 0x102fe40000004100 */
[----:B------:R-:W-:Y:S02]  /*9a90*/  HADD2.F32 R35, -RZ, R4.H1_H1 ;  /* 0x30000004ff237230 */ /* 0x000fe40000004100 */
[--C-:B------:R-:W-:Y:S01]  /*9aa0*/  HADD2.F32 R36, -RZ, R5.reuse.H1_H1 ;  /* 0x30000005ff247230 */ /* 0x100fe20000004100 */
[C---:B------:R-:W-:Y:S01]  /*9ab0*/  FMUL.FTZ R42, R33.reuse, R34 ;  /* 0x00000022212a7220 */ /* 0x040fe20000410000 */
[----:B------:R-:W-:Y:S01]  /*9ac0*/  HADD2.F32 R4, -RZ, R5.H0_H0 ;  /* 0x20000005ff047230 */ /* 0x000fe20000004100 */
[----:B------:R-:W-:Y:S01]  /*9ad0*/  FMUL.FTZ R40, R33, R35 ;  /* 0x0000002321287220 */ /* 0x000fe20000410000 */
[--C-:B------:R-:W-:Y:S01]  /*9ae0*/  HADD2.F32 R5, -RZ, R6.reuse.H0_H0 ;  /* 0x20000006ff057230 */ /* 0x100fe20000004100 */
[C---:B------:R-:W-:Y:S01]  /*9af0*/  FMUL.FTZ R33, R38.reuse, R36 ;  /* 0x0000002426217220 */ /* 0x040fe20000410000 */
[----:B------:R-:W-:Y:S01]  /*9b00*/  HADD2.F32 R37, -RZ, R6.H1_H1 ;  /* 0x30000006ff257230 */ /* 0x000fe20000004100 */
[----:B------:R-:W-:Y:S01]  /*9b10*/  FFMA.FTZ R40, R39, R34, -R40 ;  /* 0x0000002227287223 */ /* 0x000fe20000010828 */
[--C-:B------:R-:W-:Y:S01]  /*9b20*/  HADD2.F32 R6, -RZ, R7.reuse.H0_H0 ;  /* 0x20000007ff067230 */ /* 0x100fe20000004100 */
[-C--:B------:R-:W-:Y:S01]  /*9b30*/  FMUL.FTZ R38, R38, R4.reuse ;  /* 0x0000000426267220 */ /* 0x080fe20000410000 */
[----:B------:R-:W-:Y:S01]  /*9b40*/  HADD2.F32 R7, -RZ, R7.H1_H1 ;  /* 0x30000007ff077230 */ /* 0x000fe20000004100 */
[----:B------:R-:W-:-:S02]  /*9b50*/  FFMA.FTZ R33, R41, R4, -R33 ;  /* 0x0000000429217223 */ /* 0x000fc40000010821 */
[C---:B------:R-:W-:Y:S02]  /*9b60*/  FMUL.FTZ R4, R31.reuse, R37 ;  /* 0x000000251f047220 */ /* 0x040fe40000410000 */
[----:B------:R-:W-:Y:S02]  /*9b70*/  FMUL.FTZ R34, R31, R5 ;  /* 0x000000051f227220 */ /* 0x000fe40000410000 */
[C---:B------:R-:W-:Y:S02]  /*9b80*/  FMUL.FTZ R31, R29.reuse, R7 ;  /* 0x000000071d1f7220 */ /* 0x040fe40000410000 */
[----:B------:R-:W-:Y:S02]  /*9b90*/  FMUL.FTZ R29, R29, R6 ;  /* 0x000000061d1d7220 */ /* 0x000fe40000410000 */
[----:B------:R-:W-:Y:S02]  /*9ba0*/  FFMA.FTZ R42, R39, R35, R42 ;  /* 0x00000023272a7223 */ /* 0x000fe4000001002a */
[----:B------:R-:W-:-:S02]  /*9bb0*/  FFMA.FTZ R38, R41, R36, R38 ;  /* 0x0000002429267223 */ /* 0x000fc40000010026 */
[----:B------:R-:W-:Y:S01]  /*9bc0*/  FFMA.FTZ R35, R32, R5, -R4 ;  /* 0x0000000520237223 */ /* 0x000fe20000010804 */
[----:B------:R-:W-:Y:S01]  /*9bd0*/  F2FP.PACK_AB R4, R42, R40 ;  /* 0x000000282a04723e */ /* 0x000fe200000000ff */
[----:B------:R-:W-:Y:S01]  /*9be0*/  FFMA.FTZ R34, R32, R37, R34 ;  /* 0x0000002520227223 */ /* 0x000fe20000010022 */
[----:B------:R-:W-:Y:S01]  /*9bf0*/  F2FP.PACK_AB R5, R38, R33 ;  /* 0x000000212605723e */ /* 0x000fe200000000ff */
[C---:B------:R-:W-:Y:S02]  /*9c00*/  FFMA.FTZ R31, R30.reuse, R6, -R31 ;  /* 0x000000061e1f7223 */ /* 0x040fe4000001081f */
[----:B------:R-:W-:Y:S01]  /*9c10*/  FFMA.FTZ R7, R30, R7, R29 ;  /* 0x000000071e077223 */ /* 0x000fe2000001001d */
[----:B------:R-:W-:-:S04]  /*9c20*/  F2FP.PACK_AB R6, R34, R35 ;  /* 0x000000232206723e */ /* 0x000fc800000000ff */
[----:B------:R-:W-:-:S05]  /*9c30*/  F2FP.PACK_AB R7, R7, R31 ;  /* 0x0000001f0707723e */ /* 0x000fca00000000ff */
[----:B------:R1:W-:Y:S02]  /*9c40*/  STS.128 [R230+0xe000], R4 ;  /* 0x00e00004e6007388 */ /* 0x0003e40000000c00 */
.L_x_216:
[----:B------:R-:W-:Y:S05]  /*9c50*/  BSYNC B0 ;  /* 0x0000000000007941 */ /* 0x000fea0003800000 */
.L_x_215:
        /* <DEDUP_REMOVED lines=41> */
.L_x_218:
[----:B------:R-:W-:Y:S05]  /*9ef0*/  BSYNC B0 ;  /* 0x0000000000007941 */ /* 0x000fea0003800000 */
.L_x_217:
        /* <DEDUP_REMOVED lines=41> */
.L_x_220:
[----:B------:R-:W-:Y:S05]  /*a190*/  BSYNC B0 ;  /* 0x0000000000007941 */ /* 0x000fea0003800000 */
.L_x_219:
        /* <DEDUP_REMOVED lines=41> */
.L_x_222:
[----:B------:R-:W-:Y:S05]  /*a430*/  BSYNC B0 ;  /* 0x0000000000007941 */ /* 0x000fea0003800000 */
.L_x_221:
        /* <DEDUP_REMOVED lines=32> */
[C---:B------:R-:W-:Y:S01]  /*a640*/  FFMA.FTZ R19, R15.reuse, R5, -R4 ;  /* 0x000000050f137223 */ /* 0x040fe20000010804 */
        /* <DEDUP_REMOVED lines=8> */
.L_x_224:
[----:B------:R-:W-:Y:S05]  /*a6d0*/  BSYNC B0 ;  /* 0x0000000000007941 */ /* 0x000fea0003800000 */
.L_x_223:
[----:B------:R-:W-:-:S13]  /*a6e0*/  ISETP.GE.AND P0, PT, R132, c[0x0][0x27c], PT ;  /* 0x00009f0084007a0c */ /* 0x000fda0003f06270 */
        /* <DEDUP_REMOVED lines=38> */
[----:B------:R1:W-:Y:S01]  /*a950*/  STS.128 [R229+0x16000], R4 ;  /* 0x01600004e5007388 */ /* 0x0003e20000000c00 */
[----:B------:R-:W-:Y:S05]  /*a960*/  BRA `(.L_x_214) ;  /* 0x00002b9000007947 */ /* 0x000fea0003800000 */
.L_x_199:
[----:B------:R-:W-:Y:S01]  /*a970*/  ISETP.GE.AND P0, PT, R4, R61, PT ;  /* 0x0000003d0400720c */ /* 0x000fe20003f06270 */
[C---:B------:R-:W-:Y:S01]  /*a980*/  IMAD.IADD R7, R138.reuse, 0x1, R136 ;  /* 0x000000018a077824 */ /* 0x040fe200078e0288 */
[----:B------:R-:W1:Y:S01]  /*a990*/  SHFL.IDX PT, R19, R18, RZ, 0x1c1f ;  /* 0x001c1fff12137589 */ /* 0x000e6200000e0000 */
[----:B------:R-:W-:Y:S01]  /*a9a0*/  IMAD.IADD R6, R138, 0x1, R135 ;  /* 0x000000018a067824 */ /* 0x000fe200078e0287 */
[----:B------:R-:W-:Y:S01]  /*a9b0*/  BSSY B0, `(.L_x_225) ;  /* 0x000003a000007945 */ /* 0x000fe20003800000 */
[----:B------:R-:W-:Y:S01]  /*a9c0*/  CS2R R34, SRZ ;  /* 0x0000000000227805 */ /* 0x000fe2000001ff00 */
[----:B------:R-:W-:Y:S01]  /*a9d0*/  SHF.R.S32.HI R22, RZ, 0x1f, R7 ;  /* 0x0000001fff167819 */ /* 0x000fe20000011407 */
[----:B------:R-:W2:Y:S01]  /*a9e0*/  SHFL.IDX PT, R37, R20, RZ, 0x1c1f ;  /* 0x001c1fff14257589 */ /* 0x000ea200000e0000 */
[----:B------:R-:W-:Y:S01]  /*a9f0*/  SHF.R.S32.HI R21, RZ, 0x1f, R6 ;  /* 0x0000001fff157819 */ /* 0x000fe20000011406 */
[----:B------:R-:W-:Y:S01]  /*aa00*/  CS2R R32, SRZ ;  /* 0x0000000000207805 */ /* 0x000fe2000001ff00 */
[----:B------:R-:W-:Y:S01]  /*aa10*/  LEA.HI R22, R22, R7, RZ, 0x3 ;  /* 0x0000000716167211 */ /* 0x000fe200078f18ff */
[----:B------:R3:W4:Y:S01]  /*aa20*/  SHFL.IDX PT, R36, R8, RZ, 0x1c1f ;  /* 0x001c1fff08247589 */ /* 0x00072200000e0000 */
[----:B------:R-:W-:Y:S01]  /*aa30*/  LEA.HI R21, R21, R6, RZ, 0x3 ;  /* 0x0000000615157211 */ /* 0x000fe200078f18ff */
[----:B------:R-:W-:Y:S01]  /*aa40*/  CS2R R30, SRZ ;  /* 0x00000000001e7805 */ /* 0x000fe2000001ff00 */
[----:B------:R-:W-:Y:S01]  /*aa50*/  CS2R R28, SRZ ;  /* 0x00000000001c7805 */ /* 0x000fe2000001ff00 */
[----:B------:R5:W1:Y:S01]  /*aa60*/  SHFL.IDX PT, R18, R5, RZ, 0x1c1f ;  /* 0x001c1fff05127589 */ /* 0x000a6200000e0000 */
[----:B------:R-:W-:Y:S01]  /*aa70*/  CS2R R26, SRZ ;  /* 0x00000000001a7805 */ /* 0x000fe2000001ff00 */
[----:B------:R-:W-:Y:S01]  /*aa80*/  CS2R R24, SRZ ;  /* 0x0000000000187805 */ /* 0x000fe2000001ff00 */
[----:B------:R-:W-:Y:S01]  /*aa90*/  CS2R R14, SRZ ;  /* 0x00000000000e7805 */ /* 0x000fe2000001ff00 */
[----:B------:R-:W-:Y:S01]  /*aaa0*/  CS2R R12, SRZ ;  /* 0x00000000000c7805 */ /* 0x000fe2000001ff00 */
[----:B------:R-:W-:Y:S01]  /*aab0*/  CS2R R10, SRZ ;  /* 0x00000000000a7805 */ /* 0x000fe2000001ff00 */
[----:B------:R-:W-:Y:S01]  /*aac0*/  CS2R R6, SRZ ;  /* 0x0000000000067805 */ /* 0x000fe2000001ff00 */
[----:B------:R-:W-:-:S02]  /*aad0*/  SHF.R.S32.HI R22, RZ, 0x3, R22 ;  /* 0x00000003ff167819 */ /* 0x000fc40000011416 */
[----:B------:R-:W-:Y:S01]  /*aae0*/  SHF.R.S32.HI R21, RZ, 0x3, R21 ;  /* 0x00000003ff157819 */ /* 0x000fe20000011415 */
[----:B---3--:R-:W-:Y:S01]  /*aaf0*/  CS2R R8, SRZ ;  /* 0x0000000000087805 */ /* 0x008fe2000001ff00 */
[----:B-----5:R-:W-:Y:S01]  /*ab00*/  CS2R R4, SRZ ;  /* 0x0000000000047805 */ /* 0x020fe2000001ff00 */
[----:B------:R-:W-:Y:S05]  /*ab10*/  @P0 BRA `(.L_x_226) ;  /* 0x0000023000000947 */ /* 0x000fea0003800000 */
[C---:B-12-4-:R-:W-:Y:S01]  /*ab20*/  ISETP.GE.AND P0, PT, R140.reuse, c[0x0][0x27c], PT ;  /* 0x00009f008c007a0c */ /* 0x056fe20003f06270 */
[----:B------:R-:W-:Y:S01]  /*ab30*/  CS2R R30, SRZ ;  /* 0x00000000001e7805 */ /* 0x000fe2000001ff00 */
[C---:B------:R-:W-:Y:S01]  /*ab40*/  IADD3 R5, R140.reuse, 0x20, RZ ;  /* 0x000000208c057810 */ /* 0x040fe20007ffe0ff */
[----:B------:R-:W-:Y:S01]  /*ab50*/  CS2R R28, SRZ ;  /* 0x00000000001c7805 */ /* 0x000fe2000001ff00 */
[----:B------:R-:W-:Y:S01]  /*ab60*/  IADD3 R4, R140, 0x40, RZ ;  /* 0x000000408c047810 */ /* 0x000fe20007ffe0ff */
[----:B------:R-:W-:Y:S01]  /*ab70*/  CS2R R10, SRZ ;  /* 0x00000000000a7805 */ /* 0x000fe2000001ff00 */
[----:B------:R-:W-:Y:S01]  /*ab80*/  ISETP.GE.AND P2, PT, R5, c[0x0][0x27c], PT ;  /* 0x00009f0005007a0c */ /* 0x000fe20003f46270 */
[----:B------:R-:W-:Y:S01]  /*ab90*/  CS2R R8, SRZ ;  /* 0x0000000000087805 */ /* 0x000fe2000001ff00 */
[----:B------:R-:W-:Y:S01]  /*aba0*/  ISETP.GE.AND P1, PT, R4, c[0x0][0x27c], PT ;  /* 0x00009f0004007a0c */ /* 0x000fe20003f26270 */
[----:B------:R-:W-:Y:S01]  /*abb0*/  CS2R R34, SRZ ;  /* 0x0000000000227805 */ /* 0x000fe2000001ff00 */
[----:B------:R-:W-:-:S03]  /*abc0*/  CS2R R32, SRZ ;  /* 0x0000000000207805 */ /* 0x000fc6000001ff00 */
[C---:B------:R-:W-:Y:S01]  /*abd0*/  @!P0 IMAD.SHL.U32 R38, R140.reuse, 0x2, RZ ;  /* 0x000000028c268824 */ /* 0x040fe200078e00ff */
[----:B------:R-:W-:-:S04]  /*abe0*/  @!P0 SHF.L.U64.HI R4, R140, 0x1, R141 ;  /* 0x000000018c048819 */ /* 0x000fc8000001028d */
[-C--:B------:R-:W-:Y:S02]  /*abf0*/  @!P0 IADD3 R40, P3, R36, R38.reuse, RZ ;  /* 0x0000002624288210 */ /* 0x080fe40007f7e0ff */
[----:B------:R-:W-:Y:S01]  /*ac00*/  @!P2 SHF.L.U32 R6, R22, 0x3, RZ ;  /* 0x000000031606a819 */ /* 0x000fe200000006ff */
[----:B------:R-:W-:Y:S02]  /*ac10*/  @!P1 IMAD.SHL.U32 R5, R21, 0x8, RZ ;  /* 0x0000000815059824 */ /* 0x000fe400078e00ff */
[----:B------:R-:W-:Y:S01]  /*ac20*/  @!P0 IMAD.X R41, R37, 0x1, R4, P3 ;  /* 0x0000000125298824 */ /* 0x000fe200018e0604 */
[----:B------:R-:W-:Y:S01]  /*ac30*/  @!P0 IADD3 R38, P3, R18, R38, RZ ;  /* 0x0000002612268210 */ /* 0x000fe20007f7e0ff */
[C---:B------:R-:W-:Y:S01]  /*ac40*/  @!P2 IMAD.WIDE R12, R6.reuse, 0x2, R36 ;  /* 0x00000002060ca825 */ /* 0x040fe200078e0224 */
[----:B------:R-:W-:Y:S02]  /*ac50*/  CS2R R14, SRZ ;  /* 0x00000000000e7805 */ /* 0x000fe4000001ff00 */
[----:B------:R-:W-:Y:S01]  /*ac60*/  @!P0 IADD3.X R39, R19, R4, RZ, P3, !PT ;  /* 0x0000000413278210 */ /* 0x000fe20001ffe4ff */
[----:B------:R-:W-:Y:S01]  /*ac70*/  @!P2 IMAD.WIDE R6, R6, 0x2, R18 ;  /* 0x000000020606a825 */ /* 0x000fe200078e0212 */
[----:B------:R1:W5:Y:S01]  /*ac80*/  @!P2 LD.E.128 R28, [R12.64] ;  /* 0x000000060c1ca980 */ /* 0x000362000c101d00 */
[----:B------:R-:W-:Y:S01]  /*ac90*/  CS2R R26, SRZ ;  /* 0x00000000001a7805 */ /* 0x000fe2000001ff00 */
[----:B------:R-:W-:Y:S01]  /*aca0*/  CS2R R24, SRZ ;  /* 0x0000000000187805 */ /* 0x000fe2000001ff00 */
[C---:B------:R-:W-:Y:S01]  /*acb0*/  @!P1 IMAD.WIDE R36, R5.reuse, 0x2, R36 ;  /* 0x0000000205249825 */ /* 0x040fe200078e0224 */
[----:B------:R2:W5:Y:S03]  /*acc0*/  @!P2 LD.E.128 R8, [R6.64] ;  /* 0x000000060608a980 */ /* 0x000566000c101d00 */
[----:B------:R-:W-:Y:S01]  /*acd0*/  @!P1 IMAD.WIDE R18, R5, 0x2, R18 ;  /* 0x0000000205129825 */ /* 0x000fe200078e0212 */
[----:B------:R3:W5:Y:S01]  /*ace0*/  @!P1 LD.E.128 R32, [R36.64] ;  /* 0x0000000624209980 */ /* 0x000762000c101d00 */
[----:B------:R-:W-:-:S03]  /*acf0*/  CS2R R4, SRZ ;  /* 0x0000000000047805 */ /* 0x000fc6000001ff00 */
[----:B------:R3:W5:Y:S01]  /*ad00*/  @!P0 LD.E.128 R24, [R40.64] ;  /* 0x0000000628188980 */ /* 0x000762000c101d00 */
[----:B-1----:R-:W-:Y:S01]  /*ad10*/  CS2R R12, SRZ ;  /* 0x00000000000c7805 */ /* 0x002fe2000001ff00 */
[----:B--2---:R-:W-:-:S05]  /*ad20*/  CS2R R6, SRZ ;  /* 0x0000000000067805 */ /* 0x004fca000001ff00 */
[----:B------:R3:W5:Y:S04]  /*ad30*/  @!P1 LD.E.128 R12, [R18.64] ;  /* 0x00000006120c9980 */ /* 0x000768000c101d00 */
[----:B------:R3:W5:Y:S02]  /*ad40*/  @!P0 LD.E.128 R4, [R38.64] ;  /* 0x0000000626048980 */ /* 0x000764000c101d00 */
.L_x_226:
[----:B-12-4-:R-:W-:Y:S05]  /*ad50*/  BSYNC B0 ;  /* 0x0000000000007941 */ /* 0x016fea0003800000 */
.L_x_225:
[----:B-----5:R-:W-:Y:S01]  /*ad60*/  IMAD.MOV.U32 R64, RZ, RZ, R24 ;  /* 0x000000ffff407224 */ /* 0x020fe200078e0018 */
[----:B------:R-:W-:Y:S01]  /*ad70*/  SHF.R.U64 R59, R24, 0x10, R25 ;  /* 0x00000010183b7819 */ /* 0x000fe20000001219 */
[----:B------:R-:W-:Y:S01]  /*ad80*/  IMAD R61, R205, -0x80, R61 ;  /* 0xffffff80cd3d7824 */ /* 0x000fe200078e023d */
[----:B------:R-:W-:Y:S01]  /*ad90*/  SHF.R.U64 R24, R8, 0x10, R9 ;  /* 0x0000001008187819 */ /* 0x000fe20000001209 */
[----:B---3--:R-:W-:Y:S01]  /*ada0*/  IMAD.MOV.U32 R37, RZ, RZ, R25 ;  /* 0x000000ffff257224 */ /* 0x008fe200078e0019 */
[----:B------:R-:W-:Y:S01]  /*adb0*/  SHF.R.U32.HI R39, RZ, 0x10, R9 ;  /* 0x00000010ff277819 */ /* 0x000fe20000011609 */
[----:B------:R-:W-:Y:S01]  /*adc0*/  IMAD.MOV.U32 R60, RZ, RZ, R26 ;  /* 0x000000ffff3c7224 */ /* 0x000fe200078e001a */
[----:B------:R-:W-:Y:S01]  /*add0*/  SHF.R.U32.HI R63, RZ, 0x10, R25 ;  /* 0x00000010ff3f7819 */ /* 0x000fe20000011619 */
[----:B------:R-:W-:Y:S01]  /*ade0*/  IMAD.MOV.U32 R38, RZ, RZ, R27 ;  /* 0x000000ffff267224 */ /* 0x000fe200078e001b */
[----:B------:R-:W-:Y:S01]  /*adf0*/  PRMT R24, R39, 0x5410, R24 ;  /* 0x0000541027187816 */ /* 0x000fe20000000018 */
[----:B------:R-:W-:Y:S01]  /*ae00*/  IMAD.MOV.U32 R52, RZ, RZ, R31 ;  /* 0x000000ffff347224 */ /* 0x000fe200078e001f */
[----:B------:R-:W-:Y:S01]  /*ae10*/  IMNMX R39, R61, 0x80, PT ;  /* 0x000000803d277817 */ /* 0x000fe20003800200 */
[----:B------:R-:W-:Y:S01]  /*ae20*/  IMAD.MOV.U32 R50, RZ, RZ, R32 ;  /* 0x000000ffff327224 */ /* 0x000fe200078e0020 */
[----:B------:R-:W-:Y:S01]  /*ae30*/  SHF.R.U64 R56, R26, 0x10, R27 ;  /* 0x000000101a387819 */ /* 0x000fe2000000121b */
[----:B------:R-:W-:Y:S01]  /*ae40*/  IMAD.MOV.U32 R20, RZ, RZ, R35 ;  /* 0x000000ffff147224 */ /* 0x000fe200078e0023 */
[----:B------:R-:W-:Y:S01]  /*ae50*/  ISETP.GE.AND P0, PT, R225, R39, PT ;  /* 0x00000027e100720c */ /* 0x000fe20003f06270 */
        /* <DEDUP_REMOVED lines=9> */
[--C-:B------:R-:W-:Y:S01]  /*aef0*/  SHF.R.U64 R44, R34, 0x10, R35.reuse ;  /* 0x00000010222c7819 */ /* 0x100fe20000001223 */
        /* <DEDUP_REMOVED lines=9> */
[--C-:B------:R-:W-:Y:S01]  /*af90*/  SHF.R.U64 R31, R6, 0x10, R7.reuse ;  /* 0x00000010061f7819 */ /* 0x100fe20000001207 */
        /* <DEDUP_REMOVED lines=14> */
[----:B------:R-:W-:-:S04]  /*b080*/  DEPBAR.LE SB0, 0x1 ;  /* 0x000080400000791a */ /* 0x000fc80000000000 */
[--C-:B------:R-:W-:Y:S01]  /*b090*/  SHF.R.U64 R12, R14, 0x10, R15.reuse ;  /* 0x000000100e0c7819 */ /* 0x100fe2000000120f */
[----:B------:R-:W-:Y:S01]  /*b0a0*/  BSSY B1, `(.L_x_227) ;  /* 0x000012f000017945 */ /* 0x000fe20003800000 */
[----:B------:R-:W-:Y:S02]  /*b0b0*/  SHF.R.U32.HI R4, RZ, 0x10, R15 ;  /* 0x00000010ff047819 */ /* 0x000fe4000001160f */
        /* <DEDUP_REMOVED lines=22> */
[----:B------:R-:W-:Y:S01]  /*b220*/  PRMT R12, R4, 0x5410, R12 ;  /* 0x00005410040c7816 */ /* 0x000fe2000000000c */
[----:B------:R-:W-:Y:S06]  /*b230*/  BAR.SYNC.DEFER_BLOCKING 0x0 ;  /* 0x0000000000007b1d */ /* 0x000fec0000010000 */
[----:B------:R-:W-:Y:S05]  /*b240*/  @P0 BRA `(.L_x_228) ;  /* 0x0000114000000947 */ /* 0x000fea0003800000 */
[----:B------:R-:W-:Y:S01]  /*b250*/  ISETP.GE.AND P0, PT, R140, c[0x0][0x27c], PT ;  /* 0x00009f008c007a0c */ /* 0x000fe20003f06270 */
[----:B------:R-:W-:-:S12]  /*b260*/  BSSY B0, `(.L_x_229) ;  /* 0x000005c000007945 */ /* 0x000fd80003800000 */
[----:B------:R-:W-:Y:S05]  /*b270*/  @P0 BRA `(.L_x_230) ;  /* 0x000005a000000947 */ /* 0x000fea0003800000 */
[----:B------:R-:W-:Y:S01]  /*b280*/  MOV R6, c[0x0][0x27c] ;  /* 0x00009f0000067a02 */ /* 0x000fe20000000f00 */
[----:B------:R-:W-:Y:S01]  /*b290*/  HADD2.F32 R57, -RZ, R35.H1_H1 ;  /* 0x30000023ff397230 */ /* 0x000fe20000004100 */
[----:B------:R-:W-:Y:S01]  /*b2a0*/  LOP3.LUT R40, R224, 0x38, R140, 0xf8, !PT ;  /* 0x00000038e0287812 */ /* 0x000fe200078ef88c */
[----:B------:R-:W-:Y:S01]  /*b2b0*/  HADD2.F32 R66, -RZ, R37.H1_H1 ;  /* 0x30000025ff427230 */ /* 0x000fe20000004100 */
[----:B------:R-:W-:Y:S01]  /*b2c0*/  LEA.HI R6, R6, R223, RZ, 0x1d ;  /* 0x000000df06067211 */ /* 0x000fe200078fe8ff */
[----:B------:R-:W-:Y:S01]  /*b2d0*/  HADD2.F32 R55, -RZ, R32.H1_H1 ;  /* 0x30000020ff377230 */ /* 0x000fe20000004100 */
[----:B------:R-:W-:Y:S01]  /*b2e0*/  LOP3.LUT R40, R220, R40, R222, 0xf6, !PT ;  /* 0x00000028dc287212 */ /* 0x000fe200078ef6de */
[----:B------:R-:W-:Y:S01]  /*b2f0*/  HADD2.F32 R53, -RZ, R35.H0_H0 ;  /* 0x20000023ff357230 */ /* 0x000fe20000004100 */
[----:B------:R-:W-:Y:S01]  /*b300*/  SHF.R.S32.HI R5, RZ, 0x1f, R6 ;  /* 0x0000001fff057819 */ /* 0x000fe20000011406 */
[----:B------:R-:W-:Y:S01]  /*b310*/  HADD2.F32 R65, -RZ, R34.H1_H1 ;  /* 0x30000022ff417230 */ /* 0x000fe20000004100 */
[----:B------:R-:W-:Y:S01]  /*b320*/  SHF.L.U32 R4, R6, 0x3, RZ ;  /* 0x0000000306047819 */ /* 0x000fe200000006ff */
[----:B------:R-:W-:Y:S01]  /*b330*/  HADD2.F32 R64, -RZ, R37.H0_H0 ;  /* 0x20000025ff407230 */ /* 0x000fe20000004100 */
[----:B------:R-:W-:Y:S01]  /*b340*/  LEA.HI R5, R5, R6, RZ, 0x3 ;  /* 0x0000000605057211 */ /* 0x000fe200078f18ff */
[----:B------:R-:W-:Y:S01]  /*b350*/  HADD2.F32 R52, -RZ, R32.H0_H0 ;  /* 0x20000020ff347230 */ /* 0x000fe20000004100 */
[----:B------:R-:W-:Y:S01]  /*b360*/  LOP3.LUT R4, R224, 0x38, R4, 0xf8, !PT ;  /* 0x00000038e0047812 */ /* 0x000fe200078ef804 */
[----:B------:R-:W-:Y:S01]  /*b370*/  HADD2.F32 R51, -RZ, R36.H1_H1 ;  /* 0x30000024ff337230 */ /* 0x000fe20000004100 */
[----:B------:R-:W-:Y:S01]  /*b380*/  SHF.L.U32 R5, R5, 0xa, RZ ;  /* 0x0000000a05057819 */ /* 0x000fe200000006ff */
[----:B------:R-:W-:Y:S01]  /*b390*/  HADD2.F32 R63, -RZ, R34.H0_H0 ;  /* 0x20000022ff3f7230 */ /* 0x000fe20000004100 */
[----:B------:R-:W-:Y:S01]  /*b3a0*/  LOP3.LUT R4, R4, R222, RZ, 0x3c, !PT ;  /* 0x000000de04047212 */ /* 0x000fe200078e3cff */
[----:B------:R-:W-:Y:S01]  /*b3b0*/  HADD2.F32 R61, -RZ, R38.H1_H1 ;  /* 0x30000026ff3d7230 */ /* 0x000fe20000004100 */
[----:B------:R-:W-:Y:S01]  /*b3c0*/  LOP3.LUT R5, R5, 0x7fffe000, RZ, 0xc0, !PT ;  /* 0x7fffe00005057812 */ /* 0x000fe200078ec0ff */
[----:B------:R-:W-:Y:S01]  /*b3d0*/  HADD2.F32 R50, -RZ, R31.H1_H1 ;  /* 0x3000001fff327230 */ /* 0x000fe20000004100 */
[----:B------:R-:W-:Y:S01]  /*b3e0*/  LEA R40, R40, 0xc100, 0x1 ;  /* 0x0000c10028287811 */ /* 0x000fe200078e08ff */
[----:B------:R-:W-:Y:S01]  /*b3f0*/  HADD2.F32 R60, -RZ, R33.H1_H1 ;  /* 0x30000021ff3c7230 */ /* 0x000fe20000004100 */
[----:B------:R-:W-:Y:S01]  /*b400*/  IADD3 R4, R4, R5, R220 ;  /* 0x0000000504047210 */ /* 0x000fe20007ffe0dc */
[----:B------:R-:W-:-:S02]  /*b410*/  HADD2.F32 R49, -RZ, R36.H0_H0 ;  /* 0x20000024ff317230 */ /* 0x000fc40000004100 */
[----:B------:R-:W1:Y:S01]  /*b420*/  LDS.128 R8, [R40] ;  /* 0x0000000028087984 */ /* 0x000e620000000c00 */
[----:B------:R-:W-:Y:S01]  /*b430*/  SHF.L.U32 R41, R4, 0x1, RZ ;  /* 0x0000000104297819 */ /* 0x000fe200000006ff */
[----:B------:R-:W-:Y:S02]  /*b440*/  HADD2.F32 R59, -RZ, R38.H0_H0 ;  /* 0x20000026ff3b7230 */ /* 0x000fe40000004100 */
[----:B------:R-:W-:Y:S02]  /*b450*/  HADD2.F32 R58, -RZ, R33.H0_H0 ;  /* 0x20000021ff3a7230 */ /* 0x000fe40000004100 */
[----:B------:R-:W2:Y:S01]  /*b460*/  LDS.128 R4, [R41+0xc100] ;  /* 0x00c1000029047984 */ /* 0x000ea20000000c00 */
[--C-:B-1----:R-:W-:Y:S02]  /*b470*/  HADD2.F32 R42, -RZ, R8.reuse.H0_H0 ;  /* 0x20000008ff2a7230 */ /* 0x102fe40000004100 */
[----:B------:R-:W-:Y:S02]  /*b480*/  HADD2.F32 R44, -RZ, R8.H1_H1 ;  /* 0x30000008ff2c7230 */ /* 0x000fe40000004100 */
[----:B------:R-:W-:-:S02]  /*b490*/  HADD2.F32 R8, -RZ, R9.H0_H0 ;  /* 0x20000009ff087230 */ /* 0x000fc40000004100 */
[--C-:B--2---:R-:W-:Y:S02]  /*b4a0*/  HADD2.F32 R56, -RZ, R4.reuse.H0_H0 ;  /* 0x20000004ff387230 */ /* 0x104fe40000004100 */
[----:B------:R-:W-:Y:S01]  /*b4b0*/  HADD2.F32 R54, -RZ, R4.H1_H1 ;  /* 0x30000004ff367230 */ /* 0x000fe20000004100 */
[-C--:B------:R-:W-:Y:S01]  /*b4c0*/  FMUL.FTZ R4, R42, R57.reuse ;  /* 0x000000392a047220 */ /* 0x080fe20000410000 */
[----:B------:R-:W-:Y:S01]  /*b4d0*/  HADD2.F32 R48, -RZ, R5.H0_H0 ;  /* 0x20000005ff307230 */ /* 0x000fe20000004100 */
[C---:B------:R-:W-:Y:S01]  /*b4e0*/  FMUL.FTZ R57, R56.reuse, R57 ;  /* 0x0000003938397220 */ /* 0x040fe20000410000 */
[----:B------:R-:W-:Y:S01]  /*b4f0*/  HADD2.F32 R45, -RZ, R9.H1_H1 ;  /* 0x30000009ff2d7230 */ /* 0x000fe20000004100 */
[----:B------:R-:W-:Y:S01]  /*b500*/  FFMA.FTZ R56, R56, R66, R4 ;  /* 0x0000004238387223 */ /* 0x000fe20000010004 */
[--C-:B------:R-:W-:Y:S01]  /*b510*/  HADD2.F32 R43, -RZ, R7.reuse.H0_H0 ;  /* 0x20000007ff2b7230 */ /* 0x100fe20000004100 */
[----:B------:R-:W-:Y:S01]  /*b520*/  FMUL.FTZ R4, R8, R53 ;  /* 0x0000003508047220 */ /* 0x000fe20000410000 */
[----:B------:R-:W-:Y:S01]  /*b530*/  HADD2.F32 R67, -RZ, R7.H1_H1 ;  /* 0x30000007ff437230 */ /* 0x000fe20000004100 */
[-C--:B------:R-:W-:Y:S01]  /*b540*/  FMUL.FTZ R7, R44, R55.reuse ;  /* 0x000000372c077220 */ /* 0x080fe20000410000 */
[----:B------:R-:W-:Y:S01]  /*b550*/  HADD2.F32 R9, -RZ, R10.H0_H0 ;  /* 0x2000000aff097230 */ /* 0x000fe20000004100 */
[----:B------:R-:W-:Y:S01]  /*b560*/  FMUL.FTZ R55, R54, R55 ;  /* 0x0000003736377220 */ /* 0x000fe20000410000 */
[----:B------:R-:W-:Y:S01]  /*b570*/  HADD2.F32 R5, -RZ, R5.H1_H1 ;  /* 0x30000005ff057230 */ /* 0x000fe20000004100 */
[----:B------:R-:W-:Y:S01]  /*b580*/  FMUL.FTZ R53, R48, R53 ;  /* 0x0000003530357220 */ /* 0x000fe20000410000 */
[----:B------:R-:W-:Y:S01]  /*b590*/  HADD2.F32 R47, -RZ, R6.H0_H0 ;  /* 0x20000006ff2f7230 */ /* 0x000fe20000004100 */
[----:B------:R-:W-:Y:S01]  /*b5a0*/  FFMA.FTZ R54, R54, R65, R7 ;  /* 0x0000004136367223 */ /* 0x000fe20000010007 */
[----:B------:R-:W-:Y:S01]  /*b5b0*/  HADD2.F32 R46, -RZ, R10.H1_H1 ;  /* 0x3000000aff2e7230 */ /* 0x000fe20000004100 */
[----:B------:R-:W-:Y:S01]  /*b5c0*/  FFMA.FTZ R48, R48, R64, R4 ;  /* 0x0000004030307223 */ /* 0x000fe20000010004 */
[----:B------:R-:W-:Y:S01]  /*b5d0*/  HADD2.F32 R6, -RZ, R6.H1_H1 ;  /* 0x30000006ff067230 */ /* 0x000fe20000004100 */
[-C--:B------:R-:W-:Y:S01]  /*b5e0*/  FMUL.FTZ R7, R45, R52.reuse ;  /* 0x000000342d077220 */ /* 0x080fe20000410000 */
[--C-:B------:R-:W-:Y:S01]  /*b5f0*/  HADD2.F32 R10, -RZ, R11.reuse.H0_H0 ;  /* 0x2000000bff0a7230 */ /* 0x100fe20000004100 */
[----:B------:R-:W-:Y:S01]  /*b600*/  FMUL.FTZ R4, R9, R51 ;  /* 0x0000003309047220 */ /* 0x000fe20000410000 */
[----:B------:R-:W-:Y:S01]  /*b610*/  HADD2.F32 R11, -RZ, R11.H1_H1 ;  /* 0x3000000bff0b7230 */ /* 0x000fe20000004100 */
[----:B------:R-:W-:-:S02]  /*b620*/  FMUL.FTZ R52, R5, R52 ;  /* 0x0000003405347220 */ /* 0x000fc40000410000 */
[----:B------:R-:W-:Y:S02]  /*b630*/  FMUL.FTZ R51, R47, R51 ;  /* 0x000000332f337220 */ /* 0x000fe40000410000 */
[----:B------:R-:W-:Y:S02]  /*b640*/  FFMA.FTZ R5, R5, R63, R7 ;  /* 0x0000003f05057223 */ /* 0x000fe40000010007 */
[----:B------:R-:W-:Y:S01]  /*b650*/  FFMA.FTZ R47, R47, R61, R4 ;  /* 0x0000003d2f2f7223 */ /* 0x000fe20000010004 */
[----:B------:R-:W-:Y:S01]  /*b660*/  HADD2.F32 R4, -RZ, R31.H0_H0 ;  /* 0x2000001fff047230 */ /* 0x000fe20000004100 */
[----:B------:R-:W-:Y:S01]  /*b670*/  FMUL.FTZ R7, R46, R50 ;  /* 0x000000322e077220 */ /* 0x000fe20000410000 */
[----:B------:R-:W-:Y:S01]  /*b680*/  F2FP.PACK_AB R5, R5, R48 ;  /* 0x000000300505723e */ /* 0x000fe200000000ff */
[C---:B------:R-:W-:Y:S02]  /*b690*/  FMUL.FTZ R50, R6.reuse, R50 ;  /* 0x0000003206327220 */ /* 0x040fe40000410000 */
[----:B------:R-:W-:-:S02]  /*b6a0*/  FFMA.FTZ R6, R6, R60, R7 ;  /* 0x0000003c06067223 */ /* 0x000fc40000010007 */
[----:B------:R-:W-:Y:S02]  /*b6b0*/  FMUL.FTZ R68, R10, R49 ;  /* 0x000000310a447220 */ /* 0x000fe40000410000 */
[-C--:B------:R-:W-:Y:S01]  /*b6c0*/  FMUL.FTZ R7, R11, R4.reuse ;  /* 0x000000040b077220 */ /* 0x080fe20000410000 */
[----:B------:R-:W-:Y:S01]  /*b6d0*/  F2FP.PACK_AB R6, R6, R47 ;  /* 0x0000002f0606723e */ /* 0x000fe200000000ff */
[----:B------:R-:W-:Y:S02]  /*b6e0*/  FMUL.FTZ R49, R43, R49 ;  /* 0x000000312b317220 */ /* 0x000fe40000410000 */
[----:B------:R-:W-:Y:S02]  /*b6f0*/  FMUL.FTZ R4, R67, R4 ;  /* 0x0000000443047220 */ /* 0x000fe40000410000 */
[----:B------:R-:W-:Y:S02]  /*b700*/  FFMA.FTZ R57, R42, R66, -R57 ;  /* 0x000000422a397223 */ /* 0x000fe40000010839 */
[----:B------:R-:W-:-:S02]  /*b710*/  FFMA.FTZ R55, R44, R65, -R55 ;  /* 0x000000412c377223 */ /* 0x000fc40000010837 */
[----:B------:R-:W-:Y:S02]  /*b720*/  FFMA.FTZ R53, R8, R64, -R53 ;  /* 0x0000004008357223 */ /* 0x000fe40000010835 */
[----:B------:R-:W-:Y:S01]  /*b730*/  FFMA.FTZ R52, R45, R63, -R52 ;  /* 0x0000003f2d347223 */ /* 0x000fe20000010834 */
[----:B------:R-:W-:Y:S01]  /*b740*/  F2FP.PACK_AB R8, R55, R57 ;  /* 0x000000393708723e */ /* 0x000fe200000000ff */
[----:B------:R-:W-:Y:S02]  /*b750*/  FFMA.FTZ R51, R9, R61, -R51 ;  /* 0x0000003d09337223 */ /* 0x000fe40000010833 */
[----:B------:R-:W-:Y:S01]  /*b760*/  FFMA.FTZ R50, R46, R60, -R50 ;  /* 0x0000003c2e327223 */ /* 0x000fe20000010832 */
[----:B------:R-:W-:Y:S01]  /*b770*/  F2FP.PACK_AB R9, R52, R53 ;  /* 0x000000353409723e */ /* 0x000fe200000000ff */
[----:B------:R-:W-:Y:S02]  /*b780*/  FFMA.FTZ R49, R10, R59, -R49 ;  /* 0x0000003b0a317223 */ /* 0x000fe40000010831 */
[----:B------:R-:W-:Y:S01]  /*b790*/  FFMA.FTZ R11, R11, R58, -R4 ;  /* 0x0000003a0b0b7223 */ /* 0x000fe20000010804 */
[----:B------:R-:W-:Y:S01]  /*b7a0*/  F2FP.PACK_AB R10, R50, R51 ;  /* 0x00000033320a723e */ /* 0x000fe200000000ff */
[----:B------:R-:W-:Y:S01]  /*b7b0*/  FFMA.FTZ R43, R43, R59, R68 ;  /* 0x0000003b2b2b7223 */ /* 0x000fe20000010044 */
[----:B------:R-:W-:Y:S01]  /*b7c0*/  F2FP.PACK_AB R4, R54, R56 ;  /* 0x000000383604723e */ /* 0x000fe200000000ff */
[----:B------:R-:W-:Y:S01]  /*b7d0*/  FFMA.FTZ R7, R67, R58, R7 ;  /* 0x0000003a43077223 */ /* 0x000fe20000010007 */
[----:B------:R-:W-:-:S04]  /*b7e0*/  F2FP.PACK_AB R11, R11, R49 ;  /* 0x000000310b0b723e */ /* 0x000fc800000000ff */
[----:B------:R-:W-:Y:S01]  /*b7f0*/  F2FP.PACK_AB R7, R7, R43 ;  /* 0x0000002b0707723e */ /* 0x000fe200000000ff */
[----:B------:R1:W-:Y:S04]  /*b800*/  STS.128 [R40], R8 ;  /* 0x0000000828007388 */ /* 0x0003e80000000c00 */
[----:B------:R1:W-:Y:S02]  /*b810*/  STS.128 [R41+0xc100], R4 ;  /* 0x00c1000429007388 */ /* 0x0003e40000000c00 */
.L_x_230:
[----:B------:R-:W-:Y:S05]  /*b820*/  BSYNC B0 ;  /* 0x0000000000007941 */ /* 0x000fea0003800000 */
.L_x_229:
[----:B-1----:R-:W-:Y:S01]  /*b830*/  IADD3 R4, R140, 0x20, RZ ;  /* 0x000000208c047810 */ /* 0x002fe20007ffe0ff */
[----:B------:R-:W-:Y:S03]  /*b840*/  BSSY B0, `(.L_x_231) ;  /* 0x000005a000007945 */ /* 0x000fe60003800000 */
[----:B------:R-:W-:-:S13]  /*b850*/  ISETP.GE.AND P0, PT, R4, c[0x0][0x27c], PT ;  /* 0x00009f0004007a0c */ /* 0x000fda0003f06270 */
[----:B------:R-:W-:Y:S05]  /*b860*/  @P0 BRA `(.L_x_232) ;  /* 0x0000057000000947 */ /* 0x000fea0003800000 */
[----:B------:R-:W-:Y:S01]  /*b870*/  MOV R6, c[0x0][0x27c] ;  /* 0x00009f0000067a02 */ /* 0x000fe20000000f00 */
[----:B------:R-:W1:Y:S01]  /*b880*/  LDS.128 R8, [R234] ;  /* 0x00000000ea087984 */ /* 0x000e620000000c00 */
[----:B------:R-:W-:Y:S02]  /*b890*/  HADD2.F32 R56, -RZ, R27.H1_H1 ;  /* 0x3000001bff387230 */ /* 0x000fe40000004100 */
[----:B------:R-:W-:Y:S01]  /*b8a0*/  LEA.HI R6, R6, R22, RZ, 0x1d ;  /* 0x0000001606067211 */ /* 0x000fe200078fe8ff */
[----:B------:R-:W-:Y:S02]  /*b8b0*/  HADD2.F32 R65, -RZ, R29.H1_H1 ;  /* 0x3000001dff417230 */ /* 0x000fe40000004100 */
[----:B------:R-:W-:Y:S01]  /*b8c0*/  HADD2.F32 R54, -RZ, R24.H1_H1 ;  /* 0x30000018ff367230 */ /* 0x000fe20000004100 */
[----:B------:R-:W-:Y:S01]  /*b8d0*/  SHF.R.S32.HI R5, RZ, 0x1f, R6 ;  /* 0x0000001fff057819 */ /* 0x000fe20000011406 */
[----:B------:R-:W-:Y:S01]  /*b8e0*/  HADD2.F32 R52, -RZ, R27.H0_H0 ;  /* 0x2000001bff347230 */ /* 0x000fe20000004100 */
[----:B------:R-:W-:Y:S01]  /*b8f0*/  SHF.L.U32 R4, R6, 0x3, RZ ;  /* 0x0000000306047819 */ /* 0x000fe200000006ff */
[----:B------:R-:W-:Y:S01]  /*b900*/  HADD2.F32 R64, -RZ, R26.H1_H1 ;  /* 0x3000001aff407230 */ /* 0x000fe20000004100 */
[----:B------:R-:W-:Y:S01]  /*b910*/  LEA.HI R5, R5, R6, RZ, 0x3 ;  /* 0x0000000605057211 */ /* 0x000fe200078f18ff */
[----:B------:R-:W-:Y:S01]  /*b920*/  HADD2.F32 R63, -RZ, R29.H0_H0 ;  /* 0x2000001dff3f7230 */ /* 0x000fe20000004100 */
[----:B------:R-:W-:Y:S01]  /*b930*/  LOP3.LUT R4, R224, 0x38, R4, 0xf8, !PT ;  /* 0x00000038e0047812 */ /* 0x000fe200078ef804 */
[----:B------:R-:W-:Y:S01]  /*b940*/  HADD2.F32 R51, -RZ, R24.H0_H0 ;  /* 0x20000018ff337230 */ /* 0x000fe20000004100 */
[----:B------:R-:W-:Y:S01]  /*b950*/  SHF.L.U32 R5, R5, 0xa, RZ ;  /* 0x0000000a05057819 */ /* 0x000fe200000006ff */
[----:B------:R-:W-:Y:S01]  /*b960*/  HADD2.F32 R50, -RZ, R28.H1_H1 ;  /* 0x3000001cff327230 */ /* 0x000fe20000004100 */
[----:B------:R-:W-:Y:S01]  /*b970*/  LOP3.LUT R4, R4, R222, RZ, 0x3c, !PT ;  /* 0x000000de04047212 */ /* 0x000fe200078e3cff */
[----:B------:R-:W-:Y:S01]  /*b980*/  HADD2.F32 R61, -RZ, R26.H0_H0 ;  /* 0x2000001aff3d7230 */ /* 0x000fe20000004100 */
[----:B------:R-:W-:Y:S01]  /*b990*/  LOP3.LUT R5, R5, 0x7fffe000, RZ, 0xc0, !PT ;  /* 0x7fffe00005057812 */ /* 0x000fe200078ec0ff */
[----:B------:R-:W-:-:S02]  /*b9a0*/  HADD2.F32 R60, -RZ, R30.H1_H1 ;  /* 0x3000001eff3c7230 */ /* 0x000fc40000004100 */
[----:B------:R-:W-:Y:S01]  /*b9b0*/  HADD2.F32 R49, -RZ, R23.H1_H1 ;  /* 0x30000017ff317230 */ /* 0x000fe20000004100 */
[----:B------:R-:W-:Y:S01]  /*b9c0*/  IADD3 R4, R4, R5, R220 ;  /* 0x0000000504047210 */ /* 0x000fe20007ffe0dc */
[--C-:B------:R-:W-:Y:S02]  /*b9d0*/  HADD2.F32 R59, -RZ, R25.reuse.H1_H1 ;  /* 0x30000019ff3b7230 */ /* 0x100fe40000004100 */
[----:B------:R-:W-:Y:S01]  /*b9e0*/  HADD2.F32 R48, -RZ, R28.H0_H0 ;  /* 0x2000001cff307230 */ /* 0x000fe20000004100 */
[----:B------:R-:W-:Y:S01]  /*b9f0*/  SHF.L.U32 R40, R4, 0x1, RZ ;  /* 0x0000000104287819 */ /* 0x000fe200000006ff */
[----:B------:R-:W-:Y:S02]  /*ba00*/  HADD2.F32 R58, -RZ, R30.H0_H0 ;  /* 0x2000001eff3a7230 */ /* 0x000fe40000004100 */
[----:B------:R-:W-:Y:S02]  /*ba10*/  HADD2.F32 R57, -RZ, R25.H0_H0 ;  /* 0x20000019ff397230 */ /* 0x000fe40000004100 */
[----:B------:R-:W2:Y:S01]  /*ba20*/  LDS.128 R4, [R40+0xc100] ;  /* 0x00c1000028047984 */ /* 0x000ea20000000c00 */
[----:B-1----:R-:W-:-:S02]  /*ba30*/  HADD2.F32 R41, -RZ, R8.H0_H0 ;  /* 0x20000008ff297230 */ /* 0x002fc40000004100 */
[----:B------:R-:W-:Y:S02]  /*ba40*/  HADD2.F32 R43, -RZ, R8.H1_H1 ;  /* 0x30000008ff2b7230 */ /* 0x000fe40000004100 */
[--C-:B------:R-:W-:Y:S02]  /*ba50*/  HADD2.F32 R8, -RZ, R9.reuse.H0_H0 ;  /* 0x20000009ff087230 */ /* 0x100fe40000004100 */
[----:B------:R-:W-:Y:S02]  /*ba60*/  HADD2.F32 R44, -RZ, R9.H1_H1 ;  /* 0x30000009ff2c7230 */ /* 0x000fe40000004100 */
[--C-:B------:R-:W-:Y:S02]  /*ba70*/  HADD2.F32 R9, -RZ, R10.reuse.H0_H0 ;  /* 0x2000000aff097230 */ /* 0x100fe40000004100 */
[----:B------:R-:W-:Y:S02]  /*ba80*/  HADD2.F32 R45, -RZ, R10.H1_H1 ;  /* 0x3000000aff2d7230 */ /* 0x000fe40000004100 */
[----:B------:R-:W-:-:S02]  /*ba90*/  HADD2.F32 R10, -RZ, R11.H0_H0 ;  /* 0x2000000bff0a7230 */ /* 0x000fc40000004100 */
[----:B------:R-:W-:-:S03]  /*baa0*/  HADD2.F32 R11, -RZ, R11.H1_H1 ;  /* 0x3000000bff0b7230 */ /* 0x000fc60000004100 */
[----:B------:R-:W-:Y:S01]  /*bab0*/  FMUL.FTZ R67, R10, R48 ;  /* 0x000000300a437220 */ /* 0x000fe20000410000 */
[--C-:B--2---:R-:W-:Y:S02]  /*bac0*/  HADD2.F32 R55, -RZ, R4.reuse.H0_H0 ;  /* 0x20000004ff377230 */ /* 0x104fe40000004100 */
[----:B------:R-:W-:Y:S01]  /*bad0*/  HADD2.F32 R53, -RZ, R4.H1_H1 ;  /* 0x30000004ff357230 */ /* 0x000fe20000004100 */
[-C--:B------:R-:W-:Y:S01]  /*bae0*/  FMUL.FTZ R4, R41, R56.reuse ;  /* 0x0000003829047220 */ /* 0x080fe20000410000 */
[----:B------:R-:W-:Y:S01]  /*baf0*/  HADD2.F32 R47, -RZ, R5.H0_H0 ;  /* 0x20000005ff2f7230 */ /* 0x000fe20000004100 */
[C---:B------:R-:W-:Y:S01]  /*bb00*/  FMUL.FTZ R56, R55.reuse, R56 ;  /* 0x0000003837387220 */ /* 0x040fe20000410000 */
[--C-:B------:R-:W-:Y:S01]  /*bb10*/  HADD2.F32 R42, -RZ, R7.reuse.H0_H0 ;  /* 0x20000007ff2a7230 */ /* 0x100fe20000004100 */
[----:B------:R-:W-:Y:S01]  /*bb20*/  FFMA.FTZ R55, R55, R65, R4 ;  /* 0x0000004137377223 */ /* 0x000fe20000010004 */
[----:B------:R-:W-:Y:S01]  /*bb30*/  HADD2.F32 R66, -RZ, R7.H1_H1 ;  /* 0x30000007ff427230 */ /* 0x000fe20000004100 */
[----:B------:R-:W-:Y:S01]  /*bb40*/  FMUL.FTZ R7, R43, R54 ;  /* 0x000000362b077220 */ /* 0x000fe20000410000 */
[----:B------:R-:W-:Y:S01]  /*bb50*/  HADD2.F32 R5, -RZ, R5.H1_H1 ;  /* 0x30000005ff057230 */ /* 0x000fe20000004100 */
[----:B------:R-:W-:Y:S01]  /*bb60*/  FMUL.FTZ R4, R8, R52 ;  /* 0x0000003408047220 */ /* 0x000fe20000410000 */
[--C-:B------:R-:W-:Y:S01]  /*bb70*/  HADD2.F32 R46, -RZ, R6.reuse.H0_H0 ;  /* 0x20000006ff2e7230 */ /* 0x100fe20000004100 */
[----:B------:R-:W-:Y:S01]  /*bb80*/  FMUL.FTZ R54, R53, R54 ;  /* 0x0000003635367220 */ /* 0x000fe20000410000 */
[----:B------:R-:W-:Y:S01]  /*bb90*/  HADD2.F32 R6, -RZ, R6.H1_H1 ;  /* 0x30000006ff067230 */ /* 0x000fe20000004100 */
[----:B------:R-:W-:-:S02]  /*bba0*/  FMUL.FTZ R52, R47, R52 ;  /* 0x000000342f347220 */ /* 0x000fc40000410000 */
[----:B------:R-:W-:Y:S02]  /*bbb0*/  FFMA.FTZ R53, R53, R64, R7 ;  /* 0x0000004035357223 */ /* 0x000fe40000010007 */
[----:B------:R-:W-:Y:S02]  /*bbc0*/  FFMA.FTZ R47, R47, R63, R4 ;  /* 0x0000003f2f2f7223 */ /* 0x000fe40000010004 */
[-C--:B------:R-:W-:Y:S02]  /*bbd0*/  FMUL.FTZ R7, R44, R51.reuse ;  /* 0x000000332c077220 */ /* 0x080fe40000410000 */
[-C--:B------:R-:W-:Y:S02]  /*bbe0*/  FMUL.FTZ R4, R9, R50.reuse ;  /* 0x0000003209047220 */ /* 0x080fe40000410000 */
[----:B------:R-:W-:Y:S02]  /*bbf0*/  FMUL.FTZ R51, R5, R51 ;  /* 0x0000003305337220 */ /* 0x000fe40000410000 */
[----:B------:R-:W-:-:S02]  /*bc00*/  FMUL.FTZ R50, R46, R50 ;  /* 0x000000322e327220 */ /* 0x000fc40000410000 */
[----:B------:R-:W-:Y:S02]  /*bc10*/  FFMA.FTZ R5, R5, R61, R7 ;  /* 0x0000003d05057223 */ /* 0x000fe40000010007 */
[----:B------:R-:W-:Y:S01]  /*bc20*/  FFMA.FTZ R46, R46, R60, R4 ;  /* 0x0000003c2e2e7223 */ /* 0x000fe20000010004 */
[----:B------:R-:W-:Y:S01]  /*bc30*/  HADD2.F32 R4, -RZ, R23.H0_H0 ;  /* 0x20000017ff047230 */ /* 0x000fe20000004100 */
[----:B------:R-:W-:Y:S01]  /*bc40*/  FMUL.FTZ R7, R45, R49 ;  /* 0x000000312d077220 */ /* 0x000fe20000410000 */
[----:B------:R-:W-:Y:S01]  /*bc50*/  F2FP.PACK_AB R5, R5, R47 ;  /* 0x0000002f0505723e */ /* 0x000fe200000000ff */
[C---:B------:R-:W-:Y:S02]  /*bc60*/  FMUL.FTZ R49, R6.reuse, R49 ;  /* 0x0000003106317220 */ /* 0x040fe40000410000 */
[----:B------:R-:W-:Y:S02]  /*bc70*/  FFMA.FTZ R6, R6, R59, R7 ;  /* 0x0000003b06067223 */ /* 0x000fe40000010007 */
[----:B------:R-:W-:-:S02]  /*bc80*/  FMUL.FTZ R7, R11, R4 ;  /* 0x000000040b077220 */ /* 0x000fc40000410000 */
[----:B------:R-:W-:Y:S01]  /*bc90*/  FMUL.FTZ R48, R42, R48 ;  /* 0x000000302a307220 */ /* 0x000fe20000410000 */
[----:B------:R-:W-:Y:S01]  /*bca0*/  F2FP.PACK_AB R6, R6, R46 ;  /* 0x0000002e0606723e */ /* 0x000fe200000000ff */
[----:B------:R-:W-:Y:S02]  /*bcb0*/  FMUL.FTZ R4, R66, R4 ;  /* 0x0000000442047220 */ /* 0x000fe40000410000 */
[----:B------:R-:W-:Y:S02]  /*bcc0*/  FFMA.FTZ R56, R41, R65, -R56 ;  /* 0x0000004129387223 */ /* 0x000fe40000010838 */
[----:B------:R-:W-:Y:S02]  /*bcd0*/  FFMA.FTZ R54, R43, R64, -R54 ;  /* 0x000000402b367223 */ /* 0x000fe40000010836 */
[----:B------:R-:W-:Y:S02]  /*bce0*/  FFMA.FTZ R52, R8, R63, -R52 ;  /* 0x0000003f08347223 */ /* 0x000fe40000010834 */
[----:B------:R-:W-:Y:S01]  /*bcf0*/  FFMA.FTZ R51, R44, R61, -R51 ;  /* 0x0000003d2c337223 */ /* 0x000fe20000010833 */
[----:B------:R-:W-:Y:S01]  /*bd00*/  F2FP.PACK_AB R8, R54, R56 ;  /* 0x000000383608723e */ /* 0x000fe200000000ff */
[----:B------:R-:W-:-:S02]  /*bd10*/  FFMA.FTZ R50, R9, R60, -R50 ;  /* 0x0000003c09327223 */ /* 0x000fc40000010832 */
        /* <DEDUP_REMOVED lines=12> */
.L_x_232:
[----:B------:R-:W-:Y:S05]  /*bde0*/  BSYNC B0 ;  /* 0x0000000000007941 */ /* 0x000fea0003800000 */
.L_x_231:
[----:B-1----:R-:W-:-:S04]  /*bdf0*/  IADD3 R4, R140, 0x40, RZ ;  /* 0x000000408c047810 */ /* 0x002fc80007ffe0ff */
        /* <DEDUP_REMOVED lines=24> */
[----:B------:R-:W-:Y:S02]  /*bf80*/  HADD2.F32 R59, -RZ, R14.H1_H1 ;  /* 0x3000000eff3b7230 */ /* 0x000fe40000004100 */
        /* <DEDUP_REMOVED lines=64> */
.L_x_228:
[----:B------:R-:W-:Y:S05]  /*c390*/  BSYNC B1 ;  /* 0x0000000000017941 */ /* 0x000fea0003800000 */
.L_x_227:
[----:B------:R-:W-:-:S13]  /*c3a0*/  ISETP.GE.AND P0, PT, R216, R39, PT ;  /* 0x00000027d800720c */ /* 0x000fda0003f06270 */
[----:B------:R-:W-:Y:S05]  /*c3b0*/  @P0 BRA `(.L_x_214) ;  /* 0x0000114000000947 */ /* 0x000fea0003800000 */
[----:B------:R-:W-:Y:S01]  /*c3c0*/  ISETP.GE.AND P0, PT, R140, c[0x0][0x27c], PT ;  /* 0x00009f008c007a0c */ /* 0x000fe20003f06270 */
[----:B------:R-:W-:-:S12]  /*c3d0*/  BSSY B0, `(.L_x_233) ;  /* 0x000005c000007945 */ /* 0x000fd80003800000 */
[----:B------:R-:W-:Y:S05]  /*c3e0*/  @P0 BRA `(.L_x_234) ;  /* 0x000005a000000947 */ /* 0x000fea0003800000 */
[----:B-1----:R-:W-:Y:S01]  /*c3f0*/  MOV R6, c[0x0][0x27c] ;  /* 0x00009f0000067a02 */ /* 0x002fe20000000f00 */
[--C-:B------:R-:W-:Y:S01]  /*c400*/  HADD2.F32 R45, -RZ, R35.reuse.H1_H1 ;  /* 0x30000023ff2d7230 */ /* 0x100fe20000004100 */
[C---:B------:R-:W-:Y:S01]  /*c410*/  LOP3.LUT R39, R215.reuse, 0x38, R140, 0xf8, !PT ;  /* 0x00000038d7277812 */ /* 0x040fe200078ef88c */
[----:B------:R-:W-:Y:S01]  /*c420*/  HADD2.F32 R35, -RZ, R35.H0_H0 ;  /* 0x20000023ff237230 */ /* 0x000fe20000004100 */
[----:B------:R-:W-:Y:S01]  /*c430*/  LEA.HI R6, R6, R223, RZ, 0x1d ;  /* 0x000000df06067211 */ /* 0x000fe200078fe8ff */
[--C-:B------:R-:W-:Y:S01]  /*c440*/  HADD2.F32 R50, -RZ, R37.reuse.H1_H1 ;  /* 0x30000025ff327230 */ /* 0x100fe20000004100 */
[----:B------:R-:W-:Y:S01]  /*c450*/  LOP3.LUT R39, R214, R39, R213, 0xf6, !PT ;  /* 0x00000027d6277212 */ /* 0x000fe200078ef6d5 */
[--C-:B------:R-:W-:Y:S01]  /*c460*/  HADD2.F32 R51, -RZ, R32.reuse.H1_H1 ;  /* 0x30000020ff337230 */ /* 0x100fe20000004100 */
[----:B------:R-:W-:Y:S01]  /*c470*/  SHF.R.S32.HI R4, RZ, 0x1f, R6 ;  /* 0x0000001fff047819 */ /* 0x000fe20000011406 */
[----:B------:R-:W-:Y:S01]  /*c480*/  HADD2.F32 R37, -RZ, R37.H0_H0 ;  /* 0x20000025ff257230 */ /* 0x000fe20000004100 */
[----:B------:R-:W-:Y:S01]  /*c490*/  SHF.L.U32 R5, R6, 0x3, RZ ;  /* 0x0000000306057819 */ /* 0x000fe200000006ff */
[----:B------:R-:W-:Y:S01]  /*c4a0*/  HADD2.F32 R32, -RZ, R32.H0_H0 ;  /* 0x20000020ff207230 */ /* 0x000fe20000004100 */
[----:B------:R-:W-:Y:S01]  /*c4b0*/  LEA.HI R4, R4, R6, RZ, 0x3 ;  /* 0x0000000604047211 */ /* 0x000fe200078f18ff */
[----:B------:R-:W-:Y:S01]  /*c4c0*/  HADD2.F32 R55, -RZ, R31.H1_H1 ;  /* 0x3000001fff377230 */ /* 0x000fe20000004100 */
[----:B------:R-:W-:-:S02]  /*c4d0*/  LOP3.LUT R5, R215, 0x38, R5, 0xf8, !PT ;  /* 0x00000038d7057812 */ /* 0x000fc400078ef805 */
[----:B------:R-:W-:Y:S02]  /*c4e0*/  SHF.L.U32 R4, R4, 0xa, RZ ;  /* 0x0000000a04047819 */ /* 0x000fe400000006ff */
[----:B------:R-:W-:Y:S02]  /*c4f0*/  LOP3.LUT R5, R5, R213, RZ, 0x3c, !PT ;  /* 0x000000d505057212 */ /* 0x000fe400078e3cff */
[----:B------:R-:W-:Y:S02]  /*c500*/  LOP3.LUT R4, R4, 0x7fffe000, RZ, 0xc0, !PT ;  /* 0x7fffe00004047812 */ /* 0x000fe400078ec0ff */
[----:B------:R-:W-:Y:S02]  /*c510*/  LEA R39, R39, 0xc100, 0x1 ;  /* 0x0000c10027277811 */ /* 0x000fe400078e08ff */
[----:B------:R-:W-:-:S03]  /*c520*/  IADD3 R4, R5, R4, R214 ;  /* 0x0000000405047210 */ /* 0x000fc60007ffe0d6 */
[----:B------:R-:W1:Y:S01]  /*c530*/  LDS.128 R8, [R39] ;  /* 0x0000000027087984 */ /* 0x000e620000000c00 */
[----:B------:R-:W-:-:S05]  /*c540*/  SHF.L.U32 R40, R4, 0x1, RZ ;  /* 0x0000000104287819 */ /* 0x000fca00000006ff */
[----:B------:R-:W2:Y:S01]  /*c550*/  LDS.128 R4, [R40+0xc100] ;  /* 0x00c1000028047984 */ /* 0x000ea20000000c00 */
[--C-:B-1----:R-:W-:Y:S02]  /*c560*/  HADD2.F32 R41, -RZ, R8.reuse.H0_H0 ;  /* 0x20000008ff297230 */ /* 0x102fe40000004100 */
[----:B------:R-:W-:Y:S02]  /*c570*/  HADD2.F32 R42, -RZ, R8.H1_H1 ;  /* 0x30000008ff2a7230 */ /* 0x000fe40000004100 */
[----:B------:R-:W-:Y:S01]  /*c580*/  HADD2.F32 R8, -RZ, R9.H0_H0 ;  /* 0x20000009ff087230 */ /* 0x000fe20000004100 */
[----:B------:R-:W-:Y:S01]  /*c590*/  FMUL.FTZ R52, R45, R41 ;  /* 0x000000292d347220 */ /* 0x000fe20000410000 */
[--C-:B--2---:R-:W-:Y:S01]  /*c5a0*/  HADD2.F32 R46, -RZ, R4.reuse.H0_H0 ;  /* 0x20000004ff2e7230 */ /* 0x104fe20000004100 */
[----:B------:R-:W-:Y:S01]  /*c5b0*/  FMUL.FTZ R54, R51, R42 ;  /* 0x0000002a33367220 */ /* 0x000fe20000410000 */
[----:B------:R-:W-:Y:S01]  /*c5c0*/  HADD2.F32 R47, -RZ, R4.H1_H1 ;  /* 0x30000004ff2f7230 */ /* 0x000fe20000004100 */
[----:B------:R-:W-:Y:S01]  /*c5d0*/  FMUL.FTZ R53, R35, R8 ;  /* 0x0000000823357220 */ /* 0x000fe20000410000 */
[----:B------:R-:W-:Y:S01]  /*c5e0*/  HADD2.F32 R4, -RZ, R5.H0_H0 ;  /* 0x20000005ff047230 */ /* 0x000fe20000004100 */
[-C--:B------:R-:W-:Y:S01]  /*c5f0*/  FMUL.FTZ R45, R45, R46.reuse ;  /* 0x0000002e2d2d7220 */ /* 0x080fe20000410000 */
[----:B------:R-:W-:Y:S01]  /*c600*/  HADD2.F32 R43, -RZ, R9.H1_H1 ;  /* 0x30000009ff2b7230 */ /* 0x000fe20000004100 */
[----:B------:R-:W-:Y:S01]  /*c610*/  FFMA.FTZ R46, R50, R46, R52 ;  /* 0x0000002e322e7223 */ /* 0x000fe20000010034 */
[----:B------:R-:W-:Y:S01]  /*c620*/  HADD2.F32 R52, -RZ, R34.H1_H1 ;  /* 0x30000022ff347230 */ /* 0x000fe20000004100 */
[-C--:B------:R-:W-:Y:S01]  /*c630*/  FMUL.FTZ R35, R35, R4.reuse ;  /* 0x0000000423237220 */ /* 0x080fe20000410000 */
[----:B------:R-:W-:Y:S01]  /*c640*/  HADD2.F32 R9, -RZ, R10.H0_H0 ;  /* 0x2000000aff097230 */ /* 0x000fe20000004100 */
[----:B------:R-:W-:Y:S01]  /*c650*/  FFMA.FTZ R53, R37, R4, R53 ;  /* 0x0000000425357223 */ /* 0x000fe20000010035 */
[----:B------:R-:W-:Y:S01]  /*c660*/  HADD2.F32 R4, -RZ, R36.H1_H1 ;  /* 0x30000024ff047230 */ /* 0x000fe20000004100 */
[-C--:B------:R-:W-:Y:S01]  /*c670*/  FMUL.FTZ R51, R51, R47.reuse ;  /* 0x0000002f33337220 */ /* 0x080fe20000410000 */
[----:B------:R-:W-:Y:S01]  /*c680*/  HADD2.F32 R48, -RZ, R5.H1_H1 ;  /* 0x30000005ff307230 */ /* 0x000fe20000004100 */
[----:B------:R-:W-:Y:S01]  /*c690*/  FFMA.FTZ R47, R52, R47, R54 ;  /* 0x0000002f342f7223 */ /* 0x000fe20000010036 */
[----:B------:R-:W-:Y:S01]  /*c6a0*/  HADD2.F32 R5, -RZ, R6.H0_H0 ;  /* 0x20000006ff057230 */ /* 0x000fe20000004100 */
[----:B------:R-:W-:Y:S01]  /*c6b0*/  FMUL.FTZ R57, R32, R43 ;  /* 0x0000002b20397220 */ /* 0x000fe20000410000 */
[----:B------:R-:W-:Y:S01]  /*c6c0*/  HADD2.F32 R34, -RZ, R34.H0_H0 ;  /* 0x20000022ff227230 */ /* 0x000fe20000004100 */
[----:B------:R-:W-:Y:S01]  /*c6d0*/  FMUL.FTZ R56, R4, R9 ;  /* 0x0000000904387220 */ /* 0x000fe20000410000 */
[----:B------:R-:W-:Y:S01]  /*c6e0*/  HADD2.F32 R54, -RZ, R38.H1_H1 ;  /* 0x30000026ff367230 */ /* 0x000fe20000004100 */
        /* <DEDUP_REMOVED lines=8> */
[C---:B------:R-:W-:Y:S01]  /*c770*/  FMUL.FTZ R58, R55.reuse, R44 ;  /* 0x0000002c373a7220 */ /* 0x040fe20000410000 */
[----:B------:R-:W-:Y:S01]  /*c780*/  HADD2.F32 R57, -RZ, R36.H0_H0 ;  /* 0x20000024ff397230 */ /* 0x000fe20000004100 */
[-C--:B------:R-:W-:Y:S01]  /*c790*/  FMUL.FTZ R55, R55, R49.reuse ;  /* 0x0000003137377220 */ /* 0x080fe20000410000 */
[----:B------:R-:W-:Y:S01]  /*c7a0*/  HADD2.F32 R11, -RZ, R11.H1_H1 ;  /* 0x3000000bff0b7230 */ /* 0x000fe20000004100 */
[----:B------:R-:W-:Y:S01]  /*c7b0*/  FFMA.FTZ R49, R5, R49, R58 ;  /* 0x0000003105317223 */ /* 0x000fe2000001003a */
[----:B------:R-:W-:Y:S01]  /*c7c0*/  HADD2.F32 R6, -RZ, R7.H0_H0 ;  /* 0x20000007ff067230 */ /* 0x000fe20000004100 */
[----:B------:R-:W-:Y:S01]  /*c7d0*/  FFMA.FTZ R45, R50, R41, -R45 ;  /* 0x00000029322d7223 */ /* 0x000fe2000001082d */
[----:B------:R-:W-:Y:S01]  /*c7e0*/  HADD2.F32 R36, -RZ, R31.H0_H0 ;  /* 0x2000001fff247230 */ /* 0x000fe20000004100 */
[C---:B------:R-:W-:Y:S01]  /*c7f0*/  FMUL.FTZ R31, R57.reuse, R10 ;  /* 0x0000000a391f7220 */ /* 0x040fe20000410000 */
[----:B------:R-:W-:Y:S01]  /*c800*/  HADD2.F32 R7, -RZ, R7.H1_H1 ;  /* 0x30000007ff077230 */ /* 0x000fe20000004100 */
[----:B------:R-:W-:Y:S01]  /*c810*/  FMUL.FTZ R57, R57, R6 ;  /* 0x0000000639397220 */ /* 0x000fe20000410000 */
[----:B------:R-:W-:Y:S01]  /*c820*/  HADD2.F32 R38, -RZ, R38.H0_H0 ;  /* 0x20000026ff267230 */ /* 0x000fe20000004100 */
[C---:B------:R-:W-:Y:S01]  /*c830*/  FMUL.FTZ R58, R36.reuse, R11 ;  /* 0x0000000b243a7220 */ /* 0x040fe20000410000 */
[----:B------:R-:W-:Y:S01]  /*c840*/  HADD2.F32 R33, -RZ, R33.H0_H0 ;  /* 0x20000021ff217230 */ /* 0x000fe20000004100 */
[----:B------:R-:W-:-:S02]  /*c850*/  FMUL.FTZ R36, R36, R7 ;  /* 0x0000000724247220 */ /* 0x000fc40000410000 */
[----:B------:R-:W-:Y:S02]  /*c860*/  FFMA.FTZ R51, R52, R42, -R51 ;  /* 0x0000002a34337223 */ /* 0x000fe40000010833 */
[----:B------:R-:W-:Y:S02]  /*c870*/  FFMA.FTZ R35, R37, R8, -R35 ;  /* 0x0000000825237223 */ /* 0x000fe40000010823 */
[----:B------:R-:W-:Y:S01]  /*c880*/  FFMA.FTZ R32, R34, R43, -R32 ;  /* 0x0000002b22207223 */ /* 0x000fe20000010820 */
[----:B------:R-:W-:Y:S01]  /*c890*/  F2FP.PACK_AB R8, R51, R45 ;  /* 0x0000002d3308723e */ /* 0x000fe200000000ff */
        /* <DEDUP_REMOVED lines=15> */
.L_x_234:
[----:B------:R-:W-:Y:S05]  /*c990*/  BSYNC B0 ;  /* 0x0000000000007941 */ /* 0x000fea0003800000 */
.L_x_233:
[----:B-1----:R-:W-:Y:S01]  /*c9a0*/  IADD3 R4, R140, 0x20, RZ ;  /* 0x000000208c047810 */ /* 0x002fe20007ffe0ff */
[----:B------:R-:W-:Y:S03]  /*c9b0*/  BSSY B0, `(.L_x_235) ;  /* 0x000005a000007945 */ /* 0x000fe60003800000 */
[----:B------:R-:W-:-:S13]  /*c9c0*/  ISETP.GE.AND P0, PT, R4, c[0x0][0x27c], PT ;  /* 0x00009f0004007a0c */ /* 0x000fda0003f06270 */
[----:B------:R-:W-:Y:S05]  /*c9d0*/  @P0 BRA `(.L_x_236) ;  /* 0x0000057000000947 */ /* 0x000fea0003800000 */
[----:B------:R-:W-:Y:S01]  /*c9e0*/  MOV R4, c[0x0][0x27c] ;  /* 0x00009f0000047a02 */ /* 0x000fe20000000f00 */
[----:B------:R-:W1:Y:S01]  /*c9f0*/  LDS.128 R8, [R232] ;  /* 0x00000000e8087984 */ /* 0x000e620000000c00 */
[--C-:B------:R-:W-:Y:S02]  /*ca00*/  HADD2.F32 R35, -RZ, R27.reuse.H1_H1 ;  /* 0x3000001bff237230 */ /* 0x100fe40000004100 */
[----:B------:R-:W-:Y:S01]  /*ca10*/  LEA.HI R22, R4, R22, RZ, 0x1d ;  /* 0x0000001604167211 */ /* 0x000fe200078fe8ff */
[----:B------:R-:W-:Y:S02]  /*ca20*/  HADD2.F32 R27, -RZ, R27.H0_H0 ;  /* 0x2000001bff1b7230 */ /* 0x000fe40000004100 */
[--C-:B------:R-:W-:Y:S01]  /*ca30*/  HADD2.F32 R40, -RZ, R29.reuse.H1_H1 ;  /* 0x3000001dff287230 */ /* 0x100fe20000004100 */
[----:B------:R-:W-:Y:S01]  /*ca40*/  SHF.R.S32.HI R4, RZ, 0x1f, R22 ;  /* 0x0000001fff047819 */ /* 0x000fe20000011416 */
[--C-:B------:R-:W-:Y:S01]  /*ca50*/  HADD2.F32 R41, -RZ, R24.reuse.H1_H1 ;  /* 0x30000018ff297230 */ /* 0x100fe20000004100 */
[----:B------:R-:W-:Y:S01]  /*ca60*/  SHF.L.U32 R5, R22, 0x3, RZ ;  /* 0x0000000316057819 */ /* 0x000fe200000006ff */
[----:B------:R-:W-:Y:S01]  /*ca70*/  HADD2.F32 R29, -RZ, R29.H0_H0 ;  /* 0x2000001dff1d7230 */ /* 0x000fe20000004100 */
[----:B------:R-:W-:Y:S01]  /*ca80*/  LEA.HI R4, R4, R22, RZ, 0x3 ;  /* 0x0000001604047211 */ /* 0x000fe200078f18ff */
[----:B------:R-:W-:Y:S01]  /*ca90*/  HADD2.F32 R24, -RZ, R24.H0_H0 ;  /* 0x20000018ff187230 */ /* 0x000fe20000004100 */
[----:B------:R-:W-:Y:S01]  /*caa0*/  LOP3.LUT R5, R215, 0x38, R5, 0xf8, !PT ;  /* 0x00000038d7057812 */ /* 0x000fe200078ef805 */
[----:B------:R-:W-:Y:S01]  /*cab0*/  HADD2.F32 R45, -RZ, R23.H1_H1 ;  /* 0x30000017ff2d7230 */ /* 0x000fe20000004100 */
[----:B------:R-:W-:-:S02]  /*cac0*/  SHF.L.U32 R4, R4, 0xa, RZ ;  /* 0x0000000a04047819 */ /* 0x000fc400000006ff */
[----:B------:R-:W-:Y:S02]  /*cad0*/  LOP3.LUT R5, R5, R213, RZ, 0x3c, !PT ;  /* 0x000000d505057212 */ /* 0x000fe400078e3cff */
[----:B------:R-:W-:-:S04]  /*cae0*/  LOP3.LUT R4, R4, 0x7fffe000, RZ, 0xc0, !PT ;  /* 0x7fffe00004047812 */ /* 0x000fc800078ec0ff */
[----:B------:R-:W-:-:S04]  /*caf0*/  IADD3 R4, R5, R4, R214 ;  /* 0x0000000405047210 */ /* 0x000fc80007ffe0d6 */
[----:B------:R-:W-:-:S05]  /*cb00*/  SHF.L.U32 R22, R4, 0x1, RZ ;  /* 0x0000000104167819 */ /* 0x000fca00000006ff */
[----:B------:R-:W2:Y:S01]  /*cb10*/  LDS.128 R4, [R22+0xc100] ;  /* 0x00c1000016047984 */ /* 0x000ea20000000c00 */
[--C-:B-1----:R-:W-:Y:S02]  /*cb20*/  HADD2.F32 R31, -RZ, R8.reuse.H0_H0 ;  /* 0x20000008ff1f7230 */ /* 0x102fe40000004100 */
[----:B------:R-:W-:Y:S02]  /*cb30*/  HADD2.F32 R32, -RZ, R8.H1_H1 ;  /* 0x30000008ff207230 */ /* 0x000fe40000004100 */
[--C-:B------:R-:W-:Y:S01]  /*cb40*/  HADD2.F32 R8, -RZ, R9.reuse.H0_H0 ;  /* 0x20000009ff087230 */ /* 0x100fe20000004100 */
[----:B------:R-:W-:Y:S01]  /*cb50*/  FMUL.FTZ R42, R35, R31 ;  /* 0x0000001f232a7220 */ /* 0x000fe20000410000 */
[----:B------:R-:W-:Y:S01]  /*cb60*/  HADD2.F32 R33, -RZ, R9.H1_H1 ;  /* 0x30000009ff217230 */ /* 0x000fe20000004100 */
[----:B------:R-:W-:Y:S01]  /*cb70*/  FMUL.FTZ R44, R41, R32 ;  /* 0x00000020292c7220 */ /* 0x000fe20000410000 */
[--C-:B------:R-:W-:Y:S01]  /*cb80*/  HADD2.F32 R9, -RZ, R10.reuse.H0_H0 ;  /* 0x2000000aff097230 */ /* 0x100fe20000004100 */
[----:B------:R-:W-:Y:S01]  /*cb90*/  FMUL.FTZ R43, R27, R8 ;  /* 0x000000081b2b7220 */ /* 0x000fe20000410000 */
[----:B------:R-:W-:Y:S01]  /*cba0*/  HADD2.F32 R34, -RZ, R10.H1_H1 ;  /* 0x3000000aff227230 */ /* 0x000fe20000004100 */
[----:B------:R-:W-:Y:S01]  /*cbb0*/  FMUL.FTZ R47, R24, R33 ;  /* 0x00000021182f7220 */ /* 0x000fe20000410000 */
[----:B------:R-:W-:-:S02]  /*cbc0*/  HADD2.F32 R10, -RZ, R11.H0_H0 ;  /* 0x2000000bff0a7230 */ /* 0x000fc40000004100 */
[----:B------:R-:W-:Y:S01]  /*cbd0*/  HADD2.F32 R11, -RZ, R11.H1_H1 ;  /* 0x3000000bff0b7230 */ /* 0x000fe20000004100 */
[----:B------:R-:W-:Y:S01]  /*cbe0*/  FMUL.FTZ R48, R45, R34 ;  /* 0x000000222d307220 */ /* 0x000fe20000410000 */
[--C-:B--2---:R-:W-:Y:S02]  /*cbf0*/  HADD2.F32 R36, -RZ, R4.reuse.H0_H0 ;  /* 0x20000004ff247230 */ /* 0x104fe40000004100 */
[----:B------:R-:W-:Y:S02]  /*cc00*/  HADD2.F32 R37, -RZ, R4.H1_H1 ;  /* 0x30000004ff257230 */ /* 0x000fe40000004100 */
[--C-:B------:R-:W-:Y:S01]  /*cc10*/  HADD2.F32 R4, -RZ, R5.reuse.H0_H0 ;  /* 0x20000005ff047230 */ /* 0x100fe20000004100 */
        /* <DEDUP_REMOVED lines=9> */
[----:B------:R-:W-:Y:S01]  /*ccb0*/  HADD2.F32 R26, -RZ, R26.H0_H0 ;  /* 0x2000001aff1a7230 */ /* 0x000fe20000004100 */
[----:B------:R-:W-:Y:S01]  /*ccc0*/  FFMA.FTZ R37, R42, R37, R44 ;  /* 0x000000252a257223 */ /* 0x000fe2000001002c */
[----:B------:R-:W-:Y:S01]  /*ccd0*/  HADD2.F32 R44, -RZ, R30.H1_H1 ;  /* 0x3000001eff2c7230 */ /* 0x000fe20000004100 */
[----:B------:R-:W-:Y:S01]  /*cce0*/  FMUL.FTZ R46, R4, R9 ;  /* 0x00000009042e7220 */ /* 0x000fe20000410000 */
[----:B------:R-:W-:Y:S01]  /*ccf0*/  HADD2.F32 R39, -RZ, R6.H1_H1 ;  /* 0x30000006ff277230 */ /* 0x000fe20000004100 */
[-C--:B------:R-:W-:Y:S01]  /*cd00*/  FMUL.FTZ R24, R24, R38.reuse ;  /* 0x0000002618187220 */ /* 0x080fe20000410000 */
[----:B------:R-:W-:Y:S01]  /*cd10*/  HADD2.F32 R6, -RZ, R7.H0_H0 ;  /* 0x20000007ff067230 */ /* 0x000fe20000004100 */
[----:B------:R-:W-:Y:S01]  /*cd20*/  FFMA.FTZ R38, R26, R38, R47 ;  /* 0x000000261a267223 */ /* 0x000fe2000001002f */
[----:B------:R-:W-:Y:S01]  /*cd30*/  HADD2.F32 R47, -RZ, R28.H0_H0 ;  /* 0x2000001cff2f7230 */ /* 0x000fe20000004100 */
[-C--:B------:R-:W-:Y:S01]  /*cd40*/  FMUL.FTZ R4, R4, R5.reuse ;  /* 0x0000000504047220 */ /* 0x080fe20000410000 */
[----:B------:R-:W-:Y:S01]  /*cd50*/  HADD2.F32 R28, -RZ, R23.H0_H0 ;  /* 0x20000017ff1c7230 */ /* 0x000fe20000004100 */
[----:B------:R-:W-:Y:S01]  /*cd60*/  FFMA.FTZ R46, R44, R5, R46 ;  /* 0x000000052c2e7223 */ /* 0x000fe2000001002e */
[----:B------:R-:W-:Y:S01]  /*cd70*/  HADD2.F32 R5, -RZ, R25.H1_H1 ;  /* 0x30000019ff057230 */ /* 0x000fe20000004100 */
[-C--:B------:R-:W-:Y:S01]  /*cd80*/  FMUL.FTZ R45, R45, R39.reuse ;  /* 0x000000272d2d7220 */ /* 0x080fe20000410000 */
[----:B------:R-:W-:Y:S01]  /*cd90*/  HADD2.F32 R7, -RZ, R7.H1_H1 ;  /* 0x30000007ff077230 */ /* 0x000fe20000004100 */
[----:B------:R-:W-:Y:S01]  /*cda0*/  FMUL.FTZ R23, R47, R10 ;  /* 0x0000000a2f177220 */ /* 0x000fe20000410000 */
[----:B------:R-:W-:Y:S01]  /*cdb0*/  HADD2.F32 R30, -RZ, R30.H0_H0 ;  /* 0x2000001eff1e7230 */ /* 0x000fe20000004100 */
[----:B------:R-:W-:Y:S01]  /*cdc0*/  FFMA.FTZ R39, R5, R39, R48 ;  /* 0x0000002705277223 */ /* 0x000fe20000010030 */
[----:B------:R-:W-:Y:S01]  /*cdd0*/  HADD2.F32 R25, -RZ, R25.H0_H0 ;  /* 0x20000019ff197230 */ /* 0x000fe20000004100 */
[----:B------:R-:W-:-:S02]  /*cde0*/  FMUL.FTZ R48, R28, R11 ;  /* 0x0000000b1c307220 */ /* 0x000fc40000410000 */
[----:B------:R-:W-:Y:S02]  /*cdf0*/  FMUL.FTZ R47, R47, R6 ;  /* 0x000000062f2f7220 */ /* 0x000fe40000410000 */
[----:B------:R-:W-:Y:S02]  /*ce00*/  FMUL.FTZ R28, R28, R7 ;  /* 0x000000071c1c7220 */ /* 0x000fe40000410000 */
[----:B------:R-:W-:Y:S02]  /*ce10*/  FFMA.FTZ R35, R40, R31, -R35 ;  /* 0x0000001f28237223 */ /* 0x000fe40000010823 */
        /* <DEDUP_REMOVED lines=19> */
.L_x_236:
[----:B------:R-:W-:Y:S05]  /*cf50*/  BSYNC B0 ;  /* 0x0000000000007941 */ /* 0x000fea0003800000 */
.L_x_235:
[----:B-1----:R-:W-:-:S04]  /*cf60*/  IADD3 R4, R140, 0x40, RZ ;  /* 0x000000408c047810 */ /* 0x002fc80007ffe0ff */
[----:B------:R-:W-:-:S13]  /*cf70*/  ISETP.GE.AND P0, PT, R4, c[0x0][0x27c], PT ;  /* 0x00009f0004007a0c */ /* 0x000fda0003f06270 */
[----:B------:R-:W-:Y:S05]  /*cf80*/  @P0 BRA `(.L_x_214) ;  /* 0x0000057000000947 */ /* 0x000fea0003800000 */
[----:B------:R-:W-:Y:S01]  /*cf90*/  MOV R4, c[0x0][0x27c] ;  /* 0x00009f0000047a02 */ /* 0x000fe20000000f00 */
[----:B------:R-:W1:Y:S01]  /*cfa0*/  LDS.128 R8, [R231] ;  /* 0x00000000e7087984 */ /* 0x000e620000000c00 */
[--C-:B------:R-:W-:Y:S02]  /*cfb0*/  HADD2.F32 R26, -RZ, R17.reuse.H1_H1 ;  /* 0x30000011ff1a7230 */ /* 0x100fe40000004100 */
[----:B------:R-:W-:Y:S01]  /*cfc0*/  LEA.HI R21, R4, R21, RZ, 0x1d ;  /* 0x0000001504157211 */ /* 0x000fe200078fe8ff */
[----:B------:R-:W-:Y:S02]  /*cfd0*/  HADD2.F32 R17, -RZ, R17.H0_H0 ;  /* 0x20000011ff117230 */ /* 0x000fe40000004100 */
[----:B------:R-:W-:Y:S01]  /*cfe0*/  HADD2.F32 R31, -RZ, R19.H1_H1 ;  /* 0x30000013ff1f7230 */ /* 0x000fe20000004100 */
        /* <DEDUP_REMOVED lines=33> */
[--C-:B------:R-:W-:Y:S01]  /*d200*/  HADD2.F32 R33, -RZ, R15.reuse.H1_H1 ;  /* 0x3000000fff217230 */ /* 0x100fe20000004100 */
        /* <DEDUP_REMOVED lines=8> */
[C---:B------:R-:W-:Y:S01]  /*d290*/  FMUL.FTZ R37, R4.reuse, R9 ;  /* 0x0000000904257220 */ /* 0x040fe20000410000 */
[----:B------:R-:W-:Y:S01]  /*d2a0*/  HADD2.F32 R30, -RZ, R6.H1_H1 ;  /* 0x30000006ff1e7230 */ /* 0x000fe20000004100 */
[-C--:B------:R-:W-:Y:S01]  /*d2b0*/  FMUL.FTZ R13, R13, R29.reuse ;  /* 0x0000001d0d0d7220 */ /* 0x080fe20000410000 */
[--C-:B------:R-:W-:Y:S01]  /*d2c0*/  HADD2.F32 R6, -RZ, R7.reuse.H0_H0 ;  /* 0x20000007ff067230 */ /* 0x100fe20000004100 */
[----:B------:R-:W-:Y:S01]  /*d2d0*/  FFMA.FTZ R29, R15, R29, R38 ;  /* 0x0000001d0f1d7223 */ /* 0x000fe20000010026 */
[----:B------:R-:W-:Y:S01]  /*d2e0*/  HADD2.F32 R38, -RZ, R18.H0_H0 ;  /* 0x20000012ff267230 */ /* 0x000fe20000004100 */
[-C--:B------:R-:W-:Y:S01]  /*d2f0*/  FMUL.FTZ R4, R4, R5.reuse ;  /* 0x0000000504047220 */ /* 0x080fe20000410000 */
[----:B------:R-:W-:Y:S01]  /*d300*/  HADD2.F32 R18, -RZ, R12.H0_H0 ;  /* 0x2000000cff127230 */ /* 0x000fe20000004100 */
[----:B------:R-:W-:Y:S01]  /*d310*/  FFMA.FTZ R37, R35, R5, R37 ;  /* 0x0000000523257223 */ /* 0x000fe20000010025 */
[----:B------:R-:W-:Y:S01]  /*d320*/  HADD2.F32 R5, -RZ, R14.H1_H1 ;  /* 0x3000000eff057230 */ /* 0x000fe20000004100 */
[----:B------:R-:W-:Y:S01]  /*d330*/  FMUL.FTZ R36, R36, R30 ;  /* 0x0000001e24247220 */ /* 0x000fe20000410000 */
        /* <DEDUP_REMOVED lines=28> */
.L_x_214:
[----:B------:R-:W-:Y:S05]  /*d500*/  BSYNC B2 ;  /* 0x0000000000027941 */ /* 0x000fea0003800000 */
.L_x_198:
[----:B------:R-:W2:Y:S01]  /*d510*/  LDL.64 R14, [R1] ;  /* 0x00000000010e7983 */ /* 0x000ea20000100a00 */
[----:B------:R-:W-:-:S04]  /*d520*/  DEPBAR.LE SB0, 0x0 ;  /* 0x000080000000791a */ /* 0x000fc80000000000 */
[----:B------:R-:W-:Y:S01]  /*d530*/  BAR.SYNC.DEFER_BLOCKING 0x0 ;  /* 0x0000000000007b1d */ /* 0x000fe20000010000 */
[----:B------:R-:W-:Y:S01]  /*d540*/  IMAD R3, R3, c[0x0][0x208], RZ ;  /* 0x0000820003037a24 */ /* 0x000fe200078e02ff */
[----:B------:R-:W-:Y:S01]  /*d550*/  LOP3.LUT R20, R16, 0x1, RZ, 0xc0, !PT ;  /* 0x0000000110147812 */ /* 0x000fe200078ec0ff */
[----:B-1----:R-:W-:Y:S01]  /*d560*/  IMAD.WIDE.U32 R12, R2, c[0x0][0x208], RZ ;  /* 0x00008200020c7a25 */ /* 0x002fe200078e00ff */
[----:B------:R-:W-:Y:S02]  /*d570*/  LOP3.LUT P1, RZ, R16, 0x2, RZ, 0xc0, !PT ;  /* 0x0000000210ff7812 */ /* 0x000fe4000782c0ff */
[----:B------:R-:W-:Y:S01]  /*d580*/  ISETP.NE.U32.AND P3, PT, R20, 0x1, PT ;  /* 0x000000011400780c */ /* 0x000fe20003f65070 */
[----:B------:R-:W-:Y:S01]  /*d590*/  IMAD R3, R2, c[0x0][0x20c], R3 ;  /* 0x0000830002037a24 */ /* 0x000fe200078e0203 */
[----:B------:R-:W-:Y:S01]  /*d5a0*/  BSSY B0, `(.L_x_237) ;  /* 0x00000d6000007945 */ /* 0x000fe20003800000 */
[----:B------:R-:W-:Y:S02]  /*d5b0*/  IMAD.MOV.U32 R21, RZ, RZ, c[0x0][0x208] ;  /* 0x00008200ff157624 */ /* 0x000fe400078e00ff */
[----:B------:R-:W-:-:S02]  /*d5c0*/  IMAD.IADD R3, R13, 0x1, R3 ;  /* 0x000000010d037824 */ /* 0x000fc400078e0203 */
[----:B------:R-:W-:Y:S01]  /*d5d0*/  IMAD.MOV.U32 R22, RZ, RZ, c[0x0][0x20c] ;  /* 0x00008300ff167624 */ /* 0x000fe200078e00ff */
[----:B------:R-:W-:Y:S04]  /*d5e0*/  LDSM.16.M88.4 R32, [R201] ;  /* 0x00000000c920783b */ /* 0x000fe80000000200 */
[----:B------:R-:W1:Y:S04]  /*d5f0*/  LDSM.16.M88.4 R4, [R200] ;  /* 0x00000000c804783b */ /* 0x000e680000000200 */
[----:B------:R-:W3:Y:S04]  /*d600*/  LDSM.16.M88.4 R48, [R200+0x800] ;  /* 0x00080000c830783b */ /* 0x000ee80000000200 */
[----:B------:R-:W4:Y:S04]  /*d610*/  LDSM.16.M88.4 R40, [R200+0x1000] ;  /* 0x00100000c828783b */ /* 0x000f280000000200 */
[----:B------:R-:W-:Y:S04]  /*d620*/  LDSM.16.M88.4 R72, [R199] ;  /* 0x00000000c748783b */ /* 0x000fe80000000200 */
[----:B------:R-:W4:Y:S04]  /*d630*/  LDSM.16.M88.4 R68, [R198] ;  /* 0x00000000c644783b */ /* 0x000f280000000200 */
[----:B------:R-:W4:Y:S04]  /*d640*/  LDSM.16.M88.4 R64, [R190] ;  /* 0x00000000be40783b */ /* 0x000f280000000200 */
[----:B------:R-:W-:Y:S01]  /*d650*/  LDSM.16.M88.4 R56, [R188] ;  /* 0x00000000bc38783b */ /* 0x000fe20000000200 */
[C---:B-1----:R-:W-:Y:S08]  /*d660*/  HMMA.16816.F32 R8, R32.reuse, R4, RZ ;  /* 0x000000042008723c */ /* 0x042ff000000018ff */
[C---:B---3--:R-:W-:Y:S08]  /*d670*/  HMMA.16816.F32 R52, R32.reuse, R48, RZ ;  /* 0x000000302034723c */ /* 0x048ff000000018ff */
[C---:B----4-:R-:W-:Y:S08]  /*d680*/  HMMA.16816.F32 R44, R32.reuse, R40, RZ ;  /* 0x00000028202c723c */ /* 0x050ff000000018ff */
[C---:B------:R-:W-:Y:S08]  /*d690*/  HMMA.16816.F32 R4, R32.reuse, R6, RZ ;  /* 0x000000062004723c */ /* 0x040ff000000018ff */
[C---:B------:R-:W-:Y:S08]  /*d6a0*/  HMMA.16816.F32 R48, R32.reuse, R50, RZ ;  /* 0x000000322030723c */ /* 0x040ff000000018ff */
[----:B------:R-:W-:Y:S08]  /*d6b0*/  HMMA.16816.F32 R40, R32, R42, RZ ;  /* 0x0000002a2028723c */ /* 0x000ff000000018ff */
[C---:B------:R-:W-:Y:S08]  /*d6c0*/  HMMA.16816.F32 R8, R72.reuse, R68, R8 ;  /* 0x000000444808723c */ /* 0x040ff00000001808 */
[C---:B------:R-:W-:Y:S08]  /*d6d0*/  HMMA.16816.F32 R4, R72.reuse, R70, R4 ;  /* 0x000000464804723c */ /* 0x040ff00000001804 */
[C---:B------:R-:W-:Y:S08]  /*d6e0*/  HMMA.16816.F32 R52, R72.reuse, R64, R52 ;  /* 0x000000404834723c */ /* 0x040ff00000001834 */
[----:B------:R-:W-:Y:S01]  /*d6f0*/  HMMA.16816.F32 R48, R72, R66, R48 ;  /* 0x000000424830723c */ /* 0x000fe20000001830 */
[----:B--2---:R-:W-:-:S04]  /*d700*/  LEA R19, P0, R12, R14, 0x6 ;  /* 0x0000000e0c137211 */ /* 0x004fc800078030ff */
[----:B------:R-:W-:Y:S01]  /*d710*/  LEA.HI.X R17, R12, R245, R3, 0x6, P0 ;  /* 0x000000f50c117211 */ /* 0x000fe200000f3403 */
[----:B------:R-:W-:Y:S01]  /*d720*/  IMAD R3, R2, -0x40, R62 ;  /* 0xffffffc002037824 */ /* 0x000fe200078e023e */
[----:B------:R-:W1:Y:S01]  /*d730*/  LDSM.16.M88.4 R12, [R200+0x1800] ;  /* 0x00180000c80c783b */ /* 0x000e620000000200 */
[----:B------:R-:W-:-:S03]  /*d740*/  LEA R18, P0, R19, c[0x0][0x1f8], 0x1 ;  /* 0x00007e0013127a11 */ /* 0x000fc600078008ff */
[----:B-----5:R-:W2:Y:S01]  /*d750*/  LDSM.16.M88.4 R60, [R189] ;  /* 0x00000000bd3c783b */ /* 0x020ea20000000200 */
[----:B------:R-:W-:Y:S01]  /*d760*/  LEA.HI.X R19, R19, c[0x0][0x1fc], R17, 0x1, P0 ;  /* 0x00007f0013137a11 */ /* 0x000fe200000f0c11 */
[----:B------:R-:W-:Y:S01]  /*d770*/  IMAD.IADD R17, R3, 0x1, -R226 ;  /* 0x0000000103117824 */ /* 0x000fe200078e0ae2 */
[----:B------:R-:W-:-:S04]  /*d780*/  LEA R20, P0, R21, R18, 0x6 ;  /* 0x0000001215147211 */ /* 0x000fc800078030ff */
[C---:B------:R-:W-:Y:S02]  /*d790*/  ISETP.LT.OR P4, PT, R17.reuse, 0x1, P3 ;  /* 0x000000011100780c */ /* 0x040fe40001f81670 */
[----:B------:R-:W-:Y:S02]  /*d7a0*/  ISETP.LT.OR P2, PT, R17, 0x1, !P1 ;  /* 0x000000011100780c */ /* 0x000fe40004f41670 */
[----:B------:R-:W-:Y:S02]  /*d7b0*/  LEA.HI.X R21, R21, R19, R22, 0x6, P0 ;  /* 0x0000001315157211 */ /* 0x000fe400000f3416 */
[----:B------:R-:W-:Y:S02]  /*d7c0*/  LOP3.LUT P0, RZ, R16, 0x4, RZ, 0xc0, !PT ;  /* 0x0000000410ff7812 */ /* 0x000fe4000780c0ff */
[C---:B------:R-:W-:Y:S02]  /*d7d0*/  ISETP.LT.OR P3, PT, R17.reuse, 0x21, P3 ;  /* 0x000000211100780c */ /* 0x040fe40001f61670 */
[----:B------:R-:W-:-:S03]  /*d7e0*/  ISETP.LT.OR P1, PT, R17, 0x21, !P1 ;  /* 0x000000211100780c */ /* 0x000fc60004f21670 */
[----:B------:R-:W-:Y:S01]  /*d7f0*/  @!PT LDS RZ, [RZ] ;  /* 0x00000000fffff984 */ /* 0x000fe20000000800 */
[----:B------:R-:W-:Y:S01]  /*d800*/  @!PT LDS RZ, [RZ] ;  /* 0x00000000fffff984 */ /* 0x000fe20000000800 */
[----:B------:R-:W-:Y:S01]  /*d810*/  @!PT LDS RZ, [RZ] ;  /* 0x00000000fffff984 */ /* 0x000fe20000000800 */
[----:B------:R3:W-:Y:S04]  /*d820*/  LDGSTS.E.BYPASS.LTC128B.128 [R217+0x100], [R18.64], !P4 ;  /* 0x0010000012d97fae */ /* 0x0007e8000e101d46 */
[----:B------:R3:W-:Y:S01]  /*d830*/  LDGSTS.E.BYPASS.LTC128B.128 [R217+0x2100], [R18.64+0x80], !P2 ;  /* 0x0210008012d97fae */ /* 0x0007e2000d101d46 */
[C---:B------:R-:W-:Y:S02]  /*d840*/  ISETP.LT.OR P2, PT, R17.reuse, 0x1, !P0 ;  /* 0x000000011100780c */ /* 0x040fe40004741670 */
[----:B------:R-:W-:Y:S01]  /*d850*/  ISETP.LT.OR P0, PT, R17, 0x21, !P0 ;  /* 0x000000211100780c */ /* 0x000fe20004701670 */
[C---:B-1----:R-:W-:Y:S10]  /*d860*/  HMMA.16816.F32 R36, R32.reuse, R12, RZ ;  /* 0x0000000c2024723c */ /* 0x042ff400000018ff */
[----:B------:R3:W-:Y:S04]  /*d870*/  LDGSTS.E.BYPASS.LTC128B.128 [R217+0x4100], [R18.64+0x100], !P2 ;  /* 0x0410010012d97fae */ /* 0x0007e8000d101d46 */
[----:B------:R1:W-:Y:S01]  /*d880*/  LDGSTS.E.BYPASS.LTC128B.128 [R217+0x1100], [R20.64], !P3 ;  /* 0x0110000014d97fae */ /* 0x0003e2000d901d46 */
[----:B------:R-:W-:Y:S03]  /*d890*/  HMMA.16816.F32 R32, R32, R14, RZ ;  /* 0x0000000e2020723c */ /* 0x000fe600000018ff */
[----:B------:R1:W-:Y:S04]  /*d8a0*/  LDGSTS.E.BYPASS.LTC128B.128 [R217+0x3100], [R20.64+0x80], !P1 ;  /* 0x0310008014d97fae */ /* 0x0003e8000c901d46 */
[----:B------:R1:W-:Y:S01]  /*d8b0*/  LDGSTS.E.BYPASS.LTC128B.128 [R217+0x5100], [R20.64+0x100], !P0 ;  /* 0x0510010014d97fae */ /* 0x0003e2000c101d46 */
[----:B------:R-:W-:Y:S01]  /*d8c0*/  ISETP.GT.AND P0, PT, R2, R249, PT ;  /* 0x000000f90200720c */ /* 0x000fe20003f04270 */
[C---:B--2---:R-:W-:Y:S02]  /*d8d0*/  HMMA.16816.F32 R44, R72.reuse, R60, R44 ;  /* 0x0000003c482c723c */ /* 0x044fe4000000182c */
[----:B------:R-:W-:Y:S04]  /*d8e0*/  LDSM.16.M88.4 R28, [R197] ;  /* 0x00000000c51c783b */ /* 0x000fe80000000200 */
[----:B------:R-:W2:Y:S02]  /*d8f0*/  LDSM.16.M88.4 R24, [R196] ;  /* 0x00000000c418783b */ /* 0x000ea40000000200 */
[C---:B------:R-:W-:Y:S02]  /*d900*/  HMMA.16816.F32 R40, R72.reuse, R62, R40 ;  /* 0x0000003e4828723c */ /* 0x040fe40000001828 */
[----:B------:R-:W-:Y:S04]  /*d910*/  LDSM.16.M88.4 R12, [R196+0x1800] ;  /* 0x00180000c40c783b */ /* 0x000fe80000000200 */
[----:B---3--:R-:W3:Y:S02]  /*d920*/  LDSM.16.M88.4 R16, [R196+0x1000] ;  /* 0x00100000c410783b */ /* 0x008ee40000000200 */
[C---:B------:R-:W-:Y:S02]  /*d930*/  HMMA.16816.F32 R36, R72.reuse, R56, R36 ;  /* 0x000000384824723c */ /* 0x040fe40000001824 */
[----:B------:R-:W-:Y:S04]  /*d940*/  LDSM.16.M88.4 R68, [R195] ;  /* 0x00000000c344783b */ /* 0x000fe80000000200 */
[----:B------:R-:W-:Y:S02]  /*d950*/  LDSM.16.M88.4 R64, [R187] ;  /* 0x00000000bb40783b */ /* 0x000fe40000000200 */
[----:B------:R-:W-:Y:S02]  /*d960*/  HMMA.16816.F32 R72, R72, R58, R32 ;  /* 0x0000003a4848723c */ /* 0x000fe40000001820 */
[----:B-1----:R-:W1:Y:S04]  /*d970*/  LDSM.16.M88.4 R20, [R196+0x800] ;  /* 0x00080000c414783b */ /* 0x002e680000000200 */
[----:B------:R-:W4:Y:S04]  /*d980*/  LDSM.16.M88.4 R60, [R187+0x800] ;  /* 0x00080000bb3c783b */ /* 0x000f280000000200 */
[----:B------:R-:W4:Y:S04]  /*d990*/  LDSM.16.M88.4 R56, [R187+0x1000] ;  /* 0x00100000bb38783b */ /* 0x000f280000000200 */
[----:B------:R-:W4:Y:S04]  /*d9a0*/  LDSM.16.M88.4 R32, [R187+0x1800] ;  /* 0x00180000bb20783b */ /* 0x000f280000000200 */
[----:B------:R-:W0:Y:S01]  /*d9b0*/  LDGDEPBAR ;  /* 0x00000000000079af */ /* 0x000e220000000000 */
[C---:B--2---:R-:W-:Y:S08]  /*d9c0*/  HMMA.16816.F32 R8, R28.reuse, R24, R8 ;  /* 0x000000181c08723c */ /* 0x044ff00000001808 */
[C---:B------:R-:W-:Y:S01]  /*d9d0*/  HMMA.16816.F32 R4, R28.reuse, R26, R4 ;  /* 0x0000001a1c04723c */ /* 0x040fe20000001804 */
[----:B------:R-:W-:Y:S07]  /*d9e0*/  LDSM.16.M88.4 R24, [R200+0x2000] ;  /* 0x00200000c818783b */ /* 0x000fee0000000200 */
[C---:B---3--:R-:W-:Y:S08]  /*d9f0*/  HMMA.16816.F32 R44, R28.reuse, R16, R44 ;  /* 0x000000101c2c723c */ /* 0x048ff0000000182c */
[C---:B-1----:R-:W-:Y:S08]  /*da00*/  HMMA.16816.F32 R52, R28.reuse, R20, R52 ;  /* 0x000000141c34723c */ /* 0x042ff00000001834 */
[C---:B------:R-:W-:Y:S01]  /*da10*/  HMMA.16816.F32 R48, R28.reuse, R22, R48 ;  /* 0x000000161c30723c */ /* 0x040fe20000001830 */
[----:B------:R-:W-:Y:S07]  /*da20*/  LDSM.16.M88.4 R20, [R200+0x2800] ;  /* 0x00280000c814783b */ /* 0x000fee0000000200 */
[C---:B------:R-:W-:Y:S01]  /*da30*/  HMMA.16816.F32 R40, R28.reuse, R18, R40 ;  /* 0x000000121c28723c */ /* 0x040fe20000001828 */
[----:B------:R-:W-:Y:S07]  /*da40*/  LDSM.16.M88.4 R16, [R200+0x3000] ;  /* 0x00300000c810783b */ /* 0x000fee0000000200 */
[C---:B------:R-:W-:Y:S08]  /*da50*/  HMMA.16816.F32 R36, R28.reuse, R12, R36 ;  /* 0x0000000c1c24723c */ /* 0x040ff00000001824 */
[----:B------:R-:W-:Y:S01]  /*da60*/  HMMA.16816.F32 R72, R28, R14, R72 ;  /* 0x0000000e1c48723c */ /* 0x000fe20000001848 */
[----:B------:R-:W1:Y:S04]  /*da70*/  LDSM.16.M88.4 R28, [R201+0x4000] ;  /* 0x00400000c91c783b */ /* 0x000e680000000200 */
[----:B------:R-:W2:Y:S03]  /*da80*/  LDSM.16.M88.4 R12, [R200+0x3800] ;  /* 0x00380000c80c783b */ /* 0x000ea60000000200 */
[C---:B------:R-:W-:Y:S08]  /*da90*/  HMMA.16816.F32 R8, R68.reuse, R64, R8 ;  /* 0x000000404408723c */ /* 0x040ff00000001808 */
[C---:B------:R-:W-:Y:S01]  /*daa0*/  HMMA.16816.F32 R4, R68.reuse, R66, R4 ;  /* 0x000000424404723c */ /* 0x040fe20000001804 */
[----:B------:R-:W-:Y:S07]  /*dab0*/  LDSM.16.M88.4 R64, [R186] ;  /* 0x00000000ba40783b */ /* 0x000fee0000000200 */
[C---:B----4-:R-:W-:Y:S08]  /*dac0*/  HMMA.16816.F32 R52, R68.reuse, R60, R52 ;  /* 0x0000003c4434723c */ /* 0x050ff00000001834 */
[C---:B------:R-:W-:Y:S01]  /*dad0*/  HMMA.16816.F32 R48, R68.reuse, R62, R48 ;  /* 0x0000003e4430723c */ /* 0x040fe20000001830 */
[----:B------:R-:W-:Y:S07]  /*dae0*/  LDSM.16.M88.4 R60, [R185] ;  /* 0x00000000b93c783b */ /* 0x000fee0000000200 */
[C---:B------:R-:W-:Y:S08]  /*daf0*/  HMMA.16816.F32 R44, R68.reuse, R56, R44 ;  /* 0x00000038442c723c */ /* 0x040ff0000000182c */
[C---:B------:R-:W-:Y:S01]  /*db00*/  HMMA.16816.F32 R40, R68.reuse, R58, R40 ;  /* 0x0000003a4428723c */ /* 0x040fe20000001828 */
[----:B------:R-:W-:Y:S07]  /*db10*/  LDSM.16.M88.4 R56, [R184] ;  /* 0x00000000b838783b */ /* 0x000fee0000000200 */
[C---:B------:R-:W-:Y:S08]  /*db20*/  HMMA.16816.F32 R36, R68.reuse, R32, R36 ;  /* 0x000000204424723c */ /* 0x040ff00000001824 */
[----:B------:R-:W-:Y:S01]  /*db30*/  HMMA.16816.F32 R72, R68, R34, R72 ;  /* 0x000000224448723c */ /* 0x000fe20000001848 */
[----:B------:R-:W3:Y:S04]  /*db40*/  LDSM.16.M88.4 R68, [R199+0x4000] ;  /* 0x00400000c744783b */ /* 0x000ee80000000200 */
[----:B------:R-:W4:Y:S03]  /*db50*/  LDSM.16.M88.4 R32, [R183] ;  /* 0x00000000b720783b */ /* 0x000f260000000200 */
        /* <DEDUP_REMOVED lines=9> */
[C---:B--2---:R-:W-:Y:S08]  /*dbf0*/  HMMA.16816.F32 R36, R28.reuse, R12, R36 ;  /* 0x0000000c1c24723c */ /* 0x044ff00000001824 */
[----:B------:R-:W-:Y:S01]  /*dc00*/  HMMA.16816.F32 R72, R28, R14, R72 ;  /* 0x0000000e1c48723c */ /* 0x000fe20000001848 */
[----:B------:R-:W1:Y:S04]  /*dc10*/  LDSM.16.M88.4 R28, [R197+0x4000] ;  /* 0x00400000c51c783b */ /* 0x000e680000000200 */
[----:B------:R-:W2:Y:S03]  /*dc20*/  LDSM.16.M88.4 R12, [R196+0x3800] ;  /* 0x00380000c40c783b */ /* 0x000ea60000000200 */
[C---:B---3--:R-:W-:Y:S08]  /*dc30*/  HMMA.16816.F32 R8, R68.reuse, R64, R8 ;  /* 0x000000404408723c */ /* 0x048ff00000001808 */
        /* <DEDUP_REMOVED lines=10> */
[----:B------:R-:W3:Y:S04]  /*dce0*/  LDSM.16.M88.4 R68, [R195+0x4000] ;  /* 0x00400000c344783b */ /* 0x000ee80000000200 */
[----:B------:R-:W4:Y:S03]  /*dcf0*/  LDSM.16.M88.4 R32, [R187+0x3800] ;  /* 0x00380000bb20783b */ /* 0x000f260000000200 */
        /* <DEDUP_REMOVED lines=22> */
[C---:B----4-:R-:W-:Y:S08]  /*de60*/  HMMA.16816.F32 R36, R68.reuse, R32, R36 ;  /* 0x000000204424723c */ /* 0x050ff00000001824 */
        /* <DEDUP_REMOVED lines=28> */
[----:B------:R-:W4:Y:S01]  /*e030*/  LDSM.16.M88.4 R32, [R187+0x5800] ;  /* 0x00580000bb20783b */ /* 0x000f220000000200 */
[----:B------:R-:W-:-:S04]  /*e040*/  DEPBAR.LE SB0, 0x0 ;  /* 0x000080000000791a */ /* 0x000fc80000000000 */
[C---:B-1----:R-:W-:Y:S08]  /*e050*/  HMMA.16816.F32 R8, R28.reuse, R24, R8 ;  /* 0x000000181c08723c */ /* 0x042ff00000001808 */
[C---:B------:R-:W-:Y:S08]  /*e060*/  HMMA.16816.F32 R4, R28.reuse, R26, R4 ;  /* 0x0000001a1c04723c */ /* 0x040ff00000001804 */
[C---:B------:R-:W-:Y:S08]  /*e070*/  HMMA.16816.F32 R52, R28.reuse, R20, R52 ;  /* 0x000000141c34723c */ /* 0x040ff00000001834 */
[C---:B------:R-:W-:Y:S08]  /*e080*/  HMMA.16816.F32 R48, R28.reuse, R22, R48 ;  /* 0x000000161c30723c */ /* 0x040ff00000001830 */
[C---:B------:R-:W-:Y:S08]  /*e090*/  HMMA.16816.F32 R44, R28.reuse, R16, R44 ;  /* 0x000000101c2c723c */ /* 0x040ff0000000182c */
[C---:B------:R-:W-:Y:S08]  /*e0a0*/  HMMA.16816.F32 R40, R28.reuse, R18, R40 ;  /* 0x000000121c28723c */ /* 0x040ff00000001828 */
[C---:B--2---:R-:W-:Y:S08]  /*e0b0*/  HMMA.16816.F32 R36, R28.reuse, R12, R36 ;  /* 0x0000000c1c24723c */ /* 0x044ff00000001824 */
[----:B------:R-:W-:Y:S08]  /*e0c0*/  HMMA.16816.F32 R72, R28, R14, R72 ;  /* 0x0000000e1c48723c */ /* 0x000ff00000001848 */
[C---:B---3--:R-:W-:Y:S08]  /*e0d0*/  HMMA.16816.F32 R8, R68.reuse, R64, R8 ;  /* 0x000000404408723c */ /* 0x048ff00000001808 */
[C---:B------:R-:W-:Y:S08]  /*e0e0*/  HMMA.16816.F32 R4, R68.reuse, R66, R4 ;  /* 0x000000424404723c */ /* 0x040ff00000001804 */
[C---:B------:R-:W-:Y:S08]  /*e0f0*/  HMMA.16816.F32 R52, R68.reuse, R60, R52 ;  /* 0x0000003c4434723c */ /* 0x040ff00000001834 */
[C---:B------:R-:W-:Y:S08]  /*e100*/  HMMA.16816.F32 R48, R68.reuse, R62, R48 ;  /* 0x0000003e4430723c */ /* 0x040ff00000001830 */
[C---:B------:R-:W-:Y:S08]  /*e110*/  HMMA.16816.F32 R44, R68.reuse, R56, R44 ;  /* 0x00000038442c723c */ /* 0x040ff0000000182c */
[C---:B------:R-:W-:Y:S08]  /*e120*/  HMMA.16816.F32 R40, R68.reuse, R58, R40 ;  /* 0x0000003a4428723c */ /* 0x040ff00000001828 */
[C---:B----4-:R-:W-:Y:S08]  /*e130*/  HMMA.16816.F32 R36, R68.reuse, R32, R36 ;  /* 0x000000204424723c */ /* 0x050ff00000001824 */
[----:B------:R-:W-:Y:S01]  /*e140*/  HMMA.16816.F32 R72, R68, R34, R72 ;  /* 0x000000224448723c */ /* 0x000fe20000001848 */
[----:B------:R-:W-:Y:S06]  /*e150*/  BAR.SYNC.DEFER_BLOCKING 0x0 ;  /* 0x0000000000007b1d */ /* 0x000fec0000010000 */
[----:B------:R-:W-:Y:S01]  /*e160*/  @!UPT UIADD3 URZ, URZ, URZ, URZ ;  /* 0x0000003f3f3ff290 */ /* 0x000fe2000fffe03f */
[----:B------:R-:W-:Y:S11]  /*e170*/  @!P0 BRA `(.L_x_238) ;  /* 0x0000018000008947 */ /* 0x000ff60003800000 */
[----:B------:R-:W-:Y:S01]  /*e180*/  IADD3 R2, R0, -0x2, RZ ;  /* 0xfffffffe00027810 */ /* 0x000fe20007ffe0ff */
[----:B------:R-:W-:Y:S01]  /*e190*/  IMAD.MOV.U32 R12, RZ, RZ, c[0x0][0x1e4] ;  /* 0x00007900ff0c7624 */ /* 0x000fe200078e00ff */
[----:B------:R-:W-:-:S02]  /*e1a0*/  LOP3.LUT P4, RZ, R243, 0x2, RZ, 0xc0, !PT ;  /* 0x00000002f3ff7812 */ /* 0x000fc4000788c0ff */
        /* <DEDUP_REMOVED lines=21> */
.L_x_238:
[----:B------:R-:W-:Y:S05]  /*e300*/  BSYNC B0 ;  /* 0x0000000000007941 */ /* 0x000fea0003800000 */
.L_x_237:
[----:B-1----:R-:W-:Y:S01]  /*e310*/  SHF.R.S32.HI R18, RZ, 0x1f, R219 ;  /* 0x0000001fff127819 */ /* 0x002fe200000114db */
[----:B------:R-:W-:Y:S01]  /*e320*/  LDSM.16.MT88.4 R124, [R194] ;  /* 0x00000000c27c783b */ /* 0x000fe20000004200 */
[----:B------:R-:W-:-:S02]  /*e330*/  IADD3 R0, R0, -0x2, RZ ;  /* 0xfffffffe00007810 */ /* 0x000fc40007ffe0ff */
[----:B------:R-:W-:Y:S01]  /*e340*/  LEA.HI R18, R18, R219, RZ, 0x2 ;  /* 0x000000db12127211 */ /* 0x000fe200078f10ff */
[----:B------:R-:W-:Y:S03]  /*e350*/  LDSM.16.MT88.4 R56, [R191] ;  /* 0x00000000bf38783b */ /* 0x000fe60000004200 */
[----:B------:R-:W-:Y:S01]  /*e360*/  LOP3.LUT R18, R18, 0x7ffffffc, RZ, 0xc0, !PT ;  /* 0x7ffffffc12127812 */ /* 0x000fe200078ec0ff */
[----:B------:R-:W-:Y:S04]  /*e370*/  LDSM.16.MT88.4 R64, [R194+0x2000] ;  /* 0x00200000c240783b */ /* 0x000fe80000004200 */
[----:B------:R-:W-:Y:S01]  /*e380*/  IMAD.IADD R18, R219, 0x1, -R18 ;  /* 0x00000001db127824 */ /* 0x000fe200078e0a12 */
[----:B------:R-:W-:Y:S03]  /*e390*/  LDSM.16.MT88.4 R80, [R192+0x2000] ;  /* 0x00200000c050783b */ /* 0x000fe60000004200 */
[----:B------:R-:W-:Y:S01]  /*e3a0*/  IMAD.SHL.U32 R18, R18, 0x2, RZ ;  /* 0x0000000212127824 */ /* 0x000fe200078e00ff */
[----:B------:R-:W-:Y:S03]  /*e3b0*/  LDSM.16.MT88.4 R88, [R191+0x2000] ;  /* 0x00200000bf58783b */ /* 0x000fe60000004200 */
[----:B------:R-:W-:Y:S01]  /*e3c0*/  IMAD.IADD R18, R3, 0x1, -R18 ;  /* 0x0000000103127824 */ /* 0x000fe200078e0a12 */
[----:B------:R-:W-:Y:S04]  /*e3d0*/  LDSM.16.MT88.4 R96, [R194+0x4000] ;  /* 0x00400000c260783b */ /* 0x000fe80000004200 */
[C---:B------:R-:W-:Y:S01]  /*e3e0*/  ISETP.GT.AND P3, PT, R18.reuse, RZ, PT ;  /* 0x000000ff1200720c */ /* 0x040fe20003f64270 */
[----:B------:R-:W-:Y:S01]  /*e3f0*/  LDSM.16.MT88.4 R100, [R193+0x4000] ;  /* 0x00400000c164783b */ /* 0x000fe20000004200 */
[----:B------:R-:W-:-:S02]  /*e400*/  ISETP.GT.AND P2, PT, R18, 0x1, PT ;  /* 0x000000011200780c */ /* 0x000fc40003f44270 */
[----:B------:R-:W-:Y:S01]  /*e410*/  ISETP.GT.AND P1, PT, R18, 0x8, PT ;  /* 0x000000081200780c */ /* 0x000fe20003f24270 */
[----:B------:R-:W-:Y:S01]  /*e420*/  LDSM.16.MT88.4 R108, [R192+0x4000] ;  /* 0x00400000c06c783b */ /* 0x000fe20000004200 */
[----:B------:R-:W-:Y:S02]  /*e430*/  FSEL R3, R8, -INF , P3 ;  /* 0xff80000008037808 */ /* 0x000fe40001800000 */
[----:B------:R-:W-:Y:S01]  /*e440*/  FSEL R15, R9, -INF , P2 ;  /* 0xff800000090f7808 */ /* 0x000fe20001000000 */
[----:B------:R-:W0:Y:S01]  /*e450*/  LDGDEPBAR ;  /* 0x00000000000079af */ /* 0x000e220000000000 */
[----:B------:R-:W-:Y:S02]  /*e460*/  ISETP.GT.AND P0, PT, R18, 0x9, PT ;  /* 0x000000091200780c */ /* 0x000fe40003f04270 */
[----:B------:R-:W-:Y:S02]  /*e470*/  FSEL R17, R4, -INF , P1 ;  /* 0xff80000004117808 */ /* 0x000fe40000800000 */
[----:B------:R-:W-:-:S02]  /*e480*/  FMNMX.FTZ R8, R3, R15, !PT ;  /* 0x0000000f03087209 */ /* 0x000fc40007810000 */
[----:B------:R-:W-:Y:S02]  /*e490*/  FSEL R6, R6, -INF , P1 ;  /* 0xff80000006067808 */ /* 0x000fe40000800000 */
[----:B------:R-:W-:Y:S02]  /*e4a0*/  FSEL R16, R5, -INF , P0 ;  /* 0xff80000005107808 */ /* 0x000fe40000000000 */
[C---:B------:R-:W-:Y:S02]  /*e4b0*/  ISETP.GT.AND P1, PT, R18.reuse, 0x10, PT ;  /* 0x000000101200780c */ /* 0x040fe40003f24270 */
[----:B------:R-:W-:Y:S02]  /*e4c0*/  FMNMX.FTZ R8, R17, R8, !PT ;  /* 0x0000000811087209 */ /* 0x000fe40007810000 */
[----:B------:R-:W-:Y:S02]  /*e4d0*/  FSEL R7, R7, -INF , P0 ;  /* 0xff80000007077808 */ /* 0x000fe40000000000 */
[----:B------:R-:W-:-:S02]  /*e4e0*/  ISETP.GT.AND P0, PT, R18, 0x11, PT ;  /* 0x000000111200780c */ /* 0x000fc40003f04270 */
[----:B------:R-:W-:Y:S02]  /*e4f0*/  FSEL R5, R52, -INF , P1 ;  /* 0xff80000034057808 */ /* 0x000fe40000800000 */
[----:B------:R-:W-:Y:S02]  /*e500*/  FMNMX.FTZ R8, R16, R8, !PT ;  /* 0x0000000810087209 */ /* 0x000fe40007810000 */
[----:B------:R-:W-:Y:S02]  /*e510*/  FSEL R2, R11, -INF , P2 ;  /* 0xff8000000b027808 */ /* 0x000fe40001000000 */
[----:B------:R-:W-:Y:S02]  /*e520*/  FSEL R14, R10, -INF , P3 ;  /* 0xff8000000a0e7808 */ /* 0x000fe40001800000 */
[----:B------:R-:W-:Y:S02]  /*e530*/  ISETP.GT.AND P2, PT, R18, 0x18, PT ;  /* 0x000000181200780c */ /* 0x000fe40003f44270 */
[----:B------:R-:W-:-:S02]  /*e540*/  FSEL R4, R53, -INF , P0 ;  /* 0xff80000035047808 */ /* 0x000fc40000000000 */
        /* <DEDUP_REMOVED lines=8> */
[----:B------:R-:W-:Y:S02]  /*e5d0*/  ISETP.GT.AND P0, PT, R18, 0x20, PT ;  /* 0x000000201200780c */ /* 0x000fe40003f04270 */
[----:B------:R-:W-:Y:S02]  /*e5e0*/  FMNMX.FTZ R19, R13, R19, !PT ;  /* 0x000000130d137209 */ /* 0x000fe40007810000 */
[----:B------:R-:W-:Y:S02]  /*e5f0*/  FMNMX.FTZ R20, R6, R20, !PT ;  /* 0x0000001406147209 */ /* 0x000fe40007810000 */
[----:B------:R-:W-:-:S02]  /*e600*/  FSEL R11, R54, -INF , P1 ;  /* 0xff800000360b7808 */ /* 0x000fc40000800000 */
[----:B------:R-:W-:Y:S02]  /*e610*/  ISETP.GT.AND P6, PT, R18, 0x21, PT ;  /* 0x000000211200780c */ /* 0x000fe40003fc4270 */
[----:B------:R-:W-:Y:S02]  /*e620*/  FSEL R153, R44, -INF , P0 ;  /* 0xff8000002c997808 */ /* 0x000fe40000000000 */
[----:B------:R-:W-:Y:S02]  /*e630*/  FMNMX.FTZ R19, R12, R19, !PT ;  /* 0x000000130c137209 */ /* 0x000fe40007810000 */
[----:B------:R-:W-:Y:S02]  /*e640*/  FMNMX.FTZ R20, R7, R20, !PT ;  /* 0x0000001407147209 */ /* 0x000fe40007810000 */
[----:B------:R-:W-:Y:S02]  /*e650*/  ISETP.GT.AND P5, PT, R18, 0x28, PT ;  /* 0x000000281200780c */ /* 0x000fe40003fa4270 */
[----:B------:R-:W-:-:S02]  /*e660*/  FSEL R154, R45, -INF , P6 ;  /* 0xff8000002d9a7808 */ /* 0x000fc40003000000 */
[----:B------:R-:W-:Y:S02]  /*e670*/  FMNMX.FTZ R19, R153, R19, !PT ;  /* 0x0000001399137209 */ /* 0x000fe40007810000 */
[----:B------:R-:W-:Y:S02]  /*e680*/  FMNMX.FTZ R20, R11, R20, !PT ;  /* 0x000000140b147209 */ /* 0x000fe40007810000 */
[----:B------:R-:W-:Y:S02]  /*e690*/  FSEL R9, R50, -INF , P2 ;  /* 0xff80000032097808 */ /* 0x000fe40001000000 */
[----:B------:R-:W-:Y:S01]  /*e6a0*/  ISETP.GT.AND P4, PT, R18, 0x29, PT ;  /* 0x000000291200780c */ /* 0x000fe20003f84270 */
[----:B------:R-:W-:Y:S01]  /*e6b0*/  LDSM.16.MT88.4 R48, [R192] ;  /* 0x00000000c030783b */ /* 0x000fe20000004200 */
[----:B------:R-:W-:Y:S02]  /*e6c0*/  FSEL R156, R40, -INF , P5 ;  /* 0xff800000289c7808 */ /* 0x000fe40002800000 */
[----:B------:R-:W-:-:S02]  /*e6d0*/  FMNMX.FTZ R19, R154, R19, !PT ;  /* 0x000000139a137209 */ /* 0x000fc40007810000 */
[----:B------:R-:W-:Y:S02]  /*e6e0*/  FMNMX.FTZ R20, R10, R20, !PT ;  /* 0x000000140a147209 */ /* 0x000fe40007810000 */
[----:B------:R-:W-:Y:S02]  /*e6f0*/  ISETP.GT.AND P3, PT, R18, 0x30, PT ;  /* 0x000000301200780c */ /* 0x000fe40003f64270 */
[----:B------:R-:W-:Y:S02]  /*e700*/  FSEL R158, R41, -INF , P4 ;  /* 0xff800000299e7808 */ /* 0x000fe40002000000 */
[----:B------:R-:W-:Y:S02]  /*e710*/  FMNMX.FTZ R19, R156, R19, !PT ;  /* 0x000000139c137209 */ /* 0x000fe40007810000 */
[----:B------:R-:W-:Y:S02]  /*e720*/  FMNMX.FTZ R20, R9, R20, !PT ;  /* 0x0000001409147209 */ /* 0x000fe40007810000 */
[----:B------:R-:W-:-:S02]  /*e730*/  ISETP.GT.AND P2, PT, R18, 0x31, PT ;  /* 0x000000311200780c */ /* 0x000fc40003f44270 */
[----:B------:R-:W-:Y:S02]  /*e740*/  FSEL R27, R46, -INF , P0 ;  /* 0xff8000002e1b7808 */ /* 0x000fe40000000000 */
[----:B------:R-:W-:Y:S02]  /*e750*/  FSEL R165, R36, -INF , P3 ;  /* 0xff80000024a57808 */ /* 0x000fe40001800000 */
[----:B------:R-:W-:Y:S02]  /*e760*/  FMNMX.FTZ R19, R158, R19, !PT ;  /* 0x000000139e137209 */ /* 0x000fe40007810000 */
[----:B------:R-:W-:Y:S02]  /*e770*/  FMNMX.FTZ R20, R8, R20, !PT ;  /* 0x0000001408147209 */ /* 0x000fe40007810000 */
        /* <DEDUP_REMOVED lines=13> */
[----:B------:R-:W-:Y:S01]  /*e850*/  FMNMX.FTZ R20, R26, R20, !PT ;  /* 0x000000141a147209 */ /* 0x000fe20007810000 */
[----:B------:R-:W-:Y:S01]  /*e860*/  LDSM.16.MT88.4 R40, [R193] ;  /* 0x00000000c128783b */ /* 0x000fe20000004200 */
[----:B------:R-:W-:-:S02]  /*e870*/  FMNMX.FTZ R18, R160, R18, !PT ;  /* 0x00000012a0127209 */ /* 0x000fc40007810000 */
[----:B------:R-:W-:Y:S02]  /*e880*/  FSEL R157, R38, -INF , P3 ;  /* 0xff800000269d7808 */ /* 0x000fe40001800000 */
[----:B------:R-:W-:Y:S01]  /*e890*/  FMNMX.FTZ R20, R24, R20, !PT ;  /* 0x0000001418147209 */ /* 0x000fe20007810000 */
[----:B------:R-:W1:Y:S01]  /*e8a0*/  SHFL.BFLY PT, R19, R18, 0x2, 0x1f ;  /* 0x0c401f0012137f89 */ /* 0x000e6200000e0000 */
[----:B------:R-:W-:Y:S02]  /*e8b0*/  FSEL R155, R39, -INF , P2 ;  /* 0xff800000279b7808 */ /* 0x000fe40001000000 */
[----:B------:R-:W-:Y:S02]  /*e8c0*/  FMNMX.FTZ R20, R157, R20, !PT ;  /* 0x000000149d147209 */ /* 0x000fe40007810000 */
[----:B------:R-:W-:Y:S02]  /*e8d0*/  FSEL R152, R74, -INF , P1 ;  /* 0xff8000004a987808 */ /* 0x000fe40000800000 */
[----:B------:R-:W-:-:S02]  /*e8e0*/  FMNMX.FTZ R20, R155, R20, !PT ;  /* 0x000000149b147209 */ /* 0x000fc40007810000 */
[----:B------:R-:W-:Y:S02]  /*e8f0*/  FSEL R151, R75, -INF , P0 ;  /* 0xff8000004b977808 */ /* 0x000fe40000000000 */
[----:B------:R-:W-:Y:S01]  /*e900*/  FMNMX.FTZ R20, R152, R20, !PT ;  /* 0x0000001498147209 */ /* 0x000fe20007810000 */
[----:B------:R-:W-:Y:S03]  /*e910*/  LDSM.16.MT88.4 R72, [R193+0x2000] ;  /* 0x00200000c148783b */ /* 0x000fe60000004200 */
[----:B------:R-:W-:-:S05]  /*e920*/  FMNMX.FTZ R22, R151, R20, !PT ;  /* 0x0000001497167209 */ /* 0x000fca0007810000 */
[----:B------:R-:W2:Y:S01]  /*e930*/  SHFL.BFLY PT, R20, R22, 0x2, 0x1f ;  /* 0x0c401f0016147f89 */ /* 0x000ea200000e0000 */
[----:B-1----:R-:W-:-:S05]  /*e940*/  FMNMX.FTZ R21, R18, R19, !PT ;  /* 0x0000001312157209 */ /* 0x002fca0007810000 */
[----:B------:R-:W1:Y:S01]  /*e950*/  SHFL.BFLY PT, R137, R21, 0x1, 0x1f ;  /* 0x0c201f0015897f89 */ /* 0x000e6200000e0000 */
[----:B--2---:R-:W-:-:S05]  /*e960*/  FMNMX.FTZ R19, R22, R20, !PT ;  /* 0x0000001416137209 */ /* 0x004fca0007810000 */
[----:B------:R-:W2:Y:S01]  /*e970*/  SHFL.BFLY PT, R18, R19, 0x1, 0x1f ;  /* 0x0c201f0013127f89 */ /* 0x000ea200000e0000 */
[----:B-1----:R-:W-:-:S03]  /*e980*/  FMNMX.FTZ R137, R21, R137, !PT ;  /* 0x0000008915897209 */ /* 0x002fc60007810000 */
[----:B------:R-:W-:Y:S01]  /*e990*/  LDSM.16.MT88.4 R20, [R191+0x800] ;  /* 0x00080000bf14783b */ /* 0x000fe20000004200 */
[C---:B------:R-:W-:Y:S01]  /*e9a0*/  FSETP.NEU.FTZ.AND P0, PT, R137.reuse, -INF , PT ;  /* 0xff8000008900780b */ /* 0x040fe20003f1d000 */
[----:B------:R-:W-:-:S05]  /*e9b0*/  FMUL.FTZ R159, R137, c[0x0][0x2d0] ;  /* 0x0000b400899f7a20 */ /* 0x000fca0000410000 */
[----:B------:R-:W-:-:S05]  /*e9c0*/  FSEL R159, R159, RZ, P0 ;  /* 0x000000ff9f9f7208 */ /* 0x000fca0000000000 */
[--C-:B------:R-:W-:Y:S02]  /*e9d0*/  FFMA.FTZ R142, R3, c[0x0][0x2d0], -R159.reuse ;  /* 0x0000b400038e7a23 */ /* 0x100fe4000001089f */
[--C-:B------:R-:W-:Y:S02]  /*e9e0*/  FFMA.FTZ R35, R15, c[0x0][0x2d0], -R159.reuse ;  /* 0x0000b4000f237a23 */ /* 0x100fe4000001089f */
[--C-:B------:R-:W-:Y:S01]  /*e9f0*/  FFMA.FTZ R34, R17, c[0x0][0x2d0], -R159.reuse ;  /* 0x0000b40011227a23 */ /* 0x100fe2000001089f */
[----:B--2---:R-:W-:Y:S01]  /*ea00*/  FMNMX.FTZ R3, R19, R18, !PT ;  /* 0x0000001213037209 */ /* 0x004fe20007810000 */
[--C-:B------:R-:W-:Y:S01]  /*ea10*/  FFMA.FTZ R28, R16, c[0x0][0x2d0], -R159.reuse ;  /* 0x0000b400101c7a23 */ /* 0x100fe2000001089f */
[----:B------:R-:W-:Y:S01]  /*ea20*/  MUFU.EX2 R142, R142 ;  /* 0x0000008e008e7308 */ /* 0x000fe20000000800 */
[--C-:B------:R-:W-:Y:S01]  /*ea30*/  FFMA.FTZ R145, R5, c[0x0][0x2d0], -R159.reuse ;  /* 0x0000b40005917a23 */ /* 0x100fe2000001089f */
[C---:B------:R-:W-:Y:S01]  /*ea40*/  FSETP.NEU.FTZ.AND P0, PT, R3.reuse, -INF , PT ;  /* 0xff8000000300780b */ /* 0x040fe20003f1d000 */
[----:B------:R-:W-:Y:S01]  /*ea50*/  FMUL.FTZ R150, R3, c[0x0][0x2d0] ;  /* 0x0000b40003967a20 */ /* 0x000fe20000410000 */
[----:B------:R-:W-:Y:S01]  /*ea60*/  LDSM.16.MT88.4 R16, [R194+0x800] ;  /* 0x00080000c210783b */ /* 0x000fe20000004200 */
[----:B------:R-:W-:-:S02]  /*ea70*/  FFMA.FTZ R33, R4, c[0x0][0x2d0], -R159 ;  /* 0x0000b40004217a23 */ /* 0x000fc4000001089f */
[--C-:B------:R-:W-:Y:S01]  /*ea80*/  FFMA.FTZ R144, R13, c[0x0][0x2d0], -R159.reuse ;  /* 0x0000b4000d907a23 */ /* 0x100fe2000001089f */
[----:B------:R-:W-:Y:S01]  /*ea90*/  FSEL R150, R150, RZ, P0 ;  /* 0x000000ff96967208 */ /* 0x000fe20000000000 */
[----:B------:R-:W1:Y:S01]  /*eaa0*/  MUFU.EX2 R35, R35 ;  /* 0x0000002300237308 */ /* 0x000e620000000800 */
[--C-:B------:R-:W-:Y:S01]  /*eab0*/  FFMA.FTZ R32, R12, c[0x0][0x2d0], -R159.reuse ;  /* 0x0000b4000c207a23 */ /* 0x100fe2000001089f */
[----:B------:R-:W-:Y:S01]  /*eac0*/  ISETP.GE.AND P0, PT, R0, R249, PT ;  /* 0x000000f90000720c */ /* 0x000fe20003f06270 */
[----:B------:R-:W-:Y:S02]  /*ead0*/  FFMA.FTZ R153, R153, c[0x0][0x2d0], -R159 ;  /* 0x0000b40099997a23 */ /* 0x000fe4000001089f */
[--C-:B------:R-:W-:Y:S02]  /*eae0*/  FFMA.FTZ R30, R2, c[0x0][0x2d0], -R150.reuse ;  /* 0x0000b400021e7a23 */ /* 0x100fe40000010896 */
[--C-:B------:R-:W-:Y:S01]  /*eaf0*/  FFMA.FTZ R31, R14, c[0x0][0x2d0], -R150.reuse ;  /* 0x0000b4000e1f7a23 */ /* 0x100fe20000010896 */
[----:B------:R-:W-:Y:S01]  /*eb00*/  MUFU.EX2 R34, R34 ;  /* 0x0000002200227308 */ /* 0x000fe20000000800 */
[--C-:B------:R-:W-:Y:S01]  /*eb10*/  FFMA.FTZ R29, R6, c[0x0][0x2d0], -R150.reuse ;  /* 0x0000b400061d7a23 */ /* 0x100fe20000010896 */
[----:B------:R-:W-:Y:S01]  /*eb20*/  LDSM.16.MT88.4 R12, [R193+0x800] ;  /* 0x00080000c10c783b */ /* 0x000fe20000004200 */
[----:B------:R-:W-:-:S02]  /*eb30*/  FFMA.FTZ R2, R7, c[0x0][0x2d0], -R150 ;  /* 0x0000b40007027a23 */ /* 0x000fc40000010896 */
[--C-:B------:R-:W-:Y:S01]  /*eb40*/  FFMA.FTZ R149, R11, c[0x0][0x2d0], -R150.reuse ;  /* 0x0000b4000b957a23 */ /* 0x100fe20000010896 */
[----:B------:R-:W2:Y:S01]  /*eb50*/  LDSM.16.MT88.4 R4, [R191+0x4000] ;  /* 0x00400000bf04783b */ /* 0x000ea20000004200 */
[--C-:B------:R-:W-:Y:S01]  /*eb60*/  FFMA.FTZ R147, R10, c[0x0][0x2d0], -R150.reuse ;  /* 0x0000b4000a937a23 */ /* 0x100fe20000010896 */
[----:B------:R-:W3:Y:S01]  /*eb70*/  MUFU.EX2 R28, R28 ;  /* 0x0000001c001c7308 */ /* 0x000ee20000000800 */
[--C-:B------:R-:W-:Y:S01]  /*eb80*/  FFMA.FTZ R148, R9, c[0x0][0x2d0], -R150.reuse ;  /* 0x0000b40009947a23 */ /* 0x100fe20000010896 */
[----:B-1----:R-:W-:Y:S01]  /*eb90*/  F2FP.PACK_AB R112, R35, R142 ;  /* 0x0000008e2370723e */ /* 0x002fe200000000ff */
[----:B------:R-:W-:Y:S02]  /*eba0*/  FFMA.FTZ R146, R8, c[0x0][0x2d0], -R150 ;  /* 0x0000b40008927a23 */ /* 0x000fe40000010896 */
[----:B------:R-:W1:Y:S01]  /*ebb0*/  LDSM.16.MT88.4 R8, [R192+0x800] ;  /* 0x00080000c008783b */ /* 0x000e620000004200 */
[--C-:B------:R-:W-:Y:S02]  /*ebc0*/  FFMA.FTZ R154, R154, c[0x0][0x2d0], -R159.reuse ;  /* 0x0000b4009a9a7a23 */ /* 0x100fe4000001089f */
[----:B------:R-:W-:Y:S01]  /*ebd0*/  MUFU.EX2 R31, R31 ;  /* 0x0000001f001f7308 */ /* 0x000fe20000000800 */
[----:B------:R-:W-:-:S02]  /*ebe0*/  FFMA.FTZ R156, R156, c[0x0][0x2d0], -R159 ;  /* 0x0000b4009c9c7a23 */ /* 0x000fc4000001089f */
[--C-:B------:R-:W-:Y:S02]  /*ebf0*/  FFMA.FTZ R158, R158, c[0x0][0x2d0], -R159.reuse ;  /* 0x0000b4009e9e7a23 */ /* 0x100fe4000001089f */
[--C-:B------:R-:W-:Y:S02]  /*ec00*/  FFMA.FTZ R163, R27, c[0x0][0x2d0], -R150.reuse ;  /* 0x0000b4001ba37a23 */ /* 0x100fe40000010896 */
[--C-:B------:R-:W-:Y:S01]  /*ec10*/  FFMA.FTZ R164, R25, c[0x0][0x2d0], -R150.reuse ;  /* 0x0000b40019a47a23 */ /* 0x100fe20000010896 */
[----:B------:R-:W4:Y:S01]  /*ec20*/  MUFU.EX2 R30, R30 ;  /* 0x0000001e001e7308 */ /* 0x000f220000000800 */
[----:B---3--:R-:W-:Y:S01]  /*ec30*/  F2FP.PACK_AB R114, R28, R34 ;  /* 0x000000221c72723e */ /* 0x008fe200000000ff */
[--C-:B------:R-:W-:Y:S02]  /*ec40*/  FFMA.FTZ R166, R26, c[0x0][0x2d0], -R150.reuse ;  /* 0x0000b4001aa67a23 */ /* 0x100fe40000010896 */
[----:B------:R-:W-:Y:S02]  /*ec50*/  FFMA.FTZ R167, R24, c[0x0][0x2d0], -R150 ;  /* 0x0000b40018a77a23 */ /* 0x000fe40000010896 */
[----:B------:R-:W-:Y:S01]  /*ec60*/  LDSM.16.MT88.4 R24, [R191+0x1000] ;  /* 0x00100000bf18783b */ /* 0x000fe20000004200 */
[--C-:B------:R-:W-:Y:S01]  /*ec70*/  FFMA.FTZ R165, R165, c[0x0][0x2d0], -R159.reuse ;  /* 0x0000b400a5a57a23 */ /* 0x100fe2000001089f */
[----:B------:R-:W-:Y:S01]  /*ec80*/  MUFU.EX2 R29, R29 ;  /* 0x0000001d001d7308 */ /* 0x000fe20000000800 */
[----:B------:R-:W-:-:S02]  /*ec90*/  FFMA.FTZ R162, R162, c[0x0][0x2d0], -R159 ;  /* 0x0000b400a2a27a23 */ /* 0x000fc4000001089f */
[--C-:B------:R-:W-:Y:S02]  /*eca0*/  FFMA.FTZ R161, R161, c[0x0][0x2d0], -R159.reuse ;  /* 0x0000b400a1a17a23 */ /* 0x100fe4000001089f */
[----:B------:R-:W-:Y:S02]  /*ecb0*/  FFMA.FTZ R252, R160, c[0x0][0x2d0], -R159 ;  /* 0x0000b400a0fc7a23 */ /* 0x000fe4000001089f */
[--C-:B------:R-:W-:Y:S01]  /*ecc0*/  FFMA.FTZ R157, R157, c[0x0][0x2d0], -R150.reuse ;  /* 0x0000b4009d9d7a23 */ /* 0x100fe20000010896 */
[----:B------:R-:W3:Y:S01]  /*ecd0*/  MUFU.EX2 R2, R2 ;  /* 0x0000000200027308 */ /* 0x000ee20000000800 */
[----:B----4-:R-:W-:Y:S01]  /*ece0*/  F2FP.PACK_AB R113, R30, R31 ;  /* 0x0000001f1e71723e */ /* 0x010fe200000000ff */
[--C-:B------:R-:W-:Y:S02]  /*ecf0*/  FFMA.FTZ R155, R155, c[0x0][0x2d0], -R150.reuse ;  /* 0x0000b4009b9b7a23 */ /* 0x100fe40000010896 */
[--C-:B------:R-:W-:Y:S02]  /*ed00*/  FFMA.FTZ R152, R152, c[0x0][0x2d0], -R150.reuse ;  /* 0x0000b40098987a23 */ /* 0x100fe40000010896 */
[----:B------:R-:W-:-:S02]  /*ed10*/  FFMA.FTZ R251, R151, c[0x0][0x2d0], -R150 ;  /* 0x0000b40097fb7a23 */ /* 0x000fc40000010896 */
[----:B------:R-:W-:Y:S01]  /*ed20*/  MUFU.EX2 R145, R145 ;  /* 0x0000009100917308 */ /* 0x000fe20000000800 */
[----:B------:R-:W-:Y:S02]  /*ed30*/  FADD.FTZ R35, R142, R35 ;  /* 0x000000238e237221 */ /* 0x000fe40000010000 */
[----:B------:R-:W-:Y:S02]  /*ed40*/  FADD.FTZ R30, R31, R30 ;  /* 0x0000001e1f1e7221 */ /* 0x000fe40000010000 */
[----:B------:R-:W-:Y:S01]  /*ed50*/  FADD.FTZ R34, R34, R35 ;  /* 0x0000002322227221 */ /* 0x000fe20000010000 */
[----:B---3--:R-:W-:Y:S02]  /*ed60*/  F2FP.PACK_AB R115, R2, R29 ;  /* 0x0000001d0273723e */ /* 0x008fe400000000ff */
[----:B------:R-:W3:Y:S01]  /*ed70*/  MUFU.EX2 R33, R33 ;  /* 0x0000002100217308 */ /* 0x000ee20000000800 */
[----:B------:R-:W-:Y:S02]  /*ed80*/  FADD.FTZ R29, R29, R30 ;  /* 0x0000001e1d1d7221 */ /* 0x000fe40000010000 */
[----:B------:R-:W-:-:S02]  /*ed90*/  FADD.FTZ R34, R28, R34 ;  /* 0x000000221c227221 */ /* 0x000fc40000010000 */
[----:B------:R-:W-:Y:S01]  /*eda0*/  FADD.FTZ R29, R2, R29 ;  /* 0x0000001d021d7221 */ /* 0x000fe20000010000 */
[C---:B------:R-:W-:Y:S02]  /*edb0*/  HMMA.16816.F32 R36, R112.reuse, R40, RZ ;  /* 0x000000287024723c */ /* 0x040fe400000018ff */
[----:B------:R-:W-:Y:S06]  /*edc0*/  MUFU.EX2 R144, R144 ;  /* 0x0000009000907308 */ /* 0x000fec0000000800 */
[C---:B------:R-:W-:Y:S02]  /*edd0*/  HMMA.16816.F32 R44, R112.reuse, R48, RZ ;  /* 0x00000030702c723c */ /* 0x040fe400000018ff */
[----:B------:R-:W-:Y:S06]  /*ede0*/  MUFU.EX2 R32, R32 ;  /* 0x0000002000207308 */ /* 0x000fec0000000800 */
[C---:B------:R-:W-:Y:S02]  /*edf0*/  HMMA.16816.F32 R40, R112.reuse, R42, RZ ;  /* 0x0000002a7028723c */ /* 0x040fe400000018ff */
[----:B------:R-:W-:Y:S06]  /*ee00*/  MUFU.EX2 R149, R149 ;  /* 0x0000009500957308 */ /* 0x000fec0000000800 */
[C---:B------:R-:W-:Y:S02]  /*ee10*/  HMMA.16816.F32 R48, R112.reuse, R50, RZ ;  /* 0x000000327030723c */ /* 0x040fe400000018ff */
[----:B------:R-:W4:Y:S06]  /*ee20*/  MUFU.EX2 R147, R147 ;  /* 0x0000009300937308 */ /* 0x000f2c0000000800 */
        /* <DEDUP_REMOVED lines=35> */
[----:B------:R-:W1:Y:S06]  /*f060*/  MUFU.EX2 R251, R251 ;  /* 0x000000fb00fb7308 */ /* 0x000e6c0000000800 */
[C---:B--2---:R-:W-:Y:S07]  /*f070*/  HMMA.16816.F32 R116, R112.reuse, R4, RZ ;  /* 0x000000047074723c */ /* 0x044fee00000018ff */
[----:B---3--:R-:W-:Y:S01]  /*f080*/  F2FP.PACK_AB R4, R33, R145 ;  /* 0x000000912104723e */ /* 0x008fe200000000ff */
[----:B------:R-:W-:Y:S01]  /*f090*/  HMMA.16816.F32 R112, R112, R6, RZ ;  /* 0x000000067070723c */ /* 0x000fe200000018ff */
[----:B----4-:R-:W-:Y:S01]  /*f0a0*/  F2FP.PACK_AB R5, R147, R149 ;  /* 0x000000959305723e */ /* 0x010fe200000000ff */
        /* <DEDUP_REMOVED lines=9> */
[----:B------:R-:W-:Y:S01]  /*f140*/  HMMA.16816.F32 R36, R4, R12, R36 ;  /* 0x0000000c0424723c */ /* 0x000fe20000001824 */
[----:B------:R-:W-:-:S07]  /*f150*/  FADD.FTZ R148, R146, R148 ;  /* 0x0000009492947221 */ /* 0x000fce0000010000 */
[C---:B------:R-:W-:Y:S01]  /*f160*/  HMMA.16816.F32 R40, R4.reuse, R14, R40 ;  /* 0x0000000e0428723c */ /* 0x040fe20000001828 */
[----:B------:R-:W2:Y:S07]  /*f170*/  LDSM.16.MT88.4 R12, [R193+0x2800] ;  /* 0x00280000c10c783b */ /* 0x000eae0000004200 */
[C---:B-1----:R-:W-:Y:S08]  /*f180*/  HMMA.16816.F32 R44, R4.reuse, R8, R44 ;  /* 0x00000008042c723c */ /* 0x042ff0000000182c */
[C---:B------:R-:W-:Y:S01]  /*f190*/  HMMA.16816.F32 R48, R4.reuse, R10, R48 ;  /* 0x0000000a0430723c */ /* 0x040fe20000001830 */
[----:B------:R-:W1:Y:S07]  /*f1a0*/  LDSM.16.MT88.4 R8, [R192+0x2800] ;  /* 0x00280000c008783b */ /* 0x000e6e0000004200 */
[C---:B------:R-:W-:Y:S08]  /*f1b0*/  HMMA.16816.F32 R128, R4.reuse, R16, R128 ;  /* 0x000000100480723c */ /* 0x040ff00000001880 */
[C---:B------:R-:W-:Y:S01]  /*f1c0*/  HMMA.16816.F32 R124, R4.reuse, R18, R124 ;  /* 0x00000012047c723c */ /* 0x040fe2000000187c */
[----:B------:R-:W3:Y:S07]  /*f1d0*/  LDSM.16.MT88.4 R16, [R194+0x2800] ;  /* 0x00280000c210783b */ /* 0x000eee0000004200 */
[C---:B------:R-:W-:Y:S08]  /*f1e0*/  HMMA.16816.F32 R52, R4.reuse, R20, R52 ;  /* 0x000000140434723c */ /* 0x040ff00000001834 */
[C---:B------:R-:W-:Y:S01]  /*f1f0*/  HMMA.16816.F32 R56, R4.reuse, R22, R56 ;  /* 0x000000160438723c */ /* 0x040fe20000001838 */
[----:B------:R-:W4:Y:S07]  /*f200*/  LDSM.16.MT88.4 R20, [R191+0x2800] ;  /* 0x00280000bf14783b */ /* 0x000f2e0000004200 */
[C---:B--2---:R-:W-:Y:S08]  /*f210*/  HMMA.16816.F32 R68, R4.reuse, R12, R68 ;  /* 0x0000000c0444723c */ /* 0x044ff00000001844 */
[C---:B------:R-:W-:Y:S01]  /*f220*/  HMMA.16816.F32 R72, R4.reuse, R14, R72 ;  /* 0x0000000e0448723c */ /* 0x040fe20000001848 */
[----:B------:R-:W2:Y:S07]  /*f230*/  LDSM.16.MT88.4 R12, [R193+0x4800] ;  /* 0x00480000c10c783b */ /* 0x000eae0000004200 */
[C---:B-1----:R-:W-:Y:S08]  /*f240*/  HMMA.16816.F32 R76, R4.reuse, R8, R76 ;  /* 0x00000008044c723c */ /* 0x042ff0000000184c */
[C---:B------:R-:W-:Y:S01]  /*f250*/  HMMA.16816.F32 R80, R4.reuse, R10, R80 ;  /* 0x0000000a0450723c */ /* 0x040fe20000001850 */
[----:B------:R-:W1:Y:S07]  /*f260*/  LDSM.16.MT88.4 R8, [R192+0x4800] ;  /* 0x00480000c008783b */ /* 0x000e6e0000004200 */
[C---:B---3--:R-:W-:Y:S08]  /*f270*/  HMMA.16816.F32 R60, R4.reuse, R16, R60 ;  /* 0x00000010043c723c */ /* 0x048ff0000000183c */
[C---:B------:R-:W-:Y:S01]  /*f280*/  HMMA.16816.F32 R64, R4.reuse, R18, R64 ;  /* 0x000000120440723c */ /* 0x040fe20000001840 */
[----:B------:R-:W3:Y:S07]  /*f290*/  LDSM.16.MT88.4 R16, [R194+0x4800] ;  /* 0x00480000c210783b */ /* 0x000eee0000004200 */
[C---:B----4-:R-:W-:Y:S08]  /*f2a0*/  HMMA.16816.F32 R84, R4.reuse, R20, R84 ;  /* 0x000000140454723c */ /* 0x050ff00000001854 */
        /* <DEDUP_REMOVED lines=12> */
[----:B------:R-:W-:Y:S01]  /*f370*/  HMMA.16816.F32 R112, R4, R22, R112 ;  /* 0x000000160470723c */ /* 0x000fe20000001870 */
[----:B------:R-:W4:Y:S06]  /*f380*/  LDSM.16.MT88.4 R20, [R194+0x3000] ;  /* 0x00300000c214783b */ /* 0x000f2c0000004200 */
        /* <DEDUP_REMOVED lines=9> */
[----:B--2---:R-:W-:Y:S01]  /*f420*/  HMMA.16816.F32 R36, R4, R12, R36 ;  /* 0x0000000c0424723c */ /* 0x004fe20000001824 */
[----:B------:R-:W-:-:S02]  /*f430*/  FADD.FTZ R166, R166, R163 ;  /* 0x000000a3a6a67221 */ /* 0x000fc40000010000 */
[----:B------:R-:W-:Y:S02]  /*f440*/  FADD.FTZ R156, R158, R156 ;  /* 0x0000009c9e9c7221 */ /* 0x000fe40000010000 */
[----:B------:R-:W-:Y:S02]  /*f450*/  FADD.FTZ R166, R167, R166 ;  /* 0x000000a6a7a67221 */ /* 0x000fe40000010000 */
[----:B------:R-:W-:Y:S01]  /*f460*/  FADD.FTZ R156, R165, R156 ;  /* 0x0000009ca59c7221 */ /* 0x000fe20000010000 */
[----:B------:R-:W-:Y:S01]  /*f470*/  HMMA.16816.F32 R40, R4, R14, R40 ;  /* 0x0000000e0428723c */ /* 0x000fe20000001828 */
[----:B------:R-:W2:Y:S01]  /*f480*/  LDSM.16.MT88.4 R12, [R193+0x3000] ;  /* 0x00300000c10c783b */ /* 0x000ea20000004200 */
[----:B------:R-:W-:Y:S02]  /*f490*/  FADD.FTZ R166, R157, R166 ;  /* 0x000000a69da67221 */ /* 0x000fe40000010000 */
[----:B------:R-:W-:Y:S02]  /*f4a0*/  FADD.FTZ R156, R162, R156 ;  /* 0x0000009ca29c7221 */ /* 0x000fe40000010000 */
[----:B------:R-:W-:-:S02]  /*f4b0*/  FADD.FTZ R166, R155, R166 ;  /* 0x000000a69ba67221 */ /* 0x000fc40000010000 */
[----:B-1----:R-:W-:Y:S01]  /*f4c0*/  HMMA.16816.F32 R44, R4, R8, R44 ;  /* 0x00000008042c723c */ /* 0x002fe2000000182c */
[----:B------:R-:W-:Y:S02]  /*f4d0*/  FADD.FTZ R156, R161, R156 ;  /* 0x0000009ca19c7221 */ /* 0x000fe40000010000 */
[----:B------:R-:W-:-:S05]  /*f4e0*/  FADD.FTZ R166, R152, R166 ;  /* 0x000000a698a67221 */ /* 0x000fca0000010000 */
[C---:B------:R-:W-:Y:S01]  /*f4f0*/  HMMA.16816.F32 R48, R4.reuse, R10, R48 ;  /* 0x0000000a0430723c */ /* 0x040fe20000001830 */
[----:B------:R-:W1:Y:S07]  /*f500*/  LDSM.16.MT88.4 R8, [R192+0x3000] ;  /* 0x00300000c008783b */ /* 0x000e6e0000004200 */
[C---:B---3--:R-:W-:Y:S08]  /*f510*/  HMMA.16816.F32 R128, R4.reuse, R16, R128 ;  /* 0x000000100480723c */ /* 0x048ff00000001880 */
[C---:B------:R-:W-:Y:S01]  /*f520*/  HMMA.16816.F32 R124, R4.reuse, R18, R124 ;  /* 0x00000012047c723c */ /* 0x040fe2000000187c */
[----:B------:R-:W3:Y:S07]  /*f530*/  LDSM.16.MT88.4 R16, [R191+0x3000] ;  /* 0x00300000bf10783b */ /* 0x000eee0000004200 */
[C---:B----4-:R-:W-:Y:S08]  /*f540*/  HMMA.16816.F32 R60, R4.reuse, R20, R60 ;  /* 0x00000014043c723c */ /* 0x050ff0000000183c */
[C---:B--2---:R-:W-:Y:S08]  /*f550*/  HMMA.16816.F32 R68, R4.reuse, R12, R68 ;  /* 0x0000000c0444723c */ /* 0x044ff00000001844 */
[C---:B------:R-:W-:Y:S01]  /*f560*/  HMMA.16816.F32 R72, R4.reuse, R14, R72 ;  /* 0x0000000e0448723c */ /* 0x040fe20000001848 */
[----:B------:R-:W2:Y:S07]  /*f570*/  LDSM.16.MT88.4 R12, [R193+0x5000] ;  /* 0x00500000c10c783b */ /* 0x000eae0000004200 */
[C---:B-1----:R-:W-:Y:S08]  /*f580*/  HMMA.16816.F32 R76, R4.reuse, R8, R76 ;  /* 0x00000008044c723c */ /* 0x042ff0000000184c */
[C---:B------:R-:W-:Y:S01]  /*f590*/  HMMA.16816.F32 R80, R4.reuse, R10, R80 ;  /* 0x0000000a0450723c */ /* 0x040fe20000001850 */
[----:B------:R-:W1:Y:S07]  /*f5a0*/  LDSM.16.MT88.4 R8, [R192+0x5000] ;  /* 0x00500000c008783b */ /* 0x000e6e0000004200 */
[C---:B------:R-:W-:Y:S01]  /*f5b0*/  HMMA.16816.F32 R64, R4.reuse, R22, R64 ;  /* 0x000000160440723c */ /* 0x040fe20000001840 */
[----:B------:R-:W4:Y:S07]  /*f5c0*/  LDSM.16.MT88.4 R20, [R194+0x5000] ;  /* 0x00500000c214783b */ /* 0x000f2e0000004200 */
[C---:B---3--:R-:W-:Y:S08]  /*f5d0*/  HMMA.16816.F32 R84, R4.reuse, R16, R84 ;  /* 0x000000100454723c */ /* 0x048ff00000001854 */
[C---:B------:R-:W-:Y:S01]  /*f5e0*/  HMMA.16816.F32 R88, R4.reuse, R18, R88 ;  /* 0x000000120458723c */ /* 0x040fe20000001858 */
[----:B------:R-:W3:Y:S07]  /*f5f0*/  LDSM.16.MT88.4 R16, [R191+0x5000] ;  /* 0x00500000bf10783b */ /* 0x000eee0000004200 */
[C---:B--2---:R-:W-:Y:S08]  /*f600*/  HMMA.16816.F32 R120, R4.reuse, R12, R120 ;  /* 0x0000000c0478723c */ /* 0x044ff00000001878 */
[C---:B------:R-:W-:Y:S01]  /*f610*/  HMMA.16816.F32 R100, R4.reuse, R14, R100 ;  /* 0x0000000e0464723c */ /* 0x040fe20000001864 */
[----:B------:R-:W2:Y:S07]  /*f620*/  LDSM.16.MT88.4 R12, [R193+0x1800] ;  /* 0x00180000c10c783b */ /* 0x000eae0000004200 */
[C---:B-1----:R-:W-:Y:S08]  /*f630*/  HMMA.16816.F32 R104, R4.reuse, R8, R104 ;  /* 0x000000080468723c */ /* 0x042ff00000001868 */
[C---:B------:R-:W-:Y:S01]  /*f640*/  HMMA.16816.F32 R108, R4.reuse, R10, R108 ;  /* 0x0000000a046c723c */ /* 0x040fe2000000186c */
[----:B------:R-:W1:Y:S07]  /*f650*/  LDSM.16.MT88.4 R8, [R191+0x1800] ;  /* 0x00180000bf08783b */ /* 0x000e6e0000004200 */
[C---:B------:R-:W-:Y:S08]  /*f660*/  HMMA.16816.F32 R52, R4.reuse, R24, R52 ;  /* 0x000000180434723c */ /* 0x040ff00000001834 */
[C---:B------:R-:W-:Y:S01]  /*f670*/  HMMA.16816.F32 R56, R4.reuse, R26, R56 ;  /* 0x0000001a0438723c */ /* 0x040fe20000001838 */
[----:B------:R-:W5:Y:S07]  /*f680*/  LDSM.16.MT88.4 R24, [R194+0x1800] ;  /* 0x00180000c218783b */ /* 0x000f6e0000004200 */
[C---:B----4-:R-:W-:Y:S08]  /*f690*/  HMMA.16816.F32 R92, R4.reuse, R20, R92 ;  /* 0x00000014045c723c */ /* 0x050ff0000000185c */
[C---:B------:R-:W-:Y:S01]  /*f6a0*/  HMMA.16816.F32 R96, R4.reuse, R22, R96 ;  /* 0x000000160460723c */ /* 0x040fe20000001860 */
[----:B------:R-:W4:Y:S07]  /*f6b0*/  LDSM.16.MT88.4 R20, [R192+0x1800] ;  /* 0x00180000c014783b */ /* 0x000f2e0000004200 */
[C---:B---3--:R-:W-:Y:S08]  /*f6c0*/  HMMA.16816.F32 R116, R4.reuse, R16, R116 ;  /* 0x000000100474723c */ /* 0x048ff00000001874 */
[----:B------:R-:W-:Y:S01]  /*f6d0*/  HMMA.16816.F32 R112, R4, R18, R112 ;  /* 0x000000120470723c */ /* 0x000fe20000001870 */
[----:B------:R-:W3:Y:S06]  /*f6e0*/  LDSM.16.MT88.4 R16, [R194+0x3800] ;  /* 0x00380000c210783b */ /* 0x000eec0000004200 */
[----:B------:R-:W-:-:S02]  /*f6f0*/  F2FP.PACK_AB R4, R162, R165 ;  /* 0x000000a5a204723e */ /* 0x000fc400000000ff */
[C---:B------:R-:W-:Y:S01]  /*f700*/  F2FP.PACK_AB R6, R252.reuse, R161 ;  /* 0x000000a1fc06723e */ /* 0x040fe200000000ff */
[----:B------:R-:W-:Y:S01]  /*f710*/  FADD.FTZ R252, R252, R156 ;  /* 0x0000009cfcfc7221 */ /* 0x000fe20000010000 */
[----:B------:R-:W-:Y:S02]  /*f720*/  F2FP.PACK_AB R5, R155, R157 ;  /* 0x0000009d9b05723e */ /* 0x000fe400000000ff */
[C---:B------:R-:W-:Y:S01]  /*f730*/  F2FP.PACK_AB R7, R251.reuse, R152 ;  /* 0x00000098fb07723e */ /* 0x040fe200000000ff */
[----:B------:R-:W-:-:S06]  /*f740*/  FADD.FTZ R251, R251, R166 ;  /* 0x000000a6fbfb7221 */ /* 0x000fcc0000010000 */
[C---:B--2---:R-:W-:Y:S08]  /*f750*/  HMMA.16816.F32 R36, R4.reuse, R12, R36 ;  /* 0x0000000c0424723c */ /* 0x044ff00000001824 */
[C---:B------:R-:W-:Y:S01]  /*f760*/  HMMA.16816.F32 R40, R4.reuse, R14, R40 ;  /* 0x0000000e0428723c */ /* 0x040fe20000001828 */
[----:B------:R-:W2:Y:S07]  /*f770*/  LDSM.16.MT88.4 R12, [R193+0x3800] ;  /* 0x00380000c10c783b */ /* 0x000eae0000004200 */
[C---:B-1----:R-:W-:Y:S08]  /*f780*/  HMMA.16816.F32 R52, R4.reuse, R8, R52 ;  /* 0x000000080434723c */ /* 0x042ff00000001834 */
[C---:B------:R-:W-:Y:S01]  /*f790*/  HMMA.16816.F32 R56, R4.reuse, R10, R56 ;  /* 0x0000000a0438723c */ /* 0x040fe20000001838 */
[----:B------:R-:W1:Y:S07]  /*f7a0*/  LDSM.16.MT88.4 R8, [R194+0x5800] ;  /* 0x00580000c208783b */ /* 0x000e6e0000004200 */
[C---:B-----5:R-:W-:Y:S08]  /*f7b0*/  HMMA.16816.F32 R128, R4.reuse, R24, R128 ;  /* 0x000000180480723c */ /* 0x060ff00000001880 */
        /* <DEDUP_REMOVED lines=14> */
[C---:B-----5:R-:W-:Y:S08]  /*f8a0*/  HMMA.16816.F32 R76, R4.reuse, R24, R76 ;  /* 0x00000018044c723c */ /* 0x060ff0000000184c */
[C---:B------:R-:W-:Y:S08]  /*f8b0*/  HMMA.16816.F32 R80, R4.reuse, R26, R80 ;  /* 0x0000001a0450723c */ /* 0x040ff00000001850 */
[C---:B----4-:R-:W-:Y:S08]  /*f8c0*/  HMMA.16816.F32 R84, R4.reuse, R20, R84 ;  /* 0x000000140454723c */ /* 0x050ff00000001854 */
[C---:B------:R-:W-:Y:S08]  /*f8d0*/  HMMA.16816.F32 R88, R4.reuse, R22, R88 ;  /* 0x000000160458723c */ /* 0x040ff00000001858 */
[C---:B---3--:R-:W-:Y:S08]  /*f8e0*/  HMMA.16816.F32 R120, R4.reuse, R16, R120 ;  /* 0x000000100478723c */ /* 0x048ff00000001878 */
[C---:B------:R-:W-:Y:S08]  /*f8f0*/  HMMA.16816.F32 R100, R4.reuse, R18, R100 ;  /* 0x000000120464723c */ /* 0x040ff00000001864 */
[C---:B--2---:R-:W-:Y:S08]  /*f900*/  HMMA.16816.F32 R104, R4.reuse, R12, R104 ;  /* 0x0000000c0468723c */ /* 0x044ff00000001868 */
[C---:B------:R-:W-:Y:S08]  /*f910*/  HMMA.16816.F32 R108, R4.reuse, R14, R108 ;  /* 0x0000000e046c723c */ /* 0x040ff0000000186c */
[C---:B-1----:R-:W-:Y:S08]  /*f920*/  HMMA.16816.F32 R116, R4.reuse, R8, R116 ;  /* 0x000000080474723c */ /* 0x042ff00000001874 */
[----:B------:R-:W-:Y:S01]  /*f930*/  HMMA.16816.F32 R112, R4, R10, R112 ;  /* 0x0000000a0470723c */ /* 0x000fe20000001870 */
[----:B------:R-:W-:Y:S07]  /*f940*/  @!UPT UIADD3 URZ, URZ, URZ, URZ ;  /* 0x0000003f3f3ff290 */ /* 0x000fee000fffe03f */
[----:B------:R-:W-:Y:S11]  /*f950*/  @!P0 BRA `(.L_x_239) ;  /* 0x00002a1000008947 */ /* 0x000ff60003800000 */
[----:B------:R-:W-:Y:S02]  /*f960*/  MOV R250, R0 ;  /* 0x0000000000fa7202 */ /* 0x000fe40000000f00 */
[----:B------:R-:W-:-:S02]  /*f970*/  MOV R0, R3 ;  /* 0x0000000300007202 */ /* 0x000fc40000000f00 */
[----:B------:R-:W-:Y:S02]  /*f980*/  MOV R2, R137 ;  /* 0x0000008900027202 */ /* 0x000fe40000000f00 */
.L_x_240:
[----:B------:R-:W2:Y:S01]  /*f990*/  LDL.64 R156, [R1] ;  /* 0x00000000019c7983 */ /* 0x000ea20000100a00 */
[----:B------:R-:W-:Y:S04]  /*f9a0*/  DEPBAR.LE SB0, 0x0 ;  /* 0x000080000000791a */ /* 0x000fe80000000000 */
[----:B------:R-:W-:Y:S01]  /*f9b0*/  WARPSYNC 0xffffffff ;  /* 0xffffffff00007948 */ /* 0x000fe20003800000 */
[----:B------:R-:W-:Y:S01]  /*f9c0*/  BAR.SYNC.DEFER_BLOCKING 0x0 ;  /* 0x0000000000007b1d */ /* 0x000fe20000010000 */
[----:B------:R-:W-:Y:S01]  /*f9d0*/  SHF.R.S32.HI R3, RZ, 0x1f, R250 ;  /* 0x0000001fff037819 */ /* 0x000fe200000114fa */
[----:B------:R-:W-:Y:S01]  /*f9e0*/  IMAD.WIDE.U32 R28, R250, c[0x0][0x208], RZ ;  /* 0x00008200fa1c7a25 */ /* 0x000fe200078e00ff */
[----:B------:R-:W-:Y:S02]  /*f9f0*/  MOV R142, c[0x0][0x208] ;  /* 0x00008200008e7a02 */ /* 0x000fe40000000f00 */
[----:B------:R-:W-:Y:S01]  /*fa00*/  MOV R21, c[0x0][0x20c] ;  /* 0x0000830000157a02 */ /* 0x000fe20000000f00 */
[----:B------:R-:W-:Y:S01]  /*fa10*/  IMAD R3, R3, c[0x0][0x208], RZ ;  /* 0x0000820003037a24 */ /* 0x000fe200078e02ff */
[----:B------:R-:W-:Y:S02]  /*fa20*/  SHF.L.U32 R167, R28, 0x6, RZ ;  /* 0x000000061ca77819 */ /* 0x000fe400000006ff */
[----:B------:R-:W-:Y:S01]  /*fa30*/  ISETP.GE.AND P6, PT, R212, c[0x0][0x1d4], PT ;  /* 0x00007500d4007a0c */ /* 0x000fe20003fc6270 */
[----:B------:R-:W-:Y:S05]  /*fa40*/  IMAD R3, R250, c[0x0][0x20c], R3 ;  /* 0x00008300fa037a24 */ /* 0x000fea00078e0203 */
[----:B------:R-:W-:Y:S04]  /*fa50*/  IADD3 R3, R29, R3, RZ ;  /* 0x000000031d037210 */ /* 0x000fe80007ffe0ff */
[----:B------:R-:W-:Y:S01]  /*fa60*/  SHF.L.U64.HI R28, R28, 0x6, R3 ;  /* 0x000000061c1c7819 */ /* 0x000fe20000010203 */
[----:B------:R-:W-:Y:S08]  /*fa70*/  LDSM.16.M88.4 R32, [R201] ;  /* 0x00000000c920783b */ /* 0x000ff00000000200 */
[----:B------:R-:W1:Y:S08]  /*fa80*/  LDSM.16.M88.4 R8, [R200] ;  /* 0x00000000c808783b */ /* 0x000e700000000200 */
[----:B------:R-:W3:Y:S08]  /*fa90*/  LDSM.16.M88.4 R16, [R200+0x800] ;  /* 0x00080000c810783b */ /* 0x000ef00000000200 */
[----:B------:R-:W4:Y:S08]  /*faa0*/  LDSM.16.M88.4 R24, [R200+0x1000] ;  /* 0x00100000c818783b */ /* 0x000f300000000200 */
[----:B------:R-:W5:Y:S08]  /*fab0*/  LDSM.16.M88.4 R144, [R200+0x1800] ;  /* 0x00180000c890783b */ /* 0x000f700000000200 */
[----:B------:R-:W-:Y:S01]  /*fac0*/  LDSM.16.M88.4 R148, [R199] ;  /* 0x00000000c794783b */ /* 0x000fe20000000200 */
[C---:B-1----:R-:W-:Y:S07]  /*fad0*/  HMMA.16816.F32 R4, R32.reuse, R8, RZ ;  /* 0x000000082004723c */ /* 0x042fee00000018ff */
[----:B------:R-:W1:Y:S01]  /*fae0*/  LDSM.16.M88.4 R152, [R198] ;  /* 0x00000000c698783b */ /* 0x000e620000000200 */
[C---:B------:R-:W-:Y:S07]  /*faf0*/  HMMA.16816.F32 R8, R32.reuse, R10, RZ ;  /* 0x0000000a2008723c */ /* 0x040fee00000018ff */
[----:B------:R-:W-:Y:S01]  /*fb00*/  LDSM.16.M88.4 R160, [R189] ;  /* 0x00000000bda0783b */ /* 0x000fe20000000200 */
[C---:B---3--:R-:W-:Y:S08]  /*fb10*/  HMMA.16816.F32 R12, R32.reuse, R16, RZ ;  /* 0x00000010200c723c */ /* 0x048ff000000018ff */
[C---:B------:R-:W-:Y:S01]  /*fb20*/  HMMA.16816.F32 R16, R32.reuse, R18, RZ ;  /* 0x000000122010723c */ /* 0x040fe200000018ff */
[----:B--2---:R-:W-:Y:S03]  /*fb30*/  IADD3 R173, P0, R156, 0x40, RZ ;  /* 0x000000409cad7810 */ /* 0x004fe60007f1e0ff */
[----:B------:R-:W-:Y:S02]  /*fb40*/  IADD3 R3, P3, R167, R156, RZ ;  /* 0x0000009ca7037210 */ /* 0x000fe40007f7e0ff */
[----:B------:R-:W-:Y:S02]  /*fb50*/  IADD3.X R29, RZ, R245, RZ, P0, !PT ;  /* 0x000000f5ff1d7210 */ /* 0x000fe400007fe4ff */
[C---:B------:R-:W-:Y:S04]  /*fb60*/  LEA R164, P2, R3.reuse, c[0x0][0x1f8], 0x1 ;  /* 0x00007e0003a47a11 */ /* 0x040fe800078408ff */
[----:B------:R-:W-:Y:S02]  /*fb70*/  LEA R172, P0, R142, R167, 0x5 ;  /* 0x000000a78eac7211 */ /* 0x000fe400078028ff */
[----:B------:R-:W-:Y:S02]  /*fb80*/  IADD3.X R20, R28, R245, RZ, P3, !PT ;  /* 0x000000f51c147210 */ /* 0x000fe40001ffe4ff */
[----:B------:R-:W-:Y:S02]  /*fb90*/  LEA.HI.X R142, R142, R28, R21, 0x5, P0 ;  /* 0x0000001c8e8e7211 */ /* 0x000fe400000f2c15 */
[----:B------:R-:W-:Y:S02]  /*fba0*/  LEA.HI.X R165, R3, c[0x0][0x1fc], R20, 0x1, P2 ;  /* 0x00007f0003a57a11 */ /* 0x000fe400010f0c14 */
[C---:B----4-:R-:W-:Y:S01]  /*fbb0*/  HMMA.16816.F32 R20, R32.reuse, R24, RZ ;  /* 0x000000182014723c */ /* 0x050fe200000018ff */
[C---:B------:R-:W-:Y:S04]  /*fbc0*/  IADD3 R30, P1, R167.reuse, R173, RZ ;  /* 0x000000ada71e7210 */ /* 0x040fe80007f3e0ff */
[----:B------:R-:W-:Y:S02]  /*fbd0*/  IADD3.X R31, R28, R29, RZ, P1, !PT ;  /* 0x0000001d1c1f7210 */ /* 0x000fe40000ffe4ff */
[----:B------:R-:W-:Y:S01]  /*fbe0*/  IADD3 R3, P1, R156, 0x80, RZ ;  /* 0x000000809c037810 */ /* 0x000fe20007f3e0ff */
[C---:B------:R-:W-:Y:S01]  /*fbf0*/  HMMA.16816.F32 R24, R32.reuse, R26, RZ ;  /* 0x0000001a2018723c */ /* 0x040fe200000018ff */
[----:B------:R-:W-:Y:S03]  /*fc00*/  LEA R170, P0, R30, c[0x0][0x1f8], 0x1 ;  /* 0x00007e001eaa7a11 */ /* 0x000fe600078008ff */
[----:B------:R-:W-:Y:S02]  /*fc10*/  IADD3 R167, P3, R167, R3, RZ ;  /* 0x00000003a7a77210 */ /* 0x000fe40007f7e0ff */
[----:B------:R-:W-:Y:S02]  /*fc20*/  IADD3.X R137, RZ, R245, RZ, P1, !PT ;  /* 0x000000f5ff897210 */ /* 0x000fe40000ffe4ff */
[----:B------:R-:W-:Y:S04]  /*fc30*/  IADD3 R173, P1, R172, R173, RZ ;  /* 0x000000adacad7210 */ /* 0x000fe80007f3e0ff */
[----:B------:R-:W-:Y:S02]  /*fc40*/  IADD3.X R174, R142, R29, RZ, P1, !PT ;  /* 0x0000001d8eae7210 */ /* 0x000fe40000ffe4ff */
[----:B------:R-:W-:Y:S02]  /*fc50*/  LEA.HI.X R171, R30, c[0x0][0x1fc], R31, 0x1, P0 ;  /* 0x00007f001eab7a11 */ /* 0x000fe400000f0c1f */
[----:B------:R-:W-:Y:S02]  /*fc60*/  IADD3.X R169, R28, R137, RZ, P3, !PT ;  /* 0x000000891ca97210 */ /* 0x000fe40001ffe4ff */
[C---:B-----5:R-:W-:Y:S01]  /*fc70*/  HMMA.16816.F32 R28, R32.reuse, R144, RZ ;  /* 0x00000090201c723c */ /* 0x060fe200000018ff */
[----:B------:R-:W-:Y:S02]  /*fc80*/  ISETP.GE.AND P3, PT, R246, c[0x0][0x1d4], PT ;  /* 0x00007500f6007a0c */ /* 0x000fe40003f66270 */
[C---:B------:R-:W-:Y:S02]  /*fc90*/  IADD3 R3, P0, R172.reuse, R3, RZ ;  /* 0x00000003ac037210 */ /* 0x040fe40007f1e0ff */
[----:B------:R-:W-:Y:S02]  /*fca0*/  IADD3 R172, P2, R172, R156, RZ ;  /* 0x0000009cacac7210 */ /* 0x000fe40007f5e0ff */
[----:B------:R-:W2:Y:S01]  /*fcb0*/  LDSM.16.M88.4 R156, [R190] ;  /* 0x00000000be9c783b */ /* 0x000ea20000000200 */
[----:B------:R-:W-:Y:S01]  /*fcc0*/  HMMA.16816.F32 R32, R32, R146, RZ ;  /* 0x000000922020723c */ /* 0x000fe200000018ff */
[C---:B------:R-:W-:Y:S03]  /*fcd0*/  LEA R168, P5, R167.reuse, c[0x0][0x1f8], 0x1 ;  /* 0x00007e00a7a87a11 */ /* 0x040fe600078a08ff */
[----:B------:R-:W-:Y:S02]  /*fce0*/  LEA R166, P4, R172, c[0x0][0x1f8], 0x1 ;  /* 0x00007e00aca67a11 */ /* 0x000fe400078808ff */
[----:B------:R-:W-:Y:S01]  /*fcf0*/  LEA.HI.X R169, R167, c[0x0][0x1fc], R169, 0x1, P5 ;  /* 0x00007f00a7a97a11 */ /* 0x000fe200028f0ca9 */
[----:B------:R-:W3:Y:S01]  /*fd00*/  LDSM.16.M88.4 R144, [R188] ;  /* 0x00000000bc90783b */ /* 0x000ee20000000200 */
[C---:B-1----:R-:W-:Y:S05]  /*fd10*/  HMMA.16816.F32 R4, R148.reuse, R152, R4 ;  /* 0x000000989404723c */ /* 0x042fea0000001804 */
[----:B------:R-:W-:Y:S02]  /*fd20*/  ISETP.GE.AND P5, PT, R211, c[0x0][0x1d4], PT ;  /* 0x00007500d3007a0c */ /* 0x000fe40003fa6270 */
[----:B------:R-:W-:Y:S01]  /*fd30*/  @!PT LDS RZ, [RZ] ;  /* 0x00000000fffff984 */ /* 0x000fe20000000800 */
[----:B------:R-:W-:Y:S01]  /*fd40*/  @!PT LDS RZ, [RZ] ;  /* 0x00000000fffff984 */ /* 0x000fe20000000800 */
[----:B------:R-:W-:Y:S01]  /*fd50*/  @!PT LDS RZ, [RZ] ;  /* 0x00000000fffff984 */ /* 0x000fe20000000800 */
[----:B------:R1:W-:Y:S01]  /*fd60*/  LDGSTS.E.BYPASS.LTC128B.128 [R217+0x100], [R164.64], !P3 ;  /* 0x00100000a4d97fae */ /* 0x0003e2000d901d46 */
[C---:B------:R-:W-:Y:S04]  /*fd70*/  HMMA.16816.F32 R8, R148.reuse, R154, R8 ;  /* 0x0000009a9408723c */ /* 0x040fe80000001808 */
[C---:B------:R-:W-:Y:S02]  /*fd80*/  IADD3.X R137, R142.reuse, R137, RZ, P0, !PT ;  /* 0x000000898e897210 */ /* 0x040fe400007fe4ff */
[----:B------:R-:W-:Y:S01]  /*fd90*/  IADD3.X R142, R142, R245, RZ, P2, !PT ;  /* 0x000000f58e8e7210 */ /* 0x000fe200017fe4ff */
[----:B------:R4:W-:Y:S01]  /*fda0*/  LDGSTS.E.BYPASS.LTC128B.128 [R217+0x2100], [R170.64], !P6 ;  /* 0x02100000aad97fae */ /* 0x0009e2000f101d46 */
[C---:B------:R-:W-:Y:S04]  /*fdb0*/  LEA R176, P0, R173.reuse, c[0x0][0x1f8], 0x1 ;  /* 0x00007e00adb07a11 */ /* 0x040fe800078008ff */
[----:B------:R-:W-:Y:S02]  /*fdc0*/  LEA.HI.X R167, R172, c[0x0][0x1fc], R142, 0x1, P4 ;  /* 0x00007f00aca77a11 */ /* 0x000fe400020f0c8e */
[----:B------:R-:W-:Y:S01]  /*fdd0*/  LEA.HI.X R177, R173, c[0x0][0x1fc], R174, 0x1, P0 ;  /* 0x00007f00adb17a11 */ /* 0x000fe200000f0cae */
[----:B------:R4:W-:Y:S01]  /*fde0*/  LDGSTS.E.BYPASS.LTC128B.128 [R217+0x4100], [R168.64], !P5 ;  /* 0x04100000a8d97fae */ /* 0x0009e2000e901d46 */
[C---:B------:R-:W-:Y:S04]  /*fdf0*/  LEA R172, P0, R3.reuse, c[0x0][0x1f8], 0x1 ;  /* 0x00007e0003ac7a11 */ /* 0x040fe800078008ff */
[----:B------:R-:W-:Y:S02]  /*fe00*/  LEA.HI.X R173, R3, c[0x0][0x1fc], R137, 0x1, P0 ;  /* 0x00007f0003ad7a11 */ /* 0x000fe400000f0c89 */
[C---:B------:R-:W-:Y:S01]  /*fe10*/  ISETP.GT.AND P0, PT, R250.reuse, R249, PT ;  /* 0x000000f9fa00720c */ /* 0x040fe20003f04270 */
[C---:B--2---:R-:W-:Y:S01]  /*fe20*/  HMMA.16816.F32 R12, R148.reuse, R156, R12 ;  /* 0x0000009c940c723c */ /* 0x044fe2000000180c */
[----:B------:R1:W-:Y:S02]  /*fe30*/  LDGSTS.E.BYPASS.LTC128B.128 [R217+0x1100], [R166.64], !P3 ;  /* 0x01100000a6d97fae */ /* 0x0003e4000d901d46 */
[----:B------:R-:W-:Y:S05]  /*fe40*/  IADD3 R250, R250, -0x1, RZ ;  /* 0xfffffffffafa7810 */ /* 0x000fea0007ffe0ff */
[C---:B------:R-:W-:Y:S01]  /*fe50*/  HMMA.16816.F32 R16, R148.reuse, R158, R16 ;  /* 0x0000009e9410723c */ /* 0x040fe20000001810 */
[----:B------:R2:W-:Y:S07]  /*fe60*/  LDGSTS.E.BYPASS.LTC128B.128 [R217+0x3100], [R176.64], !P6 ;  /* 0x03100000b0d97fae */ /* 0x0005ee000f101d46 */
[C---:B------:R-:W-:Y:S01]  /*fe70*/  HMMA.16816.F32 R20, R148.reuse, R160, R20 ;  /* 0x000000a09414723c */ /* 0x040fe20000001814 */
[----:B------:R5:W-:Y:S07]  /*fe80*/  LDGSTS.E.BYPASS.LTC128B.128 [R217+0x5100], [R172.64], !P5 ;  /* 0x05100000acd97fae */ /* 0x000bee000e901d46 */
[C---:B------:R-:W-:Y:S01]  /*fe90*/  HMMA.16816.F32 R24, R148.reuse, R162, R24 ;  /* 0x000000a29418723c */ /* 0x040fe20000001818 */
[----:B------:R-:W-:Y:S07]  /*fea0*/  LDSM.16.M88.4 R152, [R197] ;  /* 0x00000000c598783b */ /* 0x000fee0000000200 */
[C---:B---3--:R-:W-:Y:S01]  /*feb0*/  HMMA.16816.F32 R28, R148.reuse, R144, R28 ;  /* 0x00000090941c723c */ /* 0x048fe2000000181c */
[----:B-1----:R-:W1:Y:S07]  /*fec0*/  LDSM.16.M88.4 R164, [R196] ;  /* 0x00000000c4a4783b */ /* 0x002e6e0000000200 */
[----:B------:R-:W-:Y:S01]  /*fed0*/  HMMA.16816.F32 R32, R148, R146, R32 ;  /* 0x000000929420723c */ /* 0x000fe20000001820 */
[----:B------:R-:W3:Y:S08]  /*fee0*/  LDSM.16.M88.4 R156, [R196+0x800] ;  /* 0x00080000c49c783b */ /* 0x000ef00000000200 */
[----:B----4-:R-:W4:Y:S08]  /*fef0*/  LDSM.16.M88.4 R168, [R196+0x1000] ;  /* 0x00100000c4a8783b */ /* 0x010f300000000200 */
[----:B------:R-:W0:Y:S08]  /*ff00*/  LDGDEPBAR ;  /* 0x00000000000079af */ /* 0x000e300000000000 */
[----:B------:R-:W4:Y:S01]  /*ff10*/  LDSM.16.M88.4 R160, [R196+0x1800] ;  /* 0x00180000c4a0783b */ /* 0x000f220000000200 */
[C---:B-1----:R-:W-:Y:S07]  /*ff20*/  HMMA.16816.F32 R4, R152.reuse, R164, R4 ;  /* 0x000000a49804723c */ /* 0x042fee0000001804 */
[----:B-----5:R-:W-:Y:S01]  /*ff30*/  LDSM.16.M88.4 R172, [R195] ;  /* 0x00000000c3ac783b */ /* 0x020fe20000000200 */
[C---:B------:R-:W-:Y:S07]  /*ff40*/  HMMA.16816.F32 R8, R152.reuse, R166, R8 ;  /* 0x000000a69808723c */ /* 0x040fee0000001808 */
[----:B--2---:R-:W1:Y:S01]  /*ff50*/  LDSM.16.M88.4 R176, [R187] ;  /* 0x00000000bbb0783b */ /* 0x004e620000000200 */
[C---:B---3--:R-:W-:Y:S07]  /*ff60*/  HMMA.16816.F32 R12, R152.reuse, R156, R12 ;  /* 0x0000009c980c723c */ /* 0x048fee000000180c */
[----:B------:R-:W2:Y:S01]  /*ff70*/  LDSM.16.M88.4 R144, [R187+0x800] ;  /* 0x00080000bb90783b */ /* 0x000ea20000000200 */
[C---:B------:R-:W-:Y:S07]  /*ff80*/  HMMA.16816.F32 R16, R152.reuse, R158, R16 ;  /* 0x0000009e9810723c */ /* 0x040fee0000001810 */
[----:B------:R-:W3:Y:S01]  /*ff90*/  LDSM.16.M88.4 R148, [R187+0x1000] ;  /* 0x00100000bb94783b */ /* 0x000ee20000000200 */
[C---:B----4-:R-:W-:Y:S07]  /*ffa0*/  HMMA.16816.F32 R20, R152.reuse, R168, R20 ;  /* 0x000000a89814723c */ /* 0x050fee0000001814 */
[----:B------:R-:W4:Y:S01]  /*ffb0*/  LDSM.16.M88.4 R156, [R187+0x1800] ;  /* 0x00180000bb9c783b */ /* 0x000f220000000200 */
[C---:B------:R-:W-:Y:S07]  /*ffc0*/  HMMA.16816.F32 R24, R152.reuse, R170, R24 ;  /* 0x000000aa9818723c */ /* 0x040fee0000001818 */
[----:B------:R-:W-:Y:S01]  /*ffd0*/  LDSM.16.M88.4 R164, [R200+0x3800] ;  /* 0x00380000c8a4783b */ /* 0x000fe20000000200 */
[C---:B------:R-:W-:Y:S07]  /*ffe0*/  HMMA.16816.F32 R28, R152.reuse, R160, R28 ;  /* 0x000000a0981c723c */ /* 0x040fee000000181c */
[----:B------:R-:W-:Y:S01]  /*fff0*/  LDSM.16.M88.4 R168, [R199+0x4000] ;  /* 0x00400000c7a8783b */ /* 0x000fe20000000200 */
[----:B------:R-:W-:Y:S07]  /*10000*/  HMMA.16816.F32 R32, R152, R162, R32 ;  /* 0x000000a29820723c */ /* 0x000fee0000001820 */
[----:B------:R-:W-:Y:S01]  /*10010*/  LDSM.16.M88.4 R152, [R201+0x4000] ;  /* 0x00400000c998783b */ /* 0x000fe20000000200 */
[C---:B-1----:R-:W-:Y:S07]  /*10020*/  HMMA.16816.F32 R4, R172.reuse, R176, R4 ;  /* 0x000000b0ac04723c */ /* 0x042fee0000001804 */
[----:B------:R-:W1:Y:S01]  /*10030*/  LDSM.16.M88.4 R160, [R200+0x2000] ;  /* 0x00200000c8a0783b */ /* 0x000e620000000200 */
[C---:B------:R-:W-:Y:S07]  /*10040*/  HMMA.16816.F32 R8, R172.reuse, R178, R8 ;  /* 0x000000b2ac08723c */ /* 0x040fee0000001808 */
[----:B------:R-:W-:Y:S01]  /*10050*/  LDSM.16.M88.4 R176, [R186] ;  /* 0x00000000bab0783b */ /* 0x000fe20000000200 */
[C---:B--2---:R-:W-:Y:S08]  /*10060*/  HMMA.16816.F32 R12, R172.reuse, R144, R12 ;  /* 0x00000090ac0c723c */ /* 0x044ff0000000180c */
[C---:B------:R-:W-:Y:S01]  /*10070*/  HMMA.16816.F32 R16, R172.reuse, R146, R16 ;  /* 0x00000092ac10723c */ /* 0x040fe20000001810 */
[----:B------:R-:W2:Y:S07]  /*10080*/  LDSM.16.M88.4 R144, [R200+0x2800] ;  /* 0x00280000c890783b */ /* 0x000eae0000000200 */
[C---:B---3--:R-:W-:Y:S08]  /*10090*/  HMMA.16816.F32 R20, R172.reuse, R148, R20 ;  /* 0x00000094ac14723c */ /* 0x048ff00000001814 */
[C---:B------:R-:W-:Y:S01]  /*100a0*/  HMMA.16816.F32 R24, R172.reuse, R150, R24 ;  /* 0x00000096ac18723c */ /* 0x040fe20000001818 */
[----:B------:R-:W3:Y:S07]  /*100b0*/  LDSM.16.M88.4 R148, [R200+0x3000] ;  /* 0x00300000c894783b */ /* 0x000eee0000000200 */
[C---:B----4-:R-:W-:Y:S08]  /*100c0*/  HMMA.16816.F32 R28, R172.reuse, R156, R28 ;  /* 0x0000009cac1c723c */ /* 0x050ff0000000181c */
[----:B------:R-:W-:Y:S01]  /*100d0*/  HMMA.16816.F32 R32, R172, R158, R32 ;  /* 0x0000009eac20723c */ /* 0x000fe20000001820 */
[----:B------:R-:W4:Y:S07]  /*100e0*/  LDSM.16.M88.4 R156, [R185] ;  /* 0x00000000b99c783b */ /* 0x000f2e0000000200 */
[C---:B-1----:R-:W-:Y:S01]  /*100f0*/  HMMA.16816.F32 R4, R152.reuse, R160, R4 ;  /* 0x000000a09804723c */ /* 0x042fe20000001804 */
[----:B------:R-:W-:Y:S07]  /*10100*/  LDSM.16.M88.4 R172, [R195+0x4000] ;  /* 0x00400000c3ac783b */ /* 0x000fee0000000200 */
[C---:B------:R-:W-:Y:S01]  /*10110*/  HMMA.16816.F32 R8, R152.reuse, R162, R8 ;  /* 0x000000a29808723c */ /* 0x040fe20000001808 */
[----:B------:R-:W1:Y:S07]  /*10120*/  LDSM.16.M88.4 R160, [R184] ;  /* 0x00000000b8a0783b */ /* 0x000e6e0000000200 */
[C---:B--2---:R-:W-:Y:S08]  /*10130*/  HMMA.16816.F32 R12, R152.reuse, R144, R12 ;  /* 0x00000090980c723c */ /* 0x044ff0000000180c */
[C---:B------:R-:W-:Y:S01]  /*10140*/  HMMA.16816.F32 R16, R152.reuse, R146, R16 ;  /* 0x000000929810723c */ /* 0x040fe20000001810 */
[----:B------:R-:W2:Y:S07]  /*10150*/  LDSM.16.M88.4 R144, [R183] ;  /* 0x00000000b790783b */ /* 0x000eae0000000200 */
[C---:B---3--:R-:W-:Y:S08]  /*10160*/  HMMA.16816.F32 R20, R152.reuse, R148, R20 ;  /* 0x000000949814723c */ /* 0x048ff00000001814 */
[C---:B------:R-:W-:Y:S01]  /*10170*/  HMMA.16816.F32 R24, R152.reuse, R150, R24 ;  /* 0x000000969818723c */ /* 0x040fe20000001818 */
[----:B------:R-:W-:Y:S07]  /*10180*/  LDSM.16.M88.4 R148, [R197+0x4000] ;  /* 0x00400000c594783b */ /* 0x000fee0000000200 */
[C---:B------:R-:W-:Y:S08]  /*10190*/  HMMA.16816.F32 R28, R152.reuse, R164, R28 ;  /* 0x000000a4981c723c */ /* 0x040ff0000000181c */
[----:B------:R-:W-:Y:S01]  /*101a0*/  HMMA.16816.F32 R32, R152, R166, R32 ;  /* 0x000000a69820723c */ /* 0x000fe20000001820 */
[----:B------:R-:W3:Y:S07]  /*101b0*/  LDSM.16.M88.4 R152, [R196+0x2000] ;  /* 0x00200000c498783b */ /* 0x000eee0000000200 */
[C---:B------:R-:W-:Y:S01]  /*101c0*/  HMMA.16816.F32 R4, R168.reuse, R176, R4 ;  /* 0x000000b0a804723c */ /* 0x040fe20000001804 */
[----:B------:R-:W-:Y:S07]  /*101d0*/  LDSM.16.M88.4 R164, [R196+0x3000] ;  /* 0x00300000c4a4783b */ /* 0x000fee0000000200 */
[C---:B------:R-:W-:Y:S01]  /*101e0*/  HMMA.16816.F32 R8, R168.reuse, R178, R8 ;  /* 0x000000b2a808723c */ /* 0x040fe20000001808 */
[----:B------:R-:W-:Y:S07]  /*101f0*/  LDSM.16.M88.4 R176, [R187+0x2000] ;  /* 0x00200000bbb0783b */ /* 0x000fee0000000200 */
[C---:B----4-:R-:W-:Y:S08]  /*10200*/  HMMA.16816.F32 R12, R168.reuse, R156, R12 ;  /* 0x0000009ca80c723c */ /* 0x050ff0000000180c */
        /* <DEDUP_REMOVED lines=8> */
[C---:B---3--:R-:W-:Y:S01]  /*10290*/  HMMA.16816.F32 R4, R148.reuse, R152, R4 ;  /* 0x000000989404723c */ /* 0x048fe20000001804 */
[----:B------:R-:W3:Y:S07]  /*102a0*/  LDSM.16.M88.4 R168, [R187+0x3000] ;  /* 0x00300000bba8783b */ /* 0x000eee0000000200 */
[C---:B------:R-:W-:Y:S01]  /*102b0*/  HMMA.16816.F32 R8, R148.reuse, R154, R8 ;  /* 0x0000009a9408723c */ /* 0x040fe20000001808 */
[----:B------:R-:W5:Y:S07]  /*102c0*/  LDSM.16.M88.4 R152, [R187+0x3800] ;  /* 0x00380000bb98783b */ /* 0x000f6e0000000200 */
[C---:B----4-:R-:W-:Y:S08]  /*102d0*/  HMMA.16816.F32 R12, R148.reuse, R156, R12 ;  /* 0x0000009c940c723c */ /* 0x050ff0000000180c */
[C---:B------:R-:W-:Y:S01]  /*102e0*/  HMMA.16816.F32 R16, R148.reuse, R158, R16 ;  /* 0x0000009e9410723c */ /* 0x040fe20000001810 */
[----:B------:R-:W-:Y:S07]  /*102f0*/  LDSM.16.M88.4 R156, [R200+0x4000] ;  /* 0x00400000c89c783b */ /* 0x000fee0000000200 */
[C---:B------:R-:W-:Y:S08]  /*10300*/  HMMA.16816.F32 R20, R148.reuse, R164, R20 ;  /* 0x000000a49414723c */ /* 0x040ff00000001814 */
[C---:B------:R-:W-:Y:S01]  /*10310*/  HMMA.16816.F32 R24, R148.reuse, R166, R24 ;  /* 0x000000a69418723c */ /* 0x040fe20000001818 */
[----:B------:R-:W-:Y:S07]  /*10320*/  LDSM.16.M88.4 R164, [R200+0x5800] ;  /* 0x00580000c8a4783b */ /* 0x000fee0000000200 */
[C---:B-1----:R-:W-:Y:S08]  /*10330*/  HMMA.16816.F32 R28, R148.reuse, R160, R28 ;  /* 0x000000a0941c723c */ /* 0x042ff0000000181c */
[----:B------:R-:W-:Y:S01]  /*10340*/  HMMA.16816.F32 R32, R148, R162, R32 ;  /* 0x000000a29420723c */ /* 0x000fe20000001820 */
[----:B------:R-:W1:Y:S07]  /*10350*/  LDSM.16.M88.4 R148, [R201+0x8000] ;  /* 0x00800000c994783b */ /* 0x000e6e0000000200 */
[C---:B------:R-:W-:Y:S01]  /*10360*/  HMMA.16816.F32 R4, R172.reuse, R176, R4 ;  /* 0x000000b0ac04723c */ /* 0x040fe20000001804 */
[----:B------:R-:W-:Y:S07]  /*10370*/  LDSM.16.M88.4 R160, [R200+0x5000] ;  /* 0x00500000c8a0783b */ /* 0x000fee0000000200 */
[C---:B------:R-:W-:Y:S01]  /*10380*/  HMMA.16816.F32 R8, R172.reuse, R178, R8 ;  /* 0x000000b2ac08723c */ /* 0x040fe20000001808 */
[----:B------:R-:W-:Y:S07]  /*10390*/  LDSM.16.M88.4 R176, [R182] ;  /* 0x00000000b6b0783b */ /* 0x000fee0000000200 */
[C---:B--2---:R-:W-:Y:S08]  /*103a0*/  HMMA.16816.F32 R12, R172.reuse, R144, R12 ;  /* 0x00000090ac0c723c */ /* 0x044ff0000000180c */
[C---:B------:R-:W-:Y:S01]  /*103b0*/  HMMA.16816.F32 R16, R172.reuse, R146, R16 ;  /* 0x00000092ac10723c */ /* 0x040fe20000001810 */
[----:B------:R-:W2:Y:S07]  /*103c0*/  LDSM.16.M88.4 R144, [R200+0x4800] ;  /* 0x00480000c890783b */ /* 0x000eae0000000200 */
[C---:B---3--:R-:W-:Y:S08]  /*103d0*/  HMMA.16816.F32 R20, R172.reuse, R168, R20 ;  /* 0x000000a8ac14723c */ /* 0x048ff00000001814 */
[C---:B------:R-:W-:Y:S01]  /*103e0*/  HMMA.16816.F32 R24, R172.reuse, R170, R24 ;  /* 0x000000aaac18723c */ /* 0x040fe20000001818 */
[----:B------:R-:W3:Y:S07]  /*103f0*/  LDSM.16.M88.4 R168, [R199+0x8000] ;  /* 0x00800000c7a8783b */ /* 0x000eee0000000200 */
[C---:B-----5:R-:W-:Y:S08]  /*10400*/  HMMA.16816.F32 R28, R172.reuse, R152, R28 ;  /* 0x00000098ac1c723c */ /* 0x060ff0000000181c */
        /* <DEDUP_REMOVED lines=9> */
[C---:B------:R-:W-:Y:S08]  /*104a0*/  HMMA.16816.F32 R20, R148.reuse, R160, R20 ;  /* 0x000000a09414723c */ /* 0x040ff00000001814 */
[C---:B------:R-:W-:Y:S01]  /*104b0*/  HMMA.16816.F32 R24, R148.reuse, R162, R24 ;  /* 0x000000a29418723c */ /* 0x040fe20000001818 */
[----:B------:R-:W-:Y:S07]  /*104c0*/  LDSM.16.M88.4 R160, [R196+0x4000] ;  /* 0x00400000c4a0783b */ /* 0x000fee0000000200 */
[C---:B------:R-:W-:Y:S08]  /*104d0*/  HMMA.16816.F32 R28, R148.reuse, R164, R28 ;  /* 0x000000a4941c723c */ /* 0x040ff0000000181c */
[----:B------:R-:W-:Y:S01]  /*104e0*/  HMMA.16816.F32 R32, R148, R166, R32 ;  /* 0x000000a69420723c */ /* 0x000fe20000001820 */
[----:B------:R-:W5:Y:S07]  /*104f0*/  LDSM.16.M88.4 R148, [R197+0x8000] ;  /* 0x00800000c594783b */ /* 0x000f6e0000000200 */
[C---:B---3--:R-:W-:Y:S01]  /*10500*/  HMMA.16816.F32 R4, R168.reuse, R176, R4 ;  /* 0x000000b0a804723c */ /* 0x048fe20000001804 */
[----:B------:R-:W-:Y:S07]  /*10510*/  LDSM.16.M88.4 R164, [R196+0x5000] ;  /* 0x00500000c4a4783b */ /* 0x000fee0000000200 */
[C---:B------:R-:W-:Y:S01]  /*10520*/  HMMA.16816.F32 R8, R168.reuse, R178, R8 ;  /* 0x000000b2a808723c */ /* 0x040fe20000001808 */
[----:B------:R-:W-:Y:S07]  /*10530*/  LDSM.16.M88.4 R176, [R187+0x4000] ;  /* 0x00400000bbb0783b */ /* 0x000fee0000000200 */
[C---:B----4-:R-:W-:Y:S08]  /*10540*/  HMMA.16816.F32 R12, R168.reuse, R152, R12 ;  /* 0x00000098a80c723c */ /* 0x050ff0000000180c */
[C---:B------:R-:W-:Y:S01]  /*10550*/  HMMA.16816.F32 R16, R168.reuse, R154, R16 ;  /* 0x0000009aa810723c */ /* 0x040fe20000001810 */
[----:B------:R-:W3:Y:S07]  /*10560*/  LDSM.16.M88.4 R152, [R196+0x4800] ;  /* 0x00480000c498783b */ /* 0x000eee0000000200 */
[C---:B-1----:R-:W-:Y:S08]  /*10570*/  HMMA.16816.F32 R20, R168.reuse, R156, R20 ;  /* 0x0000009ca814723c */ /* 0x042ff00000001814 */
[C---:B------:R-:W-:Y:S01]  /*10580*/  HMMA.16816.F32 R24, R168.reuse, R158, R24 ;  /* 0x0000009ea818723c */ /* 0x040fe20000001818 */
[----:B------:R-:W1:Y:S07]  /*10590*/  LDSM.16.M88.4 R156, [R196+0x5800] ;  /* 0x00580000c49c783b */ /* 0x000e6e0000000200 */
[C---:B--2---:R-:W-:Y:S08]  /*105a0*/  HMMA.16816.F32 R28, R168.reuse, R144, R28 ;  /* 0x00000090a81c723c */ /* 0x044ff0000000181c */
[----:B------:R-:W-:Y:S01]  /*105b0*/  HMMA.16816.F32 R32, R168, R146, R32 ;  /* 0x00000092a820723c */ /* 0x000fe20000001820 */
[----:B------:R-:W2:Y:S06]  /*105c0*/  LDL.64 R170, [R1+0x8] ;  /* 0x0000080001aa7983 */ /* 0x000eac0000100a00 */
[----:B------:R-:W4:Y:S01]  /*105d0*/  LDSM.16.M88.4 R144, [R187+0x4800] ;  /* 0x00480000bb90783b */ /* 0x000f220000000200 */
[C---:B-----5:R-:W-:Y:S08]  /*105e0*/  HMMA.16816.F32 R4, R148.reuse, R160, R4 ;  /* 0x000000a09404723c */ /* 0x060ff00000001804 */
[C---:B------:R-:W-:Y:S08]  /*105f0*/  HMMA.16816.F32 R8, R148.reuse, R162, R8 ;  /* 0x000000a29408723c */ /* 0x040ff00000001808 */
[C---:B---3--:R-:W-:Y:S08]  /*10600*/  HMMA.16816.F32 R12, R148.reuse, R152, R12 ;  /* 0x00000098940c723c */ /* 0x048ff0000000180c */
[C---:B------:R-:W-:Y:S01]  /*10610*/  HMMA.16816.F32 R16, R148.reuse, R154, R16 ;  /* 0x0000009a9410723c */ /* 0x040fe20000001810 */
[----:B------:R-:W3:Y:S07]  /*10620*/  LDSM.16.M88.4 R152, [R187+0x5000] ;  /* 0x00500000bb98783b */ /* 0x000eee0000000200 */
[C---:B------:R-:W-:Y:S08]  /*10630*/  HMMA.16816.F32 R20, R148.reuse, R164, R20 ;  /* 0x000000a49414723c */ /* 0x040ff00000001814 */
[C---:B------:R-:W-:Y:S08]  /*10640*/  HMMA.16816.F32 R24, R148.reuse, R166, R24 ;  /* 0x000000a69418723c */ /* 0x040ff00000001818 */
[C---:B-1----:R-:W-:Y:S08]  /*10650*/  HMMA.16816.F32 R28, R148.reuse, R156, R28 ;  /* 0x0000009c941c723c */ /* 0x042ff0000000181c */
[----:B------:R-:W-:Y:S01]  /*10660*/  HMMA.16816.F32 R32, R148, R158, R32 ;  /* 0x0000009e9420723c */ /* 0x000fe20000001820 */
[----:B------:R-:W1:Y:S01]  /*10670*/  LDSM.16.M88.4 R148, [R187+0x5800] ;  /* 0x00580000bb94783b */ /* 0x000e620000000200 */
[----:B------:R-:W-:Y:S06]  /*10680*/  DEPBAR.LE SB0, 0x0 ;  /* 0x000080000000791a */ /* 0x000fec0000000000 */
[C---:B------:R-:W-:Y:S01]  /*10690*/  HMMA.16816.F32 R4, R172.reuse, R176, R4 ;  /* 0x000000b0ac04723c */ /* 0x040fe20000001804 */
[----:B------:R-:W-:Y:S07]  /*106a0*/  BAR.SYNC.DEFER_BLOCKING 0x0 ;  /* 0x0000000000007b1d */ /* 0x000fee0000010000 */
[C---:B------:R-:W-:Y:S08]  /*106b0*/  HMMA.16816.F32 R8, R172.reuse, R178, R8 ;  /* 0x000000b2ac08723c */ /* 0x040ff00000001808 */
[C---:B----4-:R-:W-:Y:S08]  /*106c0*/  HMMA.16816.F32 R12, R172.reuse, R144, R12 ;  /* 0x00000090ac0c723c */ /* 0x050ff0000000180c */
[C---:B------:R-:W-:Y:S04]  /*106d0*/  HMMA.16816.F32 R16, R172.reuse, R146, R16 ;  /* 0x00000092ac10723c */ /* 0x040fe80000001810 */
[----:B------:R-:W-:Y:S02]  /*106e0*/  FMNMX.FTZ R3, R4, R2, !PT ;  /* 0x0000000204037209 */ /* 0x000fe40007810000 */
[----:B------:R-:W-:Y:S01]  /*106f0*/  FMNMX.FTZ R137, R6, R0, !PT ;  /* 0x0000000006897209 */ /* 0x000fe20007810000 */
[----:B------:R-:W-:Y:S01]  /*10700*/  @P0 IMAD.WIDE.U32 R146, R250, c[0x0][0x1e0], RZ ;  /* 0x00007800fa920a25 */ /* 0x000fe200078e00ff */
[C---:B---3--:R-:W-:Y:S04]  /*10710*/  HMMA.16816.F32 R20, R172.reuse, R152, R20 ;  /* 0x00000098ac14723c */ /* 0x048fe80000001814 */
[----:B------:R-:W-:Y:S02]  /*10720*/  FMNMX.FTZ R3, R5, R3, !PT ;  /* 0x0000000305037209 */ /* 0x000fe40007810000 */
[----:B------:R-:W-:Y:S02]  /*10730*/  FMNMX.FTZ R137, R7, R137, !PT ;  /* 0x0000008907897209 */ /* 0x000fe40007810000 */
        /* <DEDUP_REMOVED lines=30> */
[----:B------:R-:W-:Y:S01]  /*10920*/  @P0 SHF.L.U32 R149, R146, 0x6, RZ ;  /* 0x0000000692950819 */ /* 0x000fe200000006ff */
[----:B------:R-:W1:Y:S01]  /*10930*/  SHFL.BFLY PT, R142, R145, 0x2, 0x1f ;  /* 0x0c401f00918e7f89 */ /* 0x000e6200000e0000 */
[----:B------:R-:W-:Y:S07]  /*10940*/  FMNMX.FTZ R137, R35, R3, !PT ;  /* 0x0000000323897209 */ /* 0x000fee0007810000 */
[----:B------:R-:W3:Y:S01]  /*10950*/  SHFL.BFLY PT, R3, R137, 0x2, 0x1f ;  /* 0x0c401f0089037f89 */ /* 0x000ee200000e0000 */
[----:B-1----:R-:W-:Y:S07]  /*10960*/  FMNMX.FTZ R145, R145, R142, !PT ;  /* 0x0000008e91917209 */ /* 0x002fee0007810000 */
[----:B------:R-:W1:Y:S01]  /*10970*/  SHFL.BFLY PT, R144, R145, 0x1, 0x1f ;  /* 0x0c201f0091907f89 */ /* 0x000e6200000e0000 */
[----:B---3--:R-:W-:Y:S07]  /*10980*/  FMNMX.FTZ R142, R137, R3, !PT ;  /* 0x00000003898e7209 */ /* 0x008fee0007810000 */
[----:B------:R-:W3:Y:S01]  /*10990*/  SHFL.BFLY PT, R3, R142, 0x1, 0x1f ;  /* 0x0c201f008e037f89 */ /* 0x000ee200000e0000 */
[----:B-1----:R-:W-:Y:S02]  /*109a0*/  FMNMX.FTZ R137, R145, R144, !PT ;  /* 0x0000009091897209 */ /* 0x002fe40007810000 */
[----:B------:R-:W-:Y:S03]  /*109b0*/  @P0 SHF.R.S32.HI R144, RZ, 0x1f, R250 ;  /* 0x0000001fff900819 */ /* 0x000fe600000114fa */
[----:B------:R-:W-:Y:S02]  /*109c0*/  FMUL.FTZ R173, R137, c[0x0][0x2d0] ;  /* 0x0000b40089ad7a20 */ /* 0x000fe40000410000 */
[----:B------:R-:W-:Y:S01]  /*109d0*/  @P0 IMAD R144, R144, c[0x0][0x1e0], RZ ;  /* 0x0000780090900a24 */ /* 0x000fe200078e02ff */
[----:B---3--:R-:W-:Y:S01]  /*109e0*/  FMNMX.FTZ R3, R142, R3, !PT ;  /* 0x000000038e037209 */ /* 0x008fe20007810000 */
[--C-:B------:R-:W-:Y:S01]  /*109f0*/  FFMA.FTZ R142, R4, c[0x0][0x2d0], -R173.reuse ;  /* 0x0000b400048e7a23 */ /* 0x100fe200000108ad */
[----:B------:R-:W-:Y:S01]  /*10a00*/  @P0 MOV R4, c[0x0][0x1e4] ;  /* 0x0000790000040a02 */ /* 0x000fe20000000f00 */
[----:B------:R-:W-:Y:S02]  /*10a10*/  @P0 IMAD R144, R250, c[0x0][0x1e4], R144 ;  /* 0x00007900fa900a24 */ /* 0x000fe400078e0290 */
[--C-:B------:R-:W-:Y:S02]  /*10a20*/  FFMA.FTZ R164, R5, c[0x0][0x2d0], -R173.reuse ;  /* 0x0000b40005a47a23 */ /* 0x100fe400000108ad */
[----:B------:R-:W-:Y:S01]  /*10a30*/  FFMA.FTZ R165, R8, c[0x0][0x2d0], -R173 ;  /* 0x0000b40008a57a23 */ /* 0x000fe200000108ad */
[----:B------:R-:W-:Y:S01]  /*10a40*/  @P0 IADD3 R145, R147, R144, RZ ;  /* 0x0000009093910210 */ /* 0x000fe20007ffe0ff */
[----:B------:R-:W-:Y:S01]  /*10a50*/  FADD.FTZ R2, -R137, R2 ;  /* 0x0000000289027221 */ /* 0x000fe20000010100 */
[----:B------:R-:W-:Y:S01]  /*10a60*/  @P0 MOV R144, c[0x0][0x1e0] ;  /* 0x0000780000900a02 */ /* 0x000fe20000000f00 */
[----:B------:R-:W-:Y:S01]  /*10a70*/  FADD.FTZ R0, -R3, R0 ;  /* 0x0000000003007221 */ /* 0x000fe20000010100 */
[----:B------:R-:W-:Y:S01]  /*10a80*/  @P0 SHF.L.U64.HI R145, R146, 0x6, R145 ;  /* 0x0000000692910819 */ /* 0x000fe20000010291 */
[--C-:B------:R-:W-:Y:S01]  /*10a90*/  FFMA.FTZ R166, R9, c[0x0][0x2d0], -R173.reuse ;  /* 0x0000b40009a67a23 */ /* 0x100fe200000108ad */
[----:B------:R-:W-:Y:S01]  /*10aa0*/  @P0 LEA R146, P1, R144, R149, 0x5 ;  /* 0x0000009590920211 */ /* 0x000fe200078228ff */
[----:B------:R-:W-:Y:S01]  /*10ab0*/  FMUL.FTZ R2, R2, c[0x0][0x2d0] ;  /* 0x0000b40002027a20 */ /* 0x000fe20000410000 */
[----:B------:R-:W-:Y:S01]  /*10ac0*/  MUFU.EX2 R142, R142 ;  /* 0x0000008e008e7308 */ /* 0x000fe20000000800 */
[----:B------:R-:W-:Y:S01]  /*10ad0*/  FMUL.FTZ R0, R0, c[0x0][0x2d0] ;  /* 0x0000b40000007a20 */ /* 0x000fe20000410000 */
[----:B------:R-:W-:Y:S01]  /*10ae0*/  @P0 LEA.HI.X R4, R144, R145, R4, 0x5, P1 ;  /* 0x0000009190040211 */ /* 0x000fe200008f2c04 */
[--C-:B------:R-:W-:Y:S02]  /*10af0*/  FFMA.FTZ R172, R12, c[0x0][0x2d0], -R173.reuse ;  /* 0x0000b4000cac7a23 */ /* 0x100fe400000108ad */
[--C-:B------:R-:W-:Y:S02]  /*10b00*/  FFMA.FTZ R174, R13, c[0x0][0x2d0], -R173.reuse ;  /* 0x0000b4000dae7a23 */ /* 0x100fe400000108ad */
[--C-:B------:R-:W-:Y:S02]  /*10b10*/  FFMA.FTZ R177, R16, c[0x0][0x2d0], -R173.reuse ;  /* 0x0000b40010b17a23 */ /* 0x100fe400000108ad */
[----:B------:R-:W-:Y:S01]  /*10b20*/  FFMA.FTZ R178, R17, c[0x0][0x2d0], -R173 ;  /* 0x0000b40011b27a23 */ /* 0x000fe200000108ad */
[----:B------:R-:W1:Y:S10]  /*10b30*/  MUFU.EX2 R2, R2 ;  /* 0x0000000200027308 */ /* 0x000e740000000800 */
[----:B------:R-:W3:Y:S10]  /*10b40*/  MUFU.EX2 R0, R0 ;  /* 0x0000000000007308 */ /* 0x000ef40000000800 */
[----:B------:R-:W4:Y:S01]  /*10b50*/  MUFU.EX2 R164, R164 ;  /* 0x000000a400a47308 */ /* 0x000f220000000800 */
[C---:B-1----:R-:W-:Y:S02]  /*10b60*/  FMUL.FTZ R9, R2.reuse, R125 ;  /* 0x0000007d02097220 */ /* 0x042fe40000410000 */
[C---:B------:R-:W-:Y:S02]  /*10b70*/  FMUL.FTZ R36, R2.reuse, R36 ;  /* 0x0000002402247220 */ /* 0x040fe40000410000 */
[C---:B------:R-:W-:Y:S05]  /*10b80*/  FMUL.FTZ R37, R2.reuse, R37 ;  /* 0x0000002502257220 */ /* 0x040fea0000410000 */
[----:B------:R-:W-:Y:S01]  /*10b90*/  MUFU.EX2 R165, R165 ;  /* 0x000000a500a57308 */ /* 0x000fe20000000800 */
[----:B------:R-:W-:Y:S01]  /*10ba0*/  FMUL.FTZ R40, R2, R40 ;  /* 0x0000002802287220 */ /* 0x000fe20000410000 */
[----:B--2---:R-:W-:Y:S01]  /*10bb0*/  @P0 IADD3 R148, P2, R149, R170, RZ ;  /* 0x000000aa95940210 */ /* 0x004fe20007f5e0ff */
[----:B------:R-:W-:Y:S01]  /*10bc0*/  FMUL.FTZ R171, R3, c[0x0][0x2d0] ;  /* 0x0000b40003ab7a20 */ /* 0x000fe20000410000 */
[----:B------:R-:W-:Y:S01]  /*10bd0*/  @P0 IADD3 R144, P1, R170, 0x40, RZ ;  /* 0x00000040aa900810 */ /* 0x000fe20007f3e0ff */
[----:B---3--:R-:W-:Y:S01]  /*10be0*/  FMUL.FTZ R38, R0, R38 ;  /* 0x0000002600267220 */ /* 0x008fe20000410000 */
[----:B------:R-:W-:Y:S01]  /*10bf0*/  @P0 LEA R152, P3, R148, c[0x0][0x1c8], 0x1 ;  /* 0x0000720094980a11 */ /* 0x000fe200078608ff */
[--C-:B------:R-:W-:Y:S01]  /*10c00*/  FFMA.FTZ R168, R6, c[0x0][0x2d0], -R171.reuse ;  /* 0x0000b40006a87a23 */ /* 0x100fe200000108ab */
[----:B------:R-:W-:Y:S01]  /*10c10*/  @P0 IADD3.X R147, R145, R248, RZ, P2, !PT ;  /* 0x000000f891930210 */ /* 0x000fe200017fe4ff */
[--C-:B------:R-:W-:Y:S01]  /*10c20*/  FFMA.FTZ R167, R7, c[0x0][0x2d0], -R171.reuse ;  /* 0x0000b40007a77a23 */ /* 0x100fe200000108ab */
[C---:B------:R-:W-:Y:S01]  /*10c30*/  @P0 IADD3 R151, P4, R149.reuse, R144, RZ ;  /* 0x0000009095970210 */ /* 0x040fe20007f9e0ff */
[----:B------:R-:W-:Y:S01]  /*10c40*/  FFMA.FTZ R169, R10, c[0x0][0x2d0], -R171 ;  /* 0x0000b4000aa97a23 */ /* 0x000fe200000108ab */
[----:B------:R-:W-:Y:S01]  /*10c50*/  @P0 LEA.HI.X R153, R148, c[0x0][0x1cc], R147, 0x1, P3 ;  /* 0x0000730094990a11 */ /* 0x000fe200018f0c93 */
[----:B------:R-:W1:Y:S01]  /*10c60*/  MUFU.EX2 R166, R166 ;  /* 0x000000a600a67308 */ /* 0x000e620000000800 */
[----:B------:R-:W-:Y:S01]  /*10c70*/  @P0 IADD3 R147, P2, R170, 0x80, RZ ;  /* 0x00000080aa930810 */ /* 0x000fe20007f5e0ff */
[C---:B------:R-:W-:Y:S01]  /*10c80*/  FMUL.FTZ R6, R0.reuse, R130 ;  /* 0x0000008200067220 */ /* 0x040fe20000410000 */
[-C--:B------:R-:W-:Y:S01]  /*10c90*/  @P0 IADD3.X R148, RZ, R248.reuse, RZ, P1, !PT ;  /* 0x000000f8ff940210 */ /* 0x080fe20000ffe4ff */
[C---:B------:R-:W-:Y:S01]  /*10ca0*/  FMUL.FTZ R7, R0.reuse, R131 ;  /* 0x0000008300077220 */ /* 0x040fe20000410000 */
[----:B------:R-:W-:Y:S01]  /*10cb0*/  @P0 IADD3.X R5, RZ, R248, RZ, P2, !PT ;  /* 0x000000f8ff050210 */ /* 0x000fe200017fe4ff */
[C---:B------:R-:W-:Y:S01]  /*10cc0*/  FMUL.FTZ R10, R0.reuse, R126 ;  /* 0x0000007e000a7220 */ /* 0x040fe20000410000 */
[----:B------:R-:W-:Y:S01]  /*10cd0*/  @P0 IADD3 R149, P2, R149, R147, RZ ;  /* 0x0000009395950210 */ /* 0x000fe20007f5e0ff */
[----:B------:R-:W-:Y:S01]  /*10ce0*/  FMUL.FTZ R39, R0, R39 ;  /* 0x0000002700277220 */ /* 0x000fe20000410000 */
[----:B------:R-:W-:Y:S01]  /*10cf0*/  @P0 LEA R156, P3, R151, c[0x0][0x1c8], 0x1 ;  /* 0x00007200979c0a11 */ /* 0x000fe200078608ff */
[----:B------:R-:W-:Y:S01]  /*10d00*/  MUFU.EX2 R168, R168 ;  /* 0x000000a800a87308 */ /* 0x000fe20000000800 */
[----:B------:R-:W-:Y:S01]  /*10d10*/  @P0 LEA R154, P1, R149, c[0x0][0x1c8], 0x1 ;  /* 0x00007200959a0a11 */ /* 0x000fe200078208ff */
[----:B------:R-:W-:Y:S01]  /*10d20*/  FMUL.FTZ R41, R2, R41 ;  /* 0x0000002902297220 */ /* 0x000fe20000410000 */
[C---:B------:R-:W-:Y:S01]  /*10d30*/  @P0 IADD3.X R150, R145.reuse, R148, RZ, P4, !PT ;  /* 0x0000009491960210 */ /* 0x040fe200027fe4ff */
[C---:B------:R-:W-:Y:S01]  /*10d40*/  FMUL.FTZ R42, R0.reuse, R42 ;  /* 0x0000002a002a7220 */ /* 0x040fe20000410000 */
[----:B------:R-:W-:Y:S01]  /*10d50*/  @P0 IADD3.X R145, R145, R5, RZ, P2, !PT ;  /* 0x0000000591910210 */ /* 0x000fe200017fe4ff */
[----:B------:R-:W-:Y:S01]  /*10d60*/  FMUL.FTZ R43, R0, R43 ;  /* 0x0000002b002b7220 */ /* 0x000fe20000410000 */
[----:B------:R-:W-:Y:S01]  /*10d70*/  @P0 LEA.HI.X R157, R151, c[0x0][0x1cc], R150, 0x1, P3 ;  /* 0x00007300979d0a11 */ /* 0x000fe200018f0c96 */
[----:B------:R-:W-:Y:S01]  /*10d80*/  FMUL.FTZ R44, R2, R44 ;  /* 0x0000002c022c7220 */ /* 0x000fe20000410000 */
[----:B------:R-:W-:Y:S01]  /*10d90*/  @P0 IADD3 R144, P2, R146, R144, RZ ;  /* 0x0000009092900210 */ /* 0x000fe20007f5e0ff */
[----:B------:R-:W2:Y:S01]  /*10da0*/  MUFU.EX2 R167, R167 ;  /* 0x000000a700a77308 */ /* 0x000ea20000000800 */
[----:B------:R-:W-:Y:S01]  /*10db0*/  @P0 LEA.HI.X R155, R149, c[0x0][0x1cc], R145, 0x1, P1 ;  /* 0x00007300959b0a11 */ /* 0x000fe200008f0c91 */
[----:B------:R-:W-:Y:S01]  /*10dc0*/  FMUL.FTZ R45, R2, R45 ;  /* 0x0000002d022d7220 */ /* 0x000fe20000410000 */
[C---:B------:R-:W-:Y:S01]  /*10dd0*/  @P0 IADD3 R8, P3, R146.reuse, R170, RZ ;  /* 0x000000aa92080210 */ /* 0x040fe20007f7e0ff */
[----:B------:R-:W-:Y:S01]  /*10de0*/  FFMA.FTZ R170, R11, c[0x0][0x2d0], -R171 ;  /* 0x0000b4000baa7a23 */ /* 0x000fe200000108ab */
[----:B------:R-:W-:Y:S01]  /*10df0*/  @P0 IADD3 R146, P1, R146, R147, RZ ;  /* 0x0000009392920210 */ /* 0x000fe20007f3e0ff */
[----:B------:R-:W-:Y:S01]  /*10e00*/  FMUL.FTZ R11, R0, R127 ;  /* 0x0000007f000b7220 */ /* 0x000fe20000410000 */
[----:B------:R-:W-:Y:S01]  /*10e10*/  @P0 IADD3.X R148, R4, R148, RZ, P2, !PT ;  /* 0x0000009404940210 */ /* 0x000fe200017fe4ff */
[----:B------:R-:W-:Y:S01]  /*10e20*/  FMUL.FTZ R46, R0, R46 ;  /* 0x0000002e002e7220 */ /* 0x000fe20000410000 */
[C---:B------:R-:W-:Y:S01]  /*10e30*/  @P0 IADD3.X R5, R4.reuse, R5, RZ, P1, !PT ;  /* 0x0000000504050210 */ /* 0x040fe20000ffe4ff */
[----:B------:R-:W-:Y:S01]  /*10e40*/  MUFU.EX2 R169, R169 ;  /* 0x000000a900a97308 */ /* 0x000fe20000000800 */
[----:B------:R-:W-:Y:S01]  /*10e50*/  @P0 IADD3.X R4, R4, R248, RZ, P3, !PT ;  /* 0x000000f804040210 */ /* 0x000fe20001ffe4ff */
[----:B------:R-:W-:Y:S01]  /*10e60*/  FMUL.FTZ R47, R0, R47 ;  /* 0x0000002f002f7220 */ /* 0x000fe20000410000 */
[----:B------:R-:W-:Y:S01]  /*10e70*/  ISETP.GE.AND P3, PT, R246, c[0x0][0x1d4], PT ;  /* 0x00007500f6007a0c */ /* 0x000fe20003f66270 */
[----:B------:R-:W-:Y:S01]  /*10e80*/  FMUL.FTZ R12, R2, R120 ;  /* 0x00000078020c7220 */ /* 0x000fe20000410000 */
[----:B------:R-:W-:Y:S01]  /*10e90*/  @P0 LEA R150, P4, R8, c[0x0][0x1c8], 0x1 ;  /* 0x0000720008960a11 */ /* 0x000fe200078808ff */
[----:B------:R-:W-:Y:S01]  /*10ea0*/  FMUL.FTZ R13, R2, R121 ;  /* 0x00000079020d7220 */ /* 0x000fe20000410000 */
[----:B------:R-:W-:Y:S01]  /*10eb0*/  @P0 LEA R160, P2, R144, c[0x0][0x1c8], 0x1 ;  /* 0x0000720090a00a11 */ /* 0x000fe200078408ff */
[----:B------:R-:W-:Y:S01]  /*10ec0*/  FMUL.FTZ R48, R2, R48 ;  /* 0x0000003002307220 */ /* 0x000fe20000410000 */
[----:B------:R-:W-:Y:S01]  /*10ed0*/  @P0 LEA.HI.X R151, R8, c[0x0][0x1cc], R4, 0x1, P4 ;  /* 0x0000730008970a11 */ /* 0x000fe200020f0c04 */
[----:B------:R-:W3:Y:S01]  /*10ee0*/  MUFU.EX2 R170, R170 ;  /* 0x000000aa00aa7308 */ /* 0x000ee20000000800 */
[----:B------:R-:W-:Y:S01]  /*10ef0*/  @P0 LEA.HI.X R161, R144, c[0x0][0x1cc], R148, 0x1, P2 ;  /* 0x0000730090a10a11 */ /* 0x000fe200010f0c94 */
[----:B------:R-:W-:Y:S01]  /*10f00*/  FMUL.FTZ R4, R2, R128 ;  /* 0x0000008002047220 */ /* 0x000fe20000410000 */
[----:B------:R-:W-:Y:S01]  /*10f10*/  @P0 LEA R158, P1, R146, c[0x0][0x1c8], 0x1 ;  /* 0x00007200929e0a11 */ /* 0x000fe200078208ff */
[----:B------:R-:W-:Y:S01]  /*10f20*/  FMUL.FTZ R8, R2, R124 ;  /* 0x0000007c02087220 */ /* 0x000fe20000410000 */
[----:B----4-:R-:W-:Y:S01]  /*10f30*/  F2FP.PACK_AB R128, R164, R142 ;  /* 0x0000008ea480723e */ /* 0x010fe200000000ff */
[----:B------:R4:W-:Y:S01]  /*10f40*/  @P0 LDGSTS.E.BYPASS.LTC128B.128 [R217+0x6100], [R152.64], !P3 ;  /* 0x0610000098d90fae */ /* 0x0009e2000d901d46 */
[----:B------:R-:W-:Y:S01]  /*10f50*/  @P0 LEA.HI.X R159, R146, c[0x0][0x1cc], R5, 0x1, P1 ;  /* 0x00007300929f0a11 */ /* 0x000fe200008f0c05 */
[----:B------:R-:W-:Y:S01]  /*10f60*/  FMUL.FTZ R5, R2, R129 ;  /* 0x0000008102057220 */ /* 0x000fe20000410000 */
[----:B-1----:R-:W-:Y:S01]  /*10f70*/  F2FP.PACK_AB R130, R166, R165 ;  /* 0x000000a5a682723e */ /* 0x002fe200000000ff */
[----:B------:R-:W-:Y:S01]  /*10f80*/  FMUL.FTZ R49, R2, R49 ;  /* 0x0000003102317220 */ /* 0x000fe20000410000 */
[----:B--2---:R-:W-:Y:S01]  /*10f90*/  F2FP.PACK_AB R129, R167, R168 ;  /* 0x000000a8a781723e */ /* 0x004fe200000000ff */
[C---:B------:R-:W-:Y:S01]  /*10fa0*/  FMUL.FTZ R50, R0.reuse, R50 ;  /* 0x0000003200327220 */ /* 0x040fe20000410000 */
[----:B------:R-:W-:Y:S01]  /*10fb0*/  MUFU.EX2 R172, R172 ;  /* 0x000000ac00ac7308 */ /* 0x000fe20000000800 */
[----:B------:R1:W-:Y:S01]  /*10fc0*/  @P0 LDGSTS.E.BYPASS.LTC128B.128 [R217+0x8100], [R156.64], !P6 ;  /* 0x081000009cd90fae */ /* 0x0003e2000f101d46 */
[----:B------:R-:W-:Y:S02]  /*10fd0*/  FMUL.FTZ R51, R0, R51 ;  /* 0x0000003300337220 */ /* 0x000fe40000410000 */
[C---:B------:R-:W-:Y:S02]  /*10fe0*/  FMUL.FTZ R52, R2.reuse, R52 ;  /* 0x0000003402347220 */ /* 0x040fe40000410000 */
[----:B------:R-:W-:Y:S02]  /*10ff0*/  FMUL.FTZ R53, R2, R53 ;  /* 0x0000003502357220 */ /* 0x000fe40000410000 */
[C---:B------:R-:W-:Y:S01]  /*11000*/  FMUL.FTZ R54, R0.reuse, R54 ;  /* 0x0000003600367220 */ /* 0x040fe20000410000 */
[----:B------:R4:W-:Y:S01]  /*11010*/  @P0 LDGSTS.E.BYPASS.LTC128B.128 [R217+0xa100], [R154.64], !P5 ;  /* 0x0a1000009ad90fae */ /* 0x0009e2000e901d46 */
[----:B------:R-:W-:Y:S01]  /*11020*/  FMUL.FTZ R55, R0, R55 ;  /* 0x0000003700377220 */ /* 0x000fe20000410000 */
[----:B---3--:R-:W-:Y:S01]  /*11030*/  F2FP.PACK_AB R131, R170, R169 ;  /* 0x000000a9aa83723e */ /* 0x008fe200000000ff */
[C---:B------:R-:W-:Y:S01]  /*11040*/  FMUL.FTZ R56, R2.reuse, R56 ;  /* 0x0000003802387220 */ /* 0x040fe20000410000 */
[----:B------:R-:W-:Y:S01]  /*11050*/  MUFU.EX2 R174, R174 ;  /* 0x000000ae00ae7308 */ /* 0x000fe20000000800 */
[----:B------:R-:W-:Y:S02]  /*11060*/  FMUL.FTZ R57, R2, R57 ;  /* 0x0000003902397220 */ /* 0x000fe40000410000 */
[C---:B------:R-:W-:Y:S01]  /*11070*/  FMUL.FTZ R58, R0.reuse, R58 ;  /* 0x0000003a003a7220 */ /* 0x040fe20000410000 */
[----:B------:R2:W-:Y:S01]  /*11080*/  @P0 LDGSTS.E.BYPASS.LTC128B.128 [R217+0x7100], [R150.64], !P3 ;  /* 0x0710000096d90fae */ /* 0x0005e2000d901d46 */
[----:B------:R-:W-:Y:S02]  /*11090*/  FMUL.FTZ R59, R0, R59 ;  /* 0x0000003b003b7220 */ /* 0x000fe40000410000 */
[C---:B------:R-:W-:Y:S02]  /*110a0*/  FMUL.FTZ R60, R2.reuse, R60 ;  /* 0x0000003c023c7220 */ /* 0x040fe40000410000 */
[----:B------:R-:W-:Y:S01]  /*110b0*/  FMUL.FTZ R61, R2, R61 ;  /* 0x0000003d023d7220 */ /* 0x000fe20000410000 */
[----:B------:R-:W-:Y:S01]  /*110c0*/  MUFU.EX2 R177, R177 ;  /* 0x000000b100b17308 */ /* 0x000fe20000000800 */
[C---:B------:R-:W-:Y:S01]  /*110d0*/  FMUL.FTZ R62, R0.reuse, R62 ;  /* 0x0000003e003e7220 */ /* 0x040fe20000410000 */
[----:B------:R3:W-:Y:S01]  /*110e0*/  @P0 LDGSTS.E.BYPASS.LTC128B.128 [R217+0x9100], [R160.64], !P6 ;  /* 0x09100000a0d90fae */ /* 0x0007e2000f101d46 */
[----:B------:R-:W-:Y:S02]  /*110f0*/  FMUL.FTZ R63, R0, R63 ;  /* 0x0000003f003f7220 */ /* 0x000fe40000410000 */
[C---:B------:R-:W-:Y:S02]  /*11100*/  FMUL.FTZ R64, R2.reuse, R64 ;  /* 0x0000004002407220 */ /* 0x040fe40000410000 */
        /* <DEDUP_REMOVED lines=8> */
[----:B------:R-:W5:Y:S01]  /*11190*/  LDSM.16.MT88.4 R144, [R194] ;  /* 0x00000000c290783b */ /* 0x000f620000004200 */
[----:B------:R-:W-:Y:S02]  /*111a0*/  FMUL.FTZ R71, R0, R71 ;  /* 0x0000004700477220 */ /* 0x000fe40000410000 */
[C---:B------:R-:W-:Y:S02]  /*111b0*/  FMUL.FTZ R72, R2.reuse, R72 ;  /* 0x0000004802487220 */ /* 0x040fe40000410000 */
[----:B------:R-:W-:Y:S02]  /*111c0*/  FMUL.FTZ R73, R2, R73 ;  /* 0x0000004902497220 */ /* 0x000fe40000410000 */
[C---:B------:R-:W-:Y:S01]  /*111d0*/  FMUL.FTZ R74, R0.reuse, R74 ;  /* 0x0000004a004a7220 */ /* 0x040fe20000410000 */
[----:B--2---:R-:W2:Y:S01]  /*111e0*/  LDSM.16.MT88.4 R148, [R193] ;  /* 0x00000000c194783b */ /* 0x004ea20000004200 */
[----:B------:R-:W-:Y:S02]  /*111f0*/  FMUL.FTZ R75, R0, R75 ;  /* 0x0000004b004b7220 */ /* 0x000fe40000410000 */
[C---:B------:R-:W-:Y:S02]  /*11200*/  FMUL.FTZ R76, R2.reuse, R76 ;  /* 0x0000004c024c7220 */ /* 0x040fe40000410000 */
[----:B------:R-:W-:Y:S02]  /*11210*/  FMUL.FTZ R77, R2, R77 ;  /* 0x0000004d024d7220 */ /* 0x000fe40000410000 */
[C---:B------:R-:W-:Y:S01]  /*11220*/  FMUL.FTZ R78, R0.reuse, R78 ;  /* 0x0000004e004e7220 */ /* 0x040fe20000410000 */
[----:B----4-:R-:W4:Y:S01]  /*11230*/  LDSM.16.MT88.4 R152, [R192] ;  /* 0x00000000c098783b */ /* 0x010f220000004200 */
[----:B------:R-:W-:Y:S02]  /*11240*/  FMUL.FTZ R79, R0, R79 ;  /* 0x0000004f004f7220 */ /* 0x000fe40000410000 */
[C---:B------:R-:W-:Y:S02]  /*11250*/  FMUL.FTZ R80, R2.reuse, R80 ;  /* 0x0000005002507220 */ /* 0x040fe40000410000 */
[----:B------:R-:W-:Y:S02]  /*11260*/  FMUL.FTZ R81, R2, R81 ;  /* 0x0000005102517220 */ /* 0x000fe40000410000 */
[C---:B------:R-:W-:Y:S01]  /*11270*/  FMUL.FTZ R82, R0.reuse, R82 ;  /* 0x0000005200527220 */ /* 0x040fe20000410000 */
[----:B------:R-:W3:Y:S01]  /*11280*/  LDSM.16.MT88.4 R124, [R191] ;  /* 0x00000000bf7c783b */ /* 0x000ee20000004200 */
[----:B------:R-:W-:Y:S02]  /*11290*/  FMUL.FTZ R83, R0, R83 ;  /* 0x0000005300537220 */ /* 0x000fe40000410000 */
[C---:B------:R-:W-:Y:S02]  /*112a0*/  FMUL.FTZ R84, R2.reuse, R84 ;  /* 0x0000005402547220 */ /* 0x040fe40000410000 */
[----:B------:R-:W-:Y:S02]  /*112b0*/  FMUL.FTZ R85, R2, R85 ;  /* 0x0000005502557220 */ /* 0x000fe40000410000 */
[C---:B------:R-:W-:Y:S01]  /*112c0*/  FMUL.FTZ R86, R0.reuse, R86 ;  /* 0x0000005600567220 */ /* 0x040fe20000410000 */
[----:B-1----:R-:W-:Y:S01]  /*112d0*/  LDSM.16.MT88.4 R156, [R194+0x2800] ;  /* 0x00280000c29c783b */ /* 0x002fe20000004200 */
[----:B------:R-:W-:Y:S02]  /*112e0*/  FMUL.FTZ R87, R0, R87 ;  /* 0x0000005700577220 */ /* 0x000fe40000410000 */
[C---:B------:R-:W-:Y:S02]  /*112f0*/  FMUL.FTZ R88, R2.reuse, R88 ;  /* 0x0000005802587220 */ /* 0x040fe40000410000 */
[----:B------:R-:W-:Y:S02]  /*11300*/  FMUL.FTZ R89, R2, R89 ;  /* 0x0000005902597220 */ /* 0x000fe40000410000 */
[C---:B------:R-:W-:Y:S01]  /*11310*/  FMUL.FTZ R90, R0.reuse, R90 ;  /* 0x0000005a005a7220 */ /* 0x040fe20000410000 */
[C---:B-----5:R-:W-:Y:S01]  /*11320*/  HMMA.16816.F32 R4, R128.reuse, R144, R4 ;  /* 0x000000908004723c */ /* 0x060fe20000001804 */
[----:B------:R-:W0:Y:S04]  /*11330*/  LDGDEPBAR ;  /* 0x00000000000079af */ /* 0x000e280000000000 */
[----:B------:R-:W-:Y:S02]  /*11340*/  FMUL.FTZ R91, R0, R91 ;  /* 0x0000005b005b7220 */ /* 0x000fe40000410000 */
[C---:B------:R-:W-:Y:S01]  /*11350*/  FMUL.FTZ R92, R2.reuse, R92 ;  /* 0x0000005c025c7220 */ /* 0x040fe20000410000 */
        /* <DEDUP_REMOVED lines=11> */
[C---:B----4-:R-:W-:Y:S04]  /*11410*/  HMMA.16816.F32 R44, R128.reuse, R152, R44 ;  /* 0x00000098802c723c */ /* 0x050fe8000000182c */
[----:B------:R-:W-:Y:S02]  /*11420*/  FMUL.FTZ R99, R0, R99 ;  /* 0x0000006300637220 */ /* 0x000fe40000410000 */
[--C-:B------:R-:W-:Y:S02]  /*11430*/  FFMA.FTZ R175, R14, c[0x0][0x2d0], -R171.reuse ;  /* 0x0000b4000eaf7a23 */ /* 0x100fe400000108ab */
[C---:B------:R-:W-:Y:S01]  /*11440*/  HMMA.16816.F32 R48, R128.reuse, R154, R48 ;  /* 0x0000009a8030723c */ /* 0x040fe20000001830 */
[----:B------:R-:W-:Y:S03]  /*11450*/  LDSM.16.MT88.4 R152, [R191+0x800] ;  /* 0x00080000bf98783b */ /* 0x000fe60000004200 */
[C---:B------:R-:W-:Y:S01]  /*11460*/  FMUL.FTZ R14, R0.reuse, R122 ;  /* 0x0000007a000e7220 */ /* 0x040fe20000410000 */
[----:B------:R-:W-:Y:S01]  /*11470*/  MUFU.EX2 R175, R175 ;  /* 0x000000af00af7308 */ /* 0x000fe20000000800 */
[--C-:B------:R-:W-:Y:S02]  /*11480*/  FFMA.FTZ R176, R15, c[0x0][0x2d0], -R171.reuse ;  /* 0x0000b4000fb07a23 */ /* 0x100fe400000108ab */
[C---:B---3--:R-:W-:Y:S04]  /*11490*/  HMMA.16816.F32 R52, R128.reuse, R124, R52 ;  /* 0x0000007c8034723c */ /* 0x048fe80000001834 */
[----:B------:R-:W-:Y:S02]  /*114a0*/  FMUL.FTZ R15, R0, R123 ;  /* 0x0000007b000f7220 */ /* 0x000fe40000410000 */
[----:B------:R-:W-:Y:S01]  /*114b0*/  LDSM.16.MT88.4 R120, [R191+0x4000] ;  /* 0x00400000bf78783b */ /* 0x000fe20000004200 */
[--C-:B------:R-:W-:Y:S01]  /*114c0*/  FFMA.FTZ R19, R19, c[0x0][0x2d0], -R171.reuse ;  /* 0x0000b40013137a23 */ /* 0x100fe200000108ab */
[C---:B------:R-:W-:Y:S01]  /*114d0*/  HMMA.16816.F32 R56, R128.reuse, R126, R56 ;  /* 0x0000007e8038723c */ /* 0x040fe20000001838 */
[----:B------:R-:W-:Y:S03]  /*114e0*/  MUFU.EX2 R176, R176 ;  /* 0x000000b000b07308 */ /* 0x000fe60000000800 */
[C---:B------:R-:W-:Y:S02]  /*114f0*/  FMUL.FTZ R100, R2.reuse, R100 ;  /* 0x0000006402647220 */ /* 0x040fe40000410000 */
[----:B------:R-:W3:Y:S01]  /*11500*/  LDSM.16.MT88.4 R124, [R192+0x2000] ;  /* 0x00200000c07c783b */ /* 0x000ee20000004200 */
[----:B------:R-:W-:Y:S01]  /*11510*/  FMUL.FTZ R101, R2, R101 ;  /* 0x0000006502657220 */ /* 0x000fe20000410000 */
[C---:B-1----:R-:W-:Y:S03]  /*11520*/  HMMA.16816.F32 R60, R128.reuse, R144, R60 ;  /* 0x00000090803c723c */ /* 0x042fe6000000183c */
[----:B------:R-:W1:Y:S01]  /*11530*/  MUFU.EX2 R162, R19 ;  /* 0x0000001300a27308 */ /* 0x000e620000000800 */
[C---:B------:R-:W-:Y:S02]  /*11540*/  FMUL.FTZ R102, R0.reuse, R102 ;  /* 0x0000006600667220 */ /* 0x040fe40000410000 */
[----:B------:R-:W-:Y:S02]  /*11550*/  FMUL.FTZ R103, R0, R103 ;  /* 0x0000006700677220 */ /* 0x000fe40000410000 */
[C---:B------:R-:W-:Y:S01]  /*11560*/  HMMA.16816.F32 R64, R128.reuse, R146, R64 ;  /* 0x000000928040723c */ /* 0x040fe20000001840 */
[----:B------:R-:W4:Y:S03]  /*11570*/  LDSM.16.MT88.4 R144, [R191+0x2000] ;  /* 0x00200000bf90783b */ /* 0x000f260000004200 */
[C---:B------:R-:W-:Y:S02]  /*11580*/  FMUL.FTZ R104, R2.reuse, R104 ;  /* 0x0000006802687220 */ /* 0x040fe40000410000 */
[----:B------:R-:W-:Y:S02]  /*11590*/  FMUL.FTZ R105, R2, R105 ;  /* 0x0000006902697220 */ /* 0x000fe40000410000 */
[C---:B--2---:R-:W-:Y:S04]  /*115a0*/  HMMA.16816.F32 R68, R128.reuse, R148, R68 ;  /* 0x000000948044723c */ /* 0x044fe80000001844 */
[C---:B------:R-:W-:Y:S02]  /*115b0*/  FMUL.FTZ R106, R0.reuse, R106 ;  /* 0x0000006a006a7220 */ /* 0x040fe40000410000 */
[----:B------:R-:W-:Y:S02]  /*115c0*/  FMUL.FTZ R107, R0, R107 ;  /* 0x0000006b006b7220 */ /* 0x000fe40000410000 */
[C---:B------:R-:W-:Y:S01]  /*115d0*/  HMMA.16816.F32 R72, R128.reuse, R150, R72 ;  /* 0x000000968048723c */ /* 0x040fe20000001848 */
[----:B------:R-:W2:Y:S03]  /*115e0*/  LDSM.16.MT88.4 R148, [R194+0x4000] ;  /* 0x00400000c294783b */ /* 0x000ea60000004200 */
[C---:B------:R-:W-:Y:S02]  /*115f0*/  FMUL.FTZ R108, R2.reuse, R108 ;  /* 0x0000006c026c7220 */ /* 0x040fe40000410000 */
[----:B------:R-:W-:Y:S02]  /*11600*/  FMUL.FTZ R109, R2, R109 ;  /* 0x0000006d026d7220 */ /* 0x000fe40000410000 */
[C---:B------:R-:W-:Y:S04]  /*11610*/  FMUL.FTZ R110, R0.reuse, R110 ;  /* 0x0000006e006e7220 */ /* 0x040fe80000410000 */
[----:B------:R-:W-:Y:S01]  /*11620*/  FMUL.FTZ R111, R0, R111 ;  /* 0x0000006f006f7220 */ /* 0x000fe20000410000 */
[C---:B---3--:R-:W-:Y:S03]  /*11630*/  HMMA.16816.F32 R76, R128.reuse, R124, R76 ;  /* 0x0000007c804c723c */ /* 0x048fe6000000184c */
[----:B------:R-:W-:Y:S02]  /*11640*/  FFMA.FTZ R179, R18, c[0x0][0x2d0], -R171 ;  /* 0x0000b40012b37a23 */ /* 0x000fe400000108ab */
[C---:B------:R-:W-:Y:S01]  /*11650*/  FMUL.FTZ R16, R2.reuse, R116 ;  /* 0x0000007402107220 */ /* 0x040fe20000410000 */
[----:B-1----:R-:W-:Y:S01]  /*11660*/  MOV R116, R162 ;  /* 0x000000a200747202 */ /* 0x002fe20000000f00 */
[----:B------:R-:W-:Y:S01]  /*11670*/  FMUL.FTZ R17, R2, R117 ;  /* 0x0000007502117220 */ /* 0x000fe20000410000 */
[C---:B------:R-:W-:Y:S01]  /*11680*/  HMMA.16816.F32 R80, R128.reuse, R126, R80 ;  /* 0x0000007e8050723c */ /* 0x040fe20000001850 */
[----:B------:R-:W1:Y:S01]  /*11690*/  LDSM.16.MT88.4 R124, [R193+0x4000] ;  /* 0x00400000c17c783b */ /* 0x000e620000004200 */
[----:B------:R-:W3:Y:S02]  /*116a0*/  MUFU.EX2 R179, R179 ;  /* 0x000000b300b37308 */ /* 0x000ee40000000800 */
[----:B------:R-:W-:Y:S01]  /*116b0*/  F2FP.PACK_AB R117, R176, R175 ;  /* 0x000000afb075723e */ /* 0x000fe200000000ff */
[----:B------:R-:W-:Y:S01]  /*116c0*/  FMUL.FTZ R18, R0, R118 ;  /* 0x0000007600127220 */ /* 0x000fe20000410000 */
[----:B------:R-:W-:Y:S01]  /*116d0*/  F2FP.PACK_AB R118, R178, R177 ;  /* 0x000000b1b276723e */ /* 0x000fe200000000ff */
[----:B------:R-:W-:Y:S01]  /*116e0*/  FMUL.FTZ R19, R0, R119 ;  /* 0x0000007700137220 */ /* 0x000fe20000410000 */
[C---:B----4-:R-:W-:Y:S01]  /*116f0*/  HMMA.16816.F32 R84, R128.reuse, R144, R84 ;  /* 0x000000908054723c */ /* 0x050fe20000001854 */
[----:B------:R-:W-:Y:S03]  /*11700*/  LDSM.16.MT88.4 R160, [R193+0x2800] ;  /* 0x00280000c1a0783b */ /* 0x000fe60000004200 */
[C---:B------:R-:W-:Y:S02]  /*11710*/  FMUL.FTZ R112, R2.reuse, R112 ;  /* 0x0000007002707220 */ /* 0x040fe40000410000 */
[----:B------:R-:W-:Y:S02]  /*11720*/  FMUL.FTZ R113, R2, R113 ;  /* 0x0000007102717220 */ /* 0x000fe40000410000 */
[C---:B------:R-:W-:Y:S01]  /*11730*/  HMMA.16816.F32 R88, R128.reuse, R146, R88 ;  /* 0x000000928058723c */ /* 0x040fe20000001858 */
[----:B------:R-:W4:Y:S03]  /*11740*/  LDSM.16.MT88.4 R144, [R192+0x4000] ;  /* 0x00400000c090783b */ /* 0x000f260000004200 */
[C---:B------:R-:W-:Y:S02]  /*11750*/  FMUL.FTZ R114, R0.reuse, R114 ;  /* 0x0000007200727220 */ /* 0x040fe40000410000 */
[----:B------:R-:W-:Y:S02]  /*11760*/  FMUL.FTZ R115, R0, R115 ;  /* 0x0000007300737220 */ /* 0x000fe40000410000 */
[C---:B--2---:R-:W-:Y:S04]  /*11770*/  HMMA.16816.F32 R92, R128.reuse, R148, R92 ;  /* 0x00000094805c723c */ /* 0x044fe8000000185c */
[----:B------:R-:W-:Y:S01]  /*11780*/  FFMA.FTZ R142, R2, R252, R142 ;  /* 0x000000fc028e7223 */ /* 0x000fe2000001008e */
[----:B------:R-:W-:Y:S01]  /*11790*/  MOV R2, R137 ;  /* 0x0000008900027202 */ /* 0x000fe20000000f00 */
[----:B------:R-:W-:Y:S02]  /*117a0*/  FFMA.FTZ R168, R0, R251, R168 ;  /* 0x000000fb00a87223 */ /* 0x000fe400000100a8 */
[C---:B------:R-:W-:Y:S01]  /*117b0*/  HMMA.16816.F32 R96, R128.reuse, R150, R96 ;  /* 0x000000968060723c */ /* 0x040fe20000001860 */
[----:B------:R-:W-:Y:S03]  /*117c0*/  LDSM.16.MT88.4 R148, [R192+0x800] ;  /* 0x00080000c094783b */ /* 0x000fe60000004200 */
[----:B------:R-:W-:Y:S02]  /*117d0*/  FADD.FTZ R142, R164, R142 ;  /* 0x0000008ea48e7221 */ /* 0x000fe40000010000 */
[----:B------:R-:W-:Y:S02]  /*117e0*/  FADD.FTZ R168, R167, R168 ;  /* 0x000000a8a7a87221 */ /* 0x000fe40000010000 */
[----:B------:R-:W-:Y:S01]  /*117f0*/  FADD.FTZ R142, R165, R142 ;  /* 0x0000008ea58e7221 */ /* 0x000fe20000010000 */
[C---:B-1----:R-:W-:Y:S03]  /*11800*/  HMMA.16816.F32 R12, R128.reuse, R124, R12 ;  /* 0x0000007c800c723c */ /* 0x042fe6000000180c */
[----:B------:R-:W-:Y:S02]  /*11810*/  FADD.FTZ R168, R169, R168 ;  /* 0x000000a8a9a87221 */ /* 0x000fe40000010000 */
[----:B------:R-:W-:Y:S02]  /*11820*/  FADD.FTZ R166, R166, R142 ;  /* 0x0000008ea6a67221 */ /* 0x000fe40000010000 */
[----:B------:R-:W-:Y:S01]  /*11830*/  FADD.FTZ R170, R170, R168 ;  /* 0x000000a8aaaa7221 */ /* 0x000fe20000010000 */
[C---:B------:R-:W-:Y:S01]  /*11840*/  HMMA.16816.F32 R100, R128.reuse, R126, R100 ;  /* 0x0000007e8064723c */ /* 0x040fe20000001864 */
[----:B------:R-:W1:Y:S03]  /*11850*/  LDSM.16.MT88.4 R124, [R194+0x800] ;  /* 0x00080000c27c783b */ /* 0x000e660000004200 */
[----:B------:R-:W-:Y:S02]  /*11860*/  FADD.FTZ R166, R172, R166 ;  /* 0x000000a6aca67221 */ /* 0x000fe40000010000 */
[----:B------:R-:W-:Y:S02]  /*11870*/  FADD.FTZ R170, R175, R170 ;  /* 0x000000aaafaa7221 */ /* 0x000fe40000010000 */
[C---:B----4-:R-:W-:Y:S04]  /*11880*/  HMMA.16816.F32 R104, R128.reuse, R144, R104 ;  /* 0x000000908068723c */ /* 0x050fe80000001868 */
[----:B------:R-:W-:Y:S04]  /*11890*/  FADD.FTZ R176, R176, R170 ;  /* 0x000000aab0b07221 */ /* 0x000fe80000010000 */
[C---:B------:R-:W-:Y:S01]  /*118a0*/  HMMA.16816.F32 R108, R128.reuse, R146, R108 ;  /* 0x00000092806c723c */ /* 0x040fe2000000186c */
[----:B------:R-:W2:Y:S03]  /*118b0*/  LDSM.16.MT88.4 R144, [R193+0x800] ;  /* 0x00080000c190783b */ /* 0x000ea60000004200 */
[----:B---3--:R-:W-:Y:S04]  /*118c0*/  FADD.FTZ R0, R179, R176 ;  /* 0x000000b0b3007221 */ /* 0x008fe80000010000 */
[C---:B------:R-:W-:Y:S08]  /*118d0*/  HMMA.16816.F32 R16, R128.reuse, R120, R16 ;  /* 0x000000788010723c */ /* 0x040ff00000001810 */
[----:B------:R-:W-:Y:S01]  /*118e0*/  HMMA.16816.F32 R112, R128, R122, R112 ;  /* 0x0000007a8070723c */ /* 0x000fe20000001870 */
[----:B------:R-:W3:Y:S06]  /*118f0*/  LDSM.16.MT88.4 R120, [R192+0x2800] ;  /* 0x00280000c078783b */ /* 0x000eec0000004200 */
[----:B------:R-:W-:Y:S02]  /*11900*/  MOV R131, R116 ;  /* 0x0000007400837202 */ /* 0x000fe40000000f00 */
[C---:B------:R-:W-:Y:S03]  /*11910*/  F2FP.PACK_AB R116, R174.reuse, R172 ;  /* 0x000000acae74723e */ /* 0x040fe600000000ff */
[----:B------:R-:W-:Y:S01]  /*11920*/  F2FP.PACK_AB R119, R131, R179 ;  /* 0x000000b38377723e */ /* 0x000fe200000000ff */
[----:B------:R-:W-:Y:S04]  /*11930*/  FADD.FTZ R174, R174, R166 ;  /* 0x000000a6aeae7221 */ /* 0x000fe80000010000 */
[----:B------:R-:W-:Y:S02]  /*11940*/  FADD.FTZ R174, R177, R174 ;  /* 0x000000aeb1ae7221 */ /* 0x000fe40000010000 */
[C---:B-1----:R-:W-:Y:S05]  /*11950*/  HMMA.16816.F32 R4, R116.reuse, R124, R4 ;  /* 0x0000007c7404723c */ /* 0x042fea0000001804 */
[----:B------:R-:W-:Y:S03]  /*11960*/  FADD.FTZ R178, R178, R174 ;  /* 0x000000aeb2b27221 */ /* 0x000fe60000010000 */
[C---:B------:R-:W-:Y:S01]  /*11970*/  HMMA.16816.F32 R8, R116.reuse, R126, R8 ;  /* 0x0000007e7408723c */ /* 0x040fe20000001808 */
[----:B------:R-:W1:Y:S07]  /*11980*/  LDSM.16.MT88.4 R124, [R191+0x2800] ;  /* 0x00280000bf7c783b */ /* 0x000e6e0000004200 */
[C---:B--2---:R-:W-:Y:S08]  /*11990*/  HMMA.16816.F32 R36, R116.reuse, R144, R36 ;  /* 0x000000907424723c */ /* 0x044ff00000001824 */
[C---:B------:R-:W-:Y:S01]  /*119a0*/  HMMA.16816.F32 R40, R116.reuse, R146, R40 ;  /* 0x000000927428723c */ /* 0x040fe20000001828 */
[----:B------:R-:W-:Y:S07]  /*119b0*/  LDSM.16.MT88.4 R144, [R193+0x4800] ;  /* 0x00480000c190783b */ /* 0x000fee0000004200 */
[C---:B------:R-:W-:Y:S08]  /*119c0*/  HMMA.16816.F32 R44, R116.reuse, R148, R44 ;  /* 0x00000094742c723c */ /* 0x040ff0000000182c */
[C---:B------:R-:W-:Y:S01]  /*119d0*/  HMMA.16816.F32 R48, R116.reuse, R150, R48 ;  /* 0x000000967430723c */ /* 0x040fe20000001830 */
[----:B------:R-:W-:Y:S07]  /*119e0*/  LDSM.16.MT88.4 R148, [R192+0x1000] ;  /* 0x00100000c094783b */ /* 0x000fee0000004200 */
[C---:B------:R-:W-:Y:S07]  /*119f0*/  HMMA.16816.F32 R52, R116.reuse, R152, R52 ;  /* 0x000000987434723c */ /* 0x040fee0000001834 */
[--C-:B------:R-:W-:Y:S01]  /*11a00*/  FFMA.FTZ R152, R20, c[0x0][0x2d0], -R173.reuse ;  /* 0x0000b40014987a23 */ /* 0x100fe200000108ad */
[C---:B------:R-:W-:Y:S04]  /*11a10*/  HMMA.16816.F32 R56, R116.reuse, R154, R56 ;  /* 0x0000009a7438723c */ /* 0x040fe80000001838 */
[----:B------:R-:W-:Y:S01]  /*11a20*/  FFMA.FTZ R153, R21, c[0x0][0x2d0], -R173 ;  /* 0x0000b40015997a23 */ /* 0x000fe200000108ad */
[----:B------:R-:W2:Y:S02]  /*11a30*/  MUFU.EX2 R152, R152 ;  /* 0x0000009800987308 */ /* 0x000ea40000000800 */
[--C-:B------:R-:W-:Y:S01]  /*11a40*/  FFMA.FTZ R154, R22, c[0x0][0x2d0], -R171.reuse ;  /* 0x0000b400169a7a23 */ /* 0x100fe200000108ab */
[C---:B------:R-:W-:Y:S04]  /*11a50*/  HMMA.16816.F32 R60, R116.reuse, R156, R60 ;  /* 0x0000009c743c723c */ /* 0x040fe8000000183c */
[----:B------:R-:W-:Y:S02]  /*11a60*/  FFMA.FTZ R155, R23, c[0x0][0x2d0], -R171 ;  /* 0x0000b400179b7a23 */ /* 0x000fe400000108ab */
[----:B------:R-:W-:Y:S01]  /*11a70*/  LDSM.16.MT88.4 R20, [R192+0x4800] ;  /* 0x00480000c014783b */ /* 0x000fe20000004200 */
[--C-:B------:R-:W-:Y:S01]  /*11a80*/  FFMA.FTZ R156, R24, c[0x0][0x2d0], -R173.reuse ;  /* 0x0000b400189c7a23 */ /* 0x100fe200000108ad */
[C---:B------:R-:W-:Y:S01]  /*11a90*/  HMMA.16816.F32 R64, R116.reuse, R158, R64 ;  /* 0x0000009e7440723c */ /* 0x040fe20000001840 */
[----:B------:R-:W-:Y:S03]  /*11aa0*/  MUFU.EX2 R153, R153 ;  /* 0x0000009900997308 */ /* 0x000fe60000000800 */
[----:B------:R-:W-:Y:S03]  /*11ab0*/  FFMA.FTZ R157, R25, c[0x0][0x2d0], -R173 ;  /* 0x0000b400199d7a23 */ /* 0x000fe600000108ad */
[--C-:B------:R-:W-:Y:S01]  /*11ac0*/  FFMA.FTZ R158, R26, c[0x0][0x2d0], -R171.reuse ;  /* 0x0000b4001a9e7a23 */ /* 0x100fe200000108ab */
[C---:B------:R-:W-:Y:S03]  /*11ad0*/  HMMA.16816.F32 R68, R116.reuse, R160, R68 ;  /* 0x000000a07444723c */ /* 0x040fe60000001844 */
[----:B------:R-:W4:Y:S01]  /*11ae0*/  MUFU.EX2 R154, R154 ;  /* 0x0000009a009a7308 */ /* 0x000f220000000800 */
[----:B------:R-:W-:Y:S02]  /*11af0*/  FFMA.FTZ R159, R27, c[0x0][0x2d0], -R171 ;  /* 0x0000b4001b9f7a23 */ /* 0x000fe400000108ab */
[----:B------:R-:W-:Y:S01]  /*11b00*/  LDSM.16.MT88.4 R24, [R191+0x1000] ;  /* 0x00100000bf18783b */ /* 0x000fe20000004200 */
[----:B------:R-:W-:Y:S01]  /*11b10*/  MOV R161, R131 ;  /* 0x0000008300a17202 */ /* 0x000fe20000000f00 */
[C---:B------:R-:W-:Y:S04]  /*11b20*/  HMMA.16816.F32 R72, R116.reuse, R162, R72 ;  /* 0x000000a27448723c */ /* 0x040fe80000001848 */
[----:B------:R-:W-:Y:S01]  /*11b30*/  FADD.FTZ R0, R161, R0 ;  /* 0x00000000a1007221 */ /* 0x000fe20000010000 */
[----:B------:R-:W5:Y:S01]  /*11b40*/  MUFU.EX2 R155, R155 ;  /* 0x0000009b009b7308 */ /* 0x000f620000000800 */
[----:B------:R-:W5:Y:S01]  /*11b50*/  LDSM.16.MT88.4 R128, [R194+0x4800] ;  /* 0x00480000c280783b */ /* 0x000f620000004200 */
[----:B--2---:R-:W-:Y:S01]  /*11b60*/  FADD.FTZ R178, R152, R178 ;  /* 0x000000b298b27221 */ /* 0x004fe20000010000 */
[C---:B---3--:R-:W-:Y:S07]  /*11b70*/  HMMA.16816.F32 R76, R116.reuse, R120, R76 ;  /* 0x00000078744c723c */ /* 0x048fee000000184c */
[----:B------:R-:W-:Y:S01]  /*11b80*/  MUFU.EX2 R156, R156 ;  /* 0x0000009c009c7308 */ /* 0x000fe20000000800 */
[C---:B------:R-:W-:Y:S01]  /*11b90*/  HMMA.16816.F32 R80, R116.reuse, R122, R80 ;  /* 0x0000007a7450723c */ /* 0x040fe20000001850 */
[----:B------:R-:W2:Y:S03]  /*11ba0*/  LDSM.16.MT88.4 R120, [R191+0x4800] ;  /* 0x00480000bf78783b */ /* 0x000ea60000004200 */
[----:B----4-:R-:W-:Y:S04]  /*11bb0*/  FADD.FTZ R0, R154, R0 ;  /* 0x000000009a007221 */ /* 0x010fe80000010000 */
[C---:B-1----:R-:W-:Y:S01]  /*11bc0*/  HMMA.16816.F32 R84, R116.reuse, R124, R84 ;  /* 0x0000007c7454723c */ /* 0x042fe20000001854 */
[----:B------:R-:W1:Y:S07]  /*11bd0*/  MUFU.EX2 R157, R157 ;  /* 0x0000009d009d7308 */ /* 0x000e6e0000000800 */
[C---:B------:R-:W-:Y:S01]  /*11be0*/  HMMA.16816.F32 R88, R116.reuse, R126, R88 ;  /* 0x0000007e7458723c */ /* 0x040fe20000001858 */
[----:B------:R-:W3:Y:S02]  /*11bf0*/  LDSM.16.MT88.4 R124, [R194+0x1000] ;  /* 0x00100000c27c783b */ /* 0x000ee40000004200 */
[----:B------:R-:W-:Y:S10]  /*11c00*/  MUFU.EX2 R158, R158 ;  /* 0x0000009e009e7308 */ /* 0x000ff40000000800 */
[----:B------:R-:W4:Y:S01]  /*11c10*/  MUFU.EX2 R159, R159 ;  /* 0x0000009f009f7308 */ /* 0x000f220000000800 */
[C---:B-----5:R-:W-:Y:S08]  /*11c20*/  HMMA.16816.F32 R92, R116.reuse, R128, R92 ;  /* 0x00000080745c723c */ /* 0x060ff0000000185c */
[C---:B------:R-:W-:Y:S01]  /*11c30*/  HMMA.16816.F32 R96, R116.reuse, R130, R96 ;  /* 0x000000827460723c */ /* 0x040fe20000001860 */
[----:B------:R-:W5:Y:S07]  /*11c40*/  LDSM.16.MT88.4 R128, [R193+0x1000] ;  /* 0x00100000c180783b */ /* 0x000f6e0000004200 */
[C---:B------:R-:W-:Y:S08]  /*11c50*/  HMMA.16816.F32 R12, R116.reuse, R144, R12 ;  /* 0x00000090740c723c */ /* 0x040ff0000000180c */
[C---:B------:R-:W-:Y:S01]  /*11c60*/  HMMA.16816.F32 R100, R116.reuse, R146, R100 ;  /* 0x000000927464723c */ /* 0x040fe20000001864 */
[----:B------:R-:W5:Y:S07]  /*11c70*/  LDSM.16.MT88.4 R144, [R194+0x3000] ;  /* 0x00300000c290783b */ /* 0x000f6e0000004200 */
[C---:B------:R-:W-:Y:S07]  /*11c80*/  HMMA.16816.F32 R104, R116.reuse, R20, R104 ;  /* 0x000000147468723c */ /* 0x040fee0000001868 */
[----:B------:R-:W-:Y:S01]  /*11c90*/  F2FP.PACK_AB R20, R153, R152 ;  /* 0x000000989914723e */ /* 0x000fe200000000ff */
[C---:B------:R-:W-:Y:S04]  /*11ca0*/  HMMA.16816.F32 R108, R116.reuse, R22, R108 ;  /* 0x00000016746c723c */ /* 0x040fe8000000186c */
[----:B------:R-:W-:Y:S01]  /*11cb0*/  F2FP.PACK_AB R21, R155, R154 ;  /* 0x0000009a9b15723e */ /* 0x000fe200000000ff */
[----:B------:R-:W-:Y:S02]  /*11cc0*/  FADD.FTZ R153, R153, R178 ;  /* 0x000000b299997221 */ /* 0x000fe40000010000 */
[----:B-1----:R-:W-:Y:S01]  /*11cd0*/  F2FP.PACK_AB R22, R157, R156 ;  /* 0x0000009c9d16723e */ /* 0x002fe200000000ff */
[C---:B--2---:R-:W-:Y:S04]  /*11ce0*/  HMMA.16816.F32 R16, R116.reuse, R120, R16 ;  /* 0x000000787410723c */ /* 0x044fe80000001810 */
[----:B----4-:R-:W-:Y:S01]  /*11cf0*/  F2FP.PACK_AB R23, R159, R158 ;  /* 0x0000009e9f17723e */ /* 0x010fe200000000ff */
[----:B------:R-:W-:Y:S01]  /*11d00*/  FADD.FTZ R155, R155, R0 ;  /* 0x000000009b9b7221 */ /* 0x000fe20000010000 */
[----:B------:R-:W-:Y:S01]  /*11d10*/  MOV R0, R3 ;  /* 0x0000000300007202 */ /* 0x000fe20000000f00 */
[----:B------:R-:W-:Y:S01]  /*11d20*/  FADD.FTZ R153, R156, R153 ;  /* 0x000000999c997221 */ /* 0x000fe20000010000 */
[----:B------:R-:W-:Y:S01]  /*11d30*/  HMMA.16816.F32 R112, R116, R122, R112 ;  /* 0x0000007a7470723c */ /* 0x000fe20000001870 */
[----:B------:R-:W1:Y:S03]  /*11d40*/  LDSM.16.MT88.4 R116, [R193+0x3000] ;  /* 0x00300000c174783b */ /* 0x000e660000004200 */
[----:B------:R-:W-:Y:S02]  /*11d50*/  FADD.FTZ R155, R158, R155 ;  /* 0x0000009b9e9b7221 */ /* 0x000fe40000010000 */
[----:B------:R-:W-:Y:S02]  /*11d60*/  FADD.FTZ R157, R157, R153 ;  /* 0x000000999d9d7221 */ /* 0x000fe40000010000 */
[C---:B---3--:R-:W-:Y:S01]  /*11d70*/  HMMA.16816.F32 R4, R20.reuse, R124, R4 ;  /* 0x0000007c1404723c */ /* 0x048fe20000001804 */
[----:B------:R-:W2:Y:S04]  /*11d80*/  LDSM.16.MT88.4 R120, [R192+0x3000] ;  /* 0x00300000c078783b */ /* 0x000ea80000004200 */
[----:B------:R-:W-:Y:S03]  /*11d90*/  FADD.FTZ R159, R159, R155 ;  /* 0x0000009b9f9f7221 */ /* 0x000fe60000010000 */
[C---:B------:R-:W-:Y:S01]  /*11da0*/  HMMA.16816.F32 R8, R20.reuse, R126, R8 ;  /* 0x0000007e1408723c */ /* 0x040fe20000001808 */
[----:B------:R-:W-:Y:S07]  /*11db0*/  LDSM.16.MT88.4 R124, [R192+0x5000] ;  /* 0x00500000c07c783b */ /* 0x000fee0000004200 */
[C---:B-----5:R-:W-:Y:S08]  /*11dc0*/  HMMA.16816.F32 R36, R20.reuse, R128, R36 ;  /* 0x000000801424723c */ /* 0x060ff00000001824 */
[C---:B------:R-:W-:Y:S01]  /*11dd0*/  HMMA.16816.F32 R40, R20.reuse, R130, R40 ;  /* 0x000000821428723c */ /* 0x040fe20000001828 */
[----:B------:R-:W-:Y:S07]  /*11de0*/  LDSM.16.MT88.4 R128, [R191+0x5000] ;  /* 0x00500000bf80783b */ /* 0x000fee0000004200 */
[C---:B------:R-:W-:Y:S07]  /*11df0*/  HMMA.16816.F32 R44, R20.reuse, R148, R44 ;  /* 0x00000094142c723c */ /* 0x040fee000000182c */
[----:B------:R-:W-:Y:S01]  /*11e00*/  FFMA.FTZ R148, R28, c[0x0][0x2d0], -R173 ;  /* 0x0000b4001c947a23 */ /* 0x000fe200000108ad */
[C---:B------:R-:W-:Y:S04]  /*11e10*/  HMMA.16816.F32 R48, R20.reuse, R150, R48 ;  /* 0x000000961430723c */ /* 0x040fe80000001830 */
[----:B------:R-:W-:Y:S01]  /*11e20*/  FFMA.FTZ R149, R34, c[0x0][0x2d0], -R171 ;  /* 0x0000b40022957a23 */ /* 0x000fe200000108ab */
[----:B------:R-:W3:Y:S03]  /*11e30*/  MUFU.EX2 R148, R148 ;  /* 0x0000009400947308 */ /* 0x000ee60000000800 */
[C---:B------:R-:W-:Y:S07]  /*11e40*/  HMMA.16816.F32 R52, R20.reuse, R24, R52 ;  /* 0x000000181434723c */ /* 0x040fee0000001834 */
[----:B------:R-:W-:Y:S01]  /*11e50*/  MUFU.EX2 R149, R149 ;  /* 0x0000009500957308 */ /* 0x000fe20000000800 */
[C---:B------:R-:W-:Y:S01]  /*11e60*/  HMMA.16816.F32 R56, R20.reuse, R26, R56 ;  /* 0x0000001a1438723c */ /* 0x040fe20000001838 */
[----:B------:R-:W4:Y:S07]  /*11e70*/  LDSM.16.MT88.4 R24, [R191+0x3000] ;  /* 0x00300000bf18783b */ /* 0x000f2e0000004200 */
[C---:B------:R-:W-:Y:S04]  /*11e80*/  HMMA.16816.F32 R60, R20.reuse, R144, R60 ;  /* 0x00000090143c723c */ /* 0x040fe8000000183c */
[----:B---3--:R-:W-:Y:S03]  /*11e90*/  FADD.FTZ R157, R148, R157 ;  /* 0x0000009d949d7221 */ /* 0x008fe60000010000 */
[----:B------:R-:W-:Y:S01]  /*11ea0*/  FFMA.FTZ R144, R29, c[0x0][0x2d0], -R173 ;  /* 0x0000b4001d907a23 */ /* 0x000fe200000108ad */
[C---:B------:R-:W-:Y:S04]  /*11eb0*/  HMMA.16816.F32 R64, R20.reuse, R146, R64 ;  /* 0x000000921440723c */ /* 0x040fe80000001840 */
[--C-:B------:R-:W-:Y:S01]  /*11ec0*/  FFMA.FTZ R145, R30, c[0x0][0x2d0], -R171.reuse ;  /* 0x0000b4001e917a23 */ /* 0x100fe200000108ab */
[----:B------:R-:W3:Y:S02]  /*11ed0*/  MUFU.EX2 R144, R144 ;  /* 0x0000009000907308 */ /* 0x000ee40000000800 */
[----:B------:R-:W-:Y:S01]  /*11ee0*/  FFMA.FTZ R146, R31, c[0x0][0x2d0], -R171 ;  /* 0x0000b4001f927a23 */ /* 0x000fe200000108ab */
[C---:B-1----:R-:W-:Y:S01]  /*11ef0*/  HMMA.16816.F32 R68, R20.reuse, R116, R68 ;  /* 0x000000741444723c */ /* 0x042fe20000001844 */
[----:B------:R-:W1:Y:S03]  /*11f00*/  LDSM.16.MT88.4 R28, [R194+0x5000] ;  /* 0x00500000c21c783b */ /* 0x000e660000004200 */
[--C-:B------:R-:W-:Y:S02]  /*11f10*/  FFMA.FTZ R147, R32, c[0x0][0x2d0], -R173.reuse ;  /* 0x0000b40020937a23 */ /* 0x100fe400000108ad */
[----:B------:R-:W-:Y:S01]  /*11f20*/  FFMA.FTZ R173, R33, c[0x0][0x2d0], -R173 ;  /* 0x0000b40021ad7a23 */ /* 0x000fe200000108ad */
[----:B------:R-:W5:Y:S01]  /*11f30*/  MUFU.EX2 R145, R145 ;  /* 0x0000009100917308 */ /* 0x000f620000000800 */
[C---:B------:R-:W-:Y:S01]  /*11f40*/  HMMA.16816.F32 R72, R20.reuse, R118, R72 ;  /* 0x000000761448723c */ /* 0x040fe20000001848 */
[----:B------:R-:W1:Y:S03]  /*11f50*/  LDSM.16.MT88.4 R116, [R193+0x5000] ;  /* 0x00500000c174783b */ /* 0x000e660000004200 */
[----:B------:R-:W-:Y:S04]  /*11f60*/  FFMA.FTZ R171, R35, c[0x0][0x2d0], -R171 ;  /* 0x0000b40023ab7a23 */ /* 0x000fe800000108ab */
[C---:B--2---:R-:W-:Y:S01]  /*11f70*/  HMMA.16816.F32 R76, R20.reuse, R120, R76 ;  /* 0x00000078144c723c */ /* 0x044fe2000000184c */
[----:B------:R-:W-:Y:S01]  /*11f80*/  LDSM.16.MT88.4 R32, [R191+0x1800] ;  /* 0x00180000bf20783b */ /* 0x000fe20000004200 */
[----:B------:R-:W2:Y:S02]  /*11f90*/  MUFU.EX2 R146, R146 ;  /* 0x0000009200927308 */ /* 0x000ea40000000800 */
[----:B---3--:R-:W-:Y:S04]  /*11fa0*/  FADD.FTZ R157, R144, R157 ;  /* 0x0000009d909d7221 */ /* 0x008fe80000010000 */
[C---:B------:R-:W-:Y:S01]  /*11fb0*/  HMMA.16816.F32 R80, R20.reuse, R122, R80 ;  /* 0x0000007a1450723c */ /* 0x040fe20000001850 */
[----:B------:R-:W3:Y:S03]  /*11fc0*/  LDSM.16.MT88.4 R120, [R194+0x1800] ;  /* 0x00180000c278783b */ /* 0x000ee60000004200 */
[----:B------:R-:W1:Y:S01]  /*11fd0*/  MUFU.EX2 R147, R147 ;  /* 0x0000009300937308 */ /* 0x000e620000000800 */
[----:B-----5:R-:W-:Y:S03]  /*11fe0*/  FADD.FTZ R159, R145, R159 ;  /* 0x0000009f919f7221 */ /* 0x020fe60000010000 */
[C---:B----4-:R-:W-:Y:S06]  /*11ff0*/  HMMA.16816.F32 R84, R20.reuse, R24, R84 ;  /* 0x000000181454723c */ /* 0x050fec0000001854 */
[----:B------:R-:W4:Y:S02]  /*12000*/  MUFU.EX2 R173, R173 ;  /* 0x000000ad00ad7308 */ /* 0x000f240000000800 */
[C---:B------:R-:W-:Y:S01]  /*12010*/  HMMA.16816.F32 R88, R20.reuse, R26, R88 ;  /* 0x0000001a1458723c */ /* 0x040fe20000001858 */
[----:B------:R-:W5:Y:S03]  /*12020*/  LDSM.16.MT88.4 R24, [R193+0x1800] ;  /* 0x00180000c118783b */ /* 0x000f660000004200 */
[----:B--2---:R-:W-:Y:S04]  /*12030*/  FADD.FTZ R159, R146, R159 ;  /* 0x0000009f929f7221 */ /* 0x004fe80000010000 */
[C---:B-1----:R-:W-:Y:S01]  /*12040*/  HMMA.16816.F32 R92, R20.reuse, R28, R92 ;  /* 0x0000001c145c723c */ /* 0x042fe2000000185c */
[----:B------:R-:W1:Y:S03]  /*12050*/  MUFU.EX2 R171, R171 ;  /* 0x000000ab00ab7308 */ /* 0x000e660000000800 */
[----:B------:R-:W-:Y:S02]  /*12060*/  FADD.FTZ R157, R147, R157 ;  /* 0x0000009d939d7221 */ /* 0x000fe40000010000 */
[----:B------:R-:W-:Y:S02]  /*12070*/  FADD.FTZ R159, R149, R159 ;  /* 0x0000009f959f7221 */ /* 0x000fe40000010000 */
[C---:B------:R-:W-:Y:S01]  /*12080*/  HMMA.16816.F32 R96, R20.reuse, R30, R96 ;  /* 0x0000001e1460723c */ /* 0x040fe20000001860 */
[----:B------:R-:W2:Y:S03]  /*12090*/  LDSM.16.MT88.4 R28, [R192+0x1800] ;  /* 0x00180000c01c783b */ /* 0x000ea60000004200 */
[----:B----4-:R-:W-:Y:S04]  /*120a0*/  FADD.FTZ R252, R173, R157 ;  /* 0x0000009dadfc7221 */ /* 0x010fe80000010000 */
[C---:B------:R-:W-:Y:S08]  /*120b0*/  HMMA.16816.F32 R12, R20.reuse, R116, R12 ;  /* 0x00000074140c723c */ /* 0x040ff0000000180c */
[C---:B------:R-:W-:Y:S01]  /*120c0*/  HMMA.16816.F32 R100, R20.reuse, R118, R100 ;  /* 0x000000761464723c */ /* 0x040fe20000001864 */
[----:B------:R-:W-:Y:S03]  /*120d0*/  LDSM.16.MT88.4 R116, [R192+0x3800] ;  /* 0x00380000c074783b */ /* 0x000fe60000004200 */
[----:B-1----:R-:W-:Y:S04]  /*120e0*/  FADD.FTZ R251, R171, R159 ;  /* 0x0000009fabfb7221 */ /* 0x002fe80000010000 */
[C---:B------:R-:W-:Y:S08]  /*120f0*/  HMMA.16816.F32 R104, R20.reuse, R124, R104 ;  /* 0x0000007c1468723c */ /* 0x040ff00000001868 */
[C---:B------:R-:W-:Y:S08]  /*12100*/  HMMA.16816.F32 R108, R20.reuse, R126, R108 ;  /* 0x0000007e146c723c */ /* 0x040ff0000000186c */
[C---:B------:R-:W-:Y:S08]  /*12110*/  HMMA.16816.F32 R16, R20.reuse, R128, R16 ;  /* 0x000000801410723c */ /* 0x040ff00000001810 */
[----:B------:R-:W-:Y:S07]  /*12120*/  HMMA.16816.F32 R112, R20, R130, R112 ;  /* 0x000000821470723c */ /* 0x000fee0000001870 */
[----:B------:R-:W-:Y:S02]  /*12130*/  F2FP.PACK_AB R20, R144, R148 ;  /* 0x000000949014723e */ /* 0x000fe400000000ff */
[----:B------:R-:W-:Y:S03]  /*12140*/  F2FP.PACK_AB R21, R146, R145 ;  /* 0x000000919215723e */ /* 0x000fe600000000ff */
[----:B------:R-:W-:Y:S02]  /*12150*/  F2FP.PACK_AB R22, R173, R147 ;  /* 0x00000093ad16723e */ /* 0x000fe400000000ff */
[----:B------:R-:W-:Y:S07]  /*12160*/  F2FP.PACK_AB R23, R171, R149 ;  /* 0x00000095ab17723e */ /* 0x000fee00000000ff */
[C---:B---3--:R-:W-:Y:S01]  /*12170*/  HMMA.16816.F32 R128, R20.reuse, R120, R4 ;  /* 0x000000781480723c */ /* 0x048fe20000001804 */
[----:B------:R-:W1:Y:S07]  /*12180*/  LDSM.16.MT88.4 R4, [R194+0x3800] ;  /* 0x00380000c204783b */ /* 0x000e6e0000004200 */
[C---:B------:R-:W-:Y:S01]  /*12190*/  HMMA.16816.F32 R124, R20.reuse, R122, R8 ;  /* 0x0000007a147c723c */ /* 0x040fe20000001808 */
[----:B------:R-:W3:Y:S07]  /*121a0*/  LDSM.16.MT88.4 R8, [R193+0x3800] ;  /* 0x00380000c108783b */ /* 0x000eee0000004200 */
[C---:B-----5:R-:W-:Y:S01]  /*121b0*/  HMMA.16816.F32 R36, R20.reuse, R24, R36 ;  /* 0x000000181424723c */ /* 0x060fe20000001824 */
[----:B------:R-:W4:Y:S07]  /*121c0*/  LDSM.16.MT88.4 R120, [R191+0x3800] ;  /* 0x00380000bf78783b */ /* 0x000f2e0000004200 */
[C---:B------:R-:W-:Y:S01]  /*121d0*/  HMMA.16816.F32 R40, R20.reuse, R26, R40 ;  /* 0x0000001a1428723c */ /* 0x040fe20000001828 */
[----:B------:R-:W5:Y:S07]  /*121e0*/  LDSM.16.MT88.4 R24, [R194+0x5800] ;  /* 0x00580000c218783b */ /* 0x000f6e0000004200 */
[C---:B--2---:R-:W-:Y:S08]  /*121f0*/  HMMA.16816.F32 R44, R20.reuse, R28, R44 ;  /* 0x0000001c142c723c */ /* 0x044ff0000000182c */
[C---:B------:R-:W-:Y:S01]  /*12200*/  HMMA.16816.F32 R48, R20.reuse, R30, R48 ;  /* 0x0000001e1430723c */ /* 0x040fe20000001830 */
[----:B------:R-:W2:Y:S07]  /*12210*/  LDSM.16.MT88.4 R28, [R193+0x5800] ;  /* 0x00580000c11c783b */ /* 0x000eae0000004200 */
[C---:B------:R-:W-:Y:S08]  /*12220*/  HMMA.16816.F32 R52, R20.reuse, R32, R52 ;  /* 0x000000201434723c */ /* 0x040ff00000001834 */
[C---:B------:R-:W-:Y:S08]  /*12230*/  HMMA.16816.F32 R56, R20.reuse, R34, R56 ;  /* 0x000000221438723c */ /* 0x040ff00000001838 */
[C---:B-1----:R-:W-:Y:S08]  /*12240*/  HMMA.16816.F32 R60, R20.reuse, R4, R60 ;  /* 0x00000004143c723c */ /* 0x042ff0000000183c */
[C---:B------:R-:W-:Y:S01]  /*12250*/  HMMA.16816.F32 R64, R20.reuse, R6, R64 ;  /* 0x000000061440723c */ /* 0x040fe20000001840 */
[----:B------:R-:W1:Y:S07]  /*12260*/  LDSM.16.MT88.4 R4, [R192+0x5800] ;  /* 0x00580000c004783b */ /* 0x000e6e0000004200 */
[C---:B---3--:R-:W-:Y:S08]  /*12270*/  HMMA.16816.F32 R68, R20.reuse, R8, R68 ;  /* 0x000000081444723c */ /* 0x048ff00000001844 */
[C---:B------:R-:W-:Y:S01]  /*12280*/  HMMA.16816.F32 R72, R20.reuse, R10, R72 ;  /* 0x0000000a1448723c */ /* 0x040fe20000001848 */
[----:B------:R-:W3:Y:S07]  /*12290*/  LDSM.16.MT88.4 R8, [R191+0x5800] ;  /* 0x00580000bf08783b */ /* 0x000eee0000004200 */
[C---:B------:R-:W-:Y:S08]  /*122a0*/  HMMA.16816.F32 R76, R20.reuse, R116, R76 ;  /* 0x00000074144c723c */ /* 0x040ff0000000184c */
[C---:B------:R-:W-:Y:S08]  /*122b0*/  HMMA.16816.F32 R80, R20.reuse, R118, R80 ;  /* 0x000000761450723c */ /* 0x040ff00000001850 */
[C---:B----4-:R-:W-:Y:S08]  /*122c0*/  HMMA.16816.F32 R84, R20.reuse, R120, R84 ;  /* 0x000000781454723c */ /* 0x050ff00000001854 */
[C---:B------:R-:W-:Y:S08]  /*122d0*/  HMMA.16816.F32 R88, R20.reuse, R122, R88 ;  /* 0x0000007a1458723c */ /* 0x040ff00000001858 */
[C---:B-----5:R-:W-:Y:S08]  /*122e0*/  HMMA.16816.F32 R92, R20.reuse, R24, R92 ;  /* 0x00000018145c723c */ /* 0x060ff0000000185c */
[C---:B------:R-:W-:Y:S08]  /*122f0*/  HMMA.16816.F32 R96, R20.reuse, R26, R96 ;  /* 0x0000001a1460723c */ /* 0x040ff00000001860 */
[C---:B--2---:R-:W-:Y:S08]  /*12300*/  HMMA.16816.F32 R120, R20.reuse, R28, R12 ;  /* 0x0000001c1478723c */ /* 0x044ff0000000180c */
[C---:B------:R-:W-:Y:S08]  /*12310*/  HMMA.16816.F32 R100, R20.reuse, R30, R100 ;  /* 0x0000001e1464723c */ /* 0x040ff00000001864 */
[C---:B-1----:R-:W-:Y:S08]  /*12320*/  HMMA.16816.F32 R104, R20.reuse, R4, R104 ;  /* 0x000000041468723c */ /* 0x042ff00000001868 */
[C---:B------:R-:W-:Y:S08]  /*12330*/  HMMA.16816.F32 R108, R20.reuse, R6, R108 ;  /* 0x00000006146c723c */ /* 0x040ff0000000186c */
[C---:B---3--:R-:W-:Y:S08]  /*12340*/  HMMA.16816.F32 R116, R20.reuse, R8, R16 ;  /* 0x000000081474723c */ /* 0x048ff00000001810 */
[----:B------:R-:W-:Y:S01]  /*12350*/  HMMA.16816.F32 R112, R20, R10, R112 ;  /* 0x0000000a1470723c */ /* 0x000fe20000001870 */
[----:B------:R-:W-:-:S07]  /*12360*/  @P0 BRA `(.L_x_240) ;  /* 0xffffd62000000947 */ /* 0x000fce000383ffff */
.L_x_239:
        /* <DEDUP_REMOVED lines=9> */
.L_x_310:
        /* <DEDUP_REMOVED lines=8> */
[----:B------:R-:W-:Y:S01]  /*12480*/  @P0 MOV R12, 0x3f317218 ;  /* 0x3f317218000c0802 */ /* 0x000fe20000000f00 */
[----:B------:R-:W-:Y:S01]  /*12490*/  @P1 FMUL.FTZ R5, R5, c[0x0][0x2d0] ;  /* 0x0000b40005051a20 */ /* 0x000fe20000410000 */
[----:B------:R3:W4:Y:S03]  /*124a0*/  @P1 MUFU.RCP R8, R0 ;  /* 0x0000000000081308 */ /* 0x0007260000001000 */
[----:B------:R-:W-:Y:S02]  /*124b0*/  @P0 FMUL.FTZ R12, R12, c[0x0][0x2d0] ;  /* 0x0000b4000c0c0a20 */ /* 0x000fe40000410000 */
[----:B-1----:R-:W-:-:S04]  /*124c0*/  @P1 FMUL.FTZ R4, R4, 0.69314718246459960938 ;  /* 0x3f31721804041820 */ /* 0x002fc80000410000 */
[----:B------:R-:W-:Y:S01]  /*124d0*/  @P1 FFMA.FTZ R2, R5, R137, R4 ;  /* 0x0000008905021223 */ /* 0x000fe20000010004 */
[----:B---3--:R-:W-:Y:S01]  /*124e0*/  MOV R0, RZ ;  /* 0x000000ff00007202 */ /* 0x008fe20000000f00 */
[C---:B----4-:R-:W-:Y:S02]  /*124f0*/  FMUL.FTZ R128, R8.reuse, R128 ;  /* 0x0000008008807220 */ /* 0x050fe40000410000 */
[C---:B------:R-:W-:Y:S02]  /*12500*/  FMUL.FTZ R129, R8.reuse, R129 ;  /* 0x0000008108817220 */ /* 0x040fe40000410000 */
[C---:B------:R-:W-:Y:S01]  /*12510*/  FMUL.FTZ R124, R8.reuse, R124 ;  /* 0x0000007c087c7220 */ /* 0x040fe20000410000 */
[----:B------:R-:W-:Y:S01]  /*12520*/  @P0 MUFU.RCP R0, R10 ;  /* 0x0000000a00000308 */ /* 0x000fe20000001000 */
[C---:B------:R-:W-:Y:S02]  /*12530*/  FMUL.FTZ R125, R8.reuse, R125 ;  /* 0x0000007d087d7220 */ /* 0x040fe40000410000 */
[----:B------:R-:W-:-:S02]  /*12540*/  FMUL.FTZ R36, R8, R36 ;  /* 0x0000002408247220 */ /* 0x000fc40000410000 */
[C---:B------:R-:W-:Y:S02]  /*12550*/  FMUL.FTZ R37, R8.reuse, R37 ;  /* 0x0000002508257220 */ /* 0x040fe40000410000 */
[C---:B------:R-:W-:Y:S01]  /*12560*/  FMUL.FTZ R40, R8.reuse, R40 ;  /* 0x0000002808287220 */ /* 0x040fe20000410000 */
[----:B------:R-:W1:Y:S01]  /*12570*/  @P0 MUFU.LG2 R10, R10 ;  /* 0x0000000a000a0308 */ /* 0x000e620000000c00 */
        /* <DEDUP_REMOVED lines=8> */
[----:B-1----:R-:W-:Y:S01]  /*12600*/  @P0 FMUL.FTZ R13, R10, 0.69314718246459960938 ;  /* 0x3f3172180a0d0820 */ /* 0x002fe20000410000 */
[----:B------:R-:W-:Y:S01]  /*12610*/  MOV R10, 0x1 ;  /* 0x00000001000a7802 */ /* 0x000fe20000000f00 */
        /* <DEDUP_REMOVED lines=82> */
.L_x_184:
[----:B------:R-:W-:Y:S01]  /*12b40*/  LOP3.LUT P0, RZ, R210, 0xff, RZ, 0xc0, !PT ;  /* 0x000000ffd2ff7812 */ /* 0x000fe2000780c0ff */
[----:B------:R-:W-:-:S12]  /*12b50*/  BSSY B0, `(.L_x_242) ;  /* 0x000000f000007945 */ /* 0x000fd80003800000 */
[----:B------:R-:W-:Y:S05]  /*12b60*/  @P0 BRA `(.L_x_243) ;  /* 0x000000d000000947 */ /* 0x000fea0003800000 */
[----:B------:R-:W1:Y:S01]  /*12b70*/  S2R R0, SR_LANEID ;  /* 0x0000000000007919 */ /* 0x000e620000000000 */
[----:B------:R-:W-:Y:S01]  /*12b80*/  VOTEU.ANY UR4, UPT, PT ;  /* 0x0000000000047886 */ /* 0x000fe200038e0100 */
[----:B------:R-:W-:Y:S01]  /*12b90*/  IMAD.MOV.U32 R14, RZ, RZ, c[0x0][0x560] ;  /* 0x00015800ff0e7624 */ /* 0x000fe200078e00ff */
[----:B------:R-:W1:Y:S01]  /*12ba0*/  FLO.U32 R12, UR4 ;  /* 0x00000004000c7d00 */ /* 0x000e6200080e0000 */
[----:B------:R-:W-:-:S07]  /*12bb0*/  IMAD.MOV.U32 R15, RZ, RZ, c[0x0][0x564] ;  /* 0x00015900ff0f7624 */ /* 0x000fce00078e00ff */
[----:B------:R-:W3:Y:S01]  /*12bc0*/  POPC R3, UR4 ;  /* 0x0000000400037d09 */ /* 0x000ee20008000000 */
[----:B-1----:R-:W-:-:S13]  /*12bd0*/  ISETP.EQ.U32.AND P0, PT, R12, R0, PT ;  /* 0x000000000c00720c */ /* 0x002fda0003f02070 */
[----:B---3--:R-:W3:Y:S04]  /*12be0*/  @P0 ATOMG.E.ADD.STRONG.GPU PT, R3, [R14.64], R3 ;  /* 0x000000030e0309a8 */ /* 0x008ee800081ee1c6 */
[----:B------:R-:W1:Y:S02]  /*12bf0*/  S2R R0, SR_LTMASK ;  /* 0x0000000000007919 */ /* 0x000e640000003900 */
[----:B-1----:R-:W-:-:S04]  /*12c00*/  LOP3.LUT R0, R0, UR4, RZ, 0xc0, !PT ;  /* 0x0000000400007c12 */ /* 0x002fc8000f8ec0ff */
[----:B------:R-:W1:Y:S01]  /*12c10*/  POPC R204, R0 ;  /* 0x0000000000cc7309 */ /* 0x000e620000000000 */
[----:B---3--:R-:W1:Y:S02]  /*12c20*/  SHFL.IDX PT, R3, R3, R12, 0x1f ;  /* 0x00001f0c03037589 */ /* 0x008e6400000e0000 */
[----:B-1----:R-:W-:-:S05]  /*12c30*/  IADD3 R204, R3, c[0x0][0xc], R204 ;  /* 0x0000030003cc7a10 */ /* 0x002fca0007ffe0cc */
.L_x_243:
[----:B------:R-:W-:Y:S05]  /*12c40*/  BSYNC B0 ;  /* 0x0000000000007941 */ /* 0x000fea0003800000 */
.L_x_242:
[----:B------:R-:W-:Y:S01]  /*12c50*/  PRMT R10, R10, 0x9910, RZ ;  /* 0x000099100a0a7816 */ /* 0x000fe200000000ff */
[----:B------:R-:W-:Y:S01]  /*12c60*/  BSSY B1, `(.L_x_244) ;  /* 0x0000327000017945 */ /* 0x000fe20003800000 */
[----:B------:R-:W-:Y:S02]  /*12c70*/  IMAD.MOV.U32 R0, RZ, RZ, R204 ;  /* 0x000000ffff007224 */ /* 0x000fe400078e00cc */
[----:B------:R-:W-:-:S13]  /*12c80*/  ISETP.NE.AND P0, PT, R10, RZ, PT ;  /* 0x000000ff0a00720c */ /* 0x000fda0003f05270 */
[----:B------:R-:W-:Y:S05]  /*12c90*/  @!P0 BRA `(.L_x_245) ;  /* 0x0000264000008947 */ /* 0x000fea0003800000 */
[----:B------:R-:W-:Y:S01]  /*12ca0*/  SHF.R.S32.HI R3, RZ, 0x1f, R210 ;  /* 0x0000001fff037819 */ /* 0x000fe200000114d2 */
[----:B------:R-:W-:Y:S01]  /*12cb0*/  WARPSYNC 0xffffffff ;  /* 0xffffffff00007948 */ /* 0x000fe20003800000 */
[----:B------:R-:W-:Y:S01]  /*12cc0*/  BAR.SYNC.DEFER_BLOCKING 0x1, 0x100 ;  /* 0x0044000000007b1d */ /* 0x000fe20000010000 */
[----:B------:R-:W-:Y:S01]  /*12cd0*/  LOP3.LUT R12, R222, R224, RZ, 0xfc, !PT ;  /* 0x000000e0de0c7212 */ /* 0x000fe200078efcff */
[----:B------:R-:W-:Y:S01]  /*12ce0*/  IMAD.MOV.U32 R14, RZ, RZ, c[0x0][0x388] ;  /* 0x0000e200ff0e7624 */ /* 0x000fe200078e00ff */
[----:B------:R-:W-:Y:S02]  /*12cf0*/  LEA.HI R3, R3, R210, RZ, 0x5 ;  /* 0x000000d203037211 */ /* 0x000fe400078f28ff */
[----:B------:R-:W-:Y:S02]  /*12d00*/  F2FP.PACK_AB R13, R129, R128 ;  /* 0x00000080810d723e */ /* 0x000fe400000000ff */
[----:B------:R-:W-:Y:S02]  /*12d10*/  SHF.R.S32.HI R3, RZ, 0x5, R3 ;  /* 0x00000005ff037819 */ /* 0x000fe40000011403 */
[----:B------:R-:W-:-:S02]  /*12d20*/  F2FP.PACK_AB R10, R125, R124 ;  /* 0x0000007c7d0a723e */ /* 0x000fc400000000ff */
[----:B------:R-:W-:Y:S01]  /*12d30*/  ISETP.NE.U32.AND P0, PT, RZ, c[0x0][0x508], PT ;  /* 0x00014200ff007a0c */ /* 0x000fe20003f05070 */
[----:B------:R-:W-:Y:S01]  /*12d40*/  IMAD.SHL.U32 R3, R3, 0x400, RZ ;  /* 0x0000040003037824 */ /* 0x000fe200078e00ff */
[----:B------:R-:W-:Y:S02]  /*12d50*/  ISETP.NE.U32.AND P2, PT, RZ, c[0x0][0x500], PT ;  /* 0x00014000ff007a0c */ /* 0x000fe40003f45070 */
[----:B------:R-:W-:Y:S01]  /*12d60*/  ISETP.NE.AND.EX P1, PT, RZ, c[0x0][0x50c], PT, P0 ;  /* 0x00014300ff007a0c */ /* 0x000fe20003f25300 */
[----:B------:R-:W-:Y:S01]  /*12d70*/  IMAD R3, R223, 0x2, R3 ;  /* 0x00000002df037824 */ /* 0x000fe200078e0203 */
[----:B------:R-:W-:-:S03]  /*12d80*/  ISETP.NE.AND.EX P2, PT, RZ, c[0x0][0x504], PT, P2 ;  /* 0x00014100ff007a0c */ /* 0x000fc60003f45320 */
[----:B------:R-:W-:Y:S01]  /*12d90*/  IMAD.IADD R12, R3, 0x1, R12 ;  /* 0x00000001030c7824 */ /* 0x000fe200078e020c */
[----:B------:R-:W-:-:S04]  /*12da0*/  F2FP.PACK_AB R3, R131, R130 ;  /* 0x000000828303723e */ /* 0x000fc800000000ff */
[----:B------:R-:W-:-:S03]  /*12db0*/  LEA R12, R12, 0x80, 0x1 ;  /* 0x000000800c0c7811 */ /* 0x000fc600078e08ff */
[----:B------:R-:W-:Y:S02]  /*12dc0*/  @P1 LEA R18, P0, R240, c[0x0][0x508], 0x2 ;  /* 0x00014200f0121a11 */ /* 0x000fe400078010ff */
[----:B------:R1:W-:Y:S04]  /*12dd0*/  STS [R12], R13 ;  /* 0x0000000d0c007388 */ /* 0x0003e80000000800 */
[----:B------:R3:W-:Y:S04]  /*12de0*/  STS [R12+0x400], R3 ;  /* 0x000400030c007388 */ /* 0x0007e80000000800 */
[----:B------:R4:W-:Y:S01]  /*12df0*/  STS [R228], R10 ;  /* 0x0000000ae4007388 */ /* 0x0009e20000000800 */
[----:B-1----:R-:W-:-:S02]  /*12e00*/  F2FP.PACK_AB R13, R127, R126 ;  /* 0x0000007e7f0d723e */ /* 0x002fc400000000ff */
        /* <DEDUP_REMOVED lines=66> */
[----:B------:R-:W-:Y:S02]  /*13230*/  F2FP.PACK_AB R12, R101, R100 ;  /* 0x00000064650c723e */ /* 0x000fe400000000ff */
[----:B---3--:R-:W-:Y:S01]  /*13240*/  F2FP.PACK_AB R3, R123, R122 ;  /* 0x0000007a7b03723e */ /* 0x008fe200000000ff */
[----:B------:R1:W-:Y:S01]  /*13250*/  STS [R236+0x8000], R13 ;  /* 0x0080000dec007388 */ /* 0x0003e20000000800 */
[----:B----4-:R-:W-:-:S03]  /*13260*/  F2FP.PACK_AB R10, R103, R102 ;  /* 0x00000066670a723e */ /* 0x010fc600000000ff */
[----:B------:R3:W-:Y:S04]  /*13270*/  STS [R236+0x8400], R3 ;  /* 0x00840003ec007388 */ /* 0x0007e80000000800 */
[----:B------:R4:W-:Y:S04]  /*13280*/  STS [R239+0x8000], R12 ;  /* 0x0080000cef007388 */ /* 0x0009e80000000800 */
[----:B------:R2:W-:Y:S01]  /*13290*/  STS [R239+0x8400], R10 ;  /* 0x0084000aef007388 */ /* 0x0005e20000000800 */
[----:B-1----:R-:W-:Y:S02]  /*132a0*/  F2FP.PACK_AB R13, R107, R106 ;  /* 0x0000006a6b0d723e */ /* 0x002fe400000000ff */
[----:B---3--:R-:W-:-:S03]  /*132b0*/  F2FP.PACK_AB R3, R105, R104 ;  /* 0x000000686903723e */ /* 0x008fc600000000ff */
[----:B------:R1:W-:Y:S01]  /*132c0*/  STS [R235+0x8400], R13 ;  /* 0x0084000deb007388 */ /* 0x0003e20000000800 */
[----:B----4-:R-:W-:-:S03]  /*132d0*/  F2FP.PACK_AB R12, R111, R110 ;  /* 0x0000006e6f0c723e */ /* 0x010fc600000000ff */
[----:B------:R3:W-:Y:S01]  /*132e0*/  STS [R235+0x8000], R3 ;  /* 0x00800003eb007388 */ /* 0x0007e20000000800 */
[----:B--2---:R-:W-:-:S03]  /*132f0*/  F2FP.PACK_AB R10, R109, R108 ;  /* 0x0000006c6d0a723e */ /* 0x004fc600000000ff */
[----:B------:R2:W-:Y:S04]  /*13300*/  STS [R238+0x8400], R12 ;  /* 0x0084000cee007388 */ /* 0x0005e80000000800 */
[----:B------:R4:W-:Y:S01]  /*13310*/  STS [R238+0x8000], R10 ;  /* 0x0080000aee007388 */ /* 0x0009e20000000800 */
[----:B-1----:R-:W-:Y:S02]  /*13320*/  F2FP.PACK_AB R13, R115, R114 ;  /* 0x00000072730d723e */ /* 0x002fe400000000ff */
[----:B---3--:R-:W-:Y:S01]  /*13330*/  F2FP.PACK_AB R3, R117, R116 ;  /* 0x000000747503723e */ /* 0x008fe200000000ff */
[----:B--2---:R-:W-:-:S04]  /*13340*/  IMAD.MOV.U32 R12, RZ, RZ, 0x4 ;  /* 0x00000004ff0c7424 */ /* 0x004fc800078e00ff */
[----:B------:R1:W-:Y:S01]  /*13350*/  STS [R237+0x8000], R3 ;  /* 0x00800003ed007388 */ /* 0x0003e20000000800 */
[----:B----4-:R-:W-:Y:S01]  /*13360*/  F2FP.PACK_AB R10, R119, R118 ;  /* 0x00000076770a723e */ /* 0x010fe200000000ff */
[----:B------:R-:W-:-:S04]  /*13370*/  IMAD.WIDE R16, R240, R12, c[0x0][0x500] ;  /* 0x00014000f0107625 */ /* 0x000fc800078e020c */
[----:B------:R2:W-:Y:S04]  /*13380*/  STS [R237+0x8400], R10 ;  /* 0x0084000aed007388 */ /* 0x0005e80000000800 */
[----:B------:R-:W-:Y:S01]  /*13390*/  STS [R242+0x8400], R13 ;  /* 0x0084000df2007388 */ /* 0x000fe20000000800 */
[----:B-1----:R-:W-:-:S05]  /*133a0*/  F2FP.PACK_AB R3, R113, R112 ;  /* 0x000000707103723e */ /* 0x002fca00000000ff */
[----:B------:R1:W-:Y:S01]  /*133b0*/  STS [R242+0x8000], R3 ;  /* 0x00800003f2007388 */ /* 0x0003e20000000800 */
[----:B--2---:R-:W-:-:S04]  /*133c0*/  SHF.R.S32.HI R10, RZ, 0x1f, R240 ;  /* 0x0000001fff0a7819 */ /* 0x004fc800000114f0 */
[----:B------:R-:W-:Y:S01]  /*133d0*/  @P1 LEA.HI.X R19, R240, c[0x0][0x50c], R10, 0x2, P0 ;  /* 0x00014300f0131a11 */ /* 0x000fe200000f140a */
[----:B------:R-:W-:Y:S01]  /*133e0*/  BAR.SYNC.DEFER_BLOCKING 0x1, 0x100 ;  /* 0x0044000000007b1d */ /* 0x000fe20000010000 */
[----:B-1----:R-:W-:-:S05]  /*133f0*/  IMAD.MOV.U32 R3, RZ, RZ, RZ ;  /* 0x000000ffff037224 */ /* 0x002fca00078e00ff */
[----:B------:R1:W5:Y:S04]  /*13400*/  @P1 LDG.E R14, [R18.64] ;  /* 0x00000006120e1981 */ /* 0x000368000c1e1900 */
[----:B------:R1:W5:Y:S01]  /*13410*/  @P2 LDG.E R3, [R16.64] ;  /* 0x0000000610032981 */ /* 0x000362000c1e1900 */
[----:B------:R-:W-:-:S04]  /*13420*/  ISETP.NE.AND P0, PT, R206, RZ, PT ;  /* 0x000000ffce00720c */ /* 0x000fc80003f05270 */
[----:B------:R-:W-:Y:S01]  /*13430*/  SEL R206, R206, c[0x0][0x3d4], P0 ;  /* 0x0000f500cece7a07 */ /* 0x000fe20000000000 */
[----:B------:R-:W-:Y:S05]  /*13440*/  @P1 BRA `(.L_x_246) ;  /* 0x0000004000001947 */ /* 0x000fea0003800000 */
[----:B------:R-:W-:Y:S05]  /*13450*/  @!P2 BRA `(.L_x_246) ;  /* 0x000000300000a947 */ /* 0x000fea0003800000 */
[----:B-----5:R2:W3:Y:S04]  /*13460*/  LDG.E R14, [R16.64] ;  /* 0x00000006100e7981 */ /* 0x0204e8000c1e1900 */
[----:B-12---:R-:W3:Y:S02]  /*13470*/  LDG.E R16, [R16.64+0x4] ;  /* 0x0000040610107981 */ /* 0x006ee4000c1e1900 */
[----:B---3--:R-:W-:Y:S02]  /*13480*/  IADD3 R14, -R14, R16, RZ ;  /* 0x000000100e0e7210 */ /* 0x008fe40007ffe1ff */
.L_x_246:
[----:B------:R-:W-:Y:S01]  /*13490*/  IMAD.MOV.U32 R28, RZ, RZ, 0x368 ;  /* 0x00000368ff1c7424 */ /* 0x000fe200078e00ff */
[----:B------:R-:W-:Y:S01]  /*134a0*/  ISETP.GT.AND P2, PT, R206, 0x1, PT ;  /* 0x00000001ce00780c */ /* 0x000fe20003f44270 */
[----:B------:R-:W-:Y:S01]  /*134b0*/  IMAD.MOV.U32 R13, RZ, RZ, c[0x0][0x4e8] ;  /* 0x00013a00ff0d7624 */ /* 0x000fe200078e00ff */
[----:B------:R-:W-:Y:S01]  /*134c0*/  LEA.HI R12, R223, R223, RZ, 0x1 ;  /* 0x000000dfdf0c7211 */ /* 0x000fe200078f08ff */
[----:B-----5:R-:W-:Y:S01]  /*134d0*/  IMAD R14, R14, c[0x0][0x4e8], RZ ;  /* 0x00013a000e0e7a24 */ /* 0x020fe200078e02ff */
[----:B------:R-:W-:-:S02]  /*134e0*/  SEL R28, R28, 0x328, P2 ;  /* 0x000003281c1c7807 */ /* 0x000fc40001000000 */
[----:B------:R-:W-:Y:S02]  /*134f0*/  ISETP.NE.U32.AND P0, PT, RZ, c[0x0][0x500], PT ;  /* 0x00014000ff007a0c */ /* 0x000fe40003f05070 */
[----:B-1----:R-:W1:Y:S01]  /*13500*/  LDC.64 R16, c[0x0][R28+0x170] ;  /* 0x00005c001c107b82 */ /* 0x002e620000000a00 */
[----:B------:R-:W-:Y:S02]  /*13510*/  LOP3.LUT R12, R12, 0x1ffffffe, RZ, 0xc0, !PT ;  /* 0x1ffffffe0c0c7812 */ /* 0x000fe400078ec0ff */
[----:B------:R-:W-:Y:S02]  /*13520*/  ISETP.NE.AND.EX P0, PT, RZ, c[0x0][0x504], PT, P0 ;  /* 0x00014100ff007a0c */ /* 0x000fe40003f05300 */
[----:B------:R-:W-:Y:S01]  /*13530*/  ISETP.NE.AND P3, PT, R13, 0x1, PT ;  /* 0x000000010d00780c */ /* 0x000fe20003f65270 */
[----:B------:R-:W-:Y:S01]  /*13540*/  IMAD.IADD R12, R223, 0x1, -R12 ;  /* 0x00000001df0c7824 */ /* 0x000fe200078e0a0c */
[----:B------:R-:W-:Y:S01]  /*13550*/  SEL R240, R240, RZ, !P0 ;  /* 0x000000fff0f07207 */ /* 0x000fe20004000000 */
[----:B------:R-:W2:Y:S01]  /*13560*/  LDC.64 R24, c[0x0][R28+0x168] ;  /* 0x00005a001c187b82 */ /* 0x000ea20000000a00 */
[----:B------:R-:W-:Y:S01]  /*13570*/  SEL R15, R10, RZ, !P0 ;  /* 0x000000ff0a0f7207 */ /* 0x000fe20004000000 */
[----:B------:R-:W-:Y:S01]  /*13580*/  IMAD R12, R12, 0x8, R218 ;  /* 0x000000080c0c7824 */ /* 0x000fe200078e02da */
[----:B------:R-:W-:-:S03]  /*13590*/  SEL R19, R244, RZ, P2 ;  /* 0x000000fff4137207 */ /* 0x000fc60001000000 */
[----:B------:R-:W-:Y:S02]  /*135a0*/  IMAD R10, R205, 0x80, R12 ;  /* 0x00000080cd0a7824 */ /* 0x000fe400078e020c */
[----:B------:R-:W3:Y:S02]  /*135b0*/  LDC.64 R22, c[0x0][R28+0x178] ;  /* 0x00005e001c167b82 */ /* 0x000ee40000000a00 */
[----:B------:R-:W-:-:S04]  /*135c0*/  @P3 IMAD.HI.U32 R12, R10, c[0x0][0x4ec], RZ ;  /* 0x00013b000a0c3a27 */ /* 0x000fc800078e00ff */
[----:B------:R-:W-:Y:S01]  /*135d0*/  IMAD.MOV.U32 R18, RZ, RZ, R10 ;  /* 0x000000ffff127224 */ /* 0x000fe200078e000a */
[----:B------:R-:W-:Y:S01]  /*135e0*/  @P3 SHF.R.U32.HI R18, RZ, c[0x0][0x4f0], R12 ;  /* 0x00013c00ff123a19 */ /* 0x000fe2000001160c */
[----:B------:R-:W4:Y:S01]  /*135f0*/  LDC.64 R20, c[0x0][R28+0x160] ;  /* 0x000058001c147b82 */ /* 0x000f220000000a00 */
[----:B------:R-:W-:Y:S01]  /*13600*/  SHF.R.S32.HI R12, RZ, 0x1f, R3 ;  /* 0x0000001fff0c7819 */ /* 0x000fe20000011403 */
[----:B-1----:R-:W-:-:S04]  /*13610*/  IMAD R13, R17, R240, RZ ;  /* 0x000000f0110d7224 */ /* 0x002fc800078e02ff */
[C---:B------:R-:W-:Y:S02]  /*13620*/  IMAD R13, R16.reuse, R15, R13 ;  /* 0x0000000f100d7224 */ /* 0x040fe400078e020d */
[----:B------:R-:W-:-:S04]  /*13630*/  IMAD.WIDE.U32 R16, R16, R240, RZ ;  /* 0x000000f010107225 */ /* 0x000fc800078e00ff */
[----:B--2---:R-:W-:-:S04]  /*13640*/  IMAD.WIDE.U32 R26, R24, R241, RZ ;  /* 0x000000f1181a7225 */ /* 0x004fc800078e00ff */
[----:B------:R-:W-:Y:S02]  /*13650*/  IMAD R15, R25, R241, RZ ;  /* 0x000000f1190f7224 */ /* 0x000fe400078e02ff */
[----:B------:R-:W-:Y:S01]  /*13660*/  IMAD.IADD R13, R17, 0x1, R13 ;  /* 0x00000001110d7824 */ /* 0x000fe200078e020d */
[----:B------:R-:W-:Y:S01]  /*13670*/  IADD3 R17, P1, P0, R16, R26, R3 ;  /* 0x0000001a10117210 */ /* 0x000fe2000783e003 */
[----:B------:R-:W-:Y:S02]  /*13680*/  IMAD.IADD R15, R27, 0x1, R15 ;  /* 0x000000011b0f7824 */ /* 0x000fe400078e020f */
[-C--:B---3--:R-:W-:Y:S02]  /*13690*/  IMAD R16, R23, R19.reuse, RZ ;  /* 0x0000001317107224 */ /* 0x088fe400078e02ff */
        /* <DEDUP_REMOVED lines=8> */
[----:B----4-:R-:W-:Y:S01]  /*13720*/  IMAD R15, R21, R13, RZ ;  /* 0x0000000d150f7224 */ /* 0x010fe200078e02ff */
[----:B------:R-:W-:-:S03]  /*13730*/  SHF.R.S32.HI R16, RZ, 0x1f, R13 ;  /* 0x0000001fff107819 */ /* 0x000fc6000001140d */
[----:B------:R-:W-:-:S04]  /*13740*/  IMAD.WIDE.U32 R22, R20, R13, R22 ;  /* 0x0000000d14167225 */ /* 0x000fc800078e0016 */
[----:B------:R-:W-:Y:S02]  /*13750*/  IMAD.MOV.U32 R13, RZ, RZ, c[0x0][0x4a8] ;  /* 0x00012a00ff0d7624 */ /* 0x000fe400078e00ff */
[----:B------:R-:W-:Y:S02]  /*13760*/  IMAD R16, R20, R16, R15 ;  /* 0x0000001014107224 */ /* 0x000fe400078e020f */
[----:B------:R-:W-:Y:S01]  /*13770*/  IMAD.MOV.U32 R15, RZ, RZ, c[0x0][0x4ac] ;  /* 0x00012b00ff0f7624 */ /* 0x000fe200078e00ff */
[----:B------:R-:W-:Y:S01]  /*13780*/  SEL R13, R13, c[0x0][0x450], P2 ;  /* 0x000114000d0d7a07 */ /* 0x000fe20001000000 */
[----:B------:R-:W-:-:S03]  /*13790*/  IMAD.IADD R16, R23, 0x1, R16 ;  /* 0x0000000117107824 */ /* 0x000fc600078e0210 */
[----:B------:R-:W-:Y:S02]  /*137a0*/  SEL R15, R15, c[0x0][0x454], P2 ;  /* 0x000115000f0f7a07 */ /* 0x000fe40001000000 */
[----:B------:R-:W-:-:S04]  /*137b0*/  LEA R13, P0, R22, R13, 0x2 ;  /* 0x0000000d160d7211 */ /* 0x000fc800078010ff */
[----:B------:R-:W-:Y:S01]  /*137c0*/  LEA.HI.X R15, R22, R15, R16, 0x2, P0 ;  /* 0x0000000f160f7211 */ /* 0x000fe200000f1410 */
[----:B------:R-:W-:Y:S01]  /*137d0*/  SHFL.IDX PT, R18, R13, 0x1, 0x1c1f ;  /* 0x003c1f000d127f89 */ /* 0x000fe200000e0000 */
[----:B------:R-:W-:-:S03]  /*137e0*/  LOP3.LUT P0, RZ, R219, 0x3, RZ, 0xc0, !PT ;  /* 0x00000003dbff7812 */ /* 0x000fc6000780c0ff */
[----:B------:R1:W-:Y:S04]  /*137f0*/  SHFL.IDX PT, R16, R13, RZ, 0x1c1f ;  /* 0x001c1fff0d107589 */ /* 0x0003e800000e0000 */
[----:B------:R-:W2:Y:S04]  /*13800*/  SHFL.IDX PT, R17, R15, RZ, 0x1c1f ;  /* 0x001c1fff0f117589 */ /* 0x000ea800000e0000 */
[----:B------:R3:W4:Y:S01]  /*13810*/  SHFL.IDX PT, R19, R15, 0x1, 0x1c1f ;  /* 0x003c1f000f137f89 */ /* 0x00072200000e0000 */
[----:B-1----:R-:W-:-:S05]  /*13820*/  IMAD R13, R205, 0x80, R218 ;  /* 0x00000080cd0d7824 */ /* 0x002fca00078e02da */
[C---:B------:R-:W-:Y:S02]  /*13830*/  ISETP.GE.OR P1, PT, R13.reuse, R14, P0 ;  /* 0x0000000e0d00720c */ /* 0x040fe40000726670 */
[----:B---3--:R-:W-:-:S04]  /*13840*/  IADD3 R15, R13, 0x8, RZ ;  /* 0x000000080d0f7810 */ /* 0x008fc80007ffe0ff */
[----:B------:R-:W-:-:S07]  /*13850*/  ISETP.GE.OR P0, PT, R15, R14, P0 ;  /* 0x0000000e0f00720c */ /* 0x000fce0000706670 */
[----:B--2---:R1:W-:Y:S01]  /*13860*/  @!P1 ST.E [R16.64], R2 ;  /* 0x0000000210009985 */ /* 0x0043e2000c101906 */
[----:B------:R-:W-:-:S05]  /*13870*/  ISETP.GE.AND P1, PT, R15, R14, PT ;  /* 0x0000000e0f00720c */ /* 0x000fca0003f26270 */
[----:B----4-:R2:W-:Y:S01]  /*13880*/  @!P0 ST.E [R18.64], R11 ;  /* 0x0000000b12008985 */ /* 0x0105e2000c101906 */
[----:B------:R-:W-:Y:S02]  /*13890*/  ISETP.GE.AND P0, PT, R13, R14, PT ;  /* 0x0000000e0d00720c */ /* 0x000fe40003f06270 */
[----:B-1----:R-:W-:Y:S01]  /*138a0*/  P2R R2, PR, RZ, 0x2 ;  /* 0x00000002ff027803 */ /* 0x002fe20000000000 */
[----:B------:R-:W-:Y:S05]  /*138b0*/  @P2 BRA `(.L_x_247) ;  /* 0x000007f000002947 */ /* 0x000fea0003800000 */
[----:B------:R-:W-:Y:S01]  /*138c0*/  IMAD R12, R12, c[0x0][0x3a0], RZ ;  /* 0x0000e8000c0c7a24 */ /* 0x000fe200078e02ff */
[----:B------:R-:W-:Y:S01]  /*138d0*/  LEA R2, R205, R221, 0x7 ;  /* 0x000000ddcd027211 */ /* 0x000fe200078e38ff */
[----:B------:R-:W-:Y:S01]  /*138e0*/  IMAD.WIDE.U32 R4, R3, c[0x0][0x3a0], RZ ;  /* 0x0000e80003047a25 */ /* 0x000fe200078e00ff */
[----:B------:R-:W-:Y:S01]  /*138f0*/  SHF.R.S32.HI R8, RZ, 0x1f, R240 ;  /* 0x0000001fff087819 */ /* 0x000fe200000114f0 */
[----:B------:R1:W3:Y:S01]  /*13900*/  LDS.128 R56, [R217+0x80] ;  /* 0x00008000d9387984 */ /* 0x0002e20000000c00 */
[----:B------:R-:W-:Y:S01]  /*13910*/  LEA R205, R205, R226, 0x7 ;  /* 0x000000e2cdcd7211 */ /* 0x000fe200078e38ff */
[----:B------:R-:W-:Y:S01]  /*13920*/  IMAD R12, R3, c[0x0][0x3a4], R12 ;  /* 0x0000e900030c7a24 */ /* 0x000fe200078e020c */
[----:B------:R-:W-:Y:S01]  /*13930*/  MOV R3, R2 ;  /* 0x0000000200037202 */ /* 0x000fe20000000f00 */
[----:B------:R1:W4:Y:S01]  /*13940*/  LDS.128 R52, [R217+0x1080] ;  /* 0x00108000d9347984 */ /* 0x0003220000000c00 */
[----:B------:R-:W-:-:S02]  /*13950*/  IMAD R8, R8, c[0x0][0x3f0], RZ ;  /* 0x0000fc0008087a24 */ /* 0x000fc400078e02ff */
[----:B------:R-:W-:Y:S01]  /*13960*/  IADD3 R5, R5, R12, RZ ;  /* 0x0000000c05057210 */ /* 0x000fe20007ffe0ff */
[----:B------:R1:W2:Y:S01]  /*13970*/  LDS.128 R48, [R217+0x2080] ;  /* 0x00208000d9307984 */ /* 0x0002a20000000c00 */
[----:B------:R-:W-:-:S03]  /*13980*/  IMAD R8, R240, c[0x0][0x3f4], R8 ;  /* 0x0000fd00f0087a24 */ /* 0x000fc600078e0208 */
[C---:B------:R-:W-:Y:S01]  /*13990*/  IMAD.WIDE.U32 R6, R241.reuse, c[0x0][0x3e8], R4 ;  /* 0x0000fa00f1067a25 */ /* 0x040fe200078e0004 */
[----:B------:R1:W1:Y:S03]  /*139a0*/  LDS.128 R44, [R217+0x3080] ;  /* 0x00308000d92c7984 */ /* 0x0002660000000c00 */
[----:B------:R-:W-:Y:S01]  /*139b0*/  @P3 IMAD.HI.U32 R4, R2, c[0x0][0x4ec], RZ ;  /* 0x00013b0002043a27 */ /* 0x000fe200078e00ff */
[----:B------:R1:W1:Y:S03]  /*139c0*/  LDS.128 R40, [R217+0x4080] ;  /* 0x00408000d9287984 */ /* 0x0002660000000c00 */
[----:B------:R-:W-:Y:S01]  /*139d0*/  IMAD R7, R241, c[0x0][0x3ec], R7 ;  /* 0x0000fb00f1077a24 */ /* 0x000fe200078e0207 */
[----:B------:R-:W-:Y:S01]  /*139e0*/  @P3 SHF.R.U32.HI R3, RZ, c[0x0][0x4f0], R4 ;  /* 0x00013c00ff033a19 */ /* 0x000fe20000011604 */
[----:B------:R1:W1:Y:S02]  /*139f0*/  LDS.128 R36, [R217+0x5080] ;  /* 0x00508000d9247984 */ /* 0x0002640000000c00 */
[----:B------:R-:W-:Y:S01]  /*13a00*/  IMAD.WIDE.U32 R12, R240, c[0x0][0x3f0], R6 ;  /* 0x0000fc00f00c7a25 */ /* 0x000fe200078e0006 */
[----:B------:R-:W-:Y:S01]  /*13a10*/  SHF.R.S32.HI R10, RZ, 0x1f, R3 ;  /* 0x0000001fff0a7819 */ /* 0x000fe20000011403 */
[----:B------:R1:W1:Y:S01]  /*13a20*/  LDS.128 R32, [R217+0x6080] ;  /* 0x00608000d9207984 */ /* 0x0002620000000c00 */
[----:B------:R-:W-:-:S02]  /*13a30*/  IADD3 R9, -R3, RZ, RZ ;  /* 0x000000ff03097210 */ /* 0x000fc40007ffe1ff */
[----:B------:R-:W-:Y:S01]  /*13a40*/  IADD3 R13, R13, R8, RZ ;  /* 0x000000080d0d7210 */ /* 0x000fe20007ffe0ff */
[----:B------:R1:W1:Y:S01]  /*13a50*/  LDS.128 R28, [R217+0x7080] ;  /* 0x00708000d91c7984 */ /* 0x0002620000000c00 */
[----:B------:R-:W-:Y:S02]  /*13a60*/  IMAD R10, R10, c[0x0][0x3e0], RZ ;  /* 0x0000f8000a0a7a24 */ /* 0x000fe400078e02ff */
[----:B------:R-:W-:Y:S01]  /*13a70*/  IMAD R9, R9, c[0x0][0x4e8], R2 ;  /* 0x00013a0009097a24 */ /* 0x000fe200078e0202 */
[----:B------:R1:W1:Y:S01]  /*13a80*/  LDS.128 R24, [R217+0x8080] ;  /* 0x00808000d9187984 */ /* 0x0002620000000c00 */
[C---:B------:R-:W-:Y:S02]  /*13a90*/  IMAD R10, R3.reuse, c[0x0][0x3e4], R10 ;  /* 0x0000f900030a7a24 */ /* 0x040fe400078e020a */
[----:B------:R-:W-:Y:S01]  /*13aa0*/  IMAD.WIDE.U32 R12, R3, c[0x0][0x3e0], R12 ;  /* 0x0000f800030c7a25 */ /* 0x000fe200078e000c */
[----:B------:R1:W1:Y:S01]  /*13ab0*/  LDS.128 R20, [R217+0x9080] ;  /* 0x00908000d9147984 */ /* 0x0002620000000c00 */
[----:B------:R-:W-:-:S03]  /*13ac0*/  SHF.R.S32.HI R2, RZ, 0x1f, R9 ;  /* 0x0000001fff027819 */ /* 0x000fc60000011409 */
[----:B--2---:R2:W1:Y:S01]  /*13ad0*/  LDS.128 R16, [R217+0xa080] ;  /* 0x00a08000d9107984 */ /* 0x0044620000000c00 */
[----:B------:R-:W-:Y:S01]  /*13ae0*/  IADD3 R11, R13, R10, RZ ;  /* 0x0000000a0d0b7210 */ /* 0x000fe20007ffe0ff */
[----:B------:R-:W-:Y:S01]  /*13af0*/  IMAD R2, R2, c[0x0][0x3d8], RZ ;  /* 0x0000f60002027a24 */ /* 0x000fe200078e02ff */
[----:B------:R-:W-:Y:S01]  /*13b00*/  MOV R10, R12 ;  /* 0x0000000c000a7202 */ /* 0x000fe20000000f00 */
[----:B------:R2:W1:Y:S04]  /*13b10*/  LDS.128 R4, [R217+0xb080] ;  /* 0x00b08000d9047984 */ /* 0x0004680000000c00 */
[----:B------:R-:W-:-:S04]  /*13b20*/  IMAD.WIDE.U32 R10, R9, c[0x0][0x3d8], R10 ;  /* 0x0000f600090a7a25 */ /* 0x000fc800078e000a */
[----:B------:R-:W-:Y:S01]  /*13b30*/  IMAD R9, R9, c[0x0][0x3dc], R2 ;  /* 0x0000f70009097a24 */ /* 0x000fe200078e0202 */
[----:B------:R-:W-:-:S04]  /*13b40*/  LEA R8, P0, R10, c[0x0][0x380], 0x1 ;  /* 0x0000e0000a087a11 */ /* 0x000fc800078008ff */
[----:B------:R-:W-:-:S04]  /*13b50*/  IADD3 R2, R11, R9, RZ ;  /* 0x000000090b027210 */ /* 0x000fc80007ffe0ff */
[----:B------:R-:W-:Y:S01]  /*13b60*/  LEA.HI.X R2, R10, c[0x0][0x384], R2, 0x1, P0 ;  /* 0x0000e1000a027a11 */ /* 0x000fe200000f0c02 */
[----:B------:R-:W-:Y:S05]  /*13b70*/  BRA.DIV ~URZ, `(.L_x_248) ;  /* 0x000036f27f007947 */ /* 0x000fea000b800000 */
[----:B---34-:R3:W4:Y:S02]  /*13b80*/  SHFL.IDX PT, R61, R2, RZ, 0x181f ;  /* 0x00181fff023d7589 */ /* 0x01872400000e0000 */
.L_x_311:
[----:B------:R-:W-:Y:S05]  /*13b90*/  BRA.DIV ~URZ, `(.L_x_249) ;  /* 0x000037427f007947 */ /* 0x000fea000b800000 */
[----:B------:R2:W3:Y:S02]  /*13ba0*/  SHFL.IDX PT, R3, R8, RZ, 0x181f ;  /* 0x00181fff08037589 */ /* 0x0004e400000e0000 */
.L_x_312:
[----:B------:R-:W-:Y:S01]  /*13bb0*/  ISETP.GE.AND P0, PT, R205, R14, PT ;  /* 0x0000000ecd00720c */ /* 0x000fe20003f06270 */
[----:B------:R-:W-:Y:S01]  /*13bc0*/  BSSY B0, `(.L_x_250) ;  /* 0x0000011000007945 */ /* 0x000fe20003800000 */
[----:B------:R-:W-:Y:S02]  /*13bd0*/  SHF.R.S32.HI R60, RZ, 0x1f, R211 ;  /* 0x0000001fff3c7819 */ /* 0x000fe400000114d3 */
[----:B------:R-:W-:Y:S02]  /*13be0*/  SHF.R.S32.HI R15, RZ, 0x1f, R212 ;  /* 0x0000001fff0f7819 */ /* 0x000fe400000114d4 */
[----:B------:R-:W-:-:S07]  /*13bf0*/  SHF.R.S32.HI R9, RZ, 0x1f, R246 ;  /* 0x0000001fff097819 */ /* 0x000fce00000114f6 */
[----:B------:R-:W-:Y:S05]  /*13c00*/  @P0 BRA `(.L_x_251) ;  /* 0x000000c000000947 */ /* 0x000fea0003800000 */
[----:B------:R-:W-:Y:S02]  /*13c10*/  ISETP.GE.AND P2, PT, R246, c[0x0][0x3c8], PT ;  /* 0x0000f200f6007a0c */ /* 0x000fe40003f46270 */
[----:B------:R-:W-:Y:S02]  /*13c20*/  ISETP.GE.AND P1, PT, R212, c[0x0][0x3c8], PT ;  /* 0x0000f200d4007a0c */ /* 0x000fe40003f26270 */
[----:B------:R-:W-:-:S09]  /*13c30*/  ISETP.GE.AND P0, PT, R211, c[0x0][0x3c8], PT ;  /* 0x0000f200d3007a0c */ /* 0x000fd20003f06270 */
[-C--:B---3--:R-:W-:Y:S02]  /*13c40*/  @!P2 LEA R12, P5, R246, R3.reuse, 0x1 ;  /* 0x00000003f60ca211 */ /* 0x088fe400078a08ff */
[-C--:B------:R-:W-:Y:S02]  /*13c50*/  @!P1 LEA R10, P4, R212, R3.reuse, 0x1 ;  /* 0x00000003d40a9211 */ /* 0x080fe400078808ff */
[C---:B------:R-:W-:Y:S02]  /*13c60*/  @!P0 LEA R62, P3, R211.reuse, R3, 0x1 ;  /* 0x00000003d33e8211 */ /* 0x040fe400078608ff */
[-C--:B----4-:R-:W-:Y:S02]  /*13c70*/  @!P2 LEA.HI.X R13, R246, R61.reuse, R9, 0x1, P5 ;  /* 0x0000003df60da211 */ /* 0x090fe400028f0c09 */
[-C--:B------:R-:W-:Y:S02]  /*13c80*/  @!P1 LEA.HI.X R11, R212, R61.reuse, R15, 0x1, P4 ;  /* 0x0000003dd40b9211 */ /* 0x080fe400020f0c0f */
[----:B------:R-:W-:Y:S01]  /*13c90*/  @!P0 LEA.HI.X R63, R211, R61, R60, 0x1, P3 ;  /* 0x0000003dd33f8211 */ /* 0x000fe200018f0c3c */
[----:B------:R3:W-:Y:S04]  /*13ca0*/  @!P2 ST.E.128 [R12.64], R56 ;  /* 0x000000380c00a985 */ /* 0x0007e8000c101d06 */
[----:B-1----:R3:W-:Y:S04]  /*13cb0*/  @!P1 ST.E.128 [R10.64], R40 ;  /* 0x000000280a009985 */ /* 0x0027e8000c101d06 */
[----:B------:R3:W-:Y:S02]  /*13cc0*/  @!P0 ST.E.128 [R62.64], R24 ;  /* 0x000000183e008985 */ /* 0x0007e4000c101d06 */
.L_x_251:
[----:B------:R-:W-:Y:S05]  /*13cd0*/  BSYNC B0 ;  /* 0x0000000000007941 */ /* 0x000fea0003800000 */
.L_x_250:
[----:B------:R-:W-:Y:S05]  /*13ce0*/  BRA.DIV ~URZ, `(.L_x_252) ;  /* 0x000036627f007947 */ /* 0x000fea000b800000 */
[----:B-1-3--:R1:W3:Y:S04]  /*13cf0*/  SHFL.IDX PT, R24, R2, 0x1, 0x181f ;  /* 0x00381f0002187f89 */ /* 0x00a2e800000e0000 */
[----:B------:R1:W2:Y:S02]  /*13d00*/  SHFL.IDX PT, R10, R8, 0x1, 0x181f ;  /* 0x00381f00080a7f89 */ /* 0x0002a400000e0000 */
.L_x_313:
        /* <DEDUP_REMOVED lines=8> */
[-C--:B------:R-:W-:Y:S02]  /*13d90*/  @!P1 LEA R12, P4, R212, R10.reuse, 0x1 ;  /* 0x0000000ad40c9211 */ /* 0x080fe400078808ff */
[C---:B------:R-:W-:Y:S02]  /*13da0*/  @!P0 LEA R10, P3, R211.reuse, R10, 0x1 ;  /* 0x0000000ad30a8211 */ /* 0x040fe400078608ff */
[-C--:B---3--:R-:W-:Y:S02]  /*13db0*/  @!P2 LEA.HI.X R27, R246, R24.reuse, R9, 0x1, P5 ;  /* 0x00000018f61ba211 */ /* 0x088fe400028f0c09 */
[-C--:B------:R-:W-:Y:S02]  /*13dc0*/  @!P1 LEA.HI.X R13, R212, R24.reuse, R15, 0x1, P4 ;  /* 0x00000018d40d9211 */ /* 0x080fe400020f0c0f */
[----:B------:R-:W-:Y:S01]  /*13dd0*/  @!P0 LEA.HI.X R11, R211, R24, R60, 0x1, P3 ;  /* 0x00000018d30b8211 */ /* 0x000fe200018f0c3c */
[----:B------:R2:W-:Y:S04]  /*13de0*/  @!P2 ST.E.128 [R26.64], R52 ;  /* 0x000000341a00a985 */ /* 0x0005e8000c101d06 */
[----:B------:R2:W-:Y:S04]  /*13df0*/  @!P1 ST.E.128 [R12.64], R36 ;  /* 0x000000240c009985 */ /* 0x0005e8000c101d06 */
[----:B------:R2:W-:Y:S02]  /*13e00*/  @!P0 ST.E.128 [R10.64], R20 ;  /* 0x000000140a008985 */ /* 0x0005e4000c101d06 */
.L_x_254:
[----:B------:R-:W-:Y:S05]  /*13e10*/  BSYNC B0 ;  /* 0x0000000000007941 */ /* 0x000fea0003800000 */
.L_x_253:
[----:B------:R-:W-:Y:S05]  /*13e20*/  BRA.DIV ~URZ, `(.L_x_255) ;  /* 0x000035e27f007947 */ /* 0x000fea000b800000 */
[----:B--2---:R2:W1:Y:S02]  /*13e30*/  SHFL.IDX PT, R20, R2, 0x2, 0x181f ;  /* 0x00581f0002147f89 */ /* 0x00446400000e0000 */
.L_x_314:
[----:B------:R-:W-:Y:S05]  /*13e40*/  BRA.DIV ~URZ, `(.L_x_256) ;  /* 0x000036327f007947 */ /* 0x000fea000b800000 */
[----:B------:R2:W4:Y:S02]  /*13e50*/  SHFL.IDX PT, R10, R8, 0x2, 0x181f ;  /* 0x00581f00080a7f89 */ /* 0x00052400000e0000 */
.L_x_315:
        /* <DEDUP_REMOVED lines=8> */
[-C--:B------:R-:W-:Y:S02]  /*13ee0*/  @!P1 LEA R12, P4, R212, R10.reuse, 0x1 ;  /* 0x0000000ad40c9211 */ /* 0x080fe400078808ff */
[C---:B------:R-:W-:Y:S02]  /*13ef0*/  @!P0 LEA R10, P3, R211.reuse, R10, 0x1 ;  /* 0x0000000ad30a8211 */ /* 0x040fe400078608ff */
[-C--:B-1----:R-:W-:Y:S02]  /*13f00*/  @!P2 LEA.HI.X R23, R246, R20.reuse, R9, 0x1, P5 ;  /* 0x00000014f617a211 */ /* 0x082fe400028f0c09 */
[-C--:B------:R-:W-:Y:S02]  /*13f10*/  @!P1 LEA.HI.X R13, R212, R20.reuse, R15, 0x1, P4 ;  /* 0x00000014d40d9211 */ /* 0x080fe400020f0c0f */
[----:B------:R-:W-:Y:S01]  /*13f20*/  @!P0 LEA.HI.X R11, R211, R20, R60, 0x1, P3 ;  /* 0x00000014d30b8211 */ /* 0x000fe200018f0c3c */
[----:B------:R1:W-:Y:S04]  /*13f30*/  @!P2 ST.E.128 [R22.64], R48 ;  /* 0x000000301600a985 */ /* 0x0003e8000c101d06 */
[----:B------:R1:W-:Y:S04]  /*13f40*/  @!P1 ST.E.128 [R12.64], R32 ;  /* 0x000000200c009985 */ /* 0x0003e8000c101d06 */
[----:B------:R1:W-:Y:S02]  /*13f50*/  @!P0 ST.E.128 [R10.64], R16 ;  /* 0x000000100a008985 */ /* 0x0003e4000c101d06 */
.L_x_258:
[----:B------:R-:W-:Y:S05]  /*13f60*/  BSYNC B0 ;  /* 0x0000000000007941 */ /* 0x000fea0003800000 */
.L_x_257:
[----:B------:R-:W-:Y:S05]  /*13f70*/  BRA.DIV ~URZ, `(.L_x_259) ;  /* 0x000035627f007947 */ /* 0x000fea000b800000 */
[----:B-12---:R-:W1:Y:S04]  /*13f80*/  SHFL.IDX PT, R2, R2, 0x3, 0x181f ;  /* 0x00781f0002027f89 */ /* 0x006e6800000e0000 */
[----:B------:R-:W2:Y:S02]  /*13f90*/  SHFL.IDX PT, R8, R8, 0x3, 0x181f ;  /* 0x00781f0008087f89 */ /* 0x000ea400000e0000 */
.L_x_316:
[----:B------:R-:W-:-:S04]  /*13fa0*/  IADD3 R205, R205, 0x60, RZ ;  /* 0x00000060cdcd7810 */ /* 0x000fc80007ffe0ff */
[----:B------:R-:W-:-:S13]  /*13fb0*/  ISETP.GE.AND P0, PT, R205, R14, PT ;  /* 0x0000000ecd00720c */ /* 0x000fda0003f06270 */
[----:B------:R-:W-:Y:S05]  /*13fc0*/  @P0 BRA `(.L_x_260) ;  /* 0x00001f0000000947 */ /* 0x000fea0003800000 */
[----:B------:R-:W-:Y:S02]  /*13fd0*/  ISETP.GE.AND P1, PT, R246, c[0x0][0x3c8], PT ;  /* 0x0000f200f6007a0c */ /* 0x000fe40003f26270 */
[----:B------:R-:W-:-:S11]  /*13fe0*/  ISETP.GE.AND P0, PT, R212, c[0x0][0x3c8], PT ;  /* 0x0000f200d4007a0c */ /* 0x000fd60003f06270 */
[-C--:B--2---:R-:W-:Y:S02]  /*13ff0*/  @!P1 LEA R12, P3, R246, R8.reuse, 0x1 ;  /* 0x00000008f60c9211 */ /* 0x084fe400078608ff */
[----:B----4-:R-:W-:Y:S02]  /*14000*/  @!P0 LEA R10, P2, R212, R8, 0x1 ;  /* 0x00000008d40a8211 */ /* 0x010fe400078408ff */
[-C--:B-1----:R-:W-:Y:S02]  /*14010*/  @!P1 LEA.HI.X R13, R246, R2.reuse, R9, 0x1, P3 ;  /* 0x00000002f60d9211 */ /* 0x082fe400018f0c09 */
[----:B------:R-:W-:-:S03]  /*14020*/  @!P0 LEA.HI.X R11, R212, R2, R15, 0x1, P2 ;  /* 0x00000002d40b8211 */ /* 0x000fc600010f0c0f */
[----:B------:R1:W-:Y:S04]  /*14030*/  @!P1 ST.E.128 [R12.64], R44 ;  /* 0x0000002c0c009985 */ /* 0x0003e8000c101d06 */
[----:B------:R1:W-:Y:S01]  /*14040*/  @!P0 ST.E.128 [R10.64], R28 ;  /* 0x0000001c0a008985 */ /* 0x0003e2000c101d06 */
[----:B------:R-:W-:-:S13]  /*14050*/  ISETP.GE.AND P0, PT, R211, c[0x0][0x3c8], PT ;  /* 0x0000f200d3007a0c */ /* 0x000fda0003f06270 */
[----:B------:R-:W-:Y:S05]  /*14060*/  @P0 BRA `(.L_x_260) ;  /* 0x00001e6000000947 */ /* 0x000fea0003800000 */
[----:B------:R-:W-:-:S04]  /*14070*/  LEA R8, P0, R211, R8, 0x1 ;  /* 0x00000008d3087211 */ /* 0x000fc800078008ff */
[----:B------:R-:W-:-:S05]  /*14080*/  LEA.HI.X R9, R211, R2, R60, 0x1, P0 ;  /* 0x00000002d3097211 */ /* 0x000fca00000f0c3c */
[----:B------:R2:W-:Y:S01]  /*14090*/  ST.E.128 [R8.64], R4 ;  /* 0x0000000408007985 */ /* 0x0005e2000c101d06 */
[----:B------:R-:W-:Y:S05]  /*140a0*/  BRA `(.L_x_260) ;  /* 0x00001e2000007947 */ /* 0x000fea0003800000 */
.L_x_247:
[----:B------:R-:W-:Y:S02]  /*140b0*/  IMAD R12, R12, c[0x0][0x408], RZ ;  /* 0x000102000c0c7a24 */ /* 0x000fe400078e02ff */
[----:B------:R-:W-:-:S04]  /*140c0*/  IMAD.WIDE.U32 R14, R3, c[0x0][0x408], RZ ;  /* 0x00010200030e7a25 */ /* 0x000fc800078e00ff */
[----:B------:R-:W-:Y:S01]  /*140d0*/  IMAD R12, R3, c[0x0][0x40c], R12 ;  /* 0x00010300030c7a24 */ /* 0x000fe200078e020c */
[----:B------:R-:W-:Y:S01]  /*140e0*/  SHF.R.S32.HI R3, RZ, 0x1f, R240 ;  /* 0x0000001fff037819 */ /* 0x000fe200000114f0 */
[----:B--2---:R-:W-:-:S03]  /*140f0*/  @P3 IMAD.HI.U32 R11, R10, c[0x0][0x4ec], RZ ;  /* 0x00013b000a0b3a27 */ /* 0x004fc600078e00ff */
[----:B------:R-:W-:Y:S01]  /*14100*/  IADD3 R13, R15, R12, RZ ;  /* 0x0000000c0f0d7210 */ /* 0x000fe20007ffe0ff */
[----:B------:R-:W-:Y:S01]  /*14110*/  IMAD R3, R3, c[0x0][0x440], RZ ;  /* 0x0001100003037a24 */ /* 0x000fe200078e02ff */
[----:B------:R-:W-:-:S03]  /*14120*/  MOV R12, R14 ;  /* 0x0000000e000c7202 */ /* 0x000fc60000000f00 */
        /* <DEDUP_REMOVED lines=25> */
[----:B------:R1:W2:Y:S02]  /*142c0*/  SHFL.IDX PT, R163, R161, RZ, 0x1c1f ;  /* 0x001c1fffa1a37589 */ /* 0x0002a400000e0000 */
.L_x_317:
[----:B------:R-:W-:Y:S05]  /*142d0*/  BRA.DIV ~URZ, `(.L_x_262) ;  /* 0x000033427f007947 */ /* 0x000fea000b800000 */
[----:B------:R3:W4:Y:S02]  /*142e0*/  SHFL.IDX PT, R3, R162, RZ, 0x1c1f ;  /* 0x001c1fffa2037589 */ /* 0x00072400000e0000 */
.L_x_318:
[----:B------:R-:W-:Y:S01]  /*142f0*/  SHF.R.S32.HI R160, RZ, 0x1f, R219 ;  /* 0x0000001fffa07819 */ /* 0x000fe200000114db */
[----:B------:R-:W-:Y:S03]  /*14300*/  BSSY B0, `(.L_x_263) ;  /* 0x0000095000007945 */ /* 0x000fe60003800000 */
[----:B------:R-:W-:-:S04]  /*14310*/  LEA.HI R160, R160, R219, RZ, 0x2 ;  /* 0x000000dba0a07211 */ /* 0x000fc800078f10ff */
[----:B------:R-:W-:-:S05]  /*14320*/  LOP3.LUT R160, R160, 0x7ffffffc, RZ, 0xc0, !PT ;  /* 0x7ffffffca0a07812 */ /* 0x000fca00078ec0ff */
[----:B------:R-:W-:-:S04]  /*14330*/  IMAD.IADD R160, R219, 0x1, -R160 ;  /* 0x00000001dba07824 */ /* 0x000fc800078e0aa0 */
[----:B------:R-:W-:-:S05]  /*14340*/  IMAD.SHL.U32 R160, R160, 0x2, RZ ;  /* 0x00000002a0a07824 */ /* 0x000fca00078e00ff */
        /* <DEDUP_REMOVED lines=45> */
[----:B------:R-:W-:Y:S01]  /*14620*/  SHF.R.S32.HI R14, RZ, 0x1f, R64 ;  /* 0x0000001fff0e7819 */ /* 0x000fe20000011440 */
[----:B------:R-:W-:Y:S05]  /*14630*/  @P0 BRA `(.L_x_264) ;  /* 0x0000061000000947 */ /* 0x000fea0003800000 */
[----:B------:R-:W-:Y:S02]  /*14640*/  ISETP.GE.AND P1, PT, R160, c[0x0][0x3c8], PT ;  /* 0x0000f200a0007a0c */ /* 0x000fe40003f26270 */
[----:B------:R-:W-:Y:S02]  /*14650*/  ISETP.GE.AND P0, PT, R64, c[0x0][0x3c8], PT ;  /* 0x0000f20040007a0c */ /* 0x000fe40003f06270 */
[----:B------:R-:W-:-:S02]  /*14660*/  ISETP.GE.AND P3, PT, R63, c[0x0][0x3c8], PT ;  /* 0x0000f2003f007a0c */ /* 0x000fc40003f66270 */
[----:B------:R-:W-:Y:S02]  /*14670*/  ISETP.GE.AND P4, PT, R61, c[0x0][0x3c8], PT ;  /* 0x0000f2003d007a0c */ /* 0x000fe40003f86270 */
[----:B------:R-:W-:-:S05]  /*14680*/  ISETP.GE.AND P6, PT, R152, c[0x0][0x3c8], PT ;  /* 0x0000f20098007a0c */ /* 0x000fca0003fc6270 */
[----:B----4-:R-:W-:Y:S02]  /*14690*/  @!P1 IMAD.MOV.U32 R12, RZ, RZ, R3 ;  /* 0x000000ffff0c9224 */ /* 0x010fe400078e0003 */
[----:B--2---:R-:W-:Y:S01]  /*146a0*/  @!P1 IMAD.MOV.U32 R13, RZ, RZ, R163 ;  /* 0x000000ffff0d9224 */ /* 0x004fe200078e00a3 */
[----:B------:R-:W-:-:S03]  /*146b0*/  @!P0 LEA R10, P2, R64, R3, 0x2 ;  /* 0x00000003400a8211 */ /* 0x000fc600078410ff */
[----:B------:R-:W-:Y:S01]  /*146c0*/  @!P1 IMAD.WIDE R12, R160, 0x4, R12 ;  /* 0x00000004a00c9825 */ /* 0x000fe200078e020c */
[----:B------:R-:W-:Y:S02]  /*146d0*/  @!P0 LEA.HI.X R11, R64, R163, R14, 0x2, P2 ;  /* 0x000000a3400b8211 */ /* 0x000fe400010f140e */
[----:B------:R-:W-:Y:S02]  /*146e0*/  ISETP.GE.AND P2, PT, R35, c[0x0][0x3c8], PT ;  /* 0x0000f20023007a0c */ /* 0x000fe40003f46270 */
[----:B------:R2:W-:Y:S01]  /*146f0*/  @!P1 ST.E.64 [R12.64], R128 ;  /* 0x000000800c009985 */ /* 0x0005e2000c101b06 */
[----:B------:R-:W-:-:S03]  /*14700*/  ISETP.GE.AND P1, PT, R33, c[0x0][0x3c8], PT ;  /* 0x0000f20021007a0c */ /* 0x000fc60003f26270 */
[----:B------:R4:W-:Y:S01]  /*14710*/  @!P0 ST.E.64 [R10.64], R124 ;  /* 0x0000007c0a008985 */ /* 0x0009e2000c101b06 */
        /* <DEDUP_REMOVED lines=24> */
[CC--:B--2---:R-:W-:Y:S02]  /*148a0*/  @!P2 LEA R12, P5, R27.reuse, R3.reuse, 0x2 ;  /* 0x000000031b0ca211 */ /* 0x0c4fe400078a10ff */
[C---:B----4-:R-:W-:Y:S02]  /*148b0*/  @!P1 LEA R10, P0, R24.reuse, R3, 0x2 ;  /* 0x00000003180a9211 */ /* 0x050fe400078010ff */
        /* <DEDUP_REMOVED lines=22> */
[----:B--2---:R-:W-:-:S04]  /*14a20*/  @!P3 LEA R4, P5, R159, R3, 0x2 ;  /* 0x000000039f04b211 */ /* 0x004fc800078a10ff */
[----:B------:R-:W-:Y:S02]  /*14a30*/  @!P3 LEA.HI.X R5, R159, R163, R18, 0x2, P5 ;  /* 0x000000a39f05b211 */ /* 0x000fe400028f1412 */
[----:B----4-:R-:W-:Y:S02]  /*14a40*/  @!P4 LEA R6, P0, R158, R3, 0x2 ;  /* 0x000000039e06c211 */ /* 0x010fe400078010ff */
[----:B------:R-:W-:Y:S01]  /*14a50*/  ISETP.GE.AND P5, PT, R150, c[0x0][0x3c8], PT ;  /* 0x0000f20096007a0c */ /* 0x000fe20003fa6270 */
[----:B------:R2:W-:Y:S01]  /*14a60*/  @!P3 ST.E.64 [R4.64], R84 ;  /* 0x000000540400b985 */ /* 0x0005e2000c101b06 */
[----:B------:R-:W-:Y:S02]  /*14a70*/  @!P4 LEA.HI.X R7, R158, R163, R157, 0x2, P0 ;  /* 0x000000a39e07c211 */ /* 0x000fe400000f149d */
[----:B------:R-:W-:-:S03]  /*14a80*/  @!P1 LEA R10, P3, R154, R3, 0x2 ;  /* 0x000000039a0a9211 */ /* 0x000fc600078610ff */
[----:B------:R4:W-:Y:S01]  /*14a90*/  @!P4 ST.E.64 [R6.64], R88 ;  /* 0x000000580600c985 */ /* 0x0009e2000c101b06 */
        /* <DEDUP_REMOVED lines=8> */
[----:B------:R4:W-:Y:S01]  /*14b20*/  @!P1 ST.E.64 [R10.64], R96 ;  /* 0x000000600a009985 */ /* 0x0009e2000c101b06 */
[----:B------:R-:W-:Y:S02]  /*14b30*/  ISETP.GE.AND P1, PT, R144, c[0x0][0x3c8], PT ;  /* 0x0000f20090007a0c */ /* 0x000fe40003f26270 */
[----:B------:R-:W-:Y:S01]  /*14b40*/  ISETP.GE.AND P0, PT, R137, c[0x0][0x3c8], PT ;  /* 0x0000f20089007a0c */ /* 0x000fe20003f06270 */
[----:B------:R5:W-:Y:S01]  /*14b50*/  @!P6 ST.E.64 [R6.64], R120 ;  /* 0x000000780600e985 */ /* 0x000be2000c101b06 */
[----:B--2---:R-:W-:-:S04]  /*14b60*/  @!P5 LEA R4, P3, R150, R3, 0x2 ;  /* 0x000000039604d211 */ /* 0x004fc800078610ff */
[----:B------:R-:W-:Y:S02]  /*14b70*/  @!P5 LEA.HI.X R5, R150, R163, R149, 0x2, P3 ;  /* 0x000000a39605d211 */ /* 0x000fe400018f1495 */
[-C--:B----4-:R-:W-:Y:S02]  /*14b80*/  @!P2 LEA R10, P3, R146, R3.reuse, 0x2 ;  /* 0x00000003920aa211 */ /* 0x090fe400078610ff */
[----:B-----5:R-:W-:Y:S01]  /*14b90*/  @!P4 LEA R6, P6, R148, R3, 0x2 ;  /* 0x000000039406c211 */ /* 0x020fe200078c10ff */
[----:B------:R2:W-:Y:S01]  /*14ba0*/  @!P5 ST.E.64 [R4.64], R100 ;  /* 0x000000640400d985 */ /* 0x0005e2000c101b06 */
[----:B------:R-:W-:Y:S02]  /*14bb0*/  @!P2 LEA.HI.X R11, R146, R163, R145, 0x2, P3 ;  /* 0x000000a3920ba211 */ /* 0x000fe400018f1491 */
[----:B------:R-:W-:Y:S02]  /*14bc0*/  @!P0 LEA R12, P3, R137, R3, 0x2 ;  /* 0x00000003890c8211 */ /* 0x000fe400078610ff */
[----:B------:R-:W-:-:S02]  /*14bd0*/  @!P4 LEA.HI.X R7, R148, R163, R147, 0x2, P6 ;  /* 0x000000a39407c211 */ /* 0x000fc400030f1493 */
[----:B------:R-:W-:-:S03]  /*14be0*/  @!P0 LEA.HI.X R13, R137, R163, R65, 0x2, P3 ;  /* 0x000000a3890d8211 */ /* 0x000fc600018f1441 */
[----:B------:R4:W-:Y:S04]  /*14bf0*/  @!P4 ST.E.64 [R6.64], R104 ;  /* 0x000000680600c985 */ /* 0x0009e8000c101b06 */
[----:B------:R4:W-:Y:S01]  /*14c00*/  @!P2 ST.E.64 [R10.64], R108 ;  /* 0x0000006c0a00a985 */ /* 0x0009e2000c101b06 */
[----:B--2---:R-:W-:-:S04]  /*14c10*/  @!P1 LEA R4, P5, R144, R3, 0x2 ;  /* 0x0000000390049211 */ /* 0x004fc800078a10ff */
[----:B------:R-:W-:-:S05]  /*14c20*/  @!P1 LEA.HI.X R5, R144, R163, R142, 0x2, P5 ;  /* 0x000000a390059211 */ /* 0x000fca00028f148e */
[----:B------:R4:W-:Y:S04]  /*14c30*/  @!P1 ST.E.64 [R4.64], R116 ;  /* 0x0000007404009985 */ /* 0x0009e8000c101b06 */
[----:B------:R4:W-:Y:S02]  /*14c40*/  @!P0 ST.E.64 [R12.64], R112 ;  /* 0x000000700c008985 */ /* 0x0009e4000c101b06 */
.L_x_264:
[----:B------:R-:W-:Y:S05]  /*14c50*/  BSYNC B0 ;  /* 0x0000000000007941 */ /* 0x000fea0003800000 */
.L_x_263:
[----:B------:R-:W-:Y:S05]  /*14c60*/  BRA.DIV ~URZ, `(.L_x_265) ;  /* 0x00002a227f007947 */ /* 0x000fea000b800000 */
[----:B-1----:R-:W1:Y:S04]  /*14c70*/  SHFL.IDX PT, R161, R161, 0x1, 0x1c1f ;  /* 0x003c1f00a1a17f89 */ /* 0x002e6800000e0000 */
[----:B---3--:R-:W3:Y:S02]  /*14c80*/  SHFL.IDX PT, R162, R162, 0x1, 0x1c1f ;  /* 0x003c1f00a2a27f89 */ /* 0x008ee400000e0000 */
.L_x_319:
[----:B------:R-:W-:-:S13]  /*14c90*/  ISETP.NE.AND P0, PT, R2, RZ, PT ;  /* 0x000000ff0200720c */ /* 0x000fda0003f05270 */
[----:B------:R-:W-:Y:S05]  /*14ca0*/  @P0 BRA `(.L_x_260) ;  /* 0x0000122000000947 */ /* 0x000fea0003800000 */
[----:B------:R-:W-:Y:S02]  /*14cb0*/  ISETP.GE.AND P3, PT, R64, c[0x0][0x3c8], PT ;  /* 0x0000f20040007a0c */ /* 0x000fe40003f66270 */
[----:B------:R-:W-:Y:S02]  /*14cc0*/  ISETP.GE.AND P2, PT, R63, c[0x0][0x3c8], PT ;  /* 0x0000f2003f007a0c */ /* 0x000fe40003f46270 */
[----:B------:R-:W-:Y:S02]  /*14cd0*/  ISETP.GE.AND P1, PT, R61, c[0x0][0x3c8], PT ;  /* 0x0000f2003d007a0c */ /* 0x000fe40003f26270 */
[----:B------:R-:W-:Y:S02]  /*14ce0*/  ISETP.GE.AND P4, PT, R160, c[0x0][0x3c8], PT ;  /* 0x0000f200a0007a0c */ /* 0x000fe40003f86270 */
[----:B------:R-:W-:-:S05]  /*14cf0*/  ISETP.GE.AND P0, PT, R35, c[0x0][0x3c8], PT ;  /* 0x0000f20023007a0c */ /* 0x000fca0003f06270 */
[CC--:B---34-:R-:W-:Y:S02]  /*14d00*/  @!P3 LEA R4, P6, R64.reuse, R162.reuse, 0x2 ;  /* 0x000000a24004b211 */ /* 0x0d8fe400078c10ff */
[-C--:B------:R-:W-:Y:S02]  /*14d10*/  @!P2 LEA R2, P5, R63, R162.reuse, 0x2 ;  /* 0x000000a23f02a211 */ /* 0x080fe400078a10ff */
[-C--:B-1----:R-:W-:Y:S02]  /*14d20*/  @!P3 LEA.HI.X R5, R64, R161.reuse, R14, 0x2, P6 ;  /* 0x000000a14005b211 */ /* 0x082fe400030f140e */
[-C--:B------:R-:W-:Y:S01]  /*14d30*/  @!P1 LEA R10, P6, R61, R162.reuse, 0x2 ;  /* 0x000000a23d0a9211 */ /* 0x080fe200078c10ff */
[----:B------:R-:W-:Y:S01]  /*14d40*/  @!P4 IMAD.MOV.U32 R12, RZ, RZ, R162 ;  /* 0x000000ffff0cc224 */ /* 0x000fe200078e00a2 */
[----:B------:R-:W-:Y:S01]  /*14d50*/  @!P2 LEA.HI.X R3, R63, R161, R62, 0x2, P5 ;  /* 0x000000a13f03a211 */ /* 0x000fe200028f143e */
[----:B------:R-:W-:Y:S01]  /*14d60*/  @!P4 IMAD.MOV.U32 R13, RZ, RZ, R161 ;  /* 0x000000ffff0dc224 */ /* 0x000fe200078e00a1 */
[----:B------:R-:W-:-:S02]  /*14d70*/  @!P0 LEA R6, P5, R35, R162, 0x2 ;  /* 0x000000a223068211 */ /* 0x000fc400078a10ff */
[-C--:B------:R-:W-:Y:S01]  /*14d80*/  @!P1 LEA.HI.X R11, R61, R161.reuse, R60, 0x2, P6 ;  /* 0x000000a13d0b9211 */ /* 0x080fe200030f143c */
[----:B------:R-:W-:Y:S01]  /*14d90*/  @!P4 IMAD.WIDE R12, R160, 0x4, R12 ;  /* 0x00000004a00cc825 */ /* 0x000fe200078e020c */
[----:B------:R-:W-:Y:S02]  /*14da0*/  ISETP.GE.AND P6, PT, R33, c[0x0][0x3c8], PT ;  /* 0x0000f20021007a0c */ /* 0x000fe40003fc6270 */
[----:B------:R-:W-:Y:S02]  /*14db0*/  @!P0 LEA.HI.X R7, R35, R161, R34, 0x2, P5 ;  /* 0x000000a123078211 */ /* 0x000fe400028f1422 */
[----:B------:R-:W-:Y:S01]  /*14dc0*/  ISETP.GE.AND P5, PT, R31, c[0x0][0x3c8], PT ;  /* 0x0000f2001f007a0c */ /* 0x000fe20003fa6270 */
[----:B------:R-:W-:Y:S01]  /*14dd0*/  @!P4 ST.E.64 [R12.64], R130 ;  /* 0x000000820c00c985 */ /* 0x000fe2000c101b06 */
[----:B------:R-:W-:-:S03]  /*14de0*/  ISETP.GE.AND P4, PT, R29, c[0x0][0x3c8], PT ;  /* 0x0000f2001d007a0c */ /* 0x000fc60003f86270 */
[----:B------:R1:W-:Y:S01]  /*14df0*/  @!P3 ST.E.64 [R4.64], R126 ;  /* 0x0000007e0400b985 */ /* 0x0003e2000c101b06 */
[----:B------:R-:W-:-:S03]  /*14e00*/  ISETP.GE.AND P3, PT, R27, c[0x0][0x3c8], PT ;  /* 0x0000f2001b007a0c */ /* 0x000fc60003f66270 */
[----:B------:R3:W-:Y:S01]  /*14e10*/  @!P2 ST.E.64 [R2.64], R38 ;  /* 0x000000260200a985 */ /* 0x0007e2000c101b06 */
[----:B------:R-:W-:-:S03]  /*14e20*/  ISETP.GE.AND P2, PT, R24, c[0x0][0x3c8], PT ;  /* 0x0000f20018007a0c */ /* 0x000fc60003f46270 */
[----:B------:R-:W-:Y:S04]  /*14e30*/  @!P1 ST.E.64 [R10.64], R42 ;  /* 0x0000002a0a009985 */ /* 0x000fe8000c101b06 */
[----:B------:R4:W-:Y:S01]  /*14e40*/  @!P0 ST.E.64 [R6.64], R46 ;  /* 0x0000002e06008985 */ /* 0x0009e2000c101b06 */
[-C--:B-1----:R-:W-:Y:S02]  /*14e50*/  @!P6 LEA R4, P0, R33, R162.reuse, 0x2 ;  /* 0x000000a22104e211 */ /* 0x082fe400078010ff */
[----:B---3--:R-:W-:Y:S02]  /*14e60*/  @!P5 LEA R2, P1, R31, R162, 0x2 ;  /* 0x000000a21f02d211 */ /* 0x008fe400078210ff */
[-C--:B------:R-:W-:Y:S02]  /*14e70*/  @!P6 LEA.HI.X R5, R33, R161.reuse, R32, 0x2, P0 ;  /* 0x000000a12105e211 */ /* 0x080fe400000f1420 */
[----:B------:R-:W-:-:S02]  /*14e80*/  @!P5 LEA.HI.X R3, R31, R161, R30, 0x2, P1 ;  /* 0x000000a11f03d211 */ /* 0x000fc400008f141e */
[----:B------:R-:W-:Y:S01]  /*14e90*/  ISETP.GE.AND P1, PT, R20, c[0x0][0x3c8], PT ;  /* 0x0000f20014007a0c */ /* 0x000fe20003f26270 */
[----:B------:R1:W-:Y:S01]  /*14ea0*/  @!P6 ST.E.64 [R4.64], R50 ;  /* 0x000000320400e985 */ /* 0x0003e2000c101b06 */
[CC--:B----4-:R-:W-:Y:S02]  /*14eb0*/  @!P4 LEA R6, P0, R29.reuse, R162.reuse, 0x2 ;  /* 0x000000a21d06c211 */ /* 0x0d0fe400078010ff */
[----:B------:R-:W-:Y:S01]  /*14ec0*/  ISETP.GE.AND P6, PT, R16, c[0x0][0x3c8], PT ;  /* 0x0000f20010007a0c */ /* 0x000fe20003fc6270 */
[----:B------:R3:W-:Y:S01]  /*14ed0*/  @!P5 ST.E.64 [R2.64], R54 ;  /* 0x000000360200d985 */ /* 0x0007e2000c101b06 */
[-C--:B------:R-:W-:Y:S02]  /*14ee0*/  @!P4 LEA.HI.X R7, R29, R161.reuse, R28, 0x2, P0 ;  /* 0x000000a11d07c211 */ /* 0x080fe400000f141c */
[----:B------:R-:W-:Y:S02]  /*14ef0*/  @!P3 LEA R10, P0, R27, R162, 0x2 ;  /* 0x000000a21b0ab211 */ /* 0x000fe400078010ff */
[----:B------:R-:W-:Y:S01]  /*14f00*/  ISETP.GE.AND P5, PT, R25, c[0x0][0x3c8], PT ;  /* 0x0000f20019007a0c */ /* 0x000fe20003fa6270 */
[----:B------:R4:W-:Y:S01]  /*14f10*/  @!P4 ST.E.64 [R6.64], R58 ;  /* 0x0000003a0600c985 */ /* 0x0009e2000c101b06 */
[----:B------:R-:W-:-:S02]  /*14f20*/  @!P3 LEA.HI.X R11, R27, R161, R26, 0x2, P0 ;  /* 0x000000a11b0bb211 */ /* 0x000fc400000f141a */
[-C--:B------:R-:W-:Y:S02]  /*14f30*/  @!P2 LEA R12, P0, R24, R162.reuse, 0x2 ;  /* 0x000000a2180ca211 */ /* 0x080fe400078010ff */
[----:B------:R-:W-:Y:S01]  /*14f40*/  ISETP.GE.AND P4, PT, R22, c[0x0][0x3c8], PT ;  /* 0x0000f20016007a0c */ /* 0x000fe20003f86270 */
[----:B------:R5:W-:Y:S01]  /*14f50*/  @!P3 ST.E.64 [R10.64], R8 ;  /* 0x000000080a00b985 */ /* 0x000be2000c101b06 */
[-C--:B------:R-:W-:Y:S02]  /*14f60*/  @!P2 LEA.HI.X R13, R24, R161.reuse, R23, 0x2, P0 ;  /* 0x000000a1180da211 */ /* 0x080fe400000f1417 */
[C---:B------:R-:W-:Y:S02]  /*14f70*/  @!P1 LEA R26, P0, R20.reuse, R162, 0x2 ;  /* 0x000000a2141a9211 */ /* 0x040fe400078010ff */
[----:B------:R-:W-:Y:S01]  /*14f80*/  ISETP.GE.AND P3, PT, R159, c[0x0][0x3c8], PT ;  /* 0x0000f2009f007a0c */ /* 0x000fe20003f66270 */
[----:B------:R2:W-:Y:S01]  /*14f90*/  @!P2 ST.E.64 [R12.64], R66 ;  /* 0x000000420c00a985 */ /* 0x0005e2000c101b06 */
[----:B------:R-:W-:-:S02]  /*14fa0*/  @!P1 LEA.HI.X R27, R20, R161, R19, 0x2, P0 ;  /* 0x000000a1141b9211 */ /* 0x000fc400000f1413 */
[----:B------:R-:W-:-:S03]  /*14fb0*/  ISETP.GE.AND P2, PT, R158, c[0x0][0x3c8], PT ;  /* 0x0000f2009e007a0c */ /* 0x000fc60003f46270 */
[----:B------:R-:W-:Y:S01]  /*14fc0*/  @!P1 ST.E.64 [R26.64], R70 ;  /* 0x000000461a009985 */ /* 0x000fe2000c101b06 */
[CC--:B-1----:R-:W-:Y:S02]  /*14fd0*/  @!P6 LEA R4, P0, R16.reuse, R162.reuse, 0x2 ;  /* 0x000000a21004e211 */ /* 0x0c2fe400078010ff */
[CC--:B---3--:R-:W-:Y:S02]  /*14fe0*/  @!P5 LEA R2, P1, R25.reuse, R162.reuse, 0x2 ;  /* 0x000000a21902d211 */ /* 0x0c8fe400078210ff */
[-C--:B------:R-:W-:Y:S02]  /*14ff0*/  @!P6 LEA.HI.X R5, R16, R161.reuse, R15, 0x2, P0 ;  /* 0x000000a11005e211 */ /* 0x080fe400000f140f */
[----:B------:R-:W-:Y:S02]  /*15000*/  @!P5 LEA.HI.X R3, R25, R161, R17, 0x2, P1 ;  /* 0x000000a11903d211 */ /* 0x000fe400008f1411 */
[----:B----4-:R-:W-:Y:S01]  /*15010*/  @!P4 LEA R6, P0, R22, R162, 0x2 ;  /* 0x000000a21606c211 */ /* 0x010fe200078010ff */
[----:B------:R1:W-:Y:S01]  /*15020*/  @!P6 ST.E.64 [R4.64], R74 ;  /* 0x0000004a0400e985 */ /* 0x0003e2000c101b06 */
[----:B------:R-:W-:-:S02]  /*15030*/  ISETP.GE.AND P1, PT, R156, c[0x0][0x3c8], PT ;  /* 0x0000f2009c007a0c */ /* 0x000fc40003f26270 */
[-C--:B------:R-:W-:Y:S01]  /*15040*/  @!P4 LEA.HI.X R7, R22, R161.reuse, R21, 0x2, P0 ;  /* 0x000000a11607c211 */ /* 0x080fe200000f1415 */
[----:B------:R3:W-:Y:S01]  /*15050*/  @!P5 ST.E.64 [R2.64], R78 ;  /* 0x0000004e0200d985 */ /* 0x0007e2000c101b06 */
[CC--:B-----5:R-:W-:Y:S02]  /*15060*/  @!P3 LEA R8, P0, R159.reuse, R162.reuse, 0x2 ;  /* 0x000000a29f08b211 */ /* 0x0e0fe400078010ff */
[----:B------:R-:W-:Y:S01]  /*15070*/  ISETP.GE.AND P6, PT, R154, c[0x0][0x3c8], PT ;  /* 0x0000f2009a007a0c */ /* 0x000fe20003fc6270 */
[----:B------:R4:W-:Y:S01]  /*15080*/  @!P4 ST.E.64 [R6.64], R82 ;  /* 0x000000520600c985 */ /* 0x0009e2000c101b06 */
[-C--:B------:R-:W-:Y:S02]  /*15090*/  @!P3 LEA.HI.X R9, R159, R161.reuse, R18, 0x2, P0 ;  /* 0x000000a19f09b211 */ /* 0x080fe400000f1412 */
[----:B------:R-:W-:Y:S02]  /*150a0*/  @!P2 LEA R10, P0, R158, R162, 0x2 ;  /* 0x000000a29e0aa211 */ /* 0x000fe400078010ff */
[----:B------:R-:W-:Y:S01]  /*150b0*/  ISETP.GE.AND P5, PT, R152, c[0x0][0x3c8], PT ;  /* 0x0000f20098007a0c */ /* 0x000fe20003fa6270 */
[----:B------:R5:W-:Y:S01]  /*150c0*/  @!P3 ST.E.64 [R8.64], R86 ;  /* 0x000000560800b985 */ /* 0x000be2000c101b06 */
[----:B------:R-:W-:-:S02]  /*150d0*/  @!P2 LEA.HI.X R11, R158, R161, R157, 0x2, P0 ;  /* 0x000000a19e0ba211 */ /* 0x000fc400000f149d */
[-C--:B--2---:R-:W-:Y:S02]  /*150e0*/  @!P1 LEA R12, P0, R156, R162.reuse, 0x2 ;  /* 0x000000a29c0c9211 */ /* 0x084fe400078010ff */
[----:B------:R-:W-:Y:S01]  /*150f0*/  ISETP.GE.AND P4, PT, R150, c[0x0][0x3c8], PT ;  /* 0x0000f20096007a0c */ /* 0x000fe20003f86270 */
[----:B------:R2:W-:Y:S01]  /*15100*/  @!P2 ST.E.64 [R10.64], R90 ;  /* 0x0000005a0a00a985 */ /* 0x0005e2000c101b06 */
[----:B------:R-:W-:Y:S02]  /*15110*/  @!P1 LEA.HI.X R13, R156, R161, R155, 0x2, P0 ;  /* 0x000000a19c0d9211 */ /* 0x000fe400000f149b */
[----:B------:R-:W-:Y:S02]  /*15120*/  ISETP.GE.AND P3, PT, R148, c[0x0][0x3c8], PT ;  /* 0x0000f20094007a0c */ /* 0x000fe40003f66270 */
[----:B------:R-:W-:Y:S01]  /*15130*/  ISETP.GE.AND P2, PT, R146, c[0x0][0x3c8], PT ;  /* 0x0000f20092007a0c */ /* 0x000fe20003f46270 */
[----:B------:R2:W-:Y:S01]  /*15140*/  @!P1 ST.E.64 [R12.64], R94 ;  /* 0x0000005e0c009985 */ /* 0x0005e2000c101b06 */
[----:B-1----:R-:W-:-:S02]  /*15150*/  @!P6 LEA R4, P0, R154, R162, 0x2 ;  /* 0x000000a29a04e211 */ /* 0x002fc400078010ff */
[-C--:B---3--:R-:W-:Y:S02]  /*15160*/  @!P5 LEA R2, P1, R152, R162.reuse, 0x2 ;  /* 0x000000a29802d211 */ /* 0x088fe400078210ff */
[-C--:B------:R-:W-:Y:S02]  /*15170*/  @!P6 LEA.HI.X R5, R154, R161.reuse, R153, 0x2, P0 ;  /* 0x000000a19a05e211 */ /* 0x080fe400000f1499 */
[-C--:B----4-:R-:W-:Y:S02]  /*15180*/  @!P4 LEA R6, P0, R150, R162.reuse, 0x2 ;  /* 0x000000a29606c211 */ /* 0x090fe400078010ff */
[-C--:B------:R-:W-:Y:S01]  /*15190*/  @!P5 LEA.HI.X R3, R152, R161.reuse, R151, 0x2, P1 ;  /* 0x000000a19803d211 */ /* 0x080fe200008f1497 */
[----:B------:R1:W-:Y:S01]  /*151a0*/  @!P6 ST.E.64 [R4.64], R98 ;  /* 0x000000620400e985 */ /* 0x0003e2000c101b06 */
[----:B------:R-:W-:Y:S02]  /*151b0*/  ISETP.GE.AND P1, PT, R144, c[0x0][0x3c8], PT ;  /* 0x0000f20090007a0c */ /* 0x000fe40003f26270 */
[----:B------:R-:W-:Y:S01]  /*151c0*/  @!P4 LEA.HI.X R7, R150, R161, R149, 0x2, P0 ;  /* 0x000000a19607c211 */ /* 0x000fe200000f1495 */
[----:B------:R1:W-:Y:S01]  /*151d0*/  @!P5 ST.E.64 [R2.64], R122 ;  /* 0x0000007a0200d985 */ /* 0x0003e2000c101b06 */
[----:B-----5:R-:W-:-:S03]  /*151e0*/  @!P3 LEA R8, P0, R148, R162, 0x2 ;  /* 0x000000a29408b211 */ /* 0x020fc600078010ff */
[----:B------:R1:W-:Y:S01]  /*151f0*/  @!P4 ST.E.64 [R6.64], R102 ;  /* 0x000000660600c985 */ /* 0x0003e2000c101b06 */
[----:B------:R-:W-:Y:S02]  /*15200*/  @!P3 LEA.HI.X R9, R148, R161, R147, 0x2, P0 ;  /* 0x000000a19409b211 */ /* 0x000fe400000f1493 */
[----:B--2---:R-:W-:-:S03]  /*15210*/  @!P2 LEA R10, P0, R146, R162, 0x2 ;  /* 0x000000a2920aa211 */ /* 0x004fc600078010ff */
[----:B------:R1:W-:Y:S01]  /*15220*/  @!P3 ST.E.64 [R8.64], R106 ;  /* 0x0000006a0800b985 */ /* 0x0003e2000c101b06 */
[----:B------:R-:W-:Y:S02]  /*15230*/  @!P2 LEA.HI.X R11, R146, R161, R145, 0x2, P0 ;  /* 0x000000a1920ba211 */ /* 0x000fe400000f1491 */
[----:B------:R-:W-:-:S03]  /*15240*/  @!P1 LEA R12, P0, R144, R162, 0x2 ;  /* 0x000000a2900c9211 */ /* 0x000fc600078010ff */
[----:B------:R1:W-:Y:S01]  /*15250*/  @!P2 ST.E.64 [R10.64], R110 ;  /* 0x0000006e0a00a985 */ /* 0x0003e2000c101b06 */
[----:B------:R-:W-:Y:S02]  /*15260*/  @!P1 LEA.HI.X R13, R144, R161, R142, 0x2, P0 ;  /* 0x000000a1900d9211 */ /* 0x000fe400000f148e */
[----:B------:R-:W-:-:S03]  /*15270*/  ISETP.GE.AND P0, PT, R137, c[0x0][0x3c8], PT ;  /* 0x0000f20089007a0c */ /* 0x000fc60003f06270 */
[----:B------:R1:W-:Y:S10]  /*15280*/  @!P1 ST.E.64 [R12.64], R118 ;  /* 0x000000760c009985 */ /* 0x0003f4000c101b06 */
[----:B------:R-:W-:Y:S05]  /*15290*/  @P0 BRA `(.L_x_260) ;  /* 0x00000c3000000947 */ /* 0x000fea0003800000 */
[----:B------:R-:W-:-:S04]  /*152a0*/  LEA R162, P0, R137, R162, 0x2 ;  /* 0x000000a289a27211 */ /* 0x000fc800078010ff */
[----:B------:R-:W-:-:S05]  /*152b0*/  LEA.HI.X R163, R137, R161, R65, 0x2, P0 ;  /* 0x000000a189a37211 */ /* 0x000fca00000f1441 */
[----:B------:R2:W-:Y:S01]  /*152c0*/  ST.E.64 [R162.64], R114 ;  /* 0x00000072a2007985 */ /* 0x0005e2000c101b06 */
[----:B------:R-:W-:Y:S05]  /*152d0*/  BRA `(.L_x_260) ;  /* 0x00000bf000007947 */ /* 0x000fea0003800000 */
.L_x_245:
[----:B------:R-:W-:Y:S01]  /*152e0*/  ISETP.NE.U32.AND P0, PT, RZ, c[0x0][0x508], PT ;  /* 0x00014200ff007a0c */ /* 0x000fe20003f05070 */
[----:B------:R-:W-:Y:S01]  /*152f0*/  IMAD.MOV.U32 R6, RZ, RZ, 0x4 ;  /* 0x00000004ff067424 */ /* 0x000fe200078e00ff */
[----:B------:R-:W-:Y:S01]  /*15300*/  ISETP.NE.U32.AND P2, PT, RZ, c[0x0][0x500], PT ;  /* 0x00014000ff007a0c */ /* 0x000fe20003f45070 */
[----:B------:R-:W-:Y:S01]  /*15310*/  IMAD.MOV.U32 R3, RZ, RZ, RZ ;  /* 0x000000ffff037224 */ /* 0x000fe200078e00ff */
[----:B------:R-:W-:Y:S01]  /*15320*/  ISETP.NE.AND.EX P1, PT, RZ, c[0x0][0x50c], PT, P0 ;  /* 0x00014300ff007a0c */ /* 0x000fe20003f25300 */
[----:B------:R-:W-:Y:S01]  /*15330*/  IMAD.MOV.U32 R2, RZ, RZ, c[0x0][0x388] ;  /* 0x0000e200ff027624 */ /* 0x000fe200078e00ff */
[----:B------:R-:W-:Y:S01]  /*15340*/  ISETP.NE.AND.EX P2, PT, RZ, c[0x0][0x504], PT, P2 ;  /* 0x00014100ff007a0c */ /* 0x000fe20003f45320 */
[----:B------:R-:W-:Y:S01]  /*15350*/  IMAD.WIDE R6, R240, R6, c[0x0][0x500] ;  /* 0x00014000f0067625 */ /* 0x000fe200078e0206 */
[----:B------:R-:W-:-:S09]  /*15360*/  SHF.R.S32.HI R5, RZ, 0x1f, R240 ;  /* 0x0000001fff057819 */ /* 0x000fd200000114f0 */
        /* <DEDUP_REMOVED lines=8> */
[----:B-----5:R-:W3:Y:S04]  /*153f0*/  LDG.E R2, [R6.64] ;  /* 0x0000000606027981 */ /* 0x020ee8000c1e1900 */
[----:B------:R-:W3:Y:S02]  /*15400*/  LDG.E R4, [R6.64+0x4] ;  /* 0x0000040606047981 */ /* 0x000ee4000c1e1900 */
[----:B---3--:R-:W-:Y:S02]  /*15410*/  IADD3 R2, -R2, R4, RZ ;  /* 0x0000000402027210 */ /* 0x008fe40007ffe1ff */
.L_x_266:
[----:B------:R-:W-:Y:S01]  /*15420*/  ISETP.GT.AND P0, PT, R210, 0x7f, PT ;  /* 0x0000007fd200780c */ /* 0x000fe20003f04270 */
[----:B------:R-:W-:Y:S01]  /*15430*/  BSSY B0, `(.L_x_267) ;  /* 0x0000034000007945 */ /* 0x000fe20003800000 */
[----:B------:R-:W-:Y:S02]  /*15440*/  SEL R240, R240, RZ, !P2 ;  /* 0x000000fff0f07207 */ /* 0x000fe40005000000 */
[----:B------:R-:W-:-:S02]  /*15450*/  SEL R5, R5, RZ, !P2 ;  /* 0x000000ff05057207 */ /* 0x000fc40005000000 */
[----:B-1---5:R-:W-:-:S07]  /*15460*/  SHF.R.S32.HI R6, RZ, 0x1f, R3 ;  /* 0x0000001fff067819 */ /* 0x022fce0000011403 */
[----:B------:R-:W-:Y:S05]  /*15470*/  @P0 BRA `(.L_x_268) ;  /* 0x000002f000000947 */ /* 0x000fea0003800000 */
[----:B------:R-:W-:Y:S01]  /*15480*/  IMAD R7, R2, c[0x0][0x4e8], RZ ;  /* 0x00013a0002077a24 */ /* 0x000fe200078e02ff */
[----:B------:R-:W-:-:S04]  /*15490*/  LEA R4, R205, R210, 0x7 ;  /* 0x000000d2cd047211 */ /* 0x000fc800078e38ff */
[----:B------:R-:W-:-:S13]  /*154a0*/  ISETP.GE.AND P0, PT, R4, R7, PT ;  /* 0x000000070400720c */ /* 0x000fda0003f06270 */
[----:B------:R-:W-:Y:S05]  /*154b0*/  @P0 BRA `(.L_x_268) ;  /* 0x000002b000000947 */ /* 0x000fea0003800000 */
[----:B------:R-:W-:Y:S01]  /*154c0*/  IMAD.MOV.U32 R22, RZ, RZ, 0x368 ;  /* 0x00000368ff167424 */ /* 0x000fe200078e00ff */
[----:B------:R-:W-:Y:S01]  /*154d0*/  ISETP.GT.AND P2, PT, R206, 0x1, PT ;  /* 0x00000001ce00780c */ /* 0x000fe20003f44270 */
[----:B------:R-:W-:-:S03]  /*154e0*/  IMAD.MOV.U32 R7, RZ, RZ, c[0x0][0x4e8] ;  /* 0x00013a00ff077624 */ /* 0x000fc600078e00ff */
[----:B------:R-:W-:Y:S02]  /*154f0*/  SEL R22, R22, 0x328, P2 ;  /* 0x0000032816167807 */ /* 0x000fe40001000000 */
[----:B------:R-:W-:Y:S02]  /*15500*/  ISETP.NE.AND P0, PT, R7, 0x1, PT ;  /* 0x000000010700780c */ /* 0x000fe40003f05270 */
[----:B------:R-:W1:Y:S01]  /*15510*/  LDC.64 R20, c[0x0][R22+0x170] ;  /* 0x00005c0016147b82 */ /* 0x000e620000000a00 */
[----:B------:R-:W-:Y:S02]  /*15520*/  SEL R244, R244, RZ, P2 ;  /* 0x000000fff4f47207 */ /* 0x000fe40001000000 */
[----:B------:R-:W-:-:S05]  /*15530*/  MOV R7, R4 ;  /* 0x0000000400077202 */ /* 0x000fca0000000f00 */
[----:B------:R-:W3:Y:S03]  /*15540*/  LDC.64 R18, c[0x0][R22+0x168] ;  /* 0x00005a0016127b82 */ /* 0x000ee60000000a00 */
[----:B------:R-:W-:-:S05]  /*15550*/  @P0 IMAD.HI.U32 R10, R4, c[0x0][0x4ec], RZ ;  /* 0x00013b00040a0a27 */ /* 0x000fca00078e00ff */
[----:B------:R-:W4:Y:S01]  /*15560*/  LDC.64 R16, c[0x0][R22+0x178] ;  /* 0x00005e0016107b82 */ /* 0x000f220000000a00 */
[----:B------:R-:W-:-:S05]  /*15570*/  @P0 SHF.R.U32.HI R7, RZ, c[0x0][0x4f0], R10 ;  /* 0x00013c00ff070a19 */ /* 0x000fca000001160a */
[----:B------:R-:W-:Y:S02]  /*15580*/  IMAD.MOV R10, RZ, RZ, -R7 ;  /* 0x000000ffff0a7224 */ /* 0x000fe400078e0a07 */
[----:B------:R-:W5:Y:S02]  /*15590*/  LDC.64 R14, c[0x0][R22+0x160] ;  /* 0x00005800160e7b82 */ /* 0x000f640000000a00 */
[----:B------:R-:W-:Y:S02]  /*155a0*/  IMAD R10, R10, c[0x0][0x4e8], R4 ;  /* 0x00013a000a0a7a24 */ /* 0x000fe400078e0204 */
[-C--:B-1----:R-:W-:Y:S02]  /*155b0*/  IMAD R8, R21, R240.reuse, RZ ;  /* 0x000000f015087224 */ /* 0x082fe400078e02ff */
[----:B------:R-:W-:-:S04]  /*155c0*/  IMAD.WIDE.U32 R12, R20, R240, RZ ;  /* 0x000000f0140c7225 */ /* 0x000fc800078e00ff */
[----:B------:R-:W-:Y:S02]  /*155d0*/  IMAD R8, R20, R5, R8 ;  /* 0x0000000514087224 */ /* 0x000fe400078e0208 */
[-C--:B---3--:R-:W-:Y:S02]  /*155e0*/  IMAD R9, R19, R241.reuse, RZ ;  /* 0x000000f113097224 */ /* 0x088fe400078e02ff */
[----:B------:R-:W-:Y:S01]  /*155f0*/  IMAD.WIDE.U32 R18, R18, R241, RZ ;  /* 0x000000f112127225 */ /* 0x000fe200078e00ff */
[----:B------:R-:W-:-:S03]  /*15600*/  IADD3 R8, R13, R8, RZ ;  /* 0x000000080d087210 */ /* 0x000fc60007ffe0ff */
[----:B------:R-:W-:Y:S01]  /*15610*/  IMAD.IADD R9, R19, 0x1, R9 ;  /* 0x0000000113097824 */ /* 0x000fe200078e0209 */
[----:B------:R-:W-:Y:S01]  /*15620*/  IADD3 R12, P1, P0, R12, R18, R3 ;  /* 0x000000120c0c7210 */ /* 0x000fe2000783e003 */
[-C--:B----4-:R-:W-:Y:S02]  /*15630*/  IMAD R11, R17, R244.reuse, RZ ;  /* 0x000000f4110b7224 */ /* 0x090fe400078e02ff */
[----:B------:R-:W-:Y:S01]  /*15640*/  IMAD.WIDE.U32 R16, R16, R244, RZ ;  /* 0x000000f410107225 */ /* 0x000fe200078e00ff */
[----:B------:R-:W-:Y:S02]  /*15650*/  IADD3.X R8, R8, R9, R6, P1, P0 ;  /* 0x0000000908087210 */ /* 0x000fe40000fe0406 */
[----:B------:R-:W-:Y:S02]  /*15660*/  SHF.R.S32.HI R9, RZ, 0x1f, R10 ;  /* 0x0000001fff097819 */ /* 0x000fe4000001140a */
[----:B------:R-:W-:Y:S01]  /*15670*/  IADD3 R12, P1, P0, R7, R12, R16 ;  /* 0x0000000c070c7210 */ /* 0x000fe2000783e010 */
[----:B-----5:R-:W-:Y:S01]  /*15680*/  IMAD R4, R15, R10, RZ ;  /* 0x0000000a0f047224 */ /* 0x020fe200078e02ff */
[----:B------:R-:W-:-:S02]  /*15690*/  IADD3 R11, R17, R11, RZ ;  /* 0x0000000b110b7210 */ /* 0x000fc40007ffe0ff */
[----:B------:R-:W-:Y:S01]  /*156a0*/  SHF.R.S32.HI R7, RZ, 0x1f, R7 ;  /* 0x0000001fff077819 */ /* 0x000fe20000011407 */
[----:B------:R-:W-:-:S03]  /*156b0*/  IMAD R4, R14, R9, R4 ;  /* 0x000000090e047224 */ /* 0x000fc600078e0204 */
[----:B------:R-:W-:Y:S01]  /*156c0*/  IADD3.X R13, R7, R8, R11, P1, P0 ;  /* 0x00000008070d7210 */ /* 0x000fe20000fe040b */
[----:B------:R-:W-:Y:S01]  /*156d0*/  IMAD.MOV.U32 R7, RZ, RZ, c[0x0][0x4a8] ;  /* 0x00012a00ff077624 */ /* 0x000fe200078e00ff */
[----:B------:R-:W-:-:S03]  /*156e0*/  MOV R8, c[0x0][0x4ac] ;  /* 0x00012b0000087a02 */ /* 0x000fc60000000f00 */
[----:B------:R-:W-:Y:S01]  /*156f0*/  IMAD.WIDE.U32 R12, R14, R10, R12 ;  /* 0x0000000a0e0c7225 */ /* 0x000fe200078e000c */
[----:B------:R-:W-:Y:S02]  /*15700*/  SEL R7, R7, c[0x0][0x450], P2 ;  /* 0x0001140007077a07 */ /* 0x000fe40001000000 */
[----:B------:R-:W-:Y:S01]  /*15710*/  SEL R8, R8, c[0x0][0x454], P2 ;  /* 0x0001150008087a07 */ /* 0x000fe20001000000 */
[----:B------:R-:W-:Y:S01]  /*15720*/  IMAD.IADD R4, R13, 0x1, R4 ;  /* 0x000000010d047824 */ /* 0x000fe200078e0204 */
[----:B------:R-:W-:-:S04]  /*15730*/  LEA R10, P0, R12, R7, 0x2 ;  /* 0x000000070c0a7211 */ /* 0x000fc800078010ff */
[----:B------:R-:W-:Y:S02]  /*15740*/  LEA.HI.X R11, R12, R8, R4, 0x2, P0 ;  /* 0x000000080c0b7211 */ /* 0x000fe400000f1404 */
[----:B------:R-:W-:-:S05]  /*15750*/  MOV R4, 0xff800000 ;  /* 0xff80000000047802 */ /* 0x000fca0000000f00 */
[----:B------:R1:W-:Y:S02]  /*15760*/  STG.E [R10.64], R4 ;  /* 0x000000040a007986 */ /* 0x0003e4000c101906 */
.L_x_268:
[----:B------:R-:W-:Y:S05]  /*15770*/  BSYNC B0 ;  /* 0x0000000000007941 */ /* 0x000fea0003800000 */
.L_x_267:
        /* <DEDUP_REMOVED lines=17> */
[----:B------:R-:W-:Y:S02]  /*15890*/  SHF.R.S32.HI R4, RZ, 0x1f, R6 ;  /* 0x0000001fff047819 */ /* 0x000fe40000011406 */
[----:B------:R-:W-:Y:S01]  /*158a0*/  IADD3 R7, -R6, RZ, RZ ;  /* 0x000000ff06077210 */ /* 0x000fe20007ffe1ff */
[----:B------:R-:W-:-:S04]  /*158b0*/  IMAD.WIDE.U32 R240, R240, c[0x0][0x3f0], R8 ;  /* 0x0000fc00f0f07a25 */ /* 0x000fc800078e0008 */
        /* <DEDUP_REMOVED lines=16> */
.L_x_320:
[----:B------:R-:W-:Y:S05]  /*159c0*/  BRA.DIV ~URZ, `(.L_x_270) ;  /* 0x00001e027f007947 */ /* 0x000fea000b800000 */
[----:B------:R4:W1:Y:S02]  /*159d0*/  SHFL.IDX PT, R3, R4, RZ, 0x181f ;  /* 0x00181fff04037589 */ /* 0x00086400000e0000 */
.L_x_321:
[----:B------:R-:W-:Y:S01]  /*159e0*/  IMAD R9, R2, c[0x0][0x4e8], RZ ;  /* 0x00013a0002097a24 */ /* 0x000fe200078e02ff */
[----:B------:R-:W-:Y:S01]  /*159f0*/  BSSY B0, `(.L_x_271) ;  /* 0x0000012000007945 */ /* 0x000fe20003800000 */
[----:B------:R-:W-:Y:S02]  /*15a00*/  SHF.R.S32.HI R8, RZ, 0x1f, R246 ;  /* 0x0000001fff087819 */ /* 0x000fe400000114f6 */
[----:B------:R-:W-:Y:S02]  /*15a10*/  SHF.R.S32.HI R7, RZ, 0x1f, R211 ;  /* 0x0000001fff077819 */ /* 0x000fe400000114d3 */
[----:B------:R-:W-:Y:S02]  /*15a20*/  ISETP.GE.AND P0, PT, R205, R9, PT ;  /* 0x00000009cd00720c */ /* 0x000fe40003f06270 */
[----:B------:R-:W-:-:S11]  /*15a30*/  SHF.R.S32.HI R2, RZ, 0x1f, R212 ;  /* 0x0000001fff027819 */ /* 0x000fd600000114d4 */
[----:B------:R-:W-:Y:S05]  /*15a40*/  @P0 BRA `(.L_x_272) ;  /* 0x000000c000000947 */ /* 0x000fea0003800000 */
[----:B------:R-:W-:Y:S02]  /*15a50*/  ISETP.GE.AND P2, PT, R246, c[0x0][0x3c8], PT ;  /* 0x0000f200f6007a0c */ /* 0x000fe40003f46270 */
[----:B------:R-:W-:Y:S02]  /*15a60*/  ISETP.GE.AND P1, PT, R212, c[0x0][0x3c8], PT ;  /* 0x0000f200d4007a0c */ /* 0x000fe40003f26270 */
[----:B------:R-:W-:-:S09]  /*15a70*/  ISETP.GE.AND P0, PT, R211, c[0x0][0x3c8], PT ;  /* 0x0000f200d3007a0c */ /* 0x000fd20003f06270 */
[-C--:B-1----:R-:W-:Y:S02]  /*15a80*/  @!P2 LEA R12, P5, R246, R3.reuse, 0x1 ;  /* 0x00000003f60ca211 */ /* 0x082fe400078a08ff */
[-C--:B------:R-:W-:Y:S02]  /*15a90*/  @!P1 LEA R10, P4, R212, R3.reuse, 0x1 ;  /* 0x00000003d40a9211 */ /* 0x080fe400078808ff */
[C---:B------:R-:W-:Y:S02]  /*15aa0*/  @!P0 LEA R14, P3, R211.reuse, R3, 0x1 ;  /* 0x00000003d30e8211 */ /* 0x040fe400078608ff */
[-C--:B---3--:R-:W-:Y:S02]  /*15ab0*/  @!P2 LEA.HI.X R13, R246, R6.reuse, R8, 0x1, P5 ;  /* 0x00000006f60da211 */ /* 0x088fe400028f0c08 */
[-C--:B------:R-:W-:Y:S02]  /*15ac0*/  @!P1 LEA.HI.X R11, R212, R6.reuse, R2, 0x1, P4 ;  /* 0x00000006d40b9211 */ /* 0x080fe400020f0c02 */
[----:B------:R-:W-:Y:S01]  /*15ad0*/  @!P0 LEA.HI.X R15, R211, R6, R7, 0x1, P3 ;  /* 0x00000006d30f8211 */ /* 0x000fe200018f0c07 */
[----:B------:R1:W-:Y:S04]  /*15ae0*/  @!P2 ST.E.128 [R12.64], RZ ;  /* 0x000000ff0c00a985 */ /* 0x0003e8000c101d06 */
[----:B------:R1:W-:Y:S04]  /*15af0*/  @!P1 ST.E.128 [R10.64], RZ ;  /* 0x000000ff0a009985 */ /* 0x0003e8000c101d06 */
[----:B------:R1:W-:Y:S02]  /*15b00*/  @!P0 ST.E.128 [R14.64], RZ ;  /* 0x000000ff0e008985 */ /* 0x0003e4000c101d06 */
.L_x_272:
[----:B------:R-:W-:Y:S05]  /*15b10*/  BSYNC B0 ;  /* 0x0000000000007941 */ /* 0x000fea0003800000 */
.L_x_271:
[----:B------:R-:W-:Y:S05]  /*15b20*/  BRA.DIV ~URZ, `(.L_x_273) ;  /* 0x00001d127f007947 */ /* 0x000fea000b800000 */
[----:B---3--:R3:W2:Y:S04]  /*15b30*/  SHFL.IDX PT, R6, R5, 0x1, 0x181f ;  /* 0x00381f0005067f89 */ /* 0x0086a800000e0000 */
[----:B-1----:R3:W1:Y:S02]  /*15b40*/  SHFL.IDX PT, R10, R4, 0x1, 0x181f ;  /* 0x00381f00040a7f89 */ /* 0x00266400000e0000 */
.L_x_322:
        /* <DEDUP_REMOVED lines=8> */
[-C--:B------:R-:W-:Y:S02]  /*15bd0*/  @!P1 LEA R12, P4, R212, R10.reuse, 0x1 ;  /* 0x0000000ad40c9211 */ /* 0x080fe400078808ff */
[C---:B------:R-:W-:Y:S02]  /*15be0*/  @!P0 LEA R10, P3, R211.reuse, R10, 0x1 ;  /* 0x0000000ad30a8211 */ /* 0x040fe400078608ff */
[-C--:B--2---:R-:W-:Y:S02]  /*15bf0*/  @!P2 LEA.HI.X R15, R246, R6.reuse, R8, 0x1, P5 ;  /* 0x00000006f60fa211 */ /* 0x084fe400028f0c08 */
[-C--:B------:R-:W-:Y:S02]  /*15c00*/  @!P1 LEA.HI.X R13, R212, R6.reuse, R2, 0x1, P4 ;  /* 0x00000006d40d9211 */ /* 0x080fe400020f0c02 */
[----:B------:R-:W-:Y:S01]  /*15c10*/  @!P0 LEA.HI.X R11, R211, R6, R7, 0x1, P3 ;  /* 0x00000006d30b8211 */ /* 0x000fe200018f0c07 */
[----:B------:R1:W-:Y:S04]  /*15c20*/  @!P2 ST.E.128 [R14.64], RZ ;  /* 0x000000ff0e00a985 */ /* 0x0003e8000c101d06 */
[----:B------:R1:W-:Y:S04]  /*15c30*/  @!P1 ST.E.128 [R12.64], RZ ;  /* 0x000000ff0c009985 */ /* 0x0003e8000c101d06 */
[----:B------:R1:W-:Y:S02]  /*15c40*/  @!P0 ST.E.128 [R10.64], RZ ;  /* 0x000000ff0a008985 */ /* 0x0003e4000c101d06 */
.L_x_275:
[----:B------:R-:W-:Y:S05]  /*15c50*/  BSYNC B0 ;  /* 0x0000000000007941 */ /* 0x000fea0003800000 */
.L_x_274:
[----:B------:R-:W-:Y:S05]  /*15c60*/  BRA.DIV ~URZ, `(.L_x_276) ;  /* 0x00001c927f007947 */ /* 0x000fea000b800000 */
[----:B--2---:R2:W3:Y:S02]  /*15c70*/  SHFL.IDX PT, R6, R5, 0x2, 0x181f ;  /* 0x00581f0005067f89 */ /* 0x0044e400000e0000 */
.L_x_323:
[----:B------:R-:W-:Y:S05]  /*15c80*/  BRA.DIV ~URZ, `(.L_x_277) ;  /* 0x00001ce27f007947 */ /* 0x000fea000b800000 */
[----:B-1----:R1:W2:Y:S02]  /*15c90*/  SHFL.IDX PT, R10, R4, 0x2, 0x181f ;  /* 0x00581f00040a7f89 */ /* 0x0022a400000e0000 */
.L_x_324:
        /* <DEDUP_REMOVED lines=16> */
.L_x_279:
[----:B------:R-:W-:Y:S05]  /*15da0*/  BSYNC B0 ;  /* 0x0000000000007941 */ /* 0x000fea0003800000 */
.L_x_278:
[----:B------:R-:W-:Y:S05]  /*15db0*/  BRA.DIV ~URZ, `(.L_x_280) ;  /* 0x00001c127f007947 */ /* 0x000fea000b800000 */
[----:B--23--:R-:W2:Y:S04]  /*15dc0*/  SHFL.IDX PT, R5, R5, 0x3, 0x181f ;  /* 0x00781f0005057f89 */ /* 0x00cea800000e0000 */
[----:B-1--4-:R-:W1:Y:S02]  /*15dd0*/  SHFL.IDX PT, R4, R4, 0x3, 0x181f ;  /* 0x00781f0004047f89 */ /* 0x012e6400000e0000 */
.L_x_325:
[----:B------:R-:W-:-:S04]  /*15de0*/  IADD3 R205, R205, 0x60, RZ ;  /* 0x00000060cdcd7810 */ /* 0x000fc80007ffe0ff */
        /* <DEDUP_REMOVED lines=14> */
.L_x_260:
[----:B------:R-:W-:Y:S05]  /*15ed0*/  BSYNC B1 ;  /* 0x0000000000017941 */ /* 0x000fea0003800000 */
.L_x_244:
[----:B------:R-:W-:-:S13]  /*15ee0*/  ISETP.NE.AND P0, PT, R227, RZ, PT ;  /* 0x000000ffe300720c */ /* 0x000fda0003f05270 */
[----:B------:R-:W-:Y:S01]  /*15ef0*/  @P0 WARPSYNC 0xffffffff ;  /* 0xffffffff00000948 */ /* 0x000fe20003800000 */
[----:B------:R-:W-:Y:S06]  /*15f00*/  @P0 BAR.SYNC.DEFER_BLOCKING 0x5, 0x100 ;  /* 0x0144000000000b1d */ /* 0x000fec0000010000 */
[----:B------:R-:W4:Y:S04]  /*15f10*/  @P0 LDS.128 R204, [0x18100] ;  /* 0x01810000ffcc0984 */ /* 0x000f280000000c00 */
[----:B------:R-:W-:Y:S06]  /*15f20*/  @P0 BAR.ARV 0x4, 0x100 ;  /* 0x0104000000000b1d */ /* 0x000fec0000002000 */
[----:B------:R-:W-:Y:S05]  /*15f30*/  @P0 BRA `(.L_x_281) ;  /* 0x00000a7000000947 */ /* 0x000fea0003800000 */
[----:B-1----:R-:W-:Y:S01]  /*15f40*/  LOP3.LUT R2, R210, 0x1f, RZ, 0xc0, !PT ;  /* 0x0000001fd2027812 */ /* 0x002fe200078ec0ff */
[----:B--2-4-:R-:W-:-:S03]  /*15f50*/  IMAD.MOV.U32 R5, RZ, RZ, RZ ;  /* 0x000000ffff057224 */ /* 0x014fc600078e00ff */
[----:B------:R-:W-:Y:S01]  /*15f60*/  ISETP.NE.AND P6, PT, R2, 0x1f, PT ;  /* 0x0000001f0200780c */ /* 0x000fe20003fc5270 */
[----:B------:R-:W-:Y:S10]  /*15f70*/  BRA.DIV ~URZ, `(.L_x_282) ;  /* 0x00001b227f007947 */ /* 0x000ff4000b800000 */
[----:B------:R1:W2:Y:S02]  /*15f80*/  SHFL.IDX PT, R4, R0, RZ, 0x1f ;  /* 0x00001fff00047589 */ /* 0x0002a400000e0000 */
.L_x_326:
[----:B------:R-:W-:Y:S05]  /*15f90*/  BRA.DIV ~URZ, `(.L_x_283) ;  /* 0x00001b727f007947 */ /* 0x000fea000b800000 */
[----:B-1----:R-:W1:Y:S02]  /*15fa0*/  SHFL.IDX PT, R0, R0, 0x1, 0x1f ;  /* 0x00201f0000007f89 */ /* 0x002e6400000e0000 */
.L_x_327:
[----:B------:R-:W-:Y:S02]  /*15fb0*/  IMAD.IADD R8, R207, 0x1, R2 ;  /* 0x00000001cf087824 */ /* 0x000fe400078e0202 */
[----:B------:R-:W-:-:S03]  /*15fc0*/  IMAD.MOV.U32 R6, RZ, RZ, RZ ;  /* 0x000000ffff067224 */ /* 0x000fc600078e00ff */
[----:B------:R-:W-:-:S13]  /*15fd0*/  ISETP.GE.OR P0, PT, R8, c[0x0][0x53c], !P6 ;  /* 0x00014f0008007a0c */ /* 0x000fda0007706670 */
[----:B------:R-:W-:Y:S01]  /*15fe0*/  @!P0 IMAD.MOV.U32 R7, RZ, RZ, 0x4 ;  /* 0x00000004ff078424 */ /* 0x000fe200078e00ff */
[----:B------:R-:W-:-:S03]  /*15ff0*/  @!P0 MOV R3, 0x4 ;  /* 0x0000000400038802 */ /* 0x000fc60000000f00 */
[----:B------:R-:W-:-:S04]  /*16000*/  @!P0 IMAD.WIDE R10, R8, R7, c[0x0][0x580] ;  /* 0x00016000080a8625 */ /* 0x000fc800078e0207 */
[----:B------:R-:W-:Y:S01]  /*16010*/  @!P0 IMAD.WIDE R8, R8, R3, c[0x0][0x578] ;  /* 0x00015e0008088625 */ /* 0x000fe200078e0203 */
[----:B------:R-:W4:Y:S04]  /*16020*/  @!P0 LDG.E R6, [R10.64] ;  /* 0x000000060a068981 */ /* 0x000f28000c1e1900 */
[----:B------:R5:W4:Y:S01]  /*16030*/  @!P0 LDG.E R5, [R8.64] ;  /* 0x0000000608058981 */ /* 0x000b22000c1e1900 */
[C---:B------:R-:W-:Y:S02]  /*16040*/  ISETP.GE.U32.AND P4, PT, R2.reuse, 0x10, PT ;  /* 0x000000100200780c */ /* 0x040fe40003f86070 */
[C---:B------:R-:W-:Y:S02]  /*16050*/  ISETP.GE.U32.AND P3, PT, R2.reuse, 0x8, PT ;  /* 0x000000080200780c */ /* 0x040fe40003f66070 */
[----:B------:R-:W-:-:S02]  /*16060*/  ISETP.GE.U32.AND P2, PT, R2, 0x4, PT ;  /* 0x000000040200780c */ /* 0x000fc40003f46070 */
[C---:B------:R-:W-:Y:S02]  /*16070*/  ISETP.GE.U32.AND P1, PT, R2.reuse, 0x2, PT ;  /* 0x000000020200780c */ /* 0x040fe40003f26070 */
[----:B------:R-:W-:Y:S02]  /*16080*/  ISETP.NE.AND P5, PT, R2, RZ, PT ;  /* 0x000000ff0200720c */ /* 0x000fe40003fa5270 */
[----:B-----5:R-:W-:Y:S01]  /*16090*/  MOV R9, RZ ;  /* 0x000000ff00097202 */ /* 0x020fe20000000f00 */
[----:B----4-:R-:W-:Y:S01]  /*160a0*/  IMAD R8, R5, R6, RZ ;  /* 0x0000000605087224 */ /* 0x010fe200078e02ff */
[----:B------:R-:W-:Y:S07]  /*160b0*/  BRA.DIV ~URZ, `(.L_x_284) ;  /* 0x00001ac27f007947 */ /* 0x000fee000b800000 */
[----:B------:R4:W3:Y:S02]  /*160c0*/  SHFL.UP PT, R3, R8, 0x1, RZ ;  /* 0x0420000008037989 */ /* 0x0008e400000e00ff */
.L_x_328:
[----:B---3--:R-:W-:-:S04]  /*160d0*/  SEL R3, R3, RZ, P5 ;  /* 0x000000ff03037207 */ /* 0x008fc80002800000 */
[----:B----4-:R-:W-:Y:S01]  /*160e0*/  IADD3 R8, R8, R3, RZ ;  /* 0x0000000308087210 */ /* 0x010fe20007ffe0ff */
        /* <DEDUP_REMOVED lines=14> */
.L_x_329:
[----:B----4-:R-:W-:Y:S01]  /*161d0*/  IMAD R3, R3, c[0x0][0x538], RZ ;  /* 0x00014e0003037a24 */ /* 0x010fe200078e02ff */
[----:B------:R-:W-:Y:S04]  /*161e0*/  BSSY B1, `(.L_x_286) ;  /* 0x0000077000017945 */ /* 0x000fe80003800000 */
[----:B-1----:R-:W-:-:S04]  /*161f0*/  IADD3 R204, R3, R0, RZ ;  /* 0x0000000003cc7210 */ /* 0x002fc80007ffe0ff */
[----:B--2---:R-:W-:-:S13]  /*16200*/  ISETP.GT.AND P0, PT, R204, R4, PT ;  /* 0x00000004cc00720c */ /* 0x004fda0003f04270 */
[----:B------:R-:W-:Y:S05]  /*16210*/  @P0 BRA `(.L_x_287) ;  /* 0x0000024000000947 */ /* 0x000fea0003800000 */
.L_x_291:
        /* <DEDUP_REMOVED lines=16> */
.L_x_330:
        /* <DEDUP_REMOVED lines=12> */
[----:B---3--:R-:W1:Y:S02]  /*163e0*/  SHFL.UP PT, R8, R0, 0x10, RZ ;  /* 0x0600000000087989 */ /* 0x008e6400000e00ff */
[----:B-1----:R-:W-:-:S05]  /*163f0*/  SEL R8, R8, RZ, P4 ;  /* 0x000000ff08087207 */ /* 0x002fca0002000000 */
[----:B------:R-:W-:-:S05]  /*16400*/  IMAD.IADD R8, R0, 0x1, R8 ;  /* 0x0000000100087824 */ /* 0x000fca00078e0208 */
[----:B------:R1:W2:Y:S02]  /*16410*/  SHFL.IDX PT, R3, R8, 0x1f, 0x1f ;  /* 0x03e01f0008037f89 */ /* 0x0002a400000e0000 */
.L_x_331:
[----:B--2---:R-:W-:-:S05]  /*16420*/  IMAD R3, R3, c[0x0][0x538], RZ ;  /* 0x00014e0003037a24 */ /* 0x004fca00078e02ff */
[----:B------:R-:W-:-:S04]  /*16430*/  IADD3 R204, R3, R204, RZ ;  /* 0x000000cc03cc7210 */ /* 0x000fc80007ffe0ff */
[----:B------:R-:W-:-:S13]  /*16440*/  ISETP.GT.AND P0, PT, R204, R4, PT ;  /* 0x00000004cc00720c */ /* 0x000fda0003f04270 */
[----:B-1----:R-:W-:Y:S05]  /*16450*/  @!P0 BRA `(.L_x_291) ;  /* 0xfffffdc000008947 */ /* 0x002fea000383ffff */
.L_x_287:
[----:B------:R-:W-:-:S05]  /*16460*/  IADD3 R204, -R3, R204, RZ ;  /* 0x000000cc03cc7210 */ /* 0x000fca0007ffe1ff */
[----:B------:R-:W-:-:S05]  /*16470*/  IMAD R0, R8, c[0x0][0x538], R204 ;  /* 0x00014e0008007a24 */ /* 0x000fca00078e02cc */
[----:B------:R-:W-:Y:S01]  /*16480*/  ISETP.GT.AND P0, PT, R0, R4, PT ;  /* 0x000000040000720c */ /* 0x000fe20003f04270 */
[----:B------:R-:W-:-:S12]  /*16490*/  BRA.DIV ~URZ, `(.L_x_292) ;  /* 0x00001b027f007947 */ /* 0x000fd8000b800000 */
[----:B------:R-:W-:-:S04]  /*164a0*/  VOTE.ANY R7, PT, !P0 ;  /* 0x0000000000077806 */ /* 0x000fc800040e0100 */
.L_x_332:
[----:B------:R1:W2:Y:S01]  /*164b0*/  POPC R0, R7 ;  /* 0x0000000700007309 */ /* 0x0002a20000000000 */
[----:B------:R-:W-:Y:S05]  /*164c0*/  BRA.DIV ~URZ, `(.L_x_293) ;  /* 0x00001b127f007947 */ /* 0x000fea000b800000 */
[----:B--2---:R2:W4:Y:S04]  /*164d0*/  SHFL.IDX PT, R6, R6, R0, 0x1f ;  /* 0x00001f0006067589 */ /* 0x00452800000e0000 */
[----:B------:R2:W1:Y:S02]  /*164e0*/  SHFL.IDX PT, R5, R5, R0, 0x1f ;  /* 0x00001f0005057589 */ /* 0x00046400000e0000 */
.L_x_333:
[----:B------:R-:W-:Y:S01]  /*164f0*/  ISETP.NE.AND P0, PT, R7, RZ, PT ;  /* 0x000000ff0700720c */ /* 0x000fe20003f05270 */
[----:B------:R-:W-:-:S12]  /*16500*/  BSSY B0, `(.L_x_294) ;  /* 0x0000005000007945 */ /* 0x000fd80003800000 */
[----:B------:R-:W-:Y:S05]  /*16510*/  @!P0 BRA `(.L_x_295) ;  /* 0x0000003000008947 */ /* 0x000fea0003800000 */
[----:B------:R-:W-:Y:S01]  /*16520*/  IADD3 R9, R0, -0x1, RZ ;  /* 0xffffffff00097810 */ /* 0x000fe20007ffe0ff */
[----:B------:R-:W-:Y:S05]  /*16530*/  BRA.DIV ~URZ, `(.L_x_296) ;  /* 0x00001b727f007947 */ /* 0x000fea000b800000 */
[----:B------:R2:W3:Y:S02]  /*16540*/  SHFL.IDX PT, R9, R8, R9, 0x1f ;  /* 0x00001f0908097589 */ /* 0x0004e400000e0000 */
.L_x_295:
[----:B------:R-:W-:Y:S05]  /*16550*/  BSYNC B0 ;  /* 0x0000000000007941 */ /* 0x000fea0003800000 */
.L_x_294:
[-C--:B----4-:R-:W-:Y:S01]  /*16560*/  IABS R3, R6.reuse ;  /* 0x0000000600037213 */ /* 0x090fe20000000000 */
[----:B---3--:R-:W-:Y:S01]  /*16570*/  IMAD R204, R9, c[0x0][0x538], R204 ;  /* 0x00014e0009cc7a24 */ /* 0x008fe200078e02cc */
[----:B-12---:R-:W-:Y:S02]  /*16580*/  IABS R8, R5 ;  /* 0x0000000500087213 */ /* 0x006fe40000000000 */
[----:B------:R-:W1:Y:S01]  /*16590*/  I2F.RP R12, R3 ;  /* 0x00000003000c7306 */ /* 0x000e620000209400 */
[----:B------:R-:W-:Y:S01]  /*165a0*/  IMAD.IADD R205, R4, 0x1, -R204 ;  /* 0x0000000104cd7824 */ /* 0x000fe200078e0acc */
[----:B------:R-:W-:Y:S02]  /*165b0*/  IABS R4, R6 ;  /* 0x0000000600047213 */ /* 0x000fe40000000000 */
[----:B------:R-:W-:-:S03]  /*165c0*/  IADD3 R207, R0, R207, RZ ;  /* 0x000000cf00cf7210 */ /* 0x000fc60007ffe0ff */
        /* <DEDUP_REMOVED lines=12> */
[----:B------:R-:W-:Y:S02]  /*16690*/  IMAD R9, R9, R3, RZ ;  /* 0x0000000309097224 */ /* 0x000fe400078e02ff */
[----:B--2---:R-:W-:Y:S02]  /*166a0*/  IMAD.MOV.U32 R10, RZ, RZ, RZ ;  /* 0x000000ffff0a7224 */ /* 0x004fe400078e00ff */
[----:B------:R-:W-:-:S06]  /*166b0*/  IMAD.HI.U32 R9, R13, R9, R12 ;  /* 0x000000090d097227 */ /* 0x000fcc00078e000c */
[----:B------:R-:W-:-:S04]  /*166c0*/  IMAD.HI.U32 R9, R9, R7, RZ ;  /* 0x0000000709097227 */ /* 0x000fc800078e00ff */
[----:B------:R-:W-:Y:S02]  /*166d0*/  IMAD R4, R9, R4, R7 ;  /* 0x0000000409047224 */ /* 0x000fe400078e0207 */
[----:B---3--:R-:W-:-:S03]  /*166e0*/  IMAD.MOV R7, RZ, RZ, -R11 ;  /* 0x000000ffff077224 */ /* 0x008fc600078e0a0b */
[----:B------:R-:W-:Y:S01]  /*166f0*/  ISETP.GT.U32.AND P0, PT, R3, R4, PT ;  /* 0x000000040300720c */ /* 0x000fe20003f04070 */
[----:B------:R-:W-:-:S04]  /*16700*/  IMAD R7, R7, R8, RZ ;  /* 0x0000000807077224 */ /* 0x000fc800078e02ff */
[----:B------:R-:W-:-:S08]  /*16710*/  IMAD.HI.U32 R7, R11, R7, R10 ;  /* 0x000000070b077227 */ /* 0x000fd000078e000a */
[-C--:B------:R-:W-:Y:S02]  /*16720*/  @!P0 IADD3 R4, R4, -R3.reuse, RZ ;  /* 0x8000000304048210 */ /* 0x080fe40007ffe0ff */
[----:B------:R-:W-:Y:S02]  /*16730*/  @!P0 IADD3 R9, R9, 0x1, RZ ;  /* 0x0000000109098810 */ /* 0x000fe40007ffe0ff */
[----:B------:R-:W-:Y:S02]  /*16740*/  ISETP.GE.U32.AND P2, PT, R4, R3, PT ;  /* 0x000000030400720c */ /* 0x000fe40003f46070 */
[----:B------:R-:W-:Y:S02]  /*16750*/  LOP3.LUT R3, R205, R6, RZ, 0x3c, !PT ;  /* 0x00000006cd037212 */ /* 0x000fe400078e3cff */
[----:B------:R-:W-:Y:S02]  /*16760*/  ISETP.NE.AND P0, PT, R6, RZ, PT ;  /* 0x000000ff0600720c */ /* 0x000fe40003f05270 */
[----:B------:R-:W-:-:S02]  /*16770*/  ISETP.GE.AND P1, PT, R3, RZ, PT ;  /* 0x000000ff0300720c */ /* 0x000fc40003f26270 */
        /* <DEDUP_REMOVED lines=25> */
.L_x_288:
[----:B------:R-:W-:Y:S01]  /*16910*/  IMAD.MOV.U32 R204, RZ, RZ, R4 ;  /* 0x000000ffffcc7224 */ /* 0x000fe200078e0004 */
[----:B------:R-:W-:Y:S01]  /*16920*/  MOV R206, RZ ;  /* 0x000000ff00ce7202 */ /* 0x000fe20000000f00 */
[----:B------:R-:W-:Y:S01]  /*16930*/  IMAD.MOV.U32 R205, RZ, RZ, RZ ;  /* 0x000000ffffcd7224 */ /* 0x000fe200078e00ff */
[----:B------:R-:W-:Y:S02]  /*16940*/  MOV R207, c[0x0][0x53c] ;  /* 0x00014f0000cf7a02 */ /* 0x000fe40000000f00 */
.L_x_297:
[----:B------:R-:W-:Y:S05]  /*16950*/  BSYNC B1 ;  /* 0x0000000000017941 */ /* 0x000fea0003800000 */
.L_x_286:
[----:B------:R-:W-:Y:S01]  /*16960*/  WARPSYNC 0xffffffff ;  /* 0xffffffff00007948 */ /* 0x000fe20003800000 */
[----:B------:R-:W-:Y:S01]  /*16970*/  BAR.SYNC.DEFER_BLOCKING 0x4, 0x100 ;  /* 0x0104000000007b1d */ /* 0x000fe20000010000 */
[----:B------:R-:W-:-:S13]  /*16980*/  ISETP.NE.AND P0, PT, R2, RZ, PT ;  /* 0x000000ff0200720c */ /* 0x000fda0003f05270 */
[----:B------:R1:W-:Y:S04]  /*16990*/  @!P0 STS.128 [0x18100], R204 ;  /* 0x018100ccff008388 */ /* 0x0003e80000000c00 */
[----:B------:R-:W-:Y:S06]  /*169a0*/  BAR.ARV 0x5, 0x100 ;  /* 0x0144000000007b1d */ /* 0x000fec0000002000 */
.L_x_281:
[----:B----4-:R-:W-:-:S13]  /*169b0*/  ISETP.GE.AND P0, PT, R207, c[0x0][0x53c], PT ;  /* 0x00014f00cf007a0c */ /* 0x010fda0003f06270 */
[----:B-123--:R-:W-:Y:S01]  /*169c0*/  @P0 CALL.REL.NOINC `(.L_x_298) ;  /* 0x0000001000000944 */ /* 0x00efe20003c00000 */
[----:B------:R-:W-:Y:S05]  /*169d0*/  BRA `(.L_x_299) ;  /* 0xfffeab9000007947 */ /* 0x000fea000383ffff */
.L_x_298:
[----:B------:R-:W-:Y:S05]  /*169e0*/  EXIT ;  /* 0x000000000000794d */ /* 0x000fea0003800000 */
.L_x_142:
[----:B------:R-:W-:Y:S01]  /*169f0*/  IMAD.MOV.U32 R8, RZ, RZ, R6 ;  /* 0x000000ffff087224 */ /* 0x000fe200078e0006 */
[----:B------:R-:W-:Y:S02]  /*16a00*/  MOV R7, 0x1 ;  /* 0x0000000100077802 */ /* 0x000fe40000000f00 */
[----:B------:R-:W-:Y:S02]  /*16a10*/  MOV R3, 0x16a30 ;  /* 0x00016a3000037802 */ /* 0x000fe40000000f00 */
[----:B------:R-:W-:Y:S05]  /*16a20*/  CALL.REL.NOINC `($__internal_6_$__cuda_sm70_shflsync_up_p) ;  /* 0x0000179000007944 */ /* 0x000fea0003c00000 */
[----:B--2---:R-:W-:Y:S01]  /*16a30*/  MOV R3, R7 ;  /* 0x0000000700037202 */ /* 0x004fe20000000f00 */
[----:B-1----:R-:W-:Y:S05]  /*16a40*/  BRA `(.L_x_300) ;  /* 0xfffe9a1000007947 */ /* 0x002fea000383ffff */
.L_x_143:
[----:B------:R-:W-:Y:S01]  /*16a50*/  IMAD.MOV.U32 R8, RZ, RZ, R6 ;  /* 0x000000ffff087224 */ /* 0x000fe200078e0006 */
[----:B------:R-:W-:Y:S02]  /*16a60*/  MOV R7, 0x2 ;  /* 0x0000000200077802 */ /* 0x000fe40000000f00 */
[----:B------:R-:W-:Y:S02]  /*16a70*/  MOV R3, 0x16a90 ;  /* 0x00016a9000037802 */ /* 0x000fe40000000f00 */
[----:B------:R-:W-:Y:S05]  /*16a80*/  CALL.REL.NOINC `($__internal_6_$__cuda_sm70_shflsync_up_p) ;  /* 0x0000173000007944 */ /* 0x000fea0003c00000 */
[----:B--2---:R-:W-:Y:S02]  /*16a90*/  SEL R7, R7, RZ, P4 ;  /* 0x000000ff07077207 */ /* 0x004fe40002000000 */
[----:B------:R-:W-:-:S03]  /*16aa0*/  MOV R3, 0x16af0 ;  /* 0x00016af000037802 */ /* 0x000fc60000000f00 */
[----:B------:R-:W-:Y:S01]  /*16ab0*/  IMAD.IADD R6, R6, 0x1, R7 ;  /* 0x0000000106067824 */ /* 0x000fe200078e0207 */
[----:B------:R-:W-:-:S03]  /*16ac0*/  MOV R7, 0x4 ;  /* 0x0000000400077802 */ /* 0x000fc60000000f00 */
[----:B-1----:R-:W-:Y:S02]  /*16ad0*/  IMAD.MOV.U32 R8, RZ, RZ, R6 ;  /* 0x000000ffff087224 */ /* 0x002fe400078e0006 */
        /* <DEDUP_REMOVED lines=13> */
[----:B--2---:R-:W-:Y:S01]  /*16bb0*/  SEL R7, R7, RZ, P1 ;  /* 0x000000ff07077207 */ /* 0x004fe20000800000 */
[----:B------:R-:W-:Y:S01]  /*16bc0*/  IMAD.MOV.U32 R11, RZ, RZ, 0x1f ;  /* 0x0000001fff0b7424 */ /* 0x000fe200078e00ff */
[----:B------:R-:W-:Y:S02]  /*16bd0*/  MOV R10, 0x1f ;  /* 0x0000001f000a7802 */ /* 0x000fe40000000f00 */
[----:B------:R-:W-:Y:S01]  /*16be0*/  MOV R3, 0x16c20 ;  /* 0x00016c2000037802 */ /* 0x000fe20000000f00 */
[----:B------:R-:W-:-:S04]  /*16bf0*/  IMAD.IADD R6, R6, 0x1, R7 ;  /* 0x0000000106067824 */ /* 0x000fc800078e0207 */
[----:B------:R-:W-:Y:S02]  /*16c00*/  IMAD.MOV.U32 R12, RZ, RZ, R6 ;  /* 0x000000ffff0c7224 */ /* 0x000fe400078e0006 */
[----:B-1----:R-:W-:Y:S05]  /*16c10*/  CALL.REL.NOINC `($__internal_5_$__cuda_sm70_shflsync_idx_p) ;  /* 0x0000155000007944 */ /* 0x002fea0003c00000 */
[----:B------:R-:W-:Y:S05]  /*16c20*/  BRA `(.L_x_301) ;  /* 0xfffe993000007947 */ /* 0x000fea000383ffff */
.L_x_145:
[----:B------:R-:W-:Y:S02]  /*16c30*/  SEL R3, RZ, 0x1, P0 ;  /* 0x00000001ff037807 */ /* 0x000fe40000000000 */
[----:B------:R-:W-:Y:S02]  /*16c40*/  MOV R0, 0x16c60 ;  /* 0x00016c6000007802 */ /* 0x000fe40000000f00 */
[----:B------:R-:W-:Y:S05]  /*16c50*/  CALL.REL.NOINC `($__internal_7_$__cuda_sm70_votesync_ballot) ;  /* 0x000015b000007944 */ /* 0x000fea0003c00000 */
[----:B------:R-:W-:Y:S05]  /*16c60*/  BRA `(.L_x_302) ;  /* 0xfffe998000007947 */ /* 0x000fea000383ffff */
.L_x_146:
[----:B------:R-:W-:Y:S01]  /*16c70*/  IMAD.MOV.U32 R12, RZ, RZ, R5 ;  /* 0x000000ffff0c7224 */ /* 0x000fe200078e0005 */
[----:B--2---:R-:W-:Y:S01]  /*16c80*/  MOV R11, R0 ;  /* 0x00000000000b7202 */ /* 0x004fe20000000f00 */
[----:B------:R-:W-:Y:S01]  /*16c90*/  IMAD.MOV.U32 R10, RZ, RZ, 0x1f ;  /* 0x0000001fff0a7424 */ /* 0x000fe200078e00ff */
[----:B------:R-:W-:Y:S02]  /*16ca0*/  MOV R3, 0x16cc0 ;  /* 0x00016cc000037802 */ /* 0x000fe40000000f00 */
[----:B-1----:R-:W-:Y:S05]  /*16cb0*/  CALL.REL.NOINC `($__internal_5_$__cuda_sm70_shflsync_idx_p) ;  /* 0x000014b000007944 */ /* 0x002fea0003c00000 */
[----:B------:R-:W-:Y:S01]  /*16cc0*/  IMAD.MOV.U32 R5, RZ, RZ, R10 ;  /* 0x000000ffff057224 */ /* 0x000fe200078e000a */
[----:B------:R-:W-:Y:S01]  /*16cd0*/  MOV R12, R4 ;  /* 0x00000004000c7202 */ /* 0x000fe20000000f00 */
[----:B------:R-:W-:Y:S01]  /*16ce0*/  IMAD.MOV.U32 R8, RZ, RZ, RZ ;  /* 0x000000ffff087224 */ /* 0x000fe200078e00ff */
[----:B------:R-:W-:Y:S01]  /*16cf0*/  MOV R11, R0 ;  /* 0x00000000000b7202 */ /* 0x000fe20000000f00 */
[----:B------:R-:W-:Y:S01]  /*16d00*/  IMAD.MOV.U32 R10, RZ, RZ, 0x1f ;  /* 0x0000001fff0a7424 */ /* 0x000fe200078e00ff */
[----:B------:R-:W-:-:S02]  /*16d10*/  MOV R3, 0x16d30 ;  /* 0x00016d3000037802 */ /* 0x000fc40000000f00 */
[----:B------:R-:W-:Y:S05]  /*16d20*/  CALL.REL.NOINC `($__internal_5_$__cuda_sm70_shflsync_idx_p) ;  /* 0x0000144000007944 */ /* 0x000fea0003c00000 */
[----:B------:R-:W-:Y:S01]  /*16d30*/  MOV R4, R10 ;  /* 0x0000000a00047202 */ /* 0x000fe20000000f00 */
[----:B------:R-:W-:Y:S05]  /*16d40*/  BRA `(.L_x_303) ;  /* 0xfffe98f000007947 */ /* 0x000fea000383ffff */
.L_x_149:
[----:B------:R-:W-:Y:S01]  /*16d50*/  IMAD.MOV.U32 R12, RZ, RZ, R6 ;  /* 0x000000ffff0c7224 */ /* 0x000fe200078e0006 */
[----:B------:R-:W-:Y:S01]  /*16d60*/  MOV R11, R8 ;  /* 0x00000008000b7202 */ /* 0x000fe20000000f00 */
[----:B------:R-:W-:Y:S01]  /*16d70*/  IMAD.MOV.U32 R10, RZ, RZ, 0x1f ;  /* 0x0000001fff0a7424 */ /* 0x000fe200078e00ff */
[----:B------:R-:W-:-:S02]  /*16d80*/  MOV R3, 0x16da0 ;  /* 0x00016da000037802 */ /* 0x000fc40000000f00 */
[----:B-1234-:R-:W-:Y:S05]  /*16d90*/  CALL.REL.NOINC `($__internal_5_$__cuda_sm70_shflsync_idx_p) ;  /* 0x000013d000007944 */ /* 0x01efea0003c00000 */
[----:B------:R-:W-:Y:S01]  /*16da0*/  MOV R8, R10 ;  /* 0x0000000a00087202 */ /* 0x000fe20000000f00 */
[----:B------:R-:W-:Y:S05]  /*16db0*/  BRA `(.L_x_148) ;  /* 0xfffe98e000007947 */ /* 0x000fea000383ffff */
.L_x_185:
[----:B------:R-:W-:Y:S01]  /*16dc0*/  IMAD.MOV.U32 R12, RZ, RZ, R7 ;  /* 0x000000ffff0c7224 */ /* 0x000fe200078e0007 */
[----:B------:R-:W-:Y:S01]  /*16dd0*/  MOV R11, RZ ;  /* 0x000000ff000b7202 */ /* 0x000fe20000000f00 */
[----:B------:R-:W-:Y:S01]  /*16de0*/  IMAD.MOV.U32 R10, RZ, RZ, 0x181f ;  /* 0x0000181fff0a7424 */ /* 0x000fe200078e00ff */
[----:B------:R-:W-:-:S02]  /*16df0*/  MOV R3, 0x16e10 ;  /* 0x00016e1000037802 */ /* 0x000fc40000000f00 */
[----:B-1---5:R-:W-:Y:S05]  /*16e00*/  CALL.REL.NOINC `($__internal_5_$__cuda_sm70_shflsync_idx_p) ;  /* 0x0000136000007944 */ /* 0x022fea0003c00000 */
[----:B------:R-:W-:Y:S01]  /*16e10*/  MOV R9, R10 ;  /* 0x0000000a00097202 */ /* 0x000fe20000000f00 */
[----:B------:R-:W-:Y:S05]  /*16e20*/  BRA `(.L_x_304) ;  /* 0xffff08d000007947 */ /* 0x000fea000383ffff */
.L_x_186:
[----:B------:R-:W-:Y:S01]  /*16e30*/  IMAD.MOV.U32 R12, RZ, RZ, R8 ;  /* 0x000000ffff0c7224 */ /* 0x000fe200078e0008 */
[----:B------:R-:W-:Y:S01]  /*16e40*/  MOV R11, RZ ;  /* 0x000000ff000b7202 */ /* 0x000fe20000000f00 */
[----:B------:R-:W-:Y:S01]  /*16e50*/  IMAD.MOV.U32 R10, RZ, RZ, 0x181f ;  /* 0x0000181fff0a7424 */ /* 0x000fe200078e00ff */
[----:B------:R-:W-:-:S02]  /*16e60*/  MOV R3, 0x16e80 ;  /* 0x00016e8000037802 */ /* 0x000fc40000000f00 */
[----:B-123-5:R-:W-:Y:S05]  /*16e70*/  CALL.REL.NOINC `($__internal_5_$__cuda_sm70_shflsync_idx_p) ;  /* 0x000012f000007944 */ /* 0x02efea0003c00000 */
[----:B------:R-:W-:Y:S01]  /*16e80*/  MOV R3, R10 ;  /* 0x0000000a00037202 */ /* 0x000fe20000000f00 */
[----:B------:R-:W-:Y:S05]  /*16e90*/  BRA `(.L_x_305) ;  /* 0xffff088000007947 */ /* 0x000fea000383ffff */
.L_x_189:
[----:B-1----:R-:W-:Y:S01]  /*16ea0*/  IMAD.MOV.U32 R12, RZ, RZ, R7 ;  /* 0x000000ffff0c7224 */ /* 0x002fe200078e0007 */
[----:B------:R-:W-:Y:S01]  /*16eb0*/  MOV R11, 0x1 ;  /* 0x00000001000b7802 */ /* 0x000fe20000000f00 */
[----:B------:R-:W-:Y:S01]  /*16ec0*/  IMAD.MOV.U32 R10, RZ, RZ, 0x181f ;  /* 0x0000181fff0a7424 */ /* 0x000fe200078e00ff */
[----:B------:R-:W-:-:S02]  /*16ed0*/  MOV R3, 0x16ef0 ;  /* 0x00016ef000037802 */ /* 0x000fc40000000f00 */
[----:B--2345:R-:W-:Y:S05]  /*16ee0*/  CALL.REL.NOINC `($__internal_5_$__cuda_sm70_shflsync_idx_p) ;  /* 0x0000128000007944 */ /* 0x03cfea0003c00000 */
[----:B------:R-:W-:Y:S01]  /*16ef0*/  IMAD.MOV.U32 R9, RZ, RZ, R10 ;  /* 0x000000ffff097224 */ /* 0x000fe200078e000a */
[----:B------:R-:W-:Y:S01]  /*16f00*/  MOV R11, 0x1 ;  /* 0x00000001000b7802 */ /* 0x000fe20000000f00 */
[----:B------:R-:W-:Y:S01]  /*16f10*/  IMAD.MOV.U32 R12, RZ, RZ, R8 ;  /* 0x000000ffff0c7224 */ /* 0x000fe200078e0008 */
[----:B------:R-:W-:-:S02]  /*16f20*/  MOV R10, 0x181f ;  /* 0x0000181f000a7802 */ /* 0x000fc40000000f00 */
[----:B------:R-:W-:Y:S02]  /*16f30*/  MOV R3, 0x16f50 ;  /* 0x00016f5000037802 */ /* 0x000fe40000000f00 */
[----:B------:R-:W-:Y:S05]  /*16f40*/  CALL.REL.NOINC `($__internal_5_$__cuda_sm70_shflsync_idx_p) ;  /* 0x0000122000007944 */ /* 0x000fea0003c00000 */
[----:B------:R-:W-:Y:S05]  /*16f50*/  BRA `(.L_x_306) ;  /* 0xffff092000007947 */ /* 0x000fea000383ffff */
.L_x_192:
[----:B-1----:R-:W-:Y:S01]  /*16f60*/  IMAD.MOV.U32 R12, RZ, RZ, R7 ;  /* 0x000000ffff0c7224 */ /* 0x002fe200078e0007 */
[----:B------:R-:W-:Y:S01]  /*16f70*/  MOV R11, 0x2 ;  /* 0x00000002000b7802 */ /* 0x000fe20000000f00 */
[----:B------:R-:W-:Y:S01]  /*16f80*/  IMAD.MOV.U32 R10, RZ, RZ, 0x181f ;  /* 0x0000181fff0a7424 */ /* 0x000fe200078e00ff */
[----:B------:R-:W-:Y:S02]  /*16f90*/  MOV R3, 0x16fb0 ;  /* 0x00016fb000037802 */ /* 0x000fe40000000f00 */
[----:B--2345:R-:W-:Y:S05]  /*16fa0*/  CALL.REL.NOINC `($__internal_5_$__cuda_sm70_shflsync_idx_p) ;  /* 0x000011c000007944 */ /* 0x03cfea0003c00000 */
[----:B------:R-:W-:Y:S01]  /*16fb0*/  MOV R9, R10 ;  /* 0x0000000a00097202 */ /* 0x000fe20000000f00 */
[----:B------:R-:W-:Y:S05]  /*16fc0*/  BRA `(.L_x_307) ;  /* 0xffff09e000007947 */ /* 0x000fea000383ffff */
.L_x_193:
[----:B-1----:R-:W-:Y:S01]  /*16fd0*/  IMAD.MOV.U32 R12, RZ, RZ, R8 ;  /* 0x000000ffff0c7224 */ /* 0x002fe200078e0008 */
[----:B------:R-:W-:Y:S01]  /*16fe0*/  MOV R11, 0x2 ;  /* 0x00000002000b7802 */ /* 0x000fe20000000f00 */
[----:B------:R-:W-:Y:S01]  /*16ff0*/  IMAD.MOV.U32 R10, RZ, RZ, 0x181f ;  /* 0x0000181fff0a7424 */ /* 0x000fe200078e00ff */
[----:B------:R-:W-:Y:S02]  /*17000*/  MOV R3, 0x17020 ;  /* 0x0001702000037802 */ /* 0x000fe40000000f00 */
[----:B--2345:R-:W-:Y:S05]  /*17010*/  CALL.REL.NOINC `($__internal_5_$__cuda_sm70_shflsync_idx_p) ;  /* 0x0000115000007944 */ /* 0x03cfea0003c00000 */
[----:B------:R-:W-:Y:S05]  /*17020*/  BRA `(.L_x_308) ;  /* 0xffff09a000007947 */ /* 0x000fea000383ffff */
.L_x_196:
[----:B--2---:R-:W-:Y:S01]  /*17030*/  IMAD.MOV.U32 R12, RZ, RZ, R7 ;  /* 0x000000ffff0c7224 */ /* 0x004fe200078e0007 */
[----:B------:R-:W-:Y:S01]  /*17040*/  MOV R11, 0x3 ;  /* 0x00000003000b7802 */ /* 0x000fe20000000f00 */
[----:B------:R-:W-:Y:S01]  /*17050*/  IMAD.MOV.U32 R10, RZ, RZ, 0x181f ;  /* 0x0000181fff0a7424 */ /* 0x000fe200078e00ff */
[----:B------:R-:W-:-:S02]  /*17060*/  MOV R3, 0x17080 ;  /* 0x0001708000037802 */ /* 0x000fc40000000f00 */
[----:B-1-345:R-:W-:Y:S05]  /*17070*/  CALL.REL.NOINC `($__internal_5_$__cuda_sm70_shflsync_idx_p) ;  /* 0x000010f000007944 */ /* 0x03afea0003c00000 */
[----:B------:R-:W-:Y:S01]  /*17080*/  IMAD.MOV.U32 R7, RZ, RZ, R10 ;  /* 0x000000ffff077224 */ /* 0x000fe200078e000a */
[----:B------:R-:W-:Y:S01]  /*17090*/  MOV R11, 0x3 ;  /* 0x00000003000b7802 */ /* 0x000fe20000000f00 */
[----:B------:R-:W-:Y:S01]  /*170a0*/  IMAD.MOV.U32 R12, RZ, RZ, R8 ;  /* 0x000000ffff0c7224 */ /* 0x000fe200078e0008 */
[----:B------:R-:W-:-:S02]  /*170b0*/  MOV R10, 0x181f ;  /* 0x0000181f000a7802 */ /* 0x000fc40000000f00 */
[----:B------:R-:W-:Y:S02]  /*170c0*/  MOV R3, 0x170e0 ;  /* 0x000170e000037802 */ /* 0x000fe40000000f00 */
[----:B------:R-:W-:Y:S05]  /*170d0*/  CALL.REL.NOINC `($__internal_5_$__cuda_sm70_shflsync_idx_p) ;  /* 0x0000109000007944 */ /* 0x000fea0003c00000 */
[----:B------:R-:W-:Y:S01]  /*170e0*/  MOV R8, R10 ;  /* 0x0000000a00087202 */ /* 0x000fe20000000f00 */
[----:B------:R-:W-:Y:S05]  /*170f0*/  BRA `(.L_x_309) ;  /* 0xffff0a1000007947 */ /* 0x000fea000383ffff */
.L_x_241:
[----:B------:R-:W-:Y:S01]  /*17100*/  IMAD.MOV.U32 R7, RZ, RZ, R252 ;  /* 0x000000ffff077224 */ /* 0x000fe200078e00fc */
[----:B------:R-:W-:Y:S01]  /*17110*/  MOV R4, 0x1f ;  /* 0x0000001f00047802 */ /* 0x000fe20000000f00 */
[----:B------:R-:W-:Y:S01]  /*17120*/  IMAD.MOV.U32 R6, RZ, RZ, 0x2 ;  /* 0x00000002ff067424 */ /* 0x000fe200078e00ff */
[----:B------:R-:W-:Y:S02]  /*17130*/  MOV R2, 0xffffffff ;  /* 0xffffffff00027802 */ /* 0x000fe40000000f00 */
[----:B------:R-:W-:Y:S02]  /*17140*/  MOV R5, 0x17160 ;  /* 0x0001716000057802 */ /* 0x000fe40000000f00 */
[----:B------:R-:W-:Y:S05]  /*17150*/  CALL.REL.NOINC `($__internal_4_$__cuda_sm70_shflsync_bfly_p) ;  /* 0x00000fc000007944 */ /* 0x000fea0003c00000 */
[----:B--2---:R-:W-:Y:S01]  /*17160*/  FADD.FTZ R0, R252, R6 ;  /* 0x00000006fc007221 */ /* 0x004fe20000010000 */
[----:B------:R-:W-:Y:S02]  /*17170*/  MOV R6, 0x1 ;  /* 0x0000000100067802 */ /* 0x000fe40000000f00 */
[----:B------:R-:W-:Y:S02]  /*17180*/  MOV R5, 0x171b0 ;  /* 0x000171b000057802 */ /* 0x000fe40000000f00 */
[----:B-1----:R-:W-:-:S02]  /*17190*/  MOV R7, R0 ;  /* 0x0000000000077202 */ /* 0x002fc40000000f00 */
[----:B------:R-:W-:Y:S05]  /*171a0*/  CALL.REL.NOINC `($__internal_4_$__cuda_sm70_shflsync_bfly_p) ;  /* 0x00000f7000007944 */ /* 0x000fea0003c00000 */
[----:B--2---:R-:W-:Y:S01]  /*171b0*/  FADD.FTZ R0, R0, R6 ;  /* 0x0000000600007221 */ /* 0x004fe20000010000 */
[----:B-1----:R-:W-:-:S02]  /*171c0*/  MOV R7, R251 ;  /* 0x000000fb00077202 */ /* 0x002fc40000000f00 */
[----:B------:R-:W-:Y:S02]  /*171d0*/  MOV R6, 0x2 ;  /* 0x0000000200067802 */ /* 0x000fe40000000f00 */
[----:B------:R-:W-:Y:S02]  /*171e0*/  MOV R5, 0x17200 ;  /* 0x0001720000057802 */ /* 0x000fe40000000f00 */
[----:B------:R-:W-:Y:S05]  /*171f0*/  CALL.REL.NOINC `($__internal_4_$__cuda_sm70_shflsync_bfly_p) ;  /* 0x00000f2000007944 */ /* 0x000fea0003c00000 */
[----:B--2---:R-:W-:Y:S01]  /*17200*/  FADD.FTZ R251, R251, R6 ;  /* 0x00000006fbfb7221 */ /* 0x004fe20000010000 */
[----:B------:R-:W-:Y:S02]  /*17210*/  MOV R6, 0x1 ;  /* 0x0000000100067802 */ /* 0x000fe40000000f00 */
[----:B------:R-:W-:Y:S02]  /*17220*/  MOV R5, 0x17250 ;  /* 0x0001725000057802 */ /* 0x000fe40000000f00 */
[----:B-1----:R-:W-:Y:S02]  /*17230*/  MOV R7, R251 ;  /* 0x000000fb00077202 */ /* 0x002fe40000000f00 */
[----:B------:R-:W-:Y:S05]  /*17240*/  CALL.REL.NOINC `($__internal_4_$__cuda_sm70_shflsync_bfly_p) ;  /* 0x00000ed000007944 */ /* 0x000fea0003c00000 */
[----:B--2---:R-:W-:Y:S01]  /*17250*/  MOV R10, R6 ;  /* 0x00000006000a7202 */ /* 0x004fe20000000f00 */
[----:B-1----:R-:W-:Y:S05]  /*17260*/  BRA `(.L_x_310) ;  /* 0xffffb19000007947 */ /* 0x002fea000383ffff */
.L_x_248:
[----:B---34-:R-:W-:Y:S01]  /*17270*/  IMAD.MOV.U32 R12, RZ, RZ, R2 ;  /* 0x000000ffff0c7224 */ /* 0x018fe200078e0002 */
[----:B------:R-:W-:Y:S01]  /*17280*/  MOV R11, RZ ;  /* 0x000000ff000b7202 */ /* 0x000fe20000000f00 */
[----:B------:R-:W-:Y:S01]  /*17290*/  IMAD.MOV.U32 R10, RZ, RZ, 0x181f ;  /* 0x0000181fff0a7424 */ /* 0x000fe200078e00ff */
[----:B------:R-:W-:-:S02]  /*172a0*/  MOV R3, 0x172c0 ;  /* 0x000172c000037802 */ /* 0x000fc40000000f00 */
[----:B-12---:R-:W-:Y:S05]  /*172b0*/  CALL.REL.NOINC `($__internal_5_$__cuda_sm70_shflsync_idx_p) ;  /* 0x00000eb000007944 */ /* 0x006fea0003c00000 */
[----:B------:R-:W-:Y:S01]  /*172c0*/  MOV R61, R10 ;  /* 0x0000000a003d7202 */ /* 0x000fe20000000f00 */
[----:B------:R-:W-:Y:S05]  /*172d0*/  BRA `(.L_x_311) ;  /* 0xffffc8b000007947 */ /* 0x000fea000383ffff */
.L_x_249:
[----:B------:R-:W-:Y:S01]  /*172e0*/  IMAD.MOV.U32 R12, RZ, RZ, R8 ;  /* 0x000000ffff0c7224 */ /* 0x000fe200078e0008 */
[----:B------:R-:W-:Y:S01]  /*172f0*/  MOV R11, RZ ;  /* 0x000000ff000b7202 */ /* 0x000fe20000000f00 */
[----:B------:R-:W-:Y:S01]  /*17300*/  IMAD.MOV.U32 R10, RZ, RZ, 0x181f ;  /* 0x0000181fff0a7424 */ /* 0x000fe200078e00ff */
[----:B------:R-:W-:-:S02]  /*17310*/  MOV R3, 0x17330 ;  /* 0x0001733000037802 */ /* 0x000fc40000000f00 */
[----:B-1234-:R-:W-:Y:S05]  /*17320*/  CALL.REL.NOINC `($__internal_5_$__cuda_sm70_shflsync_idx_p) ;  /* 0x00000e4000007944 */ /* 0x01efea0003c00000 */
[----:B------:R-:W-:Y:S01]  /*17330*/  MOV R3, R10 ;  /* 0x0000000a00037202 */ /* 0x000fe20000000f00 */
[----:B------:R-:W-:Y:S05]  /*17340*/  BRA `(.L_x_312) ;  /* 0xffffc86000007947 */ /* 0x000fea000383ffff */
.L_x_252:
[----:B---3--:R-:W-:Y:S01]  /*17350*/  IMAD.MOV.U32 R12, RZ, RZ, R2 ;  /* 0x000000ffff0c7224 */ /* 0x008fe200078e0002 */
[----:B------:R-:W-:Y:S01]  /*17360*/  MOV R11, 0x1 ;  /* 0x00000001000b7802 */ /* 0x000fe20000000f00 */
[----:B------:R-:W-:Y:S01]  /*17370*/  IMAD.MOV.U32 R10, RZ, RZ, 0x181f ;  /* 0x0000181fff0a7424 */ /* 0x000fe200078e00ff */
[----:B------:R-:W-:-:S02]  /*17380*/  MOV R3, 0x173a0 ;  /* 0x000173a000037802 */ /* 0x000fc40000000f00 */
[----:B-12-4-:R-:W-:Y:S05]  /*17390*/  CALL.REL.NOINC `($__internal_5_$__cuda_sm70_shflsync_idx_p) ;  /* 0x00000dd000007944 */ /* 0x016fea0003c00000 */
[----:B------:R-:W-:Y:S01]  /*173a0*/  IMAD.MOV.U32 R24, RZ, RZ, R10 ;  /* 0x000000ffff187224 */ /* 0x000fe200078e000a */
[----:B------:R-:W-:Y:S01]  /*173b0*/  MOV R11, 0x1 ;  /* 0x00000001000b7802 */ /* 0x000fe20000000f00 */
[----:B------:R-:W-:Y:S01]  /*173c0*/  IMAD.MOV.U32 R12, RZ, RZ, R8 ;  /* 0x000000ffff0c7224 */ /* 0x000fe200078e0008 */
[----:B------:R-:W-:-:S02]  /*173d0*/  MOV R10, 0x181f ;  /* 0x0000181f000a7802 */ /* 0x000fc40000000f00 */
[----:B------:R-:W-:Y:S02]  /*173e0*/  MOV R3, 0x17400 ;  /* 0x0001740000037802 */ /* 0x000fe40000000f00 */
[----:B------:R-:W-:Y:S05]  /*173f0*/  CALL.REL.NOINC `($__internal_5_$__cuda_sm70_shflsync_idx_p) ;  /* 0x00000d7000007944 */ /* 0x000fea0003c00000 */
[----:B------:R-:W-:Y:S05]  /*17400*/  BRA `(.L_x_313) ;  /* 0xffffc90000007947 */ /* 0x000fea000383ffff */
.L_x_255:
[----:B--2---:R-:W-:Y:S01]  /*17410*/  IMAD.MOV.U32 R12, RZ, RZ, R2 ;  /* 0x000000ffff0c7224 */ /* 0x004fe200078e0002 */
[----:B------:R-:W-:Y:S01]  /*17420*/  MOV R11, 0x2 ;  /* 0x00000002000b7802 */ /* 0x000fe20000000f00 */
[----:B------:R-:W-:Y:S01]  /*17430*/  IMAD.MOV.U32 R10, RZ, RZ, 0x181f ;  /* 0x0000181fff0a7424 */ /* 0x000fe200078e00ff */
[----:B------:R-:W-:Y:S02]  /*17440*/  MOV R3, 0x17460 ;  /* 0x0001746000037802 */ /* 0x000fe40000000f00 */
[----:B-1-34-:R-:W-:Y:S05]  /*17450*/  CALL.REL.NOINC `($__internal_5_$__cuda_sm70_shflsync_idx_p) ;  /* 0x00000d1000007944 */ /* 0x01afea0003c00000 */
[----:B------:R-:W-:Y:S01]  /*17460*/  MOV R20, R10 ;  /* 0x0000000a00147202 */ /* 0x000fe20000000f00 */
[----:B------:R-:W-:Y:S05]  /*17470*/  BRA `(.L_x_314) ;  /* 0xffffc9c000007947 */ /* 0x000fea000383ffff */
.L_x_256:
[----:B------:R-:W-:Y:S01]  /*17480*/  IMAD.MOV.U32 R12, RZ, RZ, R8 ;  /* 0x000000ffff0c7224 */ /* 0x000fe200078e0008 */
[----:B------:R-:W-:Y:S01]  /*17490*/  MOV R11, 0x2 ;  /* 0x00000002000b7802 */ /* 0x000fe20000000f00 */
[----:B------:R-:W-:Y:S01]  /*174a0*/  IMAD.MOV.U32 R10, RZ, RZ, 0x181f ;  /* 0x0000181fff0a7424 */ /* 0x000fe200078e00ff */
[----:B------:R-:W-:Y:S02]  /*174b0*/  MOV R3, 0x174d0 ;  /* 0x000174d000037802 */ /* 0x000fe40000000f00 */
[----:B-1234-:R-:W-:Y:S05]  /*174c0*/  CALL.REL.NOINC `($__internal_5_$__cuda_sm70_shflsync_idx_p) ;  /* 0x00000ca000007944 */ /* 0x01efea0003c00000 */
[----:B------:R-:W-:Y:S05]  /*174d0*/  BRA `(.L_x_315) ;  /* 0xffffc98000007947 */ /* 0x000fea000383ffff */
.L_x_259:
[----:B-1----:R-:W-:Y:S01]  /*174e0*/  IMAD.MOV.U32 R12, RZ, RZ, R2 ;  /* 0x000000ffff0c7224 */ /* 0x002fe200078e0002 */
[----:B------:R-:W-:Y:S01]  /*174f0*/  MOV R11, 0x3 ;  /* 0x00000003000b7802 */ /* 0x000fe20000000f00 */
[----:B----4-:R-:W-:Y:S01]  /*17500*/  IMAD.MOV.U32 R10, RZ, RZ, 0x181f ;  /* 0x0000181fff0a7424 */ /* 0x010fe200078e00ff */
[----:B------:R-:W-:-:S02]  /*17510*/  MOV R3, 0x17530 ;  /* 0x0001753000037802 */ /* 0x000fc40000000f00 */
[----:B--23--:R-:W-:Y:S05]  /*17520*/  CALL.REL.NOINC `($__internal_5_$__cuda_sm70_shflsync_idx_p) ;  /* 0x00000c4000007944 */ /* 0x00cfea0003c00000 */
        /* <DEDUP_REMOVED lines=8> */
.L_x_261:
[----:B------:R-:W-:Y:S01]  /*175b0*/  IMAD.MOV.U32 R12, RZ, RZ, R161 ;  /* 0x000000ffff0c7224 */ /* 0x000fe200078e00a1 */
[----:B------:R-:W-:Y:S01]  /*175c0*/  MOV R11, RZ ;  /* 0x000000ff000b7202 */ /* 0x000fe20000000f00 */
[----:B------:R-:W-:Y:S01]  /*175d0*/  IMAD.MOV.U32 R10, RZ, RZ, 0x1c1f ;  /* 0x00001c1fff0a7424 */ /* 0x000fe200078e00ff */
[----:B------:R-:W-:Y:S02]  /*175e0*/  MOV R3, 0x17600 ;  /* 0x0001760000037802 */ /* 0x000fe40000000f00 */
[----:B------:R-:W-:Y:S05]  /*175f0*/  CALL.REL.NOINC `($__internal_5_$__cuda_sm70_shflsync_idx_p) ;  /* 0x00000b7000007944 */ /* 0x000fea0003c00000 */
[----:B------:R-:W-:Y:S01]  /*17600*/  MOV R163, R10 ;  /* 0x0000000a00a37202 */ /* 0x000fe20000000f00 */
[----:B------:R-:W-:Y:S05]  /*17610*/  BRA `(.L_x_317) ;  /* 0xffffccb000007947 */ /* 0x000fea000383ffff */
.L_x_262:
[----:B------:R-:W-:Y:S01]  /*17620*/  IMAD.MOV.U32 R12, RZ, RZ, R162 ;  /* 0x000000ffff0c7224 */ /* 0x000fe200078e00a2 */
[----:B------:R-:W-:Y:S01]  /*17630*/  MOV R11, RZ ;  /* 0x000000ff000b7202 */ /* 0x000fe20000000f00 */
[----:B------:R-:W-:Y:S01]  /*17640*/  IMAD.MOV.U32 R10, RZ, RZ, 0x1c1f ;  /* 0x00001c1fff0a7424 */ /* 0x000fe200078e00ff */
[----:B------:R-:W-:Y:S02]  /*17650*/  MOV R3, 0x17670 ;  /* 0x0001767000037802 */ /* 0x000fe40000000f00 */
[----:B-12---:R-:W-:Y:S05]  /*17660*/  CALL.REL.NOINC `($__internal_5_$__cuda_sm70_shflsync_idx_p) ;  /* 0x00000b0000007944 */ /* 0x006fea0003c00000 */
[----:B------:R-:W-:Y:S01]  /*17670*/  MOV R3, R10 ;  /* 0x0000000a00037202 */ /* 0x000fe20000000f00 */
[----:B------:R-:W-:Y:S05]  /*17680*/  BRA `(.L_x_318) ;  /* 0xffffcc6000007947 */ /* 0x000fea000383ffff */
.L_x_265:
[----:B----4-:R-:W-:Y:S01]  /*17690*/  IMAD.MOV.U32 R12, RZ, RZ, R161 ;  /* 0x000000ffff0c7224 */ /* 0x010fe200078e00a1 */
[----:B------:R-:W-:Y:S01]  /*176a0*/  MOV R11, 0x1 ;  /* 0x00000001000b7802 */ /* 0x000fe20000000f00 */
[----:B------:R-:W-:Y:S01]  /*176b0*/  IMAD.MOV.U32 R10, RZ, RZ, 0x1c1f ;  /* 0x00001c1fff0a7424 */ /* 0x000fe200078e00ff */
[----:B------:R-:W-:-:S02]  /*176c0*/  MOV R3, 0x176e0 ;  /* 0x000176e000037802 */ /* 0x000fc40000000f00 */
[----:B-123--:R-:W-:Y:S05]  /*176d0*/  CALL.REL.NOINC `($__internal_5_$__cuda_sm70_shflsync_idx_p) ;  /* 0x00000a9000007944 */ /* 0x00efea0003c00000 */
        /* <DEDUP_REMOVED lines=8> */
.L_x_269:
[----:B------:R-:W-:Y:S01]  /*17760*/  IMAD.MOV.U32 R12, RZ, RZ, R5 ;  /* 0x000000ffff0c7224 */ /* 0x000fe200078e0005 */
[----:B------:R-:W-:Y:S01]  /*17770*/  MOV R11, RZ ;  /* 0x000000ff000b7202 */ /* 0x000fe20000000f00 */
[----:B------:R-:W-:Y:S01]  /*17780*/  IMAD.MOV.U32 R10, RZ, RZ, 0x181f ;  /* 0x0000181fff0a7424 */ /* 0x000fe200078e00ff */
[----:B------:R-:W-:Y:S02]  /*17790*/  MOV R3, 0x177b0 ;  /* 0x000177b000037802 */ /* 0x000fe40000000f00 */
[----:B--2---:R-:W-:Y:S05]  /*177a0*/  CALL.REL.NOINC `($__internal_5_$__cuda_sm70_shflsync_idx_p) ;  /* 0x000009c000007944 */ /* 0x004fea0003c00000 */
[----:B------:R-:W-:Y:S01]  /*177b0*/  MOV R6, R10 ;  /* 0x0000000a00067202 */ /* 0x000fe20000000f00 */
[----:B------:R-:W-:Y:S05]  /*177c0*/  BRA `(.L_x_320) ;  /* 0xffffe1f000007947 */ /* 0x000fea000383ffff */
.L_x_270:
[----:B------:R-:W-:Y:S01]  /*177d0*/  IMAD.MOV.U32 R12, RZ, RZ, R4 ;  /* 0x000000ffff0c7224 */ /* 0x000fe200078e0004 */
[----:B------:R-:W-:Y:S01]  /*177e0*/  MOV R11, RZ ;  /* 0x000000ff000b7202 */ /* 0x000fe20000000f00 */
[----:B------:R-:W-:Y:S01]  /*177f0*/  IMAD.MOV.U32 R10, RZ, RZ, 0x181f ;  /* 0x0000181fff0a7424 */ /* 0x000fe200078e00ff */
[----:B------:R-:W-:Y:S02]  /*17800*/  MOV R3, 0x17820 ;  /* 0x0001782000037802 */ /* 0x000fe40000000f00 */
[----:B-123--:R-:W-:Y:S05]  /*17810*/  CALL.REL.NOINC `($__internal_5_$__cuda_sm70_shflsync_idx_p) ;  /* 0x0000095000007944 */ /* 0x00efea0003c00000 */
[----:B------:R-:W-:Y:S01]  /*17820*/  MOV R3, R10 ;  /* 0x0000000a00037202 */ /* 0x000fe20000000f00 */
[----:B------:R-:W-:Y:S05]  /*17830*/  BRA `(.L_x_321) ;  /* 0xffffe1a000007947 */ /* 0x000fea000383ffff */
.L_x_273:
[----:B-1----:R-:W-:Y:S01]  /*17840*/  IMAD.MOV.U32 R12, RZ, RZ, R5 ;  /* 0x000000ffff0c7224 */ /* 0x002fe200078e0005 */
[----:B------:R-:W-:Y:S01]  /*17850*/  MOV R11, 0x1 ;  /* 0x00000001000b7802 */ /* 0x000fe20000000f00 */
[----:B------:R-:W-:Y:S01]  /*17860*/  IMAD.MOV.U32 R10, RZ, RZ, 0x181f ;  /* 0x0000181fff0a7424 */ /* 0x000fe200078e00ff */
[----:B------:R-:W-:-:S02]  /*17870*/  MOV R3, 0x17890 ;  /* 0x0001789000037802 */ /* 0x000fc40000000f00 */
[----:B--234-:R-:W-:Y:S05]  /*17880*/  CALL.REL.NOINC `($__internal_5_$__cuda_sm70_shflsync_idx_p) ;  /* 0x000008e000007944 */ /* 0x01cfea0003c00000 */
[----:B------:R-:W-:Y:S01]  /*17890*/  IMAD.MOV.U32 R6, RZ, RZ, R10 ;  /* 0x000000ffff067224 */ /* 0x000fe200078e000a */
[----:B------:R-:W-:Y:S01]  /*178a0*/  MOV R11, 0x1 ;  /* 0x00000001000b7802 */ /* 0x000fe20000000f00 */
[----:B------:R-:W-:Y:S01]  /*178b0*/  IMAD.MOV.U32 R12, RZ, RZ, R4 ;  /* 0x000000ffff0c7224 */ /* 0x000fe200078e0004 */
[----:B------:R-:W-:-:S02]  /*178c0*/  MOV R10, 0x181f ;  /* 0x0000181f000a7802 */ /* 0x000fc40000000f00 */
[----:B------:R-:W-:Y:S02]  /*178d0*/  MOV R3, 0x178f0 ;  /* 0x000178f000037802 */ /* 0x000fe40000000f00 */
[----:B------:R-:W-:Y:S05]  /*178e0*/  CALL.REL.NOINC `($__internal_5_$__cuda_sm70_shflsync_idx_p) ;  /* 0x0000088000007944 */ /* 0x000fea0003c00000 */
[----:B------:R-:W-:Y:S05]  /*178f0*/  BRA `(.L_x_322) ;  /* 0xffffe25000007947 */ /* 0x000fea000383ffff */
.L_x_276:
[----:B-1----:R-:W-:Y:S01]  /*17900*/  IMAD.MOV.U32 R12, RZ, RZ, R5 ;  /* 0x000000ffff0c7224 */ /* 0x002fe200078e0005 */
[----:B------:R-:W-:Y:S01]  /*17910*/  MOV R11, 0x2 ;  /* 0x00000002000b7802 */ /* 0x000fe20000000f00 */
[----:B------:R-:W-:Y:S01]  /*17920*/  IMAD.MOV.U32 R10, RZ, RZ, 0x181f ;  /* 0x0000181fff0a7424 */ /* 0x000fe200078e00ff */
[----:B------:R-:W-:Y:S02]  /*17930*/  MOV R3, 0x17950 ;  /* 0x0001795000037802 */ /* 0x000fe40000000f00 */
[----:B--234-:R-:W-:Y:S05]  /*17940*/  CALL.REL.NOINC `($__internal_5_$__cuda_sm70_shflsync_idx_p) ;  /* 0x0000082000007944 */ /* 0x01cfea0003c00000 */
[----:B------:R-:W-:Y:S01]  /*17950*/  MOV R6, R10 ;  /* 0x0000000a00067202 */ /* 0x000fe20000000f00 */
[----:B------:R-:W-:Y:S05]  /*17960*/  BRA `(.L_x_323) ;  /* 0xffffe31000007947 */ /* 0x000fea000383ffff */
.L_x_277:
[----:B-1----:R-:W-:Y:S01]  /*17970*/  IMAD.MOV.U32 R12, RZ, RZ, R4 ;  /* 0x000000ffff0c7224 */ /* 0x002fe200078e0004 */
[----:B------:R-:W-:Y:S01]  /*17980*/  MOV R11, 0x2 ;  /* 0x00000002000b7802 */ /* 0x000fe20000000f00 */
[----:B------:R-:W-:Y:S01]  /*17990*/  IMAD.MOV.U32 R10, RZ, RZ, 0x181f ;  /* 0x0000181fff0a7424 */ /* 0x000fe200078e00ff */
[----:B------:R-:W-:Y:S02]  /*179a0*/  MOV R3, 0x179c0 ;  /* 0x000179c000037802 */ /* 0x000fe40000000f00 */
[----:B--234-:R-:W-:Y:S05]  /*179b0*/  CALL.REL.NOINC `($__internal_5_$__cuda_sm70_shflsync_idx_p) ;  /* 0x000007b000007944 */ /* 0x01cfea0003c00000 */
[----:B------:R-:W-:Y:S05]  /*179c0*/  BRA `(.L_x_324) ;  /* 0xffffe2d000007947 */ /* 0x000fea000383ffff */
.L_x_280:
[----:B--2---:R-:W-:Y:S01]  /*179d0*/  IMAD.MOV.U32 R12, RZ, RZ, R5 ;  /* 0x000000ffff0c7224 */ /* 0x004fe200078e0005 */
        /* <DEDUP_REMOVED lines=12> */
.L_x_282:
[----:B------:R-:W-:Y:S01]  /*17aa0*/  IMAD.MOV.U32 R12, RZ, RZ, R0 ;  /* 0x000000ffff0c7224 */ /* 0x000fe200078e0000 */
[----:B------:R-:W-:Y:S01]  /*17ab0*/  MOV R11, RZ ;  /* 0x000000ff000b7202 */ /* 0x000fe20000000f00 */
[----:B------:R-:W-:Y:S01]  /*17ac0*/  IMAD.MOV.U32 R10, RZ, RZ, 0x1f ;  /* 0x0000001fff0a7424 */ /* 0x000fe200078e00ff */
[----:B------:R-:W-:Y:S02]  /*17ad0*/  MOV R3, 0x17af0 ;  /* 0x00017af000037802 */ /* 0x000fe40000000f00 */
[----:B---3--:R-:W-:Y:S05]  /*17ae0*/  CALL.REL.NOINC `($__internal_5_$__cuda_sm70_shflsync_idx_p) ;  /* 0x0000068000007944 */ /* 0x008fea0003c00000 */
[----:B------:R-:W-:Y:S01]  /*17af0*/  MOV R4, R10 ;  /* 0x0000000a00047202 */ /* 0x000fe20000000f00 */
[----:B------:R-:W-:Y:S05]  /*17b00*/  BRA `(.L_x_326) ;  /* 0xffffe48000007947 */ /* 0x000fea000383ffff */
.L_x_283:
[----:B------:R-:W-:Y:S01]  /*17b10*/  IMAD.MOV.U32 R12, RZ, RZ, R0 ;  /* 0x000000ffff0c7224 */ /* 0x000fe200078e0000 */
[----:B------:R-:W-:Y:S01]  /*17b20*/  MOV R11, 0x1 ;  /* 0x00000001000b7802 */ /* 0x000fe20000000f00 */
[----:B------:R-:W-:Y:S01]  /*17b30*/  IMAD.MOV.U32 R10, RZ, RZ, 0x1f ;  /* 0x0000001fff0a7424 */ /* 0x000fe200078e00ff */
[----:B------:R-:W-:Y:S02]  /*17b40*/  MOV R3, 0x17b60 ;  /* 0x00017b6000037802 */ /* 0x000fe40000000f00 */
[----:B-123--:R-:W-:Y:S05]  /*17b50*/  CALL.REL.NOINC `($__internal_5_$__cuda_sm70_shflsync_idx_p) ;  /* 0x0000061000007944 */ /* 0x00efea0003c00000 */
[----:B------:R-:W-:Y:S01]  /*17b60*/  MOV R0, R10 ;  /* 0x0000000a00007202 */ /* 0x000fe20000000f00 */
[----:B------:R-:W-:Y:S05]  /*17b70*/  BRA `(.L_x_327) ;  /* 0xffffe43000007947 */ /* 0x000fea000383ffff */
.L_x_284:
[----:B------:R-:W-:Y:S02]  /*17b80*/  MOV R7, 0x1 ;  /* 0x0000000100077802 */ /* 0x000fe40000000f00 */
[----:B------:R-:W-:-:S02]  /*17b90*/  MOV R3, 0x17bb0 ;  /* 0x00017bb000037802 */ /* 0x000fc40000000f00 */
[----:B-123--:R-:W-:Y:S05]  /*17ba0*/  CALL.REL.NOINC `($__internal_6_$__cuda_sm70_shflsync_up_p) ;  /* 0x0000061000007944 */ /* 0x00efea0003c00000 */
[----:B--2---:R-:W-:Y:S01]  /*17bb0*/  MOV R3, R7 ;  /* 0x0000000700037202 */ /* 0x004fe20000000f00 */
[----:B-1----:R-:W-:Y:S05]  /*17bc0*/  BRA `(.L_x_328) ;  /* 0xffffe50000007947 */ /* 0x002fea000383ffff */
.L_x_285:
[----:B------:R-:W-:Y:S02]  /*17bd0*/  MOV R7, 0x2 ;  /* 0x0000000200077802 */ /* 0x000fe40000000f00 */
[----:B------:R-:W-:-:S02]  /*17be0*/  MOV R3, 0x17c00 ;  /* 0x00017c0000037802 */ /* 0x000fc40000000f00 */
[----:B-12---:R-:W-:Y:S05]  /*17bf0*/  CALL.REL.NOINC `($__internal_6_$__cuda_sm70_shflsync_up_p) ;  /* 0x000005c000007944 */ /* 0x006fea0003c00000 */
[----:B--2---:R-:W-:Y:S02]  /*17c00*/  SEL R7, R7, RZ, P1 ;  /* 0x000000ff07077207 */ /* 0x004fe40000800000 */
[----:B------:R-:W-:-:S03]  /*17c10*/  MOV R3, 0x17c50 ;  /* 0x00017c5000037802 */ /* 0x000fc60000000f00 */
[----:B-1----:R-:W-:Y:S02]  /*17c20*/  IMAD.IADD R8, R8, 0x1, R7 ;  /* 0x0000000108087824 */ /* 0x002fe400078e0207 */
[----:B------:R-:W-:Y:S02]  /*17c30*/  IMAD.MOV.U32 R7, RZ, RZ, 0x4 ;  /* 0x00000004ff077424 */ /* 0x000fe400078e00ff */
[----:B------:R-:W-:Y:S05]  /*17c40*/  CALL.REL.NOINC `($__internal_6_$__cuda_sm70_shflsync_up_p) ;  /* 0x0000057000007944 */ /* 0x000fea0003c00000 */
        /* <DEDUP_REMOVED lines=10> */
[----:B--2---:R-:W-:Y:S01]  /*17cf0*/  SEL R7, R7, RZ, P4 ;  /* 0x000000ff07077207 */ /* 0x004fe20002000000 */
[----:B------:R-:W-:Y:S01]  /*17d00*/  IMAD.MOV.U32 R11, RZ, RZ, 0x1f ;  /* 0x0000001fff0b7424 */ /* 0x000fe200078e00ff */
[----:B------:R-:W-:Y:S02]  /*17d10*/  MOV R10, 0x1f ;  /* 0x0000001f000a7802 */ /* 0x000fe40000000f00 */
[----:B------:R-:W-:Y:S01]  /*17d20*/  MOV R3, 0x17d60 ;  /* 0x00017d6000037802 */ /* 0x000fe20000000f00 */
[----:B-1----:R-:W-:-:S04]  /*17d30*/  IMAD.IADD R8, R7, 0x1, R8 ;  /* 0x0000000107087824 */ /* 0x002fc800078e0208 */
[----:B------:R-:W-:Y:S02]  /*17d40*/  IMAD.MOV.U32 R12, RZ, RZ, R8 ;  /* 0x000000ffff0c7224 */ /* 0x000fe400078e0008 */
[----:B------:R-:W-:Y:S05]  /*17d50*/  CALL.REL.NOINC `($__internal_5_$__cuda_sm70_shflsync_idx_p) ;  /* 0x0000041000007944 */ /* 0x000fea0003c00000 */
[----:B------:R-:W-:Y:S01]  /*17d60*/  MOV R3, R10 ;  /* 0x0000000a00037202 */ /* 0x000fe20000000f00 */
[----:B------:R-:W-:Y:S05]  /*17d70*/  BRA `(.L_x_329) ;  /* 0xffffe45000007947 */ /* 0x000fea000383ffff */
.L_x_289:
[----:B---3--:R-:W-:Y:S01]  /*17d80*/  IMAD.MOV.U32 R8, RZ, RZ, R0 ;  /* 0x000000ffff087224 */ /* 0x008fe200078e0000 */
[----:B------:R-:W-:Y:S02]  /*17d90*/  MOV R7, 0x1 ;  /* 0x0000000100077802 */ /* 0x000fe40000000f00 */
[----:B------:R-:W-:Y:S02]  /*17da0*/  MOV R3, 0x17dc0 ;  /* 0x00017dc000037802 */ /* 0x000fe40000000f00 */
[----:B------:R-:W-:Y:S05]  /*17db0*/  CALL.REL.NOINC `($__internal_6_$__cuda_sm70_shflsync_up_p) ;  /* 0x0000040000007944 */ /* 0x000fea0003c00000 */
[----:B--2---:R-:W-:Y:S01]  /*17dc0*/  MOV R3, R7 ;  /* 0x0000000700037202 */ /* 0x004fe20000000f00 */
[----:B-1----:R-:W-:Y:S05]  /*17dd0*/  BRA `(.L_x_330) ;  /* 0xffffe54000007947 */ /* 0x002fea000383ffff */
.L_x_290:
[----:B---3--:R-:W-:Y:S01]  /*17de0*/  IMAD.MOV.U32 R8, RZ, RZ, R0 ;  /* 0x000000ffff087224 */ /* 0x008fe200078e0000 */
[----:B------:R-:W-:Y:S02]  /*17df0*/  MOV R7, 0x2 ;  /* 0x0000000200077802 */ /* 0x000fe40000000f00 */
[----:B------:R-:W-:Y:S02]  /*17e00*/  MOV R3, 0x17e20 ;  /* 0x00017e2000037802 */ /* 0x000fe40000000f00 */
[----:B------:R-:W-:Y:S05]  /*17e10*/  CALL.REL.NOINC `($__internal_6_$__cuda_sm70_shflsync_up_p) ;  /* 0x000003a000007944 */ /* 0x000fea0003c00000 */
[----:B-12---:R-:W-:Y:S01]  /*17e20*/  SEL R8, R7, RZ, P1 ;  /* 0x000000ff07087207 */ /* 0x006fe20000800000 */
[----:B------:R-:W-:Y:S01]  /*17e30*/  IMAD.MOV.U32 R7, RZ, RZ, 0x4 ;  /* 0x00000004ff077424 */ /* 0x000fe200078e00ff */
[----:B------:R-:W-:-:S03]  /*17e40*/  MOV R3, 0x17e70 ;  /* 0x00017e7000037802 */ /* 0x000fc60000000f00 */
[----:B------:R-:W-:Y:S02]  /*17e50*/  IMAD.IADD R8, R0, 0x1, R8 ;  /* 0x0000000100087824 */ /* 0x000fe400078e0208 */
        /* <DEDUP_REMOVED lines=20> */
.L_x_292:
[----:B------:R-:W-:Y:S02]  /*17fa0*/  SEL R3, RZ, 0x1, P0 ;  /* 0x00000001ff037807 */ /* 0x000fe40000000000 */
[----:B------:R-:W-:Y:S02]  /*17fb0*/  MOV R0, 0x17fd0 ;  /* 0x00017fd000007802 */ /* 0x000fe40000000f00 */
[----:B---3--:R-:W-:Y:S05]  /*17fc0*/  CALL.REL.NOINC `($__internal_7_$__cuda_sm70_votesync_ballot) ;  /* 0x0000024000007944 */ /* 0x008fea0003c00000 */
[----:B------:R-:W-:Y:S05]  /*17fd0*/  BRA `(.L_x_332) ;  /* 0xffffe4d000007947 */ /* 0x000fea000383ffff */
.L_x_293:
[----:B------:R-:W-:Y:S01]  /*17fe0*/  IMAD.MOV.U32 R12, RZ, RZ, R6 ;  /* 0x000000ffff0c7224 */ /* 0x000fe200078e0006 */
[----:B--2---:R-:W-:Y:S01]  /*17ff0*/  MOV R11, R0 ;  /* 0x00000000000b7202 */ /* 0x004fe20000000f00 */
[----:B------:R-:W-:Y:S01]  /*18000*/  IMAD.MOV.U32 R10, RZ, RZ, 0x1f ;  /* 0x0000001fff0a7424 */ /* 0x000fe200078e00ff */
[----:B------:R-:W-:Y:S02]  /*18010*/  MOV R3, 0x18030 ;  /* 0x0001803000037802 */ /* 0x000fe40000000f00 */
[----:B-1-3--:R-:W-:Y:S05]  /*18020*/  CALL.REL.NOINC `($__internal_5_$__cuda_sm70_shflsync_idx_p) ;  /* 0x0000014000007944 */ /* 0x00afea0003c00000 */
[----:B------:R-:W-:Y:S01]  /*18030*/  IMAD.MOV.U32 R6, RZ, RZ, R10 ;  /* 0x000000ffff067224 */ /* 0x000fe200078e000a */
[----:B------:R-:W-:Y:S01]  /*18040*/  MOV R11, R0 ;  /* 0x00000000000b7202 */ /* 0x000fe20000000f00 */
[----:B------:R-:W-:Y:S01]  /*18050*/  IMAD.MOV.U32 R12, RZ, RZ, R5 ;  /* 0x000000ffff0c7224 */ /* 0x000fe200078e0005 */
[----:B------:R-:W-:Y:S02]  /*18060*/  MOV R10, 0x1f ;  /* 0x0000001f000a7802 */ /* 0x000fe40000000f00 */
[----:B------:R-:W-:-:S02]  /*18070*/  MOV R3, 0x18090 ;  /* 0x0001809000037802 */ /* 0x000fc40000000f00 */
[----:B------:R-:W-:Y:S05]  /*18080*/  CALL.REL.NOINC `($__internal_5_$__cuda_sm70_shflsync_idx_p) ;  /* 0x000000e000007944 */ /* 0x000fea0003c00000 */
[----:B------:R-:W-:Y:S01]  /*18090*/  MOV R5, R10 ;  /* 0x0000000a00057202 */ /* 0x000fe20000000f00 */
[----:B------:R-:W-:Y:S05]  /*180a0*/  BRA `(.L_x_333) ;  /* 0xffffe44000007947 */ /* 0x000fea000383ffff */
.L_x_296:
[----:B------:R-:W-:Y:S01]  /*180b0*/  IMAD.MOV.U32 R12, RZ, RZ, R8 ;  /* 0x000000ffff0c7224 */ /* 0x000fe200078e0008 */
[----:B------:R-:W-:Y:S01]  /*180c0*/  MOV R11, R9 ;  /* 0x00000009000b7202 */ /* 0x000fe20000000f00 */
[----:B------:R-:W-:Y:S01]  /*180d0*/  IMAD.MOV.U32 R10, RZ, RZ, 0x1f ;  /* 0x0000001fff0a7424 */ /* 0x000fe200078e00ff */
[----:B------:R-:W-:-:S02]  /*180e0*/  MOV R3, 0x18100 ;  /* 0x0001810000037802 */ /* 0x000fc40000000f00 */
[----:B-1234-:R-:W-:Y:S05]  /*180f0*/  CALL.REL.NOINC `($__internal_5_$__cuda_sm70_shflsync_idx_p) ;  /* 0x0000007000007944 */ /* 0x01efea0003c00000 */
[----:B------:R-:W-:Y:S01]  /*18100*/  MOV R9, R10 ;  /* 0x0000000a00097202 */ /* 0x000fe20000000f00 */
[----:B------:R-:W-:Y:S05]  /*18110*/  BRA `(.L_x_295) ;  /* 0xffffe43000007947 */ /* 0x000fea000383ffff */
        .weak           $__internal_4_$__cuda_sm70_shflsync_bfly_p
        .type           $__internal_4_$__cuda_sm70_shflsync_bfly_p,@function
        .size           $__internal_4_$__cuda_sm70_shflsync_bfly_p,($__internal_5_$__cuda_sm70_shflsync_idx_p - $__internal_4_$__cuda_sm70_shflsync_bfly_p)
$__internal_4_$__cuda_sm70_shflsync_bfly_p:
[----:B------:R-:W-:Y:S01]  /*18120*/  MOV R8, R5 ;  /* 0x0000000500087202 */ /* 0x000fe20000000f00 */
[----:B------:R-:W-:Y:S04]  /*18130*/  WARPSYNC R2 ;  /* 0x0000000200007348 */ /* 0x000fe80003800000 */
[----:B------:R-:W-:Y:S01]  /*18140*/  MOV R9, 0x0 ;  /* 0x0000000000097802 */ /* 0x000fe20000000f00 */
[----:B------:R1:W2:Y:S03]  /*18150*/  SHFL.BFLY PT, R6, R7, R6, R4 ;  /* 0x0c00000607067389 */ /* 0x0002a600000e0004 */
[----:B------:R-:W-:Y:S05]  /*18160*/  RET.REL.NODEC R8 `(_ZN7cutlass13device_kernelIN5flash19enable_sm80_to_sm89INS1_16FlashAttnFwdSm80INS1_25CollectiveMainloopFwdSm80ILi8ELi1ELb0EN4cute5tupleIJNS5_1CILi128EEENS7_ILi64EEENS7_ILi192EEEEEELi192ENS_6half_tEfNS_4arch4Sm80ELb0ELb0ELb0ELb1ELb0ELb1ELb1ELb1EEENS1_21CollectiveEpilogueFwdINS6_IJS8_SA_S9_EEENS6_IJNS7_ILi1EEESI_SI_EEESC_SE_Li256ELb1ELb1ELb1ELb0EEENS1_36VarlenDynamicPersistentTileSchedulerILi128ELi64ELi256ELi256ELb1ELb1ELb0ELb0ELb1ELb1EEEEEEEEEvNT_6ParamsE) ;  /* 0xfffe7e9008007950 */ /* 0x000fea0003c3ffff */
        .weak           $__internal_5_$__cuda_sm70_shflsync_idx_p
        .type           $__internal_5_$__cuda_sm70_shflsync_idx_p,@function
        .size           $__internal_5_$__cuda_sm70_shflsync_idx_p,($__internal_6_$__cuda_sm70_shflsync_up_p - $__internal_5_$__cuda_sm70_shflsync_idx_p)
$__internal_5_$__cuda_sm70_shflsync_idx_p:
[----:B------:R-:W-:Y:S04]  /*18170*/  WARPSYNC R203 ;  /* 0x000000cb00007348 */ /* 0x000fe80003800000 */
[----:B------:R1:W2:Y:S01]  /*18180*/  SHFL.IDX PT, R10, R12, R11, R10 ;  /* 0x0000000b0c0a7389 */ /* 0x0002a200000e000a */
[----:B------:R-:W-:-:S02]  /*18190*/  MOV R13, 0x0 ;  /* 0x00000000000d7802 */ /* 0x000fc40000000f00 */
[----:B-1----:R-:W-:-:S04]  /*181a0*/  MOV R12, R3 ;  /* 0x00000003000c7202 */ /* 0x002fc80000000f00 */
[----:B--2---:R-:W-:Y:S05]  /*181b0*/  RET.REL.NODEC R12 `(_ZN7cutlass13device_kernelIN5flash19enable_sm80_to_sm89INS1_16FlashAttnFwdSm80INS1_25CollectiveMainloopFwdSm80ILi8ELi1ELb0EN4cute5tupleIJNS5_1CILi128EEENS7_ILi64EEENS7_ILi192EEEEEELi192ENS_6half_tEfNS_4arch4Sm80ELb0ELb0ELb0ELb1ELb0ELb1ELb1ELb1EEENS1_21CollectiveEpilogueFwdINS6_IJS8_SA_S9_EEENS6_IJNS7_ILi1EEESI_SI_EEESC_SE_Li256ELb1ELb1ELb1ELb0EEENS1_36VarlenDynamicPersistentTileSchedulerILi128ELi64ELi256ELi256ELb1ELb1ELb0ELb0ELb1ELb1EEEEEEEEEvNT_6ParamsE) ;  /* 0xfffe7e400c007950 */ /* 0x004fea0003c3ffff */
        .weak           $__internal_6_$__cuda_sm70_shflsync_up_p
        .type           $__internal_6_$__cuda_sm70_shflsync_up_p,@function
        .size           $__internal_6_$__cuda_sm70_shflsync_up_p,($__internal_7_$__cuda_sm70_votesync_ballot - $__internal_6_$__cuda_sm70_shflsync_up_p)
$__internal_6_$__cuda_sm70_shflsync_up_p:
[----:B------:R-:W-:Y:S01]  /*181c0*/  MOV R10, R3 ;  /* 0x00000003000a7202 */ /* 0x000fe20000000f00 */
[----:B------:R-:W-:Y:S04]  /*181d0*/  WARPSYNC R208 ;  /* 0x000000d000007348 */ /* 0x000fe80003800000 */
[----:B------:R-:W-:Y:S01]  /*181e0*/  MOV R11, 0x0 ;  /* 0x00000000000b7802 */ /* 0x000fe20000000f00 */
[----:B------:R1:W2:Y:S03]  /*181f0*/  SHFL.UP PT, R7, R8, R7, R209 ;  /* 0x0400000708077389 */ /* 0x0002a600000e00d1 */
[----:B------:R-:W-:Y:S05]  /*18200*/  RET.REL.NODEC R10 `(_ZN7cutlass13device_kernelIN5flash19enable_sm80_to_sm89INS1_16FlashAttnFwdSm80INS1_25CollectiveMainloopFwdSm80ILi8ELi1ELb0EN4cute5tupleIJNS5_1CILi128EEENS7_ILi64EEENS7_ILi192EEEEEELi192ENS_6half_tEfNS_4arch4Sm80ELb0ELb0ELb0ELb1ELb0ELb1ELb1ELb1EEENS1_21CollectiveEpilogueFwdINS6_IJS8_SA_S9_EEENS6_IJNS7_ILi1EEESI_SI_EEESC_SE_Li256ELb1ELb1ELb1ELb0EEENS1_36VarlenDynamicPersistentTileSchedulerILi128ELi64ELi256ELi256ELb1ELb1ELb0ELb0ELb1ELb1EEEEEEEEEvNT_6ParamsE) ;  /* 0xfffe7df00a007950 */ /* 0x000fea0003c3ffff */
        .weak           $__internal_7_$__cuda_sm70_votesync_ballot
        .type           $__internal_7_$__cuda_sm70_votesync_ballot,@function
        .size           $__internal_7_$__cuda_sm70_votesync_ballot,(.L_x_2458 - $__internal_7_$__cuda_sm70_votesync_ballot)
$__internal_7_$__cuda_sm70_votesync_ballot:
[----:B------:R-:W-:Y:S01]  /*18210*/  ISETP.NE.U32.AND P0, PT, R3, 0x1, PT ;  /* 0x000000010300780c */ /* 0x000fe20003f05070 */
[----:B------:R-:W-:Y:S01]  /*18220*/  IMAD.MOV.U32 R10, RZ, RZ, R0 ;  /* 0x000000ffff0a7224 */ /* 0x000fe200078e0000 */
[----:B------:R-:W-:Y:S04]  /*18230*/  WARPSYNC R202 ;  /* 0x000000ca00007348 */ /* 0x000fe80003800000 */
[----:B------:R-:W-:-:S07]  /*18240*/  IMAD.MOV.U32 R11, RZ, RZ, 0x0 ;  /* 0x00000000ff0b7424 */ /* 0x000fce00078e00ff */
[----:B------:R-:W-:-:S04]  /*18250*/  VOTE.ANY R7, PT, !P0 ;  /* 0x0000000000077806 */ /* 0x000fc800040e0100 */
[----:B------:R-:W-:Y:S01]  /*18260*/  LOP3.LUT R7, R7, R202, RZ, 0xc0, !PT ;  /* 0x000000ca07077212 */ /* 0x000fe200078ec0ff */
[----:B------:R-:W-:Y:S06]  /*18270*/  RET.REL.NODEC R10 `(_ZN7cutlass13device_kernelIN5flash19enable_sm80_to_sm89INS1_16FlashAttnFwdSm80INS1_25CollectiveMainloopFwdSm80ILi8ELi1ELb0EN4cute5tupleIJNS5_1CILi128EEENS7_ILi64EEENS7_ILi192EEEEEELi192ENS_6half_tEfNS_4arch4Sm80ELb0ELb0ELb0ELb1ELb0ELb1ELb1ELb1EEENS1_21CollectiveEpilogueFwdINS6_IJS8_SA_S9_EEENS6_IJNS7_ILi1EEESI_SI_EEESC_SE_Li256ELb1ELb1ELb1ELb0EEENS1_36VarlenDynamicPersistentTileSchedulerILi128ELi64ELi256ELi256ELb1ELb1ELb0ELb0ELb1ELb1EEEEEEEEEvNT_6ParamsE) ;  /* 0xfffe7d800a007950 */ /* 0x000fec0003c3ffff */
.L_x_334:
        /* <DEDUP_REMOVED lines=16> */
.L_x_2458:


//--------------------- .text._ZN7cutlass13device_kernelIN5flash19enable_sm80_to_sm89INS1_16FlashAttnFwdSm80INS1_25CollectiveMainloopFwdSm80ILi8ELi1ELb0EN4cute5tupleIJNS5_1CILi128EEENS7_ILi64EEENS7_ILi192EEEEEELi192ENS_6half_tEfNS_4arch4Sm80ELb0ELb1ELb0ELb0ELb0ELb0ELb1ELb1EEENS1_21CollectiveEpilogueFwdINS6_IJS8_SA_S9_EEENS6_IJNS7_ILi1EEESI_SI_EEESC_SE_Li256ELb0ELb1ELb1ELb0EEENS1_19SingleTileSchedulerILb0ELb1ELb1ELi128EEEEEEEEEvNT_6ParamsE --------------------------
	.section	.text._ZN7cutlass13device_kernelIN5flash19enable_sm80_to_sm89INS1_16FlashAttnFwdSm80INS1_25CollectiveMainloopFwdSm80ILi8ELi1ELb0EN4cute5tupleIJNS5_1CILi128EEENS7_ILi64EEENS7_ILi192EEEEEELi192ENS_6half_tEfNS_4arch4Sm80ELb0ELb1ELb0ELb0ELb0ELb0ELb1ELb1EEENS1_21CollectiveEpilogueFwdINS6_IJS8_SA_S9_EEENS6_IJNS7_ILi1EEESI_SI_EEESC_SE_Li256ELb0ELb1ELb1ELb0EEENS1_19SingleTileSchedulerILb0ELb1ELb1ELi128EEEEEEEEEvNT_6ParamsE,"ax",@progbits
	.sectioninfo	@"SHI_REGISTERS=240"
	.align	128
.text._ZN7cutlass13device_kernelIN5flash19enable_sm80_to_sm89INS1_16FlashAttnFwdSm80INS1_25CollectiveMainloopFwdSm80ILi8ELi1ELb0EN4cute5tupleIJNS5_1CILi128EEENS7_ILi64EEENS7_ILi192EEEEEELi192ENS_6half_tEfNS_4arch4Sm80ELb0ELb1ELb0ELb0ELb0ELb0ELb1ELb1EEENS1_21CollectiveEpilogueFwdINS6_IJS8_SA_S9_EEENS6_IJNS7_ILi1EEESI_SI_EEESC_SE_Li256ELb0ELb1ELb1ELb0EEENS1_19SingleTileSchedulerILb0ELb1ELb1ELi128EEEEEEEEEvNT_6ParamsE:
        .type           _ZN7cutlass13device_kernelIN5flash19enable_sm80_to_sm89INS1_16FlashAttnFwdSm80INS1_25CollectiveMainloopFwdSm80ILi8ELi1ELb0EN4cute5tupleIJNS5_1CILi128EEENS7_ILi64EEENS7_ILi192EEEEEELi192ENS_6half_tEfNS_4arch4Sm80ELb0ELb1ELb0ELb0ELb0ELb0ELb1ELb1EEENS1_21CollectiveEpilogueFwdINS6_IJS8_SA_S9_EEENS6_IJNS7_ILi1EEESI_SI_EEESC_SE_Li256ELb0ELb1ELb1ELb0EEENS1_19SingleTileSchedulerILb0ELb1ELb1ELi128EEEEEEEEEvNT_6ParamsE,@function
        .size           _ZN7cutlass13device_kernelIN5flash19enable_sm80_to_sm89INS1_16FlashAttnFwdSm80INS1_25CollectiveMainloopFwdSm80ILi8ELi1ELb0EN4cute5tupleIJNS5_1CILi128EEENS7_ILi64EEENS7_ILi192EEEEEELi192ENS_6half_tEfNS_4arch4Sm80ELb0ELb1ELb0ELb0ELb0ELb0ELb1ELb1EEENS1_21CollectiveEpilogueFwdINS6_IJS8_SA_S9_EEENS6_IJNS7_ILi1EEESI_SI_EEESC_SE_Li256ELb0ELb1ELb1ELb0EEENS1_19SingleTileSchedulerILb0ELb1ELb1ELi128EEEEEEEEEvNT_6ParamsE,(.L_x_2463 - _ZN7cutlass13device_kernelIN5flash19enable_sm80_to_sm89INS1_16FlashAttnFwdSm80INS1_25CollectiveMainloopFwdSm80ILi8ELi1ELb0EN4cute5tupleIJNS5_1CILi128EEENS7_ILi64EEENS7_ILi192EEEEEELi192ENS_6half_tEfNS_4arch4Sm80ELb0ELb1ELb0ELb0ELb0ELb0ELb1ELb1EEENS1_21CollectiveEpilogueFwdINS6_IJS8_SA_S9_EEENS6_IJNS7_ILi1EEESI_SI_EEESC_SE_Li256ELb0ELb1ELb1ELb0EEENS1_19SingleTileSchedulerILb0ELb1ELb1ELi128EEEEEEEEEvNT_6ParamsE)
        .other          _ZN7cutlass13device_kernelIN5flash19enable_sm80_to_sm89INS1_16FlashAttnFwdSm80INS1_25CollectiveMainloopFwdSm80ILi8ELi1ELb0EN4cute5tupleIJNS5_1CILi128EEENS7_ILi64EEENS7_ILi192EEEEEELi192ENS_6half_tEfNS_4arch4Sm80ELb0ELb1ELb0ELb0ELb0ELb0ELb1ELb1EEENS1_21CollectiveEpilogueFwdINS6_IJS8_SA_S9_EEENS6_IJNS7_ILi1EEESI_SI_EEESC_SE_Li256ELb0ELb1ELb1ELb0EEENS1_19SingleTileSchedulerILb0ELb1ELb1ELi128EEEEEEEEEvNT_6ParamsE,@"STO_CUDA_ENTRY STV_DEFAULT"
_ZN7cutlass13device_kernelIN5flash19enable_sm80_to_sm89INS1_16FlashAttnFwdSm80INS1_25CollectiveMainloopFwdSm80ILi8ELi1ELb0EN4cute5tupleIJNS5_1CILi128EEENS7_ILi64EEENS7_ILi192EEEEEELi192ENS_6half_tEfNS_4arch4Sm80ELb0ELb1ELb0ELb0ELb0ELb0ELb1ELb1EEENS1_21CollectiveEpilogueFwdINS6_IJS8_SA_S9_EEENS6_IJNS7_ILi1EEESI_SI_EEESC_SE_Li256ELb0ELb1ELb1ELb0EEENS1_19SingleTileSchedulerILb0ELb1ELb1ELi128EEEEEEEEEvNT_6ParamsE:
[----:B------:R-:W-:Y:S02]  /*0000*/  MOV R1, c[0x0][0x28] ;  /* 0x00000a0000017a02 */ /* 0x000fe40000000f00 */
[----:B------:R-:W1:Y:S01]  /*0010*/  S2R R80, SR_TID.X ;  /* 0x0000000000507919 */ /* 0x000e620000002100 */
[----:B------:R-:W2:Y:S03]  /*0020*/  S2UR UR6, SR_CTAID.Y ;  /* 0x00000000000679c3 */ /* 0x000ea60000002600 */
        /* <DEDUP_REMOVED lines=14> */
.L_x_335:
[----:B---3--:R-:W-:Y:S02]  /*0110*/  ULDC.64 UR4, c[0x0][0x550] ;  /* 0x0001540000047ab9 */ /* 0x008fe40000000a00 */
[----:B------:R-:W-:Y:S02]  /*0120*/  UISETP.NE.AND UP0, UPT, UR4, 0x1, UPT ;  /* 0x000000010400788c */ /* 0x000fe4000bf05270 */
[----:B------:R-:W-:-:S02]  /*0130*/  UIMAD.WIDE.U32 UR8, UR6, UR5, URZ ;  /* 0x00000005060872a5 */ /* 0x000fc4000f8e003f */
[----:B------:R-:W-:Y:S02]  /*0140*/  ULDC UR4, c[0x0][0x558] ;  /* 0x0001560000047ab9 */ /* 0x000fe40000000800 */
[----:B------:R-:W-:-:S05]  /*0150*/  UMOV UR15, UR6 ;  /* 0x00000006000f7c82 */ /* 0x000fca0008000000 */
[----:B------:R-:W-:-:S03]  /*0160*/  @UP0 USHF.R.U32.HI UR15, URZ, UR4, UR9 ;  /* 0x000000043f0f0299 */ /* 0x000fc60008011609 */
.L_x_336:
[----:B------:R-:W-:Y:S01]  /*0170*/  ISETP.GE.AND P0, PT, R0, RZ, PT ;  /* 0x000000ff0000720c */ /* 0x000fe20003f06270 */
[----:B------:R-:W-:Y:S02]  /*0180*/  UIADD3 UR4, -UR15, URZ, URZ ;  /* 0x0000003f0f047290 */ /* 0x000fe4000fffe13f */
[----:B------:R-:W-:Y:S02]  /*0190*/  ULDC UR9, c[0x0][0x550] ;  /* 0x0001540000097ab9 */ /* 0x000fe40000000800 */
[----:B------:R-:W-:-:S08]  /*01a0*/  UIMAD UR9, UR4, UR9, UR6 ;  /* 0x00000009040972a4 */ /* 0x000fd0000f8e0206 */
[----:B------:R-:W-:Y:S05]  /*01b0*/  @!P0 EXIT ;  /* 0x000000000000894d */ /* 0x000fea0003800000 */
[----:B------:R-:W1:Y:S01]  /*01c0*/  S2UR UR18, SR_CTAID.X ;  /* 0x00000000001279c3 */ /* 0x000e620000002500 */
[----:B------:R-:W-:Y:S02]  /*01d0*/  ULDC UR4, c[0x0][0x2c4] ;  /* 0x0000b10000047ab9 */ /* 0x000fe40000000800 */
[----:B------:R-:W-:Y:S02]  /*01e0*/  UISETP.NE.AND UP2, UPT, UR4, 0x1, UPT ;  /* 0x000000010400788c */ /* 0x000fe4000bf45270 */
[----:B------:R-:W-:Y:S02]  /*01f0*/  UMOV UR8, 0x1 ;  /* 0x0000000100087882 */ /* 0x000fe40000000000 */
[----:B------:R-:W-:Y:S02]  /*0200*/  ULDC.64 UR4, c[0x0][0x328] ;  /* 0x0000ca0000047ab9 */ /* 0x000fe40000000a00 */
[----:B------:R-:W-:Y:S02]  /*0210*/  UISETP.LE.AND UP1, UPT, UR8, UR5, UPT ;  /* 0x000000050800728c */ /* 0x000fe4000bf23270 */
[----:B------:R-:W-:-:S02]  /*0220*/  ULDC.64 UR10, c[0x0][0x2c8] ;  /* 0x0000b200000a7ab9 */ /* 0x000fc40000000a00 */
[----:B------:R-:W-:Y:S02]  /*0230*/  ULDC UR6, c[0x0][0x168] ;  /* 0x00005a0000067ab9 */ /* 0x000fe40000000800 */
[----:B------:R-:W-:Y:S01]  /*0240*/  PLOP3.LUT P0, PT, PT, PT, UP1, 0x40, 0x0 ;  /* 0x000000000000781c */ /* 0x000fe20003f0e818 */
[----:B------:R-:W-:Y:S02]  /*0250*/  UIADD3 UR6, UR8, -UR6, URZ ;  /* 0x8000000608067290 */ /* 0x000fe4000fffe03f */
[----:B------:R-:W-:Y:S02]  /*0260*/  ULDC UR5, c[0x0][0x1d0] ;  /* 0x0000740000057ab9 */ /* 0x000fe40000000800 */
[----:B-1----:R-:W-:-:S04]  /*0270*/  USHF.L.U32 UR7, UR18, 0x7, URZ ;  /* 0x0000000712077899 */ /* 0x002fc8000800063f */
[----:B------:R-:W-:-:S04]  /*0280*/  @UP2 UIADD3 UR12, UR7, 0x7f, URZ ;  /* 0x0000007f070c2890 */ /* 0x000fc8000fffe03f */
[----:B------:R-:W-:Y:S02]  /*0290*/  UIMAD.WIDE.U32 UR12, UR12, UR10, URZ ;  /* 0x0000000a0c0c72a5 */ /* 0x000fe4000f8e003f */
[----:B------:R-:W-:Y:S02]  /*02a0*/  UIADD3 UR10, UR7, 0x7f, URZ ;  /* 0x0000007f070a7890 */ /* 0x000fe4000fffe03f */
[----:B------:R-:W-:-:S04]  /*02b0*/  @UP2 USHF.R.U32.HI UR10, URZ, UR11, UR13 ;  /* 0x0000000b3f0a2299 */ /* 0x000fc8000801160d */
[----:B------:R-:W-:-:S04]  /*02c0*/  UIADD3 UR5, UR10, UR5, UR6 ;  /* 0x000000050a057290 */ /* 0x000fc8000fffe006 */
[----:B------:R-:W-:Y:S01]  /*02d0*/  UIADD3 UR6, UR5, UR4, URZ ;  /* 0x0000000405067290 */ /* 0x000fe2000fffe03f */
[----:B------:R-:W-:Y:S05]  /*02e0*/  @P0 BRA `(.L_x_337) ;  /* 0x0000014000000947 */ /* 0x000fea0003800000 */
[----:B------:R-:W-:Y:S01]  /*02f0*/  ISETP.LT.AND P0, PT, RZ, UR5, PT ;  /* 0x00000005ff007c0c */ /* 0x000fe2000bf01270 */
[----:B------:R-:W-:-:S12]  /*0300*/  UIADD3 UR10, UR5, -0x1, URZ ;  /* 0xffffffff050a7890 */ /* 0x000fd8000fffe03f */
[----:B------:R-:W-:Y:S05]  /*0310*/  @P0 BRA `(.L_x_338) ;  /* 0x0000008000000947 */ /* 0x000fea0003800000 */
[----:B------:R-:W-:Y:S02]  /*0320*/  ULDC UR4, c[0x0][0x32c] ;  /* 0x0000cb0000047ab9 */ /* 0x000fe40000000800 */
[----:B------:R-:W-:Y:S02]  /*0330*/  UISETP.NE.AND UP0, UPT, UR8, UR4, UPT ;  /* 0x000000040800728c */ /* 0x000fe4000bf05270 */
[----:B------:R-:W-:-:S03]  /*0340*/  UIADD3 UR10, -UR5, URZ, URZ ;  /* 0x0000003f050a7290 */ /* 0x000fc6000fffe13f */
[----:B------:R-:W-:Y:S02]  /*0350*/  ULDC.64 UR4, c[0x0][0x330] ;  /* 0x0000cc0000047ab9 */ /* 0x000fe40000000a00 */
[----:B------:R-:W-:-:S04]  /*0360*/  UIMAD.WIDE.U32 UR12, UR10, UR4, URZ ;  /* 0x000000040a0c72a5 */ /* 0x000fc8000f8e003f */
[----:B------:R-:W-:-:S04]  /*0370*/  @UP0 USHF.R.U32.HI UR10, URZ, UR5, UR13 ;  /* 0x000000053f0a0299 */ /* 0x000fc8000801160d */
[----:B------:R-:W-:Y:S01]  /*0380*/  ULOP3.LUT UR10, URZ, UR10, URZ, 0x33, !UPT ;  /* 0x0000000a3f0a7292 */ /* 0x000fe2000f8e333f */
[----:B------:R-:W-:Y:S05]  /*0390*/  BRA `(.L_x_339) ;  /* 0x0000005000007947 */ /* 0x000fea0003800000 */
.L_x_338:
[----:B------:R-:W-:Y:S02]  /*03a0*/  ULDC UR4, c[0x0][0x32c] ;  /* 0x0000cb0000047ab9 */ /* 0x000fe40000000800 */
[----:B------:R-:W-:-:S03]  /*03b0*/  UISETP.NE.AND UP0, UPT, UR8, UR4, UPT ;  /* 0x000000040800728c */ /* 0x000fc6000bf05270 */
[----:B------:R-:W-:Y:S02]  /*03c0*/  ULDC.64 UR4, c[0x0][0x330] ;  /* 0x0000cc0000047ab9 */ /* 0x000fe40000000a00 */
[----:B------:R-:W-:-:S06]  /*03d0*/  UIMAD.WIDE.U32 UR12, UR10, UR4, URZ ;  /* 0x000000040a0c72a5 */ /* 0x000fcc000f8e003f */
[----:B------:R-:W-:Y:S02]  /*03e0*/  @UP0 USHF.R.U32.HI UR10, URZ, UR5, UR13 ;  /* 0x000000053f0a0299 */ /* 0x000fe4000801160d */
.L_x_339:
[----:B------:R-:W-:Y:S02]  /*03f0*/  ULDC UR4, c[0x0][0x32c] ;  /* 0x0000cb0000047ab9 */ /* 0x000fe40000000800 */
[----:B------:R-:W-:-:S04]  /*0400*/  UIMAD UR4, UR10, UR4, UR4 ;  /* 0x000000040a0472a4 */ /* 0x000fc8000f8e0204 */
[----:B------:R-:W-:-:S04]  /*0410*/  UISETP.LT.AND UP0, UPT, UR6, UR4, UPT ;  /* 0x000000040600728c */ /* 0x000fc8000bf01270 */
[----:B------:R-:W-:-:S03]  /*0420*/  USEL UR6, UR6, UR4, UP0 ;  /* 0x0000000406067287 */ /* 0x000fc60008000000 */
.L_x_337:
[----:B------:R-:W-:Y:S01]  /*0430*/  ULDC.64 UR4, c[0x0][0x2c8] ;  /* 0x0000b20000047ab9 */ /* 0x000fe20000000a00 */
[----:B------:R-:W-:Y:S01]  /*0440*/  PLOP3.LUT P0, PT, PT, PT, UP1, 0x40, 0x0 ;  /* 0x000000000000781c */ /* 0x000fe20003f0e818 */
[----:B------:R-:W-:Y:S02]  /*0450*/  UIMAD.WIDE.U32 UR12, UR7, UR4, URZ ;  /* 0x00000004070c72a5 */ /* 0x000fe4000f8e003f */
[----:B------:R-:W-:Y:S02]  /*0460*/  UMOV UR8, 0x3f ;  /* 0x0000003f00087882 */ /* 0x000fe40000000000 */
[----:B------:R-:W-:Y:S02]  /*0470*/  ULDC UR4, c[0x0][0x1d0] ;  /* 0x0000740000047ab9 */ /* 0x000fe40000000800 */
[----:B------:R-:W-:Y:S02]  /*0480*/  UIADD3 UR6, UR6, 0x3f, URZ ;  /* 0x0000003f06067890 */ /* 0x000fe4000fffe03f */
[----:B------:R-:W-:-:S02]  /*0490*/  UIADD3 UR8, UR8, UR4, URZ ;  /* 0x0000000408087290 */ /* 0x000fc4000fffe03f */
[----:B------:R-:W-:Y:S02]  /*04a0*/  UMOV UR10, UR7 ;  /* 0x00000007000a7c82 */ /* 0x000fe40008000000 */
[----:B------:R-:W-:Y:S02]  /*04b0*/  @UP2 USHF.R.U32.HI UR10, URZ, UR5, UR13 ;  /* 0x000000053f0a2299 */ /* 0x000fe4000801160d */
[----:B------:R-:W-:Y:S02]  /*04c0*/  USHF.R.S32.HI UR12, URZ, 0x1f, UR6 ;  /* 0x0000001f3f0c7899 */ /* 0x000fe40008011406 */
[----:B------:R-:W-:Y:S02]  /*04d0*/  USHF.R.S32.HI UR13, URZ, 0x1f, UR8 ;  /* 0x0000001f3f0d7899 */ /* 0x000fe40008011408 */
[----:B------:R-:W-:Y:S02]  /*04e0*/  ULEA.HI UR12, UR12, UR6, URZ, 0x6 ;  /* 0x000000060c0c7291 */ /* 0x000fe4000f8f303f */
[----:B------:R-:W-:-:S02]  /*04f0*/  ULEA.HI UR13, UR13, UR8, URZ, 0x6 ;  /* 0x000000080d0d7291 */ /* 0x000fc4000f8f303f */
[----:B------:R-:W-:Y:S02]  /*0500*/  ULDC UR11, c[0x0][0x168] ;  /* 0x00005a00000b7ab9 */ /* 0x000fe40000000800 */
[----:B------:R-:W-:Y:S02]  /*0510*/  UIADD3 UR6, UR4, -UR11, URZ ;  /* 0x8000000b04067290 */ /* 0x000fe4000fffe03f */
[----:B------:R-:W-:Y:S02]  /*0520*/  USHF.R.S32.HI UR12, URZ, 0x6, UR12 ;  /* 0x000000063f0c7899 */ /* 0x000fe4000801140c */
[----:B------:R-:W-:Y:S02]  /*0530*/  USHF.R.S32.HI UR13, URZ, 0x6, UR13 ;  /* 0x000000063f0d7899 */ /* 0x000fe4000801140d */
[----:B------:R-:W-:Y:S02]  /*0540*/  UIADD3 UR4, UR6, UR10, URZ ;  /* 0x0000000a06047290 */ /* 0x000fe4000fffe03f */
[----:B------:R-:W-:-:S02]  /*0550*/  UISETP.LT.AND UP0, UPT, UR13, UR12, UPT ;  /* 0x0000000c0d00728c */ /* 0x000fc4000bf01270 */
[----:B------:R-:W-:Y:S02]  /*0560*/  ULDC UR5, c[0x0][0x324] ;  /* 0x0000c90000057ab9 */ /* 0x000fe40000000800 */
[----:B------:R-:W-:Y:S02]  /*0570*/  UIADD3 UR8, UR4, -UR5, URZ ;  /* 0x8000000504087290 */ /* 0x000fe4000fffe03f */
[----:B------:R-:W-:Y:S01]  /*0580*/  USEL UR13, UR13, UR12, UP0 ;  /* 0x0000000c0d0d7287 */ /* 0x000fe20008000000 */
[----:B------:R-:W-:Y:S05]  /*0590*/  @P0 BRA `(.L_x_340) ;  /* 0x0000015000000947 */ /* 0x000fea0003800000 */
[----:B------:R-:W-:Y:S02]  /*05a0*/  UMOV UR10, UR4 ;  /* 0x00000004000a7c82 */ /* 0x000fe40008000000 */
[----:B------:R-:W-:-:S06]  /*05b0*/  UISETP.GT.AND UP0, UPT, UR10, -0x1, UPT ;  /* 0xffffffff0a00788c */ /* 0x000fcc000bf04270 */
[----:B------:R-:W-:-:S13]  /*05c0*/  PLOP3.LUT P0, PT, PT, PT, UP0, 0x80, 0x0 ;  /* 0x000000000000781c */ /* 0x000fda0003f0f008 */
[----:B------:R-:W-:Y:S05]  /*05d0*/  @P0 BRA `(.L_x_341) ;  /* 0x0000008000000947 */ /* 0x000fea0003800000 */
[----:B------:R-:W-:Y:S02]  /*05e0*/  ULDC UR4, c[0x0][0x32c] ;  /* 0x0000cb0000047ab9 */ /* 0x000fe40000000800 */
[----:B------:R-:W-:Y:S02]  /*05f0*/  UISETP.NE.AND UP0, UPT, UR4, 0x1, UPT ;  /* 0x000000010400788c */ /* 0x000fe4000bf05270 */
[----:B------:R-:W-:Y:S02]  /*0600*/  ULOP3.LUT UR10, URZ, UR10, URZ, 0x33, !UPT ;  /* 0x0000000a3f0a7292 */ /* 0x000fe4000f8e333f */
[----:B------:R-:W-:Y:S02]  /*0610*/  ULDC.64 UR4, c[0x0][0x330] ;  /* 0x0000cc0000047ab9 */ /* 0x000fe40000000a00 */
[----:B------:R-:W-:-:S05]  /*0620*/  UIMAD.WIDE.U32 UR16, UR10, UR4, URZ ;  /* 0x000000040a1072a5 */ /* 0x000fca000f8e003f */
[----:B------:R-:W-:-:S04]  /*0630*/  @UP0 USHF.R.U32.HI UR10, URZ, UR5, UR17 ;  /* 0x000000053f0a0299 */ /* 0x000fc80008011611 */
[----:B------:R-:W-:Y:S01]  /*0640*/  ULOP3.LUT UR10, URZ, UR10, URZ, 0x33, !UPT ;  /* 0x0000000a3f0a7292 */ /* 0x000fe2000f8e333f */
[----:B------:R-:W-:Y:S05]  /*0650*/  BRA `(.L_x_342) ;  /* 0x0000005000007947 */ /* 0x000fea0003800000 */
.L_x_341:
[----:B------:R-:W-:Y:S02]  /*0660*/  ULDC UR4, c[0x0][0x32c] ;  /* 0x0000cb0000047ab9 */ /* 0x000fe40000000800 */
[----:B------:R-:W-:-:S03]  /*0670*/  UISETP.NE.AND UP0, UPT, UR4, 0x1, UPT ;  /* 0x000000010400788c */ /* 0x000fc6000bf05270 */
[----:B------:R-:W-:Y:S02]  /*0680*/  ULDC.64 UR4, c[0x0][0x330] ;  /* 0x0000cc0000047ab9 */ /* 0x000fe40000000a00 */
[----:B------:R-:W-:-:S06]  /*0690*/  UIMAD.WIDE.U32 UR16, UR10, UR4, URZ ;  /* 0x000000040a1072a5 */ /* 0x000fcc000f8e003f */
[----:B------:R-:W-:Y:S02]  /*06a0*/  @UP0 USHF.R.U32.HI UR10, URZ, UR5, UR17 ;  /* 0x000000053f0a0299 */ /* 0x000fe40008011611 */
.L_x_342:
[----:B------:R-:W-:Y:S02]  /*06b0*/  ULDC UR4, c[0x0][0x32c] ;  /* 0x0000cb0000047ab9 */ /* 0x000fe40000000800 */
[----:B------:R-:W-:-:S04]  /*06c0*/  UIMAD UR4, UR10, UR4, URZ ;  /* 0x000000040a0472a4 */ /* 0x000fc8000f8e023f */
[----:B------:R-:W-:-:S04]  /*06d0*/  UISETP.LT.AND UP0, UPT, UR8, UR4, UPT ;  /* 0x000000040800728c */ /* 0x000fc8000bf01270 */
[----:B------:R-:W-:-:S04]  /*06e0*/  USEL UR8, UR8, UR4, !UP0 ;  /* 0x0000000408087287 */ /* 0x000fc8000c000000 */
.L_x_340:
[----:B------:R-:W-:Y:S02]  /*06f0*/  USHF.R.S32.HI UR4, URZ, 0x1f, UR8 ;  /* 0x0000001f3f047899 */ /* 0x000fe40008011408 */
[----:B------:R-:W-:Y:S02]  /*0700*/  ULDC UR5, c[0x0][0x338] ;  /* 0x0000ce0000057ab9 */ /* 0x000fe40000000800 */
[----:B------:R-:W-:Y:S02]  /*0710*/  ULEA.HI UR8, UR4, UR8, URZ, 0x6 ;  /* 0x0000000804087291 */ /* 0x000fe4000f8f303f */
[----:B------:R-:W-:Y:S02]  /*0720*/  USHF.R.U32.HI UR4, URZ, 0x10, UR9 ;  /* 0x000000103f047899 */ /* 0x000fe40008011609 */
[----:B------:R-:W-:Y:S02]  /*0730*/  USHF.R.S32.HI UR8, URZ, 0x6, UR8 ;  /* 0x000000063f087899 */ /* 0x000fe40008011408 */
[----:B------:R-:W-:-:S02]  /*0740*/  UISETP.NE.AND UP3, UPT, UR4, URZ, UPT ;  /* 0x0000003f0400728c */ /* 0x000fc4000bf65270 */
[----:B------:R-:W-:Y:S02]  /*0750*/  UISETP.LT.AND UP0, UPT, URZ, UR8, UPT ;  /* 0x000000083f00728c */ /* 0x000fe4000bf01270 */
[----:B------:R-:W-:Y:S02]  /*0760*/  USEL UR5, UR4, UR5, UP3 ;  /* 0x0000000504057287 */ /* 0x000fe40009800000 */
[----:B------:R-:W-:Y:S02]  /*0770*/  USEL UR8, URZ, UR8, !UP0 ;  /* 0x000000083f087287 */ /* 0x000fe4000c000000 */
[----:B------:R-:W-:Y:S02]  /*0780*/  UMOV UR4, URZ ;  /* 0x0000003f00047c82 */ /* 0x000fe40008000000 */
[----:B------:R-:W-:-:S06]  /*0790*/  UISETP.GT.AND UP0, UPT, UR13, UR8, UPT ;  /* 0x000000080d00728c */ /* 0x000fcc000bf04270 */
[----:B------:R-:W-:-:S13]  /*07a0*/  PLOP3.LUT P0, PT, PT, PT, UP0, 0x80, 0x0 ;  /* 0x000000000000781c */ /* 0x000fda0003f0f008 */
[----:B------:R-:W-:Y:S05]  /*07b0*/  @!P0 BRA `(.L_x_343) ;  /* 0x0000021000008947 */ /* 0x000fea0003800000 */
[----:B------:R-:W-:Y:S01]  /*07c0*/  IMAD.U32 R2, RZ, RZ, UR5 ;  /* 0x00000005ff027e24 */ /* 0x000fe2000f8e00ff */
[----:B------:R-:W-:Y:S02]  /*07d0*/  UIADD3 UR14, UR5, -0x1, UR13 ;  /* 0xffffffff050e7890 */ /* 0x000fe4000fffe00d */
[----:B------:R-:W-:Y:S02]  /*07e0*/  UMOV UR16, URZ ;  /* 0x0000003f00107c82 */ /* 0x000fe40008000000 */
[-C--:B------:R-:W-:Y:S01]  /*07f0*/  IABS R3, R2.reuse ;  /* 0x0000000200037213 */ /* 0x080fe20000000000 */
[----:B------:R-:W-:Y:S01]  /*0800*/  UIADD3 UR14, -UR8, UR14, URZ ;  /* 0x0000000e080e7290 */ /* 0x000fe2000fffe13f */
[----:B------:R-:W-:Y:S02]  /*0810*/  IABS R2, R2 ;  /* 0x0000000200027213 */ /* 0x000fe40000000000 */
[----:B------:R1:W2:Y:S03]  /*0820*/  R2UR UR12, R3 ;  /* 0x00000000030c73c2 */ /* 0x0002a600000e0000 */
[----:B------:R-:W-:Y:S01]  /*0830*/  IMAD.U32 R5, RZ, RZ, UR14 ;  /* 0x0000000eff057e24 */ /* 0x000fe2000f8e00ff */
[----:B------:R-:W-:Y:S01]  /*0840*/  ULOP3.LUT UR14, UR14, UR5, URZ, 0x3c, !UPT ;  /* 0x000000050e0e7292 */ /* 0x000fe2000f8e3c3f */
[----:B------:R-:W-:-:S04]  /*0850*/  IMAD.MOV R2, RZ, RZ, -R2 ;  /* 0x000000ffff027224 */ /* 0x000fc800078e0a02 */
[----:B------:R-:W3:Y:S01]  /*0860*/  R2UR UR10, R2 ;  /* 0x00000000020a73c2 */ /* 0x000ee200000e0000 */
[----:B-1----:R-:W-:Y:S01]  /*0870*/  IABS R3, R5 ;  /* 0x0000000500037213 */ /* 0x002fe20000000000 */
[----:B--2---:R-:W1:Y:S06]  /*0880*/  I2F.RP R6, UR12 ;  /* 0x0000000c00067d06 */ /* 0x004e6c0008209400 */
[----:B------:R-:W2:Y:S02]  /*0890*/  R2UR UR11, R3 ;  /* 0x00000000030b73c2 */ /* 0x000ea400000e0000 */
[----:B-1----:R-:W1:Y:S02]  /*08a0*/  MUFU.RCP R4, R6 ;  /* 0x0000000600047308 */ /* 0x002e640000001000 */
[----:B-1----:R-:W-:-:S06]  /*08b0*/  IADD3 R4, R4, 0xffffffe, RZ ;  /* 0x0ffffffe04047810 */ /* 0x002fcc0007ffe0ff */
[----:B------:R-:W1:Y:S02]  /*08c0*/  F2I.FTZ.U32.TRUNC.NTZ R4, R4 ;  /* 0x0000000400047305 */ /* 0x000e64000021f000 */
[----:B-1----:R-:W1:Y:S02]  /*08d0*/  R2UR UR17, R4 ;  /* 0x00000000041173c2 */ /* 0x002e6400000e0000 */
[----:B-1----:R-:W-:-:S04]  /*08e0*/  UIADD3 UR4, URZ, -UR17, URZ ;  /* 0x800000113f047290 */ /* 0x002fc8000fffe03f */
[----:B------:R-:W-:-:S04]  /*08f0*/  UIMAD UR4, UR4, UR12, URZ ;  /* 0x0000000c040472a4 */ /* 0x000fc8000f8e023f */
[----:B------:R-:W-:-:S04]  /*0900*/  UIMAD.WIDE.U32 UR16, UR17, UR4, UR16 ;  /* 0x00000004111072a5 */ /* 0x000fc8000f8e0010 */
[----:B--2---:R-:W-:-:S04]  /*0910*/  UIMAD.WIDE.U32 UR16, UR17, UR11, URZ ;  /* 0x0000000b111072a5 */ /* 0x004fc8000f8e003f */
[----:B---3--:R-:W-:-:S04]  /*0920*/  UIMAD UR10, UR17, UR10, UR11 ;  /* 0x0000000a110a72a4 */ /* 0x008fc8000f8e020b */
[----:B------:R-:W-:-:S11]  /*0930*/  UISETP.GT.U32.AND UP0, UPT, UR12, UR10, UPT ;  /* 0x0000000a0c00728c */ /* 0x000fd6000bf04070 */
[----:B------:R-:W-:Y:S02]  /*0940*/  @!UP0 UIADD3 UR10, UR10, -UR12, URZ ;  /* 0x8000000c0a0a8290 */ /* 0x000fe4000fffe03f */
[----:B------:R-:W-:Y:S02]  /*0950*/  @!UP0 UIADD3 UR17, UR17, 0x1, URZ ;  /* 0x0000000111118890 */ /* 0x000fe4000fffe03f */
[----:B------:R-:W-:Y:S02]  /*0960*/  UISETP.GE.U32.AND UP3, UPT, UR10, UR12, UPT ;  /* 0x0000000c0a00728c */ /* 0x000fe4000bf66070 */
[----:B------:R-:W-:-:S09]  /*0970*/  UISETP.GE.AND UP0, UPT, UR14, URZ, UPT ;  /* 0x0000003f0e00728c */ /* 0x000fd2000bf06270 */
[----:B------:R-:W-:Y:S02]  /*0980*/  @UP3 UIADD3 UR17, UR17, 0x1, URZ ;  /* 0x0000000111113890 */ /* 0x000fe4000fffe03f */
[----:B------:R-:W-:-:S05]  /*0990*/  UISETP.NE.AND UP3, UPT, UR5, URZ, UPT ;  /* 0x0000003f0500728c */ /* 0x000fca000bf65270 */
[----:B------:R-:W-:Y:S02]  /*09a0*/  UMOV UR4, UR17 ;  /* 0x0000001100047c82 */ /* 0x000fe40008000000 */
[----:B------:R-:W-:-:S04]  /*09b0*/  @!UP0 UIADD3 UR4, -UR4, URZ, URZ ;  /* 0x0000003f04048290 */ /* 0x000fc8000fffe13f */
[----:B------:R-:W-:Y:S02]  /*09c0*/  @!UP3 ULOP3.LUT UR4, URZ, UR5, URZ, 0x33, !UPT ;  /* 0x000000053f04b292 */ /* 0x000fe4000f8e333f */
.L_x_343:
[----:B------:R-:W-:Y:S01]  /*09d0*/  ULOP3.LUT UR9, UR9, 0xffff, URZ, 0xc0, !UPT ;  /* 0x0000ffff09097892 */ /* 0x000fe2000f8ec03f */
[----:B------:R-:W-:Y:S01]  /*09e0*/  PLOP3.LUT P2, PT, PT, PT, PT, 0x80, 0x0 ;  /* 0x000000000000781c */ /* 0x000fe20003f4f070 */
[----:B------:R-:W-:Y:S01]  /*09f0*/  ULDC.64 UR16, c[0x0][0x118] ;  /* 0x0000460000107ab9 */ /* 0x000fe20000000a00 */
[----:B------:R-:W-:Y:S01]  /*0a00*/  IMAD.MOV.U32 R7, RZ, RZ, RZ ;  /* 0x000000ffff077224 */ /* 0x000fe200078e00ff */
[----:B------:R-:W-:Y:S01]  /*0a10*/  UIMAD UR8, UR9, UR4, UR8 ;  /* 0x00000004090872a4 */ /* 0x000fe2000f8e0208 */
[----:B------:R-:W-:Y:S01]  /*0a20*/  IMAD.MOV.U32 R5, RZ, RZ, RZ ;  /* 0x000000ffff057224 */ /* 0x000fe200078e00ff */
        /* <DEDUP_REMOVED lines=55> */
[----:B------:R-:W-:-:S02]  /*0da0*/  USHF.R.S32.HI UR9, URZ, 0x1f, UR15 ;  /* 0x0000001f3f097899 */ /* 0x000fc4000801140f */
[----:B------:R-:W-:Y:S01]  /*0db0*/  ULDC.64 UR4, c[0x0][0x1b8] ;  /* 0x00006e0000047ab9 */ /* 0x000fe20000000a00 */
[----:B------:R-:W-:-:S13]  /*0dc0*/  ISETP.NE.AND.EX P3, PT, RZ, c[0x0][0x344], PT, P3 ;  /* 0x0000d100ff007a0c */ /* 0x000fda0003f65330 */
[----:B------:R-:W-:-:S04]  /*0dd0*/  @P3 IMAD.MOV.U32 R3, RZ, RZ, 0x4 ;  /* 0x00000004ff033424 */ /* 0x000fc800078e00ff */
[----:B------:R-:W-:-:S06]  /*0de0*/  @P3 IMAD.WIDE R16, R0, R3, c[0x0][0x340] ;  /* 0x0000d00000103625 */ /* 0x000fcc00078e0203 */
[----:B------:R1:W2:Y:S01]  /*0df0*/  @P3 LDG.E R16, [R16.64] ;  /* 0x0000001010103981 */ /* 0x0002a2000c1e1900 */
[----:B------:R-:W-:Y:S01]  /*0e00*/  SHF.R.S32.HI R83, RZ, 0x1f, R80 ;  /* 0x0000001fff537819 */ /* 0x000fe20000011450 */
[----:B------:R-:W-:Y:S01]  /*0e10*/  UIMAD UR10, UR9, UR4, URZ ;  /* 0x00000004090a72a4 */ /* 0x000fe2000f8e023f */
[----:B------:R-:W-:Y:S01]  /*0e20*/  PLOP3.LUT P1, PT, PT, PT, UP2, 0x80, 0x0 ;  /* 0x000000000000781c */ /* 0x000fe20003f2f028 */
[----:B------:R-:W-:Y:S01]  /*0e30*/  UIMAD.WIDE.U32 UR20, UR15, UR4, URZ ;  /* 0x000000040f1472a5 */ /* 0x000fe2000f8e003f */
[CC--:B------:R-:W-:Y:S01]  /*0e40*/  LEA.HI R3, R83.reuse, R80.reuse, RZ, 0x3 ;  /* 0x0000005053037211 */ /* 0x0c0fe200078f18ff */
[----:B------:R-:W-:Y:S01]  /*0e50*/  UIMAD UR5, UR15, UR5, UR10 ;  /* 0x000000050f0572a4 */ /* 0x000fe2000f8e020a */
[----:B------:R-:W-:Y:S01]  /*0e60*/  LEA.HI R197, R83, R80, RZ, 0x4 ;  /* 0x0000005053c57211 */ /* 0x000fe200078f20ff */
[----:B------:R-:W-:Y:S01]  /*0e70*/  IMAD.U32 R202, RZ, RZ, UR15 ;  /* 0x0000000fffca7e24 */ /* 0x000fe2000f8e00ff */
[----:B------:R-:W-:Y:S01]  /*0e80*/  SHF.R.S32.HI R9, RZ, 0x3, R3 ;  /* 0x00000003ff097819 */ /* 0x000fe20000011403 */
[----:B------:R-:W-:Y:S01]  /*0e90*/  UIADD3 UR5, UR21, UR5, URZ ;  /* 0x0000000515057290 */ /* 0x000fe2000fffe03f */
[----:B------:R-:W-:Y:S01]  /*0ea0*/  LOP3.LUT R3, R3, 0xfffffff8, RZ, 0xc0, !PT ;  /* 0xfffffff803037812 */ /* 0x000fe200078ec0ff */
[----:B------:R-:W-:Y:S01]  /*0eb0*/  IMAD.U32 R25, RZ, RZ, UR21 ;  /* 0x00000015ff197e24 */ /* 0x000fe2000f8e00ff */
[----:B------:R-:W-:Y:S01]  /*0ec0*/  SHF.R.S32.HI R2, RZ, 0x4, R197 ;  /* 0x00000004ff027819 */ /* 0x000fe200000114c5 */
[----:B------:R-:W-:Y:S01]  /*0ed0*/  IMAD.SHL.U32 R199, R9, 0x40, RZ ;  /* 0x0000004009c77824 */ /* 0x000fe200078e00ff */
[C---:B------:R-:W-:Y:S01]  /*0ee0*/  LOP3.LUT R7, R197.reuse, 0xfffffff0, RZ, 0xc0, !PT ;  /* 0xfffffff0c5077812 */ /* 0x040fe200078ec0ff */
[----:B------:R-:W-:Y:S01]  /*0ef0*/  IMAD.IADD R56, R80, 0x1, -R3 ;  /* 0x0000000150387824 */ /* 0x000fe200078e0a03 */
[----:B------:R-:W-:Y:S01]  /*0f00*/  LEA.HI R197, R197, R2, RZ, 0x1 ;  /* 0x00000002c5c57211 */ /* 0x000fe200078f08ff */
[----:B------:R-:W-:Y:S01]  /*0f10*/  IMAD.U32 R25, RZ, RZ, UR5 ;  /* 0x00000005ff197e24 */ /* 0x000fe2000f8e00ff */
[----:B------:R-:W-:Y:S01]  /*0f20*/  PLOP3.LUT P0, PT, PT, PT, UP2, 0x80, 0x0 ;  /* 0x000000000000781c */ /* 0x000fe20003f0f028 */
[----:B------:R-:W-:Y:S01]  /*0f30*/  IMAD R8, R56, 0x20, R9 ;  /* 0x0000002038087824 */ /* 0x000fe200078e0209 */
[----:B------:R-:W-:Y:S01]  /*0f40*/  LOP3.LUT R197, R197, 0xfffffffe, RZ, 0xc0, !PT ;  /* 0xfffffffec5c57812 */ /* 0x000fe200078ec0ff */
[----:B------:R-:W-:Y:S01]  /*0f50*/  IMAD.IADD R7, R80, 0x1, -R7 ;  /* 0x0000000150077824 */ /* 0x000fe200078e0a07 */
[----:B------:R-:W-:Y:S01]  /*0f60*/  LOP3.LUT R199, R199, 0x1c0, RZ, 0xc0, !PT ;  /* 0x000001c0c7c77812 */ /* 0x000fe200078ec0ff */
[----:B------:R-:W-:Y:S01]  /*0f70*/  IMAD.SHL.U32 R14, R56, 0x8, RZ ;  /* 0x00000008380e7824 */ /* 0x000fe200078e00ff */
[----:B------:R-:W-:Y:S01]  /*0f80*/  IADD3 R8, R8, UR7, RZ ;  /* 0x0000000708087c10 */ /* 0x000fe2000fffe0ff */
[----:B------:R-:W-:Y:S01]  /*0f90*/  IMAD.IADD R197, R2, 0x1, -R197 ;  /* 0x0000000102c57824 */ /* 0x000fe200078e0ac5 */
[----:B------:R-:W-:Y:S01]  /*0fa0*/  SHF.R.S32.HI R2, RZ, 0x1f, R7 ;  /* 0x0000001fff027819 */ /* 0x000fe20000011407 */
[----:B------:R-:W-:Y:S01]  /*0fb0*/  IMAD.U32 R24, RZ, RZ, UR20 ;  /* 0x00000014ff187e24 */ /* 0x000fe2000f8e00ff */
[----:B------:R-:W-:Y:S01]  /*0fc0*/  LOP3.LUT R4, R199, 0x38, R14, 0xf8, !PT ;  /* 0x00000038c7047812 */ /* 0x000fe200078ef80e */
[----:B------:R-:W-:Y:S01]  /*0fd0*/  @P1 IMAD.HI.U32 R5, R8, c[0x0][0x2c8], RZ ;  /* 0x0000b20008051a27 */ /* 0x000fe200078e00ff */
[----:B------:R-:W-:Y:S01]  /*0fe0*/  SHF.R.U32.HI R199, RZ, 0x3, R199 ;  /* 0x00000003ffc77819 */ /* 0x000fe200000116c7 */
[----:B------:R-:W-:Y:S01]  /*0ff0*/  ULDC.64 UR4, c[0x0][0x1e8] ;  /* 0x00007a0000047ab9 */ /* 0x000fe20000000a00 */
[----:B------:R-:W-:Y:S01]  /*1000*/  SHF.R.S32.HI R6, RZ, 0x1f, R9 ;  /* 0x0000001fff067819 */ /* 0x000fe20000011409 */
[----:B------:R-:W-:Y:S01]  /*1010*/  UIMAD UR4, UR9, UR4, URZ ;  /* 0x00000004090472a4 */ /* 0x000fe2000f8e023f */
[----:B------:R-:W-:Y:S01]  /*1020*/  LEA.HI R11, R2, R7, RZ, 0x3 ;  /* 0x00000007020b7211 */ /* 0x000fe200078f18ff */
[----:B------:R-:W-:Y:S01]  /*1030*/  IMAD.WIDE.U32 R24, R0, c[0x0][0x1c0], R24 ;  /* 0x0000700000187a25 */ /* 0x000fe200078e0018 */
[----:B------:R-:W-:Y:S01]  /*1040*/  SHF.R.S32.HI R3, RZ, 0x1f, R0 ;  /* 0x0000001fff037819 */ /* 0x000fe20000011400 */
[----:B------:R-:W-:Y:S01]  /*1050*/  UIMAD UR10, UR15, UR5, UR4 ;  /* 0x000000050f0a72a4 */ /* 0x000fe2000f8e0204 */
[----:B------:R-:W-:Y:S01]  /*1060*/  LOP3.LUT R199, R4, R199, RZ, 0x3c, !PT ;  /* 0x000000c704c77212 */ /* 0x000fe200078e3cff */
[----:B------:R-:W-:Y:S01]  /*1070*/  IMAD.MOV.U32 R4, RZ, RZ, R8 ;  /* 0x000000ffff047224 */ /* 0x000fe200078e0008 */
[----:B------:R-:W-:Y:S01]  /*1080*/  LOP3.LUT R2, R11, 0xfffffff8, RZ, 0xc0, !PT ;  /* 0xfffffff80b027812 */ /* 0x000fe200078ec0ff */
[C---:B------:R-:W-:Y:S01]  /*1090*/  IMAD R20, R6.reuse, c[0x0][0x1e0], RZ ;  /* 0x0000780006147a24 */ /* 0x040fe200078e02ff */
[----:B------:R-:W-:Y:S01]  /*10a0*/  @P0 SHF.R.U32.HI R4, RZ, c[0x0][0x2cc], R5 ;  /* 0x0000b300ff040a19 */ /* 0x000fe20000011605 */
[----:B------:R-:W-:Y:S01]  /*10b0*/  IMAD R6, R6, c[0x0][0x208], RZ ;  /* 0x0000820006067a24 */ /* 0x000fe200078e02ff */
[----:B------:R-:W-:Y:S01]  /*10c0*/  SHF.R.S32.HI R15, RZ, 0x1f, R14 ;  /* 0x0000001fff0f7819 */ /* 0x000fe2000001140e */
[----:B------:R-:W-:Y:S01]  /*10d0*/  IMAD R5, R3, c[0x0][0x1c0], RZ ;  /* 0x0000700003057a24 */ /* 0x000fe200078e02ff */
[----:B------:R-:W-:Y:S01]  /*10e0*/  IADD3 R2, R7, -R2, RZ ;  /* 0x8000000207027210 */ /* 0x000fe20007ffe0ff */
[C---:B------:R-:W-:Y:S01]  /*10f0*/  IMAD R13, R9.reuse, c[0x0][0x20c], R6 ;  /* 0x00008300090d7a24 */ /* 0x040fe200078e0206 */
[----:B------:R-:W-:Y:S01]  /*1100*/  MOV R200, UR15 ;  /* 0x0000000f00c87c02 */ /* 0x000fe20008000f00 */
[----:B-1----:R-:W-:Y:S01]  /*1110*/  IMAD.MOV R17, RZ, RZ, -R4 ;  /* 0x000000ffff117224 */ /* 0x002fe200078e0a04 */
[----:B------:R-:W-:Y:S01]  /*1120*/  ULDC.64 UR4, c[0x0][0x210] ;  /* 0x0000840000047ab9 */ /* 0x000fe20000000a00 */
[----:B------:R-:W-:Y:S01]  /*1130*/  IMAD.WIDE.U32 R6, R9, c[0x0][0x208], R14 ;  /* 0x0000820009067a25 */ /* 0x000fe200078e000e */
[----:B------:R-:W-:Y:S01]  /*1140*/  UIMAD UR4, UR9, UR4, URZ ;  /* 0x00000004090472a4 */ /* 0x000fe2000f8e023f */
[----:B------:R-:W-:Y:S01]  /*1150*/  IADD3 R10, R14, 0x80, RZ ;  /* 0x000000800e0a7810 */ /* 0x000fe20007ffe0ff */
[----:B------:R-:W-:Y:S01]  /*1160*/  BSSY B0, `(.L_x_345) ;  /* 0x0000058000007945 */ /* 0x000fe20003800000 */
[----:B------:R-:W-:Y:S01]  /*1170*/  IMAD R18, R0, c[0x0][0x1c4], R5 ;  /* 0x0000710000127a24 */ /* 0x000fe200078e0205 */
[----:B------:R-:W-:Y:S01]  /*1180*/  SHF.R.S32.HI R5, RZ, 0x1f, R4 ;  /* 0x0000001fff057819 */ /* 0x000fe20000011404 */
[----:B------:R-:W-:Y:S01]  /*1190*/  IMAD R12, R17, c[0x0][0x2c4], R8 ;  /* 0x0000b100110c7a24 */ /* 0x000fe200078e0208 */
[----:B------:R-:W-:Y:S01]  /*11a0*/  UIMAD UR4, UR15, UR5, UR4 ;  /* 0x000000050f0472a4 */ /* 0x000fe2000f8e0204 */
[----:B------:R-:W-:Y:S01]  /*11b0*/  IMAD.IADD R7, R7, 0x1, R13 ;  /* 0x0000000107077824 */ /* 0x000fe200078e020d */
[----:B------:R-:W-:Y:S01]  /*11c0*/  ISETP.GE.AND P1, PT, R10, c[0x0][0x1d4], PT ;  /* 0x000075000a007a0c */ /* 0x000fe20003f26270 */
[----:B------:R-:W-:Y:S01]  /*11d0*/  IMAD.IADD R19, R25, 0x1, R18 ;  /* 0x0000000119137824 */ /* 0x000fe200078e0212 */
[----:B------:R-:W-:Y:S01]  /*11e0*/  ULDC UR5, c[0x0][0x2c4] ;  /* 0x0000b10000057ab9 */ /* 0x000fe20000000800 */
[----:B------:R-:W-:Y:S01]  /*11f0*/  IMAD.MOV.U32 R18, RZ, RZ, R24 ;  /* 0x000000ffff127224 */ /* 0x000fe200078e0018 */
[----:B------:R-:W-:Y:S01]  /*1200*/  LEA.HI R10, R83, R80, RZ, 0x6 ;  /* 0x00000050530a7211 */ /* 0x000fe200078f30ff */
[----:B------:R-:W-:Y:S01]  /*1210*/  IMAD R5, R5, c[0x0][0x1b0], RZ ;  /* 0x00006c0005057a24 */ /* 0x000fe200078e02ff */
[----:B------:R-:W-:Y:S01]  /*1220*/  LOP3.LUT P6, RZ, R2, 0x4, RZ, 0xc0, !PT ;  /* 0x0000000402ff7812 */ /* 0x000fe200078cc0ff */
[----:B------:R-:W-:Y:S01]  /*1230*/  IMAD.WIDE.U32 R200, R200, c[0x0][0x210], R6 ;  /* 0x00008400c8c87a25 */ /* 0x000fe200078e0006 */
[----:B------:R-:W-:-:S02]  /*1240*/  SHF.R.S32.HI R7, RZ, 0x1f, R12 ;  /* 0x0000001fff077819 */ /* 0x000fc4000001140c */
[----:B------:R-:W-:Y:S01]  /*1250*/  LOP3.LUT P0, RZ, R2, 0x2, RZ, 0xc0, !PT ;  /* 0x0000000202ff7812 */ /* 0x000fe2000780c0ff */
[C---:B------:R-:W-:Y:S01]  /*1260*/  IMAD.WIDE.U32 R18, R4.reuse, c[0x0][0x1b0], R18 ;  /* 0x00006c0004127a25 */ /* 0x040fe200078e0012 */
[----:B------:R-:W-:Y:S01]  /*1270*/  IADD3 R201, R201, UR4, RZ ;  /* 0x00000004c9c97c10 */ /* 0x000fe2000fffe0ff */
[----:B------:R-:W-:Y:S02]  /*1280*/  ULDC UR4, c[0x0][0x168] ;  /* 0x00005a0000047ab9 */ /* 0x000fe40000000800 */
[----:B------:R-:W-:Y:S01]  /*1290*/  IMAD R5, R4, c[0x0][0x1b4], R5 ;  /* 0x00006d0004057a24 */ /* 0x000fe200078e0205 */
[----:B------:R-:W-:Y:S01]  /*12a0*/  UIMAD UR4, UR5, UR4, URZ ;  /* 0x00000004050472a4 */ /* 0x000fe2000f8e023f */
[----:B------:R-:W-:Y:S02]  /*12b0*/  IMAD R7, R7, c[0x0][0x1a8], RZ ;  /* 0x00006a0007077a24 */ /* 0x000fe400078e02ff */
[----:B------:R-:W-:Y:S02]  /*12c0*/  IMAD.IADD R19, R19, 0x1, R5 ;  /* 0x0000000113137824 */ /* 0x000fe400078e0205 */
[----:B------:R-:W-:-:S02]  /*12d0*/  IMAD R6, R12, c[0x0][0x1ac], R7 ;  /* 0x00006b000c067a24 */ /* 0x000fc400078e0207 */
[----:B------:R-:W-:-:S04]  /*12e0*/  IMAD.WIDE.U32 R12, R12, c[0x0][0x1a8], R18 ;  /* 0x00006a000c0c7a25 */ /* 0x000fc800078e0012 */
[C---:B------:R-:W-:Y:S01]  /*12f0*/  IMAD R20, R9.reuse, c[0x0][0x1e4], R20 ;  /* 0x0000790009147a24 */ /* 0x040fe200078e0214 */
[----:B------:R-:W-:Y:S01]  /*1300*/  LEA R8, P2, R12, c[0x0][0x160], 0x1 ;  /* 0x000058000c087a11 */ /* 0x000fe200078408ff */
[----:B------:R-:W-:-:S04]  /*1310*/  IMAD.WIDE.U32 R22, R9, c[0x0][0x1e0], R14 ;  /* 0x0000780009167a25 */ /* 0x000fc800078e000e */
[----:B------:R-:W-:Y:S01]  /*1320*/  IMAD.IADD R6, R13, 0x1, R6 ;  /* 0x000000010d067824 */ /* 0x000fe200078e0206 */
[----:B------:R-:W-:Y:S01]  /*1330*/  IADD3 R13, R9, UR7, RZ ;  /* 0x00000007090d7c10 */ /* 0x000fe2000fffe0ff */
[----:B------:R-:W-:Y:S01]  /*1340*/  IMAD.IADD R21, R23, 0x1, R20 ;  /* 0x0000000117157824 */ /* 0x000fe200078e0214 */
[----:B------:R1:W3:Y:S01]  /*1350*/  SHFL.IDX PT, R18, R8, RZ, 0x181f ;  /* 0x00181fff08127589 */ /* 0x0002e200000e0000 */
[----:B------:R-:W-:Y:S01]  /*1360*/  IMAD.SHL.U32 R4, R2, 0x40, RZ ;  /* 0x0000004002047824 */ /* 0x000fe200078e00ff */
[----:B------:R-:W-:Y:S01]  /*1370*/  ISETP.GE.AND P4, PT, R13, UR4, PT ;  /* 0x000000040d007c0c */ /* 0x000fe2000bf86270 */
[----:B------:R-:W-:Y:S01]  /*1380*/  IMAD.MOV.U32 R20, RZ, RZ, R22 ;  /* 0x000000ffff147224 */ /* 0x000fe200078e0016 */
[----:B------:R-:W-:Y:S01]  /*1390*/  LEA.HI.X R6, R12, c[0x0][0x164], R6, 0x1, P2 ;  /* 0x000059000c067a11 */ /* 0x000fe200010f0c06 */
[----:B------:R-:W-:Y:S01]  /*13a0*/  IMAD.SHL.U32 R5, R197, 0x8, RZ ;  /* 0x00000008c5057824 */ /* 0x000fe200078e00ff */
[----:B------:R-:W-:Y:S01]  /*13b0*/  LOP3.LUT R4, R4, 0x1c0, RZ, 0xc0, !PT ;  /* 0x000001c004047812 */ /* 0x000fe200078ec0ff */
[----:B------:R-:W-:-:S02]  /*13c0*/  IMAD.WIDE.U32 R202, R202, c[0x0][0x1e8], R20 ;  /* 0x00007a00caca7a25 */ /* 0x000fc400078e0014 */
[----:B------:R1:W4:Y:S01]  /*13d0*/  SHFL.IDX PT, R19, R6, RZ, 0x181f ;  /* 0x00181fff06137589 */ /* 0x00032200000e0000 */
[----:B------:R-:W-:Y:S01]  /*13e0*/  LOP3.LUT R5, R4, 0x8, R5, 0xf8, !PT ;  /* 0x0000000804057812 */ /* 0x000fe200078ef805 */
[----:B------:R-:W-:Y:S01]  /*13f0*/  IMAD.SHL.U32 R7, R56, 0x8, RZ ;  /* 0x0000000838077824 */ /* 0x000fe200078e00ff */
[----:B------:R-:W-:Y:S01]  /*1400*/  SHF.R.U32.HI R4, RZ, 0x3, R4 ;  /* 0x00000003ff047819 */ /* 0x000fe20000011604 */
[----:B------:R-:W-:Y:S01]  /*1410*/  IMAD.MOV.U32 R2, RZ, RZ, 0x10 ;  /* 0x00000010ff027424 */ /* 0x000fe200078e00ff */
[----:B------:R-:W-:Y:S01]  /*1420*/  IADD3 R203, R203, UR10, RZ ;  /* 0x0000000acbcb7c10 */ /* 0x000fe2000fffe0ff */
[----:B------:R-:W-:Y:S01]  /*1430*/  IMAD.SHL.U32 R10, R10, 0x8, RZ ;  /* 0x000000080a0a7824 */ /* 0x000fe200078e00ff */
[----:B------:R-:W-:Y:S01]  /*1440*/  LOP3.LUT R4, R5, R4, RZ, 0x3c, !PT ;  /* 0x0000000405047212 */ /* 0x000fe200078e3cff */
[----:B------:R-:W-:Y:S01]  /*1450*/  IMAD.SHL.U32 R11, R11, 0x40, RZ ;  /* 0x000000400b0b7824 */ /* 0x000fe200078e00ff */
[----:B------:R-:W-:Y:S02]  /*1460*/  IADD3 R5, R14, 0x40, RZ ;  /* 0x000000400e057810 */ /* 0x000fe40007ffe0ff */
[----:B------:R-:W-:-:S02]  /*1470*/  SEL R2, R2, 0xfffffff0, !P0 ;  /* 0xfffffff002027807 */ /* 0x000fc40004000000 */
[----:B------:R-:W-:Y:S02]  /*1480*/  ISETP.GE.AND P5, PT, R7, c[0x0][0x198], PT ;  /* 0x0000660007007a0c */ /* 0x000fe40003fa6270 */
[C---:B------:R-:W-:Y:S02]  /*1490*/  ISETP.GE.AND P2, PT, R5.reuse, c[0x0][0x1d4], PT ;  /* 0x0000750005007a0c */ /* 0x040fe40003f46270 */
[----:B------:R-:W-:Y:S02]  /*14a0*/  ISETP.GE.AND P0, PT, R5, c[0x0][0x198], PT ;  /* 0x0000660005007a0c */ /* 0x000fe40003f06270 */
[----:B------:R-:W-:Y:S02]  /*14b0*/  LOP3.LUT R199, R199, 0xfffffe00, R10, 0xf8, !PT ;  /* 0xfffffe00c7c77812 */ /* 0x000fe400078ef80a */
[----:B------:R-:W-:Y:S02]  /*14c0*/  LOP3.LUT R4, R4, 0xfffffe00, R11, 0xf8, !PT ;  /* 0xfffffe0004047812 */ /* 0x000fe400078ef80b */
[----:B--2---:R-:W-:Y:S01]  /*14d0*/  @P3 SHF.R.S32.HI R17, RZ, 0x1f, R16 ;  /* 0x0000001fff113819 */ /* 0x004fe20000011410 */
[----:B------:R-:W-:Y:S01]  /*14e0*/  @!P3 IMAD.MOV.U32 R17, RZ, RZ, R3 ;  /* 0x000000ffff11b224 */ /* 0x000fe200078e0003 */
[----:B------:R-:W-:Y:S01]  /*14f0*/  MOV R3, 0x20 ;  /* 0x0000002000037802 */ /* 0x000fe20000000f00 */
[----:B------:R-:W-:Y:S01]  /*1500*/  @!P3 IMAD.MOV.U32 R16, RZ, RZ, R0 ;  /* 0x000000ffff10b224 */ /* 0x000fe200078e0000 */
[----:B------:R-:W-:Y:S01]  /*1510*/  IADD3 R0, R7, 0x80, RZ ;  /* 0x0000008007007810 */ /* 0x000fe20007ffe0ff */
[----:B------:R-:W-:Y:S01]  /*1520*/  IMAD R209, R17, c[0x0][0x1f0], RZ ;  /* 0x00007c0011d17a24 */ /* 0x000fe200078e02ff */
[----:B------:R-:W-:Y:S01]  /*1530*/  SEL R3, R3, 0xffffffe0, !P6 ;  /* 0xffffffe003037807 */ /* 0x000fe20007000000 */
[----:B------:R-:W-:Y:S01]  /*1540*/  IMAD R207, R17, c[0x0][0x218], RZ ;  /* 0x0000860011cf7a24 */ /* 0x000fe200078e02ff */
[----:B------:R-:W-:Y:S01]  /*1550*/  ISETP.GE.AND P6, PT, R0, c[0x0][0x198], PT ;  /* 0x0000660000007a0c */ /* 0x000fe20003fc6270 */
[----:B------:R-:W-:Y:S01]  /*1560*/  IMAD R209, R16, c[0x0][0x1f4], R209 ;  /* 0x00007d0010d17a24 */ /* 0x000fe200078e02d1 */
[----:B------:R-:W-:Y:S01]  /*1570*/  ISETP.GE.AND P3, PT, R14, c[0x0][0x1d4], PT ;  /* 0x000075000e007a0c */ /* 0x000fe20003f66270 */
[C---:B------:R-:W-:Y:S01]  /*1580*/  IMAD R207, R16.reuse, c[0x0][0x21c], R207 ;  /* 0x0000870010cf7a24 */ /* 0x040fe200078e02cf */
[----:B------:R-:W-:Y:S01]  /*1590*/  P2R R12, PR, RZ, 0x40 ;  /* 0x00000040ff0c7803 */ /* 0x000fe20000000000 */
[----:B------:R-:W-:-:S04]  /*15a0*/  IMAD.WIDE.U32 R202, R16, c[0x0][0x1f0], R202 ;  /* 0x00007c0010ca7a25 */ /* 0x000fc800078e00ca */
[----:B------:R-:W-:-:S04]  /*15b0*/  IMAD.WIDE.U32 R200, R16, c[0x0][0x218], R200 ;  /* 0x0000860010c87a25 */ /* 0x000fc800078e00c8 */
[----:B------:R-:W-:Y:S02]  /*15c0*/  IMAD.IADD R209, R203, 0x1, R209 ;  /* 0x00000001cbd17824 */ /* 0x000fe400078e02d1 */
[----:B------:R-:W-:Y:S01]  /*15d0*/  IMAD.IADD R207, R201, 0x1, R207 ;  /* 0x00000001c9cf7824 */ /* 0x000fe200078e02cf */
[----:B------:R-:W-:Y:S05]  /*15e0*/  @P4 BRA `(.L_x_346) ;  /* 0x000000f000004947 */ /* 0x000fea0003800000 */
[----:B-1-34-:R-:W-:Y:S01]  /*15f0*/  SHF.R.S32.HI R10, RZ, 0x1f, R5 ;  /* 0x0000001fff0a7819 */ /* 0x01afe20000011405 */
[----:B------:R-:W-:Y:S01]  /*1600*/  IMAD.SHL.U32 R12, R199, 0x2, RZ ;  /* 0x00000002c70c7824 */ /* 0x000fe200078e00ff */
[----:B------:R-:W-:Y:S02]  /*1610*/  SHF.R.S32.HI R17, RZ, 0x1f, R0 ;  /* 0x0000001fff117819 */ /* 0x000fe40000011400 */
[----:B------:R-:W-:Y:S02]  /*1620*/  LEA.HI R11, R10, R5, RZ, 0x3 ;  /* 0x000000050a0b7211 */ /* 0x000fe400078f18ff */
[----:B------:R-:W-:Y:S02]  /*1630*/  LEA.HI R10, R17, R0, RZ, 0x3 ;  /* 0x00000000110a7211 */ /* 0x000fe400078f18ff */
[----:B------:R-:W-:-:S02]  /*1640*/  LEA R16, P4, R7, R18, 0x1 ;  /* 0x0000001207107211 */ /* 0x000fc400078808ff */
[----:B------:R-:W-:Y:S02]  /*1650*/  LOP3.LUT R11, R11, 0xfffffff8, RZ, 0xc0, !PT ;  /* 0xfffffff80b0b7812 */ /* 0x000fe400078ec0ff */
[----:B------:R-:W-:Y:S02]  /*1660*/  LOP3.LUT R10, R10, 0xfffffff8, RZ, 0xc0, !PT ;  /* 0xfffffff80a0a7812 */ /* 0x000fe400078ec0ff */
[----:B------:R-:W-:Y:S01]  /*1670*/  LEA.HI.X R17, R7, R19, R15, 0x1, P4 ;  /* 0x0000001307117211 */ /* 0x000fe200020f0c0f */
[----:B------:R-:W-:-:S04]  /*1680*/  IMAD.WIDE R20, R11, 0x2, R18 ;  /* 0x000000020b147825 */ /* 0x000fc800078e0212 */
[----:B------:R-:W-:Y:S01]  /*1690*/  IMAD.WIDE R10, R10, 0x2, R18 ;  /* 0x000000020a0a7825 */ /* 0x000fe200078e0212 */
[----:B------:R-:W-:Y:S01]  /*16a0*/  @!PT LDS RZ, [RZ] ;  /* 0x00000000fffff984 */ /* 0x000fe20000000800 */
[----:B------:R1:W-:Y:S04]  /*16b0*/  LDGSTS.E.BYPASS.LTC128B.128 [R12+0xc100], [R16.64], !P5 ;  /* 0x0c100000100c7fae */ /* 0x0003e8000e901d50 */
[----:B------:R1:W-:Y:S04]  /*16c0*/  LDGSTS.E.BYPASS.LTC128B.128 [R12+0x10100], [R20.64], !P0 ;  /* 0x10100000140c7fae */ /* 0x0003e8000c101d50 */
[----:B------:R1:W-:Y:S02]  /*16d0*/  LDGSTS.E.BYPASS.LTC128B.128 [R12+0x14100], [R10.64], !P6 ;  /* 0x141000000a0c7fae */ /* 0x0003e4000f101d50 */
.L_x_346:
[----:B-1-34-:R-:W-:Y:S05]  /*16e0*/  BSYNC B0 ;  /* 0x0000000000007941 */ /* 0x01afea0003800000 */
.L_x_345:
[----:B------:R-:W-:Y:S01]  /*16f0*/  IADD3 R10, R13, 0x20, RZ ;  /* 0x000000200d0a7810 */ /* 0x000fe20007ffe0ff */
[----:B------:R1:W2:Y:S01]  /*1700*/  SHFL.IDX PT, R17, R6, 0x1, 0x181f ;  /* 0x00381f0006117f89 */ /* 0x0002a200000e0000 */
[----:B------:R-:W-:Y:S02]  /*1710*/  BSSY B0, `(.L_x_347) ;  /* 0x0000014000007945 */ /* 0x000fe40003800000 */
[----:B------:R-:W-:Y:S01]  /*1720*/  ISETP.GE.AND P4, PT, R10, UR4, PT ;  /* 0x000000040a007c0c */ /* 0x000fe2000bf86270 */
[----:B------:R1:W3:-:S12]  /*1730*/  SHFL.IDX PT, R16, R8, 0x1, 0x181f ;  /* 0x00381f0008107f89 */ /* 0x0002d800000e0000 */
[----:B------:R-:W-:Y:S05]  /*1740*/  @P4 BRA `(.L_x_348) ;  /* 0x0000010000004947 */ /* 0x000fea0003800000 */
[----:B------:R-:W-:Y:S02]  /*1750*/  IADD3 R11, R7, 0x80, RZ ;  /* 0x00000080070b7810 */ /* 0x000fe40007ffe0ff */
[----:B------:R-:W-:Y:S02]  /*1760*/  SHF.R.S32.HI R12, RZ, 0x1f, R5 ;  /* 0x0000001fff0c7819 */ /* 0x000fe40000011405 */
[----:B------:R-:W-:Y:S02]  /*1770*/  SHF.R.S32.HI R10, RZ, 0x1f, R11 ;  /* 0x0000001fff0a7819 */ /* 0x000fe4000001140b */
[----:B------:R-:W-:Y:S02]  /*1780*/  LEA.HI R12, R12, R5, RZ, 0x3 ;  /* 0x000000050c0c7211 */ /* 0x000fe400078f18ff */
[----:B------:R-:W-:Y:S01]  /*1790*/  LEA.HI R10, R10, R11, RZ, 0x3 ;  /* 0x0000000b0a0a7211 */ /* 0x000fe200078f18ff */
[----:B------:R-:W-:Y:S01]  /*17a0*/  IMAD.SHL.U32 R11, R199, 0x2, RZ ;  /* 0x00000002c70b7824 */ /* 0x000fe200078e00ff */
[----:B---3--:R-:W-:-:S02]  /*17b0*/  LEA R18, P4, R7, R16, 0x1 ;  /* 0x0000001007127211 */ /* 0x008fc400078808ff */
[----:B------:R-:W-:Y:S02]  /*17c0*/  LOP3.LUT R12, R12, 0xfffffff8, RZ, 0xc0, !PT ;  /* 0xfffffff80c0c7812 */ /* 0x000fe400078ec0ff */
[----:B------:R-:W-:Y:S02]  /*17d0*/  LOP3.LUT R10, R10, 0xfffffff8, RZ, 0xc0, !PT ;  /* 0xfffffff80a0a7812 */ /* 0x000fe400078ec0ff */
[----:B--2---:R-:W-:Y:S01]  /*17e0*/  LEA.HI.X R19, R7, R17, R15, 0x1, P4 ;  /* 0x0000001107137211 */ /* 0x004fe200020f0c0f */
[----:B------:R-:W-:-:S04]  /*17f0*/  IMAD.WIDE R20, R12, 0x2, R16 ;  /* 0x000000020c147825 */ /* 0x000fc800078e0210 */
[----:B------:R-:W-:Y:S01]  /*1800*/  IMAD.WIDE R16, R10, 0x2, R16 ;  /* 0x000000020a107825 */ /* 0x000fe200078e0210 */
[----:B------:R-:W-:Y:S01]  /*1810*/  @!PT LDS RZ, [RZ] ;  /* 0x00000000fffff984 */ /* 0x000fe20000000800 */
[----:B------:R2:W-:Y:S04]  /*1820*/  LDGSTS.E.BYPASS.LTC128B.128 [R11+0xd100], [R18.64], !P5 ;  /* 0x0d100000120b7fae */ /* 0x0005e8000e901d50 */
[----:B------:R2:W-:Y:S04]  /*1830*/  LDGSTS.E.BYPASS.LTC128B.128 [R11+0x11100], [R20.64], !P0 ;  /* 0x11100000140b7fae */ /* 0x0005e8000c101d50 */
[----:B------:R2:W-:Y:S02]  /*1840*/  LDGSTS.E.BYPASS.LTC128B.128 [R11+0x15100], [R16.64], !P6 ;  /* 0x15100000100b7fae */ /* 0x0005e4000f101d50 */
.L_x_348:
[----:B------:R-:W-:Y:S05]  /*1850*/  BSYNC B0 ;  /* 0x0000000000007941 */ /* 0x000fea0003800000 */
.L_x_347:
[----:B------:R-:W-:Y:S01]  /*1860*/  IADD3 R10, R13, 0x40, RZ ;  /* 0x000000400d0a7810 */ /* 0x000fe20007ffe0ff */
[----:B--2---:R2:W4:Y:S01]  /*1870*/  SHFL.IDX PT, R17, R6, 0x2, 0x181f ;  /* 0x00581f0006117f89 */ /* 0x00452200000e0000 */
[----:B------:R-:W-:Y:S02]  /*1880*/  BSSY B0, `(.L_x_349) ;  /* 0x0000014000007945 */ /* 0x000fe40003800000 */
[----:B------:R-:W-:Y:S01]  /*1890*/  ISETP.GE.AND P4, PT, R10, UR4, PT ;  /* 0x000000040a007c0c */ /* 0x000fe2000bf86270 */
[----:B---3--:R2:W3:-:S12]  /*18a0*/  SHFL.IDX PT, R16, R8, 0x2, 0x181f ;  /* 0x00581f0008107f89 */ /* 0x0084d800000e0000 */
        /* <DEDUP_REMOVED lines=10> */
[----:B----4-:R-:W-:Y:S01]  /*1950*/  LEA.HI.X R19, R7, R17, R15, 0x1, P4 ;  /* 0x0000001107137211 */ /* 0x010fe200020f0c0f */
[----:B------:R-:W-:-:S04]  /*1960*/  IMAD.WIDE R20, R12, 0x2, R16 ;  /* 0x000000020c147825 */ /* 0x000fc800078e0210 */
[----:B------:R-:W-:Y:S01]  /*1970*/  IMAD.WIDE R16, R10, 0x2, R16 ;  /* 0x000000020a107825 */ /* 0x000fe200078e0210 */
[----:B------:R-:W-:Y:S01]  /*1980*/  @!PT LDS RZ, [RZ] ;  /* 0x00000000fffff984 */ /* 0x000fe20000000800 */
[----:B------:R3:W-:Y:S04]  /*1990*/  LDGSTS.E.BYPASS.LTC128B.128 [R11+0xe100], [R18.64], !P5 ;  /* 0x0e100000120b7fae */ /* 0x0007e8000e901d50 */
[----:B------:R3:W-:Y:S04]  /*19a0*/  LDGSTS.E.BYPASS.LTC128B.128 [R11+0x12100], [R20.64], !P0 ;  /* 0x12100000140b7fae */ /* 0x0007e8000c101d50 */
[----:B------:R3:W-:Y:S02]  /*19b0*/  LDGSTS.E.BYPASS.LTC128B.128 [R11+0x16100], [R16.64], !P6 ;  /* 0x16100000100b7fae */ /* 0x0007e4000f101d50 */
.L_x_350:
[----:B------:R-:W-:Y:S05]  /*19c0*/  BSYNC B0 ;  /* 0x0000000000007941 */ /* 0x000fea0003800000 */
.L_x_349:
[----:B---3--:R3:W5:Y:S01]  /*19d0*/  SHFL.IDX PT, R16, R8, 0x3, 0x181f ;  /* 0x00781f0008107f89 */ /* 0x00876200000e0000 */
[----:B------:R-:W-:Y:S01]  /*19e0*/  IADD3 R13, R13, 0x60, RZ ;  /* 0x000000600d0d7810 */ /* 0x000fe20007ffe0ff */
[----:B------:R-:W-:Y:S01]  /*19f0*/  UIADD3 UR19, UR13, -0x1, URZ ;  /* 0xffffffff0d137890 */ /* 0x000fe2000fffe03f */
[----:B------:R-:W-:Y:S01]  /*1a00*/  IMAD.SHL.U32 R199, R199, 0x2, RZ ;  /* 0x00000002c7c77824 */ /* 0x000fe200078e00ff */
[----:B----4-:R4:W1:Y:S01]  /*1a10*/  SHFL.IDX PT, R17, R6, 0x3, 0x181f ;  /* 0x00781f0006117f89 */ /* 0x01086200000e0000 */
[----:B------:R-:W-:Y:S01]  /*1a20*/  ISETP.GE.AND P6, PT, R13, UR4, PT ;  /* 0x000000040d007c0c */ /* 0x000fe2000bfc6270 */
[----:B------:R-:W-:Y:S01]  /*1a30*/  USHF.L.U32 UR14, UR19, 0x6, URZ ;  /* 0x00000006130e7899 */ /* 0x000fe2000800063f */
[----:B------:R-:W-:Y:S01]  /*1a40*/  IMAD.MOV.U32 R208, RZ, RZ, R202 ;  /* 0x000000ffffd07224 */ /* 0x000fe200078e00ca */
[----:B------:R-:W-:Y:S01]  /*1a50*/  ULDC.64 UR10, c[0x0][0x1e0] ;  /* 0x00007800000a7ab9 */ /* 0x000fe20000000a00 */
[CC--:B------:R-:W-:Y:S01]  /*1a60*/  LEA.HI R81, R83.reuse, R80.reuse, RZ, 0x5 ;  /* 0x0000005053517211 */ /* 0x0c0fe200078f28ff */
[----:B------:R-:W-:Y:S01]  /*1a70*/  UMOV UR9, 0x6 ;  /* 0x0000000600097882 */ /* 0x000fe20000000000 */
[----:B------:R-:W-:Y:S01]  /*1a80*/  LEA.HI R83, R83, R80, RZ, 0x2 ;  /* 0x0000005053537211 */ /* 0x000fe200078f10ff */
[----:B------:R-:W-:-:S02]  /*1a90*/  USHF.L.U32 UR21, UR10, 0x6, URZ ;  /* 0x000000060a157899 */ /* 0x000fc4000800063f */
[----:B------:R-:W-:Y:S01]  /*1aa0*/  USHF.L.U64.HI UR20, UR10, UR9, UR11 ;  /* 0x000000090a147299 */ /* 0x000fe2000801020b */
[----:B------:R-:W-:Y:S01]  /*1ab0*/  LOP3.LUT R83, R83, 0xfffffffc, RZ, 0xc0, !PT ;  /* 0xfffffffc53537812 */ /* 0x000fe200078ec0ff */
[----:B------:R-:W-:Y:S02]  /*1ac0*/  USHF.R.S32.HI UR22, URZ, 0x1f, UR19 ;  /* 0x0000001f3f167899 */ /* 0x000fe40008011413 */
[----:B------:R-:W-:Y:S02]  /*1ad0*/  UIMAD UR4, UR20, UR19, URZ ;  /* 0x00000013140472a4 */ /* 0x000fe4000f8e023f */
[----:B------:R-:W-:Y:S02]  /*1ae0*/  USHF.L.U32 UR12, UR10, 0x5, URZ ;  /* 0x000000050a0c7899 */ /* 0x000fe4000800063f */
[----:B------:R-:W-:Y:S01]  /*1af0*/  UIMAD UR4, UR22, UR21, UR4 ;  /* 0x00000015160472a4 */ /* 0x000fe2000f8e0204 */
[----:B-123--:R-:W-:Y:S01]  /*1b00*/  @!P6 SHF.R.S32.HI R8, RZ, 0x1f, R5 ;  /* 0x0000001fff08e819 */ /* 0x00efe20000011405 */
[----:B------:R-:W-:Y:S01]  /*1b10*/  UISETP.GT.AND UP0, UPT, UR19, UR8, UPT ;  /* 0x000000081300728c */ /* 0x000fe2000bf04270 */
[C---:B-----5:R-:W-:Y:S01]  /*1b20*/  @!P6 LEA R12, P4, R7.reuse, R16, 0x1 ;  /* 0x00000010070ce211 */ /* 0x060fe200078808ff */
[----:B----4-:R-:W-:Y:S01]  /*1b30*/  IMAD.U32 R6, RZ, RZ, UR14 ;  /* 0x0000000eff067e24 */ /* 0x010fe2000f8e00ff */
[----:B------:R-:W-:Y:S01]  /*1b40*/  @!P6 LEA.HI R11, R8, R5, RZ, 0x3 ;  /* 0x00000005080be211 */ /* 0x000fe200078f18ff */
[----:B------:R-:W-:Y:S01]  /*1b50*/  IMAD.U32 R5, RZ, RZ, UR21 ;  /* 0x00000015ff057e24 */ /* 0x000fe2000f8e00ff */
[----:B------:R-:W-:-:S02]  /*1b60*/  @!P6 LEA.HI.X R13, R7, R17, R15, 0x1, P4 ;  /* 0x00000011070de211 */ /* 0x000fc400020f0c0f */
[----:B------:R-:W-:Y:S01]  /*1b70*/  IADD3 R10, -R6, c[0x0][0x1d0], -R9 ;  /* 0x00007400060a7a10 */ /* 0x000fe20007ffe909 */
[----:B------:R-:W-:Y:S01]  /*1b80*/  IMAD.WIDE.U32 R14, R5, UR19, R208 ;  /* 0x00000013050e7c25 */ /* 0x000fe2000f8e00d0 */
[----:B------:R-:W-:Y:S01]  /*1b90*/  @!P6 LOP3.LUT R11, R11, 0xfffffff8, RZ, 0xc0, !PT ;  /* 0xfffffff80b0be812 */ /* 0x000fe200078ec0ff */
[----:B------:R-:W-:Y:S01]  /*1ba0*/  @!PT LDS RZ, [RZ] ;  /* 0x00000000fffff984 */ /* 0x000fe20000000800 */
[----:B------:R1:W-:Y:S01]  /*1bb0*/  @!P6 LDGSTS.E.BYPASS.LTC128B.128 [R199+0xf100], [R12.64], !P5 ;  /* 0x0f1000000cc7efae */ /* 0x0003e2000e901d50 */
[C---:B------:R-:W-:Y:S02]  /*1bc0*/  ISETP.GE.AND P5, PT, R10.reuse, 0x1, PT ;  /* 0x000000010a00780c */ /* 0x040fe40003fa6270 */
[----:B------:R-:W-:Y:S01]  /*1bd0*/  ISETP.GE.AND P4, PT, R10, 0x21, PT ;  /* 0x000000210a00780c */ /* 0x000fe20003f86270 */
[----:B------:R-:W-:Y:S01]  /*1be0*/  @!P6 IMAD.WIDE R18, R11, 0x2, R16 ;  /* 0x000000020b12e825 */ /* 0x000fe200078e0210 */
[----:B------:R-:W-:Y:S01]  /*1bf0*/  IADD3 R8, R15, UR4, RZ ;  /* 0x000000040f087c10 */ /* 0x000fe2000fffe0ff */
[----:B------:R-:W-:Y:S02]  /*1c00*/  UMOV UR4, 0x5 ;  /* 0x0000000500047882 */ /* 0x000fe40000000000 */
[----:B------:R-:W-:Y:S01]  /*1c10*/  USHF.L.U64.HI UR11, UR10, UR4, UR11 ;  /* 0x000000040a0b7299 */ /* 0x000fe2000801020b */
[----:B------:R2:W-:Y:S02]  /*1c20*/  @!P6 LDGSTS.E.BYPASS.LTC128B.128 [R199+0x13100], [R18.64], !P0 ;  /* 0x1310000012c7efae */ /* 0x0005e4000c101d50 */
[----:B------:R-:W-:-:S02]  /*1c30*/  ULDC.64 UR4, c[0x0][0x208] ;  /* 0x0000820000047ab9 */ /* 0x000fc40000000a00 */
[----:B------:R-:W-:Y:S02]  /*1c40*/  UIMAD UR10, UR22, UR4, URZ ;  /* 0x00000004160a72a4 */ /* 0x000fe4000f8e023f */
[----:B------:R-:W-:Y:S02]  /*1c50*/  UIMAD.WIDE.U32 UR22, UR19, UR4, URZ ;  /* 0x00000004131672a5 */ /* 0x000fe4000f8e003f */
[----:B------:R-:W-:Y:S02]  /*1c60*/  UIMAD UR10, UR19, UR5, UR10 ;  /* 0x00000005130a72a4 */ /* 0x000fe4000f8e020a */
[----:B------:R-:W-:Y:S02]  /*1c70*/  USHF.L.U64.HI UR9, UR4, UR9, UR5 ;  /* 0x0000000904097299 */ /* 0x000fe40008010205 */
[----:B------:R-:W-:Y:S02]  /*1c80*/  UIADD3 UR10, UR23, UR10, URZ ;  /* 0x0000000a170a7290 */ /* 0x000fe4000fffe03f */
[----:B------:R-:W-:-:S02]  /*1c90*/  @UP0 UIADD3 UR5, UR13, -0x2, URZ ;  /* 0xfffffffe0d050890 */ /* 0x000fc4000fffe03f */
[----:B------:R-:W-:Y:S01]  /*1ca0*/  UMOV UR19, 0x1 ;  /* 0x0000000100137882 */ /* 0x000fe20000000000 */
[----:B-1----:R-:W-:-:S04]  /*1cb0*/  @P5 LEA R12, P0, R14, c[0x0][0x1c8], 0x1 ;  /* 0x000072000e0c5a11 */ /* 0x002fc800078008ff */
[C---:B------:R-:W-:Y:S02]  /*1cc0*/  @P5 LEA.HI.X R13, R14.reuse, c[0x0][0x1cc], R8, 0x1, P0 ;  /* 0x000073000e0d5a11 */ /* 0x040fe400000f0c08 */
[----:B------:R-:W-:-:S04]  /*1cd0*/  @P4 IADD3 R10, P0, R14, UR12, RZ ;  /* 0x0000000c0e0a4c10 */ /* 0x000fc8000ff1e0ff */
[----:B------:R-:W-:Y:S02]  /*1ce0*/  @P4 IADD3.X R11, R8, UR11, RZ, P0, !PT ;  /* 0x0000000b080b4c10 */ /* 0x000fe400087fe4ff */
[----:B------:R-:W-:Y:S02]  /*1cf0*/  @!P6 IADD3 R8, R7, 0x80, RZ ;  /* 0x000000800708e810 */ /* 0x000fe40007ffe0ff */
[C---:B------:R-:W-:Y:S02]  /*1d00*/  @P4 LEA R14, P0, R10.reuse, c[0x0][0x1c8], 0x1 ;  /* 0x000072000a0e4a11 */ /* 0x040fe400078008ff */
[----:B------:R-:W-:Y:S02]  /*1d10*/  @!P6 SHF.R.S32.HI R7, RZ, 0x1f, R8 ;  /* 0x0000001fff07e819 */ /* 0x000fe40000011408 */
[----:B------:R-:W-:Y:S01]  /*1d20*/  @P4 LEA.HI.X R15, R10, c[0x0][0x1cc], R11, 0x1, P0 ;  /* 0x000073000a0f4a11 */ /* 0x000fe200000f0c0b */
[----:B------:R-:W-:Y:S01]  /*1d30*/  IMAD.U32 R10, RZ, RZ, UR22 ;  /* 0x00000016ff0a7e24 */ /* 0x000fe2000f8e00ff */
[----:B------:R-:W-:-:S02]  /*1d40*/  @!P6 LEA.HI R7, R7, R8, RZ, 0x3 ;  /* 0x000000080707e211 */ /* 0x000fc400078f18ff */
[----:B------:R-:W-:Y:S01]  /*1d50*/  ISETP.GE.AND P0, PT, R0, c[0x0][0x198], PT ;  /* 0x0000660000007a0c */ /* 0x000fe20003f06270 */
[----:B------:R-:W-:Y:S01]  /*1d60*/  IMAD.SHL.U32 R0, R56, 0x40, RZ ;  /* 0x0000004038007824 */ /* 0x000fe200078e00ff */
[----:B------:R-:W-:-:S04]  /*1d70*/  @!P6 LOP3.LUT R7, R7, 0xfffffff8, RZ, 0xc0, !PT ;  /* 0xfffffff80707e812 */ /* 0x000fc800078ec0ff */
[----:B------:R-:W-:Y:S01]  /*1d80*/  LOP3.LUT R8, R0, 0x1c0, RZ, 0xc0, !PT ;  /* 0x000001c000087812 */ /* 0x000fe200078ec0ff */
[----:B------:R-:W-:-:S03]  /*1d90*/  @!P6 IMAD.WIDE R16, R7, 0x2, R16 ;  /* 0x000000020710e825 */ /* 0x000fc600078e0210 */
[----:B------:R-:W-:Y:S01]  /*1da0*/  SHF.R.U32.HI R11, RZ, 0x3, R8 ;  /* 0x00000003ff0b7819 */ /* 0x000fe20000011608 */
[----:B------:R-:W-:Y:S02]  /*1db0*/  IMAD.SHL.U32 R7, R9, 0x8, RZ ;  /* 0x0000000809077824 */ /* 0x000fe400078e00ff */
[----:B------:R2:W-:Y:S03]  /*1dc0*/  @!P6 LDGSTS.E.BYPASS.LTC128B.128 [R199+0x17100], [R16.64], !P0 ;  /* 0x1710000010c7efae */ /* 0x0005e6000c101d50 */
[----:B------:R-:W-:Y:S01]  /*1dd0*/  LOP3.LUT R0, R8, 0x8, R7, 0xf8, !PT ;  /* 0x0000000808007812 */ /* 0x000fe200078ef807 */
[----:B------:R-:W0:Y:S01]  /*1de0*/  LDGDEPBAR ;  /* 0x00000000000079af */ /* 0x000e220000000000 */
[----:B------:R-:W-:Y:S02]  /*1df0*/  SHF.R.S32.HI R7, RZ, 0x5, R81 ;  /* 0x00000005ff077819 */ /* 0x000fe40000011451 */
[----:B------:R-:W-:Y:S01]  /*1e00*/  LOP3.LUT R0, R0, R11, RZ, 0x3c, !PT ;  /* 0x0000000b00007212 */ /* 0x000fe200078e3cff */
[----:B------:R-:W-:Y:S01]  /*1e10*/  BAR.SYNC.DEFER_BLOCKING 0x0 ;  /* 0x0000000000007b1d */ /* 0x000fe20000010000 */
[----:B------:R-:W-:Y:S01]  /*1e20*/  IMAD.U32 R11, RZ, RZ, UR23 ;  /* 0x00000017ff0b7e24 */ /* 0x000fe2000f8e00ff */
[----:B------:R-:W-:Y:S01]  /*1e30*/  LEA R11, P0, R10, R200, 0x6 ;  /* 0x000000c80a0b7211 */ /* 0x000fe200078030ff */
[----:B------:R-:W-:Y:S01]  /*1e40*/  IMAD R198, R7, 0x400, R4 ;  /* 0x0000040007c67824 */ /* 0x000fe200078e0204 */
[----:B------:R-:W-:Y:S01]  /*1e50*/  SEL R8, RZ, 0x1, P3 ;  /* 0x00000001ff087807 */ /* 0x000fe20001800000 */
[----:B------:R-:W-:Y:S01]  /*1e60*/  IMAD R197, R197, 0x200, R0 ;  /* 0x00000200c5c57824 */ /* 0x000fe200078e0200 */
[----:B------:R-:W-:Y:S01]  /*1e70*/  LOP3.LUT R81, R81, 0xffffffe0, RZ, 0xc0, !PT ;  /* 0xffffffe051517812 */ /* 0x000fe200078ec0ff */
[----:B------:R-:W-:-:S02]  /*1e80*/  IMAD.SHL.U32 R198, R198, 0x2, RZ ;  /* 0x00000002c6c67824 */ /* 0x000fc400078e00ff */
[----:B------:R-:W-:Y:S02]  /*1e90*/  IMAD.SHL.U32 R197, R197, 0x2, RZ ;  /* 0x00000002c5c57824 */ /* 0x000fe400078e00ff */
[--C-:B------:R-:W-:Y:S02]  /*1ea0*/  IMAD R194, R2, 0x2, R198.reuse ;  /* 0x0000000202c27824 */ /* 0x100fe400078e02c6 */
[----:B------:R-:W-:Y:S01]  /*1eb0*/  IMAD R193, R3, 0x2, R198 ;  /* 0x0000000203c17824 */ /* 0x000fe200078e02c6 */
[----:B------:R-:W-:Y:S01]  /*1ec0*/  IADD3 R196, R197, 0x6120, RZ ;  /* 0x00006120c5c47810 */ /* 0x000fe20007ffe0ff */
[----:B------:R-:W-:Y:S01]  /*1ed0*/  IMAD R191, R3, 0x2, R194 ;  /* 0x0000000203bf7824 */ /* 0x000fe200078e02c2 */
        /* <DEDUP_REMOVED lines=9> */
[----:B------:R-:W-:-:S03]  /*1f70*/  LOP3.LUT P4, RZ, R56, 0x2, RZ, 0xc0, !PT ;  /* 0x0000000238ff7812 */ /* 0x000fc6000788c0ff */
[----:B------:R-:W0:Y:S01]  /*1f80*/  LDGDEPBAR ;  /* 0x00000000000079af */ /* 0x000e220000000000 */
[----:B-1----:R-:W-:Y:S01]  /*1f90*/  IMAD.U32 R13, RZ, RZ, UR10 ;  /* 0x0000000aff0d7e24 */ /* 0x002fe2000f8e00ff */
[----:B------:R-:W-:Y:S01]  /*1fa0*/  SEL R12, RZ, 0x2, P2 ;  /* 0x00000002ff0c7807 */ /* 0x000fe20001000000 */
[----:B------:R-:W-:Y:S02]  /*1fb0*/  USHF.L.U32 UR10, UR4, 0x6, URZ ;  /* 0x00000006040a7899 */ /* 0x000fe4000800063f */
[----:B------:R-:W-:Y:S01]  /*1fc0*/  @UP0 USHF.R.S32.HI UR4, URZ, 0x1f, UR5 ;  /* 0x0000001f3f040899 */ /* 0x000fe20008011405 */
[----:B------:R-:W-:Y:S02]  /*1fd0*/  LEA.HI.X R0, R10, R207, R13, 0x6, P0 ;  /* 0x000000cf0a007211 */ /* 0x000fe400000f340d */
[----:B------:R-:W-:Y:S02]  /*1fe0*/  LEA R58, P0, R11, c[0x0][0x1f8], 0x1 ;  /* 0x00007e000b3a7a11 */ /* 0x000fe400078008ff */
[----:B------:R-:W-:-:S02]  /*1ff0*/  SEL R13, RZ, 0x4, P1 ;  /* 0x00000004ff0d7807 */ /* 0x000fc40000800000 */
[----:B------:R-:W-:Y:S01]  /*2000*/  IADD3 R10, R197, 0x6100, RZ ;  /* 0x00006100c50a7810 */ /* 0x000fe20007ffe0ff */
[----:B------:R-:W-:-:S04]  /*2010*/  DEPBAR.LE SB0, 0x1 ;  /* 0x000080400000791a */ /* 0x000fc80000000000 */
[----:B------:R-:W-:-:S04]  /*2020*/  DEPBAR.LE SB0, 0x0 ;  /* 0x000080000000791a */ /* 0x000fc80000000000 */
[----:B------:R-:W-:Y:S01]  /*2030*/  BAR.SYNC.DEFER_BLOCKING 0x0 ;  /* 0x0000000000007b1d */ /* 0x000fe20000010000 */
[----:B------:R-:W-:Y:S02]  /*2040*/  LEA.HI.X R59, R11, c[0x0][0x1fc], R0, 0x1, P0 ;  /* 0x00007f000b3b7a11 */ /* 0x000fe400000f0c00 */
[----:B------:R-:W-:Y:S02]  /*2050*/  IADD3 R0, -R9, c[0x0][0x1d0], -R6 ;  /* 0x0000740009007a10 */ /* 0x000fe40007ffe906 */
[----:B------:R-:W-:Y:S02]  /*2060*/  IADD3 R8, R13, R12, R8 ;  /* 0x0000000c0d087210 */ /* 0x000fe40007ffe008 */
[----:B------:R-:W-:Y:S02]  /*2070*/  @P4 IADD3 R196, R10, -0x20, RZ ;  /* 0xffffffe00ac44810 */ /* 0x000fe40007ffe0ff */
[----:B------:R-:W-:Y:S02]  /*2080*/  ISETP.LT.OR P6, PT, R0, 0x1, P3 ;  /* 0x000000010000780c */ /* 0x000fe40001fc1670 */
[----:B------:R-:W-:-:S02]  /*2090*/  LOP3.LUT P5, RZ, R8, 0x2, RZ, 0xc0, !PT ;  /* 0x0000000208ff7812 */ /* 0x000fc400078ac0ff */
[----:B------:R-:W-:Y:S02]  /*20a0*/  LOP3.LUT P4, RZ, R8, 0x4, RZ, 0xc0, !PT ;  /* 0x0000000408ff7812 */ /* 0x000fe4000788c0ff */
[----:B------:R-:W-:Y:S02]  /*20b0*/  IADD3 R68, P0, R58, UR10, RZ ;  /* 0x0000000a3a447c10 */ /* 0x000fe4000ff1e0ff */
[----:B------:R-:W-:Y:S02]  /*20c0*/  IADD3 R187, R196, 0x800, RZ ;  /* 0x00000800c4bb7810 */ /* 0x000fe40007ffe0ff */
[----:B------:R-:W-:Y:S02]  /*20d0*/  IADD3.X R69, R59, UR9, RZ, P0, !PT ;  /* 0x000000093b457c10 */ /* 0x000fe400087fe4ff */
[C---:B------:R-:W-:Y:S02]  /*20e0*/  ISETP.LT.OR P0, PT, R0.reuse, 0x1, !P5 ;  /* 0x000000010000780c */ /* 0x040fe40006f01670 */
[----:B------:R-:W-:Y:S01]  /*20f0*/  ISETP.LT.OR P5, PT, R0, 0x21, !P5 ;  /* 0x000000210000780c */ /* 0x000fe20006fa1670 */
[----:B------:R-:W-:Y:S01]  /*2100*/  LDSM.16.M88.4 R40, [R198+0xc100] ;  /* 0x00c10000c628783b */ /* 0x000fe20000000200 */
[----:B------:R-:W-:-:S02]  /*2110*/  IADD3 R186, R196, 0x1000, RZ ;  /* 0x00001000c4ba7810 */ /* 0x000fc40007ffe0ff */
[C---:B------:R-:W-:Y:S01]  /*2120*/  IADD3 R185, R196.reuse, 0x1800, RZ ;  /* 0x00001800c4b97810 */ /* 0x040fe20007ffe0ff */
[----:B------:R-:W1:Y:S01]  /*2130*/  LDSM.16.M88.4 R28, [R197+0x6100] ;  /* 0x00610000c51c783b */ /* 0x000e620000000200 */
[C---:B------:R-:W-:Y:S02]  /*2140*/  IADD3 R183, R196.reuse, 0x2000, RZ ;  /* 0x00002000c4b77810 */ /* 0x040fe40007ffe0ff */
[C---:B------:R-:W-:Y:S01]  /*2150*/  IADD3 R182, R196.reuse, 0x2800, RZ ;  /* 0x00002800c4b67810 */ /* 0x040fe20007ffe0ff */
[----:B------:R-:W4:Y:S01]  /*2160*/  LDSM.16.M88.4 R20, [R197+0x6900] ;  /* 0x00690000c514783b */ /* 0x000f220000000200 */
[C---:B------:R-:W-:Y:S02]  /*2170*/  IADD3 R181, R196.reuse, 0x3000, RZ ;  /* 0x00003000c4b57810 */ /* 0x040fe40007ffe0ff */
[C---:B------:R-:W-:Y:S01]  /*2180*/  IADD3 R180, R196.reuse, 0x3800, RZ ;  /* 0x00003800c4b47810 */ /* 0x040fe20007ffe0ff */
[----:B------:R-:W2:Y:S01]  /*2190*/  LDSM.16.M88.4 R64, [R197+0x7100] ;  /* 0x00710000c540783b */ /* 0x000ea20000000200 */
[----:B------:R-:W-:-:S02]  /*21a0*/  IADD3 R179, R196, 0x4000, RZ ;  /* 0x00004000c4b37810 */ /* 0x000fc40007ffe0ff */
[C---:B------:R-:W-:Y:S01]  /*21b0*/  IADD3 R178, R196.reuse, 0x4800, RZ ;  /* 0x00004800c4b27810 */ /* 0x040fe20007ffe0ff */
[----:B------:R-:W5:Y:S01]  /*21c0*/  LDSM.16.M88.4 R48, [R197+0x7900] ;  /* 0x00790000c530783b */ /* 0x000f620000000200 */
[C---:B------:R-:W-:Y:S02]  /*21d0*/  IADD3 R177, R196.reuse, 0x5000, RZ ;  /* 0x00005000c4b17810 */ /* 0x040fe40007ffe0ff */
[----:B------:R-:W-:Y:S01]  /*21e0*/  IADD3 R176, R196, 0x5800, RZ ;  /* 0x00005800c4b07810 */ /* 0x000fe20007ffe0ff */
[----:B---3--:R-:W-:Y:S04]  /*21f0*/  LDSM.16.M88.4 R12, [R194+0xc100] ;  /* 0x00c10000c20c783b */ /* 0x008fe80000000200 */
[----:B------:R-:W3:Y:S04]  /*2200*/  LDSM.16.M88.4 R44, [R196] ;  /* 0x00000000c42c783b */ /* 0x000ee80000000200 */
[----:B------:R-:W2:Y:S04]  /*2210*/  LDSM.16.M88.4 R8, [R196+0x800] ;  /* 0x00080000c408783b */ /* 0x000ea80000000200 */
[----:B------:R-:W2:Y:S04]  /*2220*/  LDSM.16.M88.4 R52, [R196+0x1000] ;  /* 0x00100000c434783b */ /* 0x000ea80000000200 */
[----:B------:R-:W2:Y:S04]  /*2230*/  LDSM.16.M88.4 R36, [R196+0x1800] ;  /* 0x00180000c424783b */ /* 0x000ea80000000200 */
[----:B------:R-:W-:Y:S01]  /*2240*/  @!PT LDS RZ, [RZ] ;  /* 0x00000000fffff984 */ /* 0x000fe20000000800 */
[----:B------:R-:W-:Y:S01]  /*2250*/  @!PT LDS RZ, [RZ] ;  /* 0x00000000fffff984 */ /* 0x000fe20000000800 */
[----:B------:R-:W-:Y:S01]  /*2260*/  @!PT LDS RZ, [RZ] ;  /* 0x00000000fffff984 */ /* 0x000fe20000000800 */
[----:B------:R2:W-:Y:S01]  /*2270*/  LDGSTS.E.BYPASS.LTC128B.128 [R199+0x100], [R58.64], !P6 ;  /* 0x001000003ac77fae */ /* 0x0005e2000f101d50 */
[----:B------:R-:W-:-:S02]  /*2280*/  ISETP.LT.OR P6, PT, R0, 0x1, !P4 ;  /* 0x000000010000780c */ /* 0x000fc400067c1670 */
[----:B------:R-:W-:Y:S01]  /*2290*/  ISETP.LT.OR P4, PT, R0, 0x21, !P4 ;  /* 0x000000210000780c */ /* 0x000fe20006781670 */
[----:B-1----:R-:W-:Y:S01]  /*22a0*/  HMMA.16816.F32 R32, R40, R28, RZ ;  /* 0x0000001c2820723c */ /* 0x002fe200000018ff */
[----:B------:R1:W-:Y:S01]  /*22b0*/  LDGSTS.E.BYPASS.LTC128B.128 [R199+0x2100], [R58.64+0x80], !P0 ;  /* 0x021000803ac77fae */ /* 0x0003e2000c101d50 */
[----:B------:R-:W-:-:S06]  /*22c0*/  LOP3.LUT P0, RZ, R56, 0x4, RZ, 0xc0, !PT ;  /* 0x0000000438ff7812 */ /* 0x000fcc000780c0ff */
[----:B----4-:R-:W-:Y:S02]  /*22d0*/  HMMA.16816.F32 R24, R40, R20, RZ ;  /* 0x000000142818723c */ /* 0x010fe400000018ff */
[----:B------:R1:W-:Y:S01]  /*22e0*/  LDGSTS.E.BYPASS.LTC128B.128 [R199+0x4100], [R58.64+0x100], !P6 ;  /* 0x041001003ac77fae */ /* 0x0003e2000f101d50 */
[----:B------:R-:W-:Y:S01]  /*22f0*/  ISETP.LT.OR P6, PT, R0, 0x21, P3 ;  /* 0x000000210000780c */ /* 0x000fe20001fc1670 */
[----:B------:R-:W-:-:S04]  /*2300*/  IMAD.MOV.U32 R0, RZ, RZ, 0x40 ;  /* 0x00000040ff007424 */ /* 0x000fc800078e00ff */
[----:B------:R-:W-:Y:S01]  /*2310*/  HMMA.16816.F32 R28, R40, R30, RZ ;  /* 0x0000001e281c723c */ /* 0x000fe200000018ff */
[----:B------:R-:W-:-:S05]  /*2320*/  SEL R0, R0, 0xffffffc0, !P0 ;  /* 0xffffffc000007807 */ /* 0x000fca0004000000 */
[----:B------:R-:W-:Y:S02]  /*2330*/  IMAD.IADD R192, R197, 0x1, R0 ;  /* 0x00000001c5c07824 */ /* 0x000fe400078e0200 */
[C---:B------:R-:W-:Y:S01]  /*2340*/  HMMA.16816.F32 R20, R40.reuse, R22, RZ ;  /* 0x000000162814723c */ /* 0x040fe200000018ff */
[----:B------:R4:W-:Y:S01]  /*2350*/  LDGSTS.E.BYPASS.LTC128B.128 [R199+0x1100], [R68.64], !P6 ;  /* 0x0110000044c77fae */ /* 0x0009e2000f101d50 */
[----:B------:R-:W-:Y:S01]  /*2360*/  IMAD.IADD R184, R0, 0x1, R196 ;  /* 0x0000000100b87824 */ /* 0x000fe200078e02c4 */
[----:B------:R-:W-:Y:S02]  /*2370*/  SHF.R.S32.HI R0, RZ, 0x1f, R7 ;  /* 0x0000001fff007819 */ /* 0x000fe40000011407 */
[----:B------:R4:W-:Y:S01]  /*2380*/  LDGSTS.E.BYPASS.LTC128B.128 [R199+0x3100], [R68.64+0x80], !P5 ;  /* 0x0310008044c77fae */ /* 0x0009e2000e901d50 */
[----:B------:R-:W-:Y:S02]  /*2390*/  PLOP3.LUT P5, PT, PT, PT, UP0, 0x80, 0x0 ;  /* 0x000000000000781c */ /* 0x000fe40003faf008 */
[----:B--2---:R-:W-:Y:S01]  /*23a0*/  HMMA.16816.F32 R16, R40, R64, RZ ;  /* 0x000000402810723c */ /* 0x004fe200000018ff */
[----:B------:R4:W-:Y:S01]  /*23b0*/  LDGSTS.E.BYPASS.LTC128B.128 [R199+0x5100], [R68.64+0x100], !P4 ;  /* 0x0510010044c77fae */ /* 0x0009e2000e101d50 */
[----:B------:R-:W-:-:S02]  /*23c0*/  LEA.HI R0, R0, R7, RZ, 0x3 ;  /* 0x0000000700007211 */ /* 0x000fc400078f18ff */
[----:B------:R-:W-:Y:S01]  /*23d0*/  PLOP3.LUT P4, PT, PT, PT, UP2, 0x80, 0x0 ;  /* 0x000000000000781c */ /* 0x000fe20003f8f028 */
[----:B-1----:R-:W-:Y:S01]  /*23e0*/  LDSM.16.M88.4 R56, [R193+0xc100] ;  /* 0x00c10000c138783b */ /* 0x002fe20000000200 */
[----:B------:R-:W-:Y:S02]  /*23f0*/  LOP3.LUT R0, R0, 0xffffff8, RZ, 0xc0, !PT ;  /* 0x0ffffff800007812 */ /* 0x000fe400078ec0ff */
[C---:B------:R-:W-:Y:S01]  /*2400*/  HMMA.16816.F32 R64, R40.reuse, R66, RZ ;  /* 0x000000422840723c */ /* 0x040fe200000018ff */
[----:B------:R-:W-:Y:S02]  /*2410*/  LDSM.16.M88.4 R72, [R192+0x7900] ;  /* 0x00790000c048783b */ /* 0x000fe40000000200 */
[----:B------:R-:W-:Y:S02]  /*2420*/  IMAD.IADD R7, R7, 0x1, -R0 ;  /* 0x0000000107077824 */ /* 0x000fe400078e0a00 */
[----:B------:R-:W-:Y:S03]  /*2430*/  LDSM.16.M88.4 R76, [R192+0x9100] ;  /* 0x00910000c04c783b */ /* 0x000fe60000000200 */
[C---:B-----5:R-:W-:Y:S01]  /*2440*/  HMMA.16816.F32 R60, R40.reuse, R48, RZ ;  /* 0x00000030283c723c */ /* 0x060fe200000018ff */
[----:B------:R-:W0:Y:S07]  /*2450*/  LDGDEPBAR ;  /* 0x00000000000079af */ /* 0x000e2e0000000000 */
[----:B------:R-:W-:Y:S01]  /*2460*/  HMMA.16816.F32 R40, R40, R50, RZ ;  /* 0x000000322828723c */ /* 0x000fe200000018ff */
[----:B------:R-:W1:Y:S04]  /*2470*/  LDSM.16.M88.4 R48, [R192+0x6100] ;  /* 0x00610000c030783b */ /* 0x000e680000000200 */
[----:B----4-:R-:W-:Y:S03]  /*2480*/  LDSM.16.M88.4 R68, [R184] ;  /* 0x00000000b844783b */ /* 0x010fe60000000200 */
[C---:B---3--:R-:W-:Y:S08]  /*2490*/  HMMA.16816.F32 R32, R12.reuse, R44, R32 ;  /* 0x0000002c0c20723c */ /* 0x048ff00000001820 */
[C---:B------:R-:W-:Y:S01]  /*24a0*/  HMMA.16816.F32 R28, R12.reuse, R46, R28 ;  /* 0x0000002e0c1c723c */ /* 0x040fe2000000181c */
[----:B------:R-:W2:Y:S07]  /*24b0*/  LDSM.16.M88.4 R44, [R192+0x6900] ;  /* 0x00690000c02c783b */ /* 0x000eae0000000200 */
[C---:B------:R-:W-:Y:S08]  /*24c0*/  HMMA.16816.F32 R24, R12.reuse, R8, R24 ;  /* 0x000000080c18723c */ /* 0x040ff00000001818 */
[C---:B------:R-:W-:Y:S01]  /*24d0*/  HMMA.16816.F32 R20, R12.reuse, R10, R20 ;  /* 0x0000000a0c14723c */ /* 0x040fe20000001814 */
[----:B------:R-:W3:Y:S07]  /*24e0*/  LDSM.16.M88.4 R8, [R192+0x7100] ;  /* 0x00710000c008783b */ /* 0x000eee0000000200 */
[C---:B------:R-:W-:Y:S08]  /*24f0*/  HMMA.16816.F32 R16, R12.reuse, R52, R16 ;  /* 0x000000340c10723c */ /* 0x040ff00000001810 */
[C---:B------:R-:W-:Y:S01]  /*2500*/  HMMA.16816.F32 R64, R12.reuse, R54, R64 ;  /* 0x000000360c40723c */ /* 0x040fe20000001840 */
[----:B------:R-:W-:Y:S07]  /*2510*/  LDSM.16.M88.4 R52, [R184+0x800] ;  /* 0x00080000b834783b */ /* 0x000fee0000000200 */
[C---:B------:R-:W-:Y:S08]  /*2520*/  HMMA.16816.F32 R60, R12.reuse, R36, R60 ;  /* 0x000000240c3c723c */ /* 0x040ff0000000183c */
[----:B------:R-:W-:Y:S01]  /*2530*/  HMMA.16816.F32 R40, R12, R38, R40 ;  /* 0x000000260c28723c */ /* 0x000fe20000001828 */
[----:B------:R-:W4:Y:S04]  /*2540*/  LDSM.16.M88.4 R36, [R191+0xc100] ;  /* 0x00c10000bf24783b */ /* 0x000f280000000200 */
[----:B------:R-:W5:Y:S03]  /*2550*/  LDSM.16.M88.4 R12, [R184+0x1000] ;  /* 0x00100000b80c783b */ /* 0x000f660000000200 */
[C---:B-1----:R-:W-:Y:S08]  /*2560*/  HMMA.16816.F32 R32, R56.reuse, R48, R32 ;  /* 0x000000303820723c */ /* 0x042ff00000001820 */
[C---:B------:R-:W-:Y:S01]  /*2570*/  HMMA.16816.F32 R28, R56.reuse, R50, R28 ;  /* 0x00000032381c723c */ /* 0x040fe2000000181c */
[----:B------:R-:W1:Y:S07]  /*2580*/  LDSM.16.M88.4 R48, [R184+0x1800] ;  /* 0x00180000b830783b */ /* 0x000e6e0000000200 */
[C---:B--2---:R-:W-:Y:S08]  /*2590*/  HMMA.16816.F32 R24, R56.reuse, R44, R24 ;  /* 0x0000002c3818723c */ /* 0x044ff00000001818 */
[C---:B------:R-:W-:Y:S01]  /*25a0*/  HMMA.16816.F32 R20, R56.reuse, R46, R20 ;  /* 0x0000002e3814723c */ /* 0x040fe20000001814 */
[----:B------:R-:W-:Y:S07]  /*25b0*/  LDSM.16.M88.4 R44, [R197+0x8100] ;  /* 0x00810000c52c783b */ /* 0x000fee0000000200 */
[C---:B---3--:R-:W-:Y:S08]  /*25c0*/  HMMA.16816.F32 R16, R56.reuse, R8, R16 ;  /* 0x000000083810723c */ /* 0x048ff00000001810 */
[C---:B------:R-:W-:Y:S01]  /*25d0*/  HMMA.16816.F32 R64, R56.reuse, R10, R64 ;  /* 0x0000000a3840723c */ /* 0x040fe20000001840 */
[----:B------:R-:W2:Y:S07]  /*25e0*/  LDSM.16.M88.4 R8, [R198+0x10100] ;  /* 0x01010000c608783b */ /* 0x000eae0000000200 */
[C---:B------:R-:W-:Y:S08]  /*25f0*/  HMMA.16816.F32 R60, R56.reuse, R72, R60 ;  /* 0x00000048383c723c */ /* 0x040ff0000000183c */
[----:B------:R-:W-:Y:S01]  /*2600*/  HMMA.16816.F32 R56, R56, R74, R40 ;  /* 0x0000004a3838723c */ /* 0x000fe20000001828 */
[----:B------:R-:W3:Y:S04]  /*2610*/  LDSM.16.M88.4 R40, [R197+0x8900] ;  /* 0x00890000c528783b */ /* 0x000ee80000000200 */
[----:B------:R-:W-:Y:S03]  /*2620*/  LDSM.16.M88.4 R72, [R193+0x10100] ;  /* 0x01010000c148783b */ /* 0x000fe60000000200 */
[C---:B----4-:R-:W-:Y:S08]  /*2630*/  HMMA.16816.F32 R32, R36.reuse, R68, R32 ;  /* 0x000000442420723c */ /* 0x050ff00000001820 */
[C---:B------:R-:W-:Y:S01]  /*2640*/  HMMA.16816.F32 R28, R36.reuse, R70, R28 ;  /* 0x00000046241c723c */ /* 0x040fe2000000181c */
[----:B------:R-:W-:Y:S07]  /*2650*/  LDSM.16.M88.4 R68, [R197+0x9900] ;  /* 0x00990000c544783b */ /* 0x000fee0000000200 */
[C---:B------:R-:W-:Y:S08]  /*2660*/  HMMA.16816.F32 R24, R36.reuse, R52, R24 ;  /* 0x000000342418723c */ /* 0x040ff00000001818 */
[C---:B------:R-:W-:Y:S01]  /*2670*/  HMMA.16816.F32 R20, R36.reuse, R54, R20 ;  /* 0x000000362414723c */ /* 0x040fe20000001814 */
[----:B------:R-:W-:Y:S07]  /*2680*/  LDSM.16.M88.4 R52, [R196+0x2000] ;  /* 0x00200000c434783b */ /* 0x000fee0000000200 */
[C---:B-----5:R-:W-:Y:S08]  /*2690*/  HMMA.16816.F32 R16, R36.reuse, R12, R16 ;  /* 0x0000000c2410723c */ /* 0x060ff00000001810 */
[C---:B------:R-:W-:Y:S01]  /*26a0*/  HMMA.16816.F32 R64, R36.reuse, R14, R64 ;  /* 0x0000000e2440723c */ /* 0x040fe20000001840 */
[----:B------:R-:W4:Y:S07]  /*26b0*/  LDSM.16.M88.4 R12, [R197+0x9100] ;  /* 0x00910000c50c783b */ /* 0x000f2e0000000200 */
[C---:B-1----:R-:W-:Y:S08]  /*26c0*/  HMMA.16816.F32 R60, R36.reuse, R48, R60 ;  /* 0x00000030243c723c */ /* 0x042ff0000000183c */
[----:B------:R-:W-:Y:S01]  /*26d0*/  HMMA.16816.F32 R56, R36, R50, R56 ;  /* 0x000000322438723c */ /* 0x000fe20000001838 */
[----:B------:R-:W1:Y:S04]  /*26e0*/  LDSM.16.M88.4 R36, [R194+0x10100] ;  /* 0x01010000c224783b */ /* 0x000e680000000200 */
[----:B------:R-:W5:Y:S03]  /*26f0*/  LDSM.16.M88.4 R48, [R196+0x2800] ;  /* 0x00280000c430783b */ /* 0x000f660000000200 */
[C---:B--2---:R-:W-:Y:S08]  /*2700*/  HMMA.16816.F32 R32, R8.reuse, R44, R32 ;  /* 0x0000002c0820723c */ /* 0x044ff00000001820 */
[C---:B------:R-:W-:Y:S01]  /*2710*/  HMMA.16816.F32 R28, R8.reuse, R46, R28 ;  /* 0x0000002e081c723c */ /* 0x040fe2000000181c */
[----:B------:R-:W2:Y:S07]  /*2720*/  LDSM.16.M88.4 R44, [R196+0x3000] ;  /* 0x00300000c42c783b */ /* 0x000eae0000000200 */
[C---:B---3--:R-:W-:Y:S08]  /*2730*/  HMMA.16816.F32 R24, R8.reuse, R40, R24 ;  /* 0x000000280818723c */ /* 0x048ff00000001818 */
[C---:B------:R-:W-:Y:S01]  /*2740*/  HMMA.16816.F32 R20, R8.reuse, R42, R20 ;  /* 0x0000002a0814723c */ /* 0x040fe20000001814 */
[----:B------:R-:W3:Y:S07]  /*2750*/  LDSM.16.M88.4 R40, [R196+0x3800] ;  /* 0x00380000c428783b */ /* 0x000eee0000000200 */
[C---:B----4-:R-:W-:Y:S08]  /*2760*/  HMMA.16816.F32 R16, R8.reuse, R12, R16 ;  /* 0x0000000c0810723c */ /* 0x050ff00000001810 */
[C---:B------:R-:W-:Y:S01]  /*2770*/  HMMA.16816.F32 R64, R8.reuse, R14, R64 ;  /* 0x0000000e0840723c */ /* 0x040fe20000001840 */
[----:B------:R-:W4:Y:S07]  /*2780*/  LDSM.16.M88.4 R12, [R192+0x8100] ;  /* 0x00810000c00c783b */ /* 0x000f2e0000000200 */
[C---:B------:R-:W-:Y:S08]  /*2790*/  HMMA.16816.F32 R60, R8.reuse, R68, R60 ;  /* 0x00000044083c723c */ /* 0x040ff0000000183c */
[----:B------:R-:W-:Y:S01]  /*27a0*/  HMMA.16816.F32 R56, R8, R70, R56 ;  /* 0x000000460838723c */ /* 0x000fe20000001838 */
[----:B------:R-:W3:Y:S04]  /*27b0*/  LDSM.16.M88.4 R8, [R192+0x8900] ;  /* 0x00890000c008783b */ /* 0x000ee80000000200 */
[----:B------:R-:W3:Y:S03]  /*27c0*/  LDSM.16.M88.4 R68, [R192+0x9900] ;  /* 0x00990000c044783b */ /* 0x000ee60000000200 */
[C---:B-1----:R-:W-:Y:S08]  /*27d0*/  HMMA.16816.F32 R32, R36.reuse, R52, R32 ;  /* 0x000000342420723c */ /* 0x042ff00000001820 */
[C---:B------:R-:W-:Y:S01]  /*27e0*/  HMMA.16816.F32 R28, R36.reuse, R54, R28 ;  /* 0x00000036241c723c */ /* 0x040fe2000000181c */
[----:B------:R-:W-:Y:S07]  /*27f0*/  LDSM.16.M88.4 R52, [R191+0x10100] ;  /* 0x01010000bf34783b */ /* 0x000fee0000000200 */
[C---:B-----5:R-:W-:Y:S08]  /*2800*/  HMMA.16816.F32 R24, R36.reuse, R48, R24 ;  /* 0x000000302418723c */ /* 0x060ff00000001818 */
[C---:B------:R-:W-:Y:S01]  /*2810*/  HMMA.16816.F32 R20, R36.reuse, R50, R20 ;  /* 0x000000322414723c */ /* 0x040fe20000001814 */
[----:B------:R-:W1:Y:S07]  /*2820*/  LDSM.16.M88.4 R48, [R184+0x2000] ;  /* 0x00200000b830783b */ /* 0x000e6e0000000200 */
[C---:B--2---:R-:W-:Y:S08]  /*2830*/  HMMA.16816.F32 R16, R36.reuse, R44, R16 ;  /* 0x0000002c2410723c */ /* 0x044ff00000001810 */
[C---:B------:R-:W-:Y:S01]  /*2840*/  HMMA.16816.F32 R64, R36.reuse, R46, R64 ;  /* 0x0000002e2440723c */ /* 0x040fe20000001840 */
[----:B------:R-:W2:Y:S07]  /*2850*/  LDSM.16.M88.4 R44, [R184+0x2800] ;  /* 0x00280000b82c783b */ /* 0x000eae0000000200 */
[C---:B---3--:R-:W-:Y:S08]  /*2860*/  HMMA.16816.F32 R60, R36.reuse, R40, R60 ;  /* 0x00000028243c723c */ /* 0x048ff0000000183c */
[----:B------:R-:W-:Y:S01]  /*2870*/  HMMA.16816.F32 R56, R36, R42, R56 ;  /* 0x0000002a2438723c */ /* 0x000fe20000001838 */
[----:B------:R-:W3:Y:S04]  /*2880*/  LDSM.16.M88.4 R40, [R184+0x3000] ;  /* 0x00300000b828783b */ /* 0x000ee80000000200 */
[----:B------:R-:W5:Y:S03]  /*2890*/  LDSM.16.M88.4 R36, [R184+0x3800] ;  /* 0x00380000b824783b */ /* 0x000f660000000200 */
[C---:B----4-:R-:W-:Y:S08]  /*28a0*/  HMMA.16816.F32 R32, R72.reuse, R12, R32 ;  /* 0x0000000c4820723c */ /* 0x050ff00000001820 */
[C---:B------:R-:W-:Y:S01]  /*28b0*/  HMMA.16816.F32 R28, R72.reuse, R14, R28 ;  /* 0x0000000e481c723c */ /* 0x040fe2000000181c */
[----:B------:R-:W-:Y:S07]  /*28c0*/  LDSM.16.M88.4 R12, [R198+0x14100] ;  /* 0x01410000c60c783b */ /* 0x000fee0000000200 */
[C---:B------:R-:W-:Y:S08]  /*28d0*/  HMMA.16816.F32 R24, R72.reuse, R8, R24 ;  /* 0x000000084818723c */ /* 0x040ff00000001818 */
[C---:B------:R-:W-:Y:S01]  /*28e0*/  HMMA.16816.F32 R20, R72.reuse, R10, R20 ;  /* 0x0000000a4814723c */ /* 0x040fe20000001814 */
[----:B------:R-:W4:Y:S07]  /*28f0*/  LDSM.16.M88.4 R8, [R197+0xa100] ;  /* 0x00a10000c508783b */ /* 0x000f2e0000000200 */
[C---:B------:R-:W-:Y:S08]  /*2900*/  HMMA.16816.F32 R16, R72.reuse, R76, R16 ;  /* 0x0000004c4810723c */ /* 0x040ff00000001810 */
[C---:B------:R-:W-:Y:S08]  /*2910*/  HMMA.16816.F32 R64, R72.reuse, R78, R64 ;  /* 0x0000004e4840723c */ /* 0x040ff00000001840 */
[C---:B------:R-:W-:Y:S08]  /*2920*/  HMMA.16816.F32 R60, R72.reuse, R68, R60 ;  /* 0x00000044483c723c */ /* 0x040ff0000000183c */
[----:B------:R-:W-:Y:S01]  /*2930*/  HMMA.16816.F32 R72, R72, R70, R56 ;  /* 0x000000464848723c */ /* 0x000fe20000001838 */
[----:B------:R-:W4:Y:S04]  /*2940*/  LDSM.16.M88.4 R68, [R197+0xa900] ;  /* 0x00a90000c544783b */ /* 0x000f280000000200 */
[----:B------:R-:W4:Y:S03]  /*2950*/  LDSM.16.M88.4 R56, [R197+0xb100] ;  /* 0x00b10000c538783b */ /* 0x000f260000000200 */
        /* <DEDUP_REMOVED lines=9> */
[C---:B-----5:R-:W-:Y:S08]  /*29f0*/  HMMA.16816.F32 R60, R52.reuse, R36, R60 ;  /* 0x00000024343c723c */ /* 0x060ff0000000183c */
[----:B------:R-:W-:Y:S01]  /*2a00*/  HMMA.16816.F32 R72, R52, R38, R72 ;  /* 0x000000263448723c */ /* 0x000fe20000001848 */
[----:B------:R-:W3:Y:S04]  /*2a10*/  LDSM.16.M88.4 R52, [R196+0x4800] ;  /* 0x00480000c434783b */ /* 0x000ee80000000200 */
[----:B------:R-:W-:Y:S03]  /*2a20*/  LDSM.16.M88.4 R36, [R196+0x5000] ;  /* 0x00500000c424783b */ /* 0x000fe60000000200 */
[C---:B----4-:R-:W-:Y:S08]  /*2a30*/  HMMA.16816.F32 R32, R12.reuse, R8, R32 ;  /* 0x000000080c20723c */ /* 0x050ff00000001820 */
[C---:B------:R-:W-:Y:S01]  /*2a40*/  HMMA.16816.F32 R28, R12.reuse, R10, R28 ;  /* 0x0000000a0c1c723c */ /* 0x040fe2000000181c */
[----:B------:R-:W4:Y:S07]  /*2a50*/  LDSM.16.M88.4 R8, [R196+0x5800] ;  /* 0x00580000c408783b */ /* 0x000f2e0000000200 */
[C---:B------:R-:W-:Y:S08]  /*2a60*/  HMMA.16816.F32 R24, R12.reuse, R68, R24 ;  /* 0x000000440c18723c */ /* 0x040ff00000001818 */
[C---:B------:R-:W-:Y:S08]  /*2a70*/  HMMA.16816.F32 R20, R12.reuse, R70, R20 ;  /* 0x000000460c14723c */ /* 0x040ff00000001814 */
[C---:B------:R-:W-:Y:S08]  /*2a80*/  HMMA.16816.F32 R16, R12.reuse, R56, R16 ;  /* 0x000000380c10723c */ /* 0x040ff00000001810 */
[C---:B------:R-:W-:Y:S01]  /*2a90*/  HMMA.16816.F32 R64, R12.reuse, R58, R64 ;  /* 0x0000003a0c40723c */ /* 0x040fe20000001840 */
[----:B------:R-:W-:Y:S07]  /*2aa0*/  LDSM.16.M88.4 R56, [R191+0x14100] ;  /* 0x01410000bf38783b */ /* 0x000fee0000000200 */
[C---:B-1----:R-:W-:Y:S08]  /*2ab0*/  HMMA.16816.F32 R60, R12.reuse, R48, R60 ;  /* 0x000000300c3c723c */ /* 0x042ff0000000183c */
[----:B------:R-:W-:Y:S01]  /*2ac0*/  HMMA.16816.F32 R72, R12, R50, R72 ;  /* 0x000000320c48723c */ /* 0x000fe20000001848 */
[----:B------:R-:W-:Y:S04]  /*2ad0*/  LDSM.16.M88.4 R12, [R192+0xa100] ;  /* 0x00a10000c00c783b */ /* 0x000fe80000000200 */
[----:B------:R-:W-:Y:S03]  /*2ae0*/  LDSM.16.M88.4 R48, [R192+0xb100] ;  /* 0x00b10000c030783b */ /* 0x000fe60000000200 */
[C---:B--2---:R-:W-:Y:S08]  /*2af0*/  HMMA.16816.F32 R32, R44.reuse, R40, R32 ;  /* 0x000000282c20723c */ /* 0x044ff00000001820 */
[C---:B------:R-:W-:Y:S01]  /*2b00*/  HMMA.16816.F32 R28, R44.reuse, R42, R28 ;  /* 0x0000002a2c1c723c */ /* 0x040fe2000000181c */
[----:B------:R-:W1:Y:S07]  /*2b10*/  LDSM.16.M88.4 R40, [R193+0x14100] ;  /* 0x01410000c128783b */ /* 0x000e6e0000000200 */
[C---:B---3--:R-:W-:Y:S08]  /*2b20*/  HMMA.16816.F32 R24, R44.reuse, R52, R24 ;  /* 0x000000342c18723c */ /* 0x048ff00000001818 */
[C---:B------:R-:W-:Y:S01]  /*2b30*/  HMMA.16816.F32 R20, R44.reuse, R54, R20 ;  /* 0x000000362c14723c */ /* 0x040fe20000001814 */
[----:B------:R-:W2:Y:S07]  /*2b40*/  LDSM.16.M88.4 R52, [R192+0xa900] ;  /* 0x00a90000c034783b */ /* 0x000eae0000000200 */
[C---:B----4-:R-:W-:Y:S01]  /*2b50*/  HMMA.16816.F32 R68, R44.reuse, R8, R60 ;  /* 0x000000082c44723c */ /* 0x050fe2000000183c */
[----:B------:R-:W-:Y:S07]  /*2b60*/  LDSM.16.M88.4 R60, [R184+0x4000] ;  /* 0x00400000b83c783b */ /* 0x000fee0000000200 */
[C---:B------:R-:W-:Y:S01]  /*2b70*/  HMMA.16816.F32 R72, R44.reuse, R10, R72 ;  /* 0x0000000a2c48723c */ /* 0x040fe20000001848 */
[----:B------:R-:W3:Y:S07]  /*2b80*/  LDSM.16.M88.4 R8, [R184+0x4800] ;  /* 0x00480000b808783b */ /* 0x000eee0000000200 */
[C---:B------:R-:W-:Y:S08]  /*2b90*/  HMMA.16816.F32 R16, R44.reuse, R36, R16 ;  /* 0x000000242c10723c */ /* 0x040ff00000001810 */
[----:B------:R-:W-:Y:S01]  /*2ba0*/  HMMA.16816.F32 R64, R44, R38, R64 ;  /* 0x000000262c40723c */ /* 0x000fe20000001840 */
[----:B------:R-:W4:Y:S07]  /*2bb0*/  LDSM.16.M88.4 R36, [R192+0xb900] ;  /* 0x00b90000c024783b */ /* 0x000f2e0000000200 */
[C---:B-1----:R-:W-:Y:S08]  /*2bc0*/  HMMA.16816.F32 R32, R40.reuse, R12, R32 ;  /* 0x0000000c2820723c */ /* 0x042ff00000001820 */
[C---:B------:R-:W-:Y:S01]  /*2bd0*/  HMMA.16816.F32 R28, R40.reuse, R14, R28 ;  /* 0x0000000e281c723c */ /* 0x040fe2000000181c */
[----:B------:R-:W1:Y:S07]  /*2be0*/  LDSM.16.M88.4 R12, [R184+0x5000] ;  /* 0x00500000b80c783b */ /* 0x000e6e0000000200 */
[C---:B--2---:R-:W-:Y:S08]  /*2bf0*/  HMMA.16816.F32 R24, R40.reuse, R52, R24 ;  /* 0x000000342818723c */ /* 0x044ff00000001818 */
[C---:B------:R-:W-:Y:S08]  /*2c00*/  HMMA.16816.F32 R20, R40.reuse, R54, R20 ;  /* 0x000000362814723c */ /* 0x040ff00000001814 */
[----:B------:R-:W-:Y:S08]  /*2c10*/  HMMA.16816.F32 R16, R40, R48, R16 ;  /* 0x000000302810723c */ /* 0x000ff00000001810 */
[----:B---3--:R-:W-:Y:S07]  /*2c20*/  HMMA.16816.F32 R24, R56, R8, R24 ;  /* 0x000000083818723c */ /* 0x008fee0000001818 */
[C---:B------:R-:W-:Y:S01]  /*2c30*/  IMAD.IADD R8, R80.reuse, 0x1, -R81 ;  /* 0x0000000150087824 */ /* 0x040fe200078e0a51 */
[----:B------:R-:W-:Y:S01]  /*2c40*/  HMMA.16816.F32 R64, R40, R50, R64 ;  /* 0x000000322840723c */ /* 0x000fe20000001840 */
[----:B------:R-:W-:-:S03]  /*2c50*/  IMAD.IADD R80, R80, 0x1, -R83 ;  /* 0x0000000150507824 */ /* 0x000fc600078e0a53 */
[----:B------:R-:W-:-:S04]  /*2c60*/  SHF.R.S32.HI R9, RZ, 0x1f, R8 ;  /* 0x0000001fff097819 */ /* 0x000fc80000011408 */
[----:B----4-:R-:W-:Y:S01]  /*2c70*/  HMMA.16816.F32 R68, R40, R36, R68 ;  /* 0x000000242844723c */ /* 0x010fe20000001844 */
[----:B------:R-:W-:Y:S01]  /*2c80*/  LEA.HI R0, R9, R8, RZ, 0x2 ;  /* 0x0000000809007211 */ /* 0x000fe200078f10ff */
[----:B------:R-:W-:-:S03]  /*2c90*/  IMAD.U32 R9, RZ, RZ, UR12 ;  /* 0x0000000cff097e24 */ /* 0x000fc6000f8e00ff */
[----:B------:R-:W-:-:S03]  /*2ca0*/  LOP3.LUT R205, R0, 0x7ffffffc, RZ, 0xc0, !PT ;  /* 0x7ffffffc00cd7812 */ /* 0x000fc600078ec0ff */
[----:B------:R-:W-:Y:S01]  /*2cb0*/  HMMA.16816.F32 R72, R40, R38, R72 ;  /* 0x000000262848723c */ /* 0x000fe20000001848 */
[----:B------:R-:W2:Y:S01]  /*2cc0*/  LDSM.16.M88.4 R36, [R184+0x5800] ;  /* 0x00580000b824783b */ /* 0x000ea20000000200 */
[----:B------:R-:W-:-:S04]  /*2cd0*/  DEPBAR.LE SB0, 0x0 ;  /* 0x000080000000791a */ /* 0x000fc80000000000 */
[----:B------:R-:W-:Y:S02]  /*2ce0*/  IMAD.IADD R205, R8, 0x1, -R205 ;  /* 0x0000000108cd7824 */ /* 0x000fe400078e0acd */
[----:B------:R-:W-:Y:S01]  /*2cf0*/  @P5 IMAD.WIDE.U32 R40, R5, UR5, R208 ;  /* 0x0000000505285c25 */ /* 0x000fe2000f8e00d0 */
[----:B------:R-:W-:Y:S01]  /*2d00*/  LEA.HI R5, R80, R80, RZ, 0x1 ;  /* 0x0000005050057211 */ /* 0x000fe200078f08ff */
[----:B------:R-:W-:Y:S01]  /*2d10*/  @UP0 UIMAD UR5, UR20, UR5, URZ ;  /* 0x00000005140502a4 */ /* 0x000fe2000f8e023f */
[----:B------:R-:W-:Y:S01]  /*2d20*/  HMMA.16816.F32 R20, R56, R10, R20 ;  /* 0x0000000a3814723c */ /* 0x000fe20000001814 */
[----:B------:R-:W-:Y:S01]  /*2d30*/  IMAD.SHL.U32 R205, R205, 0x2, RZ ;  /* 0x00000002cdcd7824 */ /* 0x000fe200078e00ff */
[----:B------:R-:W-:Y:S01]  /*2d40*/  LOP3.LUT R5, R5, 0x1ffffffe, RZ, 0xc0, !PT ;  /* 0x1ffffffe05057812 */ /* 0x000fe200078ec0ff */
[----:B------:R-:W-:-:S04]  /*2d50*/  @UP0 UIMAD UR4, UR4, UR21, UR5 ;  /* 0x00000015040402a4 */ /* 0x000fc8000f8e0205 */
[----:B------:R-:W-:Y:S01]  /*2d60*/  IMAD.IADD R204, R80, 0x1, -R5 ;  /* 0x0000000150cc7824 */ /* 0x000fe200078e0a05 */
[C---:B-1----:R-:W-:Y:S01]  /*2d70*/  HMMA.16816.F32 R16, R56.reuse, R12, R16 ;  /* 0x0000000c3810723c */ /* 0x042fe20000001810 */
[----:B------:R-:W-:Y:S02]  /*2d80*/  @P5 LEA R10, P0, R40, c[0x0][0x1c8], 0x1 ;  /* 0x00007200280a5a11 */ /* 0x000fe400078008ff */
[----:B------:R-:W-:Y:S01]  /*2d90*/  @P5 IADD3 R5, R41, UR4, RZ ;  /* 0x0000000429055c10 */ /* 0x000fe2000fffe0ff */
[----:B------:R-:W-:Y:S02]  /*2da0*/  ULDC UR4, c[0x0][0x1d0] ;  /* 0x0000740000047ab9 */ /* 0x000fe40000000800 */
[----:B------:R-:W-:Y:S01]  /*2db0*/  UIADD3 UR4, -UR14, UR4, UR19 ;  /* 0x000000040e047290 */ /* 0x000fe2000fffe113 */
[----:B------:R-:W-:Y:S01]  /*2dc0*/  LEA.HI.SX32 R12, R0, UR7, 0x1e ;  /* 0x00000007000c7c11 */ /* 0x000fe2000f8ff2ff */
[C---:B------:R-:W-:Y:S01]  /*2dd0*/  HMMA.16816.F32 R32, R56.reuse, R60, R32 ;  /* 0x0000003c3820723c */ /* 0x040fe20000001820 */
[----:B------:R-:W-:Y:S01]  /*2de0*/  @P5 LEA.HI.X R11, R40, c[0x0][0x1cc], R5, 0x1, P0 ;  /* 0x00007300280b5a11 */ /* 0x000fe200000f0c05 */
[----:B------:R-:W-:Y:S01]  /*2df0*/  IMAD.U32 R5, RZ, RZ, UR12 ;  /* 0x0000000cff057e24 */ /* 0x000fe2000f8e00ff */
[----:B------:R-:W-:Y:S01]  /*2e00*/  PLOP3.LUT P0, PT, PT, PT, UP2, 0x80, 0x0 ;  /* 0x000000000000781c */ /* 0x000fe20003f0f028 */
[----:B------:R-:W-:Y:S01]  /*2e10*/  IMAD R7, R7, 0x10, R12 ;  /* 0x0000001007077824 */ /* 0x000fe200078e020c */
[----:B------:R-:W-:Y:S01]  /*2e20*/  BAR.SYNC.DEFER_BLOCKING 0x0 ;  /* 0x0000000000007b1d */ /* 0x000fe20000010000 */
[----:B------:R-:W-:Y:S01]  /*2e30*/  IMAD.U32 R8, RZ, RZ, UR4 ;  /* 0x00000004ff087e24 */ /* 0x000fe2000f8e00ff */
[----:B------:R-:W-:Y:S01]  /*2e40*/  @P5 LEA R12, P6, R5, R10, 0x1 ;  /* 0x0000000a050c5211 */ /* 0x000fe200078c08ff */
[----:B------:R-:W-:Y:S01]  /*2e50*/  IMAD R204, R204, 0x8, R7 ;  /* 0x00000008cccc7824 */ /* 0x000fe200078e0207 */
[----:B------:R-:W-:Y:S01]  /*2e60*/  HMMA.16816.F32 R28, R56, R62, R28 ;  /* 0x0000003e381c723c */ /* 0x000fe2000000181c */
[----:B------:R-:W-:Y:S01]  /*2e70*/  IMAD.U32 R7, RZ, RZ, UR11 ;  /* 0x0000000bff077e24 */ /* 0x000fe2000f8e00ff */
[----:B------:R-:W-:Y:S01]  /*2e80*/  ULDC UR14, c[0x0][0x324] ;  /* 0x0000c900000e7ab9 */ /* 0x000fe20000000800 */
[----:B------:R-:W-:Y:S01]  /*2e90*/  @P4 IMAD.HI.U32 R5, R204, c[0x0][0x2c8], RZ ;  /* 0x0000b200cc054a27 */ /* 0x000fe200078e00ff */
[----:B------:R-:W-:-:S02]  /*2ea0*/  ULOP3.LUT UR14, URZ, UR14, URZ, 0x33, !UPT ;  /* 0x0000000e3f0e7292 */ /* 0x000fc4000f8e333f */
[----:B------:R-:W-:Y:S01]  /*2eb0*/  @P5 LEA.HI.X R13, R9, R11, R7, 0x1, P6 ;  /* 0x0000000b090d5211 */ /* 0x000fe200030f0c07 */
[----:B------:R-:W-:Y:S01]  /*2ec0*/  IMAD.MOV.U32 R0, RZ, RZ, R204 ;  /* 0x000000ffff007224 */ /* 0x000fe200078e00cc */
[----:B------:R-:W-:Y:S01]  /*2ed0*/  @P0 SHF.R.U32.HI R0, RZ, c[0x0][0x2cc], R5 ;  /* 0x0000b300ff000a19 */ /* 0x000fe20000011605 */
[----:B------:R-:W-:Y:S01]  /*2ee0*/  HMMA.16816.F32 R64, R56, R14, R64 ;  /* 0x0000000e3840723c */ /* 0x000fe20000001840 */
[----:B------:R-:W-:-:S03]  /*2ef0*/  PLOP3.LUT P0, PT, PT, PT, UP1, 0x40, 0x0 ;  /* 0x000000000000781c */ /* 0x000fc60003f0e818 */
[----:B------:R-:W1:Y:S04]  /*2f00*/  SHFL.IDX PT, R5, R0, RZ, 0x1c1f ;  /* 0x001c1fff00057589 */ /* 0x000e6800000e0000 */
[C---:B--2---:R-:W-:Y:S01]  /*2f10*/  HMMA.16816.F32 R68, R56.reuse, R36, R68 ;  /* 0x000000243844723c */ /* 0x044fe20000001844 */
[----:B------:R-:W-:Y:S01]  /*2f20*/  @!PT LDS RZ, [RZ] ;  /* 0x00000000fffff984 */ /* 0x000fe20000000800 */
[----:B------:R-:W-:Y:S01]  /*2f30*/  @!PT LDS RZ, [RZ] ;  /* 0x00000000fffff984 */ /* 0x000fe20000000800 */
[----:B------:R2:W-:Y:S04]  /*2f40*/  @P5 LDGSTS.E.BYPASS.LTC128B.128 [R199+0x6100], [R10.64], !P3 ;  /* 0x061000000ac75fae */ /* 0x0005e8000d901d50 */
[----:B------:R2:W-:Y:S03]  /*2f50*/  @P5 LDGSTS.E.BYPASS.LTC128B.128 [R199+0x8100], [R10.64+0x80], !P2 ;  /* 0x081000800ac75fae */ /* 0x0005e6000d101d50 */
[----:B------:R-:W-:Y:S01]  /*2f60*/  HMMA.16816.F32 R72, R56, R38, R72 ;  /* 0x000000263848723c */ /* 0x000fe20000001848 */
[----:B------:R2:W-:Y:S04]  /*2f70*/  @P5 LDGSTS.E.BYPASS.LTC128B.128 [R199+0xa100], [R10.64+0x100], !P1 ;  /* 0x0a1001000ac75fae */ /* 0x0005e8000c901d50 */
[----:B------:R1:W-:Y:S04]  /*2f80*/  @P5 LDGSTS.E.BYPASS.LTC128B.128 [R199+0x7100], [R12.64], !P3 ;  /* 0x071000000cc75fae */ /* 0x0003e8000d901d50 */
[----:B------:R1:W-:Y:S04]  /*2f90*/  @P5 LDGSTS.E.BYPASS.LTC128B.128 [R199+0x9100], [R12.64+0x80], !P2 ;  /* 0x091000800cc75fae */ /* 0x0003e8000d101d50 */
[----:B------:R1:W-:Y:S04]  /*2fa0*/  @P5 LDGSTS.E.BYPASS.LTC128B.128 [R199+0xb100], [R12.64+0x100], !P1 ;  /* 0x0b1001000cc75fae */ /* 0x0003e8000c901d50 */
[----:B------:R-:W0:Y:S01]  /*2fb0*/  LDGDEPBAR ;  /* 0x00000000000079af */ /* 0x000e220000000000 */
[----:B--2---:R-:W-:-:S02]  /*2fc0*/  IADD3 R10, R8, -c[0x0][0x168], -R205 ;  /* 0x80005a00080a7a10 */ /* 0x004fc40007ffe8cd */
[----:B------:R-:W-:Y:S02]  /*2fd0*/  IADD3 R8, -R205, c[0x0][0x1d0], -R6 ;  /* 0x00007400cd087a10 */ /* 0x000fe40007ffe906 */
[C---:B------:R-:W-:Y:S02]  /*2fe0*/  IADD3 R11, R10.reuse, c[0x0][0x328], RZ ;  /* 0x0000ca000a0b7a10 */ /* 0x040fe40007ffe0ff */
[----:B------:R-:W-:-:S03]  /*2ff0*/  IADD3 R10, R10, UR14, RZ ;  /* 0x0000000e0a0a7c10 */ /* 0x000fc6000fffe0ff */
[--C-:B-1----:R-:W-:Y:S02]  /*3000*/  IMAD.IADD R13, R11, 0x1, R5.reuse ;  /* 0x000000010b0d7824 */ /* 0x102fe400078e0205 */
[----:B------:R-:W-:-:S03]  /*3010*/  IMAD.IADD R12, R10, 0x1, R5 ;  /* 0x000000010a0c7824 */ /* 0x000fc600078e0205 */
[----:B------:R-:W-:Y:S01]  /*3020*/  IMNMX R13, R13, R8, PT ;  /* 0x000000080d0d7217 */ /* 0x000fe20003800200 */
[----:B------:R-:W-:Y:S05]  /*3030*/  @P0 BRA `(.L_x_351) ;  /* 0x0000018000000947 */ /* 0x000fea0003800000 */
[----:B------:R-:W-:Y:S01]  /*3040*/  IADD3 R5, R5, c[0x0][0x1d0], RZ ;  /* 0x0000740005057a10 */ /* 0x000fe20007ffe0ff */
[----:B------:R-:W-:Y:S03]  /*3050*/  BSSY B0, `(.L_x_352) ;  /* 0x0000011000007945 */ /* 0x000fe60003800000 */
[----:B------:R-:W-:-:S04]  /*3060*/  IADD3 R7, R5, -c[0x0][0x168], RZ ;  /* 0x80005a0005077a10 */ /* 0x000fc80007ffe0ff */
[----:B------:R-:W-:-:S13]  /*3070*/  ISETP.GT.AND P0, PT, R7, -0x1, PT ;  /* 0xffffffff0700780c */ /* 0x000fda0003f04270 */
[----:B------:R-:W-:Y:S05]  /*3080*/  @P0 BRA `(.L_x_353) ;  /* 0x0000008000000947 */ /* 0x000fea0003800000 */
[----:B------:R-:W-:Y:S01]  /*3090*/  ULDC UR4, c[0x0][0x32c] ;  /* 0x0000cb0000047ab9 */ /* 0x000fe20000000800 */
[----:B------:R-:W-:Y:S01]  /*30a0*/  LOP3.LUT R7, RZ, R7, RZ, 0x33, !PT ;  /* 0x00000007ff077212 */ /* 0x000fe200078e33ff */
[----:B------:R-:W-:-:S06]  /*30b0*/  UISETP.NE.AND UP0, UPT, UR19, UR4, UPT ;  /* 0x000000041300728c */ /* 0x000fcc000bf05270 */
[----:B------:R-:W-:-:S13]  /*30c0*/  PLOP3.LUT P0, PT, PT, PT, UP0, 0x80, 0x0 ;  /* 0x000000000000781c */ /* 0x000fda0003f0f008 */
[----:B------:R-:W-:-:S05]  /*30d0*/  @P0 IMAD.HI.U32 R5, R7, c[0x0][0x330], RZ ;  /* 0x0000cc0007050a27 */ /* 0x000fca00078e00ff */
[----:B------:R-:W-:-:S04]  /*30e0*/  @P0 SHF.R.U32.HI R7, RZ, c[0x0][0x334], R5 ;  /* 0x0000cd00ff070a19 */ /* 0x000fc80000011605 */
[----:B------:R-:W-:Y:S01]  /*30f0*/  LOP3.LUT R7, RZ, R7, RZ, 0x33, !PT ;  /* 0x00000007ff077212 */ /* 0x000fe200078e33ff */
[----:B------:R-:W-:Y:S05]  /*3100*/  BRA `(.L_x_354) ;  /* 0x0000005000007947 */ /* 0x000fea0003800000 */
.L_x_353:
[----:B------:R-:W-:Y:S02]  /*3110*/  ULDC UR4, c[0x0][0x32c] ;  /* 0x0000cb0000047ab9 */ /* 0x000fe40000000800 */
[----:B------:R-:W-:-:S06]  /*3120*/  UISETP.NE.AND UP0, UPT, UR19, UR4, UPT ;  /* 0x000000041300728c */ /* 0x000fcc000bf05270 */
[----:B------:R-:W-:-:S13]  /*3130*/  PLOP3.LUT P0, PT, PT, PT, UP0, 0x80, 0x0 ;  /* 0x000000000000781c */ /* 0x000fda0003f0f008 */
[----:B------:R-:W-:-:S05]  /*3140*/  @P0 IMAD.HI.U32 R5, R7, c[0x0][0x330], RZ ;  /* 0x0000cc0007050a27 */ /* 0x000fca00078e00ff */
[----:B------:R-:W-:Y:S02]  /*3150*/  @P0 SHF.R.U32.HI R7, RZ, c[0x0][0x334], R5 ;  /* 0x0000cd00ff070a19 */ /* 0x000fe40000011605 */
.L_x_354:
[----:B------:R-:W-:Y:S05]  /*3160*/  BSYNC B0 ;  /* 0x0000000000007941 */ /* 0x000fea0003800000 */
.L_x_352:
[----:B------:R-:W-:-:S04]  /*3170*/  IMAD R14, R7, c[0x0][0x32c], -R6 ;  /* 0x0000cb00070e7a24 */ /* 0x000fc800078e0a06 */
[----:B------:R-:W-:-:S05]  /*3180*/  IMAD.IADD R5, R14, 0x1, -R205 ;  /* 0x000000010e057824 */ /* 0x000fca00078e0acd */
[----:B------:R-:W-:Y:S02]  /*3190*/  IADD3 R14, R5, c[0x0][0x32c], RZ ;  /* 0x0000cb00050e7a10 */ /* 0x000fe40007ffe0ff */
[----:B------:R-:W-:Y:S02]  /*31a0*/  IMNMX R12, R12, R5, !PT ;  /* 0x000000050c0c7217 */ /* 0x000fe40007800200 */
[----:B------:R-:W-:Y:S02]  /*31b0*/  IMNMX R13, R13, R14, PT ;  /* 0x0000000e0d0d7217 */ /* 0x000fe40003800200 */
.L_x_351:
[----:B------:R-:W-:Y:S01]  /*31c0*/  ISETP.LT.AND P0, PT, RZ, UR13, PT ;  /* 0x0000000dff007c0c */ /* 0x000fe2000bf01270 */
[----:B------:R-:W1:Y:S03]  /*31d0*/  SHFL.IDX PT, R0, R0, 0x1, 0x1c1f ;  /* 0x003c1f0000007f89 */ /* 0x000e6600000e0000 */
[C---:B------:R-:W-:Y:S02]  /*31e0*/  ISETP.GT.AND P4, PT, R12.reuse, 0x1, P0 ;  /* 0x000000010c00780c */ /* 0x040fe40000784270 */
[----:B------:R-:W-:-:S02]  /*31f0*/  ISETP.GT.AND P5, PT, R12, RZ, P0 ;  /* 0x000000ff0c00720c */ /* 0x000fc400007a4270 */
[C---:B------:R-:W-:Y:S02]  /*3200*/  ISETP.LT.OR P4, PT, R13.reuse, 0x2, P4 ;  /* 0x000000020d00780c */ /* 0x040fe40002781670 */
[----:B------:R-:W-:Y:S02]  /*3210*/  ISETP.LT.OR P5, PT, R13, 0x1, P5 ;  /* 0x000000010d00780c */ /* 0x000fe40002fa1670 */
[----:B------:R-:W-:Y:S02]  /*3220*/  FSEL R33, R33, -INF , !P4 ;  /* 0xff80000021217808 */ /* 0x000fe40006000000 */
[----:B------:R-:W-:Y:S02]  /*3230*/  ISETP.GT.AND P4, PT, R12, 0x10, P0 ;  /* 0x000000100c00780c */ /* 0x000fe40000784270 */
[----:B------:R-:W-:Y:S02]  /*3240*/  FSEL R32, R32, -INF , !P5 ;  /* 0xff80000020207808 */ /* 0x000fe40006800000 */
[----:B------:R-:W-:-:S02]  /*3250*/  ISETP.LT.OR P4, PT, R13, 0x11, P4 ;  /* 0x000000110d00780c */ /* 0x000fc40002781670 */
[C---:B------:R-:W-:Y:S02]  /*3260*/  ISETP.GT.AND P6, PT, R12.reuse, 0x8, P0 ;  /* 0x000000080c00780c */ /* 0x040fe400007c4270 */
[----:B------:R-:W-:Y:S02]  /*3270*/  ISETP.GT.AND P5, PT, R12, 0x9, P0 ;  /* 0x000000090c00780c */ /* 0x000fe400007a4270 */
[----:B------:R-:W-:Y:S01]  /*3280*/  FSEL R7, R24, -INF , !P4 ;  /* 0xff80000018077808 */ /* 0x000fe20006000000 */
[----:B-1----:R-:W-:Y:S01]  /*3290*/  IMAD.IADD R11, R11, 0x1, R0 ;  /* 0x000000010b0b7824 */ /* 0x002fe200078e0200 */
[----:B------:R-:W-:Y:S02]  /*32a0*/  ISETP.GT.AND P4, PT, R12, 0x19, P0 ;  /* 0x000000190c00780c */ /* 0x000fe40000784270 */
[C---:B------:R-:W-:Y:S02]  /*32b0*/  ISETP.LT.OR P6, PT, R13.reuse, 0x9, P6 ;  /* 0x000000090d00780c */ /* 0x040fe400037c1670 */
[----:B------:R-:W-:-:S02]  /*32c0*/  ISETP.LT.OR P5, PT, R13, 0xa, P5 ;  /* 0x0000000a0d00780c */ /* 0x000fc40002fa1670 */
[----:B------:R-:W-:Y:S02]  /*32d0*/  ISETP.LT.OR P4, PT, R13, 0x1a, P4 ;  /* 0x0000001a0d00780c */ /* 0x000fe40002781670 */
[----:B------:R-:W-:Y:S02]  /*32e0*/  FSEL R9, R28, -INF , !P6 ;  /* 0xff8000001c097808 */ /* 0x000fe40007000000 */
[----:B------:R-:W-:Y:S02]  /*32f0*/  FSEL R29, R29, -INF , !P5 ;  /* 0xff8000001d1d7808 */ /* 0x000fe40006800000 */
[C---:B------:R-:W-:Y:S02]  /*3300*/  ISETP.GT.AND P6, PT, R12.reuse, 0x11, P0 ;  /* 0x000000110c00780c */ /* 0x040fe400007c4270 */
[----:B------:R-:W-:Y:S02]  /*3310*/  ISETP.GT.AND P5, PT, R12, 0x18, P0 ;  /* 0x000000180c00780c */ /* 0x000fe400007a4270 */
[----:B------:R-:W-:-:S02]  /*3320*/  FSEL R21, R21, -INF , !P4 ;  /* 0xff80000015157808 */ /* 0x000fc40006000000 */
[----:B------:R-:W-:Y:S02]  /*3330*/  ISETP.GT.AND P4, PT, R12, 0x28, P0 ;  /* 0x000000280c00780c */ /* 0x000fe40000784270 */
[C---:B------:R-:W-:Y:S02]  /*3340*/  ISETP.LT.OR P6, PT, R13.reuse, 0x12, P6 ;  /* 0x000000120d00780c */ /* 0x040fe400037c1670 */
[C---:B------:R-:W-:Y:S02]  /*3350*/  ISETP.LT.OR P5, PT, R13.reuse, 0x19, P5 ;  /* 0x000000190d00780c */ /* 0x040fe40002fa1670 */
[----:B------:R-:W-:Y:S02]  /*3360*/  ISETP.LT.OR P4, PT, R13, 0x29, P4 ;  /* 0x000000290d00780c */ /* 0x000fe40002781670 */
[----:B------:R-:W-:Y:S02]  /*3370*/  FSEL R25, R25, -INF , !P6 ;  /* 0xff80000019197808 */ /* 0x000fe40007000000 */
[----:B------:R-:W-:-:S02]  /*3380*/  FSEL R5, R20, -INF , !P5 ;  /* 0xff80000014057808 */ /* 0x000fc40006800000 */
[C---:B------:R-:W-:Y:S02]  /*3390*/  ISETP.GT.AND P6, PT, R12.reuse, 0x20, P0 ;  /* 0x000000200c00780c */ /* 0x040fe400007c4270 */
[----:B------:R-:W-:Y:S02]  /*33a0*/  ISETP.GT.AND P5, PT, R12, 0x21, P0 ;  /* 0x000000210c00780c */ /* 0x000fe400007a4270 */
[----:B------:R-:W-:Y:S02]  /*33b0*/  FSEL R161, R64, -INF , !P4 ;  /* 0xff80000040a17808 */ /* 0x000fe40006000000 */
        /* <DEDUP_REMOVED lines=9> */
[----:B------:R-:W-:Y:S02]  /*3450*/  PLOP3.LUT P4, PT, PT, PT, UP1, 0x40, 0x0 ;  /* 0x000000000000781c */ /* 0x000fe40003f8e818 */
[C---:B------:R-:W-:Y:S02]  /*3460*/  ISETP.LT.OR P6, PT, R13.reuse, 0x2a, P6 ;  /* 0x0000002a0d00780c */ /* 0x040fe400037c1670 */
[----:B------:R-:W-:Y:S02]  /*3470*/  ISETP.LT.OR P5, PT, R13, 0x31, P5 ;  /* 0x000000310d00780c */ /* 0x000fe40002fa1670 */
[----:B------:R-:W-:Y:S02]  /*3480*/  FSEL R157, R65, -INF , !P6 ;  /* 0xff800000419d7808 */ /* 0x000fe40007000000 */
[----:B------:R-:W-:Y:S02]  /*3490*/  FSEL R167, R68, -INF , !P5 ;  /* 0xff80000044a77808 */ /* 0x000fe40006800000 */
[----:B------:R-:W-:-:S02]  /*34a0*/  ISETP.GT.AND P6, PT, R12, 0x38, P0 ;  /* 0x000000380c00780c */ /* 0x000fc400007c4270 */
[----:B------:R-:W-:Y:S01]  /*34b0*/  ISETP.GT.AND P5, PT, R12, 0x39, P0 ;  /* 0x000000390c00780c */ /* 0x000fe200007a4270 */
[----:B------:R-:W-:Y:S01]  /*34c0*/  IMAD.IADD R12, R10, 0x1, R0 ;  /* 0x000000010a0c7824 */ /* 0x000fe200078e0200 */
[C---:B------:R-:W-:Y:S02]  /*34d0*/  ISETP.LT.OR P6, PT, R13.reuse, 0x39, P6 ;  /* 0x000000390d00780c */ /* 0x040fe400037c1670 */
[----:B------:R-:W-:Y:S02]  /*34e0*/  ISETP.LT.OR P5, PT, R13, 0x3a, P5 ;  /* 0x0000003a0d00780c */ /* 0x000fe40002fa1670 */
[----:B------:R-:W-:Y:S02]  /*34f0*/  IMNMX R11, R11, R8, PT ;  /* 0x000000080b0b7217 */ /* 0x000fe40003800200 */
[----:B------:R-:W-:Y:S02]  /*3500*/  FSEL R143, R72, -INF , !P6 ;  /* 0xff800000488f7808 */ /* 0x000fe40007000000 */
[----:B------:R-:W-:Y:S01]  /*3510*/  FSEL R141, R73, -INF , !P5 ;  /* 0xff800000498d7808 */ /* 0x000fe20006800000 */
        /* <DEDUP_REMOVED lines=14> */
.L_x_357:
[----:B------:R-:W-:Y:S02]  /*3600*/  ULDC UR4, c[0x0][0x32c] ;  /* 0x0000cb0000047ab9 */ /* 0x000fe40000000800 */
[----:B------:R-:W-:-:S06]  /*3610*/  UISETP.NE.AND UP0, UPT, UR19, UR4, UPT ;  /* 0x000000041300728c */ /* 0x000fcc000bf05270 */
[----:B------:R-:W-:-:S13]  /*3620*/  PLOP3.LUT P4, PT, PT, PT, UP0, 0x80, 0x0 ;  /* 0x000000000000781c */ /* 0x000fda0003f8f008 */
[----:B------:R-:W-:-:S05]  /*3630*/  @P4 IMAD.HI.U32 R0, R13, c[0x0][0x330], RZ ;  /* 0x0000cc000d004a27 */ /* 0x000fca00078e00ff */
[----:B------:R-:W-:Y:S02]  /*3640*/  @P4 SHF.R.U32.HI R13, RZ, c[0x0][0x334], R0 ;  /* 0x0000cd00ff0d4a19 */ /* 0x000fe40000011600 */
.L_x_358:
[----:B------:R-:W-:Y:S05]  /*3650*/  BSYNC B0 ;  /* 0x0000000000007941 */ /* 0x000fea0003800000 */
.L_x_356:
[----:B------:R-:W-:-:S04]  /*3660*/  IMAD R6, R13, c[0x0][0x32c], -R6 ;  /* 0x0000cb000d067a24 */ /* 0x000fc800078e0a06 */
[----:B------:R-:W-:-:S05]  /*3670*/  IMAD.IADD R13, R6, 0x1, -R205 ;  /* 0x00000001060d7824 */ /* 0x000fca00078e0acd */
[----:B------:R-:W-:Y:S02]  /*3680*/  IADD3 R0, R13, c[0x0][0x32c], RZ ;  /* 0x0000cb000d007a10 */ /* 0x000fe40007ffe0ff */
[----:B------:R-:W-:Y:S02]  /*3690*/  IMNMX R12, R12, R13, !PT ;  /* 0x0000000d0c0c7217 */ /* 0x000fe40007800200 */
[----:B------:R-:W-:Y:S02]  /*36a0*/  IMNMX R11, R11, R0, PT ;  /* 0x000000000b0b7217 */ /* 0x000fe40003800200 */
.L_x_355:
[----:B------:R-:W-:Y:S01]  /*36b0*/  ISETP.GT.AND P5, PT, R12, 0x8, P0 ;  /* 0x000000080c00780c */ /* 0x000fe200007a4270 */
[----:B------:R-:W-:Y:S01]  /*36c0*/  IMAD.SHL.U32 R195, R4, 0x2, RZ ;  /* 0x0000000204c37824 */ /* 0x000fe200078e00ff */
[----:B------:R-:W-:Y:S01]  /*36d0*/  ISETP.GT.AND P6, PT, R12, 0x10, P0 ;  /* 0x000000100c00780c */ /* 0x000fe200007c4270 */
[----:B------:R-:W-:Y:S01]  /*36e0*/  @UP2 USHF.L.U32 UR18, UR18, 0x7, URZ ;  /* 0x0000000712122899 */ /* 0x000fe2000800063f */
[----:B------:R-:W-:Y:S01]  /*36f0*/  ISETP.LT.OR P5, PT, R11, 0x9, P5 ;  /* 0x000000090b00780c */ /* 0x000fe20002fa1670 */
[--C-:B------:R-:W-:Y:S01]  /*3700*/  IMAD R189, R3, 0x2, R195.reuse ;  /* 0x0000000203bd7824 */ /* 0x100fe200078e02c3 */
[----:B------:R-:W-:Y:S01]  /*3710*/  ISETP.LT.OR P6, PT, R11, 0x11, P6 ;  /* 0x000000110b00780c */ /* 0x000fe200037c1670 */
[----:B------:R-:W-:Y:S01]  /*3720*/  LDSM.16.MT88.4 R40, [R195+0x2100] ;  /* 0x00210000c328783b */ /* 0x000fe20000004200 */
[----:B------:R-:W-:Y:S01]  /*3730*/  FSEL R30, R30, -INF , !P5 ;  /* 0xff8000001e1e7808 */ /* 0x000fe20006800000 */
[----:B------:R-:W-:Y:S01]  /*3740*/  IMAD R190, R2, 0x2, R195 ;  /* 0x0000000202be7824 */ /* 0x000fe200078e02c3 */
[----:B------:R-:W-:Y:S01]  /*3750*/  FSEL R26, R26, -INF , !P6 ;  /* 0xff8000001a1a7808 */ /* 0x000fe20007000000 */
[----:B------:R-:W-:Y:S01]  /*3760*/  LDSM.16.MT88.4 R56, [R189+0x2100] ;  /* 0x00210000bd38783b */ /* 0x000fe20000004200 */
[C---:B------:R-:W-:Y:S01]  /*3770*/  ISETP.GT.AND P5, PT, R12.reuse, 0x1, P0 ;  /* 0x000000010c00780c */ /* 0x040fe200007a4270 */
[----:B------:R-:W-:Y:S01]  /*3780*/  IMAD R188, R3, 0x2, R190 ;  /* 0x0000000203bc7824 */ /* 0x000fe200078e02be */
[C---:B------:R-:W-:Y:S01]  /*3790*/  ISETP.GT.AND P6, PT, R12.reuse, RZ, P0 ;  /* 0x000000ff0c00720c */ /* 0x040fe200007c4270 */
[----:B------:R-:W-:Y:S01]  /*37a0*/  LDSM.16.MT88.4 R124, [R195+0x100] ;  /* 0x00010000c37c783b */ /* 0x000fe20000004200 */
[----:B------:R-:W-:Y:S01]  /*37b0*/  ISETP.GT.AND P4, PT, R12, 0x9, P0 ;  /* 0x000000090c00780c */ /* 0x000fe20000784270 */
[----:B------:R-:W-:Y:S01]  /*37c0*/  ULDC.64 UR4, c[0x0][0x2c8] ;  /* 0x0000b20000047ab9 */ /* 0x000fe20000000a00 */
[C---:B------:R-:W-:Y:S01]  /*37d0*/  ISETP.LT.OR P5, PT, R11.reuse, 0x2, P5 ;  /* 0x000000020b00780c */ /* 0x040fe20002fa1670 */
[----:B------:R-:W-:Y:S01]  /*37e0*/  LDSM.16.MT88.4 R104, [R190+0x100] ;  /* 0x00010000be68783b */ /* 0x000fe20000004200 */
[C---:B------:R-:W-:Y:S01]  /*37f0*/  ISETP.LT.OR P6, PT, R11.reuse, 0x1, P6 ;  /* 0x000000010b00780c */ /* 0x040fe200037c1670 */
[----:B------:R-:W-:Y:S01]  /*3800*/  UIMAD.WIDE.U32 UR20, UR18, UR4, URZ ;  /* 0x00000004121472a5 */ /* 0x000fe2000f8e003f */
[----:B------:R-:W-:Y:S01]  /*3810*/  FMNMX.FTZ R0, R32, R33, !PT ;  /* 0x0000002120007209 */ /* 0x000fe20007810000 */
[----:B------:R-:W-:Y:S01]  /*3820*/  LDSM.16.MT88.4 R112, [R189+0x100] ;  /* 0x00010000bd70783b */ /* 0x000fe20000004200 */
[----:B------:R-:W-:Y:S01]  /*3830*/  ISETP.LT.OR P4, PT, R11, 0xa, P4 ;  /* 0x0000000a0b00780c */ /* 0x000fe20002781670 */
[----:B------:R-:W-:Y:S01]  /*3840*/  @UP2 USHF.R.U32.HI UR7, URZ, UR5, UR21 ;  /* 0x000000053f072299 */ /* 0x000fe20008011615 */
[----:B------:R-:W-:Y:S01]  /*3850*/  FSEL R14, R35, -INF , !P5 ;  /* 0xff800000230e7808 */ /* 0x000fe20006800000 */
[----:B------:R-:W-:Y:S01]  /*3860*/  LDSM.16.MT88.4 R120, [R188+0x100] ;  /* 0x00010000bc78783b */ /* 0x000fe20000004200 */
[----:B------:R-:W-:Y:S01]  /*3870*/  FSEL R34, R34, -INF , !P6 ;  /* 0xff80000022227808 */ /* 0x000fe20007000000 */
[----:B------:R-:W-:Y:S01]  /*3880*/  UIADD3 UR4, UR6, UR7, URZ ;  /* 0x0000000706047290 */ /* 0x000fe2000fffe03f */
[----:B------:R-:W-:Y:S01]  /*3890*/  FMNMX.FTZ R0, R9, R0, !PT ;  /* 0x0000000009007209 */ /* 0x000fe20007810000 */
[----:B------:R-:W-:Y:S01]  /*38a0*/  LDSM.16.MT88.4 R48, [R190+0x2100] ;  /* 0x00210000be30783b */ /* 0x000fe20000004200 */
[----:B------:R-:W-:Y:S01]  /*38b0*/  FSEL R6, R31, -INF , !P4 ;  /* 0xff8000001f067808 */ /* 0x000fe20006000000 */
[----:B------:R-:W-:Y:S01]  /*38c0*/  ULDC UR6, c[0x0][0x328] ;  /* 0x0000ca0000067ab9 */ /* 0x000fe20000000800 */
[----:B------:R-:W-:Y:S01]  /*38d0*/  FMNMX.FTZ R13, R34, R14, !PT ;  /* 0x0000000e220d7209 */ /* 0x000fe20007810000 */
[----:B------:R-:W-:Y:S01]  /*38e0*/  LDSM.16.MT88.4 R80, [R190+0x4100] ;  /* 0x00410000be50783b */ /* 0x000fe20000004200 */
[----:B------:R-:W-:Y:S01]  /*38f0*/  ISETP.GT.AND P4, PT, R12, 0x11, P0 ;  /* 0x000000110c00780c */ /* 0x000fe20000784270 */
[----:B------:R-:W-:Y:S01]  /*3900*/  UIADD3 UR13, UR13, -0x2, URZ ;  /* 0xfffffffe0d0d7890 */ /* 0x000fe2000fffe03f */
[----:B------:R-:W-:Y:S01]  /*3910*/  FMNMX.FTZ R0, R29, R0, !PT ;  /* 0x000000001d007209 */ /* 0x000fe20007810000 */
[----:B------:R-:W-:Y:S01]  /*3920*/  LDSM.16.MT88.4 R88, [R189+0x4100] ;  /* 0x00410000bd58783b */ /* 0x000fe20000004200 */
[----:B------:R-:W-:Y:S01]  /*3930*/  FMNMX.FTZ R13, R30, R13, !PT ;  /* 0x0000000d1e0d7209 */ /* 0x000fe20007810000 */
[----:B------:R-:W-:Y:S01]  /*3940*/  UIADD3 UR6, UR4, UR6, URZ ;  /* 0x0000000604067290 */ /* 0x000fe2000fffe03f */
[----:B------:R-:W-:Y:S01]  /*3950*/  ISETP.LT.OR P4, PT, R11, 0x12, P4 ;  /* 0x000000120b00780c */ /* 0x000fe20002781670 */
[----:B------:R-:W-:Y:S01]  /*3960*/  LDSM.16.MT88.4 R136, [R190+0x900] ;  /* 0x00090000be88783b */ /* 0x000fe20000004200 */
[----:B------:R-:W-:-:S02]  /*3970*/  ISETP.GT.AND P5, PT, R12, 0x18, P0 ;  /* 0x000000180c00780c */ /* 0x000fc400007a4270 */
[----:B------:R-:W-:Y:S01]  /*3980*/  FMNMX.FTZ R0, R7, R0, !PT ;  /* 0x0000000007007209 */ /* 0x000fe20007810000 */
[----:B------:R-:W-:Y:S01]  /*3990*/  LDSM.16.MT88.4 R132, [R189+0x900] ;  /* 0x00090000bd84783b */ /* 0x000fe20000004200 */
[----:B------:R-:W-:Y:S02]  /*39a0*/  FMNMX.FTZ R13, R6, R13, !PT ;  /* 0x0000000d060d7209 */ /* 0x000fe40007810000 */
[----:B------:R-:W-:Y:S02]  /*39b0*/  FSEL R10, R27, -INF , !P4 ;  /* 0xff8000001b0a7808 */ /* 0x000fe40006000000 */
[----:B------:R-:W-:Y:S02]  /*39c0*/  ISETP.GT.AND P4, PT, R12, 0x19, P0 ;  /* 0x000000190c00780c */ /* 0x000fe40000784270 */
[----:B------:R-:W-:Y:S02]  /*39d0*/  ISETP.LT.OR P5, PT, R11, 0x19, P5 ;  /* 0x000000190b00780c */ /* 0x000fe40002fa1670 */
[----:B------:R-:W-:-:S02]  /*39e0*/  FMNMX.FTZ R0, R25, R0, !PT ;  /* 0x0000000019007209 */ /* 0x000fc40007810000 */
[----:B------:R-:W-:Y:S02]  /*39f0*/  FMNMX.FTZ R13, R26, R13, !PT ;  /* 0x0000000d1a0d7209 */ /* 0x000fe40007810000 */
[----:B------:R-:W-:Y:S02]  /*3a00*/  ISETP.LT.OR P4, PT, R11, 0x1a, P4 ;  /* 0x0000001a0b00780c */ /* 0x000fe40002781670 */
[----:B------:R-:W-:Y:S02]  /*3a10*/  FSEL R22, R22, -INF , !P5 ;  /* 0xff80000016167808 */ /* 0x000fe40006800000 */
[----:B------:R-:W-:Y:S02]  /*3a20*/  FMNMX.FTZ R0, R5, R0, !PT ;  /* 0x0000000005007209 */ /* 0x000fe40007810000 */
[----:B------:R-:W-:Y:S02]  /*3a30*/  ISETP.GT.AND P5, PT, R12, 0x20, P0 ;  /* 0x000000200c00780c */ /* 0x000fe400007a4270 */
[----:B------:R-:W-:-:S02]  /*3a40*/  FMNMX.FTZ R13, R10, R13, !PT ;  /* 0x0000000d0a0d7209 */ /* 0x000fc40007810000 */
[----:B------:R-:W-:Y:S02]  /*3a50*/  FSEL R8, R23, -INF , !P4 ;  /* 0xff80000017087808 */ /* 0x000fe40006000000 */
[----:B------:R-:W-:Y:S02]  /*3a60*/  FMNMX.FTZ R0, R21, R0, !PT ;  /* 0x0000000015007209 */ /* 0x000fe40007810000 */
[----:B------:R-:W-:Y:S02]  /*3a70*/  ISETP.GT.AND P4, PT, R12, 0x21, P0 ;  /* 0x000000210c00780c */ /* 0x000fe40000784270 */
[----:B------:R-:W-:Y:S02]  /*3a80*/  ISETP.LT.OR P5, PT, R11, 0x21, P5 ;  /* 0x000000210b00780c */ /* 0x000fe40002fa1670 */
[----:B------:R-:W-:Y:S02]  /*3a90*/  FMNMX.FTZ R13, R22, R13, !PT ;  /* 0x0000000d160d7209 */ /* 0x000fe40007810000 */
[----:B------:R-:W-:-:S02]  /*3aa0*/  FMNMX.FTZ R0, R155, R0, !PT ;  /* 0x000000009b007209 */ /* 0x000fc40007810000 */
[----:B------:R-:W-:Y:S02]  /*3ab0*/  ISETP.LT.OR P4, PT, R11, 0x22, P4 ;  /* 0x000000220b00780c */ /* 0x000fe40002781670 */
[----:B------:R-:W-:Y:S02]  /*3ac0*/  FSEL R172, R18, -INF , !P5 ;  /* 0xff80000012ac7808 */ /* 0x000fe40006800000 */
[----:B------:R-:W-:Y:S02]  /*3ad0*/  ISETP.GT.AND P5, PT, R12, 0x28, P0 ;  /* 0x000000280c00780c */ /* 0x000fe400007a4270 */
[----:B------:R-:W-:Y:S02]  /*3ae0*/  FMNMX.FTZ R15, R8, R13, !PT ;  /* 0x0000000d080f7209 */ /* 0x000fe40007810000 */
[----:B------:R-:W-:Y:S02]  /*3af0*/  FMNMX.FTZ R0, R163, R0, !PT ;  /* 0x00000000a3007209 */ /* 0x000fe40007810000 */
[----:B------:R-:W-:-:S02]  /*3b00*/  FSEL R162, R19, -INF , !P4 ;  /* 0xff80000013a27808 */ /* 0x000fc40006000000 */
[----:B------:R-:W-:Y:S01]  /*3b10*/  ISETP.GT.AND P4, PT, R12, 0x29, P0 ;  /* 0x000000290c00780c */ /* 0x000fe20000784270 */
[----:B------:R-:W-:Y:S01]  /*3b20*/  LDSM.16.MT88.4 R16, [R188+0x2900] ;  /* 0x00290000bc10783b */ /* 0x000fe20000004200 */
[----:B------:R-:W-:Y:S02]  /*3b30*/  ISETP.LT.OR P5, PT, R11, 0x29, P5 ;  /* 0x000000290b00780c */ /* 0x000fe40002fa1670 */
[----:B------:R-:W-:Y:S02]  /*3b40*/  FMNMX.FTZ R15, R172, R15, !PT ;  /* 0x0000000fac0f7209 */ /* 0x000fe40007810000 */
[----:B------:R-:W-:Y:S02]  /*3b50*/  FMNMX.FTZ R0, R161, R0, !PT ;  /* 0x00000000a1007209 */ /* 0x000fe40007810000 */
[----:B------:R-:W-:Y:S02]  /*3b60*/  ISETP.GT.AND P6, PT, R12, 0x30, P0 ;  /* 0x000000300c00780c */ /* 0x000fe400007c4270 */
[----:B------:R-:W-:-:S02]  /*3b70*/  ISETP.LT.OR P4, PT, R11, 0x2a, P4 ;  /* 0x0000002a0b00780c */ /* 0x000fc40002781670 */
[----:B------:R-:W-:Y:S02]  /*3b80*/  FSEL R170, R66, -INF , !P5 ;  /* 0xff80000042aa7808 */ /* 0x000fe40006800000 */
[----:B------:R-:W-:Y:S02]  /*3b90*/  FMNMX.FTZ R15, R162, R15, !PT ;  /* 0x0000000fa20f7209 */ /* 0x000fe40007810000 */
[----:B------:R-:W-:Y:S02]  /*3ba0*/  FMNMX.FTZ R0, R157, R0, !PT ;  /* 0x000000009d007209 */ /* 0x000fe40007810000 */
[----:B------:R-:W-:Y:S02]  /*3bb0*/  FSEL R164, R67, -INF , !P4 ;  /* 0xff80000043a47808 */ /* 0x000fe40006000000 */
[----:B------:R-:W-:Y:S01]  /*3bc0*/  ISETP.GT.AND P5, PT, R12, 0x31, P0 ;  /* 0x000000310c00780c */ /* 0x000fe200007a4270 */
[----:B------:R-:W-:Y:S01]  /*3bd0*/  LDSM.16.MT88.4 R64, [R188+0x2100] ;  /* 0x00210000bc40783b */ /* 0x000fe20000004200 */
[----:B------:R-:W-:-:S02]  /*3be0*/  ISETP.LT.OR P6, PT, R11, 0x31, P6 ;  /* 0x000000310b00780c */ /* 0x000fc400037c1670 */
[----:B------:R-:W-:Y:S02]  /*3bf0*/  FMNMX.FTZ R15, R170, R15, !PT ;  /* 0x0000000faa0f7209 */ /* 0x000fe40007810000 */
[----:B------:R-:W-:Y:S02]  /*3c00*/  FMNMX.FTZ R0, R167, R0, !PT ;  /* 0x00000000a7007209 */ /* 0x000fe40007810000 */
[----:B------:R-:W-:Y:S02]  /*3c10*/  ISETP.GT.AND P4, PT, R12, 0x38, P0 ;  /* 0x000000380c00780c */ /* 0x000fe40000784270 */
[----:B------:R-:W-:Y:S02]  /*3c20*/  ISETP.LT.OR P5, PT, R11, 0x32, P5 ;  /* 0x000000320b00780c */ /* 0x000fe40002fa1670 */
[----:B------:R-:W-:Y:S02]  /*3c30*/  FSEL R166, R70, -INF , !P6 ;  /* 0xff80000046a67808 */ /* 0x000fe40007000000 */
[----:B------:R-:W-:-:S02]  /*3c40*/  FMNMX.FTZ R15, R164, R15, !PT ;  /* 0x0000000fa40f7209 */ /* 0x000fc40007810000 */
[----:B------:R-:W-:Y:S02]  /*3c50*/  FMNMX.FTZ R0, R165, R0, !PT ;  /* 0x00000000a5007209 */ /* 0x000fe40007810000 */
[----:B------:R-:W-:Y:S02]  /*3c60*/  ISETP.GT.AND P0, PT, R12, 0x39, P0 ;  /* 0x000000390c00780c */ /* 0x000fe40000704270 */
[----:B------:R-:W-:Y:S02]  /*3c70*/  FSEL R142, R71, -INF , !P5 ;  /* 0xff800000478e7808 */ /* 0x000fe40006800000 */
[----:B------:R-:W-:Y:S02]  /*3c80*/  ISETP.LT.OR P4, PT, R11, 0x39, P4 ;  /* 0x000000390b00780c */ /* 0x000fe40002781670 */
[----:B------:R-:W-:Y:S02]  /*3c90*/  FMNMX.FTZ R15, R166, R15, !PT ;  /* 0x0000000fa60f7209 */ /* 0x000fe40007810000 */
[----:B------:R-:W-:-:S02]  /*3ca0*/  FMNMX.FTZ R0, R143, R0, !PT ;  /* 0x000000008f007209 */ /* 0x000fc40007810000 */
[----:B------:R-:W-:Y:S02]  /*3cb0*/  ISETP.LT.OR P0, PT, R11, 0x3a, P0 ;  /* 0x0000003a0b00780c */ /* 0x000fe40000701670 */
[----:B------:R-:W-:Y:S02]  /*3cc0*/  FSEL R140, R74, -INF , !P4 ;  /* 0xff8000004a8c7808 */ /* 0x000fe40006000000 */
[----:B------:R-:W-:Y:S02]  /*3cd0*/  FMNMX.FTZ R15, R142, R15, !PT ;  /* 0x0000000f8e0f7209 */ /* 0x000fe40007810000 */
[----:B------:R-:W-:Y:S02]  /*3ce0*/  FMNMX.FTZ R0, R141, R0, !PT ;  /* 0x000000008d007209 */ /* 0x000fe40007810000 */
[----:B------:R-:W-:Y:S02]  /*3cf0*/  FSEL R160, R75, -INF , !P0 ;  /* 0xff8000004ba07808 */ /* 0x000fe40004000000 */
        /* <DEDUP_REMOVED lines=20> */
[----:B------:R-:W-:Y:S01]  /*3e40*/  PLOP3.LUT P0, PT, PT, PT, UP1, 0x40, 0x0 ;  /* 0x000000000000781c */ /* 0x000fe20003f0e818 */
[----:B------:R-:W-:Y:S01]  /*3e50*/  FFMA.FTZ R147, R29, c[0x0][0x2d0], -R168 ;  /* 0x0000b4001d937a23 */ /* 0x000fe200000108a8 */
[----:B------:R-:W-:Y:S01]  /*3e60*/  MUFU.EX2 R154, R154 ;  /* 0x0000009a009a7308 */ /* 0x000fe20000000800 */
[----:B------:R-:W-:-:S02]  /*3e70*/  FFMA.FTZ R148, R34, c[0x0][0x2d0], -R159 ;  /* 0x0000b40022947a23 */ /* 0x000fc4000001089f */
[--C-:B------:R-:W-:Y:S01]  /*3e80*/  FFMA.FTZ R149, R14, c[0x0][0x2d0], -R159.reuse ;  /* 0x0000b4000e957a23 */ /* 0x100fe2000001089f */
[----:B------:R-:W-:Y:S01]  /*3e90*/  LDSM.16.MT88.4 R32, [R188+0x900] ;  /* 0x00090000bc20783b */ /* 0x000fe20000004200 */
[--C-:B------:R-:W-:Y:S02]  /*3ea0*/  FFMA.FTZ R150, R30, c[0x0][0x2d0], -R159.reuse ;  /* 0x0000b4001e967a23 */ /* 0x100fe4000001089f */
[--C-:B------:R-:W-:Y:S01]  /*3eb0*/  FFMA.FTZ R15, R6, c[0x0][0x2d0], -R159.reuse ;  /* 0x0000b400060f7a23 */ /* 0x100fe2000001089f */
[----:B------:R-:W1:Y:S01]  /*3ec0*/  MUFU.EX2 R153, R153 ;  /* 0x0000009900997308 */ /* 0x000e620000000800 */
[--C-:B------:R-:W-:Y:S01]  /*3ed0*/  FFMA.FTZ R151, R7, c[0x0][0x2d0], -R168.reuse ;  /* 0x0000b40007977a23 */ /* 0x100fe200000108a8 */
[----:B------:R-:W-:Y:S01]  /*3ee0*/  LDSM.16.MT88.4 R28, [R190+0x2900] ;  /* 0x00290000be1c783b */ /* 0x000fe20000004200 */
[--C-:B------:R-:W-:Y:S02]  /*3ef0*/  FFMA.FTZ R145, R5, c[0x0][0x2d0], -R168.reuse ;  /* 0x0000b40005917a23 */ /* 0x100fe400000108a8 */
[----:B------:R-:W-:Y:S01]  /*3f00*/  FFMA.FTZ R14, R21, c[0x0][0x2d0], -R168 ;  /* 0x0000b400150e7a23 */ /* 0x000fe200000108a8 */
[----:B------:R-:W2:Y:S01]  /*3f10*/  LDSM.16.MT88.4 R4, [R188+0x4100] ;  /* 0x00410000bc04783b */ /* 0x000ea20000004200 */
[--C-:B------:R-:W-:Y:S01]  /*3f20*/  FFMA.FTZ R13, R10, c[0x0][0x2d0], -R159.reuse ;  /* 0x0000b4000a0d7a23 */ /* 0x100fe2000001089f */
[----:B------:R-:W-:Y:S01]  /*3f30*/  MUFU.EX2 R152, R152 ;  /* 0x0000009800987308 */ /* 0x000fe20000000800 */
[----:B------:R-:W-:-:S02]  /*3f40*/  FFMA.FTZ R3, R22, c[0x0][0x2d0], -R159 ;  /* 0x0000b40016037a23 */ /* 0x000fc4000001089f */
[--C-:B------:R-:W-:Y:S01]  /*3f50*/  FFMA.FTZ R2, R8, c[0x0][0x2d0], -R159.reuse ;  /* 0x0000b40008027a23 */ /* 0x100fe2000001089f */
[----:B------:R-:W-:Y:S01]  /*3f60*/  LDSM.16.MT88.4 R20, [R189+0x2900] ;  /* 0x00290000bd14783b */ /* 0x000fe20000004200 */
[--C-:B------:R-:W-:Y:S02]  /*3f70*/  FFMA.FTZ R146, R25, c[0x0][0x2d0], -R168.reuse ;  /* 0x0000b40019927a23 */ /* 0x100fe400000108a8 */
[----:B------:R-:W-:Y:S01]  /*3f80*/  FFMA.FTZ R144, R26, c[0x0][0x2d0], -R159 ;  /* 0x0000b4001a907a23 */ /* 0x000fe2000001089f */
[----:B------:R-:W3:Y:S01]  /*3f90*/  MUFU.EX2 R147, R147 ;  /* 0x0000009300937308 */ /* 0x000ee20000000800 */
[----:B------:R-:W4:Y:S01]  /*3fa0*/  LDSM.16.MT88.4 R8, [R195+0x2900] ;  /* 0x00290000c308783b */ /* 0x000f220000004200 */
[----:B-1----:R-:W-:Y:S01]  /*3fb0*/  F2FP.PACK_AB R96, R153, R154 ;  /* 0x0000009a9960723e */ /* 0x002fe200000000ff */
[--C-:B------:R-:W-:Y:S02]  /*3fc0*/  FFMA.FTZ R158, R163, c[0x0][0x2d0], -R168.reuse ;  /* 0x0000b400a39e7a23 */ /* 0x100fe400000108a8 */
[----:B------:R-:W1:Y:S01]  /*3fd0*/  LDSM.16.MT88.4 R24, [R195+0x900] ;  /* 0x00090000c318783b */ /* 0x000e620000004200 */
[----:B------:R-:W-:-:S02]  /*3fe0*/  FFMA.FTZ R156, R161, c[0x0][0x2d0], -R168 ;  /* 0x0000b400a19c7a23 */ /* 0x000fc400000108a8 */
[----:B------:R-:W-:Y:S01]  /*3ff0*/  MUFU.EX2 R148, R148 ;  /* 0x0000009400947308 */ /* 0x000fe20000000800 */
[--C-:B------:R-:W-:Y:S02]  /*4000*/  FFMA.FTZ R155, R155, c[0x0][0x2d0], -R168.reuse ;  /* 0x0000b4009b9b7a23 */ /* 0x100fe400000108a8 */
[----:B------:R-:W-:Y:S02]  /*4010*/  FFMA.FTZ R157, R157, c[0x0][0x2d0], -R168 ;  /* 0x0000b4009d9d7a23 */ /* 0x000fe400000108a8 */
[--C-:B------:R-:W-:Y:S02]  /*4020*/  FFMA.FTZ R161, R172, c[0x0][0x2d0], -R159.reuse ;  /* 0x0000b400aca17a23 */ /* 0x100fe4000001089f */
[--C-:B------:R-:W-:Y:S01]  /*4030*/  FFMA.FTZ R162, R162, c[0x0][0x2d0], -R159.reuse ;  /* 0x0000b400a2a27a23 */ /* 0x100fe2000001089f */
[----:B------:R-:W5:Y:S01]  /*4040*/  MUFU.EX2 R149, R149 ;  /* 0x0000009500957308 */ /* 0x000f620000000800 */
[----:B---3--:R-:W-:Y:S01]  /*4050*/  F2FP.PACK_AB R98, R147, R152 ;  /* 0x000000989362723e */ /* 0x008fe200000000ff */
[----:B------:R-:W-:-:S02]  /*4060*/  FFMA.FTZ R163, R170, c[0x0][0x2d0], -R159 ;  /* 0x0000b400aaa37a23 */ /* 0x000fc4000001089f */
[--C-:B------:R-:W-:Y:S02]  /*4070*/  FFMA.FTZ R164, R164, c[0x0][0x2d0], -R159.reuse ;  /* 0x0000b400a4a47a23 */ /* 0x100fe4000001089f */
[--C-:B------:R-:W-:Y:S02]  /*4080*/  FFMA.FTZ R170, R165, c[0x0][0x2d0], -R168.reuse ;  /* 0x0000b400a5aa7a23 */ /* 0x100fe400000108a8 */
[----:B------:R-:W-:Y:S01]  /*4090*/  MUFU.EX2 R150, R150 ;  /* 0x0000009600967308 */ /* 0x000fe20000000800 */
[--C-:B------:R-:W-:Y:S02]  /*40a0*/  FFMA.FTZ R167, R167, c[0x0][0x2d0], -R168.reuse ;  /* 0x0000b400a7a77a23 */ /* 0x100fe400000108a8 */
[--C-:B------:R-:W-:Y:S02]  /*40b0*/  FFMA.FTZ R165, R143, c[0x0][0x2d0], -R168.reuse ;  /* 0x0000b4008fa57a23 */ /* 0x100fe400000108a8 */
[----:B------:R-:W-:Y:S02]  /*40c0*/  FFMA.FTZ R210, R141, c[0x0][0x2d0], -R168 ;  /* 0x0000b4008dd27a23 */ /* 0x000fe400000108a8 */
[--C-:B------:R-:W-:Y:S01]  /*40d0*/  FFMA.FTZ R166, R166, c[0x0][0x2d0], -R159.reuse ;  /* 0x0000b400a6a67a23 */ /* 0x100fe2000001089f */
[----:B------:R-:W3:Y:S01]  /*40e0*/  MUFU.EX2 R15, R15 ;  /* 0x0000000f000f7308 */ /* 0x000ee20000000800 */
[----:B-----5:R-:W-:Y:S01]  /*40f0*/  F2FP.PACK_AB R97, R149, R148 ;  /* 0x000000949561723e */ /* 0x020fe200000000ff */
[----:B------:R-:W-:-:S02]  /*4100*/  FFMA.FTZ R169, R142, c[0x0][0x2d0], -R159 ;  /* 0x0000b4008ea97a23 */ /* 0x000fc4000001089f */
[--C-:B------:R-:W-:Y:S02]  /*4110*/  FFMA.FTZ R168, R140, c[0x0][0x2d0], -R159.reuse ;  /* 0x0000b4008ca87a23 */ /* 0x100fe4000001089f */
[----:B------:R-:W-:Y:S01]  /*4120*/  FFMA.FTZ R211, R160, c[0x0][0x2d0], -R159 ;  /* 0x0000b400a0d37a23 */ /* 0x000fe2000001089f */
[----:B------:R-:W-:Y:S01]  /*4130*/  LDSM.16.MT88.4 R140, [R190+0x1900] ;  /* 0x00190000be8c783b */ /* 0x000fe20000004200 */
[----:B------:R-:W-:Y:S01]  /*4140*/  MUFU.EX2 R151, R151 ;  /* 0x0000009700977308 */ /* 0x000fe20000000800 */
[----:B------:R-:W-:Y:S02]  /*4150*/  FADD.FTZ R153, R154, R153 ;  /* 0x000000999a997221 */ /* 0x000fe40000010000 */
[----:B------:R-:W-:Y:S02]  /*4160*/  FADD.FTZ R149, R148, R149 ;  /* 0x0000009594957221 */ /* 0x000fe40000010000 */
[----:B------:R-:W-:Y:S01]  /*4170*/  FADD.FTZ R152, R152, R153 ;  /* 0x0000009998987221 */ /* 0x000fe20000010000 */
[----:B---3--:R-:W-:-:S02]  /*4180*/  F2FP.PACK_AB R99, R15, R150 ;  /* 0x000000960f63723e */ /* 0x008fc400000000ff */
[----:B------:R-:W3:Y:S01]  /*4190*/  MUFU.EX2 R146, R146 ;  /* 0x0000009200927308 */ /* 0x000ee20000000800 */
[----:B------:R-:W-:Y:S02]  /*41a0*/  FADD.FTZ R150, R150, R149 ;  /* 0x0000009596967221 */ /* 0x000fe40000010000 */
[----:B------:R-:W-:Y:S02]  /*41b0*/  FADD.FTZ R152, R147, R152 ;  /* 0x0000009893987221 */ /* 0x000fe40000010000 */
        /* <DEDUP_REMOVED lines=45> */
[C---:B--2---:R-:W-:Y:S07]  /*4490*/  HMMA.16816.F32 R92, R96.reuse, R4, RZ ;  /* 0x00000004605c723c */ /* 0x044fee00000018ff */
[----:B---3--:R-:W-:Y:S01]  /*44a0*/  F2FP.PACK_AB R4, R146, R151 ;  /* 0x000000979204723e */ /* 0x008fe200000000ff */
[----:B------:R-:W-:Y:S01]  /*44b0*/  HMMA.16816.F32 R96, R96, R6, RZ ;  /* 0x000000066060723c */ /* 0x000fe200000018ff */
[----:B-----5:R-:W-:Y:S01]  /*44c0*/  F2FP.PACK_AB R5, R13, R144 ;  /* 0x000000900d05723e */ /* 0x020fe200000000ff */
[----:B------:R-:W-:-:S02]  /*44d0*/  FADD.FTZ R151, R151, R152 ;  /* 0x0000009897977221 */ /* 0x000fc40000010000 */
[----:B------:R-:W-:Y:S02]  /*44e0*/  FADD.FTZ R144, R144, R15 ;  /* 0x0000000f90907221 */ /* 0x000fe40000010000 */
[----:B------:R-:W-:Y:S01]  /*44f0*/  FADD.FTZ R146, R146, R151 ;  /* 0x0000009792927221 */ /* 0x000fe20000010000 */
[----:B------:R-:W-:Y:S01]  /*4500*/  F2FP.PACK_AB R6, R14, R145 ;  /* 0x000000910e06723e */ /* 0x000fe200000000ff */
[----:B------:R-:W-:Y:S01]  /*4510*/  FADD.FTZ R144, R13, R144 ;  /* 0x000000900d907221 */ /* 0x000fe20000010000 */
[----:B-1----:R-:W-:Y:S01]  /*4520*/  F2FP.PACK_AB R7, R2, R3 ;  /* 0x000000030207723e */ /* 0x002fe200000000ff */
        /* <DEDUP_REMOVED lines=34> */
[C---:B---3--:R-:W-:Y:S08]  /*4750*/  HMMA.16816.F32 R68, R4.reuse, R24, R68 ;  /* 0x000000180444723c */ /* 0x048ff00000001844 */
[C---:B------:R-:W-:Y:S01]  /*4760*/  HMMA.16816.F32 R72, R4.reuse, R26, R72 ;  /* 0x0000001a0448723c */ /* 0x040fe20000001848 */
[----:B------:R-:W-:Y:S07]  /*4770*/  LDSM.16.MT88.4 R24, [R195+0x5100] ;  /* 0x00510000c318783b */ /* 0x000fee0000004200 */
[C---:B----4-:R-:W-:Y:S08]  /*4780*/  HMMA.16816.F32 R92, R4.reuse, R16, R92 ;  /* 0x00000010045c723c */ /* 0x050ff0000000185c */
        /* <DEDUP_REMOVED lines=14> */
[----:B------:R-:W-:-:S03]  /*4870*/  FADD.FTZ R163, R164, R163 ;  /* 0x000000a3a4a37221 */ /* 0x000fc60000010000 */
        /* <DEDUP_REMOVED lines=29> */
[C---:B------:R-:W-:Y:S08]  /*4a50*/  HMMA.16816.F32 R116, R4.reuse, R32, R116 ;  /* 0x000000200474723c */ /* 0x040ff00000001874 */
[C---:B------:R-:W-:Y:S01]  /*4a60*/  HMMA.16816.F32 R120, R4.reuse, R34, R120 ;  /* 0x000000220478723c */ /* 0x040fe20000001878 */
[----:B------:R-:W5:Y:S07]  /*4a70*/  LDSM.16.MT88.4 R32, [R190+0x3900] ;  /* 0x00390000be20783b */ /* 0x000f6e0000004200 */
[C---:B------:R-:W-:Y:S08]  /*4a80*/  HMMA.16816.F32 R44, R4.reuse, R28, R44 ;  /* 0x0000001c042c723c */ /* 0x040ff0000000182c */
[----:B------:R-:W-:Y:S01]  /*4a90*/  HMMA.16816.F32 R48, R4, R30, R48 ;  /* 0x0000001e0430723c */ /* 0x000fe20000001830 */
[----:B------:R-:W2:Y:S06]  /*4aa0*/  LDSM.16.MT88.4 R28, [R189+0x3900] ;  /* 0x00390000bd1c783b */ /* 0x000eac0000004200 */
        /* <DEDUP_REMOVED lines=9> */
[----:B---3--:R-:W-:Y:S01]  /*4b40*/  HMMA.16816.F32 R128, R4, R16, R128 ;  /* 0x000000100480723c */ /* 0x008fe20000001880 */
[----:B------:R-:W-:-:S02]  /*4b50*/  FADD.FTZ R168, R168, R169 ;  /* 0x000000a9a8a87221 */ /* 0x000fc40000010000 */
[----:B------:R-:W-:Y:S02]  /*4b60*/  FADD.FTZ R210, R210, R165 ;  /* 0x000000a5d2d27221 */ /* 0x000fe40000010000 */
[----:B------:R-:W-:-:S03]  /*4b70*/  FADD.FTZ R211, R211, R168 ;  /* 0x000000a8d3d37221 */ /* 0x000fc60000010000 */
        /* <DEDUP_REMOVED lines=9> */
[C---:B------:R-:W-:Y:S08]  /*4c10*/  HMMA.16816.F32 R104, R4.reuse, R142, R104 ;  /* 0x0000008e0468723c */ /* 0x040ff00000001868 */
[C---:B------:R-:W-:Y:S08]  /*4c20*/  HMMA.16816.F32 R108, R4.reuse, R136, R108 ;  /* 0x00000088046c723c */ /* 0x040ff0000000186c */
[C---:B------:R-:W-:Y:S08]  /*4c30*/  HMMA.16816.F32 R112, R4.reuse, R138, R112 ;  /* 0x0000008a0470723c */ /* 0x040ff00000001870 */
[C---:B----4-:R-:W-:Y:S08]  /*4c40*/  HMMA.16816.F32 R116, R4.reuse, R132, R116 ;  /* 0x000000840474723c */ /* 0x050ff00000001874 */
[C---:B------:R-:W-:Y:S08]  /*4c50*/  HMMA.16816.F32 R120, R4.reuse, R134, R120 ;  /* 0x000000860478723c */ /* 0x040ff00000001878 */
[C---:B-----5:R-:W-:Y:S08]  /*4c60*/  HMMA.16816.F32 R44, R4.reuse, R32, R44 ;  /* 0x00000020042c723c */ /* 0x060ff0000000182c */
[C---:B------:R-:W-:Y:S08]  /*4c70*/  HMMA.16816.F32 R48, R4.reuse, R34, R48 ;  /* 0x000000220430723c */ /* 0x040ff00000001830 */
[C---:B------:R-:W-:Y:S08]  /*4c80*/  HMMA.16816.F32 R52, R4.reuse, R28, R52 ;  /* 0x0000001c0434723c */ /* 0x040ff00000001834 */
[C---:B------:R-:W-:Y:S08]  /*4c90*/  HMMA.16816.F32 R56, R4.reuse, R30, R56 ;  /* 0x0000001e0438723c */ /* 0x040ff00000001838 */
[C---:B------:R-:W-:Y:S08]  /*4ca0*/  HMMA.16816.F32 R60, R4.reuse, R24, R60 ;  /* 0x00000018043c723c */ /* 0x040ff0000000183c */
[C---:B------:R-:W-:Y:S08]  /*4cb0*/  HMMA.16816.F32 R64, R4.reuse, R26, R64 ;  /* 0x0000001a0440723c */ /* 0x040ff00000001840 */
[C---:B---3--:R-:W-:Y:S08]  /*4cc0*/  HMMA.16816.F32 R76, R4.reuse, R16, R76 ;  /* 0x00000010044c723c */ /* 0x048ff0000000184c */
[C---:B------:R-:W-:Y:S08]  /*4cd0*/  HMMA.16816.F32 R80, R4.reuse, R18, R80 ;  /* 0x000000120450723c */ /* 0x040ff00000001850 */
[C---:B-1----:R-:W-:Y:S08]  /*4ce0*/  HMMA.16816.F32 R84, R4.reuse, R8, R84 ;  /* 0x000000080454723c */ /* 0x042ff00000001854 */
[C---:B------:R-:W-:Y:S08]  /*4cf0*/  HMMA.16816.F32 R88, R4.reuse, R10, R88 ;  /* 0x0000000a0458723c */ /* 0x040ff00000001858 */
[C---:B--2---:R-:W-:Y:S08]  /*4d00*/  HMMA.16816.F32 R92, R4.reuse, R20, R92 ;  /* 0x00000014045c723c */ /* 0x044ff0000000185c */
[----:B------:R-:W-:Y:S01]  /*4d10*/  HMMA.16816.F32 R96, R4, R22, R96 ;  /* 0x000000160460723c */ /* 0x000fe20000001860 */
[----:B------:R-:W-:Y:S07]  /*4d20*/  @P0 BRA `(.L_x_359) ;  /* 0x0000014000000947 */ /* 0x000fee0003800000 */
        /* <DEDUP_REMOVED lines=11> */
.L_x_360:
[----:B------:R-:W-:Y:S02]  /*4de0*/  ULDC UR4, c[0x0][0x32c] ;  /* 0x0000cb0000047ab9 */ /* 0x000fe40000000800 */
[----:B------:R-:W-:-:S03]  /*4df0*/  UISETP.NE.AND UP0, UPT, UR19, UR4, UPT ;  /* 0x000000041300728c */ /* 0x000fc6000bf05270 */
[----:B------:R-:W-:Y:S02]  /*4e00*/  ULDC.64 UR4, c[0x0][0x330] ;  /* 0x0000cc0000047ab9 */ /* 0x000fe40000000a00 */
[----:B------:R-:W-:-:S06]  /*4e10*/  UIMAD.WIDE.U32 UR18, UR7, UR4, URZ ;  /* 0x00000004071272a5 */ /* 0x000fcc000f8e003f */
[----:B------:R-:W-:Y:S02]  /*4e20*/  @UP0 USHF.R.U32.HI UR7, URZ, UR5, UR19 ;  /* 0x000000053f070299 */ /* 0x000fe40008011613 */
.L_x_361:
[----:B------:R-:W-:Y:S02]  /*4e30*/  ULDC UR4, c[0x0][0x32c] ;  /* 0x0000cb0000047ab9 */ /* 0x000fe40000000800 */
[----:B------:R-:W-:-:S04]  /*4e40*/  UIMAD UR4, UR7, UR4, UR4 ;  /* 0x00000004070472a4 */ /* 0x000fc8000f8e0204 */
[----:B------:R-:W-:-:S04]  /*4e50*/  UISETP.LT.AND UP0, UPT, UR6, UR4, UPT ;  /* 0x000000040600728c */ /* 0x000fc8000bf01270 */
[----:B------:R-:W-:-:S04]  /*4e60*/  USEL UR6, UR6, UR4, UP0 ;  /* 0x0000000406067287 */ /* 0x000fc80008000000 */
.L_x_359:
[----:B------:R-:W-:-:S04]  /*4e70*/  USHF.R.S32.HI UR4, URZ, 0x1f, UR6 ;  /* 0x0000001f3f047899 */ /* 0x000fc80008011406 */
[----:B------:R-:W-:-:S04]  /*4e80*/  ULEA.HI UR4, UR4, UR6, URZ, 0x6 ;  /* 0x0000000604047291 */ /* 0x000fc8000f8f303f */
[----:B------:R-:W-:-:S04]  /*4e90*/  USHF.R.S32.HI UR18, URZ, 0x6, UR4 ;  /* 0x000000063f127899 */ /* 0x000fc80008011404 */
[----:B------:R-:W-:-:S04]  /*4ea0*/  UISETP.LT.AND UP0, UPT, UR8, UR18, UPT ;  /* 0x000000120800728c */ /* 0x000fc8000bf01270 */
[----:B------:R-:W-:-:S04]  /*4eb0*/  USEL UR18, UR8, UR18, !UP0 ;  /* 0x0000001208127287 */ /* 0x000fc8000c000000 */
[----:B------:R-:W-:-:S06]  /*4ec0*/  UISETP.GE.AND UP0, UPT, UR13, UR18, UPT ;  /* 0x000000120d00728c */ /* 0x000fcc000bf06270 */
[----:B------:R-:W-:-:S13]  /*4ed0*/  PLOP3.LUT P0, PT, PT, PT, UP0, 0x80, 0x0 ;  /* 0x000000000000781c */ /* 0x000fda0003f0f008 */
[----:B------:R-:W-:Y:S05]  /*4ee0*/  @!P0 BRA `(.L_x_362) ;  /* 0x0000352000008947 */ /* 0x000fea0003800000 */
[----:B------:R-:W-:Y:S01]  /*4ef0*/  PLOP3.LUT P4, PT, PT, PT, UP2, 0x80, 0x0 ;  /* 0x000000000000781c */ /* 0x000fe20003f8f028 */
[----:B------:R-:W-:Y:S01]  /*4f00*/  IMAD.MOV.U32 R2, RZ, RZ, R12 ;  /* 0x000000ffff027224 */ /* 0x000fe200078e000c */
[----:B------:R-:W-:Y:S01]  /*4f10*/  PLOP3.LUT P0, PT, PT, PT, UP2, 0x80, 0x0 ;  /* 0x000000000000781c */ /* 0x000fe20003f0f028 */
[----:B------:R-:W-:Y:S01]  /*4f20*/  IMAD.MOV.U32 R3, RZ, RZ, R0 ;  /* 0x000000ffff037224 */ /* 0x000fe200078e0000 */
[C---:B------:R-:W-:Y:S01]  /*4f30*/  IADD3 R220, P6, R200.reuse, 0x40, RZ ;  /* 0x00000040c8dc7810 */ /* 0x040fe20007fde0ff */
[----:B------:R-:W-:Y:S01]  /*4f40*/  ULDC.64 UR6, c[0x0][0x208] ;  /* 0x0000820000067ab9 */ /* 0x000fe20000000a00 */
[----:B------:R-:W-:Y:S01]  /*4f50*/  IADD3 R218, P5, R200, 0x80, RZ ;  /* 0x00000080c8da7810 */ /* 0x000fe20007fbe0ff */
[----:B------:R-:W-:Y:S02]  /*4f60*/  ULDC.64 UR4, c[0x0][0x1e0] ;  /* 0x0000780000047ab9 */ /* 0x000fe40000000a00 */
[--C-:B------:R-:W-:Y:S01]  /*4f70*/  IMAD.X R219, RZ, RZ, R207.reuse, P6 ;  /* 0x000000ffffdb7224 */ /* 0x100fe200030e06cf */
[----:B------:R-:W-:Y:S01]  /*4f80*/  IADD3 R214, P6, R202, 0x80, RZ ;  /* 0x00000080cad67810 */ /* 0x000fe20007fde0ff */
[----:B------:R-:W-:-:S02]  /*4f90*/  IMAD.X R217, RZ, RZ, R207, P5 ;  /* 0x000000ffffd97224 */ /* 0x000fc400028e06cf */
[----:B------:R-:W-:Y:S01]  /*4fa0*/  @P4 IMAD.HI.U32 R212, R204, c[0x0][0x2c8], RZ ;  /* 0x0000b200ccd44a27 */ /* 0x000fe200078e00ff */
[----:B------:R-:W-:-:S03]  /*4fb0*/  IADD3 R216, P4, R202, 0x40, RZ ;  /* 0x00000040cad87810 */ /* 0x000fc60007f9e0ff */
[--C-:B------:R-:W-:Y:S01]  /*4fc0*/  IMAD.X R213, RZ, RZ, R209.reuse, P6 ;  /* 0x000000ffffd57224 */ /* 0x100fe200030e06d1 */
[----:B------:R-:W-:Y:S01]  /*4fd0*/  @P0 SHF.R.U32.HI R212, RZ, c[0x0][0x2cc], R212 ;  /* 0x0000b300ffd40a19 */ /* 0x000fe200000116d4 */
[----:B------:R-:W-:Y:S02]  /*4fe0*/  IMAD.X R215, RZ, RZ, R209, P4 ;  /* 0x000000ffffd77224 */ /* 0x000fe400020e06d1 */
.L_x_371:
[----:B------:R-:W-:Y:S04]  /*4ff0*/  DEPBAR.LE SB0, 0x0 ;  /* 0x000080000000791a */ /* 0x000fe80000000000 */
[----:B------:R-:W-:Y:S01]  /*5000*/  BAR.SYNC.DEFER_BLOCKING 0x0 ;  /* 0x0000000000007b1d */ /* 0x000fe20000010000 */
[----:B------:R-:W-:Y:S06]  /*5010*/  UISETP.GT.AND UP3, UPT, UR8, UR13, UPT ;  /* 0x0000000d0800728c */ /* 0x000fec000bf64270 */
[----:B------:R-:W-:Y:S05]  /*5020*/  PLOP3.LUT P0, PT, PT, PT, UP3, 0x80, 0x0 ;  /* 0x000000000000781c */ /* 0x000fea0003f0f038 */
[----:B------:R-:W-:Y:S02]  /*5030*/  @!UP3 USHF.R.S32.HI UR19, URZ, 0x1f, UR13 ;  /* 0x0000001f3f13b899 */ /* 0x000fe4000801140d */
[----:B------:R-:W-:Y:S02]  /*5040*/  @!UP3 UIMAD.WIDE.U32 UR22, UR13, UR6, URZ ;  /* 0x000000060d16b2a5 */ /* 0x000fe4000f8e003f */
[----:B------:R-:W-:Y:S02]  /*5050*/  @!UP3 UIMAD UR19, UR19, UR6, URZ ;  /* 0x000000061313b2a4 */ /* 0x000fe4000f8e023f */
[----:B------:R-:W-:Y:S02]  /*5060*/  @!UP3 USHF.L.U32 UR20, UR22, 0x6, URZ ;  /* 0x000000061614b899 */ /* 0x000fe4000800063f */
[----:B------:R-:W-:Y:S01]  /*5070*/  @!UP3 UIMAD UR19, UR13, UR7, UR19 ;  /* 0x000000070d13b2a4 */ /* 0x000fe2000f8e0213 */
[----:B------:R-:W-:Y:S03]  /*5080*/  LDSM.16.M88.4 R132, [R198+0xc100] ;  /* 0x00c10000c684783b */ /* 0x000fe60000000200 */
[----:B------:R-:W-:Y:S01]  /*5090*/  @!P0 IADD3 R221, P6, R200, UR20, RZ ;  /* 0x00000014c8dd8c10 */ /* 0x000fe2000ffde0ff */
[----:B------:R-:W-:Y:S01]  /*50a0*/  @!UP3 UIADD3 UR19, UR23, UR19, URZ ;  /* 0x000000131713b290 */ /* 0x000fe2000fffe03f */
[----:B------:R-:W-:Y:S01]  /*50b0*/  @!P0 IADD3 R223, P5, R220, UR20, RZ ;  /* 0x00000014dcdf8c10 */ /* 0x000fe2000ffbe0ff */
[----:B------:R-:W1:Y:S01]  /*50c0*/  LDSM.16.M88.4 R136, [R197+0x6100] ;  /* 0x00610000c588783b */ /* 0x000e620000000200 */
[----:B------:R-:W-:Y:S01]  /*50d0*/  @!P0 IADD3 R225, P4, R218, UR20, RZ ;  /* 0x00000014dae18c10 */ /* 0x000fe2000ff9e0ff */
[----:B------:R-:W-:Y:S02]  /*50e0*/  @!UP3 USHF.L.U64.HI UR19, UR22, 0x6, UR19 ;  /* 0x000000061613b899 */ /* 0x000fe40008010213 */
[----:B------:R-:W-:Y:S01]  /*50f0*/  @!UP3 ULEA UR20, UP0, UR6, UR20, 0x5 ;  /* 0x000000140614b291 */ /* 0x000fe2000f80283f */
[----:B------:R-:W2:Y:S03]  /*5100*/  LDSM.16.M88.4 R140, [R197+0x6900] ;  /* 0x00690000c58c783b */ /* 0x000ea60000000200 */
[----:B------:R-:W-:Y:S02]  /*5110*/  @!P0 IADD3.X R0, R207, UR19, RZ, P6, !PT ;  /* 0x00000013cf008c10 */ /* 0x000fe4000b7fe4ff */
[----:B------:R-:W3:Y:S01]  /*5120*/  LDSM.16.M88.4 R144, [R197+0x7100] ;  /* 0x00710000c590783b */ /* 0x000ee20000000200 */
[----:B------:R-:W-:Y:S02]  /*5130*/  @!P0 LEA R230, P6, R221, c[0x0][0x1f8], 0x1 ;  /* 0x00007e00dde68a11 */ /* 0x000fe400078c08ff */
[----:B------:R-:W-:Y:S02]  /*5140*/  @!P0 IADD3.X R222, R219, UR19, RZ, P5, !PT ;  /* 0x00000013dbde8c10 */ /* 0x000fe4000affe4ff */
[----:B------:R-:W4:Y:S01]  /*5150*/  LDSM.16.M88.4 R148, [R197+0x7900] ;  /* 0x00790000c594783b */ /* 0x000f220000000200 */
[----:B------:R-:W-:Y:S02]  /*5160*/  @!P0 LEA.HI.X R231, R221, c[0x0][0x1fc], R0, 0x1, P6 ;  /* 0x00007f00dde78a11 */ /* 0x000fe400030f0c00 */
[----:B------:R-:W-:Y:S02]  /*5170*/  @!P0 LEA R228, P5, R223, c[0x0][0x1f8], 0x1 ;  /* 0x00007e00dfe48a11 */ /* 0x000fe400078a08ff */
[----:B------:R-:W-:Y:S01]  /*5180*/  LDSM.16.M88.4 R152, [R194+0xc100] ;  /* 0x00c10000c298783b */ /* 0x000fe20000000200 */
[----:B------:R-:W-:Y:S01]  /*5190*/  @!P0 IADD3.X R224, R217, UR19, RZ, P4, !PT ;  /* 0x00000013d9e08c10 */ /* 0x000fe2000a7fe4ff */
[----:B------:R-:W-:Y:S01]  /*51a0*/  @!UP3 ULEA.HI.X UR19, UR6, UR19, UR7, 0x5, UP0 ;  /* 0x000000130613b291 */ /* 0x000fe200080f2c07 */
[----:B------:R-:W-:Y:S01]  /*51b0*/  @!P0 LEA.HI.X R229, R223, c[0x0][0x1fc], R222, 0x1, P5 ;  /* 0x00007f00dfe58a11 */ /* 0x000fe200028f0cde */
[----:B------:R-:W-:Y:S01]  /*51c0*/  UISETP.GT.AND UP3, UPT, UR13, UR8, UPT ;  /* 0x000000080d00728c */ /* 0x000fe2000bf64270 */
[----:B------:R-:W5:Y:S01]  /*51d0*/  LDSM.16.M88.4 R156, [R196] ;  /* 0x00000000c49c783b */ /* 0x000f620000000200 */
[C---:B------:R-:W-:Y:S02]  /*51e0*/  @!P0 LEA R226, P4, R225.reuse, c[0x0][0x1f8], 0x1 ;  /* 0x00007e00e1e28a11 */ /* 0x040fe400078808ff */
[----:B------:R-:W-:Y:S02]  /*51f0*/  @!P0 IADD3 R0, P6, R200, UR20, RZ ;  /* 0x00000014c8008c10 */ /* 0x000fe4000ffde0ff */
[----:B------:R-:W3:Y:S01]  /*5200*/  LDSM.16.M88.4 R160, [R187] ;  /* 0x00000000bba0783b */ /* 0x000ee20000000200 */
[----:B------:R-:W-:Y:S02]  /*5210*/  @!P0 LEA.HI.X R227, R225, c[0x0][0x1fc], R224, 0x1, P4 ;  /* 0x00007f00e1e38a11 */ /* 0x000fe400020f0ce0 */
[----:B------:R-:W-:Y:S02]  /*5220*/  @!P0 IADD3.X R225, R207, UR19, RZ, P6, !PT ;  /* 0x00000013cfe18c10 */ /* 0x000fe4000b7fe4ff */
[----:B------:R-:W-:Y:S01]  /*5230*/  LDSM.16.M88.4 R164, [R185] ;  /* 0x00000000b9a4783b */ /* 0x000fe20000000200 */
[----:B------:R-:W-:Y:S02]  /*5240*/  @!P0 LEA R232, P6, R0, c[0x0][0x1f8], 0x1 ;  /* 0x00007e0000e88a11 */ /* 0x000fe400078c08ff */
[----:B------:R-:W-:Y:S01]  /*5250*/  @!P0 IADD3 R221, P5, R220, UR20, RZ ;  /* 0x00000014dcdd8c10 */ /* 0x000fe2000ffbe0ff */
[C---:B-1----:R-:W-:Y:S03]  /*5260*/  HMMA.16816.F32 R4, R132.reuse, R136, RZ ;  /* 0x000000888404723c */ /* 0x042fe600000018ff */
[----:B------:R-:W-:Y:S02]  /*5270*/  @!P0 LEA.HI.X R233, R0, c[0x0][0x1fc], R225, 0x1, P6 ;  /* 0x00007f0000e98a11 */ /* 0x000fe400030f0ce1 */
[----:B------:R-:W-:Y:S02]  /*5280*/  @!P0 IADD3.X R234, R219, UR19, RZ, P5, !PT ;  /* 0x00000013dbea8c10 */ /* 0x000fe4000affe4ff */
[C---:B------:R-:W-:Y:S01]  /*5290*/  @!P0 LEA R224, P5, R221.reuse, c[0x0][0x1f8], 0x1 ;  /* 0x00007e00dde08a11 */ /* 0x040fe200078a08ff */
[C---:B------:R-:W-:Y:S01]  /*52a0*/  HMMA.16816.F32 R8, R132.reuse, R138, RZ ;  /* 0x0000008a8408723c */ /* 0x040fe200000018ff */
[----:B------:R-:W1:Y:S03]  /*52b0*/  LDSM.16.M88.4 R136, [R186] ;  /* 0x00000000ba88783b */ /* 0x000e660000000200 */
[----:B------:R-:W-:Y:S02]  /*52c0*/  @!P0 LEA.HI.X R225, R221, c[0x0][0x1fc], R234, 0x1, P5 ;  /* 0x00007f00dde18a11 */ /* 0x000fe400028f0cea */
[----:B------:R-:W-:Y:S01]  /*52d0*/  @!PT LDS RZ, [RZ] ;  /* 0x00000000fffff984 */ /* 0x000fe20000000800 */
[----:B------:R-:W-:Y:S01]  /*52e0*/  @!PT LDS RZ, [RZ] ;  /* 0x00000000fffff984 */ /* 0x000fe20000000800 */
[----:B------:R-:W-:Y:S01]  /*52f0*/  @!PT LDS RZ, [RZ] ;  /* 0x00000000fffff984 */ /* 0x000fe20000000800 */
[----:B------:R1:W-:Y:S01]  /*5300*/  @!P0 LDGSTS.E.BYPASS.LTC128B.128 [R199+0x100], [R230.64], !P3 ;  /* 0x00100000e6c78fae */ /* 0x0003e2000d901d50 */
[----:B------:R-:W-:Y:S01]  /*5310*/  @!P0 IADD3 R223, P4, R218, UR20, RZ ;  /* 0x00000014dadf8c10 */ /* 0x000fe2000ff9e0ff */
[C---:B--2---:R-:W-:Y:S01]  /*5320*/  HMMA.16816.F32 R12, R132.reuse, R140, RZ ;  /* 0x0000008c840c723c */ /* 0x044fe200000018ff */
[----:B------:R-:W-:Y:S02]  /*5330*/  @UP3 UIADD3 UR20, UR13, -0x1, URZ ;  /* 0xffffffff0d143890 */ /* 0x000fe4000fffe03f */
[----:B------:R2:W-:Y:S01]  /*5340*/  @!P0 LDGSTS.E.BYPASS.LTC128B.128 [R199+0x2100], [R228.64], !P2 ;  /* 0x02100000e4c78fae */ /* 0x0005e2000d101d50 */
[----:B------:R-:W-:Y:S01]  /*5350*/  @!P0 IADD3.X R236, R217, UR19, RZ, P4, !PT ;  /* 0x00000013d9ec8c10 */ /* 0x000fe2000a7fe4ff */
[----:B------:R-:W-:Y:S01]  /*5360*/  @UP3 USHF.R.S32.HI UR19, URZ, 0x1f, UR20 ;  /* 0x0000001f3f133899 */ /* 0x000fe20008011414 */
[C---:B------:R-:W-:Y:S01]  /*5370*/  @!P0 LEA R222, P4, R223.reuse, c[0x0][0x1f8], 0x1 ;  /* 0x00007e00dfde8a11 */ /* 0x040fe200078808ff */
[----:B------:R-:W-:Y:S01]  /*5380*/  @UP3 UIMAD.WIDE.U32 UR22, UR20, UR4, URZ ;  /* 0x00000004141632a5 */ /* 0x000fe2000f8e003f */
[C---:B------:R-:W-:Y:S01]  /*5390*/  HMMA.16816.F32 R16, R132.reuse, R142, RZ ;  /* 0x0000008e8410723c */ /* 0x040fe200000018ff */
[----:B------:R1:W-:Y:S01]  /*53a0*/  @!P0 LDGSTS.E.BYPASS.LTC128B.128 [R199+0x4100], [R226.64], !P1 ;  /* 0x04100000e2c78fae */ /* 0x0003e2000c901d50 */
[----:B------:R-:W-:Y:S02]  /*53b0*/  @UP3 UIMAD UR19, UR19, UR4, URZ ;  /* 0x00000004131332a4 */ /* 0x000fe4000f8e023f */
[----:B------:R-:W-:Y:S02]  /*53c0*/  @!P0 LEA.HI.X R223, R223, c[0x0][0x1fc], R236, 0x1, P4 ;  /* 0x00007f00dfdf8a11 */ /* 0x000fe400020f0cec */
[----:B------:R1:W-:Y:S01]  /*53d0*/  @!P0 LDGSTS.E.BYPASS.LTC128B.128 [R199+0x1100], [R232.64], !P3 ;  /* 0x01100000e8c78fae */ /* 0x0003e2000d901d50 */
[----:B------:R-:W-:Y:S01]  /*53e0*/  @UP3 UIMAD UR19, UR20, UR5, UR19 ;  /* 0x00000005141332a4 */ /* 0x000fe2000f8e0213 */
[C---:B---3--:R-:W-:Y:S01]  /*53f0*/  HMMA.16816.F32 R20, R132.reuse, R144, RZ ;  /* 0x000000908414723c */ /* 0x048fe200000018ff */
[----:B------:R-:W-:Y:S02]  /*5400*/  @UP3 USHF.L.U32 UR20, UR22, 0x6, URZ ;  /* 0x0000000616143899 */ /* 0x000fe4000800063f */
[----:B------:R3:W-:Y:S01]  /*5410*/  @!P0 LDGSTS.E.BYPASS.LTC128B.128 [R199+0x3100], [R224.64], !P2 ;  /* 0x03100000e0c78fae */ /* 0x0007e2000d101d50 */
[----:B------:R-:W-:Y:S04]  /*5420*/  @UP3 UIADD3 UR19, UR23, UR19, URZ ;  /* 0x0000001317133290 */ /* 0x000fe8000fffe03f */
[C---:B------:R-:W-:Y:S01]  /*5430*/  HMMA.16816.F32 R24, R132.reuse, R146, RZ ;  /* 0x000000928418723c */ /* 0x040fe200000018ff */
[----:B------:R1:W-:Y:S01]  /*5440*/  @!P0 LDGSTS.E.BYPASS.LTC128B.128 [R199+0x5100], [R222.64], !P1 ;  /* 0x05100000dec78fae */ /* 0x0003e2000c901d50 */
[----:B------:R-:W-:Y:S01]  /*5450*/  PLOP3.LUT P0, PT, PT, PT, UP3, 0x80, 0x0 ;  /* 0x000000000000781c */ /* 0x000fe20003f0f038 */
[----:B------:R-:W-:Y:S03]  /*5460*/  @UP3 USHF.L.U64.HI UR19, UR22, 0x6, UR19 ;  /* 0x0000000616133899 */ /* 0x000fe60008010213 */
[----:B------:R-:W-:Y:S02]  /*5470*/  LDSM.16.M88.4 R140, [R193+0xc100] ;  /* 0x00c10000c18c783b */ /* 0x000fe40000000200 */
[C---:B----4-:R-:W-:Y:S03]  /*5480*/  HMMA.16816.F32 R28, R132.reuse, R148, RZ ;  /* 0x00000094841c723c */ /* 0x050fe600000018ff */
[----:B------:R-:W0:Y:S04]  /*5490*/  LDGDEPBAR ;  /* 0x00000000000079af */ /* 0x000e280000000000 */
[----:B------:R-:W-:Y:S01]  /*54a0*/  @P0 IADD3 R0, P5, R202, UR20, RZ ;  /* 0x00000014ca000c10 */ /* 0x000fe2000ffbe0ff */
[----:B------:R-:W-:Y:S01]  /*54b0*/  HMMA.16816.F32 R32, R132, R150, RZ ;  /* 0x000000968420723c */ /* 0x000fe200000018ff */
[----:B------:R-:W4:Y:S03]  /*54c0*/  LDSM.16.M88.4 R168, [R192+0x6100] ;  /* 0x00610000c0a8783b */ /* 0x000f260000000200 */
[----:B------:R-:W-:Y:S02]  /*54d0*/  @P0 IADD3.X R221, R209, UR19, RZ, P5, !PT ;  /* 0x00000013d1dd0c10 */ /* 0x000fe4000affe4ff */
[----:B------:R-:W4:Y:S01]  /*54e0*/  LDSM.16.M88.4 R172, [R192+0x6900] ;  /* 0x00690000c0ac783b */ /* 0x000f220000000200 */
[----:B--2---:R-:W-:Y:S01]  /*54f0*/  @P0 IADD3 R228, P5, R214, UR20, RZ ;  /* 0x00000014d6e40c10 */ /* 0x004fe2000ffbe0ff */
[C---:B-----5:R-:W-:Y:S03]  /*5500*/  HMMA.16816.F32 R4, R152.reuse, R156, R4 ;  /* 0x0000009c9804723c */ /* 0x060fe60000001804 */
[----:B------:R-:W2:Y:S02]  /*5510*/  LDSM.16.M88.4 R132, [R192+0x7100] ;  /* 0x00710000c084783b */ /* 0x000ea40000000200 */
[C---:B-1----:R-:W-:Y:S02]  /*5520*/  @P0 LEA R222, P4, R0.reuse, c[0x0][0x1c8], 0x1 ;  /* 0x0000720000de0a11 */ /* 0x042fe400078808ff */
[----:B---3--:R-:W-:Y:S01]  /*5530*/  @P0 IADD3.X R225, R213, UR19, RZ, P5, !PT ;  /* 0x00000013d5e10c10 */ /* 0x008fe2000affe4ff */
[C---:B------:R-:W-:Y:S01]  /*5540*/  HMMA.16816.F32 R8, R152.reuse, R158, R8 ;  /* 0x0000009e9808723c */ /* 0x040fe20000001808 */
[----:B------:R-:W1:Y:S03]  /*5550*/  LDSM.16.M88.4 R144, [R192+0x7900] ;  /* 0x00790000c090783b */ /* 0x000e660000000200 */
[----:B------:R-:W-:Y:S02]  /*5560*/  @P0 LEA.HI.X R223, R0, c[0x0][0x1cc], R221, 0x1, P4 ;  /* 0x0000730000df0a11 */ /* 0x000fe400020f0cdd */
[----:B------:R-:W-:Y:S01]  /*5570*/  LDSM.16.M88.4 R148, [R184] ;  /* 0x00000000b894783b */ /* 0x000fe20000000200 */
[----:B------:R-:W-:Y:S01]  /*5580*/  @P0 IADD3 R221, P4, R216, UR20, RZ ;  /* 0x00000014d8dd0c10 */ /* 0x000fe2000ff9e0ff */
[C---:B------:R-:W-:Y:S01]  /*5590*/  HMMA.16816.F32 R12, R152.reuse, R160, R12 ;  /* 0x000000a0980c723c */ /* 0x040fe2000000180c */
[----:B------:R-:W-:Y:S02]  /*55a0*/  @UP3 UIADD3 UR20, UP0, UR12, UR20, URZ ;  /* 0x000000140c143290 */ /* 0x000fe4000ff1e03f */
[----:B------:R-:W-:Y:S01]  /*55b0*/  LDSM.16.M88.4 R156, [R184+0x1000] ;  /* 0x00100000b89c783b */ /* 0x000fe20000000200 */
[----:B------:R-:W-:Y:S02]  /*55c0*/  @P0 LEA R226, P6, R221, c[0x0][0x1c8], 0x1 ;  /* 0x00007200dde20a11 */ /* 0x000fe400078c08ff */
[----:B------:R-:W-:Y:S01]  /*55d0*/  @P0 IADD3.X R0, R215, UR19, RZ, P4, !PT ;  /* 0x00000013d7000c10 */ /* 0x000fe2000a7fe4ff */
[----:B------:R-:W-:Y:S01]  /*55e0*/  @UP3 UIADD3.X UR19, UR11, UR19, URZ, UP0, !UPT ;  /* 0x000000130b133290 */ /* 0x000fe200087fe43f */
[C---:B------:R-:W-:Y:S01]  /*55f0*/  HMMA.16816.F32 R16, R152.reuse, R162, R16 ;  /* 0x000000a29810723c */ /* 0x040fe20000001810 */
[----:B------:R-:W-:Y:S03]  /*5600*/  LDSM.16.M88.4 R160, [R184+0x1800] ;  /* 0x00180000b8a0783b */ /* 0x000fe60000000200 */
[C---:B------:R-:W-:Y:S02]  /*5610*/  @P0 LEA R224, P4, R228.reuse, c[0x0][0x1c8], 0x1 ;  /* 0x00007200e4e00a11 */ /* 0x040fe400078808ff */
[----:B------:R-:W-:Y:S02]  /*5620*/  @P0 LEA.HI.X R227, R221, c[0x0][0x1cc], R0, 0x1, P6 ;  /* 0x00007300dde30a11 */ /* 0x000fe400030f0c00 */
[C---:B------:R-:W-:Y:S04]  /*5630*/  HMMA.16816.F32 R20, R152.reuse, R136, R20 ;  /* 0x000000889814723c */ /* 0x040fe80000001814 */
[----:B------:R-:W-:Y:S02]  /*5640*/  @P0 LEA.HI.X R225, R228, c[0x0][0x1cc], R225, 0x1, P4 ;  /* 0x00007300e4e10a11 */ /* 0x000fe400020f0ce1 */
[----:B------:R-:W-:Y:S02]  /*5650*/  @P0 IADD3 R232, P5, R216, UR20, RZ ;  /* 0x00000014d8e80c10 */ /* 0x000fe4000ffbe0ff */
[C---:B------:R-:W-:Y:S01]  /*5660*/  HMMA.16816.F32 R24, R152.reuse, R138, R24 ;  /* 0x0000008a9818723c */ /* 0x040fe20000001818 */
[----:B------:R-:W3:Y:S03]  /*5670*/  LDSM.16.M88.4 R136, [R191+0xc100] ;  /* 0x00c10000bf88783b */ /* 0x000ee60000000200 */
[----:B------:R-:W-:Y:S02]  /*5680*/  @P0 IADD3 R234, P4, R214, UR20, RZ ;  /* 0x00000014d6ea0c10 */ /* 0x000fe4000ff9e0ff */
[----:B------:R-:W-:Y:S02]  /*5690*/  @P0 IADD3 R0, P6, R202, UR20, RZ ;  /* 0x00000014ca000c10 */ /* 0x000fe4000ffde0ff */
[C---:B------:R-:W-:Y:S04]  /*56a0*/  HMMA.16816.F32 R28, R152.reuse, R164, R28 ;  /* 0x000000a4981c723c */ /* 0x040fe8000000181c */
[----:B------:R-:W-:Y:S02]  /*56b0*/  @P0 IADD3.X R229, R215, UR19, RZ, P5, !PT ;  /* 0x00000013d7e50c10 */ /* 0x000fe4000affe4ff */
[C---:B------:R-:W-:Y:S02]  /*56c0*/  @P0 LEA R230, P5, R232.reuse, c[0x0][0x1c8], 0x1 ;  /* 0x00007200e8e60a11 */ /* 0x040fe400078a08ff */
[----:B------:R-:W-:Y:S01]  /*56d0*/  HMMA.16816.F32 R32, R152, R166, R32 ;  /* 0x000000a69820723c */ /* 0x000fe20000001820 */
[----:B------:R-:W5:Y:S03]  /*56e0*/  LDSM.16.M88.4 R152, [R184+0x800] ;  /* 0x00080000b898783b */ /* 0x000f660000000200 */
[----:B------:R-:W-:Y:S02]  /*56f0*/  @P0 LEA.HI.X R231, R232, c[0x0][0x1cc], R229, 0x1, P5 ;  /* 0x00007300e8e70a11 */ /* 0x000fe400028f0ce5 */
[----:B------:R-:W-:Y:S01]  /*5700*/  LDSM.16.M88.4 R164, [R197+0x8100] ;  /* 0x00810000c5a4783b */ /* 0x000fe20000000200 */
[----:B------:R-:W-:Y:S01]  /*5710*/  @P0 IADD3.X R233, R213, UR19, RZ, P4, !PT ;  /* 0x00000013d5e90c10 */ /* 0x000fe2000a7fe4ff */
[C---:B----4-:R-:W-:Y:S05]  /*5720*/  HMMA.16816.F32 R4, R140.reuse, R168, R4 ;  /* 0x000000a88c04723c */ /* 0x050fea0000001804 */
[----:B------:R-:W-:Y:S02]  /*5730*/  @P0 LEA R228, P4, R234, c[0x0][0x1c8], 0x1 ;  /* 0x00007200eae40a11 */ /* 0x000fe400078808ff */
[----:B------:R-:W-:Y:S01]  /*5740*/  @P0 IADD3.X R221, R209, UR19, RZ, P6, !PT ;  /* 0x00000013d1dd0c10 */ /* 0x000fe2000b7fe4ff */
[C---:B------:R-:W-:Y:S01]  /*5750*/  HMMA.16816.F32 R8, R140.reuse, R170, R8 ;  /* 0x000000aa8c08723c */ /* 0x040fe20000001808 */
[----:B------:R-:W-:Y:S01]  /*5760*/  LDSM.16.M88.4 R168, [R198+0x14100] ;  /* 0x01410000c6a8783b */ /* 0x000fe20000000200 */
[----:B------:R-:W-:Y:S02]  /*5770*/  USHF.L.U32 UR19, UR13, 0x6, URZ ;  /* 0x000000060d137899 */ /* 0x000fe4000800063f */
[----:B------:R-:W-:Y:S02]  /*5780*/  @P0 LEA R236, P6, R0, c[0x0][0x1c8], 0x1 ;  /* 0x0000720000ec0a11 */ /* 0x000fe400078c08ff */
[----:B------:R-:W-:Y:S02]  /*5790*/  @P0 LEA.HI.X R229, R234, c[0x0][0x1cc], R233, 0x1, P4 ;  /* 0x00007300eae50a11 */ /* 0x000fe400020f0ce9 */
[C---:B------:R-:W-:Y:S01]  /*57a0*/  HMMA.16816.F32 R12, R140.reuse, R172, R12 ;  /* 0x000000ac8c0c723c */ /* 0x040fe2000000180c */
[----:B------:R-:W-:Y:S03]  /*57b0*/  PLOP3.LUT P4, PT, PT, PT, UP2, 0x80, 0x0 ;  /* 0x000000000000781c */ /* 0x000fe60003f8f028 */
[----:B------:R-:W-:Y:S01]  /*57c0*/  @P0 LEA.HI.X R237, R0, c[0x0][0x1cc], R221, 0x1, P6 ;  /* 0x0000730000ed0a11 */ /* 0x000fe200030f0cdd */
[----:B------:R-:W-:Y:S02]  /*57d0*/  IMAD.MOV.U32 R0, RZ, RZ, R204 ;  /* 0x000000ffff007224 */ /* 0x000fe400078e00cc */
[----:B------:R-:W-:Y:S01]  /*57e0*/  IMAD.U32 R232, RZ, RZ, UR19 ;  /* 0x00000013ffe87e24 */ /* 0x000fe2000f8e00ff */
[C---:B------:R-:W-:Y:S01]  /*57f0*/  HMMA.16816.F32 R16, R140.reuse, R174, R16 ;  /* 0x000000ae8c10723c */ /* 0x040fe20000001810 */
[----:B------:R-:W-:Y:S05]  /*5800*/  LDSM.16.M88.4 R172, [R197+0xa100] ;  /* 0x00a10000c5ac783b */ /* 0x000fea0000000200 */
[----:B------:R-:W-:Y:S02]  /*5810*/  @P4 IMAD.MOV.U32 R0, RZ, RZ, R212 ;  /* 0x000000ffff004224 */ /* 0x000fe400078e00d4 */
[C---:B--2---:R-:W-:Y:S03]  /*5820*/  HMMA.16816.F32 R20, R140.reuse, R132, R20 ;  /* 0x000000848c14723c */ /* 0x044fe60000001814 */
[----:B------:R-:W-:Y:S05]  /*5830*/  SHFL.IDX PT, R221, R0, RZ, 0x1c1f ;  /* 0x001c1fff00dd7589 */ /* 0x000fea00000e0000 */
[C---:B------:R-:W-:Y:S01]  /*5840*/  HMMA.16816.F32 R24, R140.reuse, R134, R24 ;  /* 0x000000868c18723c */ /* 0x040fe20000001818 */
[----:B------:R-:W2:Y:S07]  /*5850*/  LDSM.16.M88.4 R132, [R198+0x10100] ;  /* 0x01010000c684783b */ /* 0x000eae0000000200 */
[C---:B-1----:R-:W-:Y:S08]  /*5860*/  HMMA.16816.F32 R28, R140.reuse, R144, R28 ;  /* 0x000000908c1c723c */ /* 0x042ff0000000181c */
[----:B------:R-:W-:Y:S01]  /*5870*/  HMMA.16816.F32 R32, R140, R146, R32 ;  /* 0x000000928c20723c */ /* 0x000fe20000001820 */
[----:B------:R-:W1:Y:S05]  /*5880*/  LDSM.16.M88.4 R140, [R197+0x8900] ;  /* 0x00890000c58c783b */ /* 0x000e6a0000000200 */
[----:B------:R-:W4:Y:S02]  /*5890*/  LDSM.16.M88.4 R144, [R197+0x9100] ;  /* 0x00910000c590783b */ /* 0x000f240000000200 */
[C---:B---3--:R-:W-:Y:S08]  /*58a0*/  HMMA.16816.F32 R4, R136.reuse, R148, R4 ;  /* 0x000000948804723c */ /* 0x048ff00000001804 */
[C---:B------:R-:W-:Y:S01]  /*58b0*/  HMMA.16816.F32 R8, R136.reuse, R150, R8 ;  /* 0x000000968808723c */ /* 0x040fe20000001808 */
[----:B------:R-:W3:Y:S07]  /*58c0*/  LDSM.16.M88.4 R148, [R197+0x9900] ;  /* 0x00990000c594783b */ /* 0x000eee0000000200 */
[C---:B-----5:R-:W-:Y:S08]  /*58d0*/  HMMA.16816.F32 R12, R136.reuse, R152, R12 ;  /* 0x00000098880c723c */ /* 0x060ff0000000180c */
[C---:B------:R-:W-:Y:S01]  /*58e0*/  HMMA.16816.F32 R16, R136.reuse, R154, R16 ;  /* 0x0000009a8810723c */ /* 0x040fe20000001810 */
[----:B------:R-:W-:Y:S07]  /*58f0*/  LDSM.16.M88.4 R152, [R183] ;  /* 0x00000000b798783b */ /* 0x000fee0000000200 */
[C---:B------:R-:W-:Y:S08]  /*5900*/  HMMA.16816.F32 R20, R136.reuse, R156, R20 ;  /* 0x0000009c8814723c */ /* 0x040ff00000001814 */
[C---:B------:R-:W-:Y:S01]  /*5910*/  HMMA.16816.F32 R24, R136.reuse, R158, R24 ;  /* 0x0000009e8818723c */ /* 0x040fe20000001818 */
[----:B------:R-:W-:Y:S07]  /*5920*/  LDSM.16.M88.4 R156, [R182] ;  /* 0x00000000b69c783b */ /* 0x000fee0000000200 */
[C---:B------:R-:W-:Y:S08]  /*5930*/  HMMA.16816.F32 R28, R136.reuse, R160, R28 ;  /* 0x000000a0881c723c */ /* 0x040ff0000000181c */
[----:B------:R-:W-:Y:S01]  /*5940*/  HMMA.16816.F32 R32, R136, R162, R32 ;  /* 0x000000a28820723c */ /* 0x000fe20000001820 */
[----:B------:R-:W5:Y:S05]  /*5950*/  LDSM.16.M88.4 R136, [R194+0x10100] ;  /* 0x01010000c288783b */ /* 0x000f6a0000000200 */
[----:B------:R-:W3:Y:S02]  /*5960*/  LDSM.16.M88.4 R160, [R181] ;  /* 0x00000000b5a0783b */ /* 0x000ee40000000200 */
[C---:B--2---:R-:W-:Y:S08]  /*5970*/  HMMA.16816.F32 R4, R132.reuse, R164, R4 ;  /* 0x000000a48404723c */ /* 0x044ff00000001804 */
[C---:B------:R-:W-:Y:S01]  /*5980*/  HMMA.16816.F32 R8, R132.reuse, R166, R8 ;  /* 0x000000a68408723c */ /* 0x040fe20000001808 */
[----:B------:R-:W2:Y:S07]  /*5990*/  LDSM.16.M88.4 R164, [R180] ;  /* 0x00000000b4a4783b */ /* 0x000eae0000000200 */
[C---:B-1----:R-:W-:Y:S08]  /*59a0*/  HMMA.16816.F32 R12, R132.reuse, R140, R12 ;  /* 0x0000008c840c723c */ /* 0x042ff0000000180c */
[C---:B------:R-:W-:Y:S01]  /*59b0*/  HMMA.16816.F32 R16, R132.reuse, R142, R16 ;  /* 0x0000008e8410723c */ /* 0x040fe20000001810 */
[----:B------:R-:W-:Y:S07]  /*59c0*/  LDSM.16.M88.4 R140, [R193+0x10100] ;  /* 0x01010000c18c783b */ /* 0x000fee0000000200 */
[C---:B----4-:R-:W-:Y:S08]  /*59d0*/  HMMA.16816.F32 R20, R132.reuse, R144, R20 ;  /* 0x000000908414723c */ /* 0x050ff00000001814 */
[C---:B------:R-:W-:Y:S01]  /*59e0*/  HMMA.16816.F32 R24, R132.reuse, R146, R24 ;  /* 0x000000928418723c */ /* 0x040fe20000001818 */
[----:B------:R-:W1:Y:S07]  /*59f0*/  LDSM.16.M88.4 R144, [R192+0x8100] ;  /* 0x00810000c090783b */ /* 0x000e6e0000000200 */
[C---:B---3--:R-:W-:Y:S08]  /*5a00*/  HMMA.16816.F32 R28, R132.reuse, R148, R28 ;  /* 0x00000094841c723c */ /* 0x048ff0000000181c */
[----:B------:R-:W-:Y:S01]  /*5a10*/  HMMA.16816.F32 R32, R132, R150, R32 ;  /* 0x000000968420723c */ /* 0x000fe20000001820 */
[----:B------:R-:W3:Y:S05]  /*5a20*/  LDSM.16.M88.4 R132, [R192+0x8900] ;  /* 0x00890000c084783b */ /* 0x000eea0000000200 */
[----:B------:R-:W4:Y:S02]  /*5a30*/  LDSM.16.M88.4 R148, [R192+0x9100] ;  /* 0x00910000c094783b */ /* 0x000f240000000200 */
[C---:B-----5:R-:W-:Y:S08]  /*5a40*/  HMMA.16816.F32 R4, R136.reuse, R152, R4 ;  /* 0x000000988804723c */ /* 0x060ff00000001804 */
        /* <DEDUP_REMOVED lines=10> */
[----:B------:R-:W2:Y:S05]  /*5af0*/  LDSM.16.M88.4 R136, [R192+0x9900] ;  /* 0x00990000c088783b */ /* 0x000eaa0000000200 */
[----:B------:R-:W-:Y:S02]  /*5b00*/  LDSM.16.M88.4 R164, [R184+0x3800] ;  /* 0x00380000b8a4783b */ /* 0x000fe40000000200 */
[C---:B-1----:R-:W-:Y:S08]  /*5b10*/  HMMA.16816.F32 R4, R140.reuse, R144, R4 ;  /* 0x000000908c04723c */ /* 0x042ff00000001804 */
[C---:B------:R-:W-:Y:S01]  /*5b20*/  HMMA.16816.F32 R8, R140.reuse, R146, R8 ;  /* 0x000000928c08723c */ /* 0x040fe20000001808 */
[----:B------:R-:W1:Y:S07]  /*5b30*/  LDSM.16.M88.4 R144, [R184+0x3000] ;  /* 0x00300000b890783b */ /* 0x000e6e0000000200 */
[C---:B---3--:R-:W-:Y:S08]  /*5b40*/  HMMA.16816.F32 R12, R140.reuse, R132, R12 ;  /* 0x000000848c0c723c */ /* 0x048ff0000000180c */
[C---:B------:R-:W-:Y:S01]  /*5b50*/  HMMA.16816.F32 R16, R140.reuse, R134, R16 ;  /* 0x000000868c10723c */ /* 0x040fe20000001810 */
[----:B------:R-:W3:Y:S07]  /*5b60*/  LDSM.16.M88.4 R132, [R197+0xa900] ;  /* 0x00a90000c584783b */ /* 0x000eee0000000200 */
[C---:B----4-:R-:W-:Y:S08]  /*5b70*/  HMMA.16816.F32 R20, R140.reuse, R148, R20 ;  /* 0x000000948c14723c */ /* 0x050ff00000001814 */
[C---:B------:R-:W-:Y:S01]  /*5b80*/  HMMA.16816.F32 R24, R140.reuse, R150, R24 ;  /* 0x000000968c18723c */ /* 0x040fe20000001818 */
[----:B------:R-:W-:Y:S07]  /*5b90*/  LDSM.16.M88.4 R148, [R194+0x14100] ;  /* 0x01410000c294783b */ /* 0x000fee0000000200 */
[C---:B--2---:R-:W-:Y:S08]  /*5ba0*/  HMMA.16816.F32 R28, R140.reuse, R136, R28 ;  /* 0x000000888c1c723c */ /* 0x044ff0000000181c */
[----:B------:R-:W-:Y:S01]  /*5bb0*/  HMMA.16816.F32 R32, R140, R138, R32 ;  /* 0x0000008a8c20723c */ /* 0x000fe20000001820 */
[----:B------:R-:W2:Y:S05]  /*5bc0*/  LDSM.16.M88.4 R136, [R197+0xb100] ;  /* 0x00b10000c588783b */ /* 0x000eaa0000000200 */
[----:B------:R-:W4:Y:S02]  /*5bd0*/  LDSM.16.M88.4 R140, [R197+0xb900] ;  /* 0x00b90000c58c783b */ /* 0x000f240000000200 */
[C---:B------:R-:W-:Y:S08]  /*5be0*/  HMMA.16816.F32 R4, R152.reuse, R156, R4 ;  /* 0x0000009c9804723c */ /* 0x040ff00000001804 */
[C---:B------:R-:W-:Y:S01]  /*5bf0*/  HMMA.16816.F32 R8, R152.reuse, R158, R8 ;  /* 0x0000009e9808723c */ /* 0x040fe20000001808 */
[----:B------:R-:W5:Y:S07]  /*5c00*/  LDSM.16.M88.4 R156, [R179] ;  /* 0x00000000b39c783b */ /* 0x000f6e0000000200 */
[C---:B------:R-:W-:Y:S08]  /*5c10*/  HMMA.16816.F32 R12, R152.reuse, R160, R12 ;  /* 0x000000a0980c723c */ /* 0x040ff0000000180c */
[C---:B------:R-:W-:Y:S01]  /*5c20*/  HMMA.16816.F32 R16, R152.reuse, R162, R16 ;  /* 0x000000a29810723c */ /* 0x040fe20000001810 */
[----:B------:R-:W-:Y:S07]  /*5c30*/  LDSM.16.M88.4 R160, [R192+0xb100] ;  /* 0x00b10000c0a0783b */ /* 0x000fee0000000200 */
[C---:B-1----:R-:W-:Y:S08]  /*5c40*/  HMMA.16816.F32 R20, R152.reuse, R144, R20 ;  /* 0x000000909814723c */ /* 0x042ff00000001814 */
[C---:B------:R-:W-:Y:S01]  /*5c50*/  HMMA.16816.F32 R24, R152.reuse, R146, R24 ;  /* 0x000000929818723c */ /* 0x040fe20000001818 */
[----:B------:R-:W1:Y:S07]  /*5c60*/  LDSM.16.M88.4 R144, [R178] ;  /* 0x00000000b290783b */ /* 0x000e6e0000000200 */
[C---:B------:R-:W-:Y:S08]  /*5c70*/  HMMA.16816.F32 R28, R152.reuse, R164, R28 ;  /* 0x000000a4981c723c */ /* 0x040ff0000000181c */
[----:B------:R-:W-:Y:S01]  /*5c80*/  HMMA.16816.F32 R32, R152, R166, R32 ;  /* 0x000000a69820723c */ /* 0x000fe20000001820 */
[----:B------:R-:W1:Y:S05]  /*5c90*/  LDSM.16.M88.4 R152, [R177] ;  /* 0x00000000b198783b */ /* 0x000e6a0000000200 */
[----:B------:R-:W-:Y:S02]  /*5ca0*/  LDSM.16.M88.4 R164, [R184+0x4000] ;  /* 0x00400000b8a4783b */ /* 0x000fe40000000200 */
[C---:B------:R-:W-:Y:S08]  /*5cb0*/  HMMA.16816.F32 R4, R168.reuse, R172, R4 ;  /* 0x000000aca804723c */ /* 0x040ff00000001804 */
[C---:B------:R-:W-:Y:S08]  /*5cc0*/  HMMA.16816.F32 R8, R168.reuse, R174, R8 ;  /* 0x000000aea808723c */ /* 0x040ff00000001808 */
[C---:B---3--:R-:W-:Y:S08]  /*5cd0*/  HMMA.16816.F32 R12, R168.reuse, R132, R12 ;  /* 0x00000084a80c723c */ /* 0x048ff0000000180c */
[C---:B------:R-:W-:Y:S01]  /*5ce0*/  HMMA.16816.F32 R16, R168.reuse, R134, R16 ;  /* 0x00000086a810723c */ /* 0x040fe20000001810 */
[----:B------:R-:W3:Y:S07]  /*5cf0*/  LDSM.16.M88.4 R132, [R176] ;  /* 0x00000000b084783b */ /* 0x000eee0000000200 */
[C---:B--2---:R-:W-:Y:S08]  /*5d00*/  HMMA.16816.F32 R20, R168.reuse, R136, R20 ;  /* 0x00000088a814723c */ /* 0x044ff00000001814 */
[C---:B------:R-:W-:Y:S01]  /*5d10*/  HMMA.16816.F32 R24, R168.reuse, R138, R24 ;  /* 0x0000008aa818723c */ /* 0x040fe20000001818 */
[----:B------:R-:W-:Y:S07]  /*5d20*/  LDSM.16.M88.4 R136, [R193+0x14100] ;  /* 0x01410000c188783b */ /* 0x000fee0000000200 */
[C---:B----4-:R-:W-:Y:S08]  /*5d30*/  HMMA.16816.F32 R28, R168.reuse, R140, R28 ;  /* 0x0000008ca81c723c */ /* 0x050ff0000000181c */
[----:B------:R-:W-:Y:S01]  /*5d40*/  HMMA.16816.F32 R32, R168, R142, R32 ;  /* 0x0000008ea820723c */ /* 0x000fe20000001820 */
[----:B------:R-:W2:Y:S07]  /*5d50*/  LDSM.16.M88.4 R140, [R192+0xa100] ;  /* 0x00a10000c08c783b */ /* 0x000eae0000000200 */
[C---:B-----5:R-:W-:Y:S08]  /*5d60*/  HMMA.16816.F32 R4, R148.reuse, R156, R4 ;  /* 0x0000009c9404723c */ /* 0x060ff00000001804 */
[C---:B------:R-:W-:Y:S01]  /*5d70*/  HMMA.16816.F32 R8, R148.reuse, R158, R8 ;  /* 0x0000009e9408723c */ /* 0x040fe20000001808 */
[----:B------:R-:W4:Y:S07]  /*5d80*/  LDSM.16.M88.4 R156, [R192+0xa900] ;  /* 0x00a90000c09c783b */ /* 0x000f2e0000000200 */
[C---:B-1----:R-:W-:Y:S08]  /*5d90*/  HMMA.16816.F32 R12, R148.reuse, R144, R12 ;  /* 0x00000090940c723c */ /* 0x042ff0000000180c */
[C---:B------:R-:W-:Y:S01]  /*5da0*/  HMMA.16816.F32 R16, R148.reuse, R146, R16 ;  /* 0x000000929410723c */ /* 0x040fe20000001810 */
[----:B------:R-:W1:Y:S07]  /*5db0*/  LDSM.16.M88.4 R144, [R192+0xb900] ;  /* 0x00b90000c090783b */ /* 0x000e6e0000000200 */
[C---:B------:R-:W-:Y:S08]  /*5dc0*/  HMMA.16816.F32 R20, R148.reuse, R152, R20 ;  /* 0x000000989414723c */ /* 0x040ff00000001814 */
[C---:B------:R-:W-:Y:S01]  /*5dd0*/  HMMA.16816.F32 R24, R148.reuse, R154, R24 ;  /* 0x0000009a9418723c */ /* 0x040fe20000001818 */
[----:B------:R-:W5:Y:S07]  /*5de0*/  LDSM.16.M88.4 R152, [R191+0x14100] ;  /* 0x01410000bf98783b */ /* 0x000f6e0000000200 */
[C---:B---3--:R-:W-:Y:S08]  /*5df0*/  HMMA.16816.F32 R28, R148.reuse, R132, R28 ;  /* 0x00000084941c723c */ /* 0x048ff0000000181c */
[----:B------:R-:W-:Y:S01]  /*5e00*/  HMMA.16816.F32 R32, R148, R134, R32 ;  /* 0x000000869420723c */ /* 0x000fe20000001820 */
[----:B------:R-:W3:Y:S07]  /*5e10*/  LDSM.16.M88.4 R132, [R184+0x4800] ;  /* 0x00480000b884783b */ /* 0x000eee0000000200 */
[C---:B--2---:R-:W-:Y:S08]  /*5e20*/  HMMA.16816.F32 R4, R136.reuse, R140, R4 ;  /* 0x0000008c8804723c */ /* 0x044ff00000001804 */
[C---:B------:R-:W-:Y:S08]  /*5e30*/  HMMA.16816.F32 R8, R136.reuse, R142, R8 ;  /* 0x0000008e8808723c */ /* 0x040ff00000001808 */
[C---:B----4-:R-:W-:Y:S08]  /*5e40*/  HMMA.16816.F32 R12, R136.reuse, R156, R12 ;  /* 0x0000009c880c723c */ /* 0x050ff0000000180c */
[C---:B------:R-:W-:Y:S08]  /*5e50*/  HMMA.16816.F32 R16, R136.reuse, R158, R16 ;  /* 0x0000009e8810723c */ /* 0x040ff00000001810 */
[C---:B------:R-:W-:Y:S08]  /*5e60*/  HMMA.16816.F32 R20, R136.reuse, R160, R20 ;  /* 0x000000a08814723c */ /* 0x040ff00000001814 */
[C---:B------:R-:W-:Y:S08]  /*5e70*/  HMMA.16816.F32 R24, R136.reuse, R162, R24 ;  /* 0x000000a28818723c */ /* 0x040ff00000001818 */
[C---:B-1----:R-:W-:Y:S08]  /*5e80*/  HMMA.16816.F32 R28, R136.reuse, R144, R28 ;  /* 0x00000090881c723c */ /* 0x042ff0000000181c */
[----:B------:R-:W-:Y:S01]  /*5e90*/  HMMA.16816.F32 R32, R136, R146, R32 ;  /* 0x000000928820723c */ /* 0x000fe20000001820 */
[----:B------:R-:W1:Y:S07]  /*5ea0*/  LDSM.16.M88.4 R136, [R184+0x5000] ;  /* 0x00500000b888783b */ /* 0x000e6e0000000200 */
[C---:B-----5:R-:W-:Y:S08]  /*5eb0*/  HMMA.16816.F32 R4, R152.reuse, R164, R4 ;  /* 0x000000a49804723c */ /* 0x060ff00000001804 */
[C---:B------:R-:W-:Y:S08]  /*5ec0*/  HMMA.16816.F32 R8, R152.reuse, R166, R8 ;  /* 0x000000a69808723c */ /* 0x040ff00000001808 */
[C---:B---3--:R-:W-:Y:S08]  /*5ed0*/  HMMA.16816.F32 R12, R152.reuse, R132, R12 ;  /* 0x00000084980c723c */ /* 0x048ff0000000180c */
[C---:B------:R-:W-:Y:S01]  /*5ee0*/  HMMA.16816.F32 R16, R152.reuse, R134, R16 ;  /* 0x000000869810723c */ /* 0x040fe20000001810 */
[----:B------:R-:W2:Y:S01]  /*5ef0*/  LDSM.16.M88.4 R132, [R184+0x5800] ;  /* 0x00580000b884783b */ /* 0x000ea20000000200 */
[----:B------:R-:W-:Y:S04]  /*5f00*/  DEPBAR.LE SB0, 0x0 ;  /* 0x000080000000791a */ /* 0x000fe80000000000 */
[----:B------:R-:W-:Y:S02]  /*5f10*/  BAR.SYNC.DEFER_BLOCKING 0x0 ;  /* 0x0000000000007b1d */ /* 0x000fe40000010000 */
[C---:B-1----:R-:W-:Y:S08]  /*5f20*/  HMMA.16816.F32 R20, R152.reuse, R136, R20 ;  /* 0x000000889814723c */ /* 0x042ff00000001814 */
[C---:B------:R-:W-:Y:S01]  /*5f30*/  HMMA.16816.F32 R24, R152.reuse, R138, R24 ;  /* 0x0000008a9818723c */ /* 0x040fe20000001818 */
[----:B------:R-:W-:Y:S01]  /*5f40*/  @!PT LDS RZ, [RZ] ;  /* 0x00000000fffff984 */ /* 0x000fe20000000800 */
[----:B------:R-:W-:Y:S01]  /*5f50*/  @!PT LDS RZ, [RZ] ;  /* 0x00000000fffff984 */ /* 0x000fe20000000800 */
[----:B------:R-:W-:Y:S01]  /*5f60*/  @!PT LDS RZ, [RZ] ;  /* 0x00000000fffff984 */ /* 0x000fe20000000800 */
[----:B------:R1:W-:Y:S05]  /*5f70*/  @P0 LDGSTS.E.BYPASS.LTC128B.128 [R199+0x6100], [R222.64], !P3 ;  /* 0x06100000dec70fae */ /* 0x0003ea000d901d50 */
[----:B------:R3:W-:Y:S05]  /*5f80*/  @P0 LDGSTS.E.BYPASS.LTC128B.128 [R199+0x8100], [R226.64], !P2 ;  /* 0x08100000e2c70fae */ /* 0x0007ea000d101d50 */
[----:B------:R4:W-:Y:S01]  /*5f90*/  @P0 LDGSTS.E.BYPASS.LTC128B.128 [R199+0xa100], [R224.64], !P1 ;  /* 0x0a100000e0c70fae */ /* 0x0009e2000c901d50 */
[C---:B--2---:R-:W-:Y:S04]  /*5fa0*/  HMMA.16816.F32 R28, R152.reuse, R132, R28 ;  /* 0x00000084981c723c */ /* 0x044fe8000000181c */
[----:B------:R3:W-:Y:S04]  /*5fb0*/  @P0 LDGSTS.E.BYPASS.LTC128B.128 [R199+0x7100], [R236.64], !P3 ;  /* 0x07100000ecc70fae */ /* 0x0007e8000d901d50 */
[----:B------:R-:W-:Y:S01]  /*5fc0*/  HMMA.16816.F32 R32, R152, R134, R32 ;  /* 0x000000869820723c */ /* 0x000fe20000001820 */
[----:B------:R3:W-:Y:S05]  /*5fd0*/  @P0 LDGSTS.E.BYPASS.LTC128B.128 [R199+0x9100], [R230.64], !P2 ;  /* 0x09100000e6c70fae */ /* 0x0007ea000d101d50 */
[----:B------:R3:W-:Y:S01]  /*5fe0*/  @P0 LDGSTS.E.BYPASS.LTC128B.128 [R199+0xb100], [R228.64], !P1 ;  /* 0x0b100000e4c70fae */ /* 0x0007e2000c901d50 */
[----:B------:R-:W-:Y:S02]  /*5ff0*/  PLOP3.LUT P0, PT, PT, PT, UP1, 0x40, 0x0 ;  /* 0x000000000000781c */ /* 0x000fe40003f0e818 */
[----:B-1----:R-:W-:Y:S02]  /*6000*/  IADD3 R222, -R205, 0x1, -R232 ;  /* 0x00000001cdde7810 */ /* 0x002fe40007ffe9e8 */
[----:B------:R-:W0:Y:S02]  /*6010*/  LDGDEPBAR ;  /* 0x00000000000079af */ /* 0x000e240000000000 */
[----:B------:R-:W-:Y:S04]  /*6020*/  IADD3 R222, R222, c[0x0][0x1d0], RZ ;  /* 0x00007400dede7a10 */ /* 0x000fe80007ffe0ff */
[----:B------:R-:W-:Y:S04]  /*6030*/  IADD3 R222, R222, -c[0x0][0x168], RZ ;  /* 0x80005a00dede7a10 */ /* 0x000fe80007ffe0ff */
[C---:B----4-:R-:W-:Y:S02]  /*6040*/  IADD3 R224, R222.reuse, c[0x0][0x328], RZ ;  /* 0x0000ca00dee07a10 */ /* 0x050fe40007ffe0ff */
[----:B------:R-:W-:Y:S03]  /*6050*/  IADD3 R222, R222, UR14, RZ ;  /* 0x0000000edede7c10 */ /* 0x000fe6000fffe0ff */
[--C-:B------:R-:W-:Y:S02]  /*6060*/  IMAD.IADD R225, R224, 0x1, R221.reuse ;  /* 0x00000001e0e17824 */ /* 0x100fe400078e02dd */
[----:B------:R-:W-:Y:S01]  /*6070*/  IMAD.IADD R223, R222, 0x1, R221 ;  /* 0x00000001dedf7824 */ /* 0x000fe200078e02dd */
[----:B------:R-:W-:-:S05]  /*6080*/  @P0 BRA `(.L_x_363) ;  /* 0x000001a000000947 */ /* 0x000fca0003800000 */
[----:B------:R-:W-:Y:S01]  /*6090*/  IADD3 R133, R221, c[0x0][0x1d0], RZ ;  /* 0x00007400dd857a10 */ /* 0x000fe20007ffe0ff */
[----:B------:R-:W-:Y:S03]  /*60a0*/  BSSY B0, `(.L_x_364) ;  /* 0x0000012000007945 */ /* 0x000fe60003800000 */
[----:B------:R-:W-:Y:S04]  /*60b0*/  IADD3 R133, R133, -c[0x0][0x168], RZ ;  /* 0x80005a0085857a10 */ /* 0x000fe80007ffe0ff */
[----:B------:R-:W-:Y:S11]  /*60c0*/  ISETP.GT.AND P0, PT, R133, -0x1, PT ;  /* 0xffffffff8500780c */ /* 0x000ff60003f04270 */
[----:B------:R-:W-:Y:S02]  /*60d0*/  @!UPT UIADD3 URZ, URZ, URZ, URZ ;  /* 0x0000003f3f3ff290 */ /* 0x000fe4000fffe03f */
[----:B------:R-:W-:-:S05]  /*60e0*/  @P0 BRA `(.L_x_365) ;  /* 0x0000008000000947 */ /* 0x000fca0003800000 */
[----:B------:R-:W-:Y:S01]  /*60f0*/  LOP3.LUT R133, RZ, R133, RZ, 0x33, !PT ;  /* 0x00000085ff857212 */ /* 0x000fe200078e33ff */
[----:B------:R-:W-:Y:S05]  /*6100*/  IMAD.MOV.U32 R132, RZ, RZ, c[0x0][0x32c] ;  /* 0x0000cb00ff847624 */ /* 0x000fea00078e00ff */
[----:B------:R-:W-:Y:S11]  /*6110*/  ISETP.NE.AND P0, PT, R132, 0x1, PT ;  /* 0x000000018400780c */ /* 0x000ff60003f05270 */
[----:B------:R-:W-:Y:S02]  /*6120*/  @!UPT UIADD3 URZ, URZ, URZ, URZ ;  /* 0x0000003f3f3ff290 */ /* 0x000fe4000fffe03f */
[----:B------:R-:W-:Y:S05]  /*6130*/  @P0 IMAD.HI.U32 R132, R133, c[0x0][0x330], RZ ;  /* 0x0000cc0085840a27 */ /* 0x000fea00078e00ff */
[----:B------:R-:W-:Y:S04]  /*6140*/  @P0 SHF.R.U32.HI R133, RZ, c[0x0][0x334], R132 ;  /* 0x0000cd00ff850a19 */ /* 0x000fe80000011684 */
[----:B------:R-:W-:Y:S01]  /*6150*/  LOP3.LUT R133, RZ, R133, RZ, 0x33, !PT ;  /* 0x00000085ff857212 */ /* 0x000fe200078e33ff */
[----:B------:R-:W-:-:S05]  /*6160*/  BRA `(.L_x_366) ;  /* 0x0000005000007947 */ /* 0x000fca0003800000 */
.L_x_365:
[----:B------:R-:W-:Y:S04]  /*6170*/  MOV R132, c[0x0][0x32c] ;  /* 0x0000cb0000847a02 */ /* 0x000fe80000000f00 */
[----:B------:R-:W-:Y:S11]  /*6180*/  ISETP.NE.AND P0, PT, R132, 0x1, PT ;  /* 0x000000018400780c */ /* 0x000ff60003f05270 */
[----:B------:R-:W-:Y:S02]  /*6190*/  @!UPT UIADD3 URZ, URZ, URZ, URZ ;  /* 0x0000003f3f3ff290 */ /* 0x000fe4000fffe03f */
[----:B------:R-:W-:Y:S05]  /*61a0*/  @P0 IMAD.HI.U32 R132, R133, c[0x0][0x330], RZ ;  /* 0x0000cc0085840a27 */ /* 0x000fea00078e00ff */
[----:B------:R-:W-:Y:S02]  /*61b0*/  @P0 SHF.R.U32.HI R133, RZ, c[0x0][0x334], R132 ;  /* 0x0000cd00ff850a19 */ /* 0x000fe40000011684 */
.L_x_366:
[----:B------:R-:W-:Y:S05]  /*61c0*/  BSYNC B0 ;  /* 0x0000000000007941 */ /* 0x000fea0003800000 */
.L_x_364:
[----:B------:R-:W-:Y:S04]  /*61d0*/  IMAD.MOV.U32 R132, RZ, RZ, c[0x0][0x32c] ;  /* 0x0000cb00ff847624 */ /* 0x000fe800078e00ff */
[----:B------:R-:W-:Y:S04]  /*61e0*/  IMAD R132, R133, R132, -UR19 ;  /* 0x8000001385847e24 */ /* 0x000fe8000f8e0284 */
[----:B------:R-:W-:Y:S05]  /*61f0*/  IMAD.IADD R134, R132, 0x1, -R205 ;  /* 0x0000000184867824 */ /* 0x000fea00078e0acd */
[----:B------:R-:W-:Y:S02]  /*6200*/  IADD3 R132, R134, c[0x0][0x32c], RZ ;  /* 0x0000cb0086847a10 */ /* 0x000fe40007ffe0ff */
[----:B------:R-:W-:Y:S02]  /*6210*/  IMNMX R223, R223, R134, !PT ;  /* 0x00000086dfdf7217 */ /* 0x000fe40007800200 */
[----:B------:R-:W-:Y:S02]  /*6220*/  IMNMX R225, R225, R132, PT ;  /* 0x00000084e1e17217 */ /* 0x000fe40003800200 */
.L_x_363:
[----:B------:R-:W-:Y:S06]  /*6230*/  UISETP.GT.AND UP0, UPT, UR13, -0x1, UPT ;  /* 0xffffffff0d00788c */ /* 0x000fec000bf04270 */
[----:B------:R-:W-:Y:S04]  /*6240*/  PLOP3.LUT P0, PT, PT, PT, UP0, 0x80, 0x0 ;  /* 0x000000000000781c */ /* 0x000fe80003f0f008 */
[C---:B------:R-:W-:Y:S02]  /*6250*/  ISETP.GT.AND P4, PT, R223.reuse, 0x1, P0 ;  /* 0x00000001df00780c */ /* 0x040fe40000784270 */
[----:B------:R-:W-:Y:S02]  /*6260*/  ISETP.GT.AND P5, PT, R223, RZ, P0 ;  /* 0x000000ffdf00720c */ /* 0x000fe400007a4270 */
[C---:B------:R-:W-:Y:S02]  /*6270*/  ISETP.LT.OR P4, PT, R225.reuse, 0x2, P4 ;  /* 0x00000002e100780c */ /* 0x040fe40002781670 */
[----:B------:R-:W-:Y:S02]  /*6280*/  ISETP.LT.OR P5, PT, R225, 0x1, P5 ;  /* 0x00000001e100780c */ /* 0x000fe40002fa1670 */
[----:B------:R-:W-:Y:S02]  /*6290*/  FSEL R136, R5, -INF , !P4 ;  /* 0xff80000005887808 */ /* 0x000fe40006000000 */
[C---:B------:R-:W-:Y:S01]  /*62a0*/  ISETP.GT.AND P4, PT, R223.reuse, 0x10, P0 ;  /* 0x00000010df00780c */ /* 0x040fe20000784270 */
[----:B------:R-:W1:Y:S01]  /*62b0*/  SHFL.IDX PT, R5, R0, 0x1, 0x1c1f ;  /* 0x003c1f0000057f89 */ /* 0x000e6200000e0000 */
[----:B------:R-:W-:Y:S02]  /*62c0*/  ISETP.GT.AND P6, PT, R223, 0x8, P0 ;  /* 0x00000008df00780c */ /* 0x000fe400007c4270 */
[----:B------:R-:W-:Y:S02]  /*62d0*/  ISETP.LT.OR P4, PT, R225, 0x11, P4 ;  /* 0x00000011e100780c */ /* 0x000fe40002781670 */
[----:B------:R-:W-:Y:S02]  /*62e0*/  FSEL R138, R4, -INF , !P5 ;  /* 0xff800000048a7808 */ /* 0x000fe40006800000 */
[C---:B------:R-:W-:Y:S02]  /*62f0*/  ISETP.GT.AND P5, PT, R223.reuse, 0x9, P0 ;  /* 0x00000009df00780c */ /* 0x040fe400007a4270 */
[----:B------:R-:W-:Y:S02]  /*6300*/  FSEL R166, R12, -INF , !P4 ;  /* 0xff8000000ca67808 */ /* 0x000fe40006000000 */
[----:B------:R-:W-:Y:S02]  /*6310*/  ISETP.GT.AND P4, PT, R223, 0x19, P0 ;  /* 0x00000019df00780c */ /* 0x000fe40000784270 */
[C---:B------:R-:W-:Y:S02]  /*6320*/  ISETP.LT.OR P6, PT, R225.reuse, 0x9, P6 ;  /* 0x00000009e100780c */ /* 0x040fe400037c1670 */
[C---:B------:R-:W-:Y:S02]  /*6330*/  ISETP.LT.OR P5, PT, R225.reuse, 0xa, P5 ;  /* 0x0000000ae100780c */ /* 0x040fe40002fa1670 */
[----:B------:R-:W-:Y:S02]  /*6340*/  ISETP.LT.OR P4, PT, R225, 0x1a, P4 ;  /* 0x0000001ae100780c */ /* 0x000fe40002781670 */
[----:B------:R-:W-:Y:S02]  /*6350*/  FSEL R134, R8, -INF , !P6 ;  /* 0xff80000008867808 */ /* 0x000fe40007000000 */
[----:B------:R-:W-:Y:S02]  /*6360*/  ISETP.GT.AND P6, PT, R223, 0x11, P0 ;  /* 0x00000011df00780c */ /* 0x000fe400007c4270 */
[----:B------:R-:W-:Y:S01]  /*6370*/  FSEL R8, R9, -INF , !P5 ;  /* 0xff80000009087808 */ /* 0x000fe20006800000 */
[--C-:B-1----:R-:W-:Y:S01]  /*6380*/  IMAD.IADD R224, R224, 0x1, R5.reuse ;  /* 0x00000001e0e07824 */ /* 0x102fe200078e0205 */
[----:B------:R-:W-:Y:S01]  /*6390*/  ISETP.GT.AND P5, PT, R223, 0x18, P0 ;  /* 0x00000018df00780c */ /* 0x000fe200007a4270 */
[----:B------:R-:W-:Y:S01]  /*63a0*/  IMAD.IADD R222, R222, 0x1, R5 ;  /* 0x00000001dede7824 */ /* 0x000fe200078e0205 */
[----:B------:R-:W-:Y:S02]  /*63b0*/  FSEL R140, R17, -INF , !P4 ;  /* 0xff800000118c7808 */ /* 0x000fe40006000000 */
[----:B------:R-:W-:Y:S02]  /*63c0*/  ISETP.GT.AND P4, PT, R223, 0x28, P0 ;  /* 0x00000028df00780c */ /* 0x000fe40000784270 */
[C---:B------:R-:W-:Y:S02]  /*63d0*/  ISETP.LT.OR P6, PT, R225.reuse, 0x12, P6 ;  /* 0x00000012e100780c */ /* 0x040fe400037c1670 */
[C---:B------:R-:W-:Y:S02]  /*63e0*/  ISETP.LT.OR P5, PT, R225.reuse, 0x19, P5 ;  /* 0x00000019e100780c */ /* 0x040fe40002fa1670 */
[----:B------:R-:W-:Y:S02]  /*63f0*/  ISETP.LT.OR P4, PT, R225, 0x29, P4 ;  /* 0x00000029e100780c */ /* 0x000fe40002781670 */
[----:B------:R-:W-:Y:S02]  /*6400*/  FSEL R168, R13, -INF , !P6 ;  /* 0xff8000000da87808 */ /* 0x000fe40007000000 */
[C---:B------:R-:W-:Y:S02]  /*6410*/  ISETP.GT.AND P6, PT, R223.reuse, 0x20, P0 ;  /* 0x00000020df00780c */ /* 0x040fe400007c4270 */
        /* <DEDUP_REMOVED lines=9> */
[----:B------:R-:W-:Y:S02]  /*64b0*/  FSEL R156, R21, -INF , !P5 ;  /* 0xff800000159c7808 */ /* 0x000fe40006800000 */
[----:B------:R-:W-:Y:S02]  /*64c0*/  ISETP.GT.AND P5, PT, R223, 0x30, P0 ;  /* 0x00000030df00780c */ /* 0x000fe400007a4270 */
[----:B------:R-:W-:Y:S02]  /*64d0*/  FSEL R150, R29, -INF , !P4 ;  /* 0xff8000001d967808 */ /* 0x000fe40006000000 */
[----:B------:R-:W-:Y:S02]  /*64e0*/  PLOP3.LUT P4, PT, PT, PT, UP1, 0x40, 0x0 ;  /* 0x000000000000781c */ /* 0x000fe40003f8e818 */
[C---:B------:R-:W-:Y:S02]  /*64f0*/  ISETP.LT.OR P6, PT, R225.reuse, 0x2a, P6 ;  /* 0x0000002ae100780c */ /* 0x040fe400037c1670 */
[----:B------:R-:W-:Y:S02]  /*6500*/  ISETP.LT.OR P5, PT, R225, 0x31, P5 ;  /* 0x00000031e100780c */ /* 0x000fe40002fa1670 */
[----:B------:R-:W-:Y:S02]  /*6510*/  FSEL R152, R25, -INF , !P6 ;  /* 0xff80000019987808 */ /* 0x000fe40007000000 */
[C---:B------:R-:W-:Y:S02]  /*6520*/  ISETP.GT.AND P6, PT, R223.reuse, 0x38, P0 ;  /* 0x00000038df00780c */ /* 0x040fe400007c4270 */
[----:B------:R-:W-:Y:S02]  /*6530*/  FSEL R151, R28, -INF , !P5 ;  /* 0xff8000001c977808 */ /* 0x000fe40006800000 */
[----:B------:R-:W-:Y:S02]  /*6540*/  ISETP.GT.AND P5, PT, R223, 0x39, P0 ;  /* 0x00000039df00780c */ /* 0x000fe400007a4270 */
[C---:B------:R-:W-:Y:S02]  /*6550*/  ISETP.LT.OR P6, PT, R225.reuse, 0x39, P6 ;  /* 0x00000039e100780c */ /* 0x040fe400037c1670 */
[----:B------:R-:W-:Y:S02]  /*6560*/  ISETP.LT.OR P5, PT, R225, 0x3a, P5 ;  /* 0x0000003ae100780c */ /* 0x000fe40002fa1670 */
[----:B------:R-:W-:Y:S02]  /*6570*/  FSEL R148, R32, -INF , !P6 ;  /* 0xff80000020947808 */ /* 0x000fe40007000000 */
[----:B------:R-:W-:Y:S01]  /*6580*/  FSEL R146, R33, -INF , !P5 ;  /* 0xff80000021927808 */ /* 0x000fe20006800000 */
        /* <DEDUP_REMOVED lines=15> */
.L_x_369:
[----:B------:R-:W-:Y:S04]  /*6680*/  MOV R0, c[0x0][0x32c] ;  /* 0x0000cb0000007a02 */ /* 0x000fe80000000f00 */
[----:B------:R-:W-:Y:S11]  /*6690*/  ISETP.NE.AND P4, PT, R0, 0x1, PT ;  /* 0x000000010000780c */ /* 0x000ff60003f85270 */
[----:B------:R-:W-:Y:S02]  /*66a0*/  @!UPT UIADD3 URZ, URZ, URZ, URZ ;  /* 0x0000003f3f3ff290 */ /* 0x000fe4000fffe03f */
[----:B------:R-:W-:Y:S05]  /*66b0*/  @P4 IMAD.HI.U32 R0, R5, c[0x0][0x330], RZ ;  /* 0x0000cc0005004a27 */ /* 0x000fea00078e00ff */
[----:B------:R-:W-:Y:S02]  /*66c0*/  @P4 SHF.R.U32.HI R5, RZ, c[0x0][0x334], R0 ;  /* 0x0000cd00ff054a19 */ /* 0x000fe40000011600 */
.L_x_370:
[----:B------:R-:W-:Y:S05]  /*66d0*/  BSYNC B0 ;  /* 0x0000000000007941 */ /* 0x000fea0003800000 */
.L_x_368:
[----:B------:R-:W-:Y:S04]  /*66e0*/  IMAD.MOV.U32 R0, RZ, RZ, c[0x0][0x32c] ;  /* 0x0000cb00ff007624 */ /* 0x000fe800078e00ff */
[----:B------:R-:W-:Y:S04]  /*66f0*/  IMAD R0, R5, R0, -UR19 ;  /* 0x8000001305007e24 */ /* 0x000fe8000f8e0200 */
[----:B------:R-:W-:Y:S05]  /*6700*/  IMAD.IADD R9, R0, 0x1, -R205 ;  /* 0x0000000100097824 */ /* 0x000fea00078e0acd */
[----:B------:R-:W-:Y:S02]  /*6710*/  IADD3 R5, R9, c[0x0][0x32c], RZ ;  /* 0x0000cb0009057a10 */ /* 0x000fe40007ffe0ff */
[----:B------:R-:W-:Y:S02]  /*6720*/  IMNMX R222, R222, R9, !PT ;  /* 0x00000009dede7217 */ /* 0x000fe40007800200 */
[----:B------:R-:W-:Y:S02]  /*6730*/  IMNMX R224, R224, R5, PT ;  /* 0x00000005e0e07217 */ /* 0x000fe40003800200 */
.L_x_367:
[----:B------:R-:W-:Y:S01]  /*6740*/  FMNMX.FTZ R5, R138, R3, !PT ;  /* 0x000000038a057209 */ /* 0x000fe20007810000 */
[----:B------:R-:W-:Y:S01]  /*6750*/  UISETP.GT.AND UP0, UPT, UR13, UR18, UPT ;  /* 0x000000120d00728c */ /* 0x000fe2000bf04270 */
[----:B------:R-:W-:Y:S01]  /*6760*/  ISETP.GT.AND P6, PT, R222, RZ, P0 ;  /* 0x000000ffde00720c */ /* 0x000fe200007c4270 */
[----:B------:R-:W-:Y:S01]  /*6770*/  UIADD3 UR13, UR13, -0x1, URZ ;  /* 0xffffffff0d0d7890 */ /* 0x000fe2000fffe03f */
[----:B------:R-:W-:Y:S02]  /*6780*/  FMNMX.FTZ R5, R136, R5, !PT ;  /* 0x0000000588057209 */ /* 0x000fe40007810000 */
[----:B------:R-:W-:Y:S02]  /*6790*/  ISETP.GT.AND P5, PT, R222, 0x1, P0 ;  /* 0x00000001de00780c */ /* 0x000fe400007a4270 */
[----:B------:R-:W-:Y:S02]  /*67a0*/  FMNMX.FTZ R5, R134, R5, !PT ;  /* 0x0000000586057209 */ /* 0x000fe40007810000 */
[----:B------:R-:W-:Y:S02]  /*67b0*/  ISETP.LT.OR P6, PT, R224, 0x1, P6 ;  /* 0x00000001e000780c */ /* 0x000fe400037c1670 */
[----:B------:R-:W-:Y:S02]  /*67c0*/  FMNMX.FTZ R5, R8, R5, !PT ;  /* 0x0000000508057209 */ /* 0x000fe40007810000 */
[----:B------:R-:W-:Y:S02]  /*67d0*/  ISETP.LT.OR P5, PT, R224, 0x2, P5 ;  /* 0x00000002e000780c */ /* 0x000fe40002fa1670 */
[----:B------:R-:W-:Y:S02]  /*67e0*/  FMNMX.FTZ R5, R166, R5, !PT ;  /* 0x00000005a6057209 */ /* 0x000fe40007810000 */
[----:B------:R-:W-:Y:S02]  /*67f0*/  ISETP.GT.AND P4, PT, R222, 0x8, P0 ;  /* 0x00000008de00780c */ /* 0x000fe40000784270 */
[----:B------:R-:W-:Y:S02]  /*6800*/  FMNMX.FTZ R5, R168, R5, !PT ;  /* 0x00000005a8057209 */ /* 0x000fe40007810000 */
[----:B------:R-:W-:Y:S02]  /*6810*/  FSEL R17, R6, -INF , !P6 ;  /* 0xff80000006117808 */ /* 0x000fe40007000000 */
[----:B------:R-:W-:Y:S02]  /*6820*/  FMNMX.FTZ R5, R142, R5, !PT ;  /* 0x000000058e057209 */ /* 0x000fe40007810000 */
[----:B------:R-:W-:Y:S02]  /*6830*/  FSEL R13, R7, -INF , !P5 ;  /* 0xff800000070d7808 */ /* 0x000fe40006800000 */
[----:B------:R-:W-:Y:S02]  /*6840*/  FMNMX.FTZ R5, R140, R5, !PT ;  /* 0x000000058c057209 */ /* 0x000fe40007810000 */
[----:B------:R-:W-:Y:S02]  /*6850*/  ISETP.GT.AND P6, PT, R222, 0x9, P0 ;  /* 0x00000009de00780c */ /* 0x000fe400007c4270 */
[----:B------:R-:W-:Y:S02]  /*6860*/  FMNMX.FTZ R5, R158, R5, !PT ;  /* 0x000000059e057209 */ /* 0x000fe40007810000 */
[----:B------:R-:W-:Y:S02]  /*6870*/  ISETP.LT.OR P4, PT, R224, 0x9, P4 ;  /* 0x00000009e000780c */ /* 0x000fe40002781670 */
[----:B------:R-:W-:Y:S02]  /*6880*/  FMNMX.FTZ R5, R156, R5, !PT ;  /* 0x000000059c057209 */ /* 0x000fe40007810000 */
[----:B------:R-:W-:Y:S02]  /*6890*/  FMNMX.FTZ R0, R17, R2, !PT ;  /* 0x0000000211007209 */ /* 0x000fe40007810000 */
[----:B------:R-:W-:Y:S02]  /*68a0*/  FMNMX.FTZ R5, R154, R5, !PT ;  /* 0x000000059a057209 */ /* 0x000fe40007810000 */
[----:B------:R-:W-:Y:S02]  /*68b0*/  FMNMX.FTZ R0, R13, R0, !PT ;  /* 0x000000000d007209 */ /* 0x000fe40007810000 */
[----:B------:R-:W-:Y:S02]  /*68c0*/  ISETP.GT.AND P5, PT, R222, 0x10, P0 ;  /* 0x00000010de00780c */ /* 0x000fe400007a4270 */
[----:B------:R-:W-:Y:S02]  /*68d0*/  ISETP.LT.OR P6, PT, R224, 0xa, P6 ;  /* 0x0000000ae000780c */ /* 0x000fe400037c1670 */
[----:B------:R-:W-:Y:S02]  /*68e0*/  FSEL R9, R10, -INF , !P4 ;  /* 0xff8000000a097808 */ /* 0x000fe40006000000 */
[----:B------:R-:W-:Y:S02]  /*68f0*/  ISETP.GT.AND P4, PT, R222, 0x11, P0 ;  /* 0x00000011de00780c */ /* 0x000fe40000784270 */
[----:B------:R-:W-:Y:S02]  /*6900*/  FMNMX.FTZ R4, R152, R5, !PT ;  /* 0x0000000598047209 */ /* 0x000fe40007810000 */
[----:B------:R-:W-:Y:S02]  /*6910*/  FSEL R11, R11, -INF , !P6 ;  /* 0xff8000000b0b7808 */ /* 0x000fe40007000000 */
[C---:B------:R-:W-:Y:S02]  /*6920*/  ISETP.LT.OR P5, PT, R224.reuse, 0x11, P5 ;  /* 0x00000011e000780c */ /* 0x040fe40002fa1670 */
[----:B------:R-:W-:Y:S02]  /*6930*/  ISETP.LT.OR P4, PT, R224, 0x12, P4 ;  /* 0x00000012e000780c */ /* 0x000fe40002781670 */
[----:B------:R-:W-:Y:S02]  /*6940*/  FMNMX.FTZ R0, R9, R0, !PT ;  /* 0x0000000009007209 */ /* 0x000fe40007810000 */
[----:B------:R-:W-:Y:S02]  /*6950*/  FMNMX.FTZ R5, R151, R4, !PT ;  /* 0x0000000497057209 */ /* 0x000fe40007810000 */
[----:B------:R-:W-:Y:S02]  /*6960*/  FSEL R173, R14, -INF , !P5 ;  /* 0xff8000000ead7808 */ /* 0x000fe40006800000 */
[----:B------:R-:W-:Y:S02]  /*6970*/  FSEL R171, R15, -INF , !P4 ;  /* 0xff8000000fab7808 */ /* 0x000fe40006000000 */
[C---:B------:R-:W-:Y:S02]  /*6980*/  ISETP.GT.AND P5, PT, R222.reuse, 0x18, P0 ;  /* 0x00000018de00780c */ /* 0x040fe400007a4270 */
[----:B------:R-:W-:Y:S02]  /*6990*/  ISETP.GT.AND P4, PT, R222, 0x19, P0 ;  /* 0x00000019de00780c */ /* 0x000fe40000784270 */
[----:B------:R-:W-:Y:S02]  /*69a0*/  FMNMX.FTZ R0, R11, R0, !PT ;  /* 0x000000000b007209 */ /* 0x000fe40007810000 */
[----:B------:R-:W-:Y:S02]  /*69b0*/  FMNMX.FTZ R5, R150, R5, !PT ;  /* 0x0000000596057209 */ /* 0x000fe40007810000 */
[C---:B------:R-:W-:Y:S02]  /*69c0*/  ISETP.LT.OR P5, PT, R224.reuse, 0x19, P5 ;  /* 0x00000019e000780c */ /* 0x040fe40002fa1670 */
[----:B------:R-:W-:Y:S02]  /*69d0*/  ISETP.LT.OR P4, PT, R224, 0x1a, P4 ;  /* 0x0000001ae000780c */ /* 0x000fe40002781670 */
[----:B------:R-:W-:Y:S02]  /*69e0*/  FMNMX.FTZ R0, R173, R0, !PT ;  /* 0x00000000ad007209 */ /* 0x000fe40007810000 */
[----:B------:R-:W-:Y:S02]  /*69f0*/  FMNMX.FTZ R7, R148, R5, !PT ;  /* 0x0000000594077209 */ /* 0x000fe40007810000 */
[----:B------:R-:W-:Y:S02]  /*6a00*/  FSEL R143, R18, -INF , !P5 ;  /* 0xff800000128f7808 */ /* 0x000fe40006800000 */
[----:B------:R-:W-:Y:S02]  /*6a10*/  FSEL R141, R19, -INF , !P4 ;  /* 0xff800000138d7808 */ /* 0x000fe40006000000 */
[----:B------:R-:W-:Y:S02]  /*6a20*/  ISETP.GT.AND P4, PT, R222, 0x20, P0 ;  /* 0x00000020de00780c */ /* 0x000fe40000784270 */
[----:B------:R-:W-:Y:S02]  /*6a30*/  FMNMX.FTZ R4, R171, R0, !PT ;  /* 0x00000000ab047209 */ /* 0x000fe40007810000 */
[----:B------:R-:W-:Y:S02]  /*6a40*/  FMNMX.FTZ R5, R146, R7, !PT ;  /* 0x0000000792057209 */ /* 0x000fe40007810000 */
[----:B------:R-:W-:Y:S02]  /*6a50*/  FMNMX.FTZ R4, R143, R4, !PT ;  /* 0x000000048f047209 */ /* 0x000fe40007810000 */
[----:B------:R-:W-:Y:S01]  /*6a60*/  ISETP.GT.AND P6, PT, R222, 0x21, P0 ;  /* 0x00000021de00780c */ /* 0x000fe200007c4270 */
[----:B------:R-:W1:Y:S01]  /*6a70*/  SHFL.BFLY PT, R0, R5, 0x2, 0x1f ;  /* 0x0c401f0005007f89 */ /* 0x000e6200000e0000 */
[----:B------:R-:W-:Y:S02]  /*6a80*/  ISETP.LT.OR P4, PT, R224, 0x21, P4 ;  /* 0x00000021e000780c */ /* 0x000fe40002781670 */
[----:B------:R-:W-:Y:S02]  /*6a90*/  FMNMX.FTZ R4, R141, R4, !PT ;  /* 0x000000048d047209 */ /* 0x000fe40007810000 */
[----:B------:R-:W-:Y:S02]  /*6aa0*/  FSEL R175, R22, -INF , !P4 ;  /* 0xff80000016af7808 */ /* 0x000fe40006000000 */
[----:B------:R-:W-:Y:S02]  /*6ab0*/  ISETP.GT.AND P5, PT, R222, 0x28, P0 ;  /* 0x00000028de00780c */ /* 0x000fe400007a4270 */
[----:B------:R-:W-:Y:S02]  /*6ac0*/  ISETP.LT.OR P6, PT, R224, 0x22, P6 ;  /* 0x00000022e000780c */ /* 0x000fe400037c1670 */
[----:B------:R-:W-:Y:S02]  /*6ad0*/  ISETP.GT.AND P4, PT, R222, 0x29, P0 ;  /* 0x00000029de00780c */ /* 0x000fe40000784270 */
[----:B------:R-:W-:Y:S02]  /*6ae0*/  FSEL R159, R23, -INF , !P6 ;  /* 0xff800000179f7808 */ /* 0x000fe40007000000 */
[----:B------:R-:W-:Y:S01]  /*6af0*/  ISETP.LT.OR P5, PT, R224, 0x29, P5 ;  /* 0x00000029e000780c */ /* 0x000fe20002fa1670 */
[----:B------:R-:W-:Y:S01]  /*6b00*/  LDSM.16.MT88.4 R20, [R190+0x100] ;  /* 0x00010000be14783b */ /* 0x000fe20000004200 */
[----:B------:R-:W-:Y:S02]  /*6b10*/  FMNMX.FTZ R4, R175, R4, !PT ;  /* 0x00000004af047209 */ /* 0x000fe40007810000 */
[----:B------:R-:W-:Y:S02]  /*6b20*/  FSEL R157, R26, -INF , !P5 ;  /* 0xff8000001a9d7808 */ /* 0x000fe40006800000 */
[----:B------:R-:W-:Y:S02]  /*6b30*/  FMNMX.FTZ R4, R159, R4, !PT ;  /* 0x000000049f047209 */ /* 0x000fe40007810000 */
[----:B------:R-:W-:Y:S02]  /*6b40*/  ISETP.LT.OR P4, PT, R224, 0x2a, P4 ;  /* 0x0000002ae000780c */ /* 0x000fe40002781670 */
[C---:B------:R-:W-:Y:S02]  /*6b50*/  ISETP.GT.AND P6, PT, R222.reuse, 0x30, P0 ;  /* 0x00000030de00780c */ /* 0x040fe400007c4270 */
[----:B------:R-:W-:Y:S02]  /*6b60*/  FSEL R155, R27, -INF , !P4 ;  /* 0xff8000001b9b7808 */ /* 0x000fe40006000000 */
[----:B------:R-:W-:Y:S02]  /*6b70*/  FMNMX.FTZ R4, R157, R4, !PT ;  /* 0x000000049d047209 */ /* 0x000fe40007810000 */
[----:B------:R-:W-:Y:S02]  /*6b80*/  ISETP.GT.AND P5, PT, R222, 0x31, P0 ;  /* 0x00000031de00780c */ /* 0x000fe400007a4270 */
[----:B------:R-:W-:Y:S02]  /*6b90*/  ISETP.LT.OR P6, PT, R224, 0x31, P6 ;  /* 0x00000031e000780c */ /* 0x000fe400037c1670 */
[----:B------:R-:W-:Y:S02]  /*6ba0*/  FMNMX.FTZ R4, R155, R4, !PT ;  /* 0x000000049b047209 */ /* 0x000fe40007810000 */
[----:B------:R-:W-:Y:S02]  /*6bb0*/  FSEL R149, R30, -INF , !P6 ;  /* 0xff8000001e957808 */ /* 0x000fe40007000000 */
[----:B------:R-:W-:Y:S02]  /*6bc0*/  ISETP.GT.AND P4, PT, R222, 0x38, P0 ;  /* 0x00000038de00780c */ /* 0x000fe40000784270 */
[----:B------:R-:W-:Y:S02]  /*6bd0*/  ISETP.LT.OR P5, PT, R224, 0x32, P5 ;  /* 0x00000032e000780c */ /* 0x000fe40002fa1670 */
[----:B------:R-:W-:Y:S02]  /*6be0*/  FMNMX.FTZ R4, R149, R4, !PT ;  /* 0x0000000495047209 */ /* 0x000fe40007810000 */
[----:B------:R-:W-:Y:S02]  /*6bf0*/  FSEL R147, R31, -INF , !P5 ;  /* 0xff8000001f937808 */ /* 0x000fe40006800000 */
[----:B------:R-:W-:Y:S01]  /*6c00*/  ISETP.GT.AND P0, PT, R222, 0x39, P0 ;  /* 0x00000039de00780c */ /* 0x000fe20000704270 */
[----:B------:R-:W-:Y:S01]  /*6c10*/  LDSM.16.MT88.4 R28, [R189+0x100] ;  /* 0x00010000bd1c783b */ /* 0x000fe20000004200 */
[C---:B------:R-:W-:Y:S02]  /*6c20*/  ISETP.LT.OR P4, PT, R224.reuse, 0x39, P4 ;  /* 0x00000039e000780c */ /* 0x040fe40002781670 */
[----:B------:R-:W-:Y:S02]  /*6c30*/  ISETP.LT.OR P0, PT, R224, 0x3a, P0 ;  /* 0x0000003ae000780c */ /* 0x000fe40000701670 */
[----:B------:R-:W-:Y:S02]  /*6c40*/  FSEL R145, R34, -INF , !P4 ;  /* 0xff80000022917808 */ /* 0x000fe40006000000 */
[----:B------:R-:W-:Y:S02]  /*6c50*/  FSEL R133, R35, -INF , !P0 ;  /* 0xff80000023857808 */ /* 0x000fe40004000000 */
[----:B-1----:R-:W-:Y:S02]  /*6c60*/  FMNMX.FTZ R6, R5, R0, !PT ;  /* 0x0000000005067209 */ /* 0x002fe40007810000 */
[----:B------:R-:W-:Y:S03]  /*6c70*/  FMNMX.FTZ R0, R147, R4, !PT ;  /* 0x0000000493007209 */ /* 0x000fe60007810000 */
[----:B------:R-:W1:Y:S01]  /*6c80*/  SHFL.BFLY PT, R15, R6, 0x1, 0x1f ;  /* 0x0c201f00060f7f89 */ /* 0x000e6200000e0000 */
[----:B------:R-:W-:Y:S04]  /*6c90*/  FMNMX.FTZ R0, R145, R0, !PT ;  /* 0x0000000091007209 */ /* 0x000fe80007810000 */
[----:B------:R-:W-:Y:S05]  /*6ca0*/  FMNMX.FTZ R7, R133, R0, !PT ;  /* 0x0000000085077209 */ /* 0x000fea0007810000 */
[----:B------:R-:W2:Y:S01]  /*6cb0*/  SHFL.BFLY PT, R4, R7, 0x2, 0x1f ;  /* 0x0c401f0007047f89 */ /* 0x000ea200000e0000 */
[----:B-1----:R-:W-:Y:S04]  /*6cc0*/  FMNMX.FTZ R0, R6, R15, !PT ;  /* 0x0000000f06007209 */ /* 0x002fe80007810000 */
[C---:B------:R-:W-:Y:S01]  /*6cd0*/  FSETP.NEU.FTZ.AND P0, PT, R0.reuse, -INF , PT ;  /* 0xff8000000000780b */ /* 0x040fe20003f1d000 */
[C---:B------:R-:W-:Y:S01]  /*6ce0*/  FMUL.FTZ R153, R0.reuse, c[0x0][0x2d0] ;  /* 0x0000b40000997a20 */ /* 0x040fe20000410000 */
[----:B--2---:R-:W-:Y:S04]  /*6cf0*/  FMNMX.FTZ R5, R7, R4, !PT ;  /* 0x0000000407057209 */ /* 0x004fe80007810000 */
[----:B------:R-:W-:Y:S02]  /*6d00*/  FSEL R153, R153, RZ, P0 ;  /* 0x000000ff99997208 */ /* 0x000fe40000000000 */
[----:B------:R-:W-:Y:S01]  /*6d10*/  FSEL R4, R0, RZ, P0 ;  /* 0x000000ff00047208 */ /* 0x000fe20000000000 */
[----:B------:R-:W1:Y:S02]  /*6d20*/  SHFL.BFLY PT, R132, R5, 0x1, 0x1f ;  /* 0x0c201f0005847f89 */ /* 0x000e6400000e0000 */
[----:B------:R-:W-:Y:S02]  /*6d30*/  FFMA.FTZ R160, R138, c[0x0][0x2d0], -R153 ;  /* 0x0000b4008aa07a23 */ /* 0x000fe40000010899 */
[----:B------:R-:W-:Y:S02]  /*6d40*/  FADD.FTZ R3, -R4, R3 ;  /* 0x0000000304037221 */ /* 0x000fe40000010100 */
[--C-:B------:R-:W-:Y:S02]  /*6d50*/  FFMA.FTZ R135, R136, c[0x0][0x2d0], -R153.reuse ;  /* 0x0000b40088877a23 */ /* 0x100fe40000010899 */
[--C-:B------:R-:W-:Y:S01]  /*6d60*/  FFMA.FTZ R134, R134, c[0x0][0x2d0], -R153.reuse ;  /* 0x0000b40086867a23 */ /* 0x100fe20000010899 */
[----:B------:R-:W-:Y:S01]  /*6d70*/  MUFU.EX2 R160, R160 ;  /* 0x000000a000a07308 */ /* 0x000fe20000000800 */
[--C-:B------:R-:W-:Y:S02]  /*6d80*/  FFMA.FTZ R161, R8, c[0x0][0x2d0], -R153.reuse ;  /* 0x0000b40008a17a23 */ /* 0x100fe40000010899 */
[----:B------:R-:W-:Y:S02]  /*6d90*/  FMUL.FTZ R6, R3, c[0x0][0x2d0] ;  /* 0x0000b40003067a20 */ /* 0x000fe40000410000 */
[--C-:B------:R-:W-:Y:S02]  /*6da0*/  FFMA.FTZ R169, R140, c[0x0][0x2d0], -R153.reuse ;  /* 0x0000b4008ca97a23 */ /* 0x100fe40000010899 */
[--C-:B------:R-:W-:Y:S02]  /*6db0*/  FFMA.FTZ R174, R158, c[0x0][0x2d0], -R153.reuse ;  /* 0x0000b4009eae7a23 */ /* 0x100fe40000010899 */
[--C-:B------:R-:W-:Y:S01]  /*6dc0*/  FFMA.FTZ R221, R156, c[0x0][0x2d0], -R153.reuse ;  /* 0x0000b4009cdd7a23 */ /* 0x100fe20000010899 */
[----:B------:R-:W2:Y:S01]  /*6dd0*/  MUFU.EX2 R135, R135 ;  /* 0x0000008700877308 */ /* 0x000ea20000000800 */
[--C-:B------:R-:W-:Y:S02]  /*6de0*/  FFMA.FTZ R222, R154, c[0x0][0x2d0], -R153.reuse ;  /* 0x0000b4009ade7a23 */ /* 0x100fe40000010899 */
[--C-:B------:R-:W-:Y:S01]  /*6df0*/  FFMA.FTZ R223, R152, c[0x0][0x2d0], -R153.reuse ;  /* 0x0000b40098df7a23 */ /* 0x100fe20000010899 */
[----:B-1----:R-:W-:Y:S01]  /*6e00*/  FMNMX.FTZ R132, R5, R132, !PT ;  /* 0x0000008405847209 */ /* 0x002fe20007810000 */
[--C-:B---3--:R-:W-:Y:S02]  /*6e10*/  FFMA.FTZ R227, R151, c[0x0][0x2d0], -R153.reuse ;  /* 0x0000b40097e37a23 */ /* 0x108fe40000010899 */
[--C-:B------:R-:W-:Y:S01]  /*6e20*/  FFMA.FTZ R228, R150, c[0x0][0x2d0], -R153.reuse ;  /* 0x0000b40096e47a23 */ /* 0x100fe20000010899 */
[C---:B------:R-:W-:Y:S01]  /*6e30*/  FSETP.NEU.FTZ.AND P0, PT, R132.reuse, -INF , PT ;  /* 0xff8000008400780b */ /* 0x040fe20003f1d000 */
[----:B------:R-:W-:Y:S01]  /*6e40*/  FMUL.FTZ R144, R132, c[0x0][0x2d0] ;  /* 0x0000b40084907a20 */ /* 0x000fe20000410000 */
[----:B------:R-:W-:Y:S01]  /*6e50*/  MUFU.EX2 R134, R134 ;  /* 0x0000008600867308 */ /* 0x000fe20000000800 */
[--C-:B------:R-:W-:Y:S01]  /*6e60*/  FFMA.FTZ R229, R148, c[0x0][0x2d0], -R153.reuse ;  /* 0x0000b40094e57a23 */ /* 0x100fe20000010899 */
[----:B------:R-:W-:Y:S01]  /*6e70*/  FSEL R5, R132, RZ, P0 ;  /* 0x000000ff84057208 */ /* 0x000fe20000000000 */
[--C-:B------:R-:W-:Y:S01]  /*6e80*/  FFMA.FTZ R166, R166, c[0x0][0x2d0], -R153.reuse ;  /* 0x0000b400a6a67a23 */ /* 0x100fe20000010899 */
[----:B------:R-:W-:Y:S01]  /*6e90*/  FSEL R144, R144, RZ, P0 ;  /* 0x000000ff90907208 */ /* 0x000fe20000000000 */
[--C-:B------:R-:W-:Y:S01]  /*6ea0*/  FFMA.FTZ R167, R168, c[0x0][0x2d0], -R153.reuse ;  /* 0x0000b400a8a77a23 */ /* 0x100fe20000010899 */
[----:B------:R-:W-:Y:S01]  /*6eb0*/  PLOP3.LUT P0, PT, PT, PT, UP0, 0x80, 0x0 ;  /* 0x000000000000781c */ /* 0x000fe20003f0f008 */
[----:B------:R-:W-:Y:S02]  /*6ec0*/  FADD.FTZ R5, -R5, R2 ;  /* 0x0000000205057221 */ /* 0x000fe40000010100 */
[--C-:B------:R-:W-:Y:S01]  /*6ed0*/  FFMA.FTZ R164, R13, c[0x0][0x2d0], -R144.reuse ;  /* 0x0000b4000da47a23 */ /* 0x100fe20000010890 */
[----:B------:R-:W1:Y:S01]  /*6ee0*/  MUFU.EX2 R161, R161 ;  /* 0x000000a100a17308 */ /* 0x000e620000000800 */
[----:B------:R-:W3:Y:S01]  /*6ef0*/  LDSM.16.MT88.4 R12, [R195+0x100] ;  /* 0x00010000c30c783b */ /* 0x000ee20000004200 */
[--C-:B------:R-:W-:Y:S01]  /*6f00*/  FFMA.FTZ R165, R17, c[0x0][0x2d0], -R144.reuse ;  /* 0x0000b40011a57a23 */ /* 0x100fe20000010890 */
[----:B--2---:R-:W-:Y:S01]  /*6f10*/  F2FP.PACK_AB R136, R135, R160 ;  /* 0x000000a08788723e */ /* 0x004fe200000000ff */
[--C-:B------:R-:W-:Y:S02]  /*6f20*/  FFMA.FTZ R163, R9, c[0x0][0x2d0], -R144.reuse ;  /* 0x0000b40009a37a23 */ /* 0x100fe40000010890 */
[--C-:B------:R-:W-:Y:S02]  /*6f30*/  FFMA.FTZ R162, R11, c[0x0][0x2d0], -R144.reuse ;  /* 0x0000b4000ba27a23 */ /* 0x100fe40000010890 */
[----:B------:R-:W-:Y:S02]  /*6f40*/  FMUL.FTZ R2, R5, c[0x0][0x2d0] ;  /* 0x0000b40005027a20 */ /* 0x000fe40000410000 */
[----:B------:R-:W2:Y:S01]  /*6f50*/  MUFU.EX2 R3, R6 ;  /* 0x0000000600037308 */ /* 0x000ea20000000800 */
[--C-:B------:R-:W-:Y:S02]  /*6f60*/  FFMA.FTZ R168, R142, c[0x0][0x2d0], -R153.reuse ;  /* 0x0000b4008ea87a23 */ /* 0x100fe40000010899 */
[--C-:B------:R-:W-:Y:S02]  /*6f70*/  FFMA.FTZ R172, R143, c[0x0][0x2d0], -R144.reuse ;  /* 0x0000b4008fac7a23 */ /* 0x100fe40000010890 */
[--C-:B------:R-:W-:Y:S02]  /*6f80*/  FFMA.FTZ R224, R159, c[0x0][0x2d0], -R144.reuse ;  /* 0x0000b4009fe07a23 */ /* 0x100fe40000010890 */
[--C-:B------:R-:W-:Y:S02]  /*6f90*/  FFMA.FTZ R225, R157, c[0x0][0x2d0], -R144.reuse ;  /* 0x0000b4009de17a23 */ /* 0x100fe40000010890 */
[----:B------:R-:W-:Y:S01]  /*6fa0*/  LDSM.16.MT88.4 R156, [R195+0x5900] ;  /* 0x00590000c39c783b */ /* 0x000fe20000004200 */
[----:B------:R-:W-:Y:S01]  /*6fb0*/  MUFU.EX2 R165, R165 ;  /* 0x000000a500a57308 */ /* 0x000fe20000000800 */
[--C-:B------:R-:W-:Y:S02]  /*6fc0*/  FFMA.FTZ R226, R155, c[0x0][0x2d0], -R144.reuse ;  /* 0x0000b4009be27a23 */ /* 0x100fe40000010890 */
[--C-:B------:R-:W-:Y:S01]  /*6fd0*/  FFMA.FTZ R231, R149, c[0x0][0x2d0], -R144.reuse ;  /* 0x0000b40095e77a23 */ /* 0x100fe20000010890 */
[----:B-1----:R-:W-:Y:S01]  /*6fe0*/  F2FP.PACK_AB R138, R161, R134 ;  /* 0x00000086a18a723e */ /* 0x002fe200000000ff */
[--C-:B------:R-:W-:Y:S02]  /*6ff0*/  FFMA.FTZ R232, R147, c[0x0][0x2d0], -R144.reuse ;  /* 0x0000b40093e87a23 */ /* 0x100fe40000010890 */
[----:B------:R-:W-:Y:S01]  /*7000*/  LDSM.16.MT88.4 R148, [R189+0x3900] ;  /* 0x00390000bd94783b */ /* 0x000fe20000004200 */
[--C-:B------:R-:W-:Y:S02]  /*7010*/  FFMA.FTZ R233, R145, c[0x0][0x2d0], -R144.reuse ;  /* 0x0000b40091e97a23 */ /* 0x100fe40000010890 */
[----:B------:R-:W1:Y:S01]  /*7020*/  MUFU.EX2 R164, R164 ;  /* 0x000000a400a47308 */ /* 0x000e620000000800 */
[----:B------:R-:W-:Y:S02]  /*7030*/  FFMA.FTZ R153, R146, c[0x0][0x2d0], -R153 ;  /* 0x0000b40092997a23 */ /* 0x000fe40000010899 */
[--C-:B------:R-:W-:Y:S02]  /*7040*/  FFMA.FTZ R170, R173, c[0x0][0x2d0], -R144.reuse ;  /* 0x0000b400adaa7a23 */ /* 0x100fe40000010890 */
[C---:B--2---:R-:W-:Y:S02]  /*7050*/  FMUL.FTZ R4, R3.reuse, R128 ;  /* 0x0000008003047220 */ /* 0x044fe40000410000 */
[C---:B------:R-:W-:Y:S02]  /*7060*/  FMUL.FTZ R5, R3.reuse, R129 ;  /* 0x0000008103057220 */ /* 0x040fe40000410000 */
[C---:B------:R-:W-:Y:S01]  /*7070*/  FMUL.FTZ R8, R3.reuse, R124 ;  /* 0x0000007c03087220 */ /* 0x040fe20000410000 */
[----:B------:R-:W-:Y:S01]  /*7080*/  MUFU.EX2 R163, R163 ;  /* 0x000000a300a37308 */ /* 0x000fe20000000800 */
[C---:B------:R-:W-:Y:S02]  /*7090*/  FMUL.FTZ R9, R3.reuse, R125 ;  /* 0x0000007d03097220 */ /* 0x040fe40000410000 */
[C---:B------:R-:W-:Y:S02]  /*70a0*/  FMUL.FTZ R16, R3.reuse, R104 ;  /* 0x0000006803107220 */ /* 0x040fe40000410000 */
[C---:B------:R-:W-:Y:S02]  /*70b0*/  FMUL.FTZ R17, R3.reuse, R105 ;  /* 0x0000006903117220 */ /* 0x040fe40000410000 */
[C---:B------:R-:W-:Y:S02]  /*70c0*/  FMUL.FTZ R24, R3.reuse, R112 ;  /* 0x0000007003187220 */ /* 0x040fe40000410000 */
[C---:B------:R-:W-:Y:S01]  /*70d0*/  FMUL.FTZ R25, R3.reuse, R113 ;  /* 0x0000007103197220 */ /* 0x040fe20000410000 */
[----:B------:R-:W2:Y:S01]  /*70e0*/  MUFU.EX2 R162, R162 ;  /* 0x000000a200a27308 */ /* 0x000ea20000000800 */
[C---:B------:R-:W-:Y:S02]  /*70f0*/  FMUL.FTZ R32, R3.reuse, R120 ;  /* 0x0000007803207220 */ /* 0x040fe40000410000 */
[----:B------:R-:W-:Y:S01]  /*7100*/  FMUL.FTZ R33, R3, R121 ;  /* 0x0000007903217220 */ /* 0x000fe20000410000 */
[----:B-1----:R-:W-:Y:S01]  /*7110*/  F2FP.PACK_AB R137, R164, R165 ;  /* 0x000000a5a489723e */ /* 0x002fe200000000ff */
[--C-:B------:R-:W-:Y:S02]  /*7120*/  FFMA.FTZ R173, R141, c[0x0][0x2d0], -R144.reuse ;  /* 0x0000b4008dad7a23 */ /* 0x100fe40000010890 */
[----:B------:R-:W-:Y:S01]  /*7130*/  LDSM.16.MT88.4 R140, [R189+0x2900] ;  /* 0x00290000bd8c783b */ /* 0x000fe20000004200 */
[C---:B------:R-:W-:Y:S02]  /*7140*/  FMUL.FTZ R36, R3.reuse, R36 ;  /* 0x0000002403247220 */ /* 0x040fe40000410000 */
[----:B------:R-:W1:Y:S01]  /*7150*/  MUFU.EX2 R2, R2 ;  /* 0x0000000200027308 */ /* 0x000e620000000800 */
[C---:B------:R-:W-:Y:S02]  /*7160*/  FMUL.FTZ R37, R3.reuse, R37 ;  /* 0x0000002503257220 */ /* 0x040fe40000410000 */
[C---:B------:R-:W-:Y:S02]  /*7170*/  FMUL.FTZ R40, R3.reuse, R40 ;  /* 0x0000002803287220 */ /* 0x040fe40000410000 */
[C---:B------:R-:W-:Y:S02]  /*7180*/  FMUL.FTZ R41, R3.reuse, R41 ;  /* 0x0000002903297220 */ /* 0x040fe40000410000 */
[C---:B------:R-:W-:Y:S02]  /*7190*/  FMUL.FTZ R44, R3.reuse, R44 ;  /* 0x0000002c032c7220 */ /* 0x040fe40000410000 */
[C---:B------:R-:W-:Y:S01]  /*71a0*/  FMUL.FTZ R45, R3.reuse, R45 ;  /* 0x0000002d032d7220 */ /* 0x040fe20000410000 */
[----:B------:R4:W-:Y:S01]  /*71b0*/  MUFU.EX2 R230, R153 ;  /* 0x0000009900e67308 */ /* 0x0009e20000000800 */
[C---:B------:R-:W-:Y:S02]  /*71c0*/  FMUL.FTZ R48, R3.reuse, R48 ;  /* 0x0000003003307220 */ /* 0x040fe40000410000 */
[C---:B------:R-:W-:Y:S01]  /*71d0*/  FMUL.FTZ R49, R3.reuse, R49 ;  /* 0x0000003103317220 */ /* 0x040fe20000410000 */
[----:B--2---:R-:W-:Y:S01]  /*71e0*/  F2FP.PACK_AB R139, R162, R163 ;  /* 0x000000a3a28b723e */ /* 0x004fe200000000ff */
[C---:B------:R-:W-:Y:S02]  /*71f0*/  FMUL.FTZ R52, R3.reuse, R52 ;  /* 0x0000003403347220 */ /* 0x040fe40000410000 */
[C---:B------:R-:W-:Y:S02]  /*7200*/  FMUL.FTZ R53, R3.reuse, R53 ;  /* 0x0000003503357220 */ /* 0x040fe40000410000 */
[C---:B------:R-:W-:Y:S01]  /*7210*/  FMUL.FTZ R56, R3.reuse, R56 ;  /* 0x0000003803387220 */ /* 0x040fe20000410000 */
[----:B------:R-:W-:Y:S01]  /*7220*/  MUFU.EX2 R166, R166 ;  /* 0x000000a600a67308 */ /* 0x000fe20000000800 */
[C---:B------:R-:W-:Y:S02]  /*7230*/  FMUL.FTZ R57, R3.reuse, R57 ;  /* 0x0000003903397220 */ /* 0x040fe40000410000 */
[C---:B------:R-:W-:Y:S02]  /*7240*/  FMUL.FTZ R60, R3.reuse, R60 ;  /* 0x0000003c033c7220 */ /* 0x040fe40000410000 */
[C---:B-1----:R-:W-:Y:S02]  /*7250*/  FMUL.FTZ R6, R2.reuse, R130 ;  /* 0x0000008202067220 */ /* 0x042fe40000410000 */
[C---:B------:R-:W-:Y:S02]  /*7260*/  FMUL.FTZ R7, R2.reuse, R131 ;  /* 0x0000008302077220 */ /* 0x040fe40000410000 */
[----:B------:R-:W-:Y:S01]  /*7270*/  LDSM.16.MT88.4 R128, [R190+0x2900] ;  /* 0x00290000be80783b */ /* 0x000fe20000004200 */
[C---:B------:R-:W-:Y:S01]  /*7280*/  FMUL.FTZ R10, R2.reuse, R126 ;  /* 0x0000007e020a7220 */ /* 0x040fe20000410000 */
[----:B------:R-:W1:Y:S01]  /*7290*/  MUFU.EX2 R167, R167 ;  /* 0x000000a700a77308 */ /* 0x000e620000000800 */
[C---:B------:R-:W-:Y:S02]  /*72a0*/  FMUL.FTZ R11, R2.reuse, R127 ;  /* 0x0000007f020b7220 */ /* 0x040fe40000410000 */
[C---:B---3--:R-:W-:Y:S03]  /*72b0*/  HMMA.16816.F32 R4, R136.reuse, R12, R4 ;  /* 0x0000000c8804723c */ /* 0x048fe60000001804 */
[----:B------:R-:W-:Y:S02]  /*72c0*/  LDSM.16.MT88.4 R124, [R195+0x2900] ;  /* 0x00290000c37c783b */ /* 0x000fe40000004200 */
[C---:B------:R-:W-:Y:S02]  /*72d0*/  FMUL.FTZ R18, R2.reuse, R106 ;  /* 0x0000006a02127220 */ /* 0x040fe40000410000 */
[C---:B------:R-:W-:Y:S01]  /*72e0*/  FMUL.FTZ R12, R3.reuse, R100 ;  /* 0x00000064030c7220 */ /* 0x040fe20000410000 */
[C---:B------:R-:W-:Y:S01]  /*72f0*/  HMMA.16816.F32 R8, R136.reuse, R14, R8 ;  /* 0x0000000e8808723c */ /* 0x040fe20000001808 */
[----:B------:R-:W-:Y:S02]  /*7300*/  MUFU.EX2 R168, R168 ;  /* 0x000000a800a87308 */ /* 0x000fe40000000800 */
[----:B----4-:R-:W-:Y:S01]  /*7310*/  LDSM.16.MT88.4 R152, [R188+0x3900] ;  /* 0x00390000bc98783b */ /* 0x010fe20000004200 */
[C---:B------:R-:W-:Y:S02]  /*7320*/  FMUL.FTZ R13, R3.reuse, R101 ;  /* 0x00000065030d7220 */ /* 0x040fe40000410000 */
[C---:B------:R-:W-:Y:S02]  /*7330*/  FMUL.FTZ R19, R2.reuse, R107 ;  /* 0x0000006b02137220 */ /* 0x040fe40000410000 */
[C---:B------:R-:W-:Y:S03]  /*7340*/  FMUL.FTZ R14, R2.reuse, R102 ;  /* 0x00000066020e7220 */ /* 0x040fe60000410000 */
[----:B------:R-:W-:Y:S01]  /*7350*/  LDSM.16.MT88.4 R104, [R195+0x2100] ;  /* 0x00210000c368783b */ /* 0x000fe20000004200 */
[C---:B------:R-:W-:Y:S01]  /*7360*/  FMUL.FTZ R15, R2.reuse, R103 ;  /* 0x00000067020f7220 */ /* 0x040fe20000410000 */
[----:B------:R-:W2:Y:S01]  /*7370*/  MUFU.EX2 R169, R169 ;  /* 0x000000a900a97308 */ /* 0x000ea20000000800 */
[C---:B------:R-:W-:Y:S02]  /*7380*/  FMUL.FTZ R26, R2.reuse, R114 ;  /* 0x00000072021a7220 */ /* 0x040fe40000410000 */
[C---:B------:R-:W-:Y:S02]  /*7390*/  FMUL.FTZ R27, R2.reuse, R115 ;  /* 0x00000073021b7220 */ /* 0x040fe40000410000 */
[C---:B------:R-:W-:Y:S01]  /*73a0*/  FMUL.FTZ R34, R2.reuse, R122 ;  /* 0x0000007a02227220 */ /* 0x040fe20000410000 */
[C---:B------:R-:W-:Y:S01]  /*73b0*/  HMMA.16816.F32 R12, R136.reuse, R20, R12 ;  /* 0x00000014880c723c */ /* 0x040fe2000000180c */
[----:B------:R-:W3:Y:S02]  /*73c0*/  LDSM.16.MT88.4 R100, [R188+0x100] ;  /* 0x00010000bc64783b */ /* 0x000ee40000004200 */
[C---:B------:R-:W-:Y:S01]  /*73d0*/  FMUL.FTZ R35, R2.reuse, R123 ;  /* 0x0000007b02237220 */ /* 0x040fe20000410000 */
[----:B------:R-:W-:Y:S01]  /*73e0*/  MUFU.EX2 R170, R170 ;  /* 0x000000aa00aa7308 */ /* 0x000fe20000000800 */
[C---:B------:R-:W-:Y:S02]  /*73f0*/  FMUL.FTZ R38, R2.reuse, R38 ;  /* 0x0000002602267220 */ /* 0x040fe40000410000 */
[C---:B------:R-:W-:Y:S01]  /*7400*/  FMUL.FTZ R20, R3.reuse, R108 ;  /* 0x0000006c03147220 */ /* 0x040fe20000410000 */
[C---:B------:R-:W-:Y:S01]  /*7410*/  HMMA.16816.F32 R16, R136.reuse, R22, R16 ;  /* 0x000000168810723c */ /* 0x040fe20000001810 */
[----:B------:R-:W-:Y:S03]  /*7420*/  LDSM.16.MT88.4 R112, [R195+0x900] ;  /* 0x00090000c370783b */ /* 0x000fe60000004200 */
[C---:B------:R-:W-:Y:S02]  /*7430*/  FMUL.FTZ R21, R3.reuse, R109 ;  /* 0x0000006d03157220 */ /* 0x040fe40000410000 */
[C---:B------:R-:W-:Y:S01]  /*7440*/  FMUL.FTZ R39, R2.reuse, R39 ;  /* 0x0000002702277220 */ /* 0x040fe20000410000 */
[----:B------:R-:W-:Y:S01]  /*7450*/  MUFU.EX2 R172, R172 ;  /* 0x000000ac00ac7308 */ /* 0x000fe20000000800 */
[C---:B------:R-:W-:Y:S01]  /*7460*/  FMUL.FTZ R22, R2.reuse, R110 ;  /* 0x0000006e02167220 */ /* 0x040fe20000410000 */
[----:B------:R-:W-:Y:S03]  /*7470*/  LDSM.16.MT88.4 R120, [R188+0x900] ;  /* 0x00090000bc78783b */ /* 0x000fe60000004200 */
[C---:B------:R-:W-:Y:S02]  /*7480*/  FMUL.FTZ R23, R2.reuse, R111 ;  /* 0x0000006f02177220 */ /* 0x040fe40000410000 */
[C---:B------:R-:W-:Y:S02]  /*7490*/  FMUL.FTZ R42, R2.reuse, R42 ;  /* 0x0000002a022a7220 */ /* 0x040fe40000410000 */
[C---:B------:R-:W-:Y:S01]  /*74a0*/  FMUL.FTZ R43, R2.reuse, R43 ;  /* 0x0000002b022b7220 */ /* 0x040fe20000410000 */
[----:B------:R-:W4:Y:S01]  /*74b0*/  LDSM.16.MT88.4 R108, [R190+0x2100] ;  /* 0x00210000be6c783b */ /* 0x000f220000004200 */
[C---:B------:R-:W-:Y:S01]  /*74c0*/  FMUL.FTZ R46, R2.reuse, R46 ;  /* 0x0000002e022e7220 */ /* 0x040fe20000410000 */
[C---:B------:R-:W-:Y:S01]  /*74d0*/  HMMA.16816.F32 R20, R136.reuse, R28, R20 ;  /* 0x0000001c8814723c */ /* 0x040fe20000001814 */
[----:B------:R-:W5:Y:S02]  /*74e0*/  MUFU.EX2 R173, R173 ;  /* 0x000000ad00ad7308 */ /* 0x000f640000000800 */
[C---:B------:R-:W-:Y:S02]  /*74f0*/  FMUL.FTZ R47, R2.reuse, R47 ;  /* 0x0000002f022f7220 */ /* 0x040fe40000410000 */
[C---:B------:R-:W-:Y:S02]  /*7500*/  FMUL.FTZ R50, R2.reuse, R50 ;  /* 0x0000003202327220 */ /* 0x040fe40000410000 */
[C---:B------:R-:W-:Y:S01]  /*7510*/  FMUL.FTZ R28, R3.reuse, R116 ;  /* 0x00000074031c7220 */ /* 0x040fe20000410000 */
[C---:B------:R-:W-:Y:S03]  /*7520*/  HMMA.16816.F32 R24, R136.reuse, R30, R24 ;  /* 0x0000001e8818723c */ /* 0x040fe60000001818 */
[----:B------:R-:W-:Y:S01]  /*7530*/  MUFU.EX2 R174, R174 ;  /* 0x000000ae00ae7308 */ /* 0x000fe20000000800 */
[C---:B------:R-:W-:Y:S02]  /*7540*/  FMUL.FTZ R29, R3.reuse, R117 ;  /* 0x00000075031d7220 */ /* 0x040fe40000410000 */
[C---:B------:R-:W-:Y:S02]  /*7550*/  FMUL.FTZ R51, R2.reuse, R51 ;  /* 0x0000003302337220 */ /* 0x040fe40000410000 */
[C---:B------:R-:W-:Y:S04]  /*7560*/  FMUL.FTZ R30, R2.reuse, R118 ;  /* 0x00000076021e7220 */ /* 0x040fe80000410000 */
[C---:B------:R-:W-:Y:S01]  /*7570*/  FMUL.FTZ R31, R2.reuse, R119 ;  /* 0x00000077021f7220 */ /* 0x040fe20000410000 */
[----:B------:R-:W-:Y:S01]  /*7580*/  MUFU.EX2 R221, R221 ;  /* 0x000000dd00dd7308 */ /* 0x000fe20000000800 */
[----:B------:R-:W-:Y:S01]  /*7590*/  LDSM.16.MT88.4 R116, [R190+0x900] ;  /* 0x00090000be74783b */ /* 0x000fe20000004200 */
[C---:B------:R-:W-:Y:S02]  /*75a0*/  FMUL.FTZ R54, R2.reuse, R54 ;  /* 0x0000003602367220 */ /* 0x040fe40000410000 */
[C---:B------:R-:W-:Y:S02]  /*75b0*/  FMUL.FTZ R55, R2.reuse, R55 ;  /* 0x0000003702377220 */ /* 0x040fe40000410000 */
[C---:B---3--:R-:W-:Y:S03]  /*75c0*/  HMMA.16816.F32 R28, R136.reuse, R100, R28 ;  /* 0x00000064881c723c */ /* 0x048fe6000000181c */
[C---:B------:R-:W-:Y:S01]  /*75d0*/  FMUL.FTZ R58, R2.reuse, R58 ;  /* 0x0000003a023a7220 */ /* 0x040fe20000410000 */
[----:B------:R-:W-:Y:S01]  /*75e0*/  MUFU.EX2 R222, R222 ;  /* 0x000000de00de7308 */ /* 0x000fe20000000800 */
[C---:B------:R-:W-:Y:S02]  /*75f0*/  FMUL.FTZ R59, R2.reuse, R59 ;  /* 0x0000003b023b7220 */ /* 0x040fe40000410000 */
[C---:B------:R-:W-:Y:S01]  /*7600*/  FMUL.FTZ R61, R3.reuse, R61 ;  /* 0x0000003d033d7220 */ /* 0x040fe20000410000 */
[C---:B------:R-:W-:Y:S01]  /*7610*/  HMMA.16816.F32 R32, R136.reuse, R102, R32 ;  /* 0x000000668820723c */ /* 0x040fe20000001820 */
[----:B------:R-:W3:Y:S03]  /*7620*/  LDSM.16.MT88.4 R100, [R189+0x2100] ;  /* 0x00210000bd64783b */ /* 0x000ee60000004200 */
[C---:B------:R-:W-:Y:S02]  /*7630*/  FMUL.FTZ R62, R2.reuse, R62 ;  /* 0x0000003e023e7220 */ /* 0x040fe40000410000 */
[C---:B------:R-:W-:Y:S01]  /*7640*/  FMUL.FTZ R63, R2.reuse, R63 ;  /* 0x0000003f023f7220 */ /* 0x040fe20000410000 */
[----:B------:R-:W-:Y:S01]  /*7650*/  MUFU.EX2 R223, R223 ;  /* 0x000000df00df7308 */ /* 0x000fe20000000800 */
[C---:B------:R-:W-:Y:S04]  /*7660*/  HMMA.16816.F32 R36, R136.reuse, R104, R36 ;  /* 0x000000688824723c */ /* 0x040fe80000001824 */
[C---:B------:R-:W-:Y:S02]  /*7670*/  FMUL.FTZ R64, R3.reuse, R64 ;  /* 0x0000004003407220 */ /* 0x040fe40000410000 */
[C---:B------:R-:W-:Y:S02]  /*7680*/  FMUL.FTZ R65, R3.reuse, R65 ;  /* 0x0000004103417220 */ /* 0x040fe40000410000 */
[C---:B------:R-:W-:Y:S01]  /*7690*/  HMMA.16816.F32 R40, R136.reuse, R106, R40 ;  /* 0x0000006a8828723c */ /* 0x040fe20000001828 */
[----:B------:R-:W1:Y:S01]  /*76a0*/  LDSM.16.MT88.4 R104, [R188+0x2100] ;  /* 0x00210000bc68783b */ /* 0x000e620000004200 */
[----:B------:R-:W-:Y:S02]  /*76b0*/  MUFU.EX2 R224, R224 ;  /* 0x000000e000e07308 */ /* 0x000fe40000000800 */
[C---:B------:R-:W-:Y:S02]  /*76c0*/  FMUL.FTZ R66, R2.reuse, R66 ;  /* 0x0000004202427220 */ /* 0x040fe40000410000 */
[C---:B------:R-:W-:Y:S02]  /*76d0*/  FMUL.FTZ R67, R2.reuse, R67 ;  /* 0x0000004302437220 */ /* 0x040fe40000410000 */
[C---:B----4-:R-:W-:Y:S04]  /*76e0*/  HMMA.16816.F32 R44, R136.reuse, R108, R44 ;  /* 0x0000006c882c723c */ /* 0x050fe8000000182c */
[C---:B------:R-:W-:Y:S01]  /*76f0*/  FMUL.FTZ R68, R3.reuse, R68 ;  /* 0x0000004403447220 */ /* 0x040fe20000410000 */
[----:B------:R-:W-:Y:S01]  /*7700*/  MUFU.EX2 R225, R225 ;  /* 0x000000e100e17308 */ /* 0x000fe20000000800 */
[C---:B------:R-:W-:Y:S02]  /*7710*/  FMUL.FTZ R69, R3.reuse, R69 ;  /* 0x0000004503457220 */ /* 0x040fe40000410000 */
[C---:B------:R-:W-:Y:S01]  /*7720*/  HMMA.16816.F32 R48, R136.reuse, R110, R48 ;  /* 0x0000006e8830723c */ /* 0x040fe20000001830 */
[----:B------:R-:W4:Y:S03]  /*7730*/  LDSM.16.MT88.4 R108, [R195+0x4100] ;  /* 0x00410000c36c783b */ /* 0x000f260000004200 */
[C---:B------:R-:W-:Y:S02]  /*7740*/  FMUL.FTZ R70, R2.reuse, R70 ;  /* 0x0000004602467220 */ /* 0x040fe40000410000 */
[C---:B------:R-:W-:Y:S01]  /*7750*/  FMUL.FTZ R71, R2.reuse, R71 ;  /* 0x0000004702477220 */ /* 0x040fe20000410000 */
[----:B------:R-:W-:Y:S01]  /*7760*/  MUFU.EX2 R226, R226 ;  /* 0x000000e200e27308 */ /* 0x000fe20000000800 */
[C---:B------:R-:W-:Y:S01]  /*7770*/  FMUL.FTZ R72, R3.reuse, R72 ;  /* 0x0000004803487220 */ /* 0x040fe20000410000 */
[C---:B---3--:R-:W-:Y:S03]  /*7780*/  HMMA.16816.F32 R52, R136.reuse, R100, R52 ;  /* 0x000000648834723c */ /* 0x048fe60000001834 */
[C---:B------:R-:W-:Y:S02]  /*7790*/  FMUL.FTZ R73, R3.reuse, R73 ;  /* 0x0000004903497220 */ /* 0x040fe40000410000 */
[C---:B------:R-:W-:Y:S02]  /*77a0*/  FMUL.FTZ R74, R2.reuse, R74 ;  /* 0x0000004a024a7220 */ /* 0x040fe40000410000 */
[C---:B------:R-:W-:Y:S01]  /*77b0*/  FMUL.FTZ R75, R2.reuse, R75 ;  /* 0x0000004b024b7220 */ /* 0x040fe20000410000 */
[C---:B------:R-:W-:Y:S01]  /*77c0*/  HMMA.16816.F32 R56, R136.reuse, R102, R56 ;  /* 0x000000668838723c */ /* 0x040fe20000001838 */
[----:B------:R-:W3:Y:S01]  /*77d0*/  LDSM.16.MT88.4 R100, [R190+0x4100] ;  /* 0x00410000be64783b */ /* 0x000ee20000004200 */
[----:B------:R-:W-:Y:S02]  /*77e0*/  MUFU.EX2 R227, R227 ;  /* 0x000000e300e37308 */ /* 0x000fe40000000800 */
[C---:B------:R-:W-:Y:S02]  /*77f0*/  FMUL.FTZ R76, R3.reuse, R76 ;  /* 0x0000004c034c7220 */ /* 0x040fe40000410000 */
[C---:B------:R-:W-:Y:S02]  /*7800*/  FMUL.FTZ R77, R3.reuse, R77 ;  /* 0x0000004d034d7220 */ /* 0x040fe40000410000 */
[C---:B-1----:R-:W-:Y:S04]  /*7810*/  HMMA.16816.F32 R60, R136.reuse, R104, R60 ;  /* 0x00000068883c723c */ /* 0x042fe8000000183c */
[C---:B------:R-:W-:Y:S01]  /*7820*/  FMUL.FTZ R78, R2.reuse, R78 ;  /* 0x0000004e024e7220 */ /* 0x040fe20000410000 */
[----:B------:R-:W-:Y:S01]  /*7830*/  MUFU.EX2 R228, R228 ;  /* 0x000000e400e47308 */ /* 0x000fe20000000800 */
[C---:B------:R-:W-:Y:S02]  /*7840*/  FMUL.FTZ R79, R2.reuse, R79 ;  /* 0x0000004f024f7220 */ /* 0x040fe40000410000 */
[C---:B------:R-:W-:Y:S01]  /*7850*/  HMMA.16816.F32 R64, R136.reuse, R106, R64 ;  /* 0x0000006a8840723c */ /* 0x040fe20000001840 */
[----:B------:R-:W1:Y:S03]  /*7860*/  LDSM.16.MT88.4 R104, [R189+0x4100] ;  /* 0x00410000bd68783b */ /* 0x000e660000004200 */
[C---:B------:R-:W-:Y:S02]  /*7870*/  FMUL.FTZ R80, R3.reuse, R80 ;  /* 0x0000005003507220 */ /* 0x040fe40000410000 */
[C---:B------:R-:W-:Y:S01]  /*7880*/  FMUL.FTZ R81, R3.reuse, R81 ;  /* 0x0000005103517220 */ /* 0x040fe20000410000 */
[----:B------:R-:W-:Y:S01]  /*7890*/  MUFU.EX2 R229, R229 ;  /* 0x000000e500e57308 */ /* 0x000fe20000000800 */
[C---:B----4-:R-:W-:Y:S04]  /*78a0*/  HMMA.16816.F32 R68, R136.reuse, R108, R68 ;  /* 0x0000006c8844723c */ /* 0x050fe80000001844 */
[C---:B------:R-:W-:Y:S02]  /*78b0*/  FMUL.FTZ R82, R2.reuse, R82 ;  /* 0x0000005202527220 */ /* 0x040fe40000410000 */
[C---:B------:R-:W-:Y:S02]  /*78c0*/  FMUL.FTZ R83, R2.reuse, R83 ;  /* 0x0000005302537220 */ /* 0x040fe40000410000 */
[C---:B------:R-:W-:Y:S01]  /*78d0*/  HMMA.16816.F32 R72, R136.reuse, R110, R72 ;  /* 0x0000006e8848723c */ /* 0x040fe20000001848 */
[----:B------:R-:W4:Y:S01]  /*78e0*/  LDSM.16.MT88.4 R108, [R188+0x4100] ;  /* 0x00410000bc6c783b */ /* 0x000f220000004200 */
[----:B------:R-:W-:Y:S02]  /*78f0*/  MUFU.EX2 R231, R231 ;  /* 0x000000e700e77308 */ /* 0x000fe40000000800 */
[C---:B------:R-:W-:Y:S02]  /*7900*/  FMUL.FTZ R84, R3.reuse, R84 ;  /* 0x0000005403547220 */ /* 0x040fe40000410000 */
[----:B------:R-:W-:Y:S02]  /*7910*/  FMUL.FTZ R85, R3, R85 ;  /* 0x0000005503557220 */ /* 0x000fe40000410000 */
[C---:B------:R-:W-:Y:S01]  /*7920*/  FMUL.FTZ R86, R2.reuse, R86 ;  /* 0x0000005602567220 */ /* 0x040fe20000410000 */
[C---:B---3--:R-:W-:Y:S03]  /*7930*/  HMMA.16816.F32 R76, R136.reuse, R100, R76 ;  /* 0x00000064884c723c */ /* 0x048fe6000000184c */
[C---:B------:R-:W-:Y:S01]  /*7940*/  FMUL.FTZ R87, R2.reuse, R87 ;  /* 0x0000005702577220 */ /* 0x040fe20000410000 */
[----:B------:R-:W-:Y:S01]  /*7950*/  MUFU.EX2 R232, R232 ;  /* 0x000000e800e87308 */ /* 0x000fe20000000800 */
[--C-:B------:R-:W-:Y:S02]  /*7960*/  FFMA.FTZ R171, R171, c[0x0][0x2d0], -R144.reuse ;  /* 0x0000b400abab7a23 */ /* 0x100fe40000010890 */
[C---:B------:R-:W-:Y:S01]  /*7970*/  FMUL.FTZ R88, R3.reuse, R88 ;  /* 0x0000005803587220 */ /* 0x040fe20000410000 */
[C---:B------:R-:W-:Y:S04]  /*7980*/  HMMA.16816.F32 R80, R136.reuse, R102, R80 ;  /* 0x000000668850723c */ /* 0x040fe80000001850 */
[----:B------:R-:W-:Y:S01]  /*7990*/  FMUL.FTZ R89, R3, R89 ;  /* 0x0000005903597220 */ /* 0x000fe20000410000 */
[----:B------:R-:W-:Y:S01]  /*79a0*/  F2FP.PACK_AB R100, R167, R166 ;  /* 0x000000a6a764723e */ /* 0x000fe200000000ff */
[C---:B------:R-:W-:Y:S01]  /*79b0*/  FMUL.FTZ R90, R2.reuse, R90 ;  /* 0x0000005a025a7220 */ /* 0x040fe20000410000 */
[----:B--2---:R-:W-:Y:S01]  /*79c0*/  F2FP.PACK_AB R102, R169, R168 ;  /* 0x000000a8a966723e */ /* 0x004fe200000000ff */
[C---:B-1----:R-:W-:Y:S01]  /*79d0*/  HMMA.16816.F32 R84, R136.reuse, R104, R84 ;  /* 0x000000688854723c */ /* 0x042fe20000001854 */
[----:B------:R-:W1:Y:S03]  /*79e0*/  MUFU.EX2 R171, R171 ;  /* 0x000000ab00ab7308 */ /* 0x000e660000000800 */
[C---:B------:R-:W-:Y:S01]  /*79f0*/  FMUL.FTZ R91, R2.reuse, R91 ;  /* 0x0000005b025b7220 */ /* 0x040fe20000410000 */
[----:B-----5:R-:W-:Y:S01]  /*7a00*/  F2FP.PACK_AB R103, R173, R172 ;  /* 0x000000acad67723e */ /* 0x020fe200000000ff */
[C---:B------:R-:W-:Y:S02]  /*7a10*/  FMUL.FTZ R92, R3.reuse, R92 ;  /* 0x0000005c035c7220 */ /* 0x040fe40000410000 */
[C---:B------:R-:W-:Y:S03]  /*7a20*/  FMUL.FTZ R93, R3.reuse, R93 ;  /* 0x0000005d035d7220 */ /* 0x040fe60000410000 */
[C---:B------:R-:W-:Y:S01]  /*7a30*/  HMMA.16816.F32 R88, R136.reuse, R106, R88 ;  /* 0x0000006a8858723c */ /* 0x040fe20000001858 */
[----:B------:R-:W2:Y:S01]  /*7a40*/  LDSM.16.MT88.4 R104, [R189+0x900] ;  /* 0x00090000bd68783b */ /* 0x000ea20000004200 */
[----:B------:R-:W-:Y:S01]  /*7a50*/  MUFU.EX2 R233, R233 ;  /* 0x000000e900e97308 */ /* 0x000fe20000000800 */
[C---:B------:R-:W-:Y:S02]  /*7a60*/  FMUL.FTZ R94, R2.reuse, R94 ;  /* 0x0000005e025e7220 */ /* 0x040fe40000410000 */
[C---:B------:R-:W-:Y:S02]  /*7a70*/  FMUL.FTZ R95, R2.reuse, R95 ;  /* 0x0000005f025f7220 */ /* 0x040fe40000410000 */
[C---:B------:R-:W-:Y:S02]  /*7a80*/  FMUL.FTZ R96, R3.reuse, R96 ;  /* 0x0000006003607220 */ /* 0x040fe40000410000 */
[----:B------:R-:W-:Y:S03]  /*7a90*/  FMUL.FTZ R97, R3, R97 ;  /* 0x0000006103617220 */ /* 0x000fe60000410000 */
[C---:B----4-:R-:W-:Y:S03]  /*7aa0*/  HMMA.16816.F32 R92, R136.reuse, R108, R92 ;  /* 0x0000006c885c723c */ /* 0x050fe6000000185c */
[C---:B------:R-:W-:Y:S01]  /*7ab0*/  FMUL.FTZ R98, R2.reuse, R98 ;  /* 0x0000006202627220 */ /* 0x040fe20000410000 */
[----:B-1----:R-:W-:Y:S01]  /*7ac0*/  F2FP.PACK_AB R101, R171, R170 ;  /* 0x000000aaab65723e */ /* 0x002fe200000000ff */
[C---:B------:R-:W-:Y:S02]  /*7ad0*/  FMUL.FTZ R99, R2.reuse, R99 ;  /* 0x0000006302637220 */ /* 0x040fe40000410000 */
[--C-:B------:R-:W-:Y:S02]  /*7ae0*/  FFMA.FTZ R175, R175, c[0x0][0x2d0], -R144.reuse ;  /* 0x0000b400afaf7a23 */ /* 0x100fe40000010890 */
[----:B------:R-:W-:Y:S03]  /*7af0*/  FFMA.FTZ R144, R133, c[0x0][0x2d0], -R144 ;  /* 0x0000b40085907a23 */ /* 0x000fe60000010890 */
[----:B------:R-:W-:Y:S01]  /*7b00*/  HMMA.16816.F32 R96, R136, R110, R96 ;  /* 0x0000006e8860723c */ /* 0x000fe20000001860 */
[----:B------:R-:W1:Y:S01]  /*7b10*/  LDSM.16.MT88.4 R108, [R188+0x2900] ;  /* 0x00290000bc6c783b */ /* 0x000e620000004200 */
[----:B------:R3:W-:Y:S01]  /*7b20*/  MUFU.EX2 R234, R144 ;  /* 0x0000009000ea7308 */ /* 0x0007e20000000800 */
[----:B------:R-:W-:Y:S01]  /*7b30*/  FFMA.FTZ R160, R3, R210, R160 ;  /* 0x000000d203a07223 */ /* 0x000fe200000100a0 */
[----:B------:R-:W-:Y:S01]  /*7b40*/  MOV R3, R0 ;  /* 0x0000000000037202 */ /* 0x000fe20000000f00 */
[----:B------:R-:W-:Y:S02]  /*7b50*/  FFMA.FTZ R165, R2, R211, R165 ;  /* 0x000000d302a57223 */ /* 0x000fe400000100a5 */
[----:B------:R-:W-:Y:S01]  /*7b60*/  FADD.FTZ R135, R135, R160 ;  /* 0x000000a087877221 */ /* 0x000fe20000010000 */
[C---:B------:R-:W-:Y:S01]  /*7b70*/  HMMA.16816.F32 R4, R100.reuse, R112, R4 ;  /* 0x000000706404723c */ /* 0x040fe20000001804 */
[----:B------:R-:W-:Y:S03]  /*7b80*/  LDSM.16.MT88.4 R136, [R189+0x3100] ;  /* 0x00310000bd88783b */ /* 0x000fe60000004200 */
[----:B------:R-:W4:Y:S01]  /*7b90*/  MUFU.EX2 R175, R175 ;  /* 0x000000af00af7308 */ /* 0x000f220000000800 */
[----:B------:R-:W-:Y:S02]  /*7ba0*/  FADD.FTZ R164, R164, R165 ;  /* 0x000000a5a4a47221 */ /* 0x000fe40000010000 */
[----:B------:R-:W-:Y:S01]  /*7bb0*/  FADD.FTZ R134, R134, R135 ;  /* 0x0000008786867221 */ /* 0x000fe20000010000 */
[C---:B------:R-:W-:Y:S01]  /*7bc0*/  HMMA.16816.F32 R8, R100.reuse, R114, R8 ;  /* 0x000000726408723c */ /* 0x040fe20000001808 */
[----:B------:R-:W-:Y:S03]  /*7bd0*/  LDSM.16.MT88.4 R112, [R190+0x4900] ;  /* 0x00490000be70783b */ /* 0x000fe60000004200 */
[----:B------:R-:W-:Y:S04]  /*7be0*/  FADD.FTZ R161, R161, R134 ;  /* 0x00000086a1a17221 */ /* 0x000fe80000010000 */
[C---:B------:R-:W-:Y:S01]  /*7bf0*/  HMMA.16816.F32 R12, R100.reuse, R116, R12 ;  /* 0x00000074640c723c */ /* 0x040fe2000000180c */
[----:B---3--:R-:W-:Y:S03]  /*7c00*/  LDSM.16.MT88.4 R144, [R190+0x3900] ;  /* 0x00390000be90783b */ /* 0x008fe60000004200 */
[----:B------:R-:W-:Y:S04]  /*7c10*/  FADD.FTZ R166, R166, R161 ;  /* 0x000000a1a6a67221 */ /* 0x000fe80000010000 */
[C---:B------:R-:W-:Y:S01]  /*7c20*/  HMMA.16816.F32 R16, R100.reuse, R118, R16 ;  /* 0x000000766410723c */ /* 0x040fe20000001810 */
[----:B------:R-:W-:Y:S03]  /*7c30*/  LDSM.16.MT88.4 R116, [R189+0x4900] ;  /* 0x00490000bd74783b */ /* 0x000fe60000004200 */
[----:B------:R-:W-:Y:S04]  /*7c40*/  FADD.FTZ R167, R167, R166 ;  /* 0x000000a6a7a77221 */ /* 0x000fe80000010000 */
[C---:B--2---:R-:W-:Y:S04]  /*7c50*/  HMMA.16816.F32 R20, R100.reuse, R104, R20 ;  /* 0x000000686414723c */ /* 0x044fe80000001814 */
[----:B------:R-:W-:Y:S04]  /*7c60*/  FADD.FTZ R168, R168, R167 ;  /* 0x000000a7a8a87221 */ /* 0x000fe80000010000 */
[C---:B------:R-:W-:Y:S01]  /*7c70*/  HMMA.16816.F32 R24, R100.reuse, R106, R24 ;  /* 0x0000006a6418723c */ /* 0x040fe20000001818 */
[----:B------:R-:W2:Y:S03]  /*7c80*/  LDSM.16.MT88.4 R104, [R195+0x4900] ;  /* 0x00490000c368783b */ /* 0x000ea60000004200 */
[----:B------:R-:W-:Y:S04]  /*7c90*/  FADD.FTZ R169, R169, R168 ;  /* 0x000000a8a9a97221 */ /* 0x000fe80000010000 */
        /* <DEDUP_REMOVED lines=20> */
[----:B------:R-:W3:Y:S07]  /*7de0*/  LDSM.16.MT88.4 R112, [R189+0x1100] ;  /* 0x00110000bd70783b */ /* 0x000eee0000004200 */
[C---:B------:R-:W-:Y:S08]  /*7df0*/  HMMA.16816.F32 R84, R100.reuse, R116, R84 ;  /* 0x000000746454723c */ /* 0x040ff00000001854 */
[C---:B------:R-:W-:Y:S01]  /*7e00*/  HMMA.16816.F32 R88, R100.reuse, R118, R88 ;  /* 0x000000766458723c */ /* 0x040fe20000001858 */
[----:B------:R-:W5:Y:S07]  /*7e10*/  LDSM.16.MT88.4 R116, [R195+0x3100] ;  /* 0x00310000c374783b */ /* 0x000f6e0000004200 */
[C---:B-1----:R-:W-:Y:S08]  /*7e20*/  HMMA.16816.F32 R92, R100.reuse, R108, R92 ;  /* 0x0000006c645c723c */ /* 0x042ff0000000185c */
[----:B------:R-:W-:Y:S01]  /*7e30*/  HMMA.16816.F32 R96, R100, R110, R96 ;  /* 0x0000006e6460723c */ /* 0x000fe20000001860 */
[----:B------:R-:W-:Y:S06]  /*7e40*/  LDSM.16.MT88.4 R108, [R195+0x5100] ;  /* 0x00510000c36c783b */ /* 0x000fec0000004200 */
[----:B------:R-:W-:Y:S01]  /*7e50*/  F2FP.PACK_AB R100, R221, R174 ;  /* 0x000000aedd64723e */ /* 0x000fe200000000ff */
[----:B------:R-:W-:Y:S01]  /*7e60*/  FADD.FTZ R174, R174, R169 ;  /* 0x000000a9aeae7221 */ /* 0x000fe20000010000 */
[----:B------:R-:W-:Y:S03]  /*7e70*/  F2FP.PACK_AB R102, R223, R222 ;  /* 0x000000dedf66723e */ /* 0x000fe600000000ff */
[----:B----4-:R-:W-:Y:S01]  /*7e80*/  F2FP.PACK_AB R101, R224, R175 ;  /* 0x000000afe065723e */ /* 0x010fe200000000ff */
[----:B------:R-:W-:Y:S01]  /*7e90*/  FADD.FTZ R221, R221, R174 ;  /* 0x000000aedddd7221 */ /* 0x000fe20000010000 */
[----:B------:R-:W-:Y:S03]  /*7ea0*/  F2FP.PACK_AB R103, R226, R225 ;  /* 0x000000e1e267723e */ /* 0x000fe600000000ff */
[----:B------:R-:W-:Y:S04]  /*7eb0*/  FADD.FTZ R222, R222, R221 ;  /* 0x000000dddede7221 */ /* 0x000fe80000010000 */
[C---:B--2---:R-:W-:Y:S03]  /*7ec0*/  HMMA.16816.F32 R4, R100.reuse, R104, R4 ;  /* 0x000000686404723c */ /* 0x044fe60000001804 */
[----:B------:R-:W-:Y:S05]  /*7ed0*/  FADD.FTZ R222, R223, R222 ;  /* 0x000000dedfde7221 */ /* 0x000fea0000010000 */
[C---:B------:R-:W-:Y:S01]  /*7ee0*/  HMMA.16816.F32 R8, R100.reuse, R106, R8 ;  /* 0x0000006a6408723c */ /* 0x040fe20000001808 */
[----:B------:R-:W1:Y:S07]  /*7ef0*/  LDSM.16.MT88.4 R104, [R188+0x3100] ;  /* 0x00310000bc68783b */ /* 0x000e6e0000004200 */
[C---:B------:R-:W-:Y:S08]  /*7f00*/  HMMA.16816.F32 R12, R100.reuse, R120, R12 ;  /* 0x00000078640c723c */ /* 0x040ff0000000180c */
[C---:B------:R-:W-:Y:S01]  /*7f10*/  HMMA.16816.F32 R16, R100.reuse, R122, R16 ;  /* 0x0000007a6410723c */ /* 0x040fe20000001810 */
[----:B------:R-:W-:Y:S07]  /*7f20*/  LDSM.16.MT88.4 R120, [R188+0x1900] ;  /* 0x00190000bc78783b */ /* 0x000fee0000004200 */
[C---:B---3--:R-:W-:Y:S08]  /*7f30*/  HMMA.16816.F32 R20, R100.reuse, R112, R20 ;  /* 0x000000706414723c */ /* 0x048ff00000001814 */
[C---:B------:R-:W-:Y:S01]  /*7f40*/  HMMA.16816.F32 R24, R100.reuse, R114, R24 ;  /* 0x000000726418723c */ /* 0x040fe20000001818 */
[----:B------:R-:W2:Y:S07]  /*7f50*/  LDSM.16.MT88.4 R112, [R190+0x5100] ;  /* 0x00510000be70783b */ /* 0x000eae0000004200 */
[C---:B------:R-:W-:Y:S08]  /*7f60*/  HMMA.16816.F32 R28, R100.reuse, R124, R28 ;  /* 0x0000007c641c723c */ /* 0x040ff0000000181c */
[C---:B------:R-:W-:Y:S01]  /*7f70*/  HMMA.16816.F32 R32, R100.reuse, R126, R32 ;  /* 0x0000007e6420723c */ /* 0x040fe20000001820 */
[----:B------:R-:W-:Y:S07]  /*7f80*/  LDSM.16.MT88.4 R124, [R195+0x1900] ;  /* 0x00190000c37c783b */ /* 0x000fee0000004200 */
[C---:B-----5:R-:W-:Y:S08]  /*7f90*/  HMMA.16816.F32 R36, R100.reuse, R116, R36 ;  /* 0x000000746424723c */ /* 0x060ff00000001824 */
[C---:B------:R-:W-:Y:S01]  /*7fa0*/  HMMA.16816.F32 R40, R100.reuse, R118, R40 ;  /* 0x000000766428723c */ /* 0x040fe20000001828 */
[----:B------:R-:W3:Y:S07]  /*7fb0*/  LDSM.16.MT88.4 R116, [R189+0x5100] ;  /* 0x00510000bd74783b */ /* 0x000eee0000004200 */
[C---:B------:R-:W-:Y:S08]  /*7fc0*/  HMMA.16816.F32 R44, R100.reuse, R128, R44 ;  /* 0x00000080642c723c */ /* 0x040ff0000000182c */
[C---:B------:R-:W-:Y:S08]  /*7fd0*/  HMMA.16816.F32 R48, R100.reuse, R130, R48 ;  /* 0x000000826430723c */ /* 0x040ff00000001830 */
[C---:B------:R-:W-:Y:S07]  /*7fe0*/  HMMA.16816.F32 R52, R100.reuse, R136, R52 ;  /* 0x000000886434723c */ /* 0x040fee0000001834 */
[----:B------:R-:W-:Y:S01]  /*7ff0*/  F2FP.PACK_AB R136, R228, R227 ;  /* 0x000000e3e488723e */ /* 0x000fe200000000ff */
[C---:B------:R-:W-:Y:S04]  /*8000*/  HMMA.16816.F32 R56, R100.reuse, R138, R56 ;  /* 0x0000008a6438723c */ /* 0x040fe80000001838 */
[----:B------:R-:W-:Y:S01]  /*8010*/  F2FP.PACK_AB R137, R232, R231 ;  /* 0x000000e7e889723e */ /* 0x000fe200000000ff */
[----:B------:R-:W-:Y:S02]  /*8020*/  FADD.FTZ R227, R227, R222 ;  /* 0x000000dee3e37221 */ /* 0x000fe40000010000 */
[----:B------:R-:W-:Y:S01]  /*8030*/  F2FP.PACK_AB R138, R230, R229 ;  /* 0x000000e5e68a723e */ /* 0x000fe200000000ff */
[C---:B-1----:R-:W-:Y:S04]  /*8040*/  HMMA.16816.F32 R60, R100.reuse, R104, R60 ;  /* 0x00000068643c723c */ /* 0x042fe8000000183c */
[----:B------:R-:W-:Y:S01]  /*8050*/  F2FP.PACK_AB R139, R234, R233 ;  /* 0x000000e9ea8b723e */ /* 0x000fe200000000ff */
[----:B------:R-:W-:Y:S03]  /*8060*/  FADD.FTZ R228, R228, R227 ;  /* 0x000000e3e4e47221 */ /* 0x000fe60000010000 */
[C---:B------:R-:W-:Y:S01]  /*8070*/  HMMA.16816.F32 R64, R100.reuse, R106, R64 ;  /* 0x0000006a6440723c */ /* 0x040fe20000001840 */
[----:B------:R-:W1:Y:S03]  /*8080*/  LDSM.16.MT88.4 R104, [R188+0x5100] ;  /* 0x00510000bc68783b */ /* 0x000e660000004200 */
[----:B------:R-:W-:Y:S04]  /*8090*/  FADD.FTZ R229, R229, R228 ;  /* 0x000000e4e5e57221 */ /* 0x000fe80000010000 */
[C---:B------:R-:W-:Y:S04]  /*80a0*/  HMMA.16816.F32 R68, R100.reuse, R108, R68 ;  /* 0x0000006c6444723c */ /* 0x040fe80000001844 */
[----:B------:R-:W-:Y:S04]  /*80b0*/  FADD.FTZ R210, R230, R229 ;  /* 0x000000e5e6d27221 */ /* 0x000fe80000010000 */
[C---:B------:R-:W-:Y:S01]  /*80c0*/  HMMA.16816.F32 R72, R100.reuse, R110, R72 ;  /* 0x0000006e6448723c */ /* 0x040fe20000001848 */
[----:B------:R-:W4:Y:S07]  /*80d0*/  LDSM.16.MT88.4 R108, [R190+0x1900] ;  /* 0x00190000be6c783b */ /* 0x000f2e0000004200 */
[C---:B--2---:R-:W-:Y:S08]  /*80e0*/  HMMA.16816.F32 R76, R100.reuse, R112, R76 ;  /* 0x00000070644c723c */ /* 0x044ff0000000184c */
[C---:B------:R-:W-:Y:S01]  /*80f0*/  HMMA.16816.F32 R80, R100.reuse, R114, R80 ;  /* 0x000000726450723c */ /* 0x040fe20000001850 */
[----:B------:R-:W2:Y:S07]  /*8100*/  LDSM.16.MT88.4 R112, [R189+0x1900] ;  /* 0x00190000bd70783b */ /* 0x000eae0000004200 */
[C---:B---3--:R-:W-:Y:S08]  /*8110*/  HMMA.16816.F32 R84, R100.reuse, R116, R84 ;  /* 0x000000746454723c */ /* 0x048ff00000001854 */
[C---:B------:R-:W-:Y:S08]  /*8120*/  HMMA.16816.F32 R88, R100.reuse, R118, R88 ;  /* 0x000000766458723c */ /* 0x040ff00000001858 */
[C---:B-1----:R-:W-:Y:S08]  /*8130*/  HMMA.16816.F32 R92, R100.reuse, R104, R92 ;  /* 0x00000068645c723c */ /* 0x042ff0000000185c */
[----:B------:R-:W-:Y:S08]  /*8140*/  HMMA.16816.F32 R96, R100, R106, R96 ;  /* 0x0000006a6460723c */ /* 0x000ff00000001860 */
[C---:B------:R-:W-:Y:S01]  /*8150*/  HMMA.16816.F32 R128, R136.reuse, R124, R4 ;  /* 0x0000007c8880723c */ /* 0x040fe20000001804 */
[----:B------:R-:W1:Y:S07]  /*8160*/  LDSM.16.MT88.4 R4, [R190+0x5900] ;  /* 0x00590000be04783b */ /* 0x000e6e0000004200 */
[C---:B------:R-:W-:Y:S01]  /*8170*/  HMMA.16816.F32 R124, R136.reuse, R126, R8 ;  /* 0x0000007e887c723c */ /* 0x040fe20000001808 */
[----:B------:R-:W3:Y:S07]  /*8180*/  LDSM.16.MT88.4 R8, [R189+0x5900] ;  /* 0x00590000bd08783b */ /* 0x000eee0000004200 */
[C---:B----4-:R-:W-:Y:S01]  /*8190*/  HMMA.16816.F32 R100, R136.reuse, R108, R12 ;  /* 0x0000006c8864723c */ /* 0x050fe2000000180c */
[----:B------:R-:W4:Y:S07]  /*81a0*/  LDSM.16.MT88.4 R12, [R188+0x5900] ;  /* 0x00590000bc0c783b */ /* 0x000f2e0000004200 */
[C---:B------:R-:W-:Y:S08]  /*81b0*/  HMMA.16816.F32 R104, R136.reuse, R110, R16 ;  /* 0x0000006e8868723c */ /* 0x040ff00000001810 */
[C---:B--2---:R-:W-:Y:S08]  /*81c0*/  HMMA.16816.F32 R108, R136.reuse, R112, R20 ;  /* 0x00000070886c723c */ /* 0x044ff00000001814 */
[C---:B------:R-:W-:Y:S08]  /*81d0*/  HMMA.16816.F32 R112, R136.reuse, R114, R24 ;  /* 0x000000728870723c */ /* 0x040ff00000001818 */
        /* <DEDUP_REMOVED lines=12> */
[C---:B-1----:R-:W-:Y:S07]  /*82a0*/  HMMA.16816.F32 R76, R136.reuse, R4, R76 ;  /* 0x00000004884c723c */ /* 0x042fee000000184c */
[----:B------:R-:W-:Y:S01]  /*82b0*/  FADD.FTZ R5, R163, R164 ;  /* 0x000000a4a3057221 */ /* 0x000fe20000010000 */
[C---:B------:R-:W-:Y:S04]  /*82c0*/  HMMA.16816.F32 R80, R136.reuse, R6, R80 ;  /* 0x000000068850723c */ /* 0x040fe80000001850 */
[----:B------:R-:W-:Y:S04]  /*82d0*/  FADD.FTZ R5, R162, R5 ;  /* 0x00000005a2057221 */ /* 0x000fe80000010000 */
[C---:B---3--:R-:W-:Y:S04]  /*82e0*/  HMMA.16816.F32 R84, R136.reuse, R8, R84 ;  /* 0x000000088854723c */ /* 0x048fe80000001854 */
[----:B------:R-:W-:Y:S04]  /*82f0*/  FADD.FTZ R170, R170, R5 ;  /* 0x00000005aaaa7221 */ /* 0x000fe80000010000 */
[C---:B------:R-:W-:Y:S04]  /*8300*/  HMMA.16816.F32 R88, R136.reuse, R10, R88 ;  /* 0x0000000a8858723c */ /* 0x040fe80000001858 */
[----:B------:R-:W-:Y:S04]  /*8310*/  FADD.FTZ R171, R171, R170 ;  /* 0x000000aaabab7221 */ /* 0x000fe80000010000 */
[----:B------:R-:W-:Y:S01]  /*8320*/  FADD.FTZ R2, R172, R171 ;  /* 0x000000abac027221 */ /* 0x000fe20000010000 */
[C---:B----4-:R-:W-:Y:S03]  /*8330*/  HMMA.16816.F32 R92, R136.reuse, R12, R92 ;  /* 0x0000000c885c723c */ /* 0x050fe6000000185c */
[----:B------:R-:W-:Y:S04]  /*8340*/  FADD.FTZ R2, R173, R2 ;  /* 0x00000002ad027221 */ /* 0x000fe80000010000 */
[----:B------:R-:W-:Y:S01]  /*8350*/  FADD.FTZ R175, R175, R2 ;  /* 0x00000002afaf7221 */ /* 0x000fe20000010000 */
[-C--:B------:R-:W-:Y:S01]  /*8360*/  MOV R12, R132.reuse ;  /* 0x00000084000c7202 */ /* 0x080fe20000000f00 */
[----:B------:R-:W-:Y:S03]  /*8370*/  HMMA.16816.F32 R96, R136, R14, R96 ;  /* 0x0000000e8860723c */ /* 0x000fe60000001860 */
[----:B------:R-:W-:Y:S01]  /*8380*/  FADD.FTZ R224, R224, R175 ;  /* 0x000000afe0e07221 */ /* 0x000fe20000010000 */
[----:B------:R-:W-:Y:S03]  /*8390*/  MOV R2, R132 ;  /* 0x0000008400027202 */ /* 0x000fe60000000f00 */
[----:B------:R-:W-:Y:S05]  /*83a0*/  FADD.FTZ R225, R225, R224 ;  /* 0x000000e0e1e17221 */ /* 0x000fea0000010000 */
[----:B------:R-:W-:Y:S04]  /*83b0*/  FADD.FTZ R226, R226, R225 ;  /* 0x000000e1e2e27221 */ /* 0x000fe80000010000 */
[----:B------:R-:W-:Y:S04]  /*83c0*/  FADD.FTZ R231, R231, R226 ;  /* 0x000000e2e7e77221 */ /* 0x000fe80000010000 */
[----:B------:R-:W-:Y:S04]  /*83d0*/  FADD.FTZ R232, R232, R231 ;  /* 0x000000e7e8e87221 */ /* 0x000fe80000010000 */
[----:B------:R-:W-:Y:S04]  /*83e0*/  FADD.FTZ R211, R233, R232 ;  /* 0x000000e8e9d37221 */ /* 0x000fe80000010000 */
[----:B------:R-:W-:Y:S01]  /*83f0*/  FADD.FTZ R211, R234, R211 ;  /* 0x000000d3ead37221 */ /* 0x000fe20000010000 */
[----:B------:R-:W-:-:S05]  /*8400*/  @P0 BRA `(.L_x_371) ;  /* 0xffffcbe000000947 */ /* 0x000fca000383ffff */
.L_x_362:
[----:B------:R-:W1:Y:S01]  /*8410*/  S2UR UR7, SR_CTAID.X ;  /* 0x00000000000779c3 */ /* 0x000e620000002500 */
[----:B------:R-:W-:Y:S01]  /*8420*/  ULDC.64 UR4, c[0x0][0x2c8] ;  /* 0x0000b20000047ab9 */ /* 0x000fe20000000a00 */
[----:B------:R-:W-:Y:S01]  /*8430*/  PLOP3.LUT P0, PT, PT, PT, UP1, 0x40, 0x0 ;  /* 0x000000000000781c */ /* 0x000fe20003f0e818 */
[----:B------:R-:W-:-:S02]  /*8440*/  UMOV UR6, 0x1 ;  /* 0x0000000100067882 */ /* 0x000fc40000000000 */
[----:B-1----:R-:W-:-:S04]  /*8450*/  ULEA UR7, UR7, 0x7f, 0x7 ;  /* 0x0000007f07077891 */ /* 0x002fc8000f8e383f */
[----:B------:R-:W-:-:S03]  /*8460*/  UIMAD.WIDE.U32 UR18, UR7, UR4, URZ ;  /* 0x00000004071272a5 */ /* 0x000fc6000f8e003f */
[----:B------:R-:W-:Y:S02]  /*8470*/  ULDC UR4, c[0x0][0x168] ;  /* 0x00005a0000047ab9 */ /* 0x000fe40000000800 */
[----:B------:R-:W-:Y:S02]  /*8480*/  UIADD3 UR4, UR6, -UR4, URZ ;  /* 0x8000000406047290 */ /* 0x000fe4000fffe03f */
[----:B------:R-:W-:Y:S02]  /*8490*/  @UP2 USHF.R.U32.HI UR7, URZ, UR5, UR19 ;  /* 0x000000053f072299 */ /* 0x000fe40008011613 */
[----:B------:R-:W-:Y:S02]  /*84a0*/  ULDC UR6, c[0x0][0x324] ;  /* 0x0000c90000067ab9 */ /* 0x000fe40000000800 */
[----:B------:R-:W-:Y:S02]  /*84b0*/  ULDC UR5, c[0x0][0x1d0] ;  /* 0x0000740000057ab9 */ /* 0x000fe40000000800 */
[----:B------:R-:W-:-:S04]  /*84c0*/  UIADD3 UR7, UR7, UR5, UR4 ;  /* 0x0000000507077290 */ /* 0x000fc8000fffe004 */
[----:B------:R-:W-:Y:S01]  /*84d0*/  UIADD3 UR6, UR7, -UR6, URZ ;  /* 0x8000000607067290 */ /* 0x000fe2000fffe03f */
[----:B------:R-:W-:Y:S05]  /*84e0*/  @P0 BRA `(.L_x_372) ;  /* 0x0000014000000947 */ /* 0x000fea0003800000 */
        /* <DEDUP_REMOVED lines=11> */
.L_x_373:
[----:B------:R-:W-:Y:S02]  /*85a0*/  ULDC UR4, c[0x0][0x32c] ;  /* 0x0000cb0000047ab9 */ /* 0x000fe40000000800 */
[----:B------:R-:W-:-:S03]  /*85b0*/  UISETP.NE.AND UP0, UPT, UR4, 0x1, UPT ;  /* 0x000000010400788c */ /* 0x000fc6000bf05270 */
[----:B------:R-:W-:Y:S02]  /*85c0*/  ULDC.64 UR4, c[0x0][0x330] ;  /* 0x0000cc0000047ab9 */ /* 0x000fe40000000a00 */
[----:B------:R-:W-:-:S06]  /*85d0*/  UIMAD.WIDE.U32 UR18, UR7, UR4, URZ ;  /* 0x00000004071272a5 */ /* 0x000fcc000f8e003f */
[----:B------:R-:W-:Y:S02]  /*85e0*/  @UP0 USHF.R.U32.HI UR7, URZ, UR5, UR19 ;  /* 0x000000053f070299 */ /* 0x000fe40008011613 */
.L_x_374:
[----:B------:R-:W-:Y:S02]  /*85f0*/  ULDC UR4, c[0x0][0x32c] ;  /* 0x0000cb0000047ab9 */ /* 0x000fe40000000800 */
[----:B------:R-:W-:-:S04]  /*8600*/  UIMAD UR4, UR7, UR4, URZ ;  /* 0x00000004070472a4 */ /* 0x000fc8000f8e023f */
[----:B------:R-:W-:-:S04]  /*8610*/  UISETP.LT.AND UP0, UPT, UR6, UR4, UPT ;  /* 0x000000040600728c */ /* 0x000fc8000bf01270 */
[----:B------:R-:W-:-:S04]  /*8620*/  USEL UR6, UR6, UR4, !UP0 ;  /* 0x0000000406067287 */ /* 0x000fc8000c000000 */
.L_x_372:
[----:B------:R-:W-:-:S04]  /*8630*/  UIADD3 UR6, UR6, 0x3f, URZ ;  /* 0x0000003f06067890 */ /* 0x000fc8000fffe03f */
        /* <DEDUP_REMOVED lines=8> */
[----:B------:R-:W-:Y:S01]  /*86c0*/  IADD3 R218, P6, R200, 0x40, RZ ;  /* 0x00000040c8da7810 */ /* 0x000fe20007fde0ff */
[----:B------:R-:W-:Y:S01]  /*86d0*/  IMAD.MOV.U32 R133, RZ, RZ, R12 ;  /* 0x000000ffff857224 */ /* 0x000fe200078e000c */
[----:B------:R-:W-:Y:S01]  /*86e0*/  IADD3 R214, P4, R202, 0x40, RZ ;  /* 0x00000040cad67810 */ /* 0x000fe20007f9e0ff */
[----:B------:R-:W-:Y:S01]  /*86f0*/  IMAD.MOV.U32 R3, RZ, RZ, R0 ;  /* 0x000000ffff037224 */ /* 0x000fe200078e0000 */
[----:B------:R-:W-:Y:S01]  /*8700*/  IADD3 R216, P5, R200, 0x80, RZ ;  /* 0x00000080c8d87810 */ /* 0x000fe20007fbe0ff */
[----:B------:R-:W-:Y:S01]  /*8710*/  IMAD.X R217, RZ, RZ, R207, P6 ;  /* 0x000000ffffd97224 */ /* 0x000fe200030e06cf */
[----:B------:R-:W-:Y:S01]  /*8720*/  IADD3 R212, P0, R202, 0x80, RZ ;  /* 0x00000080cad47810 */ /* 0x000fe20007f1e0ff */
[----:B------:R-:W-:Y:S01]  /*8730*/  IMAD.X R213, RZ, RZ, R209, P4 ;  /* 0x000000ffffd57224 */ /* 0x000fe200020e06d1 */
[----:B------:R-:W-:Y:S01]  /*8740*/  IADD3.X R215, RZ, R207, RZ, P5, !PT ;  /* 0x000000cfffd77210 */ /* 0x000fe20002ffe4ff */
[----:B------:R-:W-:Y:S01]  /*8750*/  UMOV UR19, UR13 ;  /* 0x0000000d00137c82 */ /* 0x000fe20008000000 */
[----:B------:R-:W-:Y:S01]  /*8760*/  IADD3.X R134, RZ, R209, RZ, P0, !PT ;  /* 0x000000d1ff867210 */ /* 0x000fe200007fe4ff */
[----:B------:R-:W-:-:S02]  /*8770*/  ULDC.64 UR6, c[0x0][0x208] ;  /* 0x0000820000067ab9 */ /* 0x000fc40000000a00 */
[----:B------:R-:W-:Y:S02]  /*8780*/  ULDC.64 UR4, c[0x0][0x1e0] ;  /* 0x0000780000047ab9 */ /* 0x000fe40000000a00 */
.L_x_376:
        /* <DEDUP_REMOVED lines=10> */
[----:B------:R-:W-:Y:S01]  /*8830*/  @!UP3 UIADD3 UR13, UR23, UR13, URZ ;  /* 0x0000000d170db290 */ /* 0x000fe2000fffe03f */
[----:B------:R-:W-:Y:S02]  /*8840*/  @!P0 IADD3 R2, P6, R218, UR20, RZ ;  /* 0x00000014da028c10 */ /* 0x000fe4000ffde0ff */
[----:B------:R-:W-:Y:S01]  /*8850*/  @!P0 IADD3 R29, P4, R200, UR20, RZ ;  /* 0x00000014c81d8c10 */ /* 0x000fe2000ff9e0ff */
[----:B------:R-:W-:Y:S01]  /*8860*/  @!UP3 USHF.L.U64.HI UR13, UR22, 0x6, UR13 ;  /* 0x00000006160db899 */ /* 0x000fe2000801020d */
[----:B------:R-:W-:Y:S01]  /*8870*/  @!P0 IADD3 R0, P5, R216, UR20, RZ ;  /* 0x00000014d8008c10 */ /* 0x000fe2000ffbe0ff */
[----:B------:R-:W-:Y:S01]  /*8880*/  @!UP3 ULEA UR20, UP0, UR6, UR20, 0x5 ;  /* 0x000000140614b291 */ /* 0x000fe2000f80283f */
[----:B------:R-:W1:Y:S03]  /*8890*/  LDSM.16.M88.4 R8, [R197+0x6100] ;  /* 0x00610000c508783b */ /* 0x000e660000000200 */
[----:B------:R-:W-:Y:S02]  /*88a0*/  @!P0 IADD3.X R28, R207, UR13, RZ, P4, !PT ;  /* 0x0000000dcf1c8c10 */ /* 0x000fe4000a7fe4ff */
[C---:B------:R-:W-:Y:S03]  /*88b0*/  @!P0 LEA R164, P4, R29.reuse, c[0x0][0x1f8], 0x1 ;  /* 0x00007e001da48a11 */ /* 0x040fe600078808ff */
[----:B------:R-:W2:Y:S01]  /*88c0*/  LDSM.16.M88.4 R16, [R197+0x6900] ;  /* 0x00690000c510783b */ /* 0x000ea20000000200 */
[----:B------:R-:W-:Y:S02]  /*88d0*/  @!P0 LEA.HI.X R165, R29, c[0x0][0x1fc], R28, 0x1, P4 ;  /* 0x00007f001da58a11 */ /* 0x000fe400020f0c1c */
[C---:B------:R-:W-:Y:S02]  /*88e0*/  @!P0 LEA R168, P4, R0.reuse, c[0x0][0x1f8], 0x1 ;  /* 0x00007e0000a88a11 */ /* 0x040fe400078808ff */
[----:B------:R-:W-:Y:S03]  /*88f0*/  @!P0 IADD3.X R29, R215, UR13, RZ, P5, !PT ;  /* 0x0000000dd71d8c10 */ /* 0x000fe6000affe4ff */
[----:B------:R-:W3:Y:S01]  /*8900*/  LDSM.16.M88.4 R24, [R197+0x7100] ;  /* 0x00710000c518783b */ /* 0x000ee20000000200 */
[----:B------:R-:W-:Y:S02]  /*8910*/  @!P0 LEA.HI.X R169, R0, c[0x0][0x1fc], R29, 0x1, P4 ;  /* 0x00007f0000a98a11 */ /* 0x000fe400020f0c1d */
[----:B------:R-:W-:Y:S05]  /*8920*/  @!P0 IADD3 R0, P5, R218, UR20, RZ ;  /* 0x00000014da008c10 */ /* 0x000fea000ffbe0ff */
[----:B------:R-:W4:Y:S08]  /*8930*/  LDSM.16.M88.4 R136, [R197+0x7900] ;  /* 0x00790000c588783b */ /* 0x000f300000000200 */
[----:B------:R-:W-:Y:S01]  /*8940*/  LDSM.16.M88.4 R140, [R194+0xc100] ;  /* 0x00c10000c28c783b */ /* 0x000fe20000000200 */
[C---:B-1----:R-:W-:Y:S07]  /*8950*/  HMMA.16816.F32 R4, R32.reuse, R8, RZ ;  /* 0x000000082004723c */ /* 0x042fee00000018ff */
[----:B------:R-:W1:Y:S01]  /*8960*/  LDSM.16.M88.4 R144, [R196] ;  /* 0x00000000c490783b */ /* 0x000e620000000200 */
[C---:B------:R-:W-:Y:S07]  /*8970*/  HMMA.16816.F32 R8, R32.reuse, R10, RZ ;  /* 0x0000000a2008723c */ /* 0x040fee00000018ff */
[----:B------:R-:W5:Y:S01]  /*8980*/  LDSM.16.M88.4 R148, [R187] ;  /* 0x00000000bb94783b */ /* 0x000f620000000200 */
[C---:B--2---:R-:W-:Y:S07]  /*8990*/  HMMA.16816.F32 R12, R32.reuse, R16, RZ ;  /* 0x00000010200c723c */ /* 0x044fee00000018ff */
[----:B------:R-:W2:Y:S01]  /*89a0*/  LDSM.16.M88.4 R152, [R186] ;  /* 0x00000000ba98783b */ /* 0x000ea20000000200 */
[C---:B------:R-:W-:Y:S08]  /*89b0*/  HMMA.16816.F32 R16, R32.reuse, R18, RZ ;  /* 0x000000122010723c */ /* 0x040ff000000018ff */
[C---:B---3--:R-:W-:Y:S07]  /*89c0*/  HMMA.16816.F32 R20, R32.reuse, R24, RZ ;  /* 0x000000182014723c */ /* 0x048fee00000018ff */
[C---:B------:R-:W-:Y:S01]  /*89d0*/  @!P0 IADD3.X R25, R217.reuse, UR13, RZ, P6, !PT ;  /* 0x0000000dd9198c10 */ /* 0x040fe2000b7fe4ff */
[----:B------:R-:W-:Y:S01]  /*89e0*/  @!UP3 ULEA.HI.X UR13, UR6, UR13, UR7, 0x5, UP0 ;  /* 0x0000000d060db291 */ /* 0x000fe200080f2c07 */
[C---:B------:R-:W-:Y:S01]  /*89f0*/  @!P0 LEA R166, P6, R2.reuse, c[0x0][0x1f8], 0x1 ;  /* 0x00007e0002a68a11 */ /* 0x040fe200078c08ff */
[----:B------:R-:W-:Y:S03]  /*8a00*/  UISETP.GT.AND UP3, UPT, UR19, UR8, UPT ;  /* 0x000000081300728c */ /* 0x000fe6000bf64270 */
[----:B------:R-:W-:Y:S02]  /*8a10*/  @!P0 LEA.HI.X R167, R2, c[0x0][0x1fc], R25, 0x1, P6 ;  /* 0x00007f0002a78a11 */ /* 0x000fe400030f0c19 */
[C---:B------:R-:W-:Y:S01]  /*8a20*/  HMMA.16816.F32 R24, R32.reuse, R26, RZ ;  /* 0x0000001a2018723c */ /* 0x040fe200000018ff */
[----:B------:R-:W-:Y:S02]  /*8a30*/  @!P0 IADD3 R2, P4, R216, UR20, RZ ;  /* 0x00000014d8028c10 */ /* 0x000fe4000ff9e0ff */
[----:B------:R-:W-:Y:S02]  /*8a40*/  @!P0 IADD3 R132, P6, R200, UR20, RZ ;  /* 0x00000014c8848c10 */ /* 0x000fe4000ffde0ff */
[----:B------:R-:W-:Y:S02]  /*8a50*/  @!P0 IADD3.X R135, R217, UR13, RZ, P5, !PT ;  /* 0x0000000dd9878c10 */ /* 0x000fe4000affe4ff */
[----:B------:R-:W-:Y:S01]  /*8a60*/  @!P0 IADD3.X R157, R207, UR13, RZ, P6, !PT ;  /* 0x0000000dcf9d8c10 */ /* 0x000fe2000b7fe4ff */
[C---:B----4-:R-:W-:Y:S01]  /*8a70*/  HMMA.16816.F32 R28, R32.reuse, R136, RZ ;  /* 0x00000088201c723c */ /* 0x050fe200000018ff */
[----:B------:R-:W-:Y:S03]  /*8a80*/  @!P0 LEA R174, P6, R132, c[0x0][0x1f8], 0x1 ;  /* 0x00007e0084ae8a11 */ /* 0x000fe600078c08ff */
[----:B------:R-:W-:Y:S02]  /*8a90*/  @!P0 LEA R172, P5, R0, c[0x0][0x1f8], 0x1 ;  /* 0x00007e0000ac8a11 */ /* 0x000fe400078a08ff */
[----:B------:R-:W-:Y:S02]  /*8aa0*/  @!P0 LEA.HI.X R175, R132, c[0x0][0x1fc], R157, 0x1, P6 ;  /* 0x00007f0084af8a11 */ /* 0x000fe400030f0c9d */
[----:B------:R-:W-:Y:S01]  /*8ab0*/  HMMA.16816.F32 R32, R32, R138, RZ ;  /* 0x0000008a2020723c */ /* 0x000fe200000018ff */
[----:B------:R-:W-:Y:S01]  /*8ac0*/  @!P0 IADD3.X R137, R215, UR13, RZ, P4, !PT ;  /* 0x0000000dd7898c10 */ /* 0x000fe2000a7fe4ff */
[----:B------:R-:W-:Y:S02]  /*8ad0*/  UIADD3 UR13, UR19, -0x1, URZ ;  /* 0xffffffff130d7890 */ /* 0x000fe4000fffe03f */
[----:B------:R-:W-:Y:S02]  /*8ae0*/  @!P0 LEA R170, P4, R2, c[0x0][0x1f8], 0x1 ;  /* 0x00007e0002aa8a11 */ /* 0x000fe400078808ff */
[----:B------:R-:W-:Y:S01]  /*8af0*/  @!P0 LEA.HI.X R173, R0, c[0x0][0x1fc], R135, 0x1, P5 ;  /* 0x00007f0000ad8a11 */ /* 0x000fe200028f0c87 */
[----:B------:R-:W-:Y:S01]  /*8b00*/  @UP3 UIMAD.WIDE.U32 UR22, UR13, UR4, URZ ;  /* 0x000000040d1632a5 */ /* 0x000fe2000f8e003f */
[C---:B-1----:R-:W-:Y:S01]  /*8b10*/  HMMA.16816.F32 R4, R140.reuse, R144, R4 ;  /* 0x000000908c04723c */ /* 0x042fe20000001804 */
[----:B------:R-:W-:Y:S02]  /*8b20*/  @UP3 USHF.R.S32.HI UR20, URZ, 0x1f, UR13 ;  /* 0x0000001f3f143899 */ /* 0x000fe4000801140d */
[----:B------:R-:W-:Y:S02]  /*8b30*/  @UP3 USHF.L.U32 UR21, UR22, 0x6, URZ ;  /* 0x0000000616153899 */ /* 0x000fe4000800063f */
[----:B------:R-:W-:Y:S01]  /*8b40*/  @!P0 LEA.HI.X R171, R2, c[0x0][0x1fc], R137, 0x1, P4 ;  /* 0x00007f0002ab8a11 */ /* 0x000fe200020f0c89 */
[----:B------:R-:W-:Y:S01]  /*8b50*/  @UP3 UIMAD UR20, UR20, UR4, URZ ;  /* 0x00000004141432a4 */ /* 0x000fe2000f8e023f */
[----:B------:R-:W1:Y:S01]  /*8b60*/  LDSM.16.M88.4 R136, [R185] ;  /* 0x00000000b988783b */ /* 0x000e620000000200 */
[C---:B------:R-:W-:Y:S02]  /*8b70*/  HMMA.16816.F32 R8, R140.reuse, R146, R8 ;  /* 0x000000928c08723c */ /* 0x040fe40000001808 */
[----:B------:R-:W-:Y:S04]  /*8b80*/  @UP3 UIMAD UR20, UR13, UR5, UR20 ;  /* 0x000000050d1432a4 */ /* 0x000fe8000f8e0214 */
[----:B------:R-:W-:Y:S01]  /*8b90*/  @UP3 UIADD3 UR20, UR23, UR20, URZ ;  /* 0x0000001417143290 */ /* 0x000fe2000fffe03f */
[----:B------:R-:W-:Y:S01]  /*8ba0*/  @!PT LDS RZ, [RZ] ;  /* 0x00000000fffff984 */ /* 0x000fe20000000800 */
[----:B------:R-:W-:Y:S01]  /*8bb0*/  @!PT LDS RZ, [RZ] ;  /* 0x00000000fffff984 */ /* 0x000fe20000000800 */
[----:B------:R-:W-:Y:S01]  /*8bc0*/  @!PT LDS RZ, [RZ] ;  /* 0x00000000fffff984 */ /* 0x000fe20000000800 */
[----:B------:R3:W-:Y:S01]  /*8bd0*/  @!P0 LDGSTS.E.BYPASS.LTC128B.128 [R199+0x100], [R164.64], !P3 ;  /* 0x00100000a4c78fae */ /* 0x0007e2000d901d50 */
[C---:B-----5:R-:W-:Y:S02]  /*8be0*/  HMMA.16816.F32 R12, R140.reuse, R148, R12 ;  /* 0x000000948c0c723c */ /* 0x060fe4000000180c */
[----:B------:R-:W-:Y:S05]  /*8bf0*/  @UP3 USHF.L.U64.HI UR20, UR22, 0x6, UR20 ;  /* 0x0000000616143899 */ /* 0x000fea0008010214 */
[----:B------:R3:W-:Y:S01]  /*8c00*/  @!P0 LDGSTS.E.BYPASS.LTC128B.128 [R199+0x2100], [R166.64], !P2 ;  /* 0x02100000a6c78fae */ /* 0x0007e2000d101d50 */
[C---:B------:R-:W-:Y:S07]  /*8c10*/  HMMA.16816.F32 R16, R140.reuse, R150, R16 ;  /* 0x000000968c10723c */ /* 0x040fee0000001810 */
[----:B------:R4:W-:Y:S01]  /*8c20*/  @!P0 LDGSTS.E.BYPASS.LTC128B.128 [R199+0x4100], [R168.64], !P1 ;  /* 0x04100000a8c78fae */ /* 0x0009e2000c901d50 */
[C---:B--2---:R-:W-:Y:S07]  /*8c30*/  HMMA.16816.F32 R20, R140.reuse, R152, R20 ;  /* 0x000000988c14723c */ /* 0x044fee0000001814 */
[----:B------:R2:W-:Y:S01]  /*8c40*/  @!P0 LDGSTS.E.BYPASS.LTC128B.128 [R199+0x1100], [R174.64], !P3 ;  /* 0x01100000aec78fae */ /* 0x0005e2000d901d50 */
[C---:B------:R-:W-:Y:S07]  /*8c50*/  HMMA.16816.F32 R24, R140.reuse, R154, R24 ;  /* 0x0000009a8c18723c */ /* 0x040fee0000001818 */
[----:B------:R2:W-:Y:S01]  /*8c60*/  @!P0 LDGSTS.E.BYPASS.LTC128B.128 [R199+0x3100], [R172.64], !P2 ;  /* 0x03100000acc78fae */ /* 0x0005e2000d101d50 */
[C---:B-1----:R-:W-:Y:S07]  /*8c70*/  HMMA.16816.F32 R28, R140.reuse, R136, R28 ;  /* 0x000000888c1c723c */ /* 0x042fee000000181c */
[----:B------:R4:W-:Y:S01]  /*8c80*/  @!P0 LDGSTS.E.BYPASS.LTC128B.128 [R199+0x5100], [R170.64], !P1 ;  /* 0x05100000aac78fae */ /* 0x0009e2000c901d50 */
[----:B------:R-:W-:Y:S01]  /*8c90*/  HMMA.16816.F32 R32, R140, R138, R32 ;  /* 0x0000008a8c20723c */ /* 0x000fe20000001820 */
[----:B------:R-:W-:Y:S06]  /*8ca0*/  PLOP3.LUT P0, PT, PT, PT, UP3, 0x80, 0x0 ;  /* 0x000000000000781c */ /* 0x000fec0003f0f038 */
[----:B------:R-:W-:Y:S08]  /*8cb0*/  LDSM.16.M88.4 R156, [R193+0xc100] ;  /* 0x00c10000c19c783b */ /* 0x000ff00000000200 */
[----:B------:R-:W1:Y:S08]  /*8cc0*/  LDSM.16.M88.4 R160, [R192+0x6100] ;  /* 0x00610000c0a0783b */ /* 0x000e700000000200 */
[----:B------:R-:W5:Y:S08]  /*8cd0*/  LDSM.16.M88.4 R144, [R192+0x6900] ;  /* 0x00690000c090783b */ /* 0x000f700000000200 */
[----:B---3--:R-:W3:Y:S08]  /*8ce0*/  LDSM.16.M88.4 R164, [R192+0x7100] ;  /* 0x00710000c0a4783b */ /* 0x008ef00000000200 */
[----:B------:R-:W0:Y:S08]  /*8cf0*/  LDGDEPBAR ;  /* 0x00000000000079af */ /* 0x000e300000000000 */
[----:B------:R-:W2:Y:S01]  /*8d00*/  LDSM.16.M88.4 R148, [R192+0x7900] ;  /* 0x00790000c094783b */ /* 0x000ea20000000200 */
[C---:B-1----:R-:W-:Y:S07]  /*8d10*/  HMMA.16816.F32 R4, R156.reuse, R160, R4 ;  /* 0x000000a09c04723c */ /* 0x042fee0000001804 */
[----:B------:R-:W-:Y:S01]  /*8d20*/  LDSM.16.M88.4 R152, [R191+0xc100] ;  /* 0x00c10000bf98783b */ /* 0x000fe20000000200 */
[C---:B------:R-:W-:Y:S07]  /*8d30*/  HMMA.16816.F32 R8, R156.reuse, R162, R8 ;  /* 0x000000a29c08723c */ /* 0x040fee0000001808 */
[----:B----4-:R-:W1:Y:S01]  /*8d40*/  LDSM.16.M88.4 R168, [R184] ;  /* 0x00000000b8a8783b */ /* 0x010e620000000200 */
[C---:B-----5:R-:W-:Y:S07]  /*8d50*/  HMMA.16816.F32 R12, R156.reuse, R144, R12 ;  /* 0x000000909c0c723c */ /* 0x060fee000000180c */
[----:B------:R-:W4:Y:S01]  /*8d60*/  LDSM.16.M88.4 R136, [R184+0x800] ;  /* 0x00080000b888783b */ /* 0x000f220000000200 */
[C---:B------:R-:W-:Y:S07]  /*8d70*/  HMMA.16816.F32 R16, R156.reuse, R146, R16 ;  /* 0x000000929c10723c */ /* 0x040fee0000001810 */
[----:B------:R-:W5:Y:S01]  /*8d80*/  LDSM.16.M88.4 R140, [R184+0x1000] ;  /* 0x00100000b88c783b */ /* 0x000f620000000200 */
[C---:B---3--:R-:W-:Y:S07]  /*8d90*/  HMMA.16816.F32 R20, R156.reuse, R164, R20 ;  /* 0x000000a49c14723c */ /* 0x048fee0000001814 */
[----:B------:R-:W3:Y:S01]  /*8da0*/  LDSM.16.M88.4 R144, [R184+0x1800] ;  /* 0x00180000b890783b */ /* 0x000ee20000000200 */
[C---:B------:R-:W-:Y:S07]  /*8db0*/  HMMA.16816.F32 R24, R156.reuse, R166, R24 ;  /* 0x000000a69c18723c */ /* 0x040fee0000001818 */
[----:B------:R-:W-:Y:S01]  /*8dc0*/  LDSM.16.M88.4 R160, [R197+0x8900] ;  /* 0x00890000c5a0783b */ /* 0x000fe20000000200 */
[C---:B--2---:R-:W-:Y:S07]  /*8dd0*/  HMMA.16816.F32 R28, R156.reuse, R148, R28 ;  /* 0x000000949c1c723c */ /* 0x044fee000000181c */
[----:B------:R-:W-:Y:S01]  /*8de0*/  LDSM.16.M88.4 R164, [R194+0x10100] ;  /* 0x01010000c2a4783b */ /* 0x000fe20000000200 */
[----:B------:R-:W-:Y:S07]  /*8df0*/  HMMA.16816.F32 R32, R156, R150, R32 ;  /* 0x000000969c20723c */ /* 0x000fee0000001820 */
[----:B------:R-:W-:Y:S01]  /*8e00*/  LDSM.16.M88.4 R148, [R198+0x10100] ;  /* 0x01010000c694783b */ /* 0x000fe20000000200 */
[C---:B-1----:R-:W-:Y:S07]  /*8e10*/  HMMA.16816.F32 R4, R152.reuse, R168, R4 ;  /* 0x000000a89804723c */ /* 0x042fee0000001804 */
[----:B------:R-:W1:Y:S01]  /*8e20*/  LDSM.16.M88.4 R156, [R197+0x8100] ;  /* 0x00810000c59c783b */ /* 0x000e620000000200 */
[C---:B------:R-:W-:Y:S07]  /*8e30*/  HMMA.16816.F32 R8, R152.reuse, R170, R8 ;  /* 0x000000aa9808723c */ /* 0x040fee0000001808 */
[----:B------:R-:W-:Y:S01]  /*8e40*/  LDSM.16.M88.4 R168, [R183] ;  /* 0x00000000b7a8783b */ /* 0x000fe20000000200 */
[C---:B----4-:R-:W-:Y:S07]  /*8e50*/  HMMA.16816.F32 R12, R152.reuse, R136, R12 ;  /* 0x00000088980c723c */ /* 0x050fee000000180c */
[----:B------:R-:W-:Y:S01]  /*8e60*/  LDSM.16.M88.4 R172, [R184+0x4000] ;  /* 0x00400000b8ac783b */ /* 0x000fe20000000200 */
[C---:B------:R-:W-:Y:S07]  /*8e70*/  HMMA.16816.F32 R16, R152.reuse, R138, R16 ;  /* 0x0000008a9810723c */ /* 0x040fee0000001810 */
[----:B------:R-:W2:Y:S01]  /*8e80*/  LDSM.16.M88.4 R136, [R197+0x9100] ;  /* 0x00910000c588783b */ /* 0x000ea20000000200 */
[C---:B-----5:R-:W-:Y:S08]  /*8e90*/  HMMA.16816.F32 R20, R152.reuse, R140, R20 ;  /* 0x0000008c9814723c */ /* 0x060ff00000001814 */
[C---:B------:R-:W-:Y:S01]  /*8ea0*/  HMMA.16816.F32 R24, R152.reuse, R142, R24 ;  /* 0x0000008e9818723c */ /* 0x040fe20000001818 */
[----:B------:R-:W4:Y:S07]  /*8eb0*/  LDSM.16.M88.4 R140, [R197+0x9900] ;  /* 0x00990000c58c783b */ /* 0x000f2e0000000200 */
[C---:B---3--:R-:W-:Y:S08]  /*8ec0*/  HMMA.16816.F32 R28, R152.reuse, R144, R28 ;  /* 0x00000090981c723c */ /* 0x048ff0000000181c */
[----:B------:R-:W-:Y:S01]  /*8ed0*/  HMMA.16816.F32 R32, R152, R146, R32 ;  /* 0x000000929820723c */ /* 0x000fe20000001820 */
[----:B------:R-:W3:Y:S07]  /*8ee0*/  LDSM.16.M88.4 R144, [R182] ;  /* 0x00000000b690783b */ /* 0x000eee0000000200 */
[C---:B-1----:R-:W-:Y:S01]  /*8ef0*/  HMMA.16816.F32 R4, R148.reuse, R156, R4 ;  /* 0x0000009c9404723c */ /* 0x042fe20000001804 */
[----:B------:R-:W1:Y:S07]  /*8f00*/  LDSM.16.M88.4 R152, [R181] ;  /* 0x00000000b598783b */ /* 0x000e6e0000000200 */
[C---:B------:R-:W-:Y:S01]  /*8f10*/  HMMA.16816.F32 R8, R148.reuse, R158, R8 ;  /* 0x0000009e9408723c */ /* 0x040fe20000001808 */
[----:B------:R-:W5:Y:S07]  /*8f20*/  LDSM.16.M88.4 R156, [R180] ;  /* 0x00000000b49c783b */ /* 0x000f6e0000000200 */
[C---:B------:R-:W-:Y:S08]  /*8f30*/  HMMA.16816.F32 R12, R148.reuse, R160, R12 ;  /* 0x000000a0940c723c */ /* 0x040ff0000000180c */
[C---:B------:R-:W-:Y:S01]  /*8f40*/  HMMA.16816.F32 R16, R148.reuse, R162, R16 ;  /* 0x000000a29410723c */ /* 0x040fe20000001810 */
[----:B------:R-:W-:Y:S07]  /*8f50*/  LDSM.16.M88.4 R160, [R192+0x8100] ;  /* 0x00810000c0a0783b */ /* 0x000fee0000000200 */
[C---:B--2---:R-:W-:Y:S08]  /*8f60*/  HMMA.16816.F32 R20, R148.reuse, R136, R20 ;  /* 0x000000889414723c */ /* 0x044ff00000001814 */
[C---:B------:R-:W-:Y:S01]  /*8f70*/  HMMA.16816.F32 R24, R148.reuse, R138, R24 ;  /* 0x0000008a9418723c */ /* 0x040fe20000001818 */
[----:B------:R-:W2:Y:S07]  /*8f80*/  LDSM.16.M88.4 R136, [R193+0x10100] ;  /* 0x01010000c188783b */ /* 0x000eae0000000200 */
[C---:B----4-:R-:W-:Y:S08]  /*8f90*/  HMMA.16816.F32 R28, R148.reuse, R140, R28 ;  /* 0x0000008c941c723c */ /* 0x050ff0000000181c */
[----:B------:R-:W-:Y:S01]  /*8fa0*/  HMMA.16816.F32 R32, R148, R142, R32 ;  /* 0x0000008e9420723c */ /* 0x000fe20000001820 */
[----:B------:R-:W4:Y:S07]  /*8fb0*/  LDSM.16.M88.4 R140, [R192+0x8900] ;  /* 0x00890000c08c783b */ /* 0x000f2e0000000200 */
[C---:B------:R-:W-:Y:S01]  /*8fc0*/  HMMA.16816.F32 R4, R164.reuse, R168, R4 ;  /* 0x000000a8a404723c */ /* 0x040fe20000001804 */
[----:B------:R-:W-:Y:S07]  /*8fd0*/  LDSM.16.M88.4 R148, [R192+0x9900] ;  /* 0x00990000c094783b */ /* 0x000fee0000000200 */
[C---:B------:R-:W-:Y:S01]  /*8fe0*/  HMMA.16816.F32 R8, R164.reuse, R170, R8 ;  /* 0x000000aaa408723c */ /* 0x040fe20000001808 */
[----:B------:R-:W-:Y:S07]  /*8ff0*/  LDSM.16.M88.4 R168, [R184+0x2000] ;  /* 0x00200000b8a8783b */ /* 0x000fee0000000200 */
[C---:B---3--:R-:W-:Y:S08]  /*9000*/  HMMA.16816.F32 R12, R164.reuse, R144, R12 ;  /* 0x00000090a40c723c */ /* 0x048ff0000000180c */
[C---:B------:R-:W-:Y:S01]  /*9010*/  HMMA.16816.F32 R16, R164.reuse, R146, R16 ;  /* 0x00000092a410723c */ /* 0x040fe20000001810 */
[----:B------:R-:W3:Y:S07]  /*9020*/  LDSM.16.M88.4 R144, [R192+0x9100] ;  /* 0x00910000c090783b */ /* 0x000eee0000000200 */
[C---:B-1----:R-:W-:Y:S08]  /*9030*/  HMMA.16816.F32 R20, R164.reuse, R152, R20 ;  /* 0x00000098a414723c */ /* 0x042ff00000001814 */
[C---:B------:R-:W-:Y:S01]  /*9040*/  HMMA.16816.F32 R24, R164.reuse, R154, R24 ;  /* 0x0000009aa418723c */ /* 0x040fe20000001818 */
[----:B------:R-:W1:Y:S07]  /*9050*/  LDSM.16.M88.4 R152, [R191+0x10100] ;  /* 0x01010000bf98783b */ /* 0x000e6e0000000200 */
[C---:B-----5:R-:W-:Y:S08]  /*9060*/  HMMA.16816.F32 R28, R164.reuse, R156, R28 ;  /* 0x0000009ca41c723c */ /* 0x060ff0000000181c */
[----:B------:R-:W-:Y:S01]  /*9070*/  HMMA.16816.F32 R32, R164, R158, R32 ;  /* 0x0000009ea420723c */ /* 0x000fe20000001820 */
[----:B------:R-:W5:Y:S07]  /*9080*/  LDSM.16.M88.4 R156, [R184+0x2800] ;  /* 0x00280000b89c783b */ /* 0x000f6e0000000200 */
[C---:B--2---:R-:W-:Y:S01]  /*9090*/  HMMA.16816.F32 R4, R136.reuse, R160, R4 ;  /* 0x000000a08804723c */ /* 0x044fe20000001804 */
[----:B------:R-:W-:Y:S07]  /*90a0*/  LDSM.16.M88.4 R164, [R197+0xb100] ;  /* 0x00b10000c5a4783b */ /* 0x000fee0000000200 */
[C---:B------:R-:W-:Y:S01]  /*90b0*/  HMMA.16816.F32 R8, R136.reuse, R162, R8 ;  /* 0x000000a28808723c */ /* 0x040fe20000001808 */
[----:B------:R-:W-:Y:S07]  /*90c0*/  LDSM.16.M88.4 R160, [R197+0xa900] ;  /* 0x00a90000c5a0783b */ /* 0x000fee0000000200 */
[C---:B----4-:R-:W-:Y:S08]  /*90d0*/  HMMA.16816.F32 R12, R136.reuse, R140, R12 ;  /* 0x0000008c880c723c */ /* 0x050ff0000000180c */
[C---:B------:R-:W-:Y:S01]  /*90e0*/  HMMA.16816.F32 R16, R136.reuse, R142, R16 ;  /* 0x0000008e8810723c */ /* 0x040fe20000001810 */
[----:B------:R-:W2:Y:S07]  /*90f0*/  LDSM.16.M88.4 R140, [R184+0x3000] ;  /* 0x00300000b88c783b */ /* 0x000eae0000000200 */
[C---:B---3--:R-:W-:Y:S08]  /*9100*/  HMMA.16816.F32 R20, R136.reuse, R144, R20 ;  /* 0x000000908814723c */ /* 0x048ff00000001814 */
[C---:B------:R-:W-:Y:S01]  /*9110*/  HMMA.16816.F32 R24, R136.reuse, R146, R24 ;  /* 0x000000928818723c */ /* 0x040fe20000001818 */
[----:B------:R-:W3:Y:S07]  /*9120*/  LDSM.16.M88.4 R144, [R184+0x3800] ;  /* 0x00380000b890783b */ /* 0x000eee0000000200 */
[C---:B------:R-:W-:Y:S08]  /*9130*/  HMMA.16816.F32 R28, R136.reuse, R148, R28 ;  /* 0x00000094881c723c */ /* 0x040ff0000000181c */
[----:B------:R-:W-:Y:S01]  /*9140*/  HMMA.16816.F32 R32, R136, R150, R32 ;  /* 0x000000968820723c */ /* 0x000fe20000001820 */
[----:B------:R-:W-:Y:S07]  /*9150*/  LDSM.16.M88.4 R136, [R198+0x14100] ;  /* 0x01410000c688783b */ /* 0x000fee0000000200 */
[C---:B-1----:R-:W-:Y:S01]  /*9160*/  HMMA.16816.F32 R4, R152.reuse, R168, R4 ;  /* 0x000000a89804723c */ /* 0x042fe20000001804 */
[----:B------:R-:W1:Y:S07]  /*9170*/  LDSM.16.M88.4 R148, [R197+0xa100] ;  /* 0x00a10000c594783b */ /* 0x000e6e0000000200 */
[C---:B------:R-:W-:Y:S01]  /*9180*/  HMMA.16816.F32 R8, R152.reuse, R170, R8 ;  /* 0x000000aa9808723c */ /* 0x040fe20000001808 */
[----:B------:R-:W-:Y:S07]  /*9190*/  LDSM.16.M88.4 R168, [R179] ;  /* 0x00000000b3a8783b */ /* 0x000fee0000000200 */
[C---:B-----5:R-:W-:Y:S08]  /*91a0*/  HMMA.16816.F32 R12, R152.reuse, R156, R12 ;  /* 0x0000009c980c723c */ /* 0x060ff0000000180c */
[C---:B------:R-:W-:Y:S01]  /*91b0*/  HMMA.16816.F32 R16, R152.reuse, R158, R16 ;  /* 0x0000009e9810723c */ /* 0x040fe20000001810 */
[----:B------:R-:W4:Y:S07]  /*91c0*/  LDSM.16.M88.4 R156, [R197+0xb900] ;  /* 0x00b90000c59c783b */ /* 0x000f2e0000000200 */
[C---:B--2---:R-:W-:Y:S08]  /*91d0*/  HMMA.16816.F32 R20, R152.reuse, R140, R20 ;  /* 0x0000008c9814723c */ /* 0x044ff00000001814 */
[C---:B------:R-:W-:Y:S01]  /*91e0*/  HMMA.16816.F32 R24, R152.reuse, R142, R24 ;  /* 0x0000008e9818723c */ /* 0x040fe20000001818 */
[----:B------:R-:W2:Y:S07]  /*91f0*/  LDSM.16.M88.4 R140, [R194+0x14100] ;  /* 0x01410000c28c783b */ /* 0x000eae0000000200 */
[C---:B---3--:R-:W-:Y:S08]  /*9200*/  HMMA.16816.F32 R28, R152.reuse, R144, R28 ;  /* 0x00000090981c723c */ /* 0x048ff0000000181c */
[----:B------:R-:W-:Y:S01]  /*9210*/  HMMA.16816.F32 R32, R152, R146, R32 ;  /* 0x000000929820723c */ /* 0x000fe20000001820 */
[----:B------:R-:W3:Y:S07]  /*9220*/  LDSM.16.M88.4 R144, [R178] ;  /* 0x00000000b290783b */ /* 0x000eee0000000200 */
[C---:B-1----:R-:W-:Y:S01]  /*9230*/  HMMA.16816.F32 R4, R136.reuse, R148, R4 ;  /* 0x000000948804723c */ /* 0x042fe20000001804 */
[----:B------:R-:W-:Y:S07]  /*9240*/  LDSM.16.M88.4 R152, [R176] ;  /* 0x00000000b098783b */ /* 0x000fee0000000200 */
[C---:B------:R-:W-:Y:S01]  /*9250*/  HMMA.16816.F32 R8, R136.reuse, R150, R8 ;  /* 0x000000968808723c */ /* 0x040fe20000001808 */
[----:B------:R-:W1:Y:S07]  /*9260*/  LDSM.16.M88.4 R148, [R177] ;  /* 0x00000000b194783b */ /* 0x000e6e0000000200 */
[C---:B------:R-:W-:Y:S08]  /*9270*/  HMMA.16816.F32 R12, R136.reuse, R160, R12 ;  /* 0x000000a0880c723c */ /* 0x040ff0000000180c */
[C---:B------:R-:W-:Y:S01]  /*9280*/  HMMA.16816.F32 R16, R136.reuse, R162, R16 ;  /* 0x000000a28810723c */ /* 0x040fe20000001810 */
[----:B------:R-:W-:Y:S07]  /*9290*/  LDSM.16.M88.4 R160, [R193+0x14100] ;  /* 0x01410000c1a0783b */ /* 0x000fee0000000200 */
[C---:B------:R-:W-:Y:S08]  /*92a0*/  HMMA.16816.F32 R20, R136.reuse, R164, R20 ;  /* 0x000000a48814723c */ /* 0x040ff00000001814 */
[C---:B------:R-:W-:Y:S01]  /*92b0*/  HMMA.16816.F32 R24, R136.reuse, R166, R24 ;  /* 0x000000a68818723c */ /* 0x040fe20000001818 */
[----:B------:R-:W5:Y:S07]  /*92c0*/  LDSM.16.M88.4 R164, [R192+0xa100] ;  /* 0x00a10000c0a4783b */ /* 0x000f6e0000000200 */
[C---:B----4-:R-:W-:Y:S08]  /*92d0*/  HMMA.16816.F32 R28, R136.reuse, R156, R28 ;  /* 0x0000009c881c723c */ /* 0x050ff0000000181c */
[----:B------:R-:W-:Y:S01]  /*92e0*/  HMMA.16816.F32 R32, R136, R158, R32 ;  /* 0x0000009e8820723c */ /* 0x000fe20000001820 */
[----:B------:R-:W4:Y:S07]  /*92f0*/  LDSM.16.M88.4 R136, [R192+0xa900] ;  /* 0x00a90000c088783b */ /* 0x000f2e0000000200 */
[C---:B--2---:R-:W-:Y:S01]  /*9300*/  HMMA.16816.F32 R4, R140.reuse, R168, R4 ;  /* 0x000000a88c04723c */ /* 0x044fe20000001804 */
[----:B------:R-:W2:Y:S07]  /*9310*/  LDSM.16.M88.4 R156, [R192+0xb100] ;  /* 0x00b10000c09c783b */ /* 0x000eae0000000200 */
[C---:B------:R-:W-:Y:S01]  /*9320*/  HMMA.16816.F32 R8, R140.reuse, R170, R8 ;  /* 0x000000aa8c08723c */ /* 0x040fe20000001808 */
[----:B------:R-:W-:Y:S07]  /*9330*/  LDSM.16.M88.4 R168, [R191+0x14100] ;  /* 0x01410000bfa8783b */ /* 0x000fee0000000200 */
[C---:B---3--:R-:W-:Y:S08]  /*9340*/  HMMA.16816.F32 R12, R140.reuse, R144, R12 ;  /* 0x000000908c0c723c */ /* 0x048ff0000000180c */
[C---:B------:R-:W-:Y:S01]  /*9350*/  HMMA.16816.F32 R16, R140.reuse, R146, R16 ;  /* 0x000000928c10723c */ /* 0x040fe20000001810 */
[----:B------:R-:W3:Y:S07]  /*9360*/  LDSM.16.M88.4 R144, [R192+0xb900] ;  /* 0x00b90000c090783b */ /* 0x000eee0000000200 */
[C---:B-1----:R-:W-:Y:S08]  /*9370*/  HMMA.16816.F32 R20, R140.reuse, R148, R20 ;  /* 0x000000948c14723c */ /* 0x042ff00000001814 */
[C---:B------:R-:W-:Y:S08]  /*9380*/  HMMA.16816.F32 R24, R140.reuse, R150, R24 ;  /* 0x000000968c18723c */ /* 0x040ff00000001818 */
[C---:B------:R-:W-:Y:S08]  /*9390*/  HMMA.16816.F32 R28, R140.reuse, R152, R28 ;  /* 0x000000988c1c723c */ /* 0x040ff0000000181c */
[----:B------:R-:W-:Y:S01]  /*93a0*/  HMMA.16816.F32 R32, R140, R154, R32 ;  /* 0x0000009a8c20723c */ /* 0x000fe20000001820 */
[----:B------:R-:W1:Y:S07]  /*93b0*/  LDSM.16.M88.4 R140, [R184+0x4800] ;  /* 0x00480000b88c783b */ /* 0x000e6e0000000200 */
[C---:B-----5:R-:W-:Y:S08]  /*93c0*/  HMMA.16816.F32 R4, R160.reuse, R164, R4 ;  /* 0x000000a4a004723c */ /* 0x060ff00000001804 */
[C---:B------:R-:W-:Y:S08]  /*93d0*/  HMMA.16816.F32 R8, R160.reuse, R166, R8 ;  /* 0x000000a6a008723c */ /* 0x040ff00000001808 */
[C---:B----4-:R-:W-:Y:S08]  /*93e0*/  HMMA.16816.F32 R12, R160.reuse, R136, R12 ;  /* 0x00000088a00c723c */ /* 0x050ff0000000180c */
[C---:B------:R-:W-:Y:S01]  /*93f0*/  HMMA.16816.F32 R16, R160.reuse, R138, R16 ;  /* 0x0000008aa010723c */ /* 0x040fe20000001810 */
[----:B------:R-:W4:Y:S07]  /*9400*/  LDSM.16.M88.4 R136, [R184+0x5000] ;  /* 0x00500000b888783b */ /* 0x000f2e0000000200 */
[C---:B--2---:R-:W-:Y:S08]  /*9410*/  HMMA.16816.F32 R20, R160.reuse, R156, R20 ;  /* 0x0000009ca014723c */ /* 0x044ff00000001814 */
[C---:B------:R-:W-:Y:S08]  /*9420*/  HMMA.16816.F32 R24, R160.reuse, R158, R24 ;  /* 0x0000009ea018723c */ /* 0x040ff00000001818 */
[C---:B---3--:R-:W-:Y:S08]  /*9430*/  HMMA.16816.F32 R28, R160.reuse, R144, R28 ;  /* 0x00000090a01c723c */ /* 0x048ff0000000181c */
[----:B------:R-:W-:Y:S01]  /*9440*/  HMMA.16816.F32 R32, R160, R146, R32 ;  /* 0x00000092a020723c */ /* 0x000fe20000001820 */
[----:B------:R-:W2:Y:S01]  /*9450*/  LDSM.16.M88.4 R144, [R184+0x5800] ;  /* 0x00580000b890783b */ /* 0x000ea20000000200 */
[----:B------:R-:W-:Y:S06]  /*9460*/  DEPBAR.LE SB0, 0x0 ;  /* 0x000080000000791a */ /* 0x000fec0000000000 */
[C---:B------:R-:W-:Y:S01]  /*9470*/  HMMA.16816.F32 R4, R168.reuse, R172, R4 ;  /* 0x000000aca804723c */ /* 0x040fe20000001804 */
[----:B------:R-:W-:Y:S07]  /*9480*/  BAR.SYNC.DEFER_BLOCKING 0x0 ;  /* 0x0000000000007b1d */ /* 0x000fee0000010000 */
[C---:B------:R-:W-:Y:S08]  /*9490*/  HMMA.16816.F32 R8, R168.reuse, R174, R8 ;  /* 0x000000aea808723c */ /* 0x040ff00000001808 */
[C---:B-1----:R-:W-:Y:S08]  /*94a0*/  HMMA.16816.F32 R12, R168.reuse, R140, R12 ;  /* 0x0000008ca80c723c */ /* 0x042ff0000000180c */
[C---:B------:R-:W-:Y:S04]  /*94b0*/  HMMA.16816.F32 R16, R168.reuse, R142, R16 ;  /* 0x0000008ea810723c */ /* 0x040fe80000001810 */
[----:B------:R-:W-:Y:S02]  /*94c0*/  FMNMX.FTZ R0, R4, R3, !PT ;  /* 0x0000000304007209 */ /* 0x000fe40007810000 */
[----:B------:R-:W-:Y:S02]  /*94d0*/  FMNMX.FTZ R2, R6, R133, !PT ;  /* 0x0000008506027209 */ /* 0x000fe40007810000 */
[C---:B----4-:R-:W-:Y:S04]  /*94e0*/  HMMA.16816.F32 R20, R168.reuse, R136, R20 ;  /* 0x00000088a814723c */ /* 0x050fe80000001814 */
[----:B------:R-:W-:Y:S03]  /*94f0*/  FMNMX.FTZ R135, R5, R0, !PT ;  /* 0x0000000005877209 */ /* 0x000fe60007810000 */
[----:B------:R-:W-:Y:S01]  /*9500*/  FMNMX.FTZ R137, R7, R2, !PT ;  /* 0x0000000207897209 */ /* 0x000fe20007810000 */
[C---:B------:R-:W-:Y:S04]  /*9510*/  HMMA.16816.F32 R24, R168.reuse, R138, R24 ;  /* 0x0000008aa818723c */ /* 0x040fe80000001818 */
[----:B------:R-:W-:Y:S02]  /*9520*/  FMNMX.FTZ R0, R8, R135, !PT ;  /* 0x0000008708007209 */ /* 0x000fe40007810000 */
[----:B------:R-:W-:Y:S02]  /*9530*/  FMNMX.FTZ R2, R10, R137, !PT ;  /* 0x000000890a027209 */ /* 0x000fe40007810000 */
[C---:B--2---:R-:W-:Y:S04]  /*9540*/  HMMA.16816.F32 R28, R168.reuse, R144, R28 ;  /* 0x00000090a81c723c */ /* 0x044fe8000000181c */
        /* <DEDUP_REMOVED lines=33> */
[----:B-1----:R-:W-:Y:S05]  /*9760*/  FMNMX.FTZ R0, R141, R2, !PT ;  /* 0x000000028d007209 */ /* 0x002fea0007810000 */
[C---:B------:R-:W-:Y:S02]  /*9770*/  FMUL.FTZ R167, R0.reuse, c[0x0][0x2d0] ;  /* 0x0000b40000a77a20 */ /* 0x040fe40000410000 */
[----:B------:R-:W-:Y:S01]  /*9780*/  FADD.FTZ R2, -R0, R3 ;  /* 0x0000000300027221 */ /* 0x000fe20000010100 */
[----:B--2---:R-:W-:Y:S01]  /*9790*/  FMNMX.FTZ R132, R135, R132, !PT ;  /* 0x0000008487847209 */ /* 0x004fe20007810000 */
[----:B------:R-:W-:Y:S01]  /*97a0*/  FFMA.FTZ R162, R4, c[0x0][0x2d0], -R167 ;  /* 0x0000b40004a27a23 */ /* 0x000fe200000108a7 */
[----:B------:R-:W-:Y:S01]  /*97b0*/  @P0 IADD3 R4, P4, R202, UR21, RZ ;  /* 0x00000015ca040c10 */ /* 0x000fe2000ff9e0ff */
[----:B------:R-:W-:Y:S01]  /*97c0*/  FMUL.FTZ R3, R2, c[0x0][0x2d0] ;  /* 0x0000b40002037a20 */ /* 0x000fe20000410000 */
[----:B------:R-:W-:Y:S01]  /*97d0*/  @P0 IADD3 R135, P5, R214, UR21, RZ ;  /* 0x00000015d6870c10 */ /* 0x000fe2000ffbe0ff */
[----:B------:R-:W-:Y:S01]  /*97e0*/  FADD.FTZ R133, -R132, R133 ;  /* 0x0000008584857221 */ /* 0x000fe20000010100 */
[----:B------:R-:W-:Y:S01]  /*97f0*/  @P0 LEA R140, P6, R4, c[0x0][0x1c8], 0x1 ;  /* 0x00007200048c0a11 */ /* 0x000fe200078c08ff */
[--C-:B------:R-:W-:Y:S01]  /*9800*/  FFMA.FTZ R160, R9, c[0x0][0x2d0], -R167.reuse ;  /* 0x0000b40009a07a23 */ /* 0x100fe200000108a7 */
[----:B------:R-:W-:Y:S01]  /*9810*/  @P0 IADD3.X R136, R213, UR20, RZ, P5, !PT ;  /* 0x00000014d5880c10 */ /* 0x000fe2000affe4ff */
[----:B------:R-:W-:Y:S01]  /*9820*/  FMUL.FTZ R2, R133, c[0x0][0x2d0] ;  /* 0x0000b40085027a20 */ /* 0x000fe20000410000 */
[----:B------:R-:W1:Y:S01]  /*9830*/  MUFU.EX2 R3, R3 ;  /* 0x0000000300037308 */ /* 0x000e620000000800 */
[--C-:B------:R-:W-:Y:S01]  /*9840*/  FFMA.FTZ R133, R5, c[0x0][0x2d0], -R167.reuse ;  /* 0x0000b40005857a23 */ /* 0x100fe200000108a7 */
[----:B------:R-:W-:Y:S01]  /*9850*/  @P0 IADD3.X R5, R209, UR20, RZ, P4, !PT ;  /* 0x00000014d1050c10 */ /* 0x000fe2000a7fe4ff */
[----:B------:R-:W-:Y:S01]  /*9860*/  FMUL.FTZ R165, R132, c[0x0][0x2d0] ;  /* 0x0000b40084a57a20 */ /* 0x000fe20000410000 */
[C---:B------:R-:W-:Y:S01]  /*9870*/  @P0 LEA R142, P4, R135.reuse, c[0x0][0x1c8], 0x1 ;  /* 0x00007200878e0a11 */ /* 0x040fe200078808ff */
[----:B------:R-:W-:Y:S01]  /*9880*/  FFMA.FTZ R170, R16, c[0x0][0x2d0], -R167 ;  /* 0x0000b40010aa7a23 */ /* 0x000fe200000108a7 */
[----:B------:R-:W-:Y:S01]  /*9890*/  @P0 LEA.HI.X R141, R4, c[0x0][0x1cc], R5, 0x1, P6 ;  /* 0x00007300048d0a11 */ /* 0x000fe200030f0c05 */
[----:B------:R-:W-:Y:S01]  /*98a0*/  FFMA.FTZ R166, R6, c[0x0][0x2d0], -R165 ;  /* 0x0000b40006a67a23 */ /* 0x000fe200000108a5 */
[----:B------:R-:W-:Y:S01]  /*98b0*/  @P0 LEA.HI.X R143, R135, c[0x0][0x1cc], R136, 0x1, P4 ;  /* 0x00007300878f0a11 */ /* 0x000fe200020f0c88 */
[----:B------:R-:W-:Y:S01]  /*98c0*/  FFMA.FTZ R135, R8, c[0x0][0x2d0], -R167 ;  /* 0x0000b40008877a23 */ /* 0x000fe200000108a7 */
[----:B------:R-:W-:Y:S01]  /*98d0*/  @P0 IADD3 R4, P5, R212, UR21, RZ ;  /* 0x00000015d4040c10 */ /* 0x000fe2000ffbe0ff */
[----:B------:R2:W-:Y:S01]  /*98e0*/  @P0 LDGSTS.E.BYPASS.LTC128B.128 [R199+0x6100], [R140.64], !P3 ;  /* 0x061000008cc70fae */ /* 0x0005e2000d901d50 */
[----:B------:R-:W-:Y:S01]  /*98f0*/  @UP3 UIADD3 UR21, UP0, UR12, UR21, URZ ;  /* 0x000000150c153290 */ /* 0x000fe2000ff1e03f */
[--C-:B------:R-:W-:Y:S01]  /*9900*/  FFMA.FTZ R161, R7, c[0x0][0x2d0], -R165.reuse ;  /* 0x0000b40007a17a23 */ /* 0x100fe200000108a5 */
[----:B------:R-:W-:Y:S01]  /*9910*/  @P0 LEA R144, P4, R4, c[0x0][0x1c8], 0x1 ;  /* 0x0000720004900a11 */ /* 0x000fe200078808ff */
[--C-:B------:R-:W-:Y:S01]  /*9920*/  FFMA.FTZ R163, R10, c[0x0][0x2d0], -R165.reuse ;  /* 0x0000b4000aa37a23 */ /* 0x100fe200000108a5 */
[----:B------:R-:W-:Y:S01]  /*9930*/  @P0 IADD3.X R5, R134, UR20, RZ, P5, !PT ;  /* 0x0000001486050c10 */ /* 0x000fe2000affe4ff */
[----:B------:R-:W-:Y:S01]  /*9940*/  @UP3 UIADD3.X UR20, UR11, UR20, URZ, UP0, !UPT ;  /* 0x000000140b143290 */ /* 0x000fe200087fe43f */
[----:B------:R-:W-:Y:S01]  /*9950*/  FFMA.FTZ R164, R11, c[0x0][0x2d0], -R165 ;  /* 0x0000b4000ba47a23 */ /* 0x000fe200000108a5 */
[----:B------:R2:W-:Y:S01]  /*9960*/  @P0 LDGSTS.E.BYPASS.LTC128B.128 [R199+0x8100], [R142.64], !P2 ;  /* 0x081000008ec70fae */ /* 0x0005e2000d101d50 */
[----:B------:R-:W-:Y:S01]  /*9970*/  @P0 LEA.HI.X R145, R4, c[0x0][0x1cc], R5, 0x1, P4 ;  /* 0x0000730004910a11 */ /* 0x000fe200020f0c05 */
[----:B------:R-:W3:Y:S01]  /*9980*/  MUFU.EX2 R2, R2 ;  /* 0x0000000200027308 */ /* 0x000ee20000000800 */
[----:B------:R-:W-:Y:S01]  /*9990*/  @P0 IADD3 R4, P6, R202, UR21, RZ ;  /* 0x00000015ca040c10 */ /* 0x000fe2000ffde0ff */
[----:B------:R-:W-:Y:S01]  /*99a0*/  FFMA.FTZ R171, R17, c[0x0][0x2d0], -R167 ;  /* 0x0000b40011ab7a23 */ /* 0x000fe200000108a7 */
[----:B------:R-:W-:Y:S01]  /*99b0*/  @P0 IADD3 R5, P5, R214, UR21, RZ ;  /* 0x00000015d6050c10 */ /* 0x000fe2000ffbe0ff */
[----:B-1----:R-:W-:Y:S01]  /*99c0*/  FMUL.FTZ R100, R3, R100 ;  /* 0x0000006403647220 */ /* 0x002fe20000410000 */
[----:B------:R-:W-:Y:S01]  /*99d0*/  @P0 IADD3.X R9, R209, UR20, RZ, P6, !PT ;  /* 0x00000014d1090c10 */ /* 0x000fe2000b7fe4ff */
[----:B------:R1:W-:Y:S01]  /*99e0*/  @P0 LDGSTS.E.BYPASS.LTC128B.128 [R199+0xa100], [R144.64], !P1 ;  /* 0x0a10000090c70fae */ /* 0x0003e2000c901d50 */
[C---:B------:R-:W-:Y:S01]  /*99f0*/  @P0 LEA R150, P6, R4.reuse, c[0x0][0x1c8], 0x1 ;  /* 0x0000720004960a11 */ /* 0x040fe200078c08ff */
[----:B------:R-:W-:Y:S01]  /*9a00*/  FMUL.FTZ R101, R3, R101 ;  /* 0x0000006503657220 */ /* 0x000fe20000410000 */
[----:B------:R-:W-:Y:S01]  /*9a10*/  @P0 IADD3.X R136, R213, UR20, RZ, P5, !PT ;  /* 0x00000014d5880c10 */ /* 0x000fe2000affe4ff */
[----:B------:R-:W-:Y:S01]  /*9a20*/  MUFU.EX2 R162, R162 ;  /* 0x000000a200a27308 */ /* 0x000fe20000000800 */
[----:B------:R-:W-:Y:S01]  /*9a30*/  @P0 LEA.HI.X R151, R4, c[0x0][0x1cc], R9, 0x1, P6 ;  /* 0x0000730004970a11 */ /* 0x000fe200030f0c09 */
[----:B------:R-:W-:Y:S01]  /*9a40*/  FMUL.FTZ R4, R3, R128 ;  /* 0x0000008003047220 */ /* 0x000fe20000410000 */
[----:B------:R-:W-:Y:S01]  /*9a50*/  @P0 LEA R148, P5, R5, c[0x0][0x1c8], 0x1 ;  /* 0x0000720005940a11 */ /* 0x000fe200078a08ff */
[----:B------:R-:W-:Y:S01]  /*9a60*/  FMUL.FTZ R9, R3, R125 ;  /* 0x0000007d03097220 */ /* 0x000fe20000410000 */
[----:B------:R-:W-:Y:S01]  /*9a70*/  @P0 IADD3 R8, P4, R212, UR21, RZ ;  /* 0x00000015d4080c10 */ /* 0x000fe2000ff9e0ff */
[----:B------:R4:W-:Y:S01]  /*9a80*/  @P0 LDGSTS.E.BYPASS.LTC128B.128 [R199+0x7100], [R150.64], !P3 ;  /* 0x0710000096c70fae */ /* 0x0009e2000d901d50 */
[----:B------:R-:W-:Y:S01]  /*9a90*/  @P0 LEA.HI.X R149, R5, c[0x0][0x1cc], R136, 0x1, P5 ;  /* 0x0000730005950a11 */ /* 0x000fe200028f0c88 */
[C---:B------:R-:W-:Y:S01]  /*9aa0*/  FMUL.FTZ R5, R3.reuse, R129 ;  /* 0x0000008103057220 */ /* 0x040fe20000410000 */
[----:B------:R-:W-:Y:S01]  /*9ab0*/  @P0 IADD3.X R137, R134, UR20, RZ, P4, !PT ;  /* 0x0000001486890c10 */ /* 0x000fe2000a7fe4ff */
[----:B------:R-:W5:Y:S01]  /*9ac0*/  MUFU.EX2 R133, R133 ;  /* 0x0000008500857308 */ /* 0x000f620000000800 */
[C---:B------:R-:W-:Y:S01]  /*9ad0*/  @P0 LEA R146, P4, R8.reuse, c[0x0][0x1c8], 0x1 ;  /* 0x0000720008920a11 */ /* 0x040fe200078808ff */
[C---:B------:R-:W-:Y:S01]  /*9ae0*/  FMUL.FTZ R104, R3.reuse, R104 ;  /* 0x0000006803687220 */ /* 0x040fe20000410000 */
[----:B------:R-:W-:Y:S01]  /*9af0*/  UISETP.GT.AND UP0, UPT, UR19, UR18, UPT ;  /* 0x000000121300728c */ /* 0x000fe2000bf04270 */
[----:B------:R4:W-:Y:S01]  /*9b00*/  @P0 LDGSTS.E.BYPASS.LTC128B.128 [R199+0x9100], [R148.64], !P2 ;  /* 0x0910000094c70fae */ /* 0x0009e2000d101d50 */
[----:B------:R-:W-:Y:S01]  /*9b10*/  @P0 LEA.HI.X R147, R8, c[0x0][0x1cc], R137, 0x1, P4 ;  /* 0x0000730008930a11 */ /* 0x000fe200020f0c89 */
[C---:B---3--:R-:W-:Y:S01]  /*9b20*/  FMUL.FTZ R6, R2.reuse, R130 ;  /* 0x0000008202067220 */ /* 0x048fe20000410000 */
[----:B------:R-:W-:Y:S01]  /*9b30*/  UMOV UR19, UR13 ;  /* 0x0000000d00137c82 */ /* 0x000fe20008000000 */
[C---:B------:R-:W-:Y:S02]  /*9b40*/  FMUL.FTZ R7, R2.reuse, R131 ;  /* 0x0000008302077220 */ /* 0x040fe40000410000 */
[----:B------:R-:W-:Y:S01]  /*9b50*/  MUFU.EX2 R135, R135 ;  /* 0x0000008700877308 */ /* 0x000fe20000000800 */
[C---:B------:R-:W-:Y:S01]  /*9b60*/  FMUL.FTZ R8, R3.reuse, R124 ;  /* 0x0000007c03087220 */ /* 0x040fe20000410000 */
[----:B------:R1:W-:Y:S01]  /*9b70*/  @P0 LDGSTS.E.BYPASS.LTC128B.128 [R199+0xb100], [R146.64], !P1 ;  /* 0x0b10000092c70fae */ /* 0x0003e2000c901d50 */
[C---:B------:R-:W-:Y:S01]  /*9b80*/  FMUL.FTZ R10, R2.reuse, R126 ;  /* 0x0000007e020a7220 */ /* 0x040fe20000410000 */
[----:B------:R-:W-:Y:S01]  /*9b90*/  PLOP3.LUT P0, PT, PT, PT, UP0, 0x80, 0x0 ;  /* 0x000000000000781c */ /* 0x000fe20003f0f008 */
[C---:B------:R-:W-:Y:S02]  /*9ba0*/  FMUL.FTZ R11, R2.reuse, R127 ;  /* 0x0000007f020b7220 */ /* 0x040fe40000410000 */
[C---:B------:R-:W-:Y:S02]  /*9bb0*/  FMUL.FTZ R102, R2.reuse, R102 ;  /* 0x0000006602667220 */ /* 0x040fe40000410000 */
[C---:B------:R-:W-:Y:S01]  /*9bc0*/  FMUL.FTZ R103, R2.reuse, R103 ;  /* 0x0000006702677220 */ /* 0x040fe20000410000 */
[----:B------:R-:W3:Y:S01]  /*9bd0*/  LDSM.16.MT88.4 R136, [R195+0x100] ;  /* 0x00010000c388783b */ /* 0x000ee20000004200 */
[----:B------:R-:W4:Y:S01]  /*9be0*/  MUFU.EX2 R160, R160 ;  /* 0x000000a000a07308 */ /* 0x000f220000000800 */
[----:B------:R-:W-:Y:S01]  /*9bf0*/  FMUL.FTZ R105, R3, R105 ;  /* 0x0000006903697220 */ /* 0x000fe20000410000 */
[----:B-----5:R-:W-:Y:S01]  /*9c00*/  F2FP.PACK_AB R128, R133, R162 ;  /* 0x000000a28580723e */ /* 0x020fe200000000ff */
[C---:B------:R-:W-:Y:S02]  /*9c10*/  FMUL.FTZ R106, R2.reuse, R106 ;  /* 0x0000006a026a7220 */ /* 0x040fe40000410000 */
[C---:B------:R-:W-:Y:S02]  /*9c20*/  FMUL.FTZ R107, R2.reuse, R107 ;  /* 0x0000006b026b7220 */ /* 0x040fe40000410000 */
[----:B--2---:R-:W2:Y:S01]  /*9c30*/  LDSM.16.MT88.4 R140, [R190+0x100] ;  /* 0x00010000be8c783b */ /* 0x004ea20000004200 */
[C---:B------:R-:W-:Y:S02]  /*9c40*/  FMUL.FTZ R108, R3.reuse, R108 ;  /* 0x0000006c036c7220 */ /* 0x040fe40000410000 */
[----:B------:R-:W-:Y:S01]  /*9c50*/  MUFU.EX2 R166, R166 ;  /* 0x000000a600a67308 */ /* 0x000fe20000000800 */
[----:B------:R-:W-:Y:S02]  /*9c60*/  FMUL.FTZ R109, R3, R109 ;  /* 0x0000006d036d7220 */ /* 0x000fe40000410000 */
[C---:B------:R-:W-:Y:S02]  /*9c70*/  FMUL.FTZ R110, R2.reuse, R110 ;  /* 0x0000006e026e7220 */ /* 0x040fe40000410000 */
[----:B------:R-:W-:Y:S01]  /*9c80*/  LDSM.16.MT88.4 R124, [R188+0x100] ;  /* 0x00010000bc7c783b */ /* 0x000fe20000004200 */
[----:B------:R-:W-:Y:S02]  /*9c90*/  FMUL.FTZ R111, R2, R111 ;  /* 0x0000006f026f7220 */ /* 0x000fe40000410000 */
[--C-:B------:R-:W-:Y:S02]  /*9ca0*/  FFMA.FTZ R174, R18, c[0x0][0x2d0], -R165.reuse ;  /* 0x0000b40012ae7a23 */ /* 0x100fe400000108a5 */
[----:B------:R-:W5:Y:S01]  /*9cb0*/  MUFU.EX2 R161, R161 ;  /* 0x000000a100a17308 */ /* 0x000f620000000800 */
[----:B------:R-:W-:Y:S02]  /*9cc0*/  FFMA.FTZ R175, R19, c[0x0][0x2d0], -R165 ;  /* 0x0000b40013af7a23 */ /* 0x000fe400000108a5 */
[----:B-1----:R-:W1:Y:S01]  /*9cd0*/  LDSM.16.MT88.4 R144, [R189+0x100] ;  /* 0x00010000bd90783b */ /* 0x002e620000004200 */
[----:B----4-:R-:W-:Y:S01]  /*9ce0*/  F2FP.PACK_AB R130, R160, R135 ;  /* 0x00000087a082723e */ /* 0x010fe200000000ff */
[--C-:B------:R-:W-:Y:S02]  /*9cf0*/  FFMA.FTZ R219, R28, c[0x0][0x2d0], -R167.reuse ;  /* 0x0000b4001cdb7a23 */ /* 0x100fe400000108a7 */
[--C-:B------:R-:W-:Y:S02]  /*9d00*/  FFMA.FTZ R220, R29, c[0x0][0x2d0], -R167.reuse ;  /* 0x0000b4001ddc7a23 */ /* 0x100fe400000108a7 */
[----:B------:R-:W-:Y:S01]  /*9d10*/  FFMA.FTZ R221, R32, c[0x0][0x2d0], -R167 ;  /* 0x0000b40020dd7a23 */ /* 0x000fe200000108a7 */
[----:B------:R-:W-:Y:S01]  /*9d20*/  MUFU.EX2 R163, R163 ;  /* 0x000000a300a37308 */ /* 0x000fe20000000800 */
[----:B------:R-:W-:Y:S01]  /*9d30*/  LDSM.16.MT88.4 R16, [R190+0x900] ;  /* 0x00090000be10783b */ /* 0x000fe20000004200 */
[--C-:B------:R-:W-:Y:S02]  /*9d40*/  FFMA.FTZ R223, R30, c[0x0][0x2d0], -R165.reuse ;  /* 0x0000b4001edf7a23 */ /* 0x100fe400000108a5 */
[--C-:B------:R-:W-:Y:S02]  /*9d50*/  FFMA.FTZ R224, R31, c[0x0][0x2d0], -R165.reuse ;  /* 0x0000b4001fe07a23 */ /* 0x100fe400000108a5 */
[----:B------:R-:W-:Y:S02]  /*9d60*/  FFMA.FTZ R225, R34, c[0x0][0x2d0], -R165 ;  /* 0x0000b40022e17a23 */ /* 0x000fe400000108a5 */
[C---:B------:R-:W-:Y:S01]  /*9d70*/  FMUL.FTZ R112, R3.reuse, R112 ;  /* 0x0000007003707220 */ /* 0x040fe20000410000 */
[----:B------:R-:W-:Y:S01]  /*9d80*/  LDSM.16.MT88.4 R148, [R195+0x2900] ;  /* 0x00290000c394783b */ /* 0x000fe20000004200 */
[----:B------:R-:W4:Y:S01]  /*9d90*/  MUFU.EX2 R164, R164 ;  /* 0x000000a400a47308 */ /* 0x000f220000000800 */
[----:B------:R-:W-:Y:S02]  /*9da0*/  FMUL.FTZ R113, R3, R113 ;  /* 0x0000007103717220 */ /* 0x000fe40000410000 */
[C---:B------:R-:W-:Y:S01]  /*9db0*/  FMUL.FTZ R114, R2.reuse, R114 ;  /* 0x0000007202727220 */ /* 0x040fe20000410000 */
[----:B-----5:R-:W-:Y:S01]  /*9dc0*/  F2FP.PACK_AB R129, R161, R166 ;  /* 0x000000a6a181723e */ /* 0x020fe200000000ff */
[C---:B------:R-:W-:Y:S02]  /*9dd0*/  FMUL.FTZ R115, R2.reuse, R115 ;  /* 0x0000007302737220 */ /* 0x040fe40000410000 */
[----:B------:R-:W-:Y:S01]  /*9de0*/  LDSM.16.MT88.4 R152, [R190+0x2900] ;  /* 0x00290000be98783b */ /* 0x000fe20000004200 */
[C---:B------:R-:W-:Y:S02]  /*9df0*/  FMUL.FTZ R116, R3.reuse, R116 ;  /* 0x0000007403747220 */ /* 0x040fe40000410000 */
[C---:B------:R-:W-:Y:S01]  /*9e00*/  FMUL.FTZ R117, R3.reuse, R117 ;  /* 0x0000007503757220 */ /* 0x040fe20000410000 */
[----:B------:R-:W-:Y:S01]  /*9e10*/  MUFU.EX2 R170, R170 ;  /* 0x000000aa00aa7308 */ /* 0x000fe20000000800 */
[C---:B------:R-:W-:Y:S02]  /*9e20*/  FMUL.FTZ R118, R2.reuse, R118 ;  /* 0x0000007602767220 */ /* 0x040fe40000410000 */
[C---:B------:R-:W-:Y:S01]  /*9e30*/  FMUL.FTZ R119, R2.reuse, R119 ;  /* 0x0000007702777220 */ /* 0x040fe20000410000 */
[----:B------:R-:W-:Y:S01]  /*9e40*/  LDSM.16.MT88.4 R156, [R189+0x2900] ;  /* 0x00290000bd9c783b */ /* 0x000fe20000004200 */
[C---:B------:R-:W-:Y:S02]  /*9e50*/  FMUL.FTZ R120, R3.reuse, R120 ;  /* 0x0000007803787220 */ /* 0x040fe40000410000 */
[C---:B------:R-:W-:Y:S02]  /*9e60*/  FMUL.FTZ R121, R3.reuse, R121 ;  /* 0x0000007903797220 */ /* 0x040fe40000410000 */
[C---:B------:R-:W-:Y:S01]  /*9e70*/  FMUL.FTZ R122, R2.reuse, R122 ;  /* 0x0000007a027a7220 */ /* 0x040fe20000410000 */
[----:B------:R-:W5:Y:S01]  /*9e80*/  MUFU.EX2 R171, R171 ;  /* 0x000000ab00ab7308 */ /* 0x000f620000000800 */
[----:B------:R-:W-:Y:S01]  /*9e90*/  FMUL.FTZ R123, R2, R123 ;  /* 0x0000007b027b7220 */ /* 0x000fe20000410000 */
[----:B------:R-:W-:Y:S01]  /*9ea0*/  LDSM.16.MT88.4 R28, [R189+0x1900] ;  /* 0x00190000bd1c783b */ /* 0x000fe20000004200 */
[----:B----4-:R-:W-:Y:S01]  /*9eb0*/  F2FP.PACK_AB R131, R164, R163 ;  /* 0x000000a3a483723e */ /* 0x010fe200000000ff */
[C---:B------:R-:W-:Y:S02]  /*9ec0*/  FMUL.FTZ R36, R3.reuse, R36 ;  /* 0x0000002403247220 */ /* 0x040fe40000410000 */
[C---:B------:R-:W-:Y:S02]  /*9ed0*/  FMUL.FTZ R37, R3.reuse, R37 ;  /* 0x0000002503257220 */ /* 0x040fe40000410000 */
[C---:B------:R-:W-:Y:S02]  /*9ee0*/  FMUL.FTZ R38, R2.reuse, R38 ;  /* 0x0000002602267220 */ /* 0x040fe40000410000 */
[C---:B---3--:R-:W-:Y:S01]  /*9ef0*/  HMMA.16816.F32 R4, R128.reuse, R136, R4 ;  /* 0x000000888004723c */ /* 0x048fe20000001804 */
[----:B------:R-:W0:Y:S01]  /*9f00*/  LDGDEPBAR ;  /* 0x00000000000079af */ /* 0x000e220000000000 */
[----:B------:R-:W-:Y:S03]  /*9f10*/  MUFU.EX2 R174, R174 ;  /* 0x000000ae00ae7308 */ /* 0x000fe60000000800 */
[C---:B------:R-:W-:Y:S02]  /*9f20*/  FMUL.FTZ R39, R2.reuse, R39 ;  /* 0x0000002702277220 */ /* 0x040fe40000410000 */
[C---:B------:R-:W-:Y:S01]  /*9f30*/  FMUL.FTZ R40, R3.reuse, R40 ;  /* 0x0000002803287220 */ /* 0x040fe20000410000 */
[C---:B------:R-:W-:Y:S01]  /*9f40*/  HMMA.16816.F32 R8, R128.reuse, R138, R8 ;  /* 0x0000008a8008723c */ /* 0x040fe20000001808 */
[----:B------:R-:W3:Y:S03]  /*9f50*/  LDSM.16.MT88.4 R136, [R195+0x2100] ;  /* 0x00210000c388783b */ /* 0x000ee60000004200 */
[C---:B------:R-:W-:Y:S01]  /*9f60*/  FMUL.FTZ R41, R3.reuse, R41 ;  /* 0x0000002903297220 */ /* 0x040fe20000410000 */
[----:B------:R-:W4:Y:S01]  /*9f70*/  MUFU.EX2 R175, R175 ;  /* 0x000000af00af7308 */ /* 0x000f220000000800 */
[C---:B------:R-:W-:Y:S02]  /*9f80*/  FMUL.FTZ R42, R2.reuse, R42 ;  /* 0x0000002a022a7220 */ /* 0x040fe40000410000 */
[C---:B--2---:R-:W-:Y:S04]  /*9f90*/  HMMA.16816.F32 R100, R128.reuse, R140, R100 ;  /* 0x0000008c8064723c */ /* 0x044fe80000001864 */
[C---:B------:R-:W-:Y:S02]  /*9fa0*/  FMUL.FTZ R43, R2.reuse, R43 ;  /* 0x0000002b022b7220 */ /* 0x040fe40000410000 */
[C---:B------:R-:W-:Y:S01]  /*9fb0*/  FMUL.FTZ R44, R3.reuse, R44 ;  /* 0x0000002c032c7220 */ /* 0x040fe20000410000 */
[----:B------:R-:W-:Y:S01]  /*9fc0*/  MUFU.EX2 R219, R219 ;  /* 0x000000db00db7308 */ /* 0x000fe20000000800 */
[C---:B------:R-:W-:Y:S01]  /*9fd0*/  HMMA.16816.F32 R104, R128.reuse, R142, R104 ;  /* 0x0000008e8068723c */ /* 0x040fe20000001868 */
[----:B------:R-:W2:Y:S03]  /*9fe0*/  LDSM.16.MT88.4 R140, [R190+0x2100] ;  /* 0x00210000be8c783b */ /* 0x000ea60000004200 */
[C---:B------:R-:W-:Y:S02]  /*9ff0*/  FMUL.FTZ R45, R3.reuse, R45 ;  /* 0x0000002d032d7220 */ /* 0x040fe40000410000 */
[C---:B------:R-:W-:Y:S02]  /*a000*/  FMUL.FTZ R46, R2.reuse, R46 ;  /* 0x0000002e022e7220 */ /* 0x040fe40000410000 */
[C---:B-1----:R-:W-:Y:S01]  /*a010*/  HMMA.16816.F32 R108, R128.reuse, R144, R108 ;  /* 0x00000090806c723c */ /* 0x042fe2000000186c */
[----:B------:R-:W-:Y:S03]  /*a020*/  MUFU.EX2 R220, R220 ;  /* 0x000000dc00dc7308 */ /* 0x000fe60000000800 */
[C---:B------:R-:W-:Y:S02]  /*a030*/  FMUL.FTZ R47, R2.reuse, R47 ;  /* 0x0000002f022f7220 */ /* 0x040fe40000410000 */
[C---:B------:R-:W-:Y:S02]  /*a040*/  FMUL.FTZ R48, R3.reuse, R48 ;  /* 0x0000003003307220 */ /* 0x040fe40000410000 */
[C---:B------:R-:W-:Y:S01]  /*a050*/  HMMA.16816.F32 R112, R128.reuse, R146, R112 ;  /* 0x000000928070723c */ /* 0x040fe20000001870 */
[----:B------:R-:W-:Y:S02]  /*a060*/  LDSM.16.MT88.4 R144, [R188+0x900] ;  /* 0x00090000bc90783b */ /* 0x000fe40000004200 */
[----:B------:R-:W-:Y:S01]  /*a070*/  MUFU.EX2 R221, R221 ;  /* 0x000000dd00dd7308 */ /* 0x000fe20000000800 */
[C---:B------:R-:W-:Y:S02]  /*a080*/  FMUL.FTZ R49, R3.reuse, R49 ;  /* 0x0000003103317220 */ /* 0x040fe40000410000 */
[C---:B------:R-:W-:Y:S02]  /*a090*/  FMUL.FTZ R50, R2.reuse, R50 ;  /* 0x0000003202327220 */ /* 0x040fe40000410000 */
[C---:B------:R-:W-:Y:S04]  /*a0a0*/  HMMA.16816.F32 R116, R128.reuse, R124, R116 ;  /* 0x0000007c8074723c */ /* 0x040fe80000001874 */
        /* <DEDUP_REMOVED lines=8> */
[C---:B---3--:R-:W-:Y:S04]  /*a130*/  HMMA.16816.F32 R36, R128.reuse, R136, R36 ;  /* 0x000000888024723c */ /* 0x048fe80000001824 */
[C---:B------:R-:W-:Y:S02]  /*a140*/  FMUL.FTZ R55, R2.reuse, R55 ;  /* 0x0000003702377220 */ /* 0x040fe40000410000 */
[C---:B------:R-:W-:Y:S02]  /*a150*/  FMUL.FTZ R56, R3.reuse, R56 ;  /* 0x0000003803387220 */ /* 0x040fe40000410000 */
[C---:B------:R-:W-:Y:S01]  /*a160*/  HMMA.16816.F32 R40, R128.reuse, R138, R40 ;  /* 0x0000008a8028723c */ /* 0x040fe20000001828 */
[----:B------:R-:W3:Y:S01]  /*a170*/  LDSM.16.MT88.4 R136, [R188+0x2100] ;  /* 0x00210000bc88783b */ /* 0x000ee20000004200 */
[----:B------:R-:W-:Y:S02]  /*a180*/  MUFU.EX2 R225, R225 ;  /* 0x000000e100e17308 */ /* 0x000fe40000000800 */
[C---:B------:R-:W-:Y:S02]  /*a190*/  FMUL.FTZ R57, R3.reuse, R57 ;  /* 0x0000003903397220 */ /* 0x040fe40000410000 */
[C---:B------:R-:W-:Y:S02]  /*a1a0*/  FMUL.FTZ R58, R2.reuse, R58 ;  /* 0x0000003a023a7220 */ /* 0x040fe40000410000 */
[C---:B--2---:R-:W-:Y:S04]  /*a1b0*/  HMMA.16816.F32 R44, R128.reuse, R140, R44 ;  /* 0x0000008c802c723c */ /* 0x044fe8000000182c */
[C---:B------:R-:W-:Y:S02]  /*a1c0*/  FMUL.FTZ R59, R2.reuse, R59 ;  /* 0x0000003b023b7220 */ /* 0x040fe40000410000 */
[C---:B------:R-:W-:Y:S02]  /*a1d0*/  FMUL.FTZ R60, R3.reuse, R60 ;  /* 0x0000003c033c7220 */ /* 0x040fe40000410000 */
[C---:B------:R-:W-:Y:S01]  /*a1e0*/  HMMA.16816.F32 R48, R128.reuse, R142, R48 ;  /* 0x0000008e8030723c */ /* 0x040fe20000001830 */
[----:B------:R-:W2:Y:S03]  /*a1f0*/  LDSM.16.MT88.4 R140, [R195+0x4100] ;  /* 0x00410000c38c783b */ /* 0x000ea60000004200 */
[C---:B------:R-:W-:Y:S02]  /*a200*/  FMUL.FTZ R61, R3.reuse, R61 ;  /* 0x0000003d033d7220 */ /* 0x040fe40000410000 */
[C---:B------:R-:W-:Y:S02]  /*a210*/  FMUL.FTZ R62, R2.reuse, R62 ;  /* 0x0000003e023e7220 */ /* 0x040fe40000410000 */
[C---:B------:R-:W-:Y:S01]  /*a220*/  FMUL.FTZ R63, R2.reuse, R63 ;  /* 0x0000003f023f7220 */ /* 0x040fe20000410000 */
[C---:B-1----:R-:W-:Y:S03]  /*a230*/  HMMA.16816.F32 R52, R128.reuse, R124, R52 ;  /* 0x0000007c8034723c */ /* 0x042fe60000001834 */
[C---:B------:R-:W-:Y:S02]  /*a240*/  FMUL.FTZ R64, R3.reuse, R64 ;  /* 0x0000004003407220 */ /* 0x040fe40000410000 */
[C---:B------:R-:W-:Y:S02]  /*a250*/  FMUL.FTZ R65, R3.reuse, R65 ;  /* 0x0000004103417220 */ /* 0x040fe40000410000 */
[C---:B------:R-:W-:Y:S01]  /*a260*/  FMUL.FTZ R66, R2.reuse, R66 ;  /* 0x0000004202427220 */ /* 0x040fe20000410000 */
[C---:B------:R-:W-:Y:S01]  /*a270*/  HMMA.16816.F32 R56, R128.reuse, R126, R56 ;  /* 0x0000007e8038723c */ /* 0x040fe20000001838 */
[----:B------:R-:W1:Y:S03]  /*a280*/  LDSM.16.MT88.4 R124, [R190+0x4100] ;  /* 0x00410000be7c783b */ /* 0x000e660000004200 */
[C---:B------:R-:W-:Y:S02]  /*a290*/  FMUL.FTZ R67, R2.reuse, R67 ;  /* 0x0000004302437220 */ /* 0x040fe40000410000 */
[C---:B------:R-:W-:Y:S02]  /*a2a0*/  FMUL.FTZ R68, R3.reuse, R68 ;  /* 0x0000004403447220 */ /* 0x040fe40000410000 */
[C---:B---3--:R-:W-:Y:S04]  /*a2b0*/  HMMA.16816.F32 R60, R128.reuse, R136, R60 ;  /* 0x00000088803c723c */ /* 0x048fe8000000183c */
[C---:B------:R-:W-:Y:S02]  /*a2c0*/  FMUL.FTZ R69, R3.reuse, R69 ;  /* 0x0000004503457220 */ /* 0x040fe40000410000 */
[C---:B------:R-:W-:Y:S02]  /*a2d0*/  FMUL.FTZ R70, R2.reuse, R70 ;  /* 0x0000004602467220 */ /* 0x040fe40000410000 */
[C---:B------:R-:W-:Y:S01]  /*a2e0*/  HMMA.16816.F32 R64, R128.reuse, R138, R64 ;  /* 0x0000008a8040723c */ /* 0x040fe20000001840 */
[----:B------:R-:W3:Y:S03]  /*a2f0*/  LDSM.16.MT88.4 R136, [R189+0x4100] ;  /* 0x00410000bd88783b */ /* 0x000ee60000004200 */
[C---:B------:R-:W-:Y:S02]  /*a300*/  FMUL.FTZ R71, R2.reuse, R71 ;  /* 0x0000004702477220 */ /* 0x040fe40000410000 */
[C---:B------:R-:W-:Y:S02]  /*a310*/  FMUL.FTZ R72, R3.reuse, R72 ;  /* 0x0000004803487220 */ /* 0x040fe40000410000 */
[C---:B------:R-:W-:Y:S03]  /*a320*/  FMUL.FTZ R73, R3.reuse, R73 ;  /* 0x0000004903497220 */ /* 0x040fe60000410000 */
[C---:B--2---:R-:W-:Y:S03]  /*a330*/  HMMA.16816.F32 R68, R128.reuse, R140, R68 ;  /* 0x0000008c8044723c */ /* 0x044fe60000001844 */
[C---:B------:R-:W-:Y:S02]  /*a340*/  FMUL.FTZ R74, R2.reuse, R74 ;  /* 0x0000004a024a7220 */ /* 0x040fe40000410000 */
[C---:B------:R-:W-:Y:S02]  /*a350*/  FMUL.FTZ R75, R2.reuse, R75 ;  /* 0x0000004b024b7220 */ /* 0x040fe40000410000 */
[C---:B------:R-:W-:Y:S02]  /*a360*/  FMUL.FTZ R76, R3.reuse, R76 ;  /* 0x0000004c034c7220 */ /* 0x040fe40000410000 */
[C---:B------:R-:W-:Y:S03]  /*a370*/  FMUL.FTZ R77, R3.reuse, R77 ;  /* 0x0000004d034d7220 */ /* 0x040fe60000410000 */
[C---:B------:R-:W-:Y:S01]  /*a380*/  HMMA.16816.F32 R72, R128.reuse, R142, R72 ;  /* 0x0000008e8048723c */ /* 0x040fe20000001848 */
[----:B------:R-:W2:Y:S02]  /*a390*/  LDSM.16.MT88.4 R140, [R188+0x4100] ;  /* 0x00410000bc8c783b */ /* 0x000ea40000004200 */
[C---:B------:R-:W-:Y:S02]  /*a3a0*/  FMUL.FTZ R78, R2.reuse, R78 ;  /* 0x0000004e024e7220 */ /* 0x040fe40000410000 */
[C---:B------:R-:W-:Y:S02]  /*a3b0*/  FMUL.FTZ R79, R2.reuse, R79 ;  /* 0x0000004f024f7220 */ /* 0x040fe40000410000 */
[C---:B------:R-:W-:Y:S02]  /*a3c0*/  FMUL.FTZ R80, R3.reuse, R80 ;  /* 0x0000005003507220 */ /* 0x040fe40000410000 */
[C---:B------:R-:W-:Y:S03]  /*a3d0*/  FMUL.FTZ R81, R3.reuse, R81 ;  /* 0x0000005103517220 */ /* 0x040fe60000410000 */
[C---:B-1----:R-:W-:Y:S03]  /*a3e0*/  HMMA.16816.F32 R76, R128.reuse, R124, R76 ;  /* 0x0000007c804c723c */ /* 0x042fe6000000184c */
[C---:B------:R-:W-:Y:S02]  /*a3f0*/  FMUL.FTZ R82, R2.reuse, R82 ;  /* 0x0000005202527220 */ /* 0x040fe40000410000 */
[C---:B------:R-:W-:Y:S02]  /*a400*/  FMUL.FTZ R83, R2.reuse, R83 ;  /* 0x0000005302537220 */ /* 0x040fe40000410000 */
[C---:B------:R-:W-:Y:S02]  /*a410*/  FMUL.FTZ R84, R3.reuse, R84 ;  /* 0x0000005403547220 */ /* 0x040fe40000410000 */
[----:B------:R-:W-:Y:S03]  /*a420*/  FMUL.FTZ R85, R3, R85 ;  /* 0x0000005503557220 */ /* 0x000fe60000410000 */
[C---:B------:R-:W-:Y:S01]  /*a430*/  HMMA.16816.F32 R80, R128.reuse, R126, R80 ;  /* 0x0000007e8050723c */ /* 0x040fe20000001850 */
[----:B------:R-:W1:Y:S02]  /*a440*/  LDSM.16.MT88.4 R124, [R195+0x900] ;  /* 0x00090000c37c783b */ /* 0x000e640000004200 */
[C---:B------:R-:W-:Y:S02]  /*a450*/  FMUL.FTZ R86, R2.reuse, R86 ;  /* 0x0000005602567220 */ /* 0x040fe40000410000 */
[----:B------:R-:W-:Y:S02]  /*a460*/  FMUL.FTZ R87, R2, R87 ;  /* 0x0000005702577220 */ /* 0x000fe40000410000 */
[--C-:B------:R-:W-:Y:S02]  /*a470*/  FFMA.FTZ R168, R12, c[0x0][0x2d0], -R167.reuse ;  /* 0x0000b4000ca87a23 */ /* 0x100fe400000108a7 */
[----:B------:R-:W-:Y:S03]  /*a480*/  FFMA.FTZ R169, R13, c[0x0][0x2d0], -R167 ;  /* 0x0000b4000da97a23 */ /* 0x000fe600000108a7 */
[C---:B---3--:R-:W-:Y:S01]  /*a490*/  HMMA.16816.F32 R84, R128.reuse, R136, R84 ;  /* 0x000000888054723c */ /* 0x048fe20000001854 */
[----:B------:R-:W-:Y:S02]  /*a4a0*/  MUFU.EX2 R168, R168 ;  /* 0x000000a800a87308 */ /* 0x000fe40000000800 */
[--C-:B------:R-:W-:Y:S01]  /*a4b0*/  FFMA.FTZ R172, R14, c[0x0][0x2d0], -R165.reuse ;  /* 0x0000b4000eac7a23 */ /* 0x100fe200000108a5 */
[----:B-----5:R-:W-:Y:S01]  /*a4c0*/  F2FP.PACK_AB R14, R171, R170 ;  /* 0x000000aaab0e723e */ /* 0x020fe200000000ff */
[----:B------:R-:W-:Y:S01]  /*a4d0*/  FFMA.FTZ R173, R15, c[0x0][0x2d0], -R165 ;  /* 0x0000b4000fad7a23 */ /* 0x000fe200000108a5 */
[----:B----4-:R-:W-:Y:S01]  /*a4e0*/  F2FP.PACK_AB R15, R175, R174 ;  /* 0x000000aeaf0f723e */ /* 0x010fe200000000ff */
[C---:B------:R-:W-:Y:S02]  /*a4f0*/  FMUL.FTZ R88, R3.reuse, R88 ;  /* 0x0000005803587220 */ /* 0x040fe40000410000 */
[C---:B------:R-:W-:Y:S02]  /*a500*/  FMUL.FTZ R89, R3.reuse, R89 ;  /* 0x0000005903597220 */ /* 0x040fe40000410000 */
[----:B------:R-:W3:Y:S01]  /*a510*/  MUFU.EX2 R169, R169 ;  /* 0x000000a900a97308 */ /* 0x000ee20000000800 */
[C---:B------:R-:W-:Y:S02]  /*a520*/  FMUL.FTZ R90, R2.reuse, R90 ;  /* 0x0000005a025a7220 */ /* 0x040fe40000410000 */
[C---:B------:R-:W-:Y:S02]  /*a530*/  FMUL.FTZ R91, R2.reuse, R91 ;  /* 0x0000005b025b7220 */ /* 0x040fe40000410000 */
[C---:B------:R-:W-:Y:S02]  /*a540*/  FMUL.FTZ R92, R3.reuse, R92 ;  /* 0x0000005c035c7220 */ /* 0x040fe40000410000 */
[C---:B------:R-:W-:Y:S02]  /*a550*/  FMUL.FTZ R93, R3.reuse, R93 ;  /* 0x0000005d035d7220 */ /* 0x040fe40000410000 */
[C---:B------:R-:W-:Y:S01]  /*a560*/  FMUL.FTZ R94, R2.reuse, R94 ;  /* 0x0000005e025e7220 */ /* 0x040fe20000410000 */
[C---:B------:R-:W-:Y:S01]  /*a570*/  HMMA.16816.F32 R88, R128.reuse, R138, R88 ;  /* 0x0000008a8058723c */ /* 0x040fe20000001858 */
[----:B------:R-:W-:Y:S01]  /*a580*/  MUFU.EX2 R172, R172 ;  /* 0x000000ac00ac7308 */ /* 0x000fe20000000800 */
[----:B------:R-:W4:Y:S01]  /*a590*/  LDSM.16.MT88.4 R136, [R189+0x900] ;  /* 0x00090000bd88783b */ /* 0x000f220000004200 */
[C---:B------:R-:W-:Y:S02]  /*a5a0*/  FMUL.FTZ R95, R2.reuse, R95 ;  /* 0x0000005f025f7220 */ /* 0x040fe40000410000 */
[C---:B------:R-:W-:Y:S02]  /*a5b0*/  FMUL.FTZ R96, R3.reuse, R96 ;  /* 0x0000006003607220 */ /* 0x040fe40000410000 */
[----:B------:R-:W-:Y:S02]  /*a5c0*/  FMUL.FTZ R97, R3, R97 ;  /* 0x0000006103617220 */ /* 0x000fe40000410000 */
[C---:B------:R-:W-:Y:S01]  /*a5d0*/  FMUL.FTZ R98, R2.reuse, R98 ;  /* 0x0000006202627220 */ /* 0x040fe20000410000 */
[C---:B--2---:R-:W-:Y:S01]  /*a5e0*/  HMMA.16816.F32 R92, R128.reuse, R140, R92 ;  /* 0x0000008c805c723c */ /* 0x044fe2000000185c */
[----:B------:R-:W2:Y:S02]  /*a5f0*/  MUFU.EX2 R173, R173 ;  /* 0x000000ad00ad7308 */ /* 0x000ea40000000800 */
[C---:B------:R-:W-:Y:S01]  /*a600*/  FMUL.FTZ R99, R2.reuse, R99 ;  /* 0x0000006302637220 */ /* 0x040fe20000410000 */
[----:B---3--:R-:W-:Y:S01]  /*a610*/  F2FP.PACK_AB R12, R169, R168 ;  /* 0x000000a8a90c723e */ /* 0x008fe200000000ff */
[----:B------:R-:W-:Y:S01]  /*a620*/  FFMA.FTZ R162, R3, R210, R162 ;  /* 0x000000d203a27223 */ /* 0x000fe200000100a2 */
[----:B------:R-:W-:Y:S01]  /*a630*/  MOV R3, R0 ;  /* 0x0000000000037202 */ /* 0x000fe20000000f00 */
[----:B------:R-:W-:Y:S02]  /*a640*/  FFMA.FTZ R166, R2, R211, R166 ;  /* 0x000000d302a67223 */ /* 0x000fe400000100a6 */
[----:B------:R-:W-:Y:S01]  /*a650*/  FADD.FTZ R162, R133, R162 ;  /* 0x000000a285a27221 */ /* 0x000fe20000010000 */
[----:B------:R-:W-:Y:S01]  /*a660*/  HMMA.16816.F32 R96, R128, R142, R96 ;  /* 0x0000008e8060723c */ /* 0x000fe20000001860 */
[----:B------:R-:W-:Y:S02]  /*a670*/  LDSM.16.MT88.4 R128, [R190+0x4900] ;  /* 0x00490000be80783b */ /* 0x000fe40000004200 */
[----:B------:R-:W-:Y:S01]  /*a680*/  FADD.FTZ R166, R161, R166 ;  /* 0x000000a6a1a67221 */ /* 0x000fe20000010000 */
[----:B------:R-:W-:Y:S01]  /*a690*/  MOV R133, R132 ;  /* 0x0000008400857202 */ /* 0x000fe20000000f00 */
[----:B------:R-:W-:Y:S02]  /*a6a0*/  FADD.FTZ R135, R135, R162 ;  /* 0x000000a287877221 */ /* 0x000fe40000010000 */
[----:B------:R-:W-:Y:S02]  /*a6b0*/  FADD.FTZ R163, R163, R166 ;  /* 0x000000a6a3a37221 */ /* 0x000fe40000010000 */
[----:B------:R-:W-:Y:S03]  /*a6c0*/  LDSM.16.MT88.4 R140, [R190+0x3100] ;  /* 0x00310000be8c783b */ /* 0x000fe60000004200 */
[----:B------:R-:W-:Y:S02]  /*a6d0*/  FADD.FTZ R135, R160, R135 ;  /* 0x00000087a0877221 */ /* 0x000fe40000010000 */
[----:B------:R-:W-:Y:S01]  /*a6e0*/  FADD.FTZ R163, R164, R163 ;  /* 0x000000a3a4a37221 */ /* 0x000fe20000010000 */
[----:B--2---:R-:W-:Y:S01]  /*a6f0*/  F2FP.PACK_AB R13, R173, R172 ;  /* 0x000000acad0d723e */ /* 0x004fe200000000ff */
[----:B------:R-:W-:Y:S02]  /*a700*/  FADD.FTZ R168, R168, R135 ;  /* 0x00000087a8a87221 */ /* 0x000fe40000010000 */
[----:B------:R-:W-:Y:S02]  /*a710*/  FADD.FTZ R172, R172, R163 ;  /* 0x000000a3acac7221 */ /* 0x000fe40000010000 */
[----:B------:R-:W-:Y:S02]  /*a720*/  FADD.FTZ R169, R169, R168 ;  /* 0x000000a8a9a97221 */ /* 0x000fe40000010000 */
[C---:B-1----:R-:W-:Y:S05]  /*a730*/  HMMA.16816.F32 R4, R12.reuse, R124, R4 ;  /* 0x0000007c0c04723c */ /* 0x042fea0000001804 */
[----:B------:R-:W-:Y:S02]  /*a740*/  FADD.FTZ R173, R173, R172 ;  /* 0x000000acadad7221 */ /* 0x000fe40000010000 */
[----:B------:R-:W-:Y:S01]  /*a750*/  FADD.FTZ R170, R170, R169 ;  /* 0x000000a9aaaa7221 */ /* 0x000fe20000010000 */
[C---:B------:R-:W-:Y:S01]  /*a760*/  HMMA.16816.F32 R8, R12.reuse, R126, R8 ;  /* 0x0000007e0c08723c */ /* 0x040fe20000001808 */
[----:B------:R-:W1:Y:S03]  /*a770*/  LDSM.16.MT88.4 R124, [R188+0x2900] ;  /* 0x00290000bc7c783b */ /* 0x000e660000004200 */
[----:B------:R-:W-:Y:S02]  /*a780*/  FADD.FTZ R174, R174, R173 ;  /* 0x000000adaeae7221 */ /* 0x000fe40000010000 */
[----:B------:R-:W-:Y:S02]  /*a790*/  FADD.FTZ R171, R171, R170 ;  /* 0x000000aaabab7221 */ /* 0x000fe40000010000 */
[C---:B------:R-:W-:Y:S04]  /*a7a0*/  HMMA.16816.F32 R100, R12.reuse, R16, R100 ;  /* 0x000000100c64723c */ /* 0x040fe80000001864 */
[----:B------:R-:W-:Y:S04]  /*a7b0*/  FADD.FTZ R175, R175, R174 ;  /* 0x000000aeafaf7221 */ /* 0x000fe80000010000 */
[C---:B------:R-:W-:Y:S01]  /*a7c0*/  HMMA.16816.F32 R104, R12.reuse, R18, R104 ;  /* 0x000000120c68723c */ /* 0x040fe20000001868 */
[----:B------:R-:W2:Y:S07]  /*a7d0*/  LDSM.16.MT88.4 R16, [R195+0x4900] ;  /* 0x00490000c310783b */ /* 0x000eae0000004200 */
[C---:B----4-:R-:W-:Y:S08]  /*a7e0*/  HMMA.16816.F32 R108, R12.reuse, R136, R108 ;  /* 0x000000880c6c723c */ /* 0x050ff0000000186c */
[C---:B------:R-:W-:Y:S01]  /*a7f0*/  HMMA.16816.F32 R112, R12.reuse, R138, R112 ;  /* 0x0000008a0c70723c */ /* 0x040fe20000001870 */
[----:B------:R-:W3:Y:S07]  /*a800*/  LDSM.16.MT88.4 R136, [R189+0x4900] ;  /* 0x00490000bd88783b */ /* 0x000eee0000004200 */
[C---:B------:R-:W-:Y:S08]  /*a810*/  HMMA.16816.F32 R116, R12.reuse, R144, R116 ;  /* 0x000000900c74723c */ /* 0x040ff00000001874 */
        /* <DEDUP_REMOVED lines=8> */
[--C-:B------:R-:W-:Y:S01]  /*a8a0*/  FFMA.FTZ R153, R21, c[0x0][0x2d0], -R167.reuse ;  /* 0x0000b40015997a23 */ /* 0x100fe200000108a7 */
[----:B------:R-:W-:Y:S02]  /*a8b0*/  MUFU.EX2 R152, R152 ;  /* 0x0000009800987308 */ /* 0x000fe40000000800 */
[--C-:B------:R-:W-:Y:S01]  /*a8c0*/  FFMA.FTZ R154, R24, c[0x0][0x2d0], -R167.reuse ;  /* 0x0000b400189a7a23 */ /* 0x100fe200000108a7 */
[C---:B------:R-:W-:Y:S04]  /*a8d0*/  HMMA.16816.F32 R52, R12.reuse, R156, R52 ;  /* 0x0000009c0c34723c */ /* 0x040fe80000001834 */
[--C-:B------:R-:W-:Y:S02]  /*a8e0*/  FFMA.FTZ R155, R25, c[0x0][0x2d0], -R167.reuse ;  /* 0x0000b400199b7a23 */ /* 0x100fe400000108a7 */
[----:B------:R-:W-:Y:S01]  /*a8f0*/  FFMA.FTZ R167, R33, c[0x0][0x2d0], -R167 ;  /* 0x0000b40021a77a23 */ /* 0x000fe200000108a7 */
[----:B------:R-:W4:Y:S01]  /*a900*/  MUFU.EX2 R153, R153 ;  /* 0x0000009900997308 */ /* 0x000f220000000800 */
[C---:B------:R-:W-:Y:S04]  /*a910*/  HMMA.16816.F32 R56, R12.reuse, R158, R56 ;  /* 0x0000009e0c38723c */ /* 0x040fe80000001838 */
[--C-:B------:R-:W-:Y:S02]  /*a920*/  FFMA.FTZ R156, R22, c[0x0][0x2d0], -R165.reuse ;  /* 0x0000b400169c7a23 */ /* 0x100fe400000108a5 */
[--C-:B------:R-:W-:Y:S02]  /*a930*/  FFMA.FTZ R157, R23, c[0x0][0x2d0], -R165.reuse ;  /* 0x0000b400179d7a23 */ /* 0x100fe400000108a5 */
[C---:B-1----:R-:W-:Y:S01]  /*a940*/  HMMA.16816.F32 R60, R12.reuse, R124, R60 ;  /* 0x0000007c0c3c723c */ /* 0x042fe2000000183c */
[----:B------:R-:W-:Y:S01]  /*a950*/  LDSM.16.MT88.4 R20, [R190+0x1100] ;  /* 0x00110000be14783b */ /* 0x000fe20000004200 */
[----:B------:R-:W-:Y:S02]  /*a960*/  MUFU.EX2 R154, R154 ;  /* 0x0000009a009a7308 */ /* 0x000fe40000000800 */
[--C-:B------:R-:W-:Y:S02]  /*a970*/  FFMA.FTZ R158, R26, c[0x0][0x2d0], -R165.reuse ;  /* 0x0000b4001a9e7a23 */ /* 0x100fe400000108a5 */
[--C-:B------:R-:W-:Y:S02]  /*a980*/  FFMA.FTZ R159, R27, c[0x0][0x2d0], -R165.reuse ;  /* 0x0000b4001b9f7a23 */ /* 0x100fe400000108a5 */
[C---:B------:R-:W-:Y:S01]  /*a990*/  HMMA.16816.F32 R64, R12.reuse, R126, R64 ;  /* 0x0000007e0c40723c */ /* 0x040fe20000001840 */
[----:B------:R-:W1:Y:S03]  /*a9a0*/  LDSM.16.MT88.4 R124, [R188+0x4900] ;  /* 0x00490000bc7c783b */ /* 0x000e660000004200 */
[----:B------:R-:W-:Y:S01]  /*a9b0*/  FFMA.FTZ R165, R35, c[0x0][0x2d0], -R165 ;  /* 0x0000b40023a57a23 */ /* 0x000fe200000108a5 */
[----:B------:R-:W5:Y:S03]  /*a9c0*/  MUFU.EX2 R155, R155 ;  /* 0x0000009b009b7308 */ /* 0x000f660000000800 */
[C---:B--2---:R-:W-:Y:S01]  /*a9d0*/  HMMA.16816.F32 R68, R12.reuse, R16, R68 ;  /* 0x000000100c44723c */ /* 0x044fe20000001844 */
[----:B------:R-:W-:Y:S06]  /*a9e0*/  LDSM.16.MT88.4 R24, [R189+0x1100] ;  /* 0x00110000bd18783b */ /* 0x000fec0000004200 */
[----:B------:R-:W-:Y:S01]  /*a9f0*/  MUFU.EX2 R156, R156 ;  /* 0x0000009c009c7308 */ /* 0x000fe20000000800 */
[C---:B------:R-:W-:Y:S01]  /*aa00*/  HMMA.16816.F32 R72, R12.reuse, R18, R72 ;  /* 0x000000120c48723c */ /* 0x040fe20000001848 */
[----:B------:R-:W2:Y:S07]  /*aa10*/  LDSM.16.MT88.4 R16, [R195+0x1100] ;  /* 0x00110000c310783b */ /* 0x000eae0000004200 */
[C---:B------:R-:W-:Y:S01]  /*aa20*/  HMMA.16816.F32 R76, R12.reuse, R128, R76 ;  /* 0x000000800c4c723c */ /* 0x040fe2000000184c */
[----:B------:R-:W-:Y:S01]  /*aa30*/  LDSM.16.MT88.4 R32, [R188+0x1900] ;  /* 0x00190000bc20783b */ /* 0x000fe20000004200 */
[----:B------:R-:W1:Y:S06]  /*aa40*/  MUFU.EX2 R157, R157 ;  /* 0x0000009d009d7308 */ /* 0x000e6c0000000800 */
[C---:B------:R-:W-:Y:S01]  /*aa50*/  HMMA.16816.F32 R80, R12.reuse, R130, R80 ;  /* 0x000000820c50723c */ /* 0x040fe20000001850 */
[----:B------:R-:W2:Y:S03]  /*aa60*/  LDSM.16.MT88.4 R128, [R188+0x1100] ;  /* 0x00110000bc80783b */ /* 0x000ea60000004200 */
[----:B------:R-:W-:Y:S04]  /*aa70*/  MUFU.EX2 R158, R158 ;  /* 0x0000009e009e7308 */ /* 0x000fe80000000800 */
[C---:B---3--:R-:W-:Y:S06]  /*aa80*/  HMMA.16816.F32 R84, R12.reuse, R136, R84 ;  /* 0x000000880c54723c */ /* 0x048fec0000001854 */
[----:B------:R-:W3:Y:S02]  /*aa90*/  MUFU.EX2 R159, R159 ;  /* 0x0000009f009f7308 */ /* 0x000ee40000000800 */
[C---:B------:R-:W-:Y:S01]  /*aaa0*/  HMMA.16816.F32 R88, R12.reuse, R138, R88 ;  /* 0x0000008a0c58723c */ /* 0x040fe20000001858 */
[----:B------:R-:W2:Y:S07]  /*aab0*/  LDSM.16.MT88.4 R136, [R195+0x3100] ;  /* 0x00310000c388783b */ /* 0x000eae0000004200 */
[C---:B-1----:R-:W-:Y:S01]  /*aac0*/  HMMA.16816.F32 R92, R12.reuse, R124, R92 ;  /* 0x0000007c0c5c723c */ /* 0x042fe2000000185c */
[----:B------:R-:W1:Y:S07]  /*aad0*/  MUFU.EX2 R222, R167 ;  /* 0x000000a700de7308 */ /* 0x000e6e0000000800 */
[----:B------:R-:W-:Y:S01]  /*aae0*/  HMMA.16816.F32 R96, R12, R126, R96 ;  /* 0x0000007e0c60723c */ /* 0x000fe20000001860 */
[----:B------:R-:W-:Y:S02]  /*aaf0*/  LDSM.16.MT88.4 R124, [R189+0x5100] ;  /* 0x00510000bd7c783b */ /* 0x000fe40000004200 */
[----:B------:R-:W1:Y:S04]  /*ab00*/  MUFU.EX2 R226, R165 ;  /* 0x000000a500e27308 */ /* 0x000e680000000800 */
[----:B----4-:R-:W-:Y:S01]  /*ab10*/  F2FP.PACK_AB R12, R153, R152 ;  /* 0x00000098990c723e */ /* 0x010fe200000000ff */
[----:B------:R-:W-:Y:S01]  /*ab20*/  FADD.FTZ R152, R152, R171 ;  /* 0x000000ab98987221 */ /* 0x000fe20000010000 */
[----:B-----5:R-:W-:Y:S03]  /*ab30*/  F2FP.PACK_AB R14, R155, R154 ;  /* 0x0000009a9b0e723e */ /* 0x020fe600000000ff */
[----:B------:R-:W-:Y:S01]  /*ab40*/  F2FP.PACK_AB R13, R157, R156 ;  /* 0x0000009c9d0d723e */ /* 0x000fe200000000ff */
[----:B------:R-:W-:Y:S01]  /*ab50*/  FADD.FTZ R156, R156, R175 ;  /* 0x000000af9c9c7221 */ /* 0x000fe20000010000 */
[----:B---3--:R-:W-:Y:S01]  /*ab60*/  F2FP.PACK_AB R15, R159, R158 ;  /* 0x0000009e9f0f723e */ /* 0x008fe200000000ff */
[----:B------:R-:W-:Y:S02]  /*ab70*/  FADD.FTZ R153, R153, R152 ;  /* 0x0000009899997221 */ /* 0x000fe40000010000 */
[----:B------:R-:W-:Y:S02]  /*ab80*/  FADD.FTZ R157, R157, R156 ;  /* 0x0000009c9d9d7221 */ /* 0x000fe40000010000 */
[----:B------:R-:W-:Y:S02]  /*ab90*/  FADD.FTZ R154, R154, R153 ;  /* 0x000000999a9a7221 */ /* 0x000fe40000010000 */
[C---:B--2---:R-:W-:Y:S03]  /*aba0*/  HMMA.16816.F32 R4, R12.reuse, R16, R4 ;  /* 0x000000100c04723c */ /* 0x044fe60000001804 */
[----:B------:R-:W-:Y:S02]  /*abb0*/  FADD.FTZ R158, R158, R157 ;  /* 0x0000009d9e9e7221 */ /* 0x000fe40000010000 */
[----:B------:R-:W-:Y:S02]  /*abc0*/  FADD.FTZ R154, R155, R154 ;  /* 0x0000009a9b9a7221 */ /* 0x000fe40000010000 */
[----:B------:R-:W-:Y:S01]  /*abd0*/  FADD.FTZ R158, R159, R158 ;  /* 0x0000009e9f9e7221 */ /* 0x000fe20000010000 */
        /* <DEDUP_REMOVED lines=8> */
[C---:B------:R-:W-:Y:S08]  /*ac60*/  HMMA.16816.F32 R116, R12.reuse, R128, R116 ;  /* 0x000000800c74723c */ /* 0x040ff00000001874 */
[C---:B------:R-:W-:Y:S08]  /*ac70*/  HMMA.16816.F32 R120, R12.reuse, R130, R120 ;  /* 0x000000820c78723c */ /* 0x040ff00000001878 */
        /* <DEDUP_REMOVED lines=18> */
[C---:B------:R-:W-:Y:S08]  /*ada0*/  HMMA.16816.F32 R84, R12.reuse, R124, R84 ;  /* 0x0000007c0c54723c */ /* 0x040ff00000001854 */
[C---:B------:R-:W-:Y:S08]  /*adb0*/  HMMA.16816.F32 R88, R12.reuse, R126, R88 ;  /* 0x0000007e0c58723c */ /* 0x040ff00000001858 */
[C---:B--2---:R-:W-:Y:S08]  /*adc0*/  HMMA.16816.F32 R92, R12.reuse, R16, R92 ;  /* 0x000000100c5c723c */ /* 0x044ff0000000185c */
[----:B------:R-:W-:Y:S01]  /*add0*/  HMMA.16816.F32 R96, R12, R18, R96 ;  /* 0x000000120c60723c */ /* 0x000fe20000001860 */
[----:B------:R-:W2:Y:S06]  /*ade0*/  LDSM.16.MT88.4 R16, [R189+0x3900] ;  /* 0x00390000bd10783b */ /* 0x000eac0000004200 */
[----:B------:R-:W-:Y:S01]  /*adf0*/  F2FP.PACK_AB R12, R220, R219 ;  /* 0x000000dbdc0c723e */ /* 0x000fe200000000ff */
[----:B------:R-:W-:Y:S01]  /*ae00*/  FADD.FTZ R219, R219, R154 ;  /* 0x0000009adbdb7221 */ /* 0x000fe20000010000 */
[----:B-1----:R-:W-:Y:S03]  /*ae10*/  F2FP.PACK_AB R14, R222, R221 ;  /* 0x000000ddde0e723e */ /* 0x002fe600000000ff */
[----:B------:R-:W-:Y:S01]  /*ae20*/  F2FP.PACK_AB R13, R224, R223 ;  /* 0x000000dfe00d723e */ /* 0x000fe200000000ff */
[----:B------:R-:W-:Y:S01]  /*ae30*/  FADD.FTZ R223, R223, R158 ;  /* 0x0000009edfdf7221 */ /* 0x000fe20000010000 */
[----:B------:R-:W-:Y:S01]  /*ae40*/  F2FP.PACK_AB R15, R226, R225 ;  /* 0x000000e1e20f723e */ /* 0x000fe200000000ff */
[----:B------:R-:W-:Y:S02]  /*ae50*/  FADD.FTZ R220, R220, R219 ;  /* 0x000000dbdcdc7221 */ /* 0x000fe40000010000 */
[----:B------:R-:W-:Y:S02]  /*ae60*/  FADD.FTZ R224, R224, R223 ;  /* 0x000000dfe0e07221 */ /* 0x000fe40000010000 */
[----:B------:R-:W-:Y:S02]  /*ae70*/  FADD.FTZ R221, R221, R220 ;  /* 0x000000dcdddd7221 */ /* 0x000fe40000010000 */
[C---:B---3--:R-:W-:Y:S01]  /*ae80*/  HMMA.16816.F32 R128, R12.reuse, R20, R4 ;  /* 0x000000140c80723c */ /* 0x048fe20000001804 */
[----:B------:R-:W1:Y:S02]  /*ae90*/  LDSM.16.MT88.4 R4, [R190+0x5900] ;  /* 0x00590000be04783b */ /* 0x000e640000004200 */
[----:B------:R-:W-:Y:S02]  /*aea0*/  FADD.FTZ R211, R225, R224 ;  /* 0x000000e0e1d37221 */ /* 0x000fe40000010000 */
[----:B------:R-:W-:Y:S02]  /*aeb0*/  FADD.FTZ R210, R222, R221 ;  /* 0x000000ddded27221 */ /* 0x000fe40000010000 */
[----:B------:R-:W-:Y:S01]  /*aec0*/  FADD.FTZ R211, R226, R211 ;  /* 0x000000d3e2d37221 */ /* 0x000fe20000010000 */
        /* <DEDUP_REMOVED lines=12> */
[C---:B--2---:R-:W-:Y:S08]  /*af90*/  HMMA.16816.F32 R52, R12.reuse, R16, R52 ;  /* 0x000000100c34723c */ /* 0x044ff00000001834 */
[C---:B------:R-:W-:Y:S01]  /*afa0*/  HMMA.16816.F32 R56, R12.reuse, R18, R56 ;  /* 0x000000120c38723c */ /* 0x040fe20000001838 */
[----:B------:R-:W2:Y:S07]  /*afb0*/  LDSM.16.MT88.4 R16, [R188+0x5900] ;  /* 0x00590000bc10783b */ /* 0x000eae0000004200 */
[C---:B------:R-:W-:Y:S08]  /*afc0*/  HMMA.16816.F32 R60, R12.reuse, R144, R60 ;  /* 0x000000900c3c723c */ /* 0x040ff0000000183c */
[C---:B------:R-:W-:Y:S08]  /*afd0*/  HMMA.16816.F32 R64, R12.reuse, R146, R64 ;  /* 0x000000920c40723c */ /* 0x040ff00000001840 */
[C---:B------:R-:W-:Y:S08]  /*afe0*/  HMMA.16816.F32 R68, R12.reuse, R148, R68 ;  /* 0x000000940c44723c */ /* 0x040ff00000001844 */
[C---:B------:R-:W-:Y:S08]  /*aff0*/  HMMA.16816.F32 R72, R12.reuse, R150, R72 ;  /* 0x000000960c48723c */ /* 0x040ff00000001848 */
[C---:B-1----:R-:W-:Y:S08]  /*b000*/  HMMA.16816.F32 R76, R12.reuse, R4, R76 ;  /* 0x000000040c4c723c */ /* 0x042ff0000000184c */
[C---:B------:R-:W-:Y:S08]  /*b010*/  HMMA.16816.F32 R80, R12.reuse, R6, R80 ;  /* 0x000000060c50723c */ /* 0x040ff00000001850 */
[C---:B---3--:R-:W-:Y:S08]  /*b020*/  HMMA.16816.F32 R84, R12.reuse, R8, R84 ;  /* 0x000000080c54723c */ /* 0x048ff00000001854 */
[C---:B------:R-:W-:Y:S08]  /*b030*/  HMMA.16816.F32 R88, R12.reuse, R10, R88 ;  /* 0x0000000a0c58723c */ /* 0x040ff00000001858 */
[C---:B--2---:R-:W-:Y:S08]  /*b040*/  HMMA.16816.F32 R92, R12.reuse, R16, R92 ;  /* 0x000000100c5c723c */ /* 0x044ff0000000185c */
[----:B------:R-:W-:Y:S07]  /*b050*/  HMMA.16816.F32 R96, R12, R18, R96 ;  /* 0x000000120c60723c */ /* 0x000fee0000001860 */
[----:B------:R-:W-:Y:S01]  /*b060*/  MOV R12, R132 ;  /* 0x00000084000c7202 */ /* 0x000fe20000000f00 */
[----:B------:R-:W-:-:S05]  /*b070*/  @P0 BRA `(.L_x_376) ;  /* 0xffffd71000000947 */ /* 0x000fca000383ffff */
.L_x_375:
[----:B------:R-:W-:-:S06]  /*b080*/  UISETP.GE.AND UP0, UPT, UR13, UR8, UPT ;  /* 0x000000080d00728c */ /* 0x000fcc000bf06270 */
[----:B------:R-:W-:-:S13]  /*b090*/  PLOP3.LUT P0, PT, PT, PT, UP0, 0x80, 0x0 ;  /* 0x000000000000781c */ /* 0x000fda0003f0f008 */
[----:B------:R-:W-:Y:S05]  /*b0a0*/  @!P0 BRA `(.L_x_377) ;  /* 0x000034f000008947 */ /* 0x000fea0003800000 */
[----:B------:R-:W-:Y:S01]  /*b0b0*/  IADD3 R216, P5, R200, 0x80, RZ ;  /* 0x00000080c8d87810 */ /* 0x000fe20007fbe0ff */
[----:B------:R-:W-:Y:S01]  /*b0c0*/  ULDC.64 UR4, c[0x0][0x208] ;  /* 0x0000820000047ab9 */ /* 0x000fe20000000a00 */
[----:B------:R-:W-:Y:S01]  /*b0d0*/  IADD3 R213, P0, R202, 0x80, RZ ;  /* 0x00000080cad57810 */ /* 0x000fe20007f1e0ff */
[----:B------:R-:W-:Y:S01]  /*b0e0*/  IMAD.MOV.U32 R2, RZ, RZ, R12 ;  /* 0x000000ffff027224 */ /* 0x000fe200078e000c */
[----:B------:R-:W-:Y:S01]  /*b0f0*/  IADD3 R218, P6, R200, 0x40, RZ ;  /* 0x00000040c8da7810 */ /* 0x000fe20007fde0ff */
[----:B------:R-:W-:Y:S01]  /*b100*/  IMAD.MOV.U32 R3, RZ, RZ, R0 ;  /* 0x000000ffff037224 */ /* 0x000fe200078e0000 */
[----:B------:R-:W-:Y:S01]  /*b110*/  IADD3 R215, P4, R202, 0x40, RZ ;  /* 0x00000040cad77810 */ /* 0x000fe20007f9e0ff */
[----:B------:R-:W-:Y:S01]  /*b120*/  IMAD.X R217, RZ, RZ, R207, P5 ;  /* 0x000000ffffd97224 */ /* 0x000fe200028e06cf */
[----:B------:R-:W-:Y:S01]  /*b130*/  IADD3.X R219, RZ, R207, RZ, P6, !PT ;  /* 0x000000cfffdb7210 */ /* 0x000fe200037fe4ff */
[----:B------:R-:W-:Y:S01]  /*b140*/  IMAD.X R212, RZ, RZ, R209, P0 ;  /* 0x000000ffffd47224 */ /* 0x000fe200000e06d1 */
[----:B------:R-:W-:Y:S01]  /*b150*/  IADD3.X R214, RZ, R209, RZ, P4, !PT ;  /* 0x000000d1ffd67210 */ /* 0x000fe200027fe4ff */
[----:B------:R-:W-:Y:S01]  /*b160*/  USHF.L.U64.HI UR19, UR4, 0x5, UR5 ;  /* 0x0000000504137899 */ /* 0x000fe20008010205 */
[----:B------:R-:W-:Y:S01]  /*b170*/  MOV R206, R200 ;  /* 0x000000c800ce7202 */ /* 0x000fe20000000f00 */
[----:B------:R-:W-:-:S03]  /*b180*/  USHF.L.U32 UR18, UR4, 0x5, URZ ;  /* 0x0000000504127899 */ /* 0x000fc6000800063f */
[----:B------:R-:W-:Y:S02]  /*b190*/  ULDC.64 UR4, c[0x0][0x1e0] ;  /* 0x0000780000047ab9 */ /* 0x000fe40000000a00 */
.L_x_386:
[----:B------:R-:W-:Y:S04]  /*b1a0*/  DEPBAR.LE SB0, 0x0 ;  /* 0x000080000000791a */ /* 0x000fe80000000000 */
[----:B------:R-:W-:Y:S01]  /*b1b0*/  BAR.SYNC.DEFER_BLOCKING 0x0 ;  /* 0x0000000000007b1d */ /* 0x000fe20000010000 */
[----:B------:R-:W-:Y:S01]  /*b1c0*/  USHF.R.S32.HI UR7, URZ, 0x1f, UR13 ;  /* 0x0000001f3f077899 */ /* 0x000fe2000801140d */
[----:B------:R-:W-:Y:S01]  /*b1d0*/  IMAD.U32 R15, RZ, RZ, UR13 ;  /* 0x0000000dff0f7e24 */ /* 0x000fe2000f8e00ff */
[----:B------:R-:W-:Y:S01]  /*b1e0*/  UIMAD UR6, UR9, UR13, URZ ;  /* 0x0000000d090672a4 */ /* 0x000fe2000f8e023f */
[----:B------:R-:W-:Y:S01]  /*b1f0*/  IMAD.U32 R21, RZ, RZ, UR13 ;  /* 0x0000000dff157e24 */ /* 0x000fe2000f8e00ff */
[----:B------:R-:W-:Y:S01]  /*b200*/  UIMAD.WIDE.U32 UR20, UR13, UR10, UR18 ;  /* 0x0000000a0d1472a5 */ /* 0x000fe2000f8e0012 */
[----:B------:R-:W-:Y:S01]  /*b210*/  IMAD.WIDE.U32 R14, R15, UR10, R218 ;  /* 0x0000000a0f0e7c25 */ /* 0x000fe2000f8e00da */
[----:B------:R-:W-:Y:S02]  /*b220*/  UIMAD UR6, UR7, UR10, UR6 ;  /* 0x0000000a070672a4 */ /* 0x000fe4000f8e0206 */
[----:B------:R-:W-:Y:S01]  /*b230*/  UISETP.GT.AND UP3, UPT, UR13, UR8, UPT ;  /* 0x000000080d00728c */ /* 0x000fe2000bf64270 */
[----:B------:R-:W-:Y:S01]  /*b240*/  IMAD.WIDE.U32 R20, R21, UR10, R206 ;  /* 0x0000000a15147c25 */ /* 0x000fe2000f8e00ce */
[----:B------:R-:W-:Y:S01]  /*b250*/  LEA R224, P0, R14, c[0x0][0x1f8], 0x1 ;  /* 0x00007e000ee07a11 */ /* 0x000fe200078008ff */
[----:B------:R-:W-:Y:S01]  /*b260*/  UIADD3 UR7, UR6, UR21, URZ ;  /* 0x0000001506077290 */ /* 0x000fe2000fffe03f */
[----:B------:R-:W-:Y:S01]  /*b270*/  IADD3 R12, R15, UR6, RZ ;  /* 0x000000060f0c7c10 */ /* 0x000fe2000fffe0ff */
[----:B------:R-:W-:Y:S01]  /*b280*/  IMAD.U32 R13, RZ, RZ, UR13 ;  /* 0x0000000dff0d7e24 */ /* 0x000fe2000f8e00ff */
[----:B------:R-:W-:Y:S02]  /*b290*/  LEA R168, P4, R20, c[0x0][0x1f8], 0x1 ;  /* 0x00007e0014a87a11 */ /* 0x000fe400078808ff */
[----:B------:R-:W-:Y:S01]  /*b2a0*/  LEA.HI.X R225, R14, c[0x0][0x1fc], R12, 0x1, P0 ;  /* 0x00007f000ee17a11 */ /* 0x000fe200000f0c0c */
[----:B------:R-:W-:Y:S01]  /*b2b0*/  IMAD.WIDE.U32 R22, R13, UR10, R216 ;  /* 0x0000000a0d167c25 */ /* 0x000fe2000f8e00d8 */
[----:B------:R-:W-:Y:S04]  /*b2c0*/  IADD3 R0, R21, UR6, RZ ;  /* 0x0000000615007c10 */ /* 0x000fe8000fffe0ff */
[----:B------:R-:W-:Y:S01]  /*b2d0*/  LEA.HI.X R169, R20, c[0x0][0x1fc], R0, 0x1, P4 ;  /* 0x00007f0014a97a11 */ /* 0x000fe200020f0c00 */
[----:B------:R-:W-:Y:S01]  /*b2e0*/  LDSM.16.M88.4 R32, [R198+0xc100] ;  /* 0x00c10000c620783b */ /* 0x000fe20000000200 */
[----:B------:R-:W-:Y:S02]  /*b2f0*/  IADD3 R20, P5, R200, UR20, RZ ;  /* 0x00000014c8147c10 */ /* 0x000fe4000ffbe0ff */
[----:B------:R-:W-:Y:S02]  /*b300*/  LEA R174, P4, R22, c[0x0][0x1f8], 0x1 ;  /* 0x00007e0016ae7a11 */ /* 0x000fe400078808ff */
[----:B------:R-:W1:Y:S01]  /*b310*/  LDSM.16.M88.4 R8, [R197+0x6100] ;  /* 0x00610000c508783b */ /* 0x000e620000000200 */
[----:B------:R-:W-:Y:S02]  /*b320*/  LEA R222, P0, R20, c[0x0][0x1f8], 0x1 ;  /* 0x00007e0014de7a11 */ /* 0x000fe400078008ff */
[----:B------:R-:W-:Y:S02]  /*b330*/  IADD3 R21, R23, UR6, RZ ;  /* 0x0000000617157c10 */ /* 0x000fe4000fffe0ff */
[----:B------:R-:W2:Y:S01]  /*b340*/  LDSM.16.M88.4 R16, [R197+0x6900] ;  /* 0x00690000c510783b */ /* 0x000ea20000000200 */
[----:B------:R-:W-:Y:S02]  /*b350*/  IADD3 R0, P6, R218, UR20, RZ ;  /* 0x00000014da007c10 */ /* 0x000fe4000ffde0ff */
[----:B------:R-:W-:Y:S02]  /*b360*/  LEA.HI.X R175, R22, c[0x0][0x1fc], R21, 0x1, P4 ;  /* 0x00007f0016af7a11 */ /* 0x000fe400020f0c15 */
[----:B------:R-:W3:Y:S01]  /*b370*/  LDSM.16.M88.4 R24, [R197+0x7100] ;  /* 0x00710000c518783b */ /* 0x000ee20000000200 */
[----:B------:R-:W-:Y:S02]  /*b380*/  IADD3 R28, P4, R216, UR20, RZ ;  /* 0x00000014d81c7c10 */ /* 0x000fe4000ff9e0ff */
[----:B------:R-:W-:Y:S02]  /*b390*/  IADD3.X R29, R219, UR7, RZ, P6, !PT ;  /* 0x00000007db1d7c10 */ /* 0x000fe4000b7fe4ff */
[----:B------:R-:W4:Y:S01]  /*b3a0*/  LDSM.16.M88.4 R132, [R197+0x7900] ;  /* 0x00790000c584783b */ /* 0x000f220000000200 */
[----:B------:R-:W-:Y:S02]  /*b3b0*/  IADD3.X R31, R217, UR7, RZ, P4, !PT ;  /* 0x00000007d91f7c10 */ /* 0x000fe4000a7fe4ff */
[----:B------:R-:W-:Y:S02]  /*b3c0*/  PLOP3.LUT P4, PT, PT, PT, UP2, 0x80, 0x0 ;  /* 0x000000000000781c */ /* 0x000fe40003f8f028 */
[----:B------:R-:W-:Y:S05]  /*b3d0*/  LDSM.16.M88.4 R136, [R194+0xc100] ;  /* 0x00c10000c288783b */ /* 0x000fea0000000200 */
[----:B------:R-:W5:Y:S05]  /*b3e0*/  LDSM.16.M88.4 R140, [R196] ;  /* 0x00000000c48c783b */ /* 0x000f6a0000000200 */
[----:B------:R-:W3:Y:S05]  /*b3f0*/  LDSM.16.M88.4 R144, [R187] ;  /* 0x00000000bb90783b */ /* 0x000eea0000000200 */
[----:B------:R-:W3:Y:S01]  /*b400*/  LDSM.16.M88.4 R148, [R186] ;  /* 0x00000000ba94783b */ /* 0x000ee20000000200 */
[C---:B-1----:R-:W-:Y:S04]  /*b410*/  HMMA.16816.F32 R4, R32.reuse, R8, RZ ;  /* 0x000000082004723c */ /* 0x042fe800000018ff */
[----:B------:R-:W1:Y:S05]  /*b420*/  LDSM.16.M88.4 R152, [R185] ;  /* 0x00000000b998783b */ /* 0x000e6a0000000200 */
[----:B------:R-:W-:Y:S01]  /*b430*/  @!PT LDS RZ, [RZ] ;  /* 0x00000000fffff984 */ /* 0x000fe20000000800 */
[----:B------:R-:W-:Y:S01]  /*b440*/  @!PT LDS RZ, [RZ] ;  /* 0x00000000fffff984 */ /* 0x000fe20000000800 */
[----:B------:R-:W-:Y:S01]  /*b450*/  @!PT LDS RZ, [RZ] ;  /* 0x00000000fffff984 */ /* 0x000fe20000000800 */
[----:B------:R1:W-:Y:S01]  /*b460*/  LDGSTS.E.BYPASS.LTC128B.128 [R199+0x100], [R168.64], !P3 ;  /* 0x00100000a8c77fae */ /* 0x0003e2000d901d50 */
[C---:B------:R-:W-:Y:S04]  /*b470*/  HMMA.16816.F32 R8, R32.reuse, R10, RZ ;  /* 0x0000000a2008723c */ /* 0x040fe800000018ff */
[----:B------:R1:W-:Y:S04]  /*b480*/  LDGSTS.E.BYPASS.LTC128B.128 [R199+0x2100], [R224.64], !P2 ;  /* 0x02100000e0c77fae */ /* 0x0003e8000d101d50 */
[C---:B--2---:R-:W-:Y:S01]  /*b490*/  HMMA.16816.F32 R12, R32.reuse, R16, RZ ;  /* 0x00000010200c723c */ /* 0x044fe200000018ff */
[----:B------:R2:W-:Y:S06]  /*b4a0*/  LDGSTS.E.BYPASS.LTC128B.128 [R199+0x4100], [R174.64], !P1 ;  /* 0x04100000aec77fae */ /* 0x0005ec000c901d50 */
[----:B------:R-:W-:Y:S01]  /*b4b0*/  IADD3.X R17, R207, UR7, RZ, P5, !PT ;  /* 0x00000007cf117c10 */ /* 0x000fe2000affe4ff */
[----:B------:R-:W-:Y:S01]  /*b4c0*/  @UP3 UIADD3 UR7, UR13, -0x1, URZ ;  /* 0xffffffff0d073890 */ /* 0x000fe2000fffe03f */
[----:B------:R-:W-:Y:S03]  /*b4d0*/  LEA R220, P5, R0, c[0x0][0x1f8], 0x1 ;  /* 0x00007e0000dc7a11 */ /* 0x000fe600078a08ff */
[----:B------:R-:W-:Y:S01]  /*b4e0*/  LEA.HI.X R223, R20, c[0x0][0x1fc], R17, 0x1, P0 ;  /* 0x00007f0014df7a11 */ /* 0x000fe200000f0c11 */
[----:B------:R-:W-:Y:S01]  /*b4f0*/  @UP3 USHF.R.S32.HI UR6, URZ, 0x1f, UR7 ;  /* 0x0000001f3f063899 */ /* 0x000fe20008011407 */
[C---:B------:R-:W-:Y:S01]  /*b500*/  HMMA.16816.F32 R16, R32.reuse, R18, RZ ;  /* 0x000000122010723c */ /* 0x040fe200000018ff */
[----:B------:R-:W-:Y:S01]  /*b510*/  LEA R172, P0, R28, c[0x0][0x1f8], 0x1 ;  /* 0x00007e001cac7a11 */ /* 0x000fe200078008ff */
[----:B------:R-:W-:Y:S01]  /*b520*/  @UP3 UIMAD.WIDE.U32 UR20, UR7, UR4, URZ ;  /* 0x00000004071432a5 */ /* 0x000fe2000f8e003f */
[----:B------:R1:W-:Y:S01]  /*b530*/  LDGSTS.E.BYPASS.LTC128B.128 [R199+0x1100], [R222.64], !P3 ;  /* 0x01100000dec77fae */ /* 0x0003e2000d901d50 */
[----:B------:R-:W-:Y:S01]  /*b540*/  LEA.HI.X R221, R0, c[0x0][0x1fc], R29, 0x1, P5 ;  /* 0x00007f0000dd7a11 */ /* 0x000fe200028f0c1d */
[----:B------:R-:W-:Y:S01]  /*b550*/  IMAD.MOV.U32 R0, RZ, RZ, R204 ;  /* 0x000000ffff007224 */ /* 0x000fe200078e00cc */
[----:B------:R-:W-:Y:S01]  /*b560*/  LEA.HI.X R173, R28, c[0x0][0x1fc], R31, 0x1, P0 ;  /* 0x00007f001cad7a11 */ /* 0x000fe200000f0c1f */
[----:B------:R-:W-:Y:S01]  /*b570*/  @UP3 UIMAD UR6, UR6, UR4, URZ ;  /* 0x00000004060632a4 */ /* 0x000fe2000f8e023f */
[C---:B---3--:R-:W-:Y:S01]  /*b580*/  HMMA.16816.F32 R20, R32.reuse, R24, RZ ;  /* 0x000000182014723c */ /* 0x048fe200000018ff */
[----:B------:R3:W-:Y:S01]  /*b590*/  LDGSTS.E.BYPASS.LTC128B.128 [R199+0x3100], [R220.64], !P2 ;  /* 0x03100000dcc77fae */ /* 0x0007e2000d101d50 */
[----:B------:R-:W-:Y:S01]  /*b5a0*/  PLOP3.LUT P0, PT, PT, PT, UP3, 0x80, 0x0 ;  /* 0x000000000000781c */ /* 0x000fe20003f0f038 */
[----:B------:R-:W-:Y:S01]  /*b5b0*/  @UP3 UIMAD UR6, UR7, UR5, UR6 ;  /* 0x00000005070632a4 */ /* 0x000fe2000f8e0206 */
[----:B------:R-:W-:Y:S01]  /*b5c0*/  PLOP3.LUT P5, PT, PT, PT, UP2, 0x80, 0x0 ;  /* 0x000000000000781c */ /* 0x000fe20003faf028 */
[----:B------:R-:W-:Y:S01]  /*b5d0*/  @UP3 USHF.L.U32 UR7, UR20, 0x6, URZ ;  /* 0x0000000614073899 */ /* 0x000fe2000800063f */
[----:B------:R2:W-:Y:S01]  /*b5e0*/  LDGSTS.E.BYPASS.LTC128B.128 [R199+0x5100], [R172.64], !P1 ;  /* 0x05100000acc77fae */ /* 0x0005e2000c901d50 */
[----:B------:R-:W-:Y:S01]  /*b5f0*/  @UP3 UIADD3 UR6, UR21, UR6, URZ ;  /* 0x0000000615063290 */ /* 0x000fe2000fffe03f */
[C---:B------:R-:W-:Y:S03]  /*b600*/  HMMA.16816.F32 R24, R32.reuse, R26, RZ ;  /* 0x0000001a2018723c */ /* 0x040fe600000018ff */
[----:B------:R-:W-:Y:S01]  /*b610*/  LDSM.16.M88.4 R156, [R193+0xc100] ;  /* 0x00c10000c19c783b */ /* 0x000fe20000000200 */
[----:B------:R-:W-:Y:S02]  /*b620*/  @UP3 USHF.L.U64.HI UR6, UR20, 0x6, UR6 ;  /* 0x0000000614063899 */ /* 0x000fe40008010206 */
[----:B------:R-:W-:Y:S02]  /*b630*/  @UP3 UIADD3 UR20, UP0, UR12, UR7, URZ ;  /* 0x000000070c143290 */ /* 0x000fe4000ff1e03f */
[C---:B----4-:R-:W-:Y:S01]  /*b640*/  HMMA.16816.F32 R28, R32.reuse, R132, RZ ;  /* 0x00000084201c723c */ /* 0x050fe200000018ff */
[----:B------:R-:W0:Y:S05]  /*b650*/  LDGDEPBAR ;  /* 0x00000000000079af */ /* 0x000e2a0000000000 */
[----:B------:R-:W4:Y:S02]  /*b660*/  LDSM.16.M88.4 R160, [R192+0x6100] ;  /* 0x00610000c0a0783b */ /* 0x000f240000000200 */
[----:B------:R-:W-:Y:S03]  /*b670*/  HMMA.16816.F32 R32, R32, R134, RZ ;  /* 0x000000862020723c */ /* 0x000fe600000018ff */
[----:B------:R-:W3:Y:S05]  /*b680*/  LDSM.16.M88.4 R164, [R192+0x6900] ;  /* 0x00690000c0a4783b */ /* 0x000eea0000000200 */
[C---:B-----5:R-:W-:Y:S01]  /*b690*/  HMMA.16816.F32 R4, R136.reuse, R140, R4 ;  /* 0x0000008c8804723c */ /* 0x060fe20000001804 */
[----:B-1----:R-:W1:Y:S05]  /*b6a0*/  LDSM.16.M88.4 R168, [R192+0x7100] ;  /* 0x00710000c0a8783b */ /* 0x002e6a0000000200 */
[----:B------:R-:W5:Y:S02]  /*b6b0*/  LDSM.16.M88.4 R132, [R192+0x7900] ;  /* 0x00790000c084783b */ /* 0x000f640000000200 */
[C---:B------:R-:W-:Y:S03]  /*b6c0*/  HMMA.16816.F32 R8, R136.reuse, R142, R8 ;  /* 0x0000008e8808723c */ /* 0x040fe60000001808 */
[----:B------:R-:W-:Y:S05]  /*b6d0*/  LDSM.16.M88.4 R140, [R191+0xc100] ;  /* 0x00c10000bf8c783b */ /* 0x000fea0000000200 */
[C---:B------:R-:W-:Y:S01]  /*b6e0*/  HMMA.16816.F32 R12, R136.reuse, R144, R12 ;  /* 0x00000090880c723c */ /* 0x040fe2000000180c */
[----:B--2---:R-:W-:Y:S07]  /*b6f0*/  LDSM.16.M88.4 R172, [R184+0x1000] ;  /* 0x00100000b8ac783b */ /* 0x004fee0000000200 */
[C---:B------:R-:W-:Y:S01]  /*b700*/  HMMA.16816.F32 R16, R136.reuse, R146, R16 ;  /* 0x000000928810723c */ /* 0x040fe20000001810 */
[----:B------:R-:W2:Y:S07]  /*b710*/  LDSM.16.M88.4 R144, [R184] ;  /* 0x00000000b890783b */ /* 0x000eae0000000200 */
[C---:B------:R-:W-:Y:S08]  /*b720*/  HMMA.16816.F32 R20, R136.reuse, R148, R20 ;  /* 0x000000948814723c */ /* 0x040ff00000001814 */
[C---:B------:R-:W-:Y:S01]  /*b730*/  HMMA.16816.F32 R24, R136.reuse, R150, R24 ;  /* 0x000000968818723c */ /* 0x040fe20000001818 */
[----:B------:R-:W1:Y:S07]  /*b740*/  LDSM.16.M88.4 R148, [R184+0x800] ;  /* 0x00080000b894783b */ /* 0x000e6e0000000200 */
[C---:B------:R-:W-:Y:S08]  /*b750*/  HMMA.16816.F32 R28, R136.reuse, R152, R28 ;  /* 0x00000098881c723c */ /* 0x040ff0000000181c */
[----:B------:R-:W-:Y:S01]  /*b760*/  HMMA.16816.F32 R32, R136, R154, R32 ;  /* 0x0000009a8820723c */ /* 0x000fe20000001820 */
[----:B------:R-:W2:Y:S05]  /*b770*/  LDSM.16.M88.4 R136, [R184+0x1800] ;  /* 0x00180000b888783b */ /* 0x000eaa0000000200 */
[----:B------:R-:W-:Y:S02]  /*b780*/  LDSM.16.M88.4 R152, [R198+0x10100] ;  /* 0x01010000c698783b */ /* 0x000fe40000000200 */
[C---:B----4-:R-:W-:Y:S08]  /*b790*/  HMMA.16816.F32 R4, R156.reuse, R160, R4 ;  /* 0x000000a09c04723c */ /* 0x050ff00000001804 */
[C---:B------:R-:W-:Y:S01]  /*b7a0*/  HMMA.16816.F32 R8, R156.reuse, R162, R8 ;  /* 0x000000a29c08723c */ /* 0x040fe20000001808 */
[----:B------:R-:W4:Y:S07]  /*b7b0*/  LDSM.16.M88.4 R160, [R197+0x8100] ;  /* 0x00810000c5a0783b */ /* 0x000f2e0000000200 */
        /* <DEDUP_REMOVED lines=8> */
[----:B------:R-:W5:Y:S05]  /*b840*/  LDSM.16.M88.4 R132, [R197+0x9900] ;  /* 0x00990000c584783b */ /* 0x000f6a0000000200 */
[----:B------:R-:W-:Y:S02]  /*b850*/  LDSM.16.M88.4 R156, [R182] ;  /* 0x00000000b69c783b */ /* 0x000fe40000000200 */
[C---:B--2---:R-:W-:Y:S08]  /*b860*/  HMMA.16816.F32 R4, R140.reuse, R144, R4 ;  /* 0x000000908c04723c */ /* 0x044ff00000001804 */
[C---:B------:R-:W-:Y:S01]  /*b870*/  HMMA.16816.F32 R8, R140.reuse, R146, R8 ;  /* 0x000000928c08723c */ /* 0x040fe20000001808 */
[----:B------:R-:W-:Y:S07]  /*b880*/  LDSM.16.M88.4 R144, [R194+0x10100] ;  /* 0x01010000c290783b */ /* 0x000fee0000000200 */
[C---:B------:R-:W-:Y:S08]  /*b890*/  HMMA.16816.F32 R12, R140.reuse, R148, R12 ;  /* 0x000000948c0c723c */ /* 0x040ff0000000180c */
[C---:B------:R-:W-:Y:S01]  /*b8a0*/  HMMA.16816.F32 R16, R140.reuse, R150, R16 ;  /* 0x000000968c10723c */ /* 0x040fe20000001810 */
[----:B------:R-:W2:Y:S07]  /*b8b0*/  LDSM.16.M88.4 R148, [R183] ;  /* 0x00000000b794783b */ /* 0x000eae0000000200 */
[C---:B------:R-:W-:Y:S08]  /*b8c0*/  HMMA.16816.F32 R20, R140.reuse, R172, R20 ;  /* 0x000000ac8c14723c */ /* 0x040ff00000001814 */
[C---:B------:R-:W-:Y:S01]  /*b8d0*/  HMMA.16816.F32 R24, R140.reuse, R174, R24 ;  /* 0x000000ae8c18723c */ /* 0x040fe20000001818 */
[----:B------:R-:W1:Y:S07]  /*b8e0*/  LDSM.16.M88.4 R172, [R181] ;  /* 0x00000000b5ac783b */ /* 0x000e6e0000000200 */
[C---:B------:R-:W-:Y:S08]  /*b8f0*/  HMMA.16816.F32 R28, R140.reuse, R136, R28 ;  /* 0x000000888c1c723c */ /* 0x040ff0000000181c */
[----:B------:R-:W-:Y:S01]  /*b900*/  HMMA.16816.F32 R32, R140, R138, R32 ;  /* 0x0000008a8c20723c */ /* 0x000fe20000001820 */
[----:B------:R-:W2:Y:S05]  /*b910*/  LDSM.16.M88.4 R136, [R180] ;  /* 0x00000000b488783b */ /* 0x000eaa0000000200 */
        /* <DEDUP_REMOVED lines=13> */
[----:B------:R-:W-:Y:S02]  /*b9f0*/  LDSM.16.M88.4 R152, [R184+0x2000] ;  /* 0x00200000b898783b */ /* 0x000fe40000000200 */
[C---:B--2---:R-:W-:Y:S08]  /*ba00*/  HMMA.16816.F32 R4, R144.reuse, R148, R4 ;  /* 0x000000949004723c */ /* 0x044ff00000001804 */
[C---:B------:R-:W-:Y:S01]  /*ba10*/  HMMA.16816.F32 R8, R144.reuse, R150, R8 ;  /* 0x000000969008723c */ /* 0x040fe20000001808 */
[----:B------:R-:W2:Y:S07]  /*ba20*/  LDSM.16.M88.4 R148, [R191+0x10100] ;  /* 0x01010000bf94783b */ /* 0x000eae0000000200 */
[C---:B------:R-:W-:Y:S08]  /*ba30*/  HMMA.16816.F32 R12, R144.reuse, R156, R12 ;  /* 0x0000009c900c723c */ /* 0x040ff0000000180c */
[C---:B------:R-:W-:Y:S01]  /*ba40*/  HMMA.16816.F32 R16, R144.reuse, R158, R16 ;  /* 0x0000009e9010723c */ /* 0x040fe20000001810 */
[----:B------:R-:W1:Y:S07]  /*ba50*/  LDSM.16.M88.4 R156, [R184+0x2800] ;  /* 0x00280000b89c783b */ /* 0x000e6e0000000200 */
        /* <DEDUP_REMOVED lines=22> */
[----:B------:R-:W2:Y:S07]  /*bbc0*/  LDSM.16.M88.4 R152, [R179] ;  /* 0x00000000b398783b */ /* 0x000eae0000000200 */
[C---:B------:R-:W-:Y:S08]  /*bbd0*/  HMMA.16816.F32 R12, R148.reuse, R156, R12 ;  /* 0x0000009c940c723c */ /* 0x040ff0000000180c */
[C---:B------:R-:W-:Y:S01]  /*bbe0*/  HMMA.16816.F32 R16, R148.reuse, R158, R16 ;  /* 0x0000009e9410723c */ /* 0x040fe20000001810 */
[----:B------:R-:W1:Y:S07]  /*bbf0*/  LDSM.16.M88.4 R156, [R178] ;  /* 0x00000000b29c783b */ /* 0x000e6e0000000200 */
[C---:B------:R-:W-:Y:S08]  /*bc00*/  HMMA.16816.F32 R20, R148.reuse, R172, R20 ;  /* 0x000000ac9414723c */ /* 0x040ff00000001814 */
[C---:B------:R-:W-:Y:S08]  /*bc10*/  HMMA.16816.F32 R24, R148.reuse, R174, R24 ;  /* 0x000000ae9418723c */ /* 0x040ff00000001818 */
[C---:B------:R-:W-:Y:S08]  /*bc20*/  HMMA.16816.F32 R28, R148.reuse, R136, R28 ;  /* 0x00000088941c723c */ /* 0x040ff0000000181c */
[----:B------:R-:W-:Y:S01]  /*bc30*/  HMMA.16816.F32 R32, R148, R138, R32 ;  /* 0x0000008a9420723c */ /* 0x000fe20000001820 */
[----:B------:R-:W2:Y:S05]  /*bc40*/  LDSM.16.M88.4 R136, [R177] ;  /* 0x00000000b188783b */ /* 0x000eaa0000000200 */
[----:B------:R-:W2:Y:S02]  /*bc50*/  LDSM.16.M88.4 R148, [R176] ;  /* 0x00000000b094783b */ /* 0x000ea40000000200 */
[C---:B----4-:R-:W-:Y:S08]  /*bc60*/  HMMA.16816.F32 R4, R144.reuse, R160, R4 ;  /* 0x000000a09004723c */ /* 0x050ff00000001804 */
[C---:B------:R-:W-:Y:S01]  /*bc70*/  HMMA.16816.F32 R8, R144.reuse, R162, R8 ;  /* 0x000000a29008723c */ /* 0x040fe20000001808 */
[----:B------:R-:W-:Y:S07]  /*bc80*/  LDSM.16.M88.4 R160, [R192+0xb900] ;  /* 0x00b90000c0a0783b */ /* 0x000fee0000000200 */
[C---:B---3--:R-:W-:Y:S08]  /*bc90*/  HMMA.16816.F32 R12, R144.reuse, R164, R12 ;  /* 0x000000a4900c723c */ /* 0x048ff0000000180c */
[C---:B------:R-:W-:Y:S01]  /*bca0*/  HMMA.16816.F32 R16, R144.reuse, R166, R16 ;  /* 0x000000a69010723c */ /* 0x040fe20000001810 */
[----:B------:R-:W-:Y:S07]  /*bcb0*/  LDSM.16.M88.4 R164, [R184+0x4000] ;  /* 0x00400000b8a4783b */ /* 0x000fee0000000200 */
[C---:B-1----:R-:W-:Y:S08]  /*bcc0*/  HMMA.16816.F32 R20, R144.reuse, R168, R20 ;  /* 0x000000a89014723c */ /* 0x042ff00000001814 */
[C---:B------:R-:W-:Y:S08]  /*bcd0*/  HMMA.16816.F32 R24, R144.reuse, R170, R24 ;  /* 0x000000aa9018723c */ /* 0x040ff00000001818 */
[C---:B-----5:R-:W-:Y:S08]  /*bce0*/  HMMA.16816.F32 R28, R144.reuse, R132, R28 ;  /* 0x00000084901c723c */ /* 0x060ff0000000181c */
[----:B------:R-:W-:Y:S01]  /*bcf0*/  HMMA.16816.F32 R32, R144, R134, R32 ;  /* 0x000000869020723c */ /* 0x000fe20000001820 */
[----:B------:R-:W-:Y:S05]  /*bd00*/  LDSM.16.M88.4 R132, [R193+0x14100] ;  /* 0x01410000c184783b */ /* 0x000fea0000000200 */
[----:B------:R-:W1:Y:S02]  /*bd10*/  LDSM.16.M88.4 R144, [R192+0xa100] ;  /* 0x00a10000c090783b */ /* 0x000e640000000200 */
[C---:B--2---:R-:W-:Y:S08]  /*bd20*/  HMMA.16816.F32 R4, R140.reuse, R152, R4 ;  /* 0x000000988c04723c */ /* 0x044ff00000001804 */
[C---:B------:R-:W-:Y:S01]  /*bd30*/  HMMA.16816.F32 R8, R140.reuse, R154, R8 ;  /* 0x0000009a8c08723c */ /* 0x040fe20000001808 */
[----:B------:R-:W2:Y:S07]  /*bd40*/  LDSM.16.M88.4 R152, [R192+0xa900] ;  /* 0x00a90000c098783b */ /* 0x000eae0000000200 */
[C---:B------:R-:W-:Y:S08]  /*bd50*/  HMMA.16816.F32 R12, R140.reuse, R156, R12 ;  /* 0x0000009c8c0c723c */ /* 0x040ff0000000180c */
[C---:B------:R-:W-:Y:S01]  /*bd60*/  HMMA.16816.F32 R16, R140.reuse, R158, R16 ;  /* 0x0000009e8c10723c */ /* 0x040fe20000001810 */
[----:B------:R-:W3:Y:S07]  /*bd70*/  LDSM.16.M88.4 R156, [R192+0xb100] ;  /* 0x00b10000c09c783b */ /* 0x000eee0000000200 */
[C---:B------:R-:W-:Y:S08]  /*bd80*/  HMMA.16816.F32 R20, R140.reuse, R136, R20 ;  /* 0x000000888c14723c */ /* 0x040ff00000001814 */
[C---:B------:R-:W-:Y:S01]  /*bd90*/  HMMA.16816.F32 R24, R140.reuse, R138, R24 ;  /* 0x0000008a8c18723c */ /* 0x040fe20000001818 */
[----:B------:R-:W4:Y:S07]  /*bda0*/  LDSM.16.M88.4 R136, [R191+0x14100] ;  /* 0x01410000bf88783b */ /* 0x000f2e0000000200 */
[C---:B------:R-:W-:Y:S08]  /*bdb0*/  HMMA.16816.F32 R28, R140.reuse, R148, R28 ;  /* 0x000000948c1c723c */ /* 0x040ff0000000181c */
[----:B------:R-:W-:Y:S01]  /*bdc0*/  HMMA.16816.F32 R32, R140, R150, R32 ;  /* 0x000000968c20723c */ /* 0x000fe20000001820 */
[----:B------:R-:W5:Y:S07]  /*bdd0*/  LDSM.16.M88.4 R140, [R184+0x4800] ;  /* 0x00480000b88c783b */ /* 0x000f6e0000000200 */
[C---:B-1----:R-:W-:Y:S07]  /*bde0*/  HMMA.16816.F32 R4, R132.reuse, R144, R4 ;  /* 0x000000908404723c */ /* 0x042fee0000001804 */
[C---:B------:R-:W-:Y:S01]  /*bdf0*/  @P0 IADD3 R145, P6, R202.reuse, UR7, RZ ;  /* 0x00000007ca910c10 */ /* 0x040fe2000ffde0ff */
[C---:B------:R-:W-:Y:S04]  /*be00*/  HMMA.16816.F32 R8, R132.reuse, R146, R8 ;  /* 0x000000928408723c */ /* 0x040fe80000001808 */
[----:B------:R-:W-:Y:S02]  /*be10*/  @P0 IADD3.X R144, R209, UR6, RZ, P6, !PT ;  /* 0x00000006d1900c10 */ /* 0x000fe4000b7fe4ff */
[C---:B------:R-:W-:Y:S02]  /*be20*/  @P0 LEA R150, P6, R145.reuse, c[0x0][0x1c8], 0x1 ;  /* 0x0000720091960a11 */ /* 0x040fe400078c08ff */
[C---:B--2---:R-:W-:Y:S04]  /*be30*/  HMMA.16816.F32 R12, R132.reuse, R152, R12 ;  /* 0x00000098840c723c */ /* 0x044fe8000000180c */
[----:B------:R-:W-:Y:S02]  /*be40*/  @P0 LEA.HI.X R151, R145, c[0x0][0x1cc], R144, 0x1, P6 ;  /* 0x0000730091970a11 */ /* 0x000fe400030f0c90 */
[----:B------:R-:W-:Y:S02]  /*be50*/  @P0 IADD3 R144, P6, R202, UR20, RZ ;  /* 0x00000014ca900c10 */ /* 0x000fe4000ffde0ff */
[C---:B------:R-:W-:Y:S08]  /*be60*/  HMMA.16816.F32 R16, R132.reuse, R154, R16 ;  /* 0x0000009a8410723c */ /* 0x040ff00000001810 */
[C---:B---3--:R-:W-:Y:S08]  /*be70*/  HMMA.16816.F32 R20, R132.reuse, R156, R20 ;  /* 0x0000009c8414723c */ /* 0x048ff00000001814 */
[C---:B------:R-:W-:Y:S08]  /*be80*/  HMMA.16816.F32 R24, R132.reuse, R158, R24 ;  /* 0x0000009e8418723c */ /* 0x040ff00000001818 */
[C---:B------:R-:W-:Y:S08]  /*be90*/  HMMA.16816.F32 R28, R132.reuse, R160, R28 ;  /* 0x000000a0841c723c */ /* 0x040ff0000000181c */
[----:B------:R-:W-:Y:S01]  /*bea0*/  HMMA.16816.F32 R32, R132, R162, R32 ;  /* 0x000000a28420723c */ /* 0x000fe20000001820 */
[----:B------:R-:W1:Y:S07]  /*beb0*/  LDSM.16.M88.4 R132, [R184+0x5000] ;  /* 0x00500000b884783b */ /* 0x000e6e0000000200 */
[C---:B----4-:R-:W-:Y:S08]  /*bec0*/  HMMA.16816.F32 R4, R136.reuse, R164, R4 ;  /* 0x000000a48804723c */ /* 0x050ff00000001804 */
[C---:B------:R-:W-:Y:S08]  /*bed0*/  HMMA.16816.F32 R8, R136.reuse, R166, R8 ;  /* 0x000000a68808723c */ /* 0x040ff00000001808 */
[C---:B-----5:R-:W-:Y:S07]  /*bee0*/  HMMA.16816.F32 R12, R136.reuse, R140, R12 ;  /* 0x0000008c880c723c */ /* 0x060fee000000180c */
[----:B------:R-:W-:Y:S01]  /*bef0*/  @P5 IMAD.HI.U32 R140, R204, c[0x0][0x2c8], RZ ;  /* 0x0000b200cc8c5a27 */ /* 0x000fe200078e00ff */
[----:B------:R-:W-:Y:S01]  /*bf00*/  @P0 IADD3 R152, P5, R215, UR7, RZ ;  /* 0x00000007d7980c10 */ /* 0x000fe2000ffbe0ff */
[C---:B------:R-:W-:Y:S03]  /*bf10*/  HMMA.16816.F32 R16, R136.reuse, R142, R16 ;  /* 0x0000008e8810723c */ /* 0x040fe60000001810 */
[----:B------:R-:W-:Y:S02]  /*bf20*/  @P4 SHF.R.U32.HI R0, RZ, c[0x0][0x2cc], R140 ;  /* 0x0000b300ff004a19 */ /* 0x000fe4000001168c */
[----:B------:R-:W2:Y:S01]  /*bf30*/  LDSM.16.M88.4 R140, [R184+0x5800] ;  /* 0x00580000b88c783b */ /* 0x000ea20000000200 */
[----:B------:R-:W-:Y:S02]  /*bf40*/  @P0 IADD3 R154, P4, R213, UR7, RZ ;  /* 0x00000007d59a0c10 */ /* 0x000fe4000ff9e0ff */
[----:B------:R-:W-:Y:S01]  /*bf50*/  @P0 IADD3.X R147, R214, UR6, RZ, P5, !PT ;  /* 0x00000006d6930c10 */ /* 0x000fe2000affe4ff */
[----:B------:R-:W-:Y:S04]  /*bf60*/  DEPBAR.LE SB0, 0x0 ;  /* 0x000080000000791a */ /* 0x000fe80000000000 */
[----:B------:R-:W-:Y:S01]  /*bf70*/  BAR.SYNC.DEFER_BLOCKING 0x0 ;  /* 0x0000000000007b1d */ /* 0x000fe20000010000 */
[----:B------:R-:W-:Y:S01]  /*bf80*/  @P0 LEA R148, P5, R152, c[0x0][0x1c8], 0x1 ;  /* 0x0000720098940a11 */ /* 0x000fe200078a08ff */
[C---:B-1----:R-:W-:Y:S05]  /*bf90*/  HMMA.16816.F32 R20, R136.reuse, R132, R20 ;  /* 0x000000848814723c */ /* 0x042fea0000001814 */
[----:B------:R-:W-:Y:S01]  /*bfa0*/  @P0 IADD3.X R153, R212, UR6, RZ, P4, !PT ;  /* 0x00000006d4990c10 */ /* 0x000fe2000a7fe4ff */
[----:B------:R-:W-:Y:S01]  /*bfb0*/  @UP3 UIADD3.X UR6, UR11, UR6, URZ, UP0, !UPT ;  /* 0x000000060b063290 */ /* 0x000fe200087fe43f */
[----:B------:R-:W-:Y:S01]  /*bfc0*/  @P0 LEA.HI.X R149, R152, c[0x0][0x1cc], R147, 0x1, P5 ;  /* 0x0000730098950a11 */ /* 0x000fe200028f0c93 */
[C---:B------:R-:W-:Y:S04]  /*bfd0*/  HMMA.16816.F32 R24, R136.reuse, R134, R24 ;  /* 0x000000868818723c */ /* 0x040fe80000001818 */
[C---:B------:R-:W-:Y:S02]  /*bfe0*/  @P0 LEA R146, P4, R154.reuse, c[0x0][0x1c8], 0x1 ;  /* 0x000072009a920a11 */ /* 0x040fe400078808ff */
[----:B------:R-:W-:Y:S02]  /*bff0*/  @P0 IADD3.X R133, R209, UR6, RZ, P6, !PT ;  /* 0x00000006d1850c10 */ /* 0x000fe4000b7fe4ff */
[----:B------:R-:W-:Y:S04]  /*c000*/  @P0 LEA.HI.X R147, R154, c[0x0][0x1cc], R153, 0x1, P4 ;  /* 0x000073009a930a11 */ /* 0x000fe800020f0c99 */
[C---:B------:R-:W-:Y:S01]  /*c010*/  @P0 LEA R158, P6, R144.reuse, c[0x0][0x1c8], 0x1 ;  /* 0x00007200909e0a11 */ /* 0x040fe200078c08ff */
[----:B------:R-:W-:Y:S01]  /*c020*/  @!PT LDS RZ, [RZ] ;  /* 0x00000000fffff984 */ /* 0x000fe20000000800 */
[----:B------:R-:W-:Y:S01]  /*c030*/  @!PT LDS RZ, [RZ] ;  /* 0x00000000fffff984 */ /* 0x000fe20000000800 */
[----:B------:R-:W-:Y:S01]  /*c040*/  @!PT LDS RZ, [RZ] ;  /* 0x00000000fffff984 */ /* 0x000fe20000000800 */
[----:B------:R1:W-:Y:S01]  /*c050*/  @P0 LDGSTS.E.BYPASS.LTC128B.128 [R199+0x6100], [R150.64], !P3 ;  /* 0x0610000096c70fae */ /* 0x0003e2000d901d50 */
[----:B------:R-:W-:Y:S02]  /*c060*/  @P0 IADD3 R145, P5, R215, UR20, RZ ;  /* 0x00000014d7910c10 */ /* 0x000fe4000ffbe0ff */
[----:B------:R-:W-:Y:S02]  /*c070*/  @P0 LEA.HI.X R159, R144, c[0x0][0x1cc], R133, 0x1, P6 ;  /* 0x00007300909f0a11 */ /* 0x000fe400030f0c85 */
[----:B------:R1:W-:Y:S01]  /*c080*/  @P0 LDGSTS.E.BYPASS.LTC128B.128 [R199+0x8100], [R148.64], !P2 ;  /* 0x0810000094c70fae */ /* 0x0003e2000d101d50 */
[----:B------:R-:W-:Y:S02]  /*c090*/  @P0 IADD3.X R132, R214, UR6, RZ, P5, !PT ;  /* 0x00000006d6840c10 */ /* 0x000fe4000affe4ff */
[----:B------:R-:W-:Y:S01]  /*c0a0*/  @P0 LEA R156, P5, R145, c[0x0][0x1c8], 0x1 ;  /* 0x00007200919c0a11 */ /* 0x000fe200078a08ff */
[C---:B--2---:R-:W-:Y:S01]  /*c0b0*/  HMMA.16816.F32 R28, R136.reuse, R140, R28 ;  /* 0x0000008c881c723c */ /* 0x044fe2000000181c */
[----:B------:R1:W-:Y:S02]  /*c0c0*/  @P0 LDGSTS.E.BYPASS.LTC128B.128 [R199+0xa100], [R146.64], !P1 ;  /* 0x0a10000092c70fae */ /* 0x0003e4000c901d50 */
[----:B------:R-:W-:Y:S02]  /*c0d0*/  @P0 IADD3 R153, P4, R213, UR20, RZ ;  /* 0x00000014d5990c10 */ /* 0x000fe4000ff9e0ff */
[----:B------:R-:W-:Y:S01]  /*c0e0*/  @P0 LEA.HI.X R157, R145, c[0x0][0x1cc], R132, 0x1, P5 ;  /* 0x00007300919d0a11 */ /* 0x000fe200028f0c84 */
[----:B------:R1:W-:Y:S01]  /*c0f0*/  @P0 LDGSTS.E.BYPASS.LTC128B.128 [R199+0x7100], [R158.64], !P3 ;  /* 0x071000009ec70fae */ /* 0x0003e2000d901d50 */
[----:B------:R-:W-:Y:S01]  /*c100*/  @P0 IADD3.X R152, R212, UR6, RZ, P4, !PT ;  /* 0x00000006d4980c10 */ /* 0x000fe2000a7fe4ff */
[----:B------:R-:W-:Y:S01]  /*c110*/  USHF.L.U32 UR6, UR13, 0x6, URZ ;  /* 0x000000060d067899 */ /* 0x000fe2000800063f */
[C---:B------:R-:W-:Y:S01]  /*c120*/  @P0 LEA R154, P4, R153.reuse, c[0x0][0x1c8], 0x1 ;  /* 0x00007200999a0a11 */ /* 0x040fe200078808ff */
[----:B------:R-:W-:Y:S01]  /*c130*/  HMMA.16816.F32 R32, R136, R142, R32 ;  /* 0x0000008e8820723c */ /* 0x000fe20000001820 */
[----:B------:R1:W-:Y:S02]  /*c140*/  @P0 LDGSTS.E.BYPASS.LTC128B.128 [R199+0x9100], [R156.64], !P2 ;  /* 0x091000009cc70fae */ /* 0x0003e4000d101d50 */
[----:B------:R-:W-:Y:S01]  /*c150*/  @P0 LEA.HI.X R155, R153, c[0x0][0x1cc], R152, 0x1, P4 ;  /* 0x00007300999b0a11 */ /* 0x000fe200020f0c98 */
[----:B------:R-:W-:Y:S02]  /*c160*/  IMAD.U32 R134, RZ, RZ, UR6 ;  /* 0x00000006ff867e24 */ /* 0x000fe4000f8e00ff */
[----:B------:R-:W2:Y:S03]  /*c170*/  SHFL.IDX PT, R132, R0, RZ, 0x1c1f ;  /* 0x001c1fff00847589 */ /* 0x000ea600000e0000 */
[----:B------:R-:W-:Y:S02]  /*c180*/  IADD3 R133, -R205, 0x1, -R134 ;  /* 0x00000001cd857810 */ /* 0x000fe40007ffe986 */
[----:B------:R1:W-:Y:S01]  /*c190*/  @P0 LDGSTS.E.BYPASS.LTC128B.128 [R199+0xb100], [R154.64], !P1 ;  /* 0x0b1000009ac70fae */ /* 0x0003e2000c901d50 */
[----:B------:R-:W-:Y:S02]  /*c1a0*/  PLOP3.LUT P0, PT, PT, PT, UP1, 0x40, 0x0 ;  /* 0x000000000000781c */ /* 0x000fe40003f0e818 */
[----:B------:R-:W-:Y:S02]  /*c1b0*/  IADD3 R133, R133, c[0x0][0x1d0], RZ ;  /* 0x0000740085857a10 */ /* 0x000fe40007ffe0ff */
[----:B------:R-:W0:Y:S02]  /*c1c0*/  LDGDEPBAR ;  /* 0x00000000000079af */ /* 0x000e240000000000 */
[----:B------:R-:W-:Y:S04]  /*c1d0*/  IADD3 R133, R133, -c[0x0][0x168], RZ ;  /* 0x80005a0085857a10 */ /* 0x000fe80007ffe0ff */
[C---:B------:R-:W-:Y:S02]  /*c1e0*/  IADD3 R135, R133.reuse, c[0x0][0x328], RZ ;  /* 0x0000ca0085877a10 */ /* 0x040fe40007ffe0ff */
[----:B------:R-:W-:Y:S03]  /*c1f0*/  IADD3 R133, R133, UR14, RZ ;  /* 0x0000000e85857c10 */ /* 0x000fe6000fffe0ff */
[--C-:B--2---:R-:W-:Y:S02]  /*c200*/  IMAD.IADD R139, R135, 0x1, R132.reuse ;  /* 0x00000001878b7824 */ /* 0x104fe400078e0284 */
        /* <DEDUP_REMOVED lines=16> */
.L_x_380:
[----:B------:R-:W-:Y:S04]  /*c310*/  MOV R132, c[0x0][0x32c] ;  /* 0x0000cb0000847a02 */ /* 0x000fe80000000f00 */
[----:B------:R-:W-:Y:S11]  /*c320*/  ISETP.NE.AND P0, PT, R132, 0x1, PT ;  /* 0x000000018400780c */ /* 0x000ff60003f05270 */
[----:B------:R-:W-:Y:S02]  /*c330*/  @!UPT UIADD3 URZ, URZ, URZ, URZ ;  /* 0x0000003f3f3ff290 */ /* 0x000fe4000fffe03f */
[----:B------:R-:W-:Y:S05]  /*c340*/  @P0 IMAD.HI.U32 R132, R141, c[0x0][0x330], RZ ;  /* 0x0000cc008d840a27 */ /* 0x000fea00078e00ff */
[----:B------:R-:W-:Y:S02]  /*c350*/  @P0 SHF.R.U32.HI R141, RZ, c[0x0][0x334], R132 ;  /* 0x0000cd00ff8d0a19 */ /* 0x000fe40000011684 */
.L_x_381:
[----:B------:R-:W-:Y:S05]  /*c360*/  BSYNC B0 ;  /* 0x0000000000007941 */ /* 0x000fea0003800000 */
.L_x_379:
[----:B------:R-:W-:Y:S04]  /*c370*/  IMAD.MOV.U32 R132, RZ, RZ, c[0x0][0x32c] ;  /* 0x0000cb00ff847624 */ /* 0x000fe800078e00ff */
[----:B------:R-:W-:Y:S04]  /*c380*/  IMAD R132, R141, R132, -UR6 ;  /* 0x800000068d847e24 */ /* 0x000fe8000f8e0284 */
[----:B------:R-:W-:Y:S05]  /*c390*/  IMAD.IADD R134, R132, 0x1, -R205 ;  /* 0x0000000184867824 */ /* 0x000fea00078e0acd */
[----:B------:R-:W-:Y:S02]  /*c3a0*/  IADD3 R132, R134, c[0x0][0x32c], RZ ;  /* 0x0000cb0086847a10 */ /* 0x000fe40007ffe0ff */
[----:B------:R-:W-:Y:S02]  /*c3b0*/  IMNMX R137, R137, R134, !PT ;  /* 0x0000008689897217 */ /* 0x000fe40007800200 */
[----:B------:R-:W-:Y:S02]  /*c3c0*/  IMNMX R139, R139, R132, PT ;  /* 0x000000848b8b7217 */ /* 0x000fe40003800200 */
.L_x_378:
[----:B------:R-:W-:Y:S06]  /*c3d0*/  UISETP.GT.AND UP0, UPT, UR13, -0x1, UPT ;  /* 0xffffffff0d00788c */ /* 0x000fec000bf04270 */
[----:B------:R-:W-:Y:S04]  /*c3e0*/  PLOP3.LUT P0, PT, PT, PT, UP0, 0x80, 0x0 ;  /* 0x000000000000781c */ /* 0x000fe80003f0f008 */
[C---:B------:R-:W-:Y:S02]  /*c3f0*/  ISETP.GT.AND P4, PT, R137.reuse, 0x1, P0 ;  /* 0x000000018900780c */ /* 0x040fe40000784270 */
[----:B------:R-:W-:Y:S02]  /*c400*/  ISETP.GT.AND P5, PT, R137, RZ, P0 ;  /* 0x000000ff8900720c */ /* 0x000fe400007a4270 */
[C---:B------:R-:W-:Y:S02]  /*c410*/  ISETP.LT.OR P4, PT, R139.reuse, 0x2, P4 ;  /* 0x000000028b00780c */ /* 0x040fe40002781670 */
[----:B------:R-:W-:Y:S02]  /*c420*/  ISETP.LT.OR P5, PT, R139, 0x1, P5 ;  /* 0x000000018b00780c */ /* 0x000fe40002fa1670 */
[----:B-1----:R-:W-:Y:S02]  /*c430*/  FSEL R150, R5, -INF , !P4 ;  /* 0xff80000005967808 */ /* 0x002fe40006000000 */
[C---:B------:R-:W-:Y:S02]  /*c440*/  ISETP.GT.AND P4, PT, R137.reuse, 0x10, P0 ;  /* 0x000000108900780c */ /* 0x040fe40000784270 */
[----:B------:R-:W-:Y:S02]  /*c450*/  ISETP.GT.AND P6, PT, R137, 0x8, P0 ;  /* 0x000000088900780c */ /* 0x000fe400007c4270 */
[----:B------:R-:W-:Y:S02]  /*c460*/  ISETP.LT.OR P4, PT, R139, 0x11, P4 ;  /* 0x000000118b00780c */ /* 0x000fe40002781670 */
[----:B------:R-:W-:Y:S02]  /*c470*/  FSEL R148, R4, -INF , !P5 ;  /* 0xff80000004947808 */ /* 0x000fe40006800000 */
[C---:B------:R-:W-:Y:S02]  /*c480*/  ISETP.GT.AND P5, PT, R137.reuse, 0x9, P0 ;  /* 0x000000098900780c */ /* 0x040fe400007a4270 */
[----:B------:R-:W-:Y:S02]  /*c490*/  FSEL R138, R12, -INF , !P4 ;  /* 0xff8000000c8a7808 */ /* 0x000fe40006000000 */
[----:B------:R-:W-:Y:S01]  /*c4a0*/  ISETP.GT.AND P4, PT, R137, 0x19, P0 ;  /* 0x000000198900780c */ /* 0x000fe20000784270 */
[----:B------:R-:W1:Y:S01]  /*c4b0*/  SHFL.IDX PT, R12, R0, 0x1, 0x1c1f ;  /* 0x003c1f00000c7f89 */ /* 0x000e6200000e0000 */
        /* <DEDUP_REMOVED lines=8> */
[----:B------:R-:W-:Y:S02]  /*c540*/  ISETP.GT.AND P4, PT, R137, 0x28, P0 ;  /* 0x000000288900780c */ /* 0x000fe40000784270 */
[C---:B------:R-:W-:Y:S02]  /*c550*/  ISETP.LT.OR P6, PT, R139.reuse, 0x12, P6 ;  /* 0x000000128b00780c */ /* 0x040fe400037c1670 */
[C---:B------:R-:W-:Y:S02]  /*c560*/  ISETP.LT.OR P5, PT, R139.reuse, 0x19, P5 ;  /* 0x000000198b00780c */ /* 0x040fe40002fa1670 */
[----:B------:R-:W-:Y:S01]  /*c570*/  ISETP.LT.OR P4, PT, R139, 0x29, P4 ;  /* 0x000000298b00780c */ /* 0x000fe20002781670 */
[--C-:B-1----:R-:W-:Y:S01]  /*c580*/  IMAD.IADD R0, R135, 0x1, R12.reuse ;  /* 0x0000000187007824 */ /* 0x102fe200078e020c */
[----:B------:R-:W-:Y:S01]  /*c590*/  FSEL R136, R13, -INF , !P6 ;  /* 0xff8000000d887808 */ /* 0x000fe20007000000 */
[----:B------:R-:W-:Y:S01]  /*c5a0*/  IMAD.IADD R4, R133, 0x1, R12 ;  /* 0x0000000185047824 */ /* 0x000fe200078e020c */
        /* <DEDUP_REMOVED lines=39> */
.L_x_384:
[----:B------:R-:W-:Y:S04]  /*c820*/  MOV R5, c[0x0][0x32c] ;  /* 0x0000cb0000057a02 */ /* 0x000fe80000000f00 */
[----:B------:R-:W-:Y:S11]  /*c830*/  ISETP.NE.AND P4, PT, R5, 0x1, PT ;  /* 0x000000010500780c */ /* 0x000ff60003f85270 */
[----:B------:R-:W-:Y:S02]  /*c840*/  @!UPT UIADD3 URZ, URZ, URZ, URZ ;  /* 0x0000003f3f3ff290 */ /* 0x000fe4000fffe03f */
[----:B------:R-:W-:Y:S05]  /*c850*/  @P4 IMAD.HI.U32 R5, R12, c[0x0][0x330], RZ ;  /* 0x0000cc000c054a27 */ /* 0x000fea00078e00ff */
[----:B------:R-:W-:Y:S02]  /*c860*/  @P4 SHF.R.U32.HI R12, RZ, c[0x0][0x334], R5 ;  /* 0x0000cd00ff0c4a19 */ /* 0x000fe40000011605 */
.L_x_385:
[----:B------:R-:W-:Y:S05]  /*c870*/  BSYNC B0 ;  /* 0x0000000000007941 */ /* 0x000fea0003800000 */
.L_x_383:
[----:B------:R-:W-:Y:S04]  /*c880*/  IMAD.MOV.U32 R5, RZ, RZ, c[0x0][0x32c] ;  /* 0x0000cb00ff057624 */ /* 0x000fe800078e00ff */
[----:B------:R-:W-:Y:S04]  /*c890*/  IMAD R12, R12, R5, -UR6 ;  /* 0x800000060c0c7e24 */ /* 0x000fe8000f8e0205 */
[----:B------:R-:W-:Y:S05]  /*c8a0*/  IMAD.IADD R9, R12, 0x1, -R205 ;  /* 0x000000010c097824 */ /* 0x000fea00078e0acd */
[----:B------:R-:W-:Y:S02]  /*c8b0*/  IADD3 R5, R9, c[0x0][0x32c], RZ ;  /* 0x0000cb0009057a10 */ /* 0x000fe40007ffe0ff */
[----:B------:R-:W-:Y:S02]  /*c8c0*/  IMNMX R4, R4, R9, !PT ;  /* 0x0000000904047217 */ /* 0x000fe40007800200 */
[----:B------:R-:W-:Y:S02]  /*c8d0*/  IMNMX R0, R0, R5, PT ;  /* 0x0000000500007217 */ /* 0x000fe40003800200 */
.L_x_382:
        /* <DEDUP_REMOVED lines=9> */
[----:B------:R-:W-:Y:S02]  /*c970*/  FSEL R21, R6, -INF , !P6 ;  /* 0xff80000006157808 */ /* 0x000fe40007000000 */
[----:B------:R-:W-:Y:S02]  /*c980*/  FMNMX.FTZ R5, R138, R5, !PT ;  /* 0x000000058a057209 */ /* 0x000fe40007810000 */
[----:B------:R-:W-:Y:S02]  /*c990*/  ISETP.LT.OR P5, PT, R0, 0x2, P5 ;  /* 0x000000020000780c */ /* 0x000fe40002fa1670 */
[----:B------:R-:W-:Y:S02]  /*c9a0*/  FMNMX.FTZ R5, R136, R5, !PT ;  /* 0x0000000588057209 */ /* 0x000fe40007810000 */
[----:B------:R-:W-:Y:S02]  /*c9b0*/  ISETP.GT.AND P4, PT, R4, 0x8, P0 ;  /* 0x000000080400780c */ /* 0x000fe40000784270 */
[----:B------:R-:W-:Y:S02]  /*c9c0*/  FMNMX.FTZ R5, R134, R5, !PT ;  /* 0x0000000586057209 */ /* 0x000fe40007810000 */
[----:B------:R-:W-:Y:S02]  /*c9d0*/  FMNMX.FTZ R6, R21, R2, !PT ;  /* 0x0000000215067209 */ /* 0x000fe40007810000 */
[----:B------:R-:W-:Y:S02]  /*c9e0*/  FMNMX.FTZ R5, R132, R5, !PT ;  /* 0x0000000584057209 */ /* 0x000fe40007810000 */
[----:B------:R-:W-:Y:S02]  /*c9f0*/  ISETP.GT.AND P6, PT, R4, 0x9, P0 ;  /* 0x000000090400780c */ /* 0x000fe400007c4270 */
[----:B------:R-:W-:Y:S02]  /*ca00*/  ISETP.LT.OR P4, PT, R0, 0x9, P4 ;  /* 0x000000090000780c */ /* 0x000fe40002781670 */
[----:B------:R-:W-:Y:S02]  /*ca10*/  FSEL R17, R7, -INF , !P5 ;  /* 0xff80000007117808 */ /* 0x000fe40006800000 */
[----:B------:R-:W-:Y:S02]  /*ca20*/  FMNMX.FTZ R5, R168, R5, !PT ;  /* 0x00000005a8057209 */ /* 0x000fe40007810000 */
[----:B------:R-:W-:Y:S02]  /*ca30*/  ISETP.GT.AND P5, PT, R4, 0x10, P0 ;  /* 0x000000100400780c */ /* 0x000fe400007a4270 */
[----:B------:R-:W-:Y:S02]  /*ca40*/  ISETP.LT.OR P6, PT, R0, 0xa, P6 ;  /* 0x0000000a0000780c */ /* 0x000fe400037c1670 */
[----:B------:R-:W-:Y:S02]  /*ca50*/  FSEL R9, R10, -INF , !P4 ;  /* 0xff8000000a097808 */ /* 0x000fe40006000000 */
[----:B------:R-:W-:Y:S02]  /*ca60*/  ISETP.GT.AND P4, PT, R4, 0x11, P0 ;  /* 0x000000110400780c */ /* 0x000fe40000784270 */
[----:B------:R-:W-:Y:S02]  /*ca70*/  FMNMX.FTZ R5, R166, R5, !PT ;  /* 0x00000005a6057209 */ /* 0x000fe40007810000 */
        /* <DEDUP_REMOVED lines=8> */
[----:B------:R-:W-:Y:S02]  /*cb00*/  FMNMX.FTZ R10, R162, R5, !PT ;  /* 0x00000005a20a7209 */ /* 0x000fe40007810000 */
[C---:B------:R-:W-:Y:S02]  /*cb10*/  ISETP.GT.AND P5, PT, R4.reuse, 0x18, P0 ;  /* 0x000000180400780c */ /* 0x040fe400007a4270 */
[----:B------:R-:W-:Y:S02]  /*cb20*/  ISETP.GT.AND P4, PT, R4, 0x19, P0 ;  /* 0x000000190400780c */ /* 0x000fe40000784270 */
[----:B------:R-:W-:Y:S02]  /*cb30*/  FMNMX.FTZ R6, R11, R6, !PT ;  /* 0x000000060b067209 */ /* 0x000fe40007810000 */
[----:B------:R-:W-:Y:S02]  /*cb40*/  FMNMX.FTZ R5, R147, R10, !PT ;  /* 0x0000000a93057209 */ /* 0x000fe40007810000 */
[----:B------:R-:W-:Y:S02]  /*cb50*/  FMNMX.FTZ R10, R137, R6, !PT ;  /* 0x00000006890a7209 */ /* 0x000fe40007810000 */
[C---:B------:R-:W-:Y:S02]  /*cb60*/  ISETP.LT.OR P5, PT, R0.reuse, 0x19, P5 ;  /* 0x000000190000780c */ /* 0x040fe40002fa1670 */
[----:B------:R-:W-:Y:S02]  /*cb70*/  ISETP.LT.OR P4, PT, R0, 0x1a, P4 ;  /* 0x0000001a0000780c */ /* 0x000fe40002781670 */
[----:B------:R-:W-:Y:S02]  /*cb80*/  FSEL R33, R18, -INF , !P5 ;  /* 0xff80000012217808 */ /* 0x000fe40006800000 */
[----:B------:R-:W-:Y:S02]  /*cb90*/  FSEL R133, R19, -INF , !P4 ;  /* 0xff80000013857808 */ /* 0x000fe40006000000 */
[----:B------:R-:W-:Y:S02]  /*cba0*/  FMNMX.FTZ R10, R135, R10, !PT ;  /* 0x0000000a870a7209 */ /* 0x000fe40007810000 */
[C---:B------:R-:W-:Y:S02]  /*cbb0*/  ISETP.GT.AND P4, PT, R4.reuse, 0x20, P0 ;  /* 0x000000200400780c */ /* 0x040fe40000784270 */
[----:B------:R-:W-:Y:S02]  /*cbc0*/  FMNMX.FTZ R10, R33, R10, !PT ;  /* 0x0000000a210a7209 */ /* 0x000fe40007810000 */
[----:B------:R-:W-:Y:S02]  /*cbd0*/  ISETP.GT.AND P6, PT, R4, 0x21, P0 ;  /* 0x000000210400780c */ /* 0x000fe400007c4270 */
[----:B------:R-:W-:Y:S02]  /*cbe0*/  ISETP.LT.OR P4, PT, R0, 0x21, P4 ;  /* 0x000000210000780c */ /* 0x000fe40002781670 */
[----:B------:R-:W-:Y:S02]  /*cbf0*/  FMNMX.FTZ R10, R133, R10, !PT ;  /* 0x0000000a850a7209 */ /* 0x000fe40007810000 */
[----:B------:R-:W-:Y:S02]  /*cc00*/  FSEL R171, R22, -INF , !P4 ;  /* 0xff80000016ab7808 */ /* 0x000fe40006000000 */
[----:B------:R-:W-:Y:S02]  /*cc10*/  ISETP.GT.AND P5, PT, R4, 0x28, P0 ;  /* 0x000000280400780c */ /* 0x000fe400007a4270 */
[----:B------:R-:W-:Y:S02]  /*cc20*/  ISETP.LT.OR P6, PT, R0, 0x22, P6 ;  /* 0x000000220000780c */ /* 0x000fe400037c1670 */
[----:B------:R-:W-:Y:S02]  /*cc30*/  ISETP.GT.AND P4, PT, R4, 0x29, P0 ;  /* 0x000000290400780c */ /* 0x000fe40000784270 */
[----:B------:R-:W-:Y:S02]  /*cc40*/  FSEL R169, R23, -INF , !P6 ;  /* 0xff80000017a97808 */ /* 0x000fe40007000000 */
[----:B------:R-:W-:Y:S02]  /*cc50*/  ISETP.LT.OR P5, PT, R0, 0x29, P5 ;  /* 0x000000290000780c */ /* 0x000fe40002fa1670 */
[----:B------:R-:W-:Y:S02]  /*cc60*/  FMNMX.FTZ R10, R171, R10, !PT ;  /* 0x0000000aab0a7209 */ /* 0x000fe40007810000 */
[----:B------:R-:W-:Y:S02]  /*cc70*/  FSEL R167, R26, -INF , !P5 ;  /* 0xff8000001aa77808 */ /* 0x000fe40006800000 */
[----:B------:R-:W-:Y:S02]  /*cc80*/  ISETP.LT.OR P4, PT, R0, 0x2a, P4 ;  /* 0x0000002a0000780c */ /* 0x000fe40002781670 */
[C---:B------:R-:W-:Y:S02]  /*cc90*/  ISETP.GT.AND P6, PT, R4.reuse, 0x30, P0 ;  /* 0x000000300400780c */ /* 0x040fe400007c4270 */
[----:B------:R-:W-:Y:S02]  /*cca0*/  FMNMX.FTZ R10, R169, R10, !PT ;  /* 0x0000000aa90a7209 */ /* 0x000fe40007810000 */
[----:B------:R-:W-:Y:S02]  /*ccb0*/  FSEL R165, R27, -INF , !P4 ;  /* 0xff8000001ba57808 */ /* 0x000fe40006000000 */
[----:B------:R-:W-:Y:S01]  /*ccc0*/  ISETP.GT.AND P5, PT, R4, 0x31, P0 ;  /* 0x000000310400780c */ /* 0x000fe200007a4270 */
[----:B------:R-:W-:Y:S01]  /*ccd0*/  LDSM.16.MT88.4 R24, [R190+0x100] ;  /* 0x00010000be18783b */ /* 0x000fe20000004200 */
[----:B------:R-:W-:Y:S02]  /*cce0*/  ISETP.LT.OR P6, PT, R0, 0x31, P6 ;  /* 0x000000310000780c */ /* 0x000fe400037c1670 */
[----:B------:R-:W-:Y:S02]  /*ccf0*/  FMNMX.FTZ R10, R167, R10, !PT ;  /* 0x0000000aa70a7209 */ /* 0x000fe40007810000 */
[----:B------:R-:W-:Y:S02]  /*cd00*/  FMNMX.FTZ R5, R146, R5, !PT ;  /* 0x0000000592057209 */ /* 0x000fe40007810000 */
[----:B------:R-:W-:Y:S02]  /*cd10*/  FSEL R145, R30, -INF , !P6 ;  /* 0xff8000001e917808 */ /* 0x000fe40007000000 */
[----:B------:R-:W-:Y:S02]  /*cd20*/  ISETP.GT.AND P4, PT, R4, 0x38, P0 ;  /* 0x000000380400780c */ /* 0x000fe40000784270 */
[----:B------:R-:W-:Y:S02]  /*cd30*/  ISETP.LT.OR P5, PT, R0, 0x32, P5 ;  /* 0x000000320000780c */ /* 0x000fe40002fa1670 */
[----:B------:R-:W-:Y:S02]  /*cd40*/  FMNMX.FTZ R10, R165, R10, !PT ;  /* 0x0000000aa50a7209 */ /* 0x000fe40007810000 */
[----:B------:R-:W-:Y:S02]  /*cd50*/  FMNMX.FTZ R5, R144, R5, !PT ;  /* 0x0000000590057209 */ /* 0x000fe40007810000 */
[----:B------:R-:W-:Y:S02]  /*cd60*/  FSEL R143, R31, -INF , !P5 ;  /* 0xff8000001f8f7808 */ /* 0x000fe40006800000 */
[----:B------:R-:W-:Y:S01]  /*cd70*/  ISETP.GT.AND P0, PT, R4, 0x39, P0 ;  /* 0x000000390400780c */ /* 0x000fe20000704270 */
[----:B------:R-:W-:Y:S01]  /*cd80*/  LDSM.16.MT88.4 R28, [R189+0x100] ;  /* 0x00010000bd1c783b */ /* 0x000fe20000004200 */
[----:B------:R-:W-:Y:S02]  /*cd90*/  FMNMX.FTZ R4, R145, R10, !PT ;  /* 0x0000000a91047209 */ /* 0x000fe40007810000 */
[----:B------:R-:W-:Y:S02]  /*cda0*/  ISETP.LT.OR P4, PT, R0, 0x39, P4 ;  /* 0x000000390000780c */ /* 0x000fe40002781670 */
[----:B------:R-:W-:Y:S02]  /*cdb0*/  FMNMX.FTZ R6, R142, R5, !PT ;  /* 0x000000058e067209 */ /* 0x000fe40007810000 */
[----:B------:R-:W-:Y:S02]  /*cdc0*/  FSEL R141, R34, -INF , !P4 ;  /* 0xff800000228d7808 */ /* 0x000fe40006000000 */
[----:B------:R-:W-:Y:S01]  /*cdd0*/  ISETP.LT.OR P0, PT, R0, 0x3a, P0 ;  /* 0x0000003a0000780c */ /* 0x000fe20000701670 */
[----:B------:R-:W1:Y:S01]  /*cde0*/  SHFL.BFLY PT, R5, R6, 0x2, 0x1f ;  /* 0x0c401f0006057f89 */ /* 0x000e6200000e0000 */
[----:B------:R-:W-:Y:S02]  /*cdf0*/  FMNMX.FTZ R0, R143, R4, !PT ;  /* 0x000000048f007209 */ /* 0x000fe40007810000 */
[----:B------:R-:W-:Y:S02]  /*ce00*/  FSEL R13, R35, -INF , !P0 ;  /* 0xff800000230d7808 */ /* 0x000fe40004000000 */
[----:B------:R-:W-:Y:S04]  /*ce10*/  FMNMX.FTZ R0, R141, R0, !PT ;  /* 0x000000008d007209 */ /* 0x000fe80007810000 */
[----:B------:R-:W-:Y:S05]  /*ce20*/  FMNMX.FTZ R7, R13, R0, !PT ;  /* 0x000000000d077209 */ /* 0x000fea0007810000 */
[----:B------:R-:W2:Y:S01]  /*ce30*/  SHFL.BFLY PT, R4, R7, 0x2, 0x1f ;  /* 0x0c401f0007047f89 */ /* 0x000ea200000e0000 */
[----:B-1----:R-:W-:Y:S07]  /*ce40*/  FMNMX.FTZ R6, R6, R5, !PT ;  /* 0x0000000506067209 */ /* 0x002fee0007810000 */
[----:B------:R-:W1:Y:S01]  /*ce50*/  SHFL.BFLY PT, R15, R6, 0x1, 0x1f ;  /* 0x0c201f00060f7f89 */ /* 0x000e6200000e0000 */
[----:B--2---:R-:W-:Y:S07]  /*ce60*/  FMNMX.FTZ R5, R7, R4, !PT ;  /* 0x0000000407057209 */ /* 0x004fee0007810000 */
[----:B------:R-:W2:Y:S01]  /*ce70*/  SHFL.BFLY PT, R12, R5, 0x1, 0x1f ;  /* 0x0c201f00050c7f89 */ /* 0x000ea200000e0000 */
[----:B-1----:R-:W-:Y:S04]  /*ce80*/  FMNMX.FTZ R0, R6, R15, !PT ;  /* 0x0000000f06007209 */ /* 0x002fe80007810000 */
[C---:B------:R-:W-:Y:S01]  /*ce90*/  FSETP.NEU.FTZ.AND P0, PT, R0.reuse, -INF , PT ;  /* 0xff8000000000780b */ /* 0x040fe20003f1d000 */
[C---:B------:R-:W-:Y:S03]  /*cea0*/  FMUL.FTZ R155, R0.reuse, c[0x0][0x2d0] ;  /* 0x0000b400009b7a20 */ /* 0x040fe60000410000 */
[----:B------:R-:W-:Y:S02]  /*ceb0*/  FSEL R4, R0, RZ, P0 ;  /* 0x000000ff00047208 */ /* 0x000fe40000000000 */
[----:B------:R-:W-:Y:S03]  /*cec0*/  FSEL R155, R155, RZ, P0 ;  /* 0x000000ff9b9b7208 */ /* 0x000fe60000000000 */
[----:B------:R-:W-:Y:S01]  /*ced0*/  FADD.FTZ R3, -R4, R3 ;  /* 0x0000000304037221 */ /* 0x000fe20000010100 */
[----:B--2---:R-:W-:Y:S01]  /*cee0*/  FMNMX.FTZ R12, R5, R12, !PT ;  /* 0x0000000c050c7209 */ /* 0x004fe20007810000 */
[--C-:B------:R-:W-:Y:S02]  /*cef0*/  FFMA.FTZ R14, R140, c[0x0][0x2d0], -R155.reuse ;  /* 0x0000b4008c0e7a23 */ /* 0x100fe4000001089b */
[--C-:B------:R-:W-:Y:S01]  /*cf00*/  FFMA.FTZ R148, R148, c[0x0][0x2d0], -R155.reuse ;  /* 0x0000b40094947a23 */ /* 0x100fe2000001089b */
[C---:B------:R-:W-:Y:S01]  /*cf10*/  FSETP.NEU.FTZ.AND P0, PT, R12.reuse, -INF , PT ;  /* 0xff8000000c00780b */ /* 0x040fe20003f1d000 */
[----:B------:R-:W-:Y:S02]  /*cf20*/  FMUL.FTZ R140, R12, c[0x0][0x2d0] ;  /* 0x0000b4000c8c7a20 */ /* 0x000fe40000410000 */
[--C-:B------:R-:W-:Y:S01]  /*cf30*/  FFMA.FTZ R15, R150, c[0x0][0x2d0], -R155.reuse ;  /* 0x0000b400960f7a23 */ /* 0x100fe2000001089b */
[----:B------:R-:W-:Y:S01]  /*cf40*/  FSEL R5, R12, RZ, P0 ;  /* 0x000000ff0c057208 */ /* 0x000fe20000000000 */
[--C-:B------:R-:W-:Y:S01]  /*cf50*/  FFMA.FTZ R149, R8, c[0x0][0x2d0], -R155.reuse ;  /* 0x0000b40008957a23 */ /* 0x100fe2000001089b */
[----:B------:R-:W-:Y:S01]  /*cf60*/  FSEL R140, R140, RZ, P0 ;  /* 0x000000ff8c8c7208 */ /* 0x000fe20000000000 */
[----:B------:R-:W-:Y:S01]  /*cf70*/  FMUL.FTZ R6, R3, c[0x0][0x2d0] ;  /* 0x0000b40003067a20 */ /* 0x000fe20000410000 */
[----:B------:R-:W-:Y:S01]  /*cf80*/  MUFU.EX2 R148, R148 ;  /* 0x0000009400947308 */ /* 0x000fe20000000800 */
[----:B------:R-:W-:Y:S01]  /*cf90*/  FADD.FTZ R5, -R5, R2 ;  /* 0x0000000205057221 */ /* 0x000fe20000010100 */
[----:B------:R-:W-:Y:S01]  /*cfa0*/  PLOP3.LUT P0, PT, PT, PT, UP0, 0x80, 0x0 ;  /* 0x000000000000781c */ /* 0x000fe20003f0f008 */
[--C-:B------:R-:W-:Y:S02]  /*cfb0*/  FFMA.FTZ R153, R21, c[0x0][0x2d0], -R140.reuse ;  /* 0x0000b40015997a23 */ /* 0x100fe4000001088c */
[----:B------:R-:W1:Y:S01]  /*cfc0*/  LDSM.16.MT88.4 R20, [R195+0x100] ;  /* 0x00010000c314783b */ /* 0x000e620000004200 */
[--C-:B------:R-:W-:Y:S02]  /*cfd0*/  FFMA.FTZ R152, R17, c[0x0][0x2d0], -R140.reuse ;  /* 0x0000b40011987a23 */ /* 0x100fe4000001088c */
[--C-:B------:R-:W-:Y:S02]  /*cfe0*/  FFMA.FTZ R151, R9, c[0x0][0x2d0], -R140.reuse ;  /* 0x0000b40009977a23 */ /* 0x100fe4000001088c */
[--C-:B------:R-:W-:Y:S01]  /*cff0*/  FFMA.FTZ R150, R11, c[0x0][0x2d0], -R140.reuse ;  /* 0x0000b4000b967a23 */ /* 0x100fe2000001088c */
[----:B------:R-:W2:Y:S01]  /*d000*/  MUFU.EX2 R3, R6 ;  /* 0x0000000600037308 */ /* 0x000ea20000000800 */
[----:B------:R-:W-:Y:S02]  /*d010*/  FMUL.FTZ R2, R5, c[0x0][0x2d0] ;  /* 0x0000b40005027a20 */ /* 0x000fe40000410000 */
[--C-:B------:R-:W-:Y:S02]  /*d020*/  FFMA.FTZ R154, R138, c[0x0][0x2d0], -R155.reuse ;  /* 0x0000b4008a9a7a23 */ /* 0x100fe4000001089b */
[--C-:B------:R-:W-:Y:S02]  /*d030*/  FFMA.FTZ R157, R136, c[0x0][0x2d0], -R155.reuse ;  /* 0x0000b400889d7a23 */ /* 0x100fe4000001089b */
[--C-:B------:R-:W-:Y:S02]  /*d040*/  FFMA.FTZ R156, R134, c[0x0][0x2d0], -R155.reuse ;  /* 0x0000b400869c7a23 */ /* 0x100fe4000001089b */
[--C-:B------:R-:W-:Y:S01]  /*d050*/  FFMA.FTZ R159, R132, c[0x0][0x2d0], -R155.reuse ;  /* 0x0000b400849f7a23 */ /* 0x100fe2000001089b */
[----:B------:R-:W3:Y:S01]  /*d060*/  MUFU.EX2 R2, R2 ;  /* 0x0000000200027308 */ /* 0x000ee20000000800 */
[--C-:B------:R-:W-:Y:S02]  /*d070*/  FFMA.FTZ R158, R137, c[0x0][0x2d0], -R140.reuse ;  /* 0x0000b400899e7a23 */ /* 0x100fe4000001088c */
[----:B------:R-:W-:Y:S01]  /*d080*/  LDSM.16.MT88.4 R136, [R189+0x2900] ;  /* 0x00290000bd88783b */ /* 0x000fe20000004200 */
[--C-:B------:R-:W-:Y:S02]  /*d090*/  FFMA.FTZ R161, R135, c[0x0][0x2d0], -R140.reuse ;  /* 0x0000b40087a17a23 */ /* 0x100fe4000001088c */
[--C-:B------:R-:W-:Y:S02]  /*d0a0*/  FFMA.FTZ R160, R33, c[0x0][0x2d0], -R140.reuse ;  /* 0x0000b40021a07a23 */ /* 0x100fe4000001088c */
[--C-:B------:R-:W-:Y:S02]  /*d0b0*/  FFMA.FTZ R163, R133, c[0x0][0x2d0], -R140.reuse ;  /* 0x0000b40085a37a23 */ /* 0x100fe4000001088c */
[----:B------:R-:W4:Y:S01]  /*d0c0*/  MUFU.EX2 R15, R15 ;  /* 0x0000000f000f7308 */ /* 0x000f220000000800 */
[----:B------:R-:W-:Y:S01]  /*d0d0*/  LDSM.16.MT88.4 R32, [R190+0x900] ;  /* 0x00090000be20783b */ /* 0x000fe20000004200 */
[--C-:B------:R-:W-:Y:S02]  /*d0e0*/  FFMA.FTZ R170, R146, c[0x0][0x2d0], -R155.reuse ;  /* 0x0000b40092aa7a23 */ /* 0x100fe4000001089b */
[C---:B--2---:R-:W-:Y:S02]  /*d0f0*/  FMUL.FTZ R4, R3.reuse, R128 ;  /* 0x0000008003047220 */ /* 0x044fe40000410000 */
[C---:B------:R-:W-:Y:S02]  /*d100*/  FMUL.FTZ R5, R3.reuse, R129 ;  /* 0x0000008103057220 */ /* 0x040fe40000410000 */
[C---:B------:R-:W-:Y:S01]  /*d110*/  FMUL.FTZ R8, R3.reuse, R124 ;  /* 0x0000007c03087220 */ /* 0x040fe20000410000 */
[----:B------:R-:W-:Y:S01]  /*d120*/  LDSM.16.MT88.4 R132, [R190+0x2900] ;  /* 0x00290000be84783b */ /* 0x000fe20000004200 */
[----:B------:R-:W-:Y:S01]  /*d130*/  MUFU.EX2 R14, R14 ;  /* 0x0000000e000e7308 */ /* 0x000fe20000000800 */
[C---:B------:R-:W-:Y:S02]  /*d140*/  FMUL.FTZ R9, R3.reuse, R125 ;  /* 0x0000007d03097220 */ /* 0x040fe40000410000 */
[C---:B------:R-:W-:Y:S02]  /*d150*/  FMUL.FTZ R100, R3.reuse, R100 ;  /* 0x0000006403647220 */ /* 0x040fe40000410000 */
[C---:B---3--:R-:W-:Y:S02]  /*d160*/  FMUL.FTZ R6, R2.reuse, R130 ;  /* 0x0000008202067220 */ /* 0x048fe40000410000 */
[C---:B------:R-:W-:Y:S02]  /*d170*/  FMUL.FTZ R7, R2.reuse, R131 ;  /* 0x0000008302077220 */ /* 0x040fe40000410000 */
[C---:B------:R-:W-:Y:S01]  /*d180*/  FMUL.FTZ R10, R2.reuse, R126 ;  /* 0x0000007e020a7220 */ /* 0x040fe20000410000 */
[----:B------:R-:W2:Y:S01]  /*d190*/  MUFU.EX2 R149, R149 ;  /* 0x0000009500957308 */ /* 0x000ea20000000800 */
[C---:B------:R-:W-:Y:S01]  /*d1a0*/  FMUL.FTZ R11, R2.reuse, R127 ;  /* 0x0000007f020b7220 */ /* 0x040fe20000410000 */
[----:B------:R-:W-:Y:S01]  /*d1b0*/  LDSM.16.MT88.4 R128, [R195+0x2900] ;  /* 0x00290000c380783b */ /* 0x000fe20000004200 */
[----:B------:R-:W-:Y:S01]  /*d1c0*/  FMUL.FTZ R101, R3, R101 ;  /* 0x0000006503657220 */ /* 0x000fe20000410000 */
[----:B----4-:R-:W-:Y:S01]  /*d1d0*/  F2FP.PACK_AB R16, R15, R148 ;  /* 0x000000940f10723e */ /* 0x010fe200000000ff */
[C---:B------:R-:W-:Y:S02]  /*d1e0*/  FMUL.FTZ R102, R2.reuse, R102 ;  /* 0x0000006602667220 */ /* 0x040fe40000410000 */
[C---:B------:R-:W-:Y:S02]  /*d1f0*/  FMUL.FTZ R103, R2.reuse, R103 ;  /* 0x0000006702677220 */ /* 0x040fe40000410000 */
[C---:B------:R-:W-:Y:S01]  /*d200*/  FMUL.FTZ R104, R3.reuse, R104 ;  /* 0x0000006803687220 */ /* 0x040fe20000410000 */
[----:B------:R-:W-:Y:S01]  /*d210*/  MUFU.EX2 R153, R153 ;  /* 0x0000009900997308 */ /* 0x000fe20000000800 */
[C---:B------:R-:W-:Y:S01]  /*d220*/  FMUL.FTZ R105, R3.reuse, R105 ;  /* 0x0000006903697220 */ /* 0x040fe20000410000 */
[----:B------:R-:W-:Y:S01]  /*d230*/  LDSM.16.MT88.4 R124, [R188+0x900] ;  /* 0x00090000bc7c783b */ /* 0x000fe20000004200 */
[C---:B------:R-:W-:Y:S02]  /*d240*/  FMUL.FTZ R106, R2.reuse, R106 ;  /* 0x0000006a026a7220 */ /* 0x040fe40000410000 */
[C---:B------:R-:W-:Y:S02]  /*d250*/  FMUL.FTZ R107, R2.reuse, R107 ;  /* 0x0000006b026b7220 */ /* 0x040fe40000410000 */
[C---:B------:R-:W-:Y:S02]  /*d260*/  FMUL.FTZ R108, R3.reuse, R108 ;  /* 0x0000006c036c7220 */ /* 0x040fe40000410000 */
[----:B------:R-:W-:Y:S01]  /*d270*/  FMUL.FTZ R109, R3, R109 ;  /* 0x0000006d036d7220 */ /* 0x000fe20000410000 */
[----:B------:R-:W3:Y:S01]  /*d280*/  MUFU.EX2 R152, R152 ;  /* 0x0000009800987308 */ /* 0x000ee20000000800 */
[C---:B------:R-:W-:Y:S02]  /*d290*/  FMUL.FTZ R110, R2.reuse, R110 ;  /* 0x0000006e026e7220 */ /* 0x040fe40000410000 */
[C---:B------:R-:W-:Y:S01]  /*d2a0*/  FMUL.FTZ R111, R2.reuse, R111 ;  /* 0x0000006f026f7220 */ /* 0x040fe20000410000 */
[----:B--2---:R-:W-:Y:S01]  /*d2b0*/  F2FP.PACK_AB R18, R149, R14 ;  /* 0x0000000e9512723e */ /* 0x004fe200000000ff */
[--C-:B------:R-:W-:Y:S02]  /*d2c0*/  FFMA.FTZ R174, R145, c[0x0][0x2d0], -R140.reuse ;  /* 0x0000b40091ae7a23 */ /* 0x100fe4000001088c */
[--C-:B------:R-:W-:Y:S02]  /*d2d0*/  FFMA.FTZ R221, R143, c[0x0][0x2d0], -R140.reuse ;  /* 0x0000b4008fdd7a23 */ /* 0x100fe4000001088c */
[--C-:B------:R-:W-:Y:S01]  /*d2e0*/  FFMA.FTZ R220, R141, c[0x0][0x2d0], -R140.reuse ;  /* 0x0000b4008ddc7a23 */ /* 0x100fe2000001088c */
        /* <DEDUP_REMOVED lines=9> */
[----:B---3--:R-:W-:Y:S01]  /*d380*/  F2FP.PACK_AB R17, R152, R153 ;  /* 0x000000999811723e */ /* 0x008fe200000000ff */
[C---:B------:R-:W-:Y:S02]  /*d390*/  FMUL.FTZ R119, R2.reuse, R119 ;  /* 0x0000007702777220 */ /* 0x040fe40000410000 */
        /* <DEDUP_REMOVED lines=8> */
[----:B------:R-:W3:Y:S01]  /*d420*/  MUFU.EX2 R157, R157 ;  /* 0x0000009d009d7308 */ /* 0x000ee20000000800 */
[----:B------:R-:W-:Y:S02]  /*d430*/  FMUL.FTZ R39, R2, R39 ;  /* 0x0000002702277220 */ /* 0x000fe40000410000 */
[C---:B------:R-:W-:Y:S01]  /*d440*/  FMUL.FTZ R40, R3.reuse, R40 ;  /* 0x0000002803287220 */ /* 0x040fe20000410000 */
[----:B--2---:R-:W-:Y:S01]  /*d450*/  F2FP.PACK_AB R19, R150, R151 ;  /* 0x000000979613723e */ /* 0x004fe200000000ff */
[C---:B------:R-:W-:Y:S02]  /*d460*/  FMUL.FTZ R41, R3.reuse, R41 ;  /* 0x0000002903297220 */ /* 0x040fe40000410000 */
[C---:B------:R-:W-:Y:S02]  /*d470*/  FMUL.FTZ R42, R2.reuse, R42 ;  /* 0x0000002a022a7220 */ /* 0x040fe40000410000 */
[C---:B------:R-:W-:Y:S01]  /*d480*/  FMUL.FTZ R43, R2.reuse, R43 ;  /* 0x0000002b022b7220 */ /* 0x040fe20000410000 */
[----:B------:R-:W-:Y:S01]  /*d490*/  MUFU.EX2 R156, R156 ;  /* 0x0000009c009c7308 */ /* 0x000fe20000000800 */
[C---:B-1----:R-:W-:Y:S05]  /*d4a0*/  HMMA.16816.F32 R4, R16.reuse, R20, R4 ;  /* 0x000000141004723c */ /* 0x042fea0000001804 */
[C---:B------:R-:W-:Y:S02]  /*d4b0*/  FMUL.FTZ R44, R3.reuse, R44 ;  /* 0x0000002c032c7220 */ /* 0x040fe40000410000 */
[C---:B------:R-:W-:Y:S01]  /*d4c0*/  FMUL.FTZ R45, R3.reuse, R45 ;  /* 0x0000002d032d7220 */ /* 0x040fe20000410000 */
[C---:B------:R-:W-:Y:S01]  /*d4d0*/  HMMA.16816.F32 R8, R16.reuse, R22, R8 ;  /* 0x000000161008723c */ /* 0x040fe20000001808 */
[----:B------:R-:W1:Y:S01]  /*d4e0*/  LDSM.16.MT88.4 R20, [R188+0x100] ;  /* 0x00010000bc14783b */ /* 0x000e620000004200 */
[----:B------:R-:W2:Y:S02]  /*d4f0*/  MUFU.EX2 R159, R159 ;  /* 0x0000009f009f7308 */ /* 0x000ea40000000800 */
[C---:B------:R-:W-:Y:S02]  /*d500*/  FMUL.FTZ R46, R2.reuse, R46 ;  /* 0x0000002e022e7220 */ /* 0x040fe40000410000 */
[C---:B------:R-:W-:Y:S02]  /*d510*/  FMUL.FTZ R47, R2.reuse, R47 ;  /* 0x0000002f022f7220 */ /* 0x040fe40000410000 */
[C---:B------:R-:W-:Y:S04]  /*d520*/  HMMA.16816.F32 R100, R16.reuse, R24, R100 ;  /* 0x000000181064723c */ /* 0x040fe80000001864 */
[C---:B------:R-:W-:Y:S01]  /*d530*/  FMUL.FTZ R48, R3.reuse, R48 ;  /* 0x0000003003307220 */ /* 0x040fe20000410000 */
[----:B------:R-:W-:Y:S01]  /*d540*/  MUFU.EX2 R158, R158 ;  /* 0x0000009e009e7308 */ /* 0x000fe20000000800 */
[C---:B------:R-:W-:Y:S02]  /*d550*/  FMUL.FTZ R49, R3.reuse, R49 ;  /* 0x0000003103317220 */ /* 0x040fe40000410000 */
[C---:B------:R-:W-:Y:S01]  /*d560*/  HMMA.16816.F32 R104, R16.reuse, R26, R104 ;  /* 0x0000001a1068723c */ /* 0x040fe20000001868 */
[----:B------:R-:W4:Y:S03]  /*d570*/  LDSM.16.MT88.4 R24, [R195+0x2100] ;  /* 0x00210000c318783b */ /* 0x000f260000004200 */
[C---:B------:R-:W-:Y:S02]  /*d580*/  FMUL.FTZ R50, R2.reuse, R50 ;  /* 0x0000003202327220 */ /* 0x040fe40000410000 */
[C---:B------:R-:W-:Y:S01]  /*d590*/  FMUL.FTZ R51, R2.reuse, R51 ;  /* 0x0000003302337220 */ /* 0x040fe20000410000 */
[----:B------:R-:W5:Y:S01]  /*d5a0*/  MUFU.EX2 R161, R161 ;  /* 0x000000a100a17308 */ /* 0x000f620000000800 */
[C---:B------:R-:W-:Y:S04]  /*d5b0*/  HMMA.16816.F32 R108, R16.reuse, R28, R108 ;  /* 0x0000001c106c723c */ /* 0x040fe8000000186c */
[C---:B------:R-:W-:Y:S02]  /*d5c0*/  FMUL.FTZ R52, R3.reuse, R52 ;  /* 0x0000003403347220 */ /* 0x040fe40000410000 */
[C---:B------:R-:W-:Y:S02]  /*d5d0*/  FMUL.FTZ R53, R3.reuse, R53 ;  /* 0x0000003503357220 */ /* 0x040fe40000410000 */
[C---:B------:R-:W-:Y:S01]  /*d5e0*/  HMMA.16816.F32 R112, R16.reuse, R30, R112 ;  /* 0x0000001e1070723c */ /* 0x040fe20000001870 */
[----:B------:R-:W2:Y:S01]  /*d5f0*/  LDSM.16.MT88.4 R28, [R190+0x2100] ;  /* 0x00210000be1c783b */ /* 0x000ea20000004200 */
[----:B------:R-:W-:Y:S02]  /*d600*/  MUFU.EX2 R160, R160 ;  /* 0x000000a000a07308 */ /* 0x000fe40000000800 */
[C---:B------:R-:W-:Y:S02]  /*d610*/  FMUL.FTZ R54, R2.reuse, R54 ;  /* 0x0000003602367220 */ /* 0x040fe40000410000 */
[C---:B------:R-:W-:Y:S02]  /*d620*/  FMUL.FTZ R55, R2.reuse, R55 ;  /* 0x0000003702377220 */ /* 0x040fe40000410000 */
[C---:B------:R-:W-:Y:S01]  /*d630*/  FMUL.FTZ R56, R3.reuse, R56 ;  /* 0x0000003803387220 */ /* 0x040fe20000410000 */
[C---:B-1----:R-:W-:Y:S03]  /*d640*/  HMMA.16816.F32 R116, R16.reuse, R20, R116 ;  /* 0x000000141074723c */ /* 0x042fe60000001874 */
[C---:B------:R-:W-:Y:S01]  /*d650*/  FMUL.FTZ R57, R3.reuse, R57 ;  /* 0x0000003903397220 */ /* 0x040fe20000410000 */
[----:B------:R-:W1:Y:S01]  /*d660*/  MUFU.EX2 R163, R163 ;  /* 0x000000a300a37308 */ /* 0x000e620000000800 */
[C---:B------:R-:W-:Y:S02]  /*d670*/  FMUL.FTZ R58, R2.reuse, R58 ;  /* 0x0000003a023a7220 */ /* 0x040fe40000410000 */
[C---:B------:R-:W-:Y:S01]  /*d680*/  FMUL.FTZ R59, R2.reuse, R59 ;  /* 0x0000003b023b7220 */ /* 0x040fe20000410000 */
        /* <DEDUP_REMOVED lines=12> */
[C---:B------:R-:W-:Y:S02]  /*d750*/  FMUL.FTZ R65, R3.reuse, R65 ;  /* 0x0000004103417220 */ /* 0x040fe40000410000 */
[C---:B--2---:R-:W-:Y:S04]  /*d760*/  HMMA.16816.F32 R44, R16.reuse, R28, R44 ;  /* 0x0000001c102c723c */ /* 0x044fe8000000182c */
[C---:B------:R-:W-:Y:S01]  /*d770*/  FMUL.FTZ R66, R2.reuse, R66 ;  /* 0x0000004202427220 */ /* 0x040fe20000410000 */
[----:B------:R-:W-:Y:S01]  /*d780*/  MUFU.EX2 R221, R221 ;  /* 0x000000dd00dd7308 */ /* 0x000fe20000000800 */
[C---:B------:R-:W-:Y:S02]  /*d790*/  FMUL.FTZ R67, R2.reuse, R67 ;  /* 0x0000004302437220 */ /* 0x040fe40000410000 */
[C---:B------:R-:W-:Y:S01]  /*d7a0*/  HMMA.16816.F32 R48, R16.reuse, R30, R48 ;  /* 0x0000001e1030723c */ /* 0x040fe20000001830 */
[----:B------:R-:W2:Y:S03]  /*d7b0*/  LDSM.16.MT88.4 R28, [R195+0x4100] ;  /* 0x00410000c31c783b */ /* 0x000ea60000004200 */
[C---:B------:R-:W-:Y:S02]  /*d7c0*/  FMUL.FTZ R68, R3.reuse, R68 ;  /* 0x0000004403447220 */ /* 0x040fe40000410000 */
[C---:B------:R-:W-:Y:S01]  /*d7d0*/  FMUL.FTZ R69, R3.reuse, R69 ;  /* 0x0000004503457220 */ /* 0x040fe20000410000 */
[----:B------:R-:W-:Y:S01]  /*d7e0*/  MUFU.EX2 R220, R220 ;  /* 0x000000dc00dc7308 */ /* 0x000fe20000000800 */
        /* <DEDUP_REMOVED lines=9> */
[C---:B----4-:R-:W-:Y:S04]  /*d880*/  HMMA.16816.F32 R60, R16.reuse, R24, R60 ;  /* 0x00000018103c723c */ /* 0x050fe8000000183c */
[C---:B------:R-:W-:Y:S02]  /*d890*/  FMUL.FTZ R76, R3.reuse, R76 ;  /* 0x0000004c034c7220 */ /* 0x040fe40000410000 */
[C---:B------:R-:W-:Y:S02]  /*d8a0*/  FMUL.FTZ R77, R3.reuse, R77 ;  /* 0x0000004d034d7220 */ /* 0x040fe40000410000 */
[C---:B------:R-:W-:Y:S01]  /*d8b0*/  HMMA.16816.F32 R64, R16.reuse, R26, R64 ;  /* 0x0000001a1040723c */ /* 0x040fe20000001840 */
[----:B------:R-:W4:Y:S03]  /*d8c0*/  LDSM.16.MT88.4 R24, [R189+0x4100] ;  /* 0x00410000bd18783b */ /* 0x000f260000004200 */
        /* <DEDUP_REMOVED lines=21> */
[C---:B------:R-:W-:Y:S04]  /*da20*/  FMUL.FTZ R92, R3.reuse, R92 ;  /* 0x0000005c035c7220 */ /* 0x040fe80000410000 */
[C---:B------:R-:W-:Y:S01]  /*da30*/  FMUL.FTZ R93, R3.reuse, R93 ;  /* 0x0000005d035d7220 */ /* 0x040fe20000410000 */
[C---:B------:R-:W-:Y:S01]  /*da40*/  HMMA.16816.F32 R88, R16.reuse, R26, R88 ;  /* 0x0000001a1058723c */ /* 0x040fe20000001858 */
[----:B------:R-:W4:Y:S02]  /*da50*/  LDSM.16.MT88.4 R24, [R189+0x900] ;  /* 0x00090000bd18783b */ /* 0x000f240000004200 */
[C---:B------:R-:W-:Y:S02]  /*da60*/  FMUL.FTZ R94, R2.reuse, R94 ;  /* 0x0000005e025e7220 */ /* 0x040fe40000410000 */
[C---:B------:R-:W-:Y:S02]  /*da70*/  FMUL.FTZ R95, R2.reuse, R95 ;  /* 0x0000005f025f7220 */ /* 0x040fe40000410000 */
[C---:B------:R-:W-:Y:S02]  /*da80*/  FMUL.FTZ R96, R3.reuse, R96 ;  /* 0x0000006003607220 */ /* 0x040fe40000410000 */
[----:B------:R-:W-:Y:S03]  /*da90*/  FMUL.FTZ R97, R3, R97 ;  /* 0x0000006103617220 */ /* 0x000fe60000410000 */
[C---:B--2---:R-:W-:Y:S03]  /*daa0*/  HMMA.16816.F32 R92, R16.reuse, R28, R92 ;  /* 0x0000001c105c723c */ /* 0x044fe6000000185c */
[C---:B------:R-:W-:Y:S02]  /*dab0*/  FMUL.FTZ R98, R2.reuse, R98 ;  /* 0x0000006202627220 */ /* 0x040fe40000410000 */
[----:B------:R-:W-:Y:S02]  /*dac0*/  FMUL.FTZ R99, R2, R99 ;  /* 0x0000006302637220 */ /* 0x000fe40000410000 */
[--C-:B------:R-:W-:Y:S02]  /*dad0*/  FFMA.FTZ R168, R168, c[0x0][0x2d0], -R155.reuse ;  /* 0x0000b400a8a87a23 */ /* 0x100fe4000001089b */
[--C-:B------:R-:W-:Y:S03]  /*dae0*/  FFMA.FTZ R173, R166, c[0x0][0x2d0], -R155.reuse ;  /* 0x0000b400a6ad7a23 */ /* 0x100fe6000001089b */
[----:B------:R-:W-:Y:S01]  /*daf0*/  HMMA.16816.F32 R96, R16, R30, R96 ;  /* 0x0000001e1060723c */ /* 0x000fe20000001860 */
[----:B------:R-:W-:Y:S01]  /*db00*/  LDSM.16.MT88.4 R28, [R190+0x4900] ;  /* 0x00490000be1c783b */ /* 0x000fe20000004200 */
[----:B------:R-:W-:Y:S01]  /*db10*/  MUFU.EX2 R168, R168 ;  /* 0x000000a800a87308 */ /* 0x000fe20000000800 */
[--C-:B------:R-:W-:Y:S02]  /*db20*/  FFMA.FTZ R164, R164, c[0x0][0x2d0], -R155.reuse ;  /* 0x0000b400a4a47a23 */ /* 0x100fe4000001089b */
[--C-:B------:R-:W-:Y:S02]  /*db30*/  FFMA.FTZ R175, R162, c[0x0][0x2d0], -R155.reuse ;  /* 0x0000b400a2af7a23 */ /* 0x100fe4000001089b */
[----:B---3--:R-:W-:Y:S01]  /*db40*/  F2FP.PACK_AB R16, R157, R154 ;  /* 0x0000009a9d10723e */ /* 0x008fe200000000ff */
[--C-:B------:R-:W-:Y:S01]  /*db50*/  FFMA.FTZ R162, R171, c[0x0][0x2d0], -R140.reuse ;  /* 0x0000b400aba27a23 */ /* 0x100fe2000001088c */
[----:B------:R-:W-:Y:S03]  /*db60*/  F2FP.PACK_AB R18, R159, R156 ;  /* 0x0000009c9f12723e */ /* 0x000fe600000000ff */
[----:B-----5:R-:W-:Y:S01]  /*db70*/  F2FP.PACK_AB R17, R161, R158 ;  /* 0x0000009ea111723e */ /* 0x020fe200000000ff */
[--C-:B------:R-:W-:Y:S01]  /*db80*/  FFMA.FTZ R171, R144, c[0x0][0x2d0], -R155.reuse ;  /* 0x0000b40090ab7a23 */ /* 0x100fe2000001089b */
[----:B------:R-:W-:Y:S01]  /*db90*/  F2FP.PACK_AB R19, R163, R160 ;  /* 0x000000a0a313723e */ /* 0x000fe200000000ff */
[--C-:B------:R-:W-:Y:S01]  /*dba0*/  FFMA.FTZ R169, R169, c[0x0][0x2d0], -R140.reuse ;  /* 0x0000b400a9a97a23 */ /* 0x100fe2000001088c */
[----:B------:R-:W2:Y:S01]  /*dbb0*/  MUFU.EX2 R173, R173 ;  /* 0x000000ad00ad7308 */ /* 0x000ea20000000800 */
[--C-:B------:R-:W-:Y:S02]  /*dbc0*/  FFMA.FTZ R166, R167, c[0x0][0x2d0], -R140.reuse ;  /* 0x0000b400a7a67a23 */ /* 0x100fe4000001088c */
[--C-:B------:R-:W-:Y:S02]  /*dbd0*/  FFMA.FTZ R167, R147, c[0x0][0x2d0], -R155.reuse ;  /* 0x0000b40093a77a23 */ /* 0x100fe4000001089b */
[C---:B-1----:R-:W-:Y:S01]  /*dbe0*/  HMMA.16816.F32 R4, R16.reuse, R20, R4 ;  /* 0x000000141004723c */ /* 0x042fe20000001804 */
[----:B------:R-:W-:Y:S02]  /*dbf0*/  LDSM.16.MT88.4 R144, [R195+0x5900] ;  /* 0x00590000c390783b */ /* 0x000fe40000004200 */
[----:B------:R-:W-:Y:S02]  /*dc00*/  FFMA.FTZ R155, R142, c[0x0][0x2d0], -R155 ;  /* 0x0000b4008e9b7a23 */ /* 0x000fe4000001089b */
[--C-:B------:R-:W-:Y:S01]  /*dc10*/  FFMA.FTZ R165, R165, c[0x0][0x2d0], -R140.reuse ;  /* 0x0000b400a5a57a23 */ /* 0x100fe2000001088c */
[----:B------:R-:W-:Y:S01]  /*dc20*/  MUFU.EX2 R164, R164 ;  /* 0x000000a400a47308 */ /* 0x000fe20000000800 */
[----:B------:R-:W-:Y:S01]  /*dc30*/  FFMA.FTZ R140, R13, c[0x0][0x2d0], -R140 ;  /* 0x0000b4000d8c7a23 */ /* 0x000fe2000001088c */
[C---:B------:R-:W-:Y:S01]  /*dc40*/  HMMA.16816.F32 R8, R16.reuse, R22, R8 ;  /* 0x000000161008723c */ /* 0x040fe20000001808 */
[----:B------:R-:W1:Y:S03]  /*dc50*/  LDSM.16.MT88.4 R20, [R188+0x2900] ;  /* 0x00290000bc14783b */ /* 0x000e660000004200 */
[----:B------:R-:W-:Y:S01]  /*dc60*/  FFMA.FTZ R148, R3, R210, R148 ;  /* 0x000000d203947223 */ /* 0x000fe20000010094 */
[----:B------:R-:W-:Y:S01]  /*dc70*/  MOV R3, R0 ;  /* 0x0000000000037202 */ /* 0x000fe20000000f00 */
[----:B------:R-:W-:Y:S01]  /*dc80*/  FFMA.FTZ R153, R2, R211, R153 ;  /* 0x000000d302997223 */ /* 0x000fe20000010099 */
[----:B------:R-:W-:Y:S01]  /*dc90*/  MOV R2, R12 ;  /* 0x0000000c00027202 */ /* 0x000fe20000000f00 */
[C---:B------:R-:W-:Y:S01]  /*dca0*/  HMMA.16816.F32 R100, R16.reuse, R32, R100 ;  /* 0x000000201064723c */ /* 0x040fe20000001864 */
[----:B------:R3:W-:Y:S03]  /*dcb0*/  MUFU.EX2 R13, R140 ;  /* 0x0000008c000d7308 */ /* 0x0007e60000000800 */
[----:B------:R-:W-:Y:S02]  /*dcc0*/  FADD.FTZ R15, R15, R148 ;  /* 0x000000940f0f7221 */ /* 0x000fe40000010000 */
[----:B------:R-:W-:Y:S02]  /*dcd0*/  FADD.FTZ R152, R152, R153 ;  /* 0x0000009998987221 */ /* 0x000fe40000010000 */
[C---:B------:R-:W-:Y:S01]  /*dce0*/  HMMA.16816.F32 R104, R16.reuse, R34, R104 ;  /* 0x000000221068723c */ /* 0x040fe20000001868 */
[----:B------:R-:W-:Y:S02]  /*dcf0*/  LDSM.16.MT88.4 R32, [R189+0x4900] ;  /* 0x00490000bd20783b */ /* 0x000fe40000004200 */
[----:B------:R-:W5:Y:S01]  /*dd00*/  MUFU.EX2 R175, R175 ;  /* 0x000000af00af7308 */ /* 0x000f620000000800 */
[----:B------:R-:W-:Y:S04]  /*dd10*/  FADD.FTZ R14, R14, R15 ;  /* 0x0000000f0e0e7221 */ /* 0x000fe80000010000 */
[C---:B----4-:R-:W-:Y:S04]  /*dd20*/  HMMA.16816.F32 R108, R16.reuse, R24, R108 ;  /* 0x00000018106c723c */ /* 0x050fe8000000186c */
[----:B------:R-:W-:Y:S01]  /*dd30*/  FADD.FTZ R149, R149, R14 ;  /* 0x0000000e95957221 */ /* 0x000fe20000010000 */
[----:B------:R-:W-:Y:S03]  /*dd40*/  MUFU.EX2 R162, R162 ;  /* 0x000000a200a27308 */ /* 0x000fe60000000800 */
[C---:B------:R-:W-:Y:S01]  /*dd50*/  HMMA.16816.F32 R112, R16.reuse, R26, R112 ;  /* 0x0000001a1070723c */ /* 0x040fe20000001870 */
[----:B------:R-:W4:Y:S03]  /*dd60*/  LDSM.16.MT88.4 R24, [R195+0x4900] ;  /* 0x00490000c318783b */ /* 0x000f260000004200 */
[----:B------:R-:W-:Y:S03]  /*dd70*/  FADD.FTZ R154, R154, R149 ;  /* 0x000000959a9a7221 */ /* 0x000fe60000010000 */
[----:B------:R-:W1:Y:S01]  /*dd80*/  MUFU.EX2 R169, R169 ;  /* 0x000000a900a97308 */ /* 0x000e620000000800 */
[C---:B------:R-:W-:Y:S01]  /*dd90*/  HMMA.16816.F32 R116, R16.reuse, R124, R116 ;  /* 0x0000007c1074723c */ /* 0x040fe20000001874 */
[----:B---3--:R-:W-:Y:S03]  /*dda0*/  LDSM.16.MT88.4 R140, [R188+0x3900] ;  /* 0x00390000bc8c783b */ /* 0x008fe60000004200 */
[----:B------:R-:W-:Y:S04]  /*ddb0*/  FADD.FTZ R157, R157, R154 ;  /* 0x0000009a9d9d7221 */ /* 0x000fe80000010000 */
[C---:B------:R-:W-:Y:S01]  /*ddc0*/  HMMA.16816.F32 R120, R16.reuse, R126, R120 ;  /* 0x0000007e1078723c */ /* 0x040fe20000001878 */
[----:B------:R-:W-:Y:S01]  /*ddd0*/  LDSM.16.MT88.4 R124, [R190+0x1100] ;  /* 0x00110000be7c783b */ /* 0x000fe20000004200 */
[----:B------:R-:W-:Y:S02]  /*dde0*/  MUFU.EX2 R166, R166 ;  /* 0x000000a600a67308 */ /* 0x000fe40000000800 */
[----:B------:R-:W-:Y:S04]  /*ddf0*/  FADD.FTZ R156, R156, R157 ;  /* 0x0000009d9c9c7221 */ /* 0x000fe80000010000 */
[C---:B------:R-:W-:Y:S04]  /*de00*/  HMMA.16816.F32 R36, R16.reuse, R128, R36 ;  /* 0x000000801024723c */ /* 0x040fe80000001824 */
[----:B------:R-:W3:Y:S01]  /*de10*/  MUFU.EX2 R165, R165 ;  /* 0x000000a500a57308 */ /* 0x000ee20000000800 */
[----:B------:R-:W-:Y:S03]  /*de20*/  FADD.FTZ R159, R159, R156 ;  /* 0x0000009c9f9f7221 */ /* 0x000fe60000010000 */
[C---:B------:R-:W-:Y:S01]  /*de30*/  HMMA.16816.F32 R40, R16.reuse, R130, R40 ;  /* 0x000000821028723c */ /* 0x040fe20000001828 */
[----:B------:R-:W-:Y:S05]  /*de40*/  LDSM.16.MT88.4 R128, [R188+0x1100] ;  /* 0x00110000bc80783b */ /* 0x000fea0000004200 */
[----:B------:R-:W1:Y:S02]  /*de50*/  MUFU.EX2 R167, R167 ;  /* 0x000000a700a77308 */ /* 0x000e640000000800 */
[C---:B------:R-:W-:Y:S08]  /*de60*/  HMMA.16816.F32 R44, R16.reuse, R132, R44 ;  /* 0x00000084102c723c */ /* 0x040ff0000000182c */
[C---:B------:R-:W-:Y:S01]  /*de70*/  HMMA.16816.F32 R48, R16.reuse, R134, R48 ;  /* 0x000000861030723c */ /* 0x040fe20000001830 */
[----:B------:R-:W-:Y:S01]  /*de80*/  LDSM.16.MT88.4 R132, [R190+0x3100] ;  /* 0x00310000be84783b */ /* 0x000fe20000004200 */
[----:B------:R-:W-:Y:S06]  /*de90*/  MUFU.EX2 R171, R171 ;  /* 0x000000ab00ab7308 */ /* 0x000fec0000000800 */
[C---:B------:R-:W-:Y:S04]  /*dea0*/  HMMA.16816.F32 R52, R16.reuse, R136, R52 ;  /* 0x000000881034723c */ /* 0x040fe80000001834 */
[----:B------:R-:W2:Y:S04]  /*deb0*/  MUFU.EX2 R172, R155 ;  /* 0x0000009b00ac7308 */ /* 0x000ea80000000800 */
[C---:B------:R-:W-:Y:S01]  /*dec0*/  HMMA.16816.F32 R56, R16.reuse, R138, R56 ;  /* 0x0000008a1038723c */ /* 0x040fe20000001838 */
[----:B------:R-:W-:Y:S07]  /*ded0*/  LDSM.16.MT88.4 R136, [R189+0x3100] ;  /* 0x00310000bd88783b */ /* 0x000fee0000004200 */
[C---:B-1----:R-:W-:Y:S08]  /*dee0*/  HMMA.16816.F32 R60, R16.reuse, R20, R60 ;  /* 0x00000014103c723c */ /* 0x042ff0000000183c */
[C---:B------:R-:W-:Y:S01]  /*def0*/  HMMA.16816.F32 R64, R16.reuse, R22, R64 ;  /* 0x000000161040723c */ /* 0x040fe20000001840 */
[----:B------:R-:W1:Y:S07]  /*df00*/  LDSM.16.MT88.4 R20, [R188+0x4900] ;  /* 0x00490000bc14783b */ /* 0x000e6e0000004200 */
[C---:B----4-:R-:W-:Y:S08]  /*df10*/  HMMA.16816.F32 R68, R16.reuse, R24, R68 ;  /* 0x000000181044723c */ /* 0x050ff00000001844 */
[C---:B------:R-:W-:Y:S01]  /*df20*/  HMMA.16816.F32 R72, R16.reuse, R26, R72 ;  /* 0x0000001a1048723c */ /* 0x040fe20000001848 */
[----:B------:R-:W4:Y:S07]  /*df30*/  LDSM.16.MT88.4 R24, [R195+0x1100] ;  /* 0x00110000c318783b */ /* 0x000f2e0000004200 */
[C---:B------:R-:W-:Y:S08]  /*df40*/  HMMA.16816.F32 R76, R16.reuse, R28, R76 ;  /* 0x0000001c104c723c */ /* 0x040ff0000000184c */
[C---:B------:R-:W-:Y:S01]  /*df50*/  HMMA.16816.F32 R80, R16.reuse, R30, R80 ;  /* 0x0000001e1050723c */ /* 0x040fe20000001850 */
[----:B------:R-:W3:Y:S07]  /*df60*/  LDSM.16.MT88.4 R28, [R189+0x1100] ;  /* 0x00110000bd1c783b */ /* 0x000eee0000004200 */
[C---:B------:R-:W-:Y:S08]  /*df70*/  HMMA.16816.F32 R84, R16.reuse, R32, R84 ;  /* 0x000000201054723c */ /* 0x040ff00000001854 */
[C---:B------:R-:W-:Y:S01]  /*df80*/  HMMA.16816.F32 R88, R16.reuse, R34, R88 ;  /* 0x000000221058723c */ /* 0x040fe20000001858 */
[----:B------:R-:W4:Y:S07]  /*df90*/  LDSM.16.MT88.4 R32, [R195+0x3100] ;  /* 0x00310000c320783b */ /* 0x000f2e0000004200 */
[C---:B-1----:R-:W-:Y:S08]  /*dfa0*/  HMMA.16816.F32 R92, R16.reuse, R20, R92 ;  /* 0x00000014105c723c */ /* 0x042ff0000000185c */
[----:B------:R-:W-:Y:S01]  /*dfb0*/  HMMA.16816.F32 R96, R16, R22, R96 ;  /* 0x000000161060723c */ /* 0x000fe20000001860 */
[----:B------:R-:W1:Y:S06]  /*dfc0*/  LDSM.16.MT88.4 R20, [R188+0x3100] ;  /* 0x00310000bc14783b */ /* 0x000e6c0000004200 */
[----:B--2---:R-:W-:Y:S01]  /*dfd0*/  F2FP.PACK_AB R16, R173, R168 ;  /* 0x000000a8ad10723e */ /* 0x004fe200000000ff */
[----:B------:R-:W-:Y:S01]  /*dfe0*/  FADD.FTZ R168, R168, R159 ;  /* 0x0000009fa8a87221 */ /* 0x000fe20000010000 */
[----:B-----5:R-:W-:Y:S03]  /*dff0*/  F2FP.PACK_AB R18, R175, R164 ;  /* 0x000000a4af12723e */ /* 0x020fe600000000ff */
[----:B------:R-:W-:Y:S01]  /*e000*/  F2FP.PACK_AB R17, R169, R162 ;  /* 0x000000a2a911723e */ /* 0x000fe200000000ff */
[----:B------:R-:W-:Y:S01]  /*e010*/  FADD.FTZ R173, R173, R168 ;  /* 0x000000a8adad7221 */ /* 0x000fe20000010000 */
[----:B---3--:R-:W-:Y:S03]  /*e020*/  F2FP.PACK_AB R19, R165, R166 ;  /* 0x000000a6a513723e */ /* 0x008fe600000000ff */
[----:B------:R-:W-:Y:S04]  /*e030*/  FADD.FTZ R164, R164, R173 ;  /* 0x000000ada4a47221 */ /* 0x000fe80000010000 */
[C---:B----4-:R-:W-:Y:S03]  /*e040*/  HMMA.16816.F32 R4, R16.reuse, R24, R4 ;  /* 0x000000181004723c */ /* 0x050fe60000001804 */
[----:B------:R-:W-:Y:S05]  /*e050*/  FADD.FTZ R164, R175, R164 ;  /* 0x000000a4afa47221 */ /* 0x000fea0000010000 */
[C---:B------:R-:W-:Y:S01]  /*e060*/  HMMA.16816.F32 R8, R16.reuse, R26, R8 ;  /* 0x0000001a1008723c */ /* 0x040fe20000001808 */
[----:B------:R-:W2:Y:S07]  /*e070*/  LDSM.16.MT88.4 R24, [R195+0x5100] ;  /* 0x00510000c318783b */ /* 0x000eae0000004200 */
[C---:B------:R-:W-:Y:S08]  /*e080*/  HMMA.16816.F32 R100, R16.reuse, R124, R100 ;  /* 0x0000007c1064723c */ /* 0x040ff00000001864 */
[C---:B------:R-:W-:Y:S01]  /*e090*/  HMMA.16816.F32 R104, R16.reuse, R126, R104 ;  /* 0x0000007e1068723c */ /* 0x040fe20000001868 */
[----:B------:R-:W-:Y:S07]  /*e0a0*/  LDSM.16.MT88.4 R124, [R195+0x1900] ;  /* 0x00190000c37c783b */ /* 0x000fee0000004200 */
[C---:B------:R-:W-:Y:S08]  /*e0b0*/  HMMA.16816.F32 R108, R16.reuse, R28, R108 ;  /* 0x0000001c106c723c */ /* 0x040ff0000000186c */
[C---:B------:R-:W-:Y:S01]  /*e0c0*/  HMMA.16816.F32 R112, R16.reuse, R30, R112 ;  /* 0x0000001e1070723c */ /* 0x040fe20000001870 */
[----:B------:R-:W3:Y:S07]  /*e0d0*/  LDSM.16.MT88.4 R28, [R190+0x5100] ;  /* 0x00510000be1c783b */ /* 0x000eee0000004200 */
[C---:B------:R-:W-:Y:S08]  /*e0e0*/  HMMA.16816.F32 R116, R16.reuse, R128, R116 ;  /* 0x000000801074723c */ /* 0x040ff00000001874 */
[C---:B------:R-:W-:Y:S08]  /*e0f0*/  HMMA.16816.F32 R120, R16.reuse, R130, R120 ;  /* 0x000000821078723c */ /* 0x040ff00000001878 */
[C---:B------:R-:W-:Y:S08]  /*e100*/  HMMA.16816.F32 R36, R16.reuse, R32, R36 ;  /* 0x000000201024723c */ /* 0x040ff00000001824 */
[C---:B------:R-:W-:Y:S01]  /*e110*/  HMMA.16816.F32 R40, R16.reuse, R34, R40 ;  /* 0x000000221028723c */ /* 0x040fe20000001828 */
[----:B------:R-:W4:Y:S07]  /*e120*/  LDSM.16.MT88.4 R32, [R189+0x5100] ;  /* 0x00510000bd20783b */ /* 0x000f2e0000004200 */
        /* <DEDUP_REMOVED lines=19> */
[----:B------:R-:W-:Y:S01]  /*e260*/  HMMA.16816.F32 R96, R16, R22, R96 ;  /* 0x000000161060723c */ /* 0x000fe20000001860 */
[----:B------:R-:W1:Y:S06]  /*e270*/  LDSM.16.MT88.4 R20, [R189+0x3900] ;  /* 0x00390000bd14783b */ /* 0x000e6c0000004200 */
[----:B------:R-:W-:Y:S01]  /*e280*/  F2FP.PACK_AB R16, R170, R167 ;  /* 0x000000a7aa10723e */ /* 0x000fe200000000ff */
[----:B------:R-:W-:Y:S01]  /*e290*/  FADD.FTZ R167, R167, R164 ;  /* 0x000000a4a7a77221 */ /* 0x000fe20000010000 */
[----:B------:R-:W-:Y:S03]  /*e2a0*/  F2FP.PACK_AB R18, R172, R171 ;  /* 0x000000abac12723e */ /* 0x000fe600000000ff */
[----:B------:R-:W-:Y:S01]  /*e2b0*/  F2FP.PACK_AB R17, R221, R174 ;  /* 0x000000aedd11723e */ /* 0x000fe200000000ff */
[----:B------:R-:W-:Y:S01]  /*e2c0*/  FADD.FTZ R170, R170, R167 ;  /* 0x000000a7aaaa7221 */ /* 0x000fe20000010000 */
[----:B------:R-:W-:Y:S03]  /*e2d0*/  F2FP.PACK_AB R19, R13, R220 ;  /* 0x000000dc0d13723e */ /* 0x000fe600000000ff */
[----:B------:R-:W-:Y:S04]  /*e2e0*/  FADD.FTZ R171, R171, R170 ;  /* 0x000000aaabab7221 */ /* 0x000fe80000010000 */
[C---:B------:R-:W-:Y:S01]  /*e2f0*/  HMMA.16816.F32 R128, R16.reuse, R124, R4 ;  /* 0x0000007c1080723c */ /* 0x040fe20000001804 */
[----:B------:R-:W5:Y:S02]  /*e300*/  LDSM.16.MT88.4 R4, [R190+0x5900] ;  /* 0x00590000be04783b */ /* 0x000f640000004200 */
[----:B------:R-:W-:Y:S05]  /*e310*/  FADD.FTZ R210, R172, R171 ;  /* 0x000000abacd27221 */ /* 0x000fea0000010000 */
[C---:B------:R-:W-:Y:S01]  /*e320*/  HMMA.16816.F32 R124, R16.reuse, R126, R8 ;  /* 0x0000007e107c723c */ /* 0x040fe20000001808 */
[----:B------:R-:W1:Y:S07]  /*e330*/  LDSM.16.MT88.4 R8, [R189+0x5900] ;  /* 0x00590000bd08783b */ /* 0x000e6e0000004200 */
[C---:B--2---:R-:W-:Y:S08]  /*e340*/  HMMA.16816.F32 R100, R16.reuse, R24, R100 ;  /* 0x000000181064723c */ /* 0x044ff00000001864 */
[C---:B------:R-:W-:Y:S08]  /*e350*/  HMMA.16816.F32 R104, R16.reuse, R26, R104 ;  /* 0x0000001a1068723c */ /* 0x040ff00000001868 */
[C---:B---3--:R-:W-:Y:S08]  /*e360*/  HMMA.16816.F32 R108, R16.reuse, R28, R108 ;  /* 0x0000001c106c723c */ /* 0x048ff0000000186c */
[C---:B------:R-:W-:Y:S08]  /*e370*/  HMMA.16816.F32 R112, R16.reuse, R30, R112 ;  /* 0x0000001e1070723c */ /* 0x040ff00000001870 */
[C---:B----4-:R-:W-:Y:S08]  /*e380*/  HMMA.16816.F32 R116, R16.reuse, R32, R116 ;  /* 0x000000201074723c */ /* 0x050ff00000001874 */
[C---:B------:R-:W-:Y:S08]  /*e390*/  HMMA.16816.F32 R120, R16.reuse, R34, R120 ;  /* 0x000000221078723c */ /* 0x040ff00000001878 */
[C---:B------:R-:W-:Y:S08]  /*e3a0*/  HMMA.16816.F32 R36, R16.reuse, R132, R36 ;  /* 0x000000841024723c */ /* 0x040ff00000001824 */
[C---:B------:R-:W-:Y:S08]  /*e3b0*/  HMMA.16816.F32 R40, R16.reuse, R134, R40 ;  /* 0x000000861028723c */ /* 0x040ff00000001828 */
[C---:B------:R-:W-:Y:S08]  /*e3c0*/  HMMA.16816.F32 R44, R16.reuse, R136, R44 ;  /* 0x00000088102c723c */ /* 0x040ff0000000182c */
[C---:B------:R-:W-:Y:S08]  /*e3d0*/  HMMA.16816.F32 R48, R16.reuse, R138, R48 ;  /* 0x0000008a1030723c */ /* 0x040ff00000001830 */
[C---:B-1----:R-:W-:Y:S08]  /*e3e0*/  HMMA.16816.F32 R52, R16.reuse, R20, R52 ;  /* 0x000000141034723c */ /* 0x042ff00000001834 */
[C---:B------:R-:W-:Y:S01]  /*e3f0*/  HMMA.16816.F32 R56, R16.reuse, R22, R56 ;  /* 0x000000161038723c */ /* 0x040fe20000001838 */
[----:B------:R-:W1:Y:S07]  /*e400*/  LDSM.16.MT88.4 R20, [R188+0x5900] ;  /* 0x00590000bc14783b */ /* 0x000e6e0000004200 */
[C---:B------:R-:W-:Y:S08]  /*e410*/  HMMA.16816.F32 R60, R16.reuse, R140, R60 ;  /* 0x0000008c103c723c */ /* 0x040ff0000000183c */
[C---:B------:R-:W-:Y:S08]  /*e420*/  HMMA.16816.F32 R64, R16.reuse, R142, R64 ;  /* 0x0000008e1040723c */ /* 0x040ff00000001840 */
[C---:B------:R-:W-:Y:S08]  /*e430*/  HMMA.16816.F32 R68, R16.reuse, R144, R68 ;  /* 0x000000901044723c */ /* 0x040ff00000001844 */
[C---:B------:R-:W-:Y:S08]  /*e440*/  HMMA.16816.F32 R72, R16.reuse, R146, R72 ;  /* 0x000000921048723c */ /* 0x040ff00000001848 */
[C---:B-----5:R-:W-:Y:S07]  /*e450*/  HMMA.16816.F32 R76, R16.reuse, R4, R76 ;  /* 0x00000004104c723c */ /* 0x060fee000000184c */
[----:B------:R-:W-:Y:S01]  /*e460*/  FADD.FTZ R5, R151, R152 ;  /* 0x0000009897057221 */ /* 0x000fe20000010000 */
[C---:B------:R-:W-:Y:S04]  /*e470*/  HMMA.16816.F32 R80, R16.reuse, R6, R80 ;  /* 0x000000061050723c */ /* 0x040fe80000001850 */
[----:B------:R-:W-:Y:S04]  /*e480*/  FADD.FTZ R5, R150, R5 ;  /* 0x0000000596057221 */ /* 0x000fe80000010000 */
[C---:B------:R-:W-:Y:S04]  /*e490*/  HMMA.16816.F32 R84, R16.reuse, R8, R84 ;  /* 0x000000081054723c */ /* 0x040fe80000001854 */
[----:B------:R-:W-:Y:S04]  /*e4a0*/  FADD.FTZ R158, R158, R5 ;  /* 0x000000059e9e7221 */ /* 0x000fe80000010000 */
[C---:B------:R-:W-:Y:S04]  /*e4b0*/  HMMA.16816.F32 R88, R16.reuse, R10, R88 ;  /* 0x0000000a1058723c */ /* 0x040fe80000001858 */
[----:B------:R-:W-:Y:S04]  /*e4c0*/  FADD.FTZ R161, R161, R158 ;  /* 0x0000009ea1a17221 */ /* 0x000fe80000010000 */
[----:B------:R-:W-:Y:S01]  /*e4d0*/  FADD.FTZ R160, R160, R161 ;  /* 0x000000a1a0a07221 */ /* 0x000fe20000010000 */
[C---:B-1----:R-:W-:Y:S03]  /*e4e0*/  HMMA.16816.F32 R92, R16.reuse, R20, R92 ;  /* 0x00000014105c723c */ /* 0x042fe6000000185c */
[----:B------:R-:W-:Y:S04]  /*e4f0*/  FADD.FTZ R163, R163, R160 ;  /* 0x000000a0a3a37221 */ /* 0x000fe80000010000 */
[----:B------:R-:W-:Y:S01]  /*e500*/  FADD.FTZ R162, R162, R163 ;  /* 0x000000a3a2a27221 */ /* 0x000fe20000010000 */
[----:B------:R-:W-:Y:S04]  /*e510*/  HMMA.16816.F32 R96, R16, R22, R96 ;  /* 0x000000161060723c */ /* 0x000fe80000001860 */
[----:B------:R-:W-:Y:S04]  /*e520*/  FADD.FTZ R169, R169, R162 ;  /* 0x000000a2a9a97221 */ /* 0x000fe80000010000 */
[----:B------:R-:W-:Y:S04]  /*e530*/  FADD.FTZ R166, R166, R169 ;  /* 0x000000a9a6a67221 */ /* 0x000fe80000010000 */
[----:B------:R-:W-:Y:S04]  /*e540*/  FADD.FTZ R165, R165, R166 ;  /* 0x000000a6a5a57221 */ /* 0x000fe80000010000 */
[----:B------:R-:W-:Y:S04]  /*e550*/  FADD.FTZ R174, R174, R165 ;  /* 0x000000a5aeae7221 */ /* 0x000fe80000010000 */
[----:B------:R-:W-:Y:S04]  /*e560*/  FADD.FTZ R221, R221, R174 ;  /* 0x000000aedddd7221 */ /* 0x000fe80000010000 */
[----:B------:R-:W-:Y:S04]  /*e570*/  FADD.FTZ R220, R220, R221 ;  /* 0x000000dddcdc7221 */ /* 0x000fe80000010000 */
[----:B------:R-:W-:Y:S01]  /*e580*/  FADD.FTZ R211, R13, R220 ;  /* 0x000000dc0dd37221 */ /* 0x000fe20000010000 */
[----:B------:R-:W-:-:S05]  /*e590*/  @P0 BRA `(.L_x_386) ;  /* 0xffffcc0000000947 */ /* 0x000fca000383ffff */
.L_x_377:
[----:B------:R-:W1:Y:S01]  /*e5a0*/  SHFL.BFLY PT, R3, R210, 0x2, 0x1f ;  /* 0x0c401f00d2037f89 */ /* 0x000e6200000e0000 */
[----:B------:R-:W-:-:S02]  /*e5b0*/  MOV R7, RZ ;  /* 0x000000ff00077202 */ /* 0x000fc40000000f00 */
[----:B------:R-:W-:Y:S01]  /*e5c0*/  MOV R4, RZ ;  /* 0x000000ff00047202 */ /* 0x000fe20000000f00 */
[----:B------:R-:W2:Y:S01]  /*e5d0*/  SHFL.BFLY PT, R2, R211, 0x2, 0x1f ;  /* 0x0c401f00d3027f89 */ /* 0x000ea200000e0000 */
[----:B------:R-:W-:Y:S01]  /*e5e0*/  PLOP3.LUT P2, PT, PT, PT, PT, 0x8, 0x0 ;  /* 0x000000000000781c */ /* 0x000fe20003f4e170 */
[----:B-1----:R-:W-:Y:S02]  /*e5f0*/  FADD.FTZ R3, R3, R210 ;  /* 0x000000d203037221 */ /* 0x002fe40000010000 */
[----:B--2---:R-:W-:-:S03]  /*e600*/  FADD.FTZ R2, R2, R211 ;  /* 0x000000d302027221 */ /* 0x004fc60000010000 */
[----:B------:R-:W1:Y:S04]  /*e610*/  SHFL.BFLY PT, R6, R3, 0x1, 0x1f ;  /* 0x0c201f0003067f89 */ /* 0x000e6800000e0000 */
[----:B------:R-:W2:Y:S01]  /*e620*/  SHFL.BFLY PT, R5, R2, 0x1, 0x1f ;  /* 0x0c201f0002057f89 */ /* 0x000ea200000e0000 */
[----:B-1----:R-:W-:Y:S02]  /*e630*/  FADD.FTZ R6, R3, R6 ;  /* 0x0000000603067221 */ /* 0x002fe40000010000 */
[----:B--2---:R-:W-:-:S03]  /*e640*/  FADD.FTZ R5, R5, R2 ;  /* 0x0000000205057221 */ /* 0x004fc60000010000 */
[----:B------:R-:W-:Y:S02]  /*e650*/  FSETP.NE.FTZ.AND P1, PT, R6, RZ, PT ;  /* 0x000000ff0600720b */ /* 0x000fe40003f35000 */
[----:B------:R-:W-:-:S11]  /*e660*/  FSETP.NE.FTZ.AND P0, PT, R5, RZ, PT ;  /* 0x000000ff0500720b */ /* 0x000fd60003f15000 */
[----:B------:R-:W1:Y:S01]  /*e670*/  @P1 MUFU.RCP R7, R6 ;  /* 0x0000000600071308 */ /* 0x000e620000001000 */
[----:B------:R-:W-:Y:S02]  /*e680*/  @P1 MOV R10, 0x3f317218 ;  /* 0x3f317218000a1802 */ /* 0x000fe40000000f00 */
[----:B------:R-:W-:-:S05]  /*e690*/  @P0 MOV R11, 0x3f317218 ;  /* 0x3f317218000b0802 */ /* 0x000fca0000000f00 */
[----:B------:R-:W2:Y:S01]  /*e6a0*/  @P1 MUFU.LG2 R6, R6 ;  /* 0x0000000600061308 */ /* 0x000ea20000000c00 */
[----:B------:R-:W-:-:S07]  /*e6b0*/  @P0 FMUL.FTZ R11, R11, c[0x0][0x2d0] ;  /* 0x0000b4000b0b0a20 */ /* 0x000fce0000410000 */
[----:B------:R-:W3:Y:S01]  /*e6c0*/  @P0 MUFU.LG2 R8, R5 ;  /* 0x0000000500080308 */ /* 0x000ee20000000c00 */
[C---:B-1----:R-:W-:Y:S02]  /*e6d0*/  FMUL.FTZ R128, R7.reuse, R128 ;  /* 0x0000008007807220 */ /* 0x042fe40000410000 */
[C---:B------:R-:W-:Y:S02]  /*e6e0*/  FMUL.FTZ R129, R7.reuse, R129 ;  /* 0x0000008107817220 */ /* 0x040fe40000410000 */
[C---:B------:R-:W-:Y:S02]  /*e6f0*/  FMUL.FTZ R124, R7.reuse, R124 ;  /* 0x0000007c077c7220 */ /* 0x040fe40000410000 */
[----:B------:R-:W-:Y:S01]  /*e700*/  FMUL.FTZ R125, R7, R125 ;  /* 0x0000007d077d7220 */ /* 0x000fe20000410000 */
[----:B------:R1:W4:Y:S01]  /*e710*/  @P0 MUFU.RCP R4, R5 ;  /* 0x0000000500040308 */ /* 0x0003220000001000 */
[----:B--2---:R-:W-:Y:S02]  /*e720*/  @P1 FMUL.FTZ R9, R6, 0.69314718246459960938 ;  /* 0x3f31721806091820 */ /* 0x004fe40000410000 */
[----:B------:R-:W-:-:S02]  /*e730*/  @P1 FMUL.FTZ R6, R10, c[0x0][0x2d0] ;  /* 0x0000b4000a061a20 */ /* 0x000fc40000410000 */
[C---:B------:R-:W-:Y:S02]  /*e740*/  FMUL.FTZ R100, R7.reuse, R100 ;  /* 0x0000006407647220 */ /* 0x040fe40000410000 */
[C---:B------:R-:W-:Y:S02]  /*e750*/  FMUL.FTZ R101, R7.reuse, R101 ;  /* 0x0000006507657220 */ /* 0x040fe40000410000 */
[----:B---3--:R-:W-:Y:S02]  /*e760*/  @P0 FMUL.FTZ R8, R8, 0.69314718246459960938 ;  /* 0x3f31721808080820 */ /* 0x008fe40000410000 */
[C---:B------:R-:W-:Y:S02]  /*e770*/  FMUL.FTZ R104, R7.reuse, R104 ;  /* 0x0000006807687220 */ /* 0x040fe40000410000 */
[C---:B------:R-:W-:Y:S02]  /*e780*/  FMUL.FTZ R105, R7.reuse, R105 ;  /* 0x0000006907697220 */ /* 0x040fe40000410000 */
[C---:B------:R-:W-:Y:S01]  /*e790*/  FMUL.FTZ R108, R7.reuse, R108 ;  /* 0x0000006c076c7220 */ /* 0x040fe20000410000 */
[----:B-1----:R-:W-:Y:S01]  /*e7a0*/  MOV R5, 0xff800000 ;  /* 0xff80000000057802 */ /* 0x002fe20000000f00 */
        /* <DEDUP_REMOVED lines=38> */
[----:B------:R-:W-:Y:S01]  /*ea10*/  FMUL.FTZ R97, R7, R97 ;  /* 0x0000006107617220 */ /* 0x000fe20000410000 */
[----:B------:R-:W-:Y:S01]  /*ea20*/  MOV R7, 0xff800000 ;  /* 0xff80000000077802 */ /* 0x000fe20000000f00 */
[C---:B----4-:R-:W-:Y:S02]  /*ea30*/  FMUL.FTZ R130, R4.reuse, R130 ;  /* 0x0000008204827220 */ /* 0x050fe40000410000 */
        /* <DEDUP_REMOVED lines=49> */
.L_x_344:
[----:B------:R-:W-:Y:S05]  /*ed50*/  @P2 BRA `(.L_x_387) ;  /* 0x0000197000002947 */ /* 0x000fea0003800000 */
[----:B------:R-:W1:Y:S01]  /*ed60*/  S2R R9, SR_CTAID.Y ;  /* 0x0000000000097919 */ /* 0x000e620000002600 */
[----:B------:R-:W-:Y:S01]  /*ed70*/  IMAD R8, RZ, RZ, -UR15 ;  /* 0x8000000fff087e24 */ /* 0x000fe2000f8e02ff */
[----:B------:R-:W-:Y:S01]  /*ed80*/  USHF.R.S32.HI UR6, URZ, 0x1f, UR15 ;  /* 0x0000001f3f067899 */ /* 0x000fe2000801140f */
[----:B------:R-:W-:Y:S01]  /*ed90*/  BSSY B0, `(.L_x_388) ;  /* 0x0000101000007945 */ /* 0x000fe20003800000 */
[----:B------:R-:W2:Y:S01]  /*eda0*/  S2R R4, SR_TID.X ;  /* 0x0000000000047919 */ /* 0x000ea20000002100 */
[----:B------:R-:W-:-:S02]  /*edb0*/  ULDC.64 UR4, c[0x0][0x4d0] ;  /* 0x0001340000047ab9 */ /* 0x000fc40000000a00 */
[----:B------:R-:W-:Y:S01]  /*edc0*/  UIMAD UR7, UR6, UR4, URZ ;  /* 0x00000004060772a4 */ /* 0x000fe2000f8e023f */
[----:B------:R-:W3:Y:S01]  /*edd0*/  S2R R11, SR_CTAID.Z ;  /* 0x00000000000b7919 */ /* 0x000ee20000002700 */
[----:B------:R-:W-:Y:S02]  /*ede0*/  UIMAD.WIDE.U32 UR8, UR15, UR4, URZ ;  /* 0x000000040f0872a5 */ /* 0x000fe4000f8e003f */
[----:B------:R-:W-:Y:S01]  /*edf0*/  UIMAD UR7, UR15, UR5, UR7 ;  /* 0x000000050f0772a4 */ /* 0x000fe2000f8e0207 */
[----:B------:R-:W4:Y:S02]  /*ee00*/  S2R R12, SR_CTAID.X ;  /* 0x00000000000c7919 */ /* 0x000f240000002500 */
[----:B------:R-:W-:Y:S01]  /*ee10*/  ULDC.64 UR4, c[0x0][0x438] ;  /* 0x00010e0000047ab9 */ /* 0x000fe20000000a00 */
[----:B------:R-:W-:Y:S01]  /*ee20*/  MOV R19, UR9 ;  /* 0x0000000900137c02 */ /* 0x000fe20008000f00 */
[----:B------:R-:W-:Y:S01]  /*ee30*/  UIMAD.WIDE.U32 UR10, UR15, UR4, URZ ;  /* 0x000000040f0a72a5 */ /* 0x000fe2000f8e003f */
[----:B------:R-:W-:Y:S01]  /*ee40*/  IMAD.U32 R18, RZ, RZ, UR8 ;  /* 0x00000008ff127e24 */ /* 0x000fe2000f8e00ff */
[----:B------:R-:W-:-:S02]  /*ee50*/  UIMAD UR4, UR6, UR4, URZ ;  /* 0x00000004060472a4 */ /* 0x000fc4000f8e023f */
[----:B------:R-:W-:Y:S02]  /*ee60*/  UIADD3 UR7, UR9, UR7, URZ ;  /* 0x0000000709077290 */ /* 0x000fe4000fffe03f */
[----:B------:R-:W-:Y:S01]  /*ee70*/  UIMAD UR4, UR15, UR5, UR4 ;  /* 0x000000050f0472a4 */ /* 0x000fe2000f8e0204 */
[----:B------:R-:W-:Y:S01]  /*ee80*/  MOV R16, UR10 ;  /* 0x0000000a00107c02 */ /* 0x000fe20008000f00 */
[----:B-1----:R-:W-:Y:S02]  /*ee90*/  IMAD R8, R8, c[0x0][0x550], R9 ;  /* 0x0001540008087a24 */ /* 0x002fe400078e0209 */
[----:B------:R-:W-:Y:S01]  /*eea0*/  UIADD3 UR4, UR11, UR4, URZ ;  /* 0x000000040b047290 */ /* 0x000fe2000fffe03f */
[----:B------:R-:W-:Y:S01]  /*eeb0*/  IMAD.U32 R17, RZ, RZ, UR11 ;  /* 0x0000000bff117e24 */ /* 0x000fe2000f8e00ff */
[----:B--2---:R-:W-:Y:S01]  /*eec0*/  SHF.R.S32.HI R9, RZ, 0x1f, R4 ;  /* 0x0000001fff097819 */ /* 0x004fe20000011404 */
[----:B------:R-:W-:-:S03]  /*eed0*/  IMAD.U32 R19, RZ, RZ, UR7 ;  /* 0x00000007ff137e24 */ /* 0x000fc6000f8e00ff */
[CC--:B------:R-:W-:Y:S01]  /*eee0*/  LEA.HI R0, R9.reuse, R4.reuse, RZ, 0x5 ;  /* 0x0000000409007211 */ /* 0x0c0fe200078f28ff */
[----:B------:R-:W-:Y:S01]  /*eef0*/  IMAD.U32 R17, RZ, RZ, UR4 ;  /* 0x00000004ff117e24 */ /* 0x000fe2000f8e00ff */
[-C--:B------:R-:W-:Y:S01]  /*ef00*/  LEA.HI R9, R9, R4.reuse, RZ, 0x2 ;  /* 0x0000000409097211 */ /* 0x080fe200078f10ff */
[C---:B---3--:R-:W-:Y:S01]  /*ef10*/  IMAD.WIDE.U32 R18, R11.reuse, c[0x0][0x4d8], R18 ;  /* 0x000136000b127a25 */ /* 0x048fe200078e0012 */
[----:B------:R-:W-:Y:S02]  /*ef20*/  LOP3.LUT R13, R0, 0xffffffe0, RZ, 0xc0, !PT ;  /* 0xffffffe0000d7812 */ /* 0x000fe400078ec0ff */
[----:B------:R-:W-:Y:S01]  /*ef30*/  SHF.R.S32.HI R15, RZ, 0x5, R0 ;  /* 0x00000005ff0f7819 */ /* 0x000fe20000011400 */
[----:B------:R-:W-:Y:S01]  /*ef40*/  IMAD.WIDE.U32 R16, R11, c[0x0][0x440], R16 ;  /* 0x000110000b107a25 */ /* 0x000fe200078e0010 */
[----:B------:R-:W-:Y:S02]  /*ef50*/  SHF.R.S32.HI R0, RZ, 0x1f, R0 ;  /* 0x0000001fff007819 */ /* 0x000fe40000011400 */
[----:B------:R-:W-:Y:S01]  /*ef60*/  LOP3.LUT R9, R9, 0xfffffffc, RZ, 0xc0, !PT ;  /* 0xfffffffc09097812 */ /* 0x000fe200078ec0ff */
[----:B------:R-:W-:Y:S01]  /*ef70*/  IMAD.IADD R6, R4, 0x1, -R13 ;  /* 0x0000000104067824 */ /* 0x000fe200078e0a0d */
[----:B------:R-:W-:Y:S01]  /*ef80*/  LEA.HI R0, R0, R15, RZ, 0x3 ;  /* 0x0000000f00007211 */ /* 0x000fe200078f18ff */
[----:B------:R-:W-:Y:S01]  /*ef90*/  IMAD.MOV.U32 R20, RZ, RZ, R18 ;  /* 0x000000ffff147224 */ /* 0x000fe200078e0012 */
[----:B------:R-:W-:-:S02]  /*efa0*/  IADD3 R9, -R9, R4, RZ ;  /* 0x0000000409097210 */ /* 0x000fc40007ffe1ff */
[----:B------:R-:W-:Y:S02]  /*efb0*/  LOP3.LUT R0, R0, 0xffffff8, RZ, 0xc0, !PT ;  /* 0x0ffffff800007812 */ /* 0x000fe400078ec0ff */
[----:B------:R-:W-:Y:S02]  /*efc0*/  SHF.R.S32.HI R13, RZ, 0x1f, R6 ;  /* 0x0000001fff0d7819 */ /* 0x000fe40000011406 */
[----:B------:R-:W-:Y:S01]  /*efd0*/  SHF.R.S32.HI R10, RZ, 0x1f, R11 ;  /* 0x0000001fff0a7819 */ /* 0x000fe2000001140b */
[----:B------:R-:W-:Y:S01]  /*efe0*/  IMAD.IADD R15, R15, 0x1, -R0 ;  /* 0x000000010f0f7824 */ /* 0x000fe200078e0a00 */
[----:B------:R-:W-:Y:S02]  /*eff0*/  LEA.HI R0, R9, R9, RZ, 0x1 ;  /* 0x0000000909007211 */ /* 0x000fe400078f08ff */
[----:B------:R-:W-:Y:S01]  /*f000*/  LEA.HI R4, R13, R6, RZ, 0x2 ;  /* 0x000000060d047211 */ /* 0x000fe200078f10ff */
[----:B------:R-:W-:Y:S01]  /*f010*/  IMAD.MOV.U32 R13, RZ, RZ, c[0x0][0x4e8] ;  /* 0x00013a00ff0d7624 */ /* 0x000fe200078e00ff */
[----:B------:R-:W-:-:S02]  /*f020*/  LOP3.LUT R0, R0, 0x1ffffffe, RZ, 0xc0, !PT ;  /* 0x1ffffffe00007812 */ /* 0x000fc400078ec0ff */
[----:B------:R-:W-:Y:S02]  /*f030*/  SHF.R.S32.HI R14, RZ, 0x2, R4 ;  /* 0x00000002ff0e7819 */ /* 0x000fe40000011404 */
[----:B------:R-:W-:Y:S01]  /*f040*/  IADD3 R0, R9, -R0, RZ ;  /* 0x8000000009007210 */ /* 0x000fe20007ffe0ff */
[----:B------:R-:W-:Y:S01]  /*f050*/  BAR.SYNC.DEFER_BLOCKING 0x1, 0x100 ;  /* 0x0044000000007b1d */ /* 0x000fe20000010000 */
[----:B------:R-:W-:Y:S01]  /*f060*/  ISETP.NE.AND P1, PT, R13, 0x1, PT ;  /* 0x000000010d00780c */ /* 0x000fe20003f25270 */
[----:B------:R-:W-:Y:S01]  /*f070*/  IMAD R15, R15, 0x10, R14 ;  /* 0x000000100f0f7824 */ /* 0x000fe200078e020e */
[----:B------:R-:W-:Y:S01]  /*f080*/  MOV R22, R16 ;  /* 0x0000001000167202 */ /* 0x000fe20000000f00 */
[----:B------:R-:W-:Y:S02]  /*f090*/  IMAD R14, R10, c[0x0][0x4d8], RZ ;  /* 0x000136000a0e7a24 */ /* 0x000fe400078e02ff */
[----:B------:R-:W-:Y:S01]  /*f0a0*/  IMAD R9, R0, 0x8, R15 ;  /* 0x0000000800097824 */ /* 0x000fe200078e020f */
[----:B------:R-:W-:Y:S01]  /*f0b0*/  SHF.R.S32.HI R0, RZ, 0x1f, R8 ;  /* 0x0000001fff007819 */ /* 0x000fe20000011408 */
[----:B------:R-:W-:-:S02]  /*f0c0*/  IMAD R10, R10, c[0x0][0x440], RZ ;  /* 0x000110000a0a7a24 */ /* 0x000fc400078e02ff */
[C---:B------:R-:W-:Y:S01]  /*f0d0*/  IMAD R14, R11.reuse, c[0x0][0x4dc], R14 ;  /* 0x000137000b0e7a24 */ /* 0x040fe200078e020e */
[C---:B----4-:R-:W-:Y:S01]  /*f0e0*/  LEA R9, R12.reuse, R9, 0x7 ;  /* 0x000000090c097211 */ /* 0x050fe200078e38ff */
[----:B------:R-:W-:Y:S01]  /*f0f0*/  IMAD R10, R11, c[0x0][0x444], R10 ;  /* 0x000111000b0a7a24 */ /* 0x000fe200078e020a */
[----:B------:R-:W-:Y:S01]  /*f100*/  LEA R12, R12, R15, 0x7 ;  /* 0x0000000f0c0c7211 */ /* 0x000fe200078e38ff */
[----:B------:R-:W-:Y:S01]  /*f110*/  IMAD.IADD R21, R19, 0x1, R14 ;  /* 0x0000000113157824 */ /* 0x000fe200078e020e */
[----:B------:R-:W-:Y:S01]  /*f120*/  MOV R11, R9 ;  /* 0x00000009000b7202 */ /* 0x000fe20000000f00 */
[----:B------:R-:W-:Y:S02]  /*f130*/  IMAD.IADD R23, R17, 0x1, R10 ;  /* 0x0000000111177824 */ /* 0x000fe400078e020a */
[----:B------:R-:W-:-:S04]  /*f140*/  @P1 IMAD.HI.U32 R10, R9, c[0x0][0x4ec], RZ ;  /* 0x00013b00090a1a27 */ /* 0x000fc800078e00ff */
[C---:B------:R-:W-:Y:S01]  /*f150*/  IMAD R17, R0.reuse, c[0x0][0x4e0], RZ ;  /* 0x0001380000117a24 */ /* 0x040fe200078e02ff */
[----:B------:R-:W-:Y:S01]  /*f160*/  @P1 SHF.R.U32.HI R11, RZ, c[0x0][0x4f0], R10 ;  /* 0x00013c00ff0b1a19 */ /* 0x000fe2000001160a */
[----:B------:R-:W-:Y:S01]  /*f170*/  IMAD R19, R0, c[0x0][0x448], RZ ;  /* 0x0001120000137a24 */ /* 0x000fe200078e02ff */
[----:B------:R-:W-:Y:S01]  /*f180*/  MOV R10, R9 ;  /* 0x00000009000a7202 */ /* 0x000fe20000000f00 */
[C---:B------:R-:W-:Y:S01]  /*f190*/  IMAD R17, R8.reuse, c[0x0][0x4e4], R17 ;  /* 0x0001390008117a24 */ /* 0x040fe200078e0211 */
[--C-:B------:R-:W-:Y:S01]  /*f1a0*/  SHF.R.S32.HI R14, RZ, 0x1f, R11.reuse ;  /* 0x0000001fff0e7819 */ /* 0x100fe2000001140b */
[----:B------:R-:W-:Y:S02]  /*f1b0*/  IMAD.MOV R0, RZ, RZ, -R11 ;  /* 0x000000ffff007224 */ /* 0x000fe400078e0a0b */
[C---:B------:R-:W-:Y:S02]  /*f1c0*/  IMAD R19, R8.reuse, c[0x0][0x44c], R19 ;  /* 0x0001130008137a24 */ /* 0x040fe400078e0213 */
[----:B------:R-:W-:-:S04]  /*f1d0*/  IMAD.WIDE.U32 R22, R8, c[0x0][0x448], R22 ;  /* 0x0001120008167a25 */ /* 0x000fc800078e0016 */
[----:B------:R-:W-:-:S04]  /*f1e0*/  IMAD.WIDE.U32 R20, R8, c[0x0][0x4e0], R20 ;  /* 0x0001380008147a25 */ /* 0x000fc800078e0014 */
[----:B------:R-:W-:Y:S01]  /*f1f0*/  @P1 IMAD.HI.U32 R8, R9, c[0x0][0x4ec], RZ ;  /* 0x00013b0009081a27 */ /* 0x000fe200078e00ff */
[----:B------:R-:W-:-:S03]  /*f200*/  IADD3 R16, P0, R11, R20, RZ ;  /* 0x000000140b107210 */ /* 0x000fc60007f1e0ff */
[----:B------:R-:W-:Y:S01]  /*f210*/  IMAD R0, R0, c[0x0][0x4e8], R9 ;  /* 0x00013a0000007a24 */ /* 0x000fe200078e0209 */
[----:B------:R-:W-:Y:S01]  /*f220*/  @P1 SHF.R.U32.HI R10, RZ, c[0x0][0x4f0], R8 ;  /* 0x00013c00ff0a1a19 */ /* 0x000fe20000011608 */
[----:B------:R-:W-:Y:S01]  /*f230*/  IMAD.IADD R23, R23, 0x1, R19 ;  /* 0x0000000117177824 */ /* 0x000fe200078e0213 */
[----:B------:R-:W-:Y:S01]  /*f240*/  IADD3.X R17, R14, R21, R17, P0, !PT ;  /* 0x000000150e117210 */ /* 0x000fe200007fe411 */
[----:B------:R-:W-:Y:S01]  /*f250*/  IMAD R13, R13, c[0x0][0x388], RZ ;  /* 0x0000e2000d0d7a24 */ /* 0x000fe200078e02ff */
[----:B------:R-:W-:Y:S01]  /*f260*/  SHF.R.S32.HI R8, RZ, 0x1f, R0 ;  /* 0x0000001fff087819 */ /* 0x000fe20000011400 */
[C---:B------:R-:W-:Y:S01]  /*f270*/  IMAD.WIDE.U32 R22, R10.reuse, c[0x0][0x430], R22 ;  /* 0x00010c000a167a25 */ /* 0x040fe200078e0016 */
[----:B------:R-:W-:Y:S02]  /*f280*/  IADD3 R14, -R10, RZ, RZ ;  /* 0x000000ff0a0e7210 */ /* 0x000fe40007ffe1ff */
[----:B------:R-:W-:Y:S01]  /*f290*/  LOP3.LUT P1, RZ, R6, 0x3, RZ, 0xc0, !PT ;  /* 0x0000000306ff7812 */ /* 0x000fe2000782c0ff */
[----:B------:R-:W-:Y:S01]  /*f2a0*/  IMAD R11, R8, c[0x0][0x4c8], RZ ;  /* 0x00013200080b7a24 */ /* 0x000fe200078e02ff */
[----:B------:R-:W-:Y:S01]  /*f2b0*/  SHF.R.S32.HI R8, RZ, 0x1f, R10 ;  /* 0x0000001fff087819 */ /* 0x000fe2000001140a */
[----:B------:R-:W-:Y:S01]  /*f2c0*/  IMAD.WIDE.U32 R16, R0, c[0x0][0x4c8], R16 ;  /* 0x0001320000107a25 */ /* 0x000fe200078e0010 */
[----:B------:R-:W-:-:S03]  /*f2d0*/  ISETP.GE.OR P2, PT, R12, R13, P1 ;  /* 0x0000000d0c00720c */ /* 0x000fc60000f46670 */
[----:B------:R-:W-:Y:S01]  /*f2e0*/  IMAD R11, R0, c[0x0][0x4cc], R11 ;  /* 0x00013300000b7a24 */ /* 0x000fe200078e020b */
[----:B------:R-:W-:Y:S01]  /*f2f0*/  LEA R0, P0, R16, c[0x0][0x4a8], 0x2 ;  /* 0x00012a0010007a11 */ /* 0x000fe200078010ff */
[----:B------:R-:W-:Y:S02]  /*f300*/  IMAD R14, R14, c[0x0][0x4e8], R9 ;  /* 0x00013a000e0e7a24 */ /* 0x000fe400078e0209 */
[----:B------:R-:W-:Y:S02]  /*f310*/  IMAD.IADD R11, R17, 0x1, R11 ;  /* 0x00000001110b7824 */ /* 0x000fe400078e020b */
[----:B------:R-:W-:Y:S01]  /*f320*/  IMAD R9, R8, c[0x0][0x430], RZ ;  /* 0x00010c0008097a24 */ /* 0x000fe200078e02ff */
[----:B------:R-:W-:Y:S01]  /*f330*/  SHFL.IDX PT, R18, R0, 0x1, 0x1c1f ;  /* 0x003c1f0000127f89 */ /* 0x000fe200000e0000 */
[----:B------:R-:W-:Y:S02]  /*f340*/  SHF.R.S32.HI R8, RZ, 0x1f, R14 ;  /* 0x0000001fff087819 */ /* 0x000fe4000001140e */
[----:B------:R-:W-:Y:S01]  /*f350*/  LEA.HI.X R11, R16, c[0x0][0x4ac], R11, 0x2, P0 ;  /* 0x00012b00100b7a11 */ /* 0x000fe200000f140b */
[----:B------:R-:W-:Y:S01]  /*f360*/  IMAD R9, R10, c[0x0][0x434], R9 ;  /* 0x00010d000a097a24 */ /* 0x000fe200078e0209 */
[----:B------:R-:W-:Y:S03]  /*f370*/  SHFL.IDX PT, R16, R0, RZ, 0x1c1f ;  /* 0x001c1fff00107589 */ /* 0x000fe600000e0000 */
[----:B------:R-:W-:Y:S01]  /*f380*/  IMAD.IADD R23, R23, 0x1, R9 ;  /* 0x0000000117177824 */ /* 0x000fe200078e0209 */
[----:B------:R-:W1:Y:S01]  /*f390*/  SHFL.IDX PT, R17, R11, RZ, 0x1c1f ;  /* 0x001c1fff0b117589 */ /* 0x000e6200000e0000 */
[----:B------:R-:W-:Y:S01]  /*f3a0*/  IMAD R9, R8, c[0x0][0x428], RZ ;  /* 0x00010a0008097a24 */ /* 0x000fe200078e02ff */
[----:B------:R-:W-:-:S02]  /*f3b0*/  IADD3 R8, R12, 0x8, RZ ;  /* 0x000000080c087810 */ /* 0x000fc40007ffe0ff */
[----:B------:R2:W3:Y:S01]  /*f3c0*/  SHFL.IDX PT, R19, R11, 0x1, 0x1c1f ;  /* 0x003c1f000b137f89 */ /* 0x0004e200000e0000 */
[----:B------:R-:W-:Y:S01]  /*f3d0*/  IMAD R9, R14, c[0x0][0x42c], R9 ;  /* 0x00010b000e097a24 */ /* 0x000fe200078e0209 */
[----:B------:R-:W-:Y:S01]  /*f3e0*/  ISETP.GE.OR P1, PT, R8, R13, P1 ;  /* 0x0000000d0800720c */ /* 0x000fe20000f26670 */
[----:B------:R-:W-:-:S05]  /*f3f0*/  IMAD.WIDE.U32 R14, R14, c[0x0][0x428], R22 ;  /* 0x00010a000e0e7a25 */ /* 0x000fca00078e0016 */
[----:B------:R-:W-:Y:S02]  /*f400*/  IADD3 R10, R15, R9, RZ ;  /* 0x000000090f0a7210 */ /* 0x000fe40007ffe0ff */
[----:B------:R-:W-:-:S04]  /*f410*/  LEA R9, P0, R14, c[0x0][0x400], 0x2 ;  /* 0x000100000e097a11 */ /* 0x000fc800078010ff */
[----:B------:R-:W-:Y:S02]  /*f420*/  LEA.HI.X R10, R14, c[0x0][0x404], R10, 0x2, P0 ;  /* 0x000101000e0a7a11 */ /* 0x000fe400000f140a */
[----:B------:R4:W4:Y:S01]  /*f430*/  SHFL.IDX PT, R14, R9, RZ, 0x1c1f ;  /* 0x001c1fff090e7589 */ /* 0x00092200000e0000 */
[----:B------:R-:W-:-:S03]  /*f440*/  ISETP.GE.AND P0, PT, R8, R13, PT ;  /* 0x0000000d0800720c */ /* 0x000fc60003f06270 */
[----:B-1----:R1:W-:Y:S01]  /*f450*/  @!P2 ST.E [R16.64], R5 ;  /* 0x000000051000a985 */ /* 0x0023e2000c101910 */
[----:B--2---:R-:W-:-:S03]  /*f460*/  LOP3.LUT R11, R4, 0x7ffffffc, RZ, 0xc0, !PT ;  /* 0x7ffffffc040b7812 */ /* 0x004fc600078ec0ff */
[----:B---3--:R1:W-:Y:S01]  /*f470*/  @!P1 ST.E [R18.64], R7 ;  /* 0x0000000712009985 */ /* 0x0083e2000c101910 */
[----:B------:R-:W-:Y:S01]  /*f480*/  ISETP.GE.AND P1, PT, R12, R13, PT ;  /* 0x0000000d0c00720c */ /* 0x000fe20003f26270 */
[----:B------:R-:W-:Y:S02]  /*f490*/  IMAD.IADD R11, R6, 0x1, -R11 ;  /* 0x00000001060b7824 */ /* 0x000fe400078e0a0b */
[----:B------:R1:W2:Y:S03]  /*f4a0*/  SHFL.IDX PT, R15, R10, RZ, 0x1c1f ;  /* 0x001c1fff0a0f7589 */ /* 0x0002a600000e0000 */
[----:B------:R-:W-:-:S07]  /*f4b0*/  SHF.L.U32 R11, R11, 0x1, RZ ;  /* 0x000000010b0b7819 */ /* 0x000fce00000006ff */
[----:B------:R-:W-:Y:S05]  /*f4c0*/  @P1 BRA `(.L_x_389) ;  /* 0x000008d000001947 */ /* 0x000fea0003800000 */
[C---:B------:R-:W-:Y:S02]  /*f4d0*/  ISETP.GE.AND P1, PT, R11.reuse, c[0x0][0x3c8], PT ;  /* 0x0000f2000b007a0c */ /* 0x040fe40003f26270 */
[C---:B-1----:R-:W-:Y:S02]  /*f4e0*/  IADD3 R7, R11.reuse, 0x8, RZ ;  /* 0x000000080b077810 */ /* 0x042fe40007ffe0ff */
[C---:B------:R-:W-:Y:S02]  /*f4f0*/  IADD3 R6, R11.reuse, 0x10, RZ ;  /* 0x000000100b067810 */ /* 0x040fe40007ffe0ff */
[----:B------:R-:W-:Y:S02]  /*f500*/  IADD3 R5, R11, 0x18, RZ ;  /* 0x000000180b057810 */ /* 0x000fe40007ffe0ff */
[----:B------:R-:W-:Y:S02]  /*f510*/  ISETP.GE.AND P5, PT, R7, c[0x0][0x3c8], PT ;  /* 0x0000f20007007a0c */ /* 0x000fe40003fa6270 */
[----:B------:R-:W-:-:S02]  /*f520*/  ISETP.GE.AND P4, PT, R6, c[0x0][0x3c8], PT ;  /* 0x0000f20006007a0c */ /* 0x000fc40003f86270 */
[C---:B------:R-:W-:Y:S01]  /*f530*/  IADD3 R4, R11.reuse, 0x20, RZ ;  /* 0x000000200b047810 */ /* 0x040fe20007ffe0ff */
[----:B--2-4-:R-:W-:Y:S01]  /*f540*/  @!P1 IMAD.WIDE R12, R11, 0x4, R14 ;  /* 0x000000040b0c9825 */ /* 0x014fe200078e020e */
[----:B------:R-:W-:Y:S02]  /*f550*/  ISETP.GE.AND P3, PT, R5, c[0x0][0x3c8], PT ;  /* 0x0000f20005007a0c */ /* 0x000fe40003f66270 */
[----:B------:R-:W-:Y:S02]  /*f560*/  ISETP.GE.AND P2, PT, R4, c[0x0][0x3c8], PT ;  /* 0x0000f20004007a0c */ /* 0x000fe40003f46270 */
[C---:B------:R-:W-:Y:S01]  /*f570*/  IADD3 R0, R11.reuse, 0x28, RZ ;  /* 0x000000280b007810 */ /* 0x040fe20007ffe0ff */
[----:B------:R1:W-:Y:S01]  /*f580*/  @!P1 ST.E.64 [R12.64], R128 ;  /* 0x000000800c009985 */ /* 0x0003e2000c101b10 */
[----:B------:R-:W-:Y:S02]  /*f590*/  IADD3 R8, R11, 0x30, RZ ;  /* 0x000000300b087810 */ /* 0x000fe40007ffe0ff */
[----:B------:R-:W-:-:S02]  /*f5a0*/  ISETP.GE.AND P6, PT, R0, c[0x0][0x3c8], PT ;  /* 0x0000f20000007a0c */ /* 0x000fc40003fc6270 */
[----:B------:R-:W-:Y:S02]  /*f5b0*/  @!P5 LEA.HI R7, R7, R7, RZ, 0x1 ;  /* 0x000000070707d211 */ /* 0x000fe400078f08ff */
[----:B------:R-:W-:Y:S02]  /*f5c0*/  ISETP.GE.AND P1, PT, R8, c[0x0][0x3c8], PT ;  /* 0x0000f20008007a0c */ /* 0x000fe40003f26270 */
[----:B------:R-:W-:Y:S02]  /*f5d0*/  @!P4 LEA.HI R6, R6, R6, RZ, 0x1 ;  /* 0x000000060606c211 */ /* 0x000fe400078f08ff */
[----:B------:R-:W-:Y:S02]  /*f5e0*/  @!P3 LEA.HI R5, R5, R5, RZ, 0x1 ;  /* 0x000000050505b211 */ /* 0x000fe400078f08ff */
[----:B------:R-:W-:Y:S02]  /*f5f0*/  @!P5 LOP3.LUT R7, R7, 0xfffffffe, RZ, 0xc0, !PT ;  /* 0xfffffffe0707d812 */ /* 0x000fe400078ec0ff */
[----:B------:R-:W-:-:S02]  /*f600*/  @!P4 LOP3.LUT R17, R6, 0xfffffffe, RZ, 0xc0, !PT ;  /* 0xfffffffe0611c812 */ /* 0x000fc400078ec0ff */
[----:B------:R-:W-:Y:S01]  /*f610*/  @!P2 LEA.HI R4, R4, R4, RZ, 0x1 ;  /* 0x000000040404a211 */ /* 0x000fe200078f08ff */
[--C-:B------:R-:W-:Y:S01]  /*f620*/  @!P5 IMAD.WIDE R6, R7, 0x4, R14.reuse ;  /* 0x000000040706d825 */ /* 0x100fe200078e020e */
[----:B------:R-:W-:Y:S02]  /*f630*/  @!P3 LOP3.LUT R5, R5, 0xfffffffe, RZ, 0xc0, !PT ;  /* 0xfffffffe0505b812 */ /* 0x000fe400078ec0ff */
[----:B------:R-:W-:Y:S02]  /*f640*/  @!P2 LOP3.LUT R19, R4, 0xfffffffe, RZ, 0xc0, !PT ;  /* 0xfffffffe0413a812 */ /* 0x000fe400078ec0ff */
[----:B------:R-:W-:Y:S01]  /*f650*/  @!P6 LEA.HI R0, R0, R0, RZ, 0x1 ;  /* 0x000000000000e211 */ /* 0x000fe200078f08ff */
[--C-:B------:R-:W-:Y:S01]  /*f660*/  @!P3 IMAD.WIDE R4, R5, 0x4, R14.reuse ;  /* 0x000000040504b825 */ /* 0x100fe200078e020e */
[----:B------:R-:W-:Y:S01]  /*f670*/  @!P1 LEA.HI R8, R8, R8, RZ, 0x1 ;  /* 0x0000000808089211 */ /* 0x000fe200078f08ff */
[----:B------:R2:W-:Y:S01]  /*f680*/  @!P5 ST.E.64 [R6.64], R124 ;  /* 0x0000007c0600d985 */ /* 0x0005e2000c101b10 */
[----:B------:R-:W-:Y:S01]  /*f690*/  IADD3 R21, R11, 0x38, RZ ;  /* 0x000000380b157810 */ /* 0x000fe20007ffe0ff */
[----:B-1----:R-:W-:Y:S01]  /*f6a0*/  @!P4 IMAD.WIDE R12, R17, 0x4, R14 ;  /* 0x00000004110cc825 */ /* 0x002fe200078e020e */
[----:B------:R-:W-:-:S02]  /*f6b0*/  IADD3 R20, R11, 0x40, RZ ;  /* 0x000000400b147810 */ /* 0x000fc40007ffe0ff */
[----:B------:R-:W-:Y:S01]  /*f6c0*/  ISETP.GE.AND P5, PT, R21, c[0x0][0x3c8], PT ;  /* 0x0000f20015007a0c */ /* 0x000fe20003fa6270 */
[----:B------:R-:W-:Y:S01]  /*f6d0*/  @!P2 IMAD.WIDE R16, R19, 0x4, R14 ;  /* 0x000000041310a825 */ /* 0x000fe200078e020e */
[----:B------:R1:W-:Y:S01]  /*f6e0*/  @!P4 ST.E.64 [R12.64], R100 ;  /* 0x000000640c00c985 */ /* 0x0003e2000c101b10 */
[C---:B------:R-:W-:Y:S02]  /*f6f0*/  IADD3 R19, R11.reuse, 0x48, RZ ;  /* 0x000000480b137810 */ /* 0x040fe40007ffe0ff */
[----:B------:R-:W-:Y:S01]  /*f700*/  IADD3 R18, R11, 0x50, RZ ;  /* 0x000000500b127810 */ /* 0x000fe20007ffe0ff */
[----:B------:R3:W-:Y:S01]  /*f710*/  @!P3 ST.E.64 [R4.64], R104 ;  /* 0x000000680400b985 */ /* 0x0007e2000c101b10 */
[----:B------:R-:W-:Y:S02]  /*f720*/  ISETP.GE.AND P4, PT, R20, c[0x0][0x3c8], PT ;  /* 0x0000f20014007a0c */ /* 0x000fe40003f86270 */
[----:B------:R-:W-:Y:S01]  /*f730*/  ISETP.GE.AND P3, PT, R19, c[0x0][0x3c8], PT ;  /* 0x0000f20013007a0c */ /* 0x000fe20003f66270 */
[----:B------:R4:W-:Y:S01]  /*f740*/  @!P2 ST.E.64 [R16.64], R108 ;  /* 0x0000006c1000a985 */ /* 0x0009e2000c101b10 */
[----:B------:R-:W-:-:S02]  /*f750*/  ISETP.GE.AND P2, PT, R18, c[0x0][0x3c8], PT ;  /* 0x0000f20012007a0c */ /* 0x000fc40003f46270 */
[----:B------:R-:W-:-:S04]  /*f760*/  @!P5 LEA.HI R21, R21, R21, RZ, 0x1 ;  /* 0x000000151515d211 */ /* 0x000fc800078f08ff */
[----:B------:R-:W-:-:S03]  /*f770*/  @!P5 LOP3.LUT R21, R21, 0xfffffffe, RZ, 0xc0, !PT ;  /* 0xfffffffe1515d812 */ /* 0x000fc600078ec0ff */
[----:B------:R-:W-:Y:S02]  /*f780*/  @!P4 LEA.HI R20, R20, R20, RZ, 0x1 ;  /* 0x000000141414c211 */ /* 0x000fe400078f08ff */
[----:B------:R-:W-:Y:S02]  /*f790*/  @!P3 LEA.HI R19, R19, R19, RZ, 0x1 ;  /* 0x000000131313b211 */ /* 0x000fe400078f08ff */
[----:B--2---:R-:W-:Y:S02]  /*f7a0*/  @!P6 LOP3.LUT R7, R0, 0xfffffffe, RZ, 0xc0, !PT ;  /* 0xfffffffe0007e812 */ /* 0x004fe400078ec0ff */
[----:B------:R-:W-:Y:S02]  /*f7b0*/  IADD3 R0, R11, 0x58, RZ ;  /* 0x000000580b007810 */ /* 0x000fe40007ffe0ff */
[----:B------:R-:W-:Y:S01]  /*f7c0*/  @!P2 LEA.HI R18, R18, R18, RZ, 0x1 ;  /* 0x000000121212a211 */ /* 0x000fe200078f08ff */
[----:B------:R-:W-:Y:S01]  /*f7d0*/  @!P6 IMAD.WIDE R6, R7, 0x4, R14 ;  /* 0x000000040706e825 */ /* 0x000fe200078e020e */
[----:B------:R-:W-:-:S02]  /*f7e0*/  @!P3 LOP3.LUT R19, R19, 0xfffffffe, RZ, 0xc0, !PT ;  /* 0xfffffffe1313b812 */ /* 0x000fc400078ec0ff */
[----:B-1----:R-:W-:Y:S02]  /*f7f0*/  @!P4 LOP3.LUT R13, R20, 0xfffffffe, RZ, 0xc0, !PT ;  /* 0xfffffffe140dc812 */ /* 0x002fe400078ec0ff */
[----:B------:R1:W-:Y:S01]  /*f800*/  @!P6 ST.E.64 [R6.64], R112 ;  /* 0x000000700600e985 */ /* 0x0003e2000c101b10 */
[----:B---3--:R-:W-:Y:S02]  /*f810*/  @!P1 LOP3.LUT R5, R8, 0xfffffffe, RZ, 0xc0, !PT ;  /* 0xfffffffe08059812 */ /* 0x008fe400078ec0ff */
[----:B------:R-:W-:Y:S01]  /*f820*/  IADD3 R8, R11, 0x60, RZ ;  /* 0x000000600b087810 */ /* 0x000fe20007ffe0ff */
[--C-:B------:R-:W-:Y:S01]  /*f830*/  @!P4 IMAD.WIDE R12, R13, 0x4, R14.reuse ;  /* 0x000000040d0cc825 */ /* 0x100fe200078e020e */
[----:B------:R-:W-:Y:S02]  /*f840*/  IADD3 R20, R11, 0x68, RZ ;  /* 0x000000680b147810 */ /* 0x000fe40007ffe0ff */
[----:B------:R-:W-:Y:S01]  /*f850*/  ISETP.GE.AND P6, PT, R8, c[0x0][0x3c8], PT ;  /* 0x0000f20008007a0c */ /* 0x000fe20003fc6270 */
[----:B------:R-:W-:-:S04]  /*f860*/  @!P1 IMAD.WIDE R4, R5, 0x4, R14 ;  /* 0x0000000405049825 */ /* 0x000fc800078e020e */
[----:B----4-:R-:W-:Y:S01]  /*f870*/  @!P3 IMAD.WIDE R16, R19, 0x4, R14 ;  /* 0x000000041310b825 */ /* 0x010fe200078e020e */
[----:B------:R2:W-:Y:S01]  /*f880*/  @!P1 ST.E.64 [R4.64], R116 ;  /* 0x0000007404009985 */ /* 0x0005e2000c101b10 */
[----:B------:R-:W-:Y:S02]  /*f890*/  ISETP.GE.AND P1, PT, R0, c[0x0][0x3c8], PT ;  /* 0x0000f20000007a0c */ /* 0x000fe40003f26270 */
[----:B------:R-:W-:-:S04]  /*f8a0*/  IADD3 R19, R11, 0x70, RZ ;  /* 0x000000700b137810 */ /* 0x000fc80007ffe0ff */
[----:B------:R-:W-:-:S07]  /*f8b0*/  @!P6 LEA.HI R8, R8, R8, RZ, 0x1 ;  /* 0x000000080808e211 */ /* 0x000fce00078f08ff */
[----:B------:R-:W-:Y:S02]  /*f8c0*/  @!P1 LEA.HI R0, R0, R0, RZ, 0x1 ;  /* 0x0000000000009211 */ /* 0x000fe400078f08ff */
[----:B-1----:R-:W-:Y:S02]  /*f8d0*/  @!P2 LOP3.LUT R7, R18, 0xfffffffe, RZ, 0xc0, !PT ;  /* 0xfffffffe1207a812 */ /* 0x002fe400078ec0ff */
[----:B------:R-:W-:Y:S02]  /*f8e0*/  @!P1 LOP3.LUT R23, R0, 0xfffffffe, RZ, 0xc0, !PT ;  /* 0xfffffffe00179812 */ /* 0x000fe400078ec0ff */
[----:B------:R-:W-:Y:S01]  /*f8f0*/  IADD3 R18, R11, 0x78, RZ ;  /* 0x000000780b127810 */ /* 0x000fe20007ffe0ff */
[----:B------:R-:W-:Y:S01]  /*f900*/  @!P2 IMAD.WIDE R6, R7, 0x4, R14 ;  /* 0x000000040706a825 */ /* 0x000fe200078e020e */
[----:B------:R-:W-:-:S03]  /*f910*/  IADD3 R0, R11, 0x88, RZ ;  /* 0x000000880b007810 */ /* 0x000fc60007ffe0ff */
[----:B--2---:R-:W-:Y:S01]  /*f920*/  @!P5 IMAD.WIDE R4, R21, 0x4, R14 ;  /* 0x000000041504d825 */ /* 0x004fe200078e020e */
[----:B------:R-:W-:-:S04]  /*f930*/  IADD3 R21, R11, 0x80, RZ ;  /* 0x000000800b157810 */ /* 0x000fc80007ffe0ff */
[----:B------:R1:W-:Y:S01]  /*f940*/  @!P5 ST.E.64 [R4.64], R120 ;  /* 0x000000780400d985 */ /* 0x0003e2000c101b10 */
[----:B------:R-:W-:-:S03]  /*f950*/  ISETP.GE.AND P5, PT, R20, c[0x0][0x3c8], PT ;  /* 0x0000f20014007a0c */ /* 0x000fc60003fa6270 */
[----:B------:R2:W-:Y:S01]  /*f960*/  @!P4 ST.E.64 [R12.64], R36 ;  /* 0x000000240c00c985 */ /* 0x0005e2000c101b10 */
[----:B------:R-:W-:-:S03]  /*f970*/  ISETP.GE.AND P4, PT, R19, c[0x0][0x3c8], PT ;  /* 0x0000f20013007a0c */ /* 0x000fc60003f86270 */
[----:B------:R-:W-:Y:S01]  /*f980*/  @!P3 ST.E.64 [R16.64], R40 ;  /* 0x000000281000b985 */ /* 0x000fe2000c101b10 */
[----:B------:R-:W-:-:S03]  /*f990*/  ISETP.GE.AND P3, PT, R18, c[0x0][0x3c8], PT ;  /* 0x0000f20012007a0c */ /* 0x000fc60003f66270 */
[----:B------:R3:W-:Y:S01]  /*f9a0*/  @!P2 ST.E.64 [R6.64], R44 ;  /* 0x0000002c0600a985 */ /* 0x0007e2000c101b10 */
[----:B------:R-:W-:Y:S02]  /*f9b0*/  ISETP.GE.AND P2, PT, R21, c[0x0][0x3c8], PT ;  /* 0x0000f20015007a0c */ /* 0x000fe40003f46270 */
[----:B------:R-:W-:-:S03]  /*f9c0*/  @!P5 LEA.HI R20, R20, R20, RZ, 0x1 ;  /* 0x000000141414d211 */ /* 0x000fc600078f08ff */
[----:B------:R-:W-:-:S04]  /*f9d0*/  @!P4 LEA.HI R19, R19, R19, RZ, 0x1 ;  /* 0x000000131313c211 */ /* 0x000fc800078f08ff */
[----:B------:R-:W-:Y:S02]  /*f9e0*/  @!P3 LEA.HI R18, R18, R18, RZ, 0x1 ;  /* 0x000000121212b211 */ /* 0x000fe400078f08ff */
[----:B------:R-:W-:Y:S02]  /*f9f0*/  @!P4 LOP3.LUT R19, R19, 0xfffffffe, RZ, 0xc0, !PT ;  /* 0xfffffffe1313c812 */ /* 0x000fe400078ec0ff */
[----:B------:R-:W-:Y:S02]  /*fa00*/  @!P2 LEA.HI R21, R21, R21, RZ, 0x1 ;  /* 0x000000151515a211 */ /* 0x000fe400078f08ff */
[----:B-1----:R-:W-:Y:S02]  /*fa10*/  @!P6 LOP3.LUT R5, R8, 0xfffffffe, RZ, 0xc0, !PT ;  /* 0xfffffffe0805e812 */ /* 0x002fe400078ec0ff */
[----:B------:R-:W-:Y:S01]  /*fa20*/  @!P2 LOP3.LUT R21, R21, 0xfffffffe, RZ, 0xc0, !PT ;  /* 0xfffffffe1515a812 */ /* 0x000fe200078ec0ff */
[----:B--2---:R-:W-:Y:S01]  /*fa30*/  @!P1 IMAD.WIDE R12, R23, 0x4, R14 ;  /* 0x00000004170c9825 */ /* 0x004fe200078e020e */
[----:B------:R-:W-:-:S03]  /*fa40*/  IADD3 R8, R11, 0x98, RZ ;  /* 0x000000980b087810 */ /* 0x000fc60007ffe0ff */
[--C-:B------:R-:W-:Y:S01]  /*fa50*/  @!P6 IMAD.WIDE R4, R5, 0x4, R14.reuse ;  /* 0x000000040504e825 */ /* 0x100fe200078e020e */
[----:B------:R1:W-:Y:S01]  /*fa60*/  @!P1 ST.E.64 [R12.64], R48 ;  /* 0x000000300c009985 */ /* 0x0003e2000c101b10 */
[----:B------:R-:W-:Y:S02]  /*fa70*/  ISETP.GE.AND P1, PT, R0, c[0x0][0x3c8], PT ;  /* 0x0000f20000007a0c */ /* 0x000fe40003f26270 */
[----:B---3--:R-:W-:Y:S01]  /*fa80*/  @!P5 LOP3.LUT R7, R20, 0xfffffffe, RZ, 0xc0, !PT ;  /* 0xfffffffe1407d812 */ /* 0x008fe200078ec0ff */
[----:B------:R2:W-:Y:S01]  /*fa90*/  @!P6 ST.E.64 [R4.64], R52 ;  /* 0x000000340400e985 */ /* 0x0005e2000c101b10 */
[----:B------:R-:W-:Y:S01]  /*faa0*/  @!P4 IMAD.WIDE R16, R19, 0x4, R14 ;  /* 0x000000041310c825 */ /* 0x000fe200078e020e */
[----:B------:R-:W-:-:S03]  /*fab0*/  IADD3 R20, R11, 0xa8, RZ ;  /* 0x000000a80b147810 */ /* 0x000fc60007ffe0ff */
[----:B------:R-:W-:-:S05]  /*fac0*/  @!P5 IMAD.WIDE R6, R7, 0x4, R14 ;  /* 0x000000040706d825 */ /* 0x000fca00078e020e */
[----:B------:R-:W-:Y:S01]  /*fad0*/  @!P1 LEA.HI R0, R0, R0, RZ, 0x1 ;  /* 0x0000000000009211 */ /* 0x000fe200078f08ff */
[----:B------:R3:W-:Y:S01]  /*fae0*/  @!P5 ST.E.64 [R6.64], R56 ;  /* 0x000000380600d985 */ /* 0x0007e2000c101b10 */
[----:B------:R-:W-:-:S03]  /*faf0*/  ISETP.GE.AND P5, PT, R8, c[0x0][0x3c8], PT ;  /* 0x0000f20008007a0c */ /* 0x000fc60003fa6270 */
[----:B------:R4:W-:Y:S01]  /*fb00*/  @!P4 ST.E.64 [R16.64], R60 ;  /* 0x0000003c1000c985 */ /* 0x0009e2000c101b10 */
[----:B-1----:R-:W-:Y:S01]  /*fb10*/  @!P3 LOP3.LUT R13, R18, 0xfffffffe, RZ, 0xc0, !PT ;  /* 0xfffffffe120db812 */ /* 0x002fe200078ec0ff */
[--C-:B------:R-:W-:Y:S01]  /*fb20*/  @!P2 IMAD.WIDE R18, R21, 0x4, R14.reuse ;  /* 0x000000041512a825 */ /* 0x100fe200078e020e */
[----:B------:R-:W-:Y:S02]  /*fb30*/  IADD3 R21, R11, 0xa0, RZ ;  /* 0x000000a00b157810 */ /* 0x000fe40007ffe0ff */
[----:B--2---:R-:W-:Y:S01]  /*fb40*/  @!P1 LOP3.LUT R5, R0, 0xfffffffe, RZ, 0xc0, !PT ;  /* 0xfffffffe00059812 */ /* 0x004fe200078ec0ff */
[--C-:B------:R-:W-:Y:S01]  /*fb50*/  @!P3 IMAD.WIDE R12, R13, 0x4, R14.reuse ;  /* 0x000000040d0cb825 */ /* 0x100fe200078e020e */
[----:B------:R-:W-:Y:S02]  /*fb60*/  IADD3 R0, R11, 0x90, RZ ;  /* 0x000000900b007810 */ /* 0x000fe40007ffe0ff */
[----:B------:R-:W-:Y:S01]  /*fb70*/  ISETP.GE.AND P4, PT, R21, c[0x0][0x3c8], PT ;  /* 0x0000f20015007a0c */ /* 0x000fe20003f86270 */
[----:B------:R-:W-:Y:S01]  /*fb80*/  @!P1 IMAD.WIDE R4, R5, 0x4, R14 ;  /* 0x0000000405049825 */ /* 0x000fe200078e020e */
[----:B------:R-:W-:Y:S01]  /*fb90*/  ISETP.GE.AND P6, PT, R0, c[0x0][0x3c8], PT ;  /* 0x0000f20000007a0c */ /* 0x000fe20003fc6270 */
[----:B------:R1:W-:Y:S01]  /*fba0*/  @!P3 ST.E.64 [R12.64], R64 ;  /* 0x000000400c00b985 */ /* 0x0003e2000c101b10 */
[----:B------:R-:W-:-:S02]  /*fbb0*/  ISETP.GE.AND P3, PT, R20, c[0x0][0x3c8], PT ;  /* 0x0000f20014007a0c */ /* 0x000fc40003f66270 */
[----:B------:R-:W-:Y:S01]  /*fbc0*/  @!P5 LEA.HI R8, R8, R8, RZ, 0x1 ;  /* 0x000000080808d211 */ /* 0x000fe200078f08ff */
[----:B------:R2:W-:Y:S01]  /*fbd0*/  @!P2 ST.E.64 [R18.64], R68 ;  /* 0x000000441200a985 */ /* 0x0005e2000c101b10 */
[C---:B---3--:R-:W-:Y:S02]  /*fbe0*/  IADD3 R7, R11.reuse, 0xb0, RZ ;  /* 0x000000b00b077810 */ /* 0x048fe40007ffe0ff */
[----:B------:R-:W-:Y:S01]  /*fbf0*/  IADD3 R6, R11, 0xb8, RZ ;  /* 0x000000b80b067810 */ /* 0x000fe20007ffe0ff */
[----:B------:R3:W-:Y:S01]  /*fc00*/  @!P1 ST.E.64 [R4.64], R72 ;  /* 0x0000004804009985 */ /* 0x0007e2000c101b10 */
[----:B------:R-:W-:Y:S02]  /*fc10*/  ISETP.GE.AND P2, PT, R7, c[0x0][0x3c8], PT ;  /* 0x0000f20007007a0c */ /* 0x000fe40003f46270 */
[----:B------:R-:W-:Y:S02]  /*fc20*/  ISETP.GE.AND P1, PT, R6, c[0x0][0x3c8], PT ;  /* 0x0000f20006007a0c */ /* 0x000fe40003f26270 */
[----:B------:R-:W-:-:S02]  /*fc30*/  @!P6 LEA.HI R0, R0, R0, RZ, 0x1 ;  /* 0x000000000000e211 */ /* 0x000fc400078f08ff */
[----:B------:R-:W-:Y:S02]  /*fc40*/  @!P4 LEA.HI R21, R21, R21, RZ, 0x1 ;  /* 0x000000151515c211 */ /* 0x000fe400078f08ff */
[----:B------:R-:W-:Y:S02]  /*fc50*/  @!P3 LEA.HI R20, R20, R20, RZ, 0x1 ;  /* 0x000000141414b211 */ /* 0x000fe400078f08ff */
[----:B------:R-:W-:Y:S02]  /*fc60*/  @!P4 LOP3.LUT R21, R21, 0xfffffffe, RZ, 0xc0, !PT ;  /* 0xfffffffe1515c812 */ /* 0x000fe400078ec0ff */
[----:B----4-:R-:W-:Y:S02]  /*fc70*/  @!P3 LOP3.LUT R17, R20, 0xfffffffe, RZ, 0xc0, !PT ;  /* 0xfffffffe1411b812 */ /* 0x010fe400078ec0ff */
[----:B------:R-:W-:Y:S01]  /*fc80*/  @!P2 LEA.HI R7, R7, R7, RZ, 0x1 ;  /* 0x000000070707a211 */ /* 0x000fe200078f08ff */
[----:B------:R-:W-:Y:S01]  /*fc90*/  @!P4 IMAD.WIDE R20, R21, 0x4, R14 ;  /* 0x000000041514c825 */ /* 0x000fe200078e020e */
[----:B------:R-:W-:-:S02]  /*fca0*/  @!P1 LEA.HI R6, R6, R6, RZ, 0x1 ;  /* 0x0000000606069211 */ /* 0x000fc400078f08ff */
[----:B------:R-:W-:Y:S01]  /*fcb0*/  @!P2 LOP3.LUT R7, R7, 0xfffffffe, RZ, 0xc0, !PT ;  /* 0xfffffffe0707a812 */ /* 0x000fe200078ec0ff */
[----:B------:R-:W-:Y:S01]  /*fcc0*/  @!P3 IMAD.WIDE R16, R17, 0x4, R14 ;  /* 0x000000041110b825 */ /* 0x000fe200078e020e */
[----:B-1----:R-:W-:Y:S02]  /*fcd0*/  @!P5 LOP3.LUT R13, R8, 0xfffffffe, RZ, 0xc0, !PT ;  /* 0xfffffffe080dd812 */ /* 0x002fe400078ec0ff */
[----:B--2---:R-:W-:-:S03]  /*fce0*/  @!P1 LOP3.LUT R19, R6, 0xfffffffe, RZ, 0xc0, !PT ;  /* 0xfffffffe06139812 */ /* 0x004fc600078ec0ff */
[----:B------:R-:W-:Y:S01]  /*fcf0*/  @!P5 IMAD.WIDE R12, R13, 0x4, R14 ;  /* 0x000000040d0cd825 */ /* 0x000fe200078e020e */
[----:B---3--:R-:W-:-:S03]  /*fd00*/  @!P6 LOP3.LUT R5, R0, 0xfffffffe, RZ, 0xc0, !PT ;  /* 0xfffffffe0005e812 */ /* 0x008fc600078ec0ff */
[----:B------:R-:W-:-:S04]  /*fd10*/  @!P2 IMAD.WIDE R6, R7, 0x4, R14 ;  /* 0x000000040706a825 */ /* 0x000fc800078e020e */
[----:B------:R-:W-:-:S04]  /*fd20*/  @!P6 IMAD.WIDE R4, R5, 0x4, R14 ;  /* 0x000000040504e825 */ /* 0x000fc800078e020e */
[----:B------:R-:W-:Y:S01]  /*fd30*/  @!P1 IMAD.WIDE R14, R19, 0x4, R14 ;  /* 0x00000004130e9825 */ /* 0x000fe200078e020e */
[----:B------:R1:W-:Y:S04]  /*fd40*/  @!P6 ST.E.64 [R4.64], R76 ;  /* 0x0000004c0400e985 */ /* 0x0003e8000c101b10 */
[----:B------:R1:W-:Y:S04]  /*fd50*/  @!P5 ST.E.64 [R12.64], R2 ;  /* 0x000000020c00d985 */ /* 0x0003e8000c101b10 */
[----:B------:R1:W-:Y:S04]  /*fd60*/  @!P4 ST.E.64 [R20.64], R84 ;  /* 0x000000541400c985 */ /* 0x0003e8000c101b10 */
[----:B------:R1:W-:Y:S04]  /*fd70*/  @!P3 ST.E.64 [R16.64], R88 ;  /* 0x000000581000b985 */ /* 0x0003e8000c101b10 */
[----:B------:R1:W-:Y:S04]  /*fd80*/  @!P2 ST.E.64 [R6.64], R92 ;  /* 0x0000005c0600a985 */ /* 0x0003e8000c101b10 */
[----:B------:R1:W-:Y:S02]  /*fd90*/  @!P1 ST.E.64 [R14.64], R96 ;  /* 0x000000600e009985 */ /* 0x0003e4000c101b10 */
.L_x_389:
[----:B------:R-:W-:Y:S05]  /*fda0*/  BSYNC B0 ;  /* 0x0000000000007941 */ /* 0x000fea0003800000 */
.L_x_388:
[----:B-1----:R1:W3:Y:S04]  /*fdb0*/  SHFL.IDX PT, R5, R10, 0x1, 0x1c1f ;  /* 0x003c1f000a057f89 */ /* 0x0022e800000e0000 */
[----:B------:R1:W4:Y:S01]  /*fdc0*/  SHFL.IDX PT, R4, R9, 0x1, 0x1c1f ;  /* 0x003c1f0009047f89 */ /* 0x00032200000e0000 */
[----:B------:R-:W-:Y:S05]  /*fdd0*/  @P0 EXIT ;  /* 0x000000000000094d */ /* 0x000fea0003800000 */
[C---:B------:R-:W-:Y:S02]  /*fde0*/  IADD3 R3, R11.reuse, 0x8, RZ ;  /* 0x000000080b037810 */ /* 0x040fe40007ffe0ff */
[----:B------:R-:W-:-:S02]  /*fdf0*/  ISETP.GE.AND P1, PT, R11, c[0x0][0x3c8], PT ;  /* 0x0000f2000b007a0c */ /* 0x000fc40003f26270 */
[----:B------:R-:W-:Y:S02]  /*fe00*/  ISETP.GE.AND P0, PT, R3, c[0x0][0x3c8], PT ;  /* 0x0000f20003007a0c */ /* 0x000fe40003f06270 */
[C---:B------:R-:W-:Y:S02]  /*fe10*/  IADD3 R2, R11.reuse, 0x10, RZ ;  /* 0x000000100b027810 */ /* 0x040fe40007ffe0ff */
[C---:B------:R-:W-:Y:S02]  /*fe20*/  IADD3 R0, R11.reuse, 0x18, RZ ;  /* 0x000000180b007810 */ /* 0x040fe40007ffe0ff */
[----:B------:R-:W-:Y:S02]  /*fe30*/  ISETP.GE.AND P6, PT, R2, c[0x0][0x3c8], PT ;  /* 0x0000f20002007a0c */ /* 0x000fe40003fc6270 */
[----:B------:R-:W-:Y:S02]  /*fe40*/  ISETP.GE.AND P5, PT, R0, c[0x0][0x3c8], PT ;  /* 0x0000f20000007a0c */ /* 0x000fe40003fa6270 */
[C---:B-1--4-:R-:W-:Y:S01]  /*fe50*/  IADD3 R9, R11.reuse, 0x20, RZ ;  /* 0x000000200b097810 */ /* 0x052fe20007ffe0ff */
[C---:B---3--:R-:W-:Y:S01]  /*fe60*/  @!P1 IMAD.WIDE R12, R11.reuse, 0x4, R4 ;  /* 0x000000040b0c9825 */ /* 0x048fe200078e0204 */
[----:B------:R-:W-:-:S02]  /*fe70*/  IADD3 R8, R11, 0x28, RZ ;  /* 0x000000280b087810 */ /* 0x000fc40007ffe0ff */
[----:B------:R-:W-:Y:S02]  /*fe80*/  @!P0 LEA.HI R3, R3, R3, RZ, 0x1 ;  /* 0x0000000303038211 */ /* 0x000fe400078f08ff */
[----:B------:R-:W-:Y:S01]  /*fe90*/  IADD3 R7, R11, 0x30, RZ ;  /* 0x000000300b077810 */ /* 0x000fe20007ffe0ff */
[----:B------:R1:W-:Y:S01]  /*fea0*/  @!P1 ST.E.64 [R12.64], R130 ;  /* 0x000000820c009985 */ /* 0x0003e2000c101b10 */
[----:B------:R-:W-:Y:S02]  /*feb0*/  @!P0 LOP3.LUT R3, R3, 0xfffffffe, RZ, 0xc0, !PT ;  /* 0xfffffffe03038812 */ /* 0x000fe400078ec0ff */
[----:B------:R-:W-:Y:S02]  /*fec0*/  IADD3 R6, R11, 0x38, RZ ;  /* 0x000000380b067810 */ /* 0x000fe40007ffe0ff */
[----:B------:R-:W-:Y:S01]  /*fed0*/  ISETP.GE.AND P4, PT, R9, c[0x0][0x3c8], PT ;  /* 0x0000f20009007a0c */ /* 0x000fe20003f86270 */
[----:B--2---:R-:W-:Y:S01]  /*fee0*/  @!P0 IMAD.WIDE R14, R3, 0x4, R4 ;  /* 0x00000004030e8825 */ /* 0x004fe200078e0204 */
[----:B------:R-:W-:-:S02]  /*fef0*/  IADD3 R3, R11, 0x40, RZ ;  /* 0x000000400b037810 */ /* 0x000fc40007ffe0ff */
[----:B------:R-:W-:Y:S02]  /*ff00*/  ISETP.GE.AND P3, PT, R8, c[0x0][0x3c8], PT ;  /* 0x0000f20008007a0c */ /* 0x000fe40003f66270 */
[----:B------:R-:W-:Y:S01]  /*ff10*/  ISETP.GE.AND P2, PT, R7, c[0x0][0x3c8], PT ;  /* 0x0000f20007007a0c */ /* 0x000fe20003f46270 */
[----:B------:R2:W-:Y:S01]  /*ff20*/  @!P0 ST.E.64 [R14.64], R126 ;  /* 0x0000007e0e008985 */ /* 0x0005e2000c101b10 */
[----:B------:R-:W-:Y:S02]  /*ff30*/  ISETP.GE.AND P1, PT, R6, c[0x0][0x3c8], PT ;  /* 0x0000f20006007a0c */ /* 0x000fe40003f26270 */
[----:B------:R-:W-:Y:S02]  /*ff40*/  @!P6 LEA.HI R2, R2, R2, RZ, 0x1 ;  /* 0x000000020202e211 */ /* 0x000fe400078f08ff */
[----:B------:R-:W-:Y:S02]  /*ff50*/  ISETP.GE.AND P0, PT, R3, c[0x0][0x3c8], PT ;  /* 0x0000f20003007a0c */ /* 0x000fe40003f06270 */
[----:B------:R-:W-:-:S02]  /*ff60*/  @!P5 LEA.HI R0, R0, R0, RZ, 0x1 ;  /* 0x000000000000d211 */ /* 0x000fc400078f08ff */
[----:B------:R-:W-:Y:S02]  /*ff70*/  @!P4 LEA.HI R9, R9, R9, RZ, 0x1 ;  /* 0x000000090909c211 */ /* 0x000fe400078f08ff */
[----:B------:R-:W-:Y:S02]  /*ff80*/  @!P3 LEA.HI R8, R8, R8, RZ, 0x1 ;  /* 0x000000080808b211 */ /* 0x000fe400078f08ff */
[----:B------:R-:W-:Y:S02]  /*ff90*/  @!P2 LEA.HI R7, R7, R7, RZ, 0x1 ;  /* 0x000000070707a211 */ /* 0x000fe400078f08ff */
[----:B------:R-:W-:Y:S02]  /*ffa0*/  @!P1 LEA.HI R6, R6, R6, RZ, 0x1 ;  /* 0x0000000606069211 */ /* 0x000fe400078f08ff */
[----:B-1----:R-:W-:Y:S02]  /*ffb0*/  @!P6 LOP3.LUT R13, R2, 0xfffffffe, RZ, 0xc0, !PT ;  /* 0xfffffffe020de812 */ /* 0x002fe400078ec0ff */
[----:B------:R-:W-:-:S02]  /*ffc0*/  IADD3 R2, R11, 0x48, RZ ;  /* 0x000000480b027810 */ /* 0x000fc40007ffe0ff */
[----:B------:R-:W-:Y:S01]  /*ffd0*/  @!P0 LEA.HI R3, R3, R3, RZ, 0x1 ;  /* 0x0000000303038211 */ /* 0x000fe200078f08ff */
[--C-:B------:R-:W-:Y:S01]  /*ffe0*/  @!P6 IMAD.WIDE R12, R13, 0x4, R4.reuse ;  /* 0x000000040d0ce825 */ /* 0x100fe200078e0204 */
[----:B------:R-:W-:Y:S02]  /*fff0*/  @!P4 LOP3.LUT R9, R9, 0xfffffffe, RZ, 0xc0, !PT ;  /* 0xfffffffe0909c812 */ /* 0x000fe400078ec0ff */
[----:B------:R-:W-:Y:S02]  /*10000*/  @!P3 LOP3.LUT R17, R8, 0xfffffffe, RZ, 0xc0, !PT ;  /* 0xfffffffe0811b812 */ /* 0x000fe400078ec0ff */
[----:B------:R1:W-:Y:S01]  /*10010*/  @!P6 ST.E.64 [R12.64], R102 ;  /* 0x000000660c00e985 */ /* 0x0003e2000c101b10 */
[----:B------:R-:W-:Y:S01]  /*10020*/  ISETP.GE.AND P6, PT, R2, c[0x0][0x3c8], PT ;  /* 0x0000f20002007a0c */ /* 0x000fe20003fc6270 */
[----:B------:R-:W-:Y:S01]  /*10030*/  @!P4 IMAD.WIDE R8, R9, 0x4, R4 ;  /* 0x000000040908c825 */ /* 0x000fe200078e0204 */
[----:B--2---:R-:W-:Y:S02]  /*10040*/  @!P5 LOP3.LUT R15, R0, 0xfffffffe, RZ, 0xc0, !PT ;  /* 0xfffffffe000fd812 */ /* 0x004fe400078ec0ff */
[----:B------:R-:W-:-:S02]  /*10050*/  IADD3 R0, R11, 0x50, RZ ;  /* 0x000000500b007810 */ /* 0x000fc40007ffe0ff */
[----:B------:R-:W-:Y:S01]  /*10060*/  @!P2 LOP3.LUT R7, R7, 0xfffffffe, RZ, 0xc0, !PT ;  /* 0xfffffffe0707a812 */ /* 0x000fe200078ec0ff */
[----:B------:R-:W-:Y:S01]  /*10070*/  @!P5 IMAD.WIDE R14, R15, 0x4, R4 ;  /* 0x000000040f0ed825 */ /* 0x000fe200078e0204 */
[----:B------:R-:W-:Y:S02]  /*10080*/  @!P0 LOP3.LUT R3, R3, 0xfffffffe, RZ, 0xc0, !PT ;  /* 0xfffffffe03038812 */ /* 0x000fe400078ec0ff */
[C---:B------:R-:W-:Y:S02]  /*10090*/  IADD3 R20, R11.reuse, 0x58, RZ ;  /* 0x000000580b147810 */ /* 0x040fe40007ffe0ff */
[----:B------:R2:W-:Y:S01]  /*100a0*/  @!P5 ST.E.64 [R14.64], R106 ;  /* 0x0000006a0e00d985 */ /* 0x0005e2000c101b10 */
[----:B------:R-:W-:Y:S02]  /*100b0*/  ISETP.GE.AND P5, PT, R0, c[0x0][0x3c8], PT ;  /* 0x0000f20000007a0c */ /* 0x000fe40003fa6270 */
[C---:B------:R-:W-:Y:S01]  /*100c0*/  IADD3 R19, R11.reuse, 0x60, RZ ;  /* 0x000000600b137810 */ /* 0x040fe20007ffe0ff */
[----:B------:R3:W-:Y:S01]  /*100d0*/  @!P4 ST.E.64 [R8.64], R110 ;  /* 0x0000006e0800c985 */ /* 0x0007e2000c101b10 */
[----:B------:R-:W-:-:S02]  /*100e0*/  IADD3 R18, R11, 0x68, RZ ;  /* 0x000000680b127810 */ /* 0x000fc40007ffe0ff */
[----:B------:R-:W-:Y:S02]  /*100f0*/  IADD3 R10, R11, 0x70, RZ ;  /* 0x000000700b0a7810 */ /* 0x000fe40007ffe0ff */
[----:B------:R-:W-:Y:S02]  /*10100*/  ISETP.GE.AND P4, PT, R20, c[0x0][0x3c8], PT ;  /* 0x0000f20014007a0c */ /* 0x000fe40003f86270 */
[----:B------:R-:W-:-:S03]  /*10110*/  @!P6 LEA.HI R2, R2, R2, RZ, 0x1 ;  /* 0x000000020202e211 */ /* 0x000fc600078f08ff */
[----:B------:R-:W-:Y:S02]  /*10120*/  @!P5 LEA.HI R0, R0, R0, RZ, 0x1 ;  /* 0x000000000000d211 */ /* 0x000fe400078f08ff */
[----:B-1----:R-:W-:Y:S01]  /*10130*/  @!P1 LOP3.LUT R13, R6, 0xfffffffe, RZ, 0xc0, !PT ;  /* 0xfffffffe060d9812 */ /* 0x002fe200078ec0ff */
[----:B------:R-:W-:-:S04]  /*10140*/  @!P2 IMAD.WIDE R6, R7, 0x4, R4 ;  /* 0x000000040706a825 */ /* 0x000fc800078e0204 */
[----:B------:R-:W-:Y:S01]  /*10150*/  @!P1 IMAD.WIDE R12, R13, 0x4, R4 ;  /* 0x000000040d0c9825 */ /* 0x000fe200078e0204 */
[----:B------:R-:W-:-:S03]  /*10160*/  @!P4 LEA.HI R20, R20, R20, RZ, 0x1 ;  /* 0x000000141414c211 */ /* 0x000fc600078f08ff */
[----:B--2---:R-:W-:-:S04]  /*10170*/  @!P3 IMAD.WIDE R14, R17, 0x4, R4 ;  /* 0x00000004110eb825 */ /* 0x004fc800078e0204 */
[----:B------:R-:W-:Y:S01]  /*10180*/  @!P0 IMAD.WIDE R16, R3, 0x4, R4 ;  /* 0x0000000403108825 */ /* 0x000fe200078e0204 */
[----:B------:R1:W-:Y:S01]  /*10190*/  @!P3 ST.E.64 [R14.64], R114 ;  /* 0x000000720e00b985 */ /* 0x0003e2000c101b10 */
[----:B------:R-:W-:Y:S02]  /*101a0*/  IADD3 R3, R11, 0x78, RZ ;  /* 0x000000780b037810 */ /* 0x000fe40007ffe0ff */
[----:B------:R-:W-:Y:S01]  /*101b0*/  ISETP.GE.AND P3, PT, R19, c[0x0][0x3c8], PT ;  /* 0x0000f20013007a0c */ /* 0x000fe20003f66270 */
[----:B------:R2:W-:Y:S01]  /*101c0*/  @!P2 ST.E.64 [R6.64], R118 ;  /* 0x000000760600a985 */ /* 0x0005e2000c101b10 */
[----:B------:R-:W-:Y:S02]  /*101d0*/  ISETP.GE.AND P2, PT, R18, c[0x0][0x3c8], PT ;  /* 0x0000f20012007a0c */ /* 0x000fe40003f46270 */
[----:B---3--:R-:W-:Y:S01]  /*101e0*/  @!P5 LOP3.LUT R9, R0, 0xfffffffe, RZ, 0xc0, !PT ;  /* 0xfffffffe0009d812 */ /* 0x008fe200078ec0ff */
[----:B------:R3:W-:Y:S01]  /*101f0*/  @!P1 ST.E.64 [R12.64], R122 ;  /* 0x0000007a0c009985 */ /* 0x0007e2000c101b10 */
[----:B------:R-:W-:-:S02]  /*10200*/  ISETP.GE.AND P1, PT, R10, c[0x0][0x3c8], PT ;  /* 0x0000f2000a007a0c */ /* 0x000fc40003f26270 */
[----:B------:R-:W-:Y:S01]  /*10210*/  IADD3 R0, R11, 0x88, RZ ;  /* 0x000000880b007810 */ /* 0x000fe20007ffe0ff */
[----:B------:R4:W-:Y:S01]  /*10220*/  @!P0 ST.E.64 [R16.64], R38 ;  /* 0x0000002610008985 */ /* 0x0009e2000c101b10 */
[----:B------:R-:W-:Y:S01]  /*10230*/  ISETP.GE.AND P0, PT, R3, c[0x0][0x3c8], PT ;  /* 0x0000f20003007a0c */ /* 0x000fe20003f06270 */
[----:B------:R-:W-:Y:S02]  /*10240*/  @!P5 IMAD.WIDE R8, R9, 0x4, R4 ;  /* 0x000000040908d825 */ /* 0x000fe400078e0204 */
[----:B------:R-:W-:Y:S02]  /*10250*/  @!P3 LEA.HI R19, R19, R19, RZ, 0x1 ;  /* 0x000000131313b211 */ /* 0x000fe400078f08ff */
[----:B------:R-:W-:Y:S02]  /*10260*/  @!P2 LEA.HI R18, R18, R18, RZ, 0x1 ;  /* 0x000000121212a211 */ /* 0x000fe400078f08ff */
[----:B------:R-:W-:Y:S02]  /*10270*/  @!P3 LOP3.LUT R19, R19, 0xfffffffe, RZ, 0xc0, !PT ;  /* 0xfffffffe1313b812 */ /* 0x000fe400078ec0ff */
[----:B------:R-:W-:-:S04]  /*10280*/  @!P1 LEA.HI R10, R10, R10, RZ, 0x1 ;  /* 0x0000000a0a0a9211 */ /* 0x000fc800078f08ff */
[----:B------:R-:W-:Y:S01]  /*10290*/  @!P0 LEA.HI R3, R3, R3, RZ, 0x1 ;  /* 0x0000000303038211 */ /* 0x000fe200078f08ff */
[----:B-1----:R-:W-:-:S03]  /*102a0*/  @!P3 IMAD.WIDE R14, R19, 0x4, R4 ;  /* 0x00000004130eb825 */ /* 0x002fc600078e0204 */
[----:B------:R-:W-:Y:S02]  /*102b0*/  @!P0 LOP3.LUT R3, R3, 0xfffffffe, RZ, 0xc0, !PT ;  /* 0xfffffffe03038812 */ /* 0x000fe400078ec0ff */
[C---:B------:R-:W-:Y:S02]  /*102c0*/  IADD3 R19, R11.reuse, 0x98, RZ ;  /* 0x000000980b137810 */ /* 0x040fe40007ffe0ff */
[----:B--2---:R-:W-:Y:S02]  /*102d0*/  @!P6 LOP3.LUT R7, R2, 0xfffffffe, RZ, 0xc0, !PT ;  /* 0xfffffffe0207e812 */ /* 0x004fe400078ec0ff */
[----:B------:R-:W-:Y:S02]  /*102e0*/  IADD3 R2, R11, 0x80, RZ ;  /* 0x000000800b027810 */ /* 0x000fe40007ffe0ff */
[----:B---3--:R-:W-:Y:S01]  /*102f0*/  @!P4 LOP3.LUT R13, R20, 0xfffffffe, RZ, 0xc0, !PT ;  /* 0xfffffffe140dc812 */ /* 0x008fe200078ec0ff */
[----:B------:R-:W-:Y:S01]  /*10300*/  @!P6 IMAD.WIDE R6, R7, 0x4, R4 ;  /* 0x000000040706e825 */ /* 0x000fe200078e0204 */
[----:B------:R-:W-:-:S03]  /*10310*/  IADD3 R20, R11, 0x90, RZ ;  /* 0x000000900b147810 */ /* 0x000fc60007ffe0ff */
[--C-:B------:R-:W-:Y:S01]  /*10320*/  @!P4 IMAD.WIDE R12, R13, 0x4, R4.reuse ;  /* 0x000000040d0cc825 */ /* 0x100fe200078e0204 */
[----:B------:R1:W-:Y:S01]  /*10330*/  @!P6 ST.E.64 [R6.64], R42 ;  /* 0x0000002a0600e985 */ /* 0x0003e2000c101b10 */
[----:B------:R-:W-:Y:S02]  /*10340*/  ISETP.GE.AND P6, PT, R2, c[0x0][0x3c8], PT ;  /* 0x0000f20002007a0c */ /* 0x000fe40003fc6270 */
[----:B----4-:R-:W-:Y:S01]  /*10350*/  @!P0 IMAD.WIDE R16, R3, 0x4, R4 ;  /* 0x0000000403108825 */ /* 0x010fe200078e0204 */
[----:B------:R2:W-:Y:S01]  /*10360*/  @!P5 ST.E.64 [R8.64], R46 ;  /* 0x0000002e0800d985 */ /* 0x0005e2000c101b10 */
[----:B------:R-:W-:Y:S02]  /*10370*/  ISETP.GE.AND P5, PT, R0, c[0x0][0x3c8], PT ;  /* 0x0000f20000007a0c */ /* 0x000fe40003fa6270 */
[----:B------:R-:W-:Y:S01]  /*10380*/  IADD3 R3, R11, 0xb0, RZ ;  /* 0x000000b00b037810 */ /* 0x000fe20007ffe0ff */
[----:B------:R3:W-:Y:S01]  /*10390*/  @!P4 ST.E.64 [R12.64], R50 ;  /* 0x000000320c00c985 */ /* 0x0007e2000c101b10 */
[----:B------:R-:W-:-:S03]  /*103a0*/  ISETP.GE.AND P4, PT, R20, c[0x0][0x3c8], PT ;  /* 0x0000f20014007a0c */ /* 0x000fc60003f86270 */
[----:B------:R4:W-:Y:S01]  /*103b0*/  @!P3 ST.E.64 [R14.64], R54 ;  /* 0x000000360e00b985 */ /* 0x0009e2000c101b10 */
[----:B------:R-:W-:Y:S02]  /*103c0*/  ISETP.GE.AND P3, PT, R19, c[0x0][0x3c8], PT ;  /* 0x0000f20013007a0c */ /* 0x000fe40003f66270 */
[----:B------:R-:W-:-:S03]  /*103d0*/  @!P6 LEA.HI R2, R2, R2, RZ, 0x1 ;  /* 0x000000020202e211 */ /* 0x000fc600078f08ff */
[----:B------:R-:W-:-:S04]  /*103e0*/  @!P5 LEA.HI R0, R0, R0, RZ, 0x1 ;  /* 0x000000000000d211 */ /* 0x000fc800078f08ff */
[----:B------:R-:W-:-:S04]  /*103f0*/  @!P4 LEA.HI R20, R20, R20, RZ, 0x1 ;  /* 0x000000141414c211 */ /* 0x000fc800078f08ff */
[----:B------:R-:W-:Y:S02]  /*10400*/  @!P3 LEA.HI R19, R19, R19, RZ, 0x1 ;  /* 0x000000131313b211 */ /* 0x000fe400078f08ff */
[----:B-1----:R-:W-:Y:S02]  /*10410*/  @!P2 LOP3.LUT R7, R18, 0xfffffffe, RZ, 0xc0, !PT ;  /* 0xfffffffe1207a812 */ /* 0x002fe400078ec0ff */
[----:B------:R-:W-:Y:S02]  /*10420*/  IADD3 R18, R11, 0xa0, RZ ;  /* 0x000000a00b127810 */ /* 0x000fe40007ffe0ff */
[----:B--2---:R-:W-:Y:S01]  /*10430*/  @!P1 LOP3.LUT R9, R10, 0xfffffffe, RZ, 0xc0, !PT ;  /* 0xfffffffe0a099812 */ /* 0x004fe200078ec0ff */
[--C-:B------:R-:W-:Y:S01]  /*10440*/  @!P2 IMAD.WIDE R6, R7, 0x4, R4.reuse ;  /* 0x000000040706a825 */ /* 0x100fe200078e0204 */
[----:B------:R-:W-:Y:S02]  /*10450*/  IADD3 R10, R11, 0xa8, RZ ;  /* 0x000000a80b0a7810 */ /* 0x000fe40007ffe0ff */
[----:B---3--:R-:W-:Y:S01]  /*10460*/  @!P4 LOP3.LUT R13, R20, 0xfffffffe, RZ, 0xc0, !PT ;  /* 0xfffffffe140dc812 */ /* 0x008fe200078ec0ff */
[----:B------:R-:W-:Y:S01]  /*10470*/  @!P1 IMAD.WIDE R8, R9, 0x4, R4 ;  /* 0x0000000409089825 */ /* 0x000fe200078e0204 */
[----:B------:R1:W-:Y:S01]  /*10480*/  @!P2 ST.E.64 [R6.64], R58 ;  /* 0x0000003a0600a985 */ /* 0x0003e2000c101b10 */
[----:B------:R-:W-:-:S02]  /*10490*/  ISETP.GE.AND P2, PT, R18, c[0x0][0x3c8], PT ;  /* 0x0000f20012007a0c */ /* 0x000fc40003f46270 */
[----:B------:R-:W-:Y:S01]  /*104a0*/  @!P3 LOP3.LUT R19, R19, 0xfffffffe, RZ, 0xc0, !PT ;  /* 0xfffffffe1313b812 */ /* 0x000fe200078ec0ff */
[----:B------:R2:W-:Y:S01]  /*104b0*/  @!P1 ST.E.64 [R8.64], R62 ;  /* 0x0000003e08009985 */ /* 0x0005e2000c101b10 */
[----:B------:R-:W-:Y:S02]  /*104c0*/  ISETP.GE.AND P1, PT, R10, c[0x0][0x3c8], PT ;  /* 0x0000f2000a007a0c */ /* 0x000fe40003f26270 */
[----:B------:R-:W-:Y:S01]  /*104d0*/  IADD3 R11, R11, 0xb8, RZ ;  /* 0x000000b80b0b7810 */ /* 0x000fe20007ffe0ff */
[----:B------:R3:W-:Y:S01]  /*104e0*/  @!P0 ST.E.64 [R16.64], R66 ;  /* 0x0000004210008985 */ /* 0x0007e2000c101b10 */
[----:B------:R-:W-:-:S05]  /*104f0*/  ISETP.GE.AND P0, PT, R3, c[0x0][0x3c8], PT ;  /* 0x0000f20003007a0c */ /* 0x000fca0003f06270 */
[----:B------:R-:W-:-:S04]  /*10500*/  @!P2 LEA.HI R18, R18, R18, RZ, 0x1 ;  /* 0x000000121212a211 */ /* 0x000fc800078f08ff */
[----:B------:R-:W-:Y:S02]  /*10510*/  @!P1 LEA.HI R10, R10, R10, RZ, 0x1 ;  /* 0x0000000a0a0a9211 */ /* 0x000fe400078f08ff */
[----:B----4-:R-:W-:Y:S02]  /*10520*/  @!P2 LOP3.LUT R15, R18, 0xfffffffe, RZ, 0xc0, !PT ;  /* 0xfffffffe120fa812 */ /* 0x010fe400078ec0ff */
[----:B------:R-:W-:-:S04]  /*10530*/  @!P0 LEA.HI R3, R3, R3, RZ, 0x1 ;  /* 0x0000000303038211 */ /* 0x000fc800078f08ff */
[----:B------:R-:W-:Y:S02]  /*10540*/  @!P0 LOP3.LUT R3, R3, 0xfffffffe, RZ, 0xc0, !PT ;  /* 0xfffffffe03038812 */ /* 0x000fe400078ec0ff */
[----:B-1----:R-:W-:-:S03]  /*10550*/  @!P6 LOP3.LUT R7, R2, 0xfffffffe, RZ, 0xc0, !PT ;  /* 0xfffffffe0207e812 */ /* 0x002fc600078ec0ff */
[----:B------:R-:W-:Y:S01]  /*10560*/  @!P0 IMAD.WIDE R2, R3, 0x4, R4 ;  /* 0x0000000403028825 */ /* 0x000fe200078e0204 */
[----:B--2---:R-:W-:-:S03]  /*10570*/  @!P5 LOP3.LUT R9, R0, 0xfffffffe, RZ, 0xc0, !PT ;  /* 0xfffffffe0009d812 */ /* 0x004fc600078ec0ff */
[----:B------:R-:W-:Y:S01]  /*10580*/  @!P6 IMAD.WIDE R6, R7, 0x4, R4 ;  /* 0x000000040706e825 */ /* 0x000fe200078e0204 */
[----:B---3--:R-:W-:-:S03]  /*10590*/  @!P1 LOP3.LUT R17, R10, 0xfffffffe, RZ, 0xc0, !PT ;  /* 0xfffffffe0a119812 */ /* 0x008fc600078ec0ff */
[--C-:B------:R-:W-:Y:S01]  /*105a0*/  @!P5 IMAD.WIDE R8, R9, 0x4, R4.reuse ;  /* 0x000000040908d825 */ /* 0x100fe200078e0204 */
[----:B------:R1:W-:Y:S04]  /*105b0*/  @!P6 ST.E.64 [R6.64], R70 ;  /* 0x000000460600e985 */ /* 0x0003e8000c101b10 */
[----:B------:R2:W-:Y:S01]  /*105c0*/  @!P5 ST.E.64 [R8.64], R74 ;  /* 0x0000004a0800d985 */ /* 0x0005e2000c101b10 */
[----:B-1----:R-:W-:-:S04]  /*105d0*/  @!P4 IMAD.WIDE R6, R13, 0x4, R4 ;  /* 0x000000040d06c825 */ /* 0x002fc800078e0204 */
[--C-:B--2---:R-:W-:Y:S01]  /*105e0*/  @!P3 IMAD.WIDE R8, R19, 0x4, R4.reuse ;  /* 0x000000041308b825 */ /* 0x104fe200078e0204 */
[----:B------:R1:W-:Y:S03]  /*105f0*/  @!P4 ST.E.64 [R6.64], R78 ;  /* 0x0000004e0600c985 */ /* 0x0003e6000c101b10 */
[--C-:B------:R-:W-:Y:S01]  /*10600*/  @!P2 IMAD.WIDE R12, R15, 0x4, R4.reuse ;  /* 0x000000040f0ca825 */ /* 0x100fe200078e0204 */
[----:B------:R1:W-:Y:S03]  /*10610*/  @!P3 ST.E.64 [R8.64], R82 ;  /* 0x000000520800b985 */ /* 0x0003e6000c101b10 */
[----:B------:R-:W-:Y:S01]  /*10620*/  @!P1 IMAD.WIDE R14, R17, 0x4, R4 ;  /* 0x00000004110e9825 */ /* 0x000fe200078e0204 */
[----:B------:R1:W-:Y:S04]  /*10630*/  @!P2 ST.E.64 [R12.64], R86 ;  /* 0x000000560c00a985 */ /* 0x0003e8000c101b10 */
[----:B------:R1:W-:Y:S04]  /*10640*/  @!P1 ST.E.64 [R14.64], R90 ;  /* 0x0000005a0e009985 */ /* 0x0003e8000c101b10 */
[----:B------:R1:W-:Y:S01]  /*10650*/  @!P0 ST.E.64 [R2.64], R94 ;  /* 0x0000005e02008985 */ /* 0x0003e2000c101b10 */
[----:B------:R-:W-:-:S13]  /*10660*/  ISETP.GE.AND P0, PT, R11, c[0x0][0x3c8], PT ;  /* 0x0000f2000b007a0c */ /* 0x000fda0003f06270 */
[----:B------:R-:W-:Y:S05]  /*10670*/  @P0 EXIT ;  /* 0x000000000000094d */ /* 0x000fea0003800000 */
[----:B-1----:R-:W-:-:S04]  /*10680*/  LEA.HI R3, R11, R11, RZ, 0x1 ;  /* 0x0000000b0b037211 */ /* 0x002fc800078f08ff */
[----:B------:R-:W-:-:S05]  /*10690*/  LOP3.LUT R3, R3, 0xfffffffe, RZ, 0xc0, !PT ;  /* 0xfffffffe03037812 */ /* 0x000fca00078ec0ff */
[----:B------:R-:W-:-:S05]  /*106a0*/  IMAD.WIDE R4, R3, 0x4, R4 ;  /* 0x0000000403047825 */ /* 0x000fca00078e0204 */
[----:B------:R-:W-:Y:S01]  /*106b0*/  ST.E.64 [R4.64], R98 ;  /* 0x0000006204007985 */ /* 0x000fe2000c101b10 */
[----:B------:R-:W-:Y:S05]  /*106c0*/  EXIT ;  /* 0x000000000000794d */ /* 0x000fea0003800000 */
.L_x_387:
        /* <DEDUP_REMOVED lines=26> */
[----:B------:R-:W-:Y:S01]  /*10870*/  IMAD.WIDE.U32 R8, R5, c[0x0][0x4d8], R8 ;  /* 0x0001360005087a25 */ /* 0x000fe200078e0008 */
[----:B------:R-:W-:-:S03]  /*10880*/  IADD3 R4, -R6, RZ, RZ ;  /* 0x000000ff06047210 */ /* 0x000fc60007ffe1ff */
[----:B------:R-:W-:Y:S02]  /*10890*/  IMAD R0, R0, c[0x0][0x4d8], RZ ;  /* 0x0001360000007a24 */ /* 0x000fe400078e02ff */
[----:B--2---:R-:W-:Y:S02]  /*108a0*/  IMAD R2, R2, c[0x0][0x550], R3 ;  /* 0x0001540002027a24 */ /* 0x004fe400078e0203 */
[----:B------:R-:W-:Y:S02]  /*108b0*/  IMAD R0, R5, c[0x0][0x4dc], R0 ;  /* 0x0001370005007a24 */ /* 0x000fe400078e0200 */
[----:B------:R-:W-:Y:S01]  /*108c0*/  IMAD R4, R4, c[0x0][0x4e8], R7 ;  /* 0x00013a0004047a24 */ /* 0x000fe200078e0207 */
[----:B------:R-:W-:Y:S01]  /*108d0*/  SHF.R.S32.HI R3, RZ, 0x1f, R2 ;  /* 0x0000001fff037819 */ /* 0x000fe20000011402 */
[----:B------:R-:W-:Y:S01]  /*108e0*/  IMAD.IADD R9, R0, 0x1, R9 ;  /* 0x0000000100097824 */ /* 0x000fe200078e0209 */
[----:B------:R-:W-:-:S03]  /*108f0*/  SHF.R.S32.HI R0, RZ, 0x1f, R6 ;  /* 0x0000001fff007819 */ /* 0x000fc60000011406 */
[----:B------:R-:W-:Y:S02]  /*10900*/  IMAD R3, R3, c[0x0][0x4e0], RZ ;  /* 0x0001380003037a24 */ /* 0x000fe400078e02ff */
        /* <DEDUP_REMOVED lines=14> */
.L_x_390:
        /* <DEDUP_REMOVED lines=9> */
.L_x_2463:


//--------------------- .text._ZN7cutlass13device_kernelIN5flash19enable_sm80_to_sm89INS1_16FlashAttnFwdSm80INS1_25CollectiveMainloopFwdSm80ILi8ELi1ELb0EN4cute5tupleIJNS5_1CILi128EEENS7_ILi64EEENS7_ILi192EEEEEELi192ENS_6half_tEfNS_4arch4Sm80ELb0ELb1ELb0ELb1ELb0ELb0ELb1ELb1EEENS1_21CollectiveEpilogueFwdINS6_IJS8_SA_S9_EEENS6_IJNS7_ILi1EEESI_SI_EEESC_SE_Li256ELb1ELb1ELb1ELb0EEENS1_36VarlenDynamicPersistentTileSchedulerILi128ELi64ELi256ELi256ELb1ELb1ELb0ELb1ELb0ELb1EEEEEEEEEvNT_6ParamsE --------------------------
	.section	.text._ZN7cutlass13device_kernelIN5flash19enable_sm80_to_sm89INS1_16FlashAttnFwdSm80INS1_25CollectiveMainloopFwdSm80ILi8ELi1ELb0EN4cute5tupleIJNS5_1CILi128EEENS7_ILi64EEENS7_ILi192EEEEEELi192ENS_6half_tEfNS_4arch4Sm80ELb0ELb1ELb0ELb1ELb0ELb0ELb1ELb1EEENS1_21CollectiveEpilogueFwdINS6_IJS8_SA_S9_EEENS6_IJNS7_ILi1EEESI_SI_EEESC_SE_Li256ELb1ELb1ELb1ELb0EEENS1_36VarlenDynamicPersistentTileSchedulerILi128ELi64ELi256ELi256ELb1ELb1ELb0ELb1ELb0ELb1EEEEEEEEEvNT_6ParamsE,"ax",@progbits
	.sectioninfo	@"SHI_REGISTERS=255"
	.align	128
.text._ZN7cutlass13device_kernelIN5flash19enable_sm80_to_sm89INS1_16FlashAttnFwdSm80INS1_25CollectiveMainloopFwdSm80ILi8ELi1ELb0EN4cute5tupleIJNS5_1CILi128EEENS7_ILi64EEENS7_ILi192EEEEEELi192ENS_6half_tEfNS_4arch4Sm80ELb0ELb1ELb0ELb1ELb0ELb0ELb1ELb1EEENS1_21CollectiveEpilogueFwdINS6_IJS8_SA_S9_EEENS6_IJNS7_ILi1EEESI_SI_EEESC_SE_Li256ELb1ELb1ELb1ELb0EEENS1_36VarlenDynamicPersistentTileSchedulerILi128ELi64ELi256ELi256ELb1ELb1ELb0ELb1ELb0ELb1EEEEEEEEEvNT_6ParamsE:
        .type           _ZN7cutlass13device_kernelIN5flash19enable_sm80_to_sm89INS1_16FlashAttnFwdSm80INS1_25CollectiveMainloopFwdSm80ILi8ELi1ELb0EN4cute5tupleIJNS5_1CILi128EEENS7_ILi64EEENS7_ILi192EEEEEELi192ENS_6half_tEfNS_4arch4Sm80ELb0ELb1ELb0ELb1ELb0ELb0ELb1ELb1EEENS1_21CollectiveEpilogueFwdINS6_IJS8_SA_S9_EEENS6_IJNS7_ILi1EEESI_SI_EEESC_SE_Li256ELb1ELb1ELb1ELb0EEENS1_36VarlenDynamicPersistentTileSchedulerILi128ELi64ELi256ELi256ELb1ELb1ELb0ELb1ELb0ELb1EEEEEEEEEvNT_6ParamsE,@function
        .size           _ZN7cutlass13device_kernelIN5flash19enable_sm80_to_sm89INS1_16FlashAttnFwdSm80INS1_25CollectiveMainloopFwdSm80ILi8ELi1ELb0EN4cute5tupleIJNS5_1CILi128EEENS7_ILi64EEENS7_ILi192EEEEEELi192ENS_6half_tEfNS_4arch4Sm80ELb0ELb1ELb0ELb1ELb0ELb0ELb1ELb1EEENS1_21CollectiveEpilogueFwdINS6_IJS8_SA_S9_EEENS6_IJNS7_ILi1EEESI_SI_EEESC_SE_Li256ELb1ELb1ELb1ELb0EEENS1_36VarlenDynamicPersistentTileSchedulerILi128ELi64ELi256ELi256ELb1ELb1ELb0ELb1ELb0ELb1EEEEEEEEEvNT_6ParamsE,(.L_x_2464 - _ZN7cutlass13device_kernelIN5flash19enable_sm80_to_sm89INS1_16FlashAttnFwdSm80INS1_25CollectiveMainloopFwdSm80ILi8ELi1ELb0EN4cute5tupleIJNS5_1CILi128EEENS7_ILi64EEENS7_ILi192EEEEEELi192ENS_6half_tEfNS_4arch4Sm80ELb0ELb1ELb0ELb1ELb0ELb0ELb1ELb1EEENS1_21CollectiveEpilogueFwdINS6_IJS8_SA_S9_EEENS6_IJNS7_ILi1EEESI_SI_EEESC_SE_Li256ELb1ELb1ELb1ELb0EEENS1_36VarlenDynamicPersistentTileSchedulerILi128ELi64ELi256ELi256ELb1ELb1ELb0ELb1ELb0ELb1EEEEEEEEEvNT_6ParamsE)
        .other          _ZN7cutlass13device_kernelIN5flash19enable_sm80_to_sm89INS1_16FlashAttnFwdSm80INS1_25CollectiveMainloopFwdSm80ILi8ELi1ELb0EN4cute5tupleIJNS5_1CILi128EEENS7_ILi64EEENS7_ILi192EEEEEELi192ENS_6half_tEfNS_4arch4Sm80ELb0ELb1ELb0ELb1ELb0ELb0ELb1ELb1EEENS1_21CollectiveEpilogueFwdINS6_IJS8_SA_S9_EEENS6_IJNS7_ILi1EEESI_SI_EEESC_SE_Li256ELb1ELb1ELb1ELb0EEENS1_36VarlenDynamicPersistentTileSchedulerILi128ELi64ELi256ELi256ELb1ELb1ELb0ELb1ELb0ELb1EEEEEEEEEvNT_6ParamsE,@"STO_CUDA_ENTRY STV_DEFAULT"
_ZN7cutlass13device_kernelIN5flash19enable_sm80_to_sm89INS1_16FlashAttnFwdSm80INS1_25CollectiveMainloopFwdSm80ILi8ELi1ELb0EN4cute5tupleIJNS5_1CILi128EEENS7_ILi64EEENS7_ILi192EEEEEELi192ENS_6half_tEfNS_4arch4Sm80ELb0ELb1ELb0ELb1ELb0ELb0ELb1ELb1EEENS1_21CollectiveEpilogueFwdINS6_IJS8_SA_S9_EEENS6_IJNS7_ILi1EEESI_SI_EEESC_SE_Li256ELb1ELb1ELb1ELb0EEENS1_36VarlenDynamicPersistentTileSchedulerILi128ELi64ELi256ELi256ELb1ELb1ELb0ELb1ELb0ELb1EEEEEEEEEvNT_6ParamsE:
[----:B------:R-:W-:-:S03]  /*0000*/  MOV R1, c[0x0][0x28] ;  /* 0x00000a0000017a02 */ /* 0x000fc60000000f00 */
[----:B------:R-:W1:Y:S01]  /*0010*/  S2R R2, SR_TID.X ;  /* 0x0000000000027919 */ /* 0x000e620000002100 */
[----:B------:R-:W-:Y:S01]  /*0020*/  IADD3 R1, R1, -0x40, RZ ;  /* 0xffffffc001017810 */ /* 0x000fe20007ffe0ff */
[----:B------:R-:W-:Y:S01]  /*0030*/  ULDC.64 UR6, c[0x0][0x118] ;  /* 0x0000460000067ab9 */ /* 0x000fe20000000a00 */
[----:B-1----:R-:W-:-:S05]  /*0040*/  SHF.R.U32.HI R0, RZ, 0x5, R2 ;  /* 0x00000005ff007819 */ /* 0x002fca0000011602 */
[----:B------:R-:W1:Y:S02]  /*0050*/  SHFL.IDX PT, R3, R0, RZ, 0x1f ;  /* 0x00001fff00037589 */ /* 0x000e6400000e0000 */
[----:B-1----:R-:W-:Y:S02]  /*0060*/  ISETP.NE.AND P0, PT, R3, RZ, PT ;  /* 0x000000ff0300720c */ /* 0x002fe40003f05270 */
[----:B------:R1:W-:Y:S11]  /*0070*/  STL [R1+0x38], R3 ;  /* 0x0000380301007387 */ /* 0x0003f60000100800 */
[----:B------:R-:W-:Y:S06]  /*0080*/  @P0 BAR.SYNC.DEFER_BLOCKING 0x5, 0x100 ;  /* 0x0144000000000b1d */ /* 0x000fec0000010000 */
[----:B------:R-:W2:Y:S04]  /*0090*/  @P0 LDS.128 R232, [0x18100] ;  /* 0x01810000ffe80984 */ /* 0x000ea80000000c00 */
[----:B------:R-:W-:Y:S06]  /*00a0*/  @P0 BAR.ARV 0x4, 0x100 ;  /* 0x0104000000000b1d */ /* 0x000fec0000002000 */
[----:B------:R-:W-:Y:S05]  /*00b0*/  @P0 BRA `(.L_x_391) ;  /* 0x00000f1000000947 */ /* 0x000fea0003800000 */
[----:B-1----:R-:W-:Y:S01]  /*00c0*/  LOP3.LUT R12, R2, 0x1f, RZ, 0xc0, !PT ;  /* 0x0000001f020c7812 */ /* 0x002fe200078ec0ff */
[----:B------:R-:W-:-:S03]  /*00d0*/  CS2R R8, SRZ ;  /* 0x0000000000087805 */ /* 0x000fc6000001ff00 */
[----:B------:R-:W-:-:S04]  /*00e0*/  ISETP.NE.AND P6, PT, R12, 0x1f, PT ;  /* 0x0000001f0c00780c */ /* 0x000fc80003fc5270 */
[----:B------:R-:W-:-:S13]  /*00f0*/  ISETP.GE.OR P0, PT, R12, c[0x0][0x53c], !P6 ;  /* 0x00014f000c007a0c */ /* 0x000fda0007706670 */
[----:B------:R-:W-:Y:S02]  /*0100*/  @!P0 IMAD.MOV.U32 R4, RZ, RZ, 0x4 ;  /* 0x00000004ff048424 */ /* 0x000fe400078e00ff */
[----:B------:R-:W-:Y:S02]  /*0110*/  @!P0 IMAD.MOV.U32 R2, RZ, RZ, 0x4 ;  /* 0x00000004ff028424 */ /* 0x000fe400078e00ff */
[----:B------:R-:W-:-:S04]  /*0120*/  @!P0 IMAD.WIDE.U32 R4, R12, R4, c[0x0][0x580] ;  /* 0x000160000c048625 */ /* 0x000fc800078e0004 */
[C---:B------:R-:W-:Y:S01]  /*0130*/  @!P0 IMAD.WIDE.U32 R2, R12.reuse, R2, c[0x0][0x578] ;  /* 0x00015e000c028625 */ /* 0x040fe200078e0002 */
[----:B------:R-:W3:Y:S04]  /*0140*/  @!P0 LDG.E R9, [R4.64] ;  /* 0x0000000604098981 */ /* 0x000ee8000c1e1900 */
[----:B------:R-:W3:Y:S01]  /*0150*/  @!P0 LDG.E R8, [R2.64] ;  /* 0x0000000602088981 */ /* 0x000ee2000c1e1900 */
[C---:B------:R-:W-:Y:S01]  /*0160*/  ISETP.NE.AND P5, PT, R12.reuse, RZ, PT ;  /* 0x000000ff0c00720c */ /* 0x040fe20003fa5270 */
[----:B------:R-:W1:Y:S01]  /*0170*/  S2UR UR4, SR_CTAID.X ;  /* 0x00000000000479c3 */ /* 0x000e620000002500 */
[C---:B------:R-:W-:Y:S01]  /*0180*/  ISETP.GE.U32.AND P4, PT, R12.reuse, 0x2, PT ;  /* 0x000000020c00780c */ /* 0x040fe20003f86070 */
[----:B------:R-:W-:Y:S01]  /*0190*/  IMAD.MOV.U32 R6, RZ, RZ, RZ ;  /* 0x000000ffff067224 */ /* 0x000fe200078e00ff */
[----:B------:R-:W-:-:S02]  /*01a0*/  ISETP.GE.U32.AND P3, PT, R12, 0x4, PT ;  /* 0x000000040c00780c */ /* 0x000fc40003f66070 */
[C---:B------:R-:W-:Y:S02]  /*01b0*/  ISETP.GE.U32.AND P2, PT, R12.reuse, 0x8, PT ;  /* 0x000000080c00780c */ /* 0x040fe40003f46070 */
[----:B------:R-:W-:Y:S01]  /*01c0*/  ISETP.GE.U32.AND P1, PT, R12, 0x10, PT ;  /* 0x000000100c00780c */ /* 0x000fe20003f26070 */
[----:B---3--:R-:W-:-:S05]  /*01d0*/  IMAD R4, R9, R8, RZ ;  /* 0x0000000809047224 */ /* 0x008fca00078e02ff */
        /* <DEDUP_REMOVED lines=15> */
[----:B------:R-:W3:Y:S02]  /*02d0*/  SHFL.IDX PT, R7, R4, 0x1f, 0x1f ;  /* 0x03e01f0004077f89 */ /* 0x000ee400000e0000 */
[----:B---3--:R-:W-:-:S04]  /*02e0*/  IMAD R7, R7, c[0x0][0x538], RZ ;  /* 0x00014e0007077a24 */ /* 0x008fc800078e02ff */
[----:B------:R-:W-:Y:S01]  /*02f0*/  IMAD.MOV.U32 R0, RZ, RZ, R7 ;  /* 0x000000ffff007224 */ /* 0x000fe200078e0007 */
[----:B-1----:R-:W-:-:S13]  /*0300*/  ISETP.GT.AND P0, PT, R7, UR4, PT ;  /* 0x0000000407007c0c */ /* 0x002fda000bf04270 */
[----:B------:R-:W-:Y:S05]  /*0310*/  @P0 BRA `(.L_x_392) ;  /* 0x0000026000000947 */ /* 0x000fea0003800000 */
[----:B------:R-:W-:Y:S02]  /*0320*/  MOV R7, R0 ;  /* 0x0000000000077202 */ /* 0x000fe40000000f00 */
[----:B------:R-:W-:-:S04]  /*0330*/  MOV R6, RZ ;  /* 0x000000ff00067202 */ /* 0x000fc80000000f00 */
.L_x_396:
[----:B------:R-:W-:-:S04]  /*0340*/  IADD3 R0, R6, 0x1f, RZ ;  /* 0x0000001f06007810 */ /* 0x000fc80007ffe0ff */
[----:B------:R-:W-:-:S13]  /*0350*/  ISETP.GE.AND P0, PT, R0, c[0x0][0x53c], PT ;  /* 0x00014f0000007a0c */ /* 0x000fda0003f06270 */
[----:B------:R-:W-:Y:S05]  /*0360*/  @P0 BRA `(.L_x_393) ;  /* 0x00000be000000947 */ /* 0x000fea0003800000 */
[----:B------:R-:W-:Y:S01]  /*0370*/  MOV R6, R0 ;  /* 0x0000000000067202 */ /* 0x000fe20000000f00 */
[----:B------:R-:W-:-:S03]  /*0380*/  CS2R R8, SRZ ;  /* 0x0000000000087805 */ /* 0x000fc6000001ff00 */
[----:B------:R-:W-:-:S04]  /*0390*/  IADD3 R0, R12, R6, RZ ;  /* 0x000000060c007210 */ /* 0x000fc80007ffe0ff */
[----:B------:R-:W-:-:S13]  /*03a0*/  ISETP.GE.OR P0, PT, R0, c[0x0][0x53c], !P6 ;  /* 0x00014f0000007a0c */ /* 0x000fda0007706670 */
[----:B------:R-:W-:Y:S02]  /*03b0*/  @!P0 MOV R2, 0x4 ;  /* 0x0000000400028802 */ /* 0x000fe40000000f00 */
[----:B------:R-:W-:-:S03]  /*03c0*/  @!P0 MOV R3, 0x4 ;  /* 0x0000000400038802 */ /* 0x000fc60000000f00 */
[----:B------:R-:W-:-:S04]  /*03d0*/  @!P0 IMAD.WIDE R4, R0, R2, c[0x0][0x580] ;  /* 0x0001600000048625 */ /* 0x000fc800078e0202 */
[----:B------:R-:W-:Y:S01]  /*03e0*/  @!P0 IMAD.WIDE R2, R0, R3, c[0x0][0x578] ;  /* 0x00015e0000028625 */ /* 0x000fe200078e0203 */
[----:B------:R-:W3:Y:S04]  /*03f0*/  @!P0 LDG.E R9, [R4.64] ;  /* 0x0000000604098981 */ /* 0x000ee8000c1e1900 */
[----:B------:R-:W3:Y:S02]  /*0400*/  @!P0 LDG.E R8, [R2.64] ;  /* 0x0000000602088981 */ /* 0x000ee4000c1e1900 */
[----:B---3--:R-:W-:Y:S01]  /*0410*/  IMAD R5, R9, R8, RZ ;  /* 0x0000000809057224 */ /* 0x008fe200078e02ff */
[----:B------:R-:W-:Y:S05]  /*0420*/  BRA.DIV ~URZ, `(.L_x_394) ;  /* 0x00013f827f007947 */ /* 0x000fea000b800000 */
[----:B------:R1:W3:Y:S02]  /*0430*/  SHFL.UP PT, R0, R5, 0x1, RZ ;  /* 0x0420000005007989 */ /* 0x0002e400000e00ff */
.L_x_535:
[----:B---3--:R-:W-:-:S04]  /*0440*/  SEL R0, R0, RZ, P5 ;  /* 0x000000ff00007207 */ /* 0x008fc80002800000 */
        /* <DEDUP_REMOVED lines=14> */
[----:B------:R1:W3:Y:S02]  /*0530*/  SHFL.IDX PT, R0, R4, 0x1f, 0x1f ;  /* 0x03e01f0004007f89 */ /* 0x0002e400000e0000 */
.L_x_536:
[----:B---3--:R-:W-:-:S05]  /*0540*/  IMAD R0, R0, c[0x0][0x538], RZ ;  /* 0x00014e0000007a24 */ /* 0x008fca00078e02ff */
[----:B------:R-:W-:-:S04]  /*0550*/  IADD3 R7, R0, R7, RZ ;  /* 0x0000000700077210 */ /* 0x000fc80007ffe0ff */
[----:B------:R-:W-:-:S13]  /*0560*/  ISETP.GT.AND P0, PT, R7, UR4, PT ;  /* 0x0000000407007c0c */ /* 0x000fda000bf04270 */
[----:B-12---:R-:W-:Y:S05]  /*0570*/  @!P0 BRA `(.L_x_396) ;  /* 0xfffffdc000008947 */ /* 0x006fea000383ffff */
.L_x_392:
[----:B------:R-:W-:-:S05]  /*0580*/  IADD3 R11, -R0, R7, RZ ;  /* 0x00000007000b7210 */ /* 0x000fca0007ffe1ff */
[----:B------:R-:W-:-:S05]  /*0590*/  IMAD R0, R4, c[0x0][0x538], R11 ;  /* 0x00014e0004007a24 */ /* 0x000fca00078e020b */
[----:B------:R-:W-:Y:S01]  /*05a0*/  ISETP.GT.AND P0, PT, R0, UR4, PT ;  /* 0x0000000400007c0c */ /* 0x000fe2000bf04270 */
[----:B------:R-:W-:-:S12]  /*05b0*/  BRA.DIV ~URZ, `(.L_x_397) ;  /* 0x000140027f007947 */ /* 0x000fd8000b800000 */
[----:B------:R-:W-:-:S04]  /*05c0*/  VOTE.ANY R10, PT, !P0 ;  /* 0x00000000000a7806 */ /* 0x000fc800040e0100 */
.L_x_537:
[----:B------:R-:W1:Y:S02]  /*05d0*/  POPC R7, R10 ;  /* 0x0000000a00077309 */ /* 0x000e640000000000 */
[----:B-12---:R-:W-:Y:S01]  /*05e0*/  IADD3 R235, R7, R6, RZ ;  /* 0x0000000607eb7210 */ /* 0x006fe20007ffe0ff */
[----:B------:R-:W-:Y:S05]  /*05f0*/  BRA.DIV ~URZ, `(.L_x_398) ;  /* 0x000140127f007947 */ /* 0x000fea000b800000 */
[----:B------:R1:W2:Y:S01]  /*0600*/  SHFL.IDX PT, R233, R9, R7, 0x1f ;  /* 0x00001f0709e97589 */ /* 0x0002a200000e0000 */
[----:B------:R-:W-:-:S03]  /*0610*/  MOV R6, RZ ;  /* 0x000000ff00067202 */ /* 0x000fc60000000f00 */
[----:B------:R1:W3:Y:S04]  /*0620*/  SHFL.IDX PT, R9, R8, R7, 0x1f ;  /* 0x00001f0708097589 */ /* 0x0002e800000e0000 */
.L_x_538:
[----:B------:R-:W-:Y:S01]  /*0630*/  ISETP.NE.AND P0, PT, R10, RZ, PT ;  /* 0x000000ff0a00720c */ /* 0x000fe20003f05270 */
[----:B------:R-:W-:-:S12]  /*0640*/  BSSY B0, `(.L_x_399) ;  /* 0x0000005000007945 */ /* 0x000fd80003800000 */
[----:B------:R-:W-:Y:S05]  /*0650*/  @!P0 BRA `(.L_x_400) ;  /* 0x0000003000008947 */ /* 0x000fea0003800000 */
[----:B------:R-:W-:Y:S01]  /*0660*/  IADD3 R3, R7, -0x1, RZ ;  /* 0xffffffff07037810 */ /* 0x000fe20007ffe0ff */
[----:B------:R-:W-:Y:S05]  /*0670*/  BRA.DIV ~URZ, `(.L_x_401) ;  /* 0x000140727f007947 */ /* 0x000fea000b800000 */
[----:B------:R4:W1:Y:S02]  /*0680*/  SHFL.IDX PT, R6, R4, R3, 0x1f ;  /* 0x00001f0304067589 */ /* 0x00086400000e0000 */
.L_x_400:
[----:B------:R-:W-:Y:S05]  /*0690*/  BSYNC B0 ;  /* 0x0000000000007941 */ /* 0x000fea0003800000 */
.L_x_399:
[----:B---3--:R-:W-:Y:S01]  /*06a0*/  ISETP.NE.AND P0, PT, R9, 0x1, PT ;  /* 0x000000010900780c */ /* 0x008fe20003f05270 */
[----:B-1----:R-:W-:Y:S01]  /*06b0*/  IMAD R232, R6, c[0x0][0x538], R11 ;  /* 0x00014e0006e87a24 */ /* 0x002fe200078e020b */
[----:B------:R-:W-:Y:S04]  /*06c0*/  BSSY B0, `(.L_x_402) ;  /* 0x0000085000007945 */ /* 0x000fe80003800000 */
[----:B------:R-:W-:-:S07]  /*06d0*/  IADD3 R11, -R232, UR4, RZ ;  /* 0x00000004e80b7c10 */ /* 0x000fce000fffe1ff */
[----:B------:R-:W-:Y:S05]  /*06e0*/  @!P0 BRA `(.L_x_403) ;  /* 0x000003e000008947 */ /* 0x000fea0003800000 */
[-C--:B--2---:R-:W-:Y:S02]  /*06f0*/  IABS R0, R233.reuse ;  /* 0x000000e900007213 */ /* 0x084fe40000000000 */
[----:B------:R-:W-:-:S03]  /*0700*/  IABS R6, R233 ;  /* 0x000000e900067213 */ /* 0x000fc60000000000 */
[----:B------:R-:W-:Y:S01]  /*0710*/  IMAD.MOV.U32 R5, RZ, RZ, R0 ;  /* 0x000000ffff057224 */ /* 0x000fe200078e0000 */
[----:B------:R-:W-:-:S03]  /*0720*/  IABS R0, R9 ;  /* 0x0000000900007213 */ /* 0x000fc60000000000 */
[----:B------:R-:W1:Y:S02]  /*0730*/  I2F.RP R2, R5 ;  /* 0x0000000500027306 */ /* 0x000e640000209400 */
[----:B------:R-:W-:Y:S01]  /*0740*/  IMAD.MOV.U32 R8, RZ, RZ, R0 ;  /* 0x000000ffff087224 */ /* 0x000fe200078e0000 */
[----:B------:R-:W-:-:S05]  /*0750*/  IABS R0, R11 ;  /* 0x0000000b00007213 */ /* 0x000fca0000000000 */
[----:B------:R-:W-:Y:S08]  /*0760*/  I2F.RP R7, R8 ;  /* 0x0000000800077306 */ /* 0x000ff00000209400 */
[----:B-1----:R-:W1:Y:S02]  /*0770*/  MUFU.RCP R2, R2 ;  /* 0x0000000200027308 */ /* 0x002e640000001000 */
[----:B-1----:R-:W-:-:S06]  /*0780*/  IADD3 R2, R2, 0xffffffe, RZ ;  /* 0x0ffffffe02027810 */ /* 0x002fcc0007ffe0ff */
[----:B----4-:R-:W1:Y:S02]  /*0790*/  F2I.FTZ.U32.TRUNC.NTZ R3, R2 ;  /* 0x0000000200037305 */ /* 0x010e64000021f000 */
[----:B-1----:R-:W-:-:S04]  /*07a0*/  IMAD.MOV R2, RZ, RZ, -R3 ;  /* 0x000000ffff027224 */ /* 0x002fc800078e0a03 */
[----:B------:R-:W-:Y:S02]  /*07b0*/  IMAD R4, R2, R5, RZ ;  /* 0x0000000502047224 */ /* 0x000fe400078e02ff */
[----:B------:R-:W-:-:S04]  /*07c0*/  IMAD.MOV.U32 R2, RZ, RZ, RZ ;  /* 0x000000ffff027224 */ /* 0x000fc800078e00ff */
[----:B------:R-:W-:Y:S01]  /*07d0*/  IMAD.HI.U32 R2, R3, R4, R2 ;  /* 0x0000000403027227 */ /* 0x000fe200078e0002 */
[----:B------:R-:W-:-:S03]  /*07e0*/  MOV R3, R0 ;  /* 0x0000000000037202 */ /* 0x000fc60000000f00 */
[----:B------:R-:W-:Y:S02]  /*07f0*/  IMAD.MOV R0, RZ, RZ, -R6 ;  /* 0x000000ffff007224 */ /* 0x000fe400078e0a06 */
[----:B------:R-:W-:-:S04]  /*0800*/  IMAD.HI.U32 R2, R2, R3, RZ ;  /* 0x0000000302027227 */ /* 0x000fc800078e00ff */
[----:B------:R-:W-:Y:S02]  /*0810*/  IMAD R0, R2, R0, R3 ;  /* 0x0000000002007224 */ /* 0x000fe400078e0203 */
[----:B------:R-:W1:Y:S03]  /*0820*/  MUFU.RCP R3, R7 ;  /* 0x0000000700037308 */ /* 0x000e660000001000 */
[----:B------:R-:W-:Y:S02]  /*0830*/  ISETP.GT.U32.AND P1, PT, R5, R0, PT ;  /* 0x000000000500720c */ /* 0x000fe40003f24070 */
[----:B-1----:R-:W-:-:S11]  /*0840*/  IADD3 R3, R3, 0xffffffe, RZ ;  /* 0x0ffffffe03037810 */ /* 0x002fd60007ffe0ff */
[----:B------:R-:W-:Y:S01]  /*0850*/  @!P1 IMAD.IADD R0, R0, 0x1, -R5 ;  /* 0x0000000100009824 */ /* 0x000fe200078e0a05 */
[----:B------:R-:W-:Y:S02]  /*0860*/  @!P1 IADD3 R2, R2, 0x1, RZ ;  /* 0x0000000102029810 */ /* 0x000fe40007ffe0ff */
[----:B------:R-:W-:Y:S01]  /*0870*/  ISETP.NE.AND P1, PT, R233, RZ, PT ;  /* 0x000000ffe900720c */ /* 0x000fe20003f25270 */
[----:B------:R-:W1:Y:S01]  /*0880*/  F2I.FTZ.U32.TRUNC.NTZ R3, R3 ;  /* 0x0000000300037305 */ /* 0x000e62000021f000 */
[----:B------:R-:W-:Y:S02]  /*0890*/  ISETP.GE.U32.AND P2, PT, R0, R5, PT ;  /* 0x000000050000720c */ /* 0x000fe40003f46070 */
[----:B------:R-:W-:-:S04]  /*08a0*/  LOP3.LUT R0, R11, R233, RZ, 0x3c, !PT ;  /* 0x000000e90b007212 */ /* 0x000fc800078e3cff */
[----:B------:R-:W-:-:S07]  /*08b0*/  ISETP.GE.AND P0, PT, R0, RZ, PT ;  /* 0x000000ff0000720c */ /* 0x000fce0003f06270 */
[----:B------:R-:W-:Y:S02]  /*08c0*/  @P2 IADD3 R2, R2, 0x1, RZ ;  /* 0x0000000102022810 */ /* 0x000fe40007ffe0ff */
[----:B-1----:R-:W-:-:S03]  /*08d0*/  IADD3 R0, RZ, -R3, RZ ;  /* 0x80000003ff007210 */ /* 0x002fc60007ffe0ff */
[----:B------:R-:W-:Y:S02]  /*08e0*/  IMAD.MOV.U32 R4, RZ, RZ, R2 ;  /* 0x000000ffff047224 */ /* 0x000fe400078e0002 */
[----:B------:R-:W-:Y:S01]  /*08f0*/  IMAD.MOV.U32 R2, RZ, RZ, R0 ;  /* 0x000000ffff027224 */ /* 0x000fe200078e0000 */
[----:B------:R-:W-:Y:S01]  /*0900*/  IABS R0, R9 ;  /* 0x0000000900007213 */ /* 0x000fe20000000000 */
[----:B------:R-:W-:Y:S01]  /*0910*/  @!P0 IMAD.MOV R4, RZ, RZ, -R4 ;  /* 0x000000ffff048224 */ /* 0x000fe200078e0a04 */
[----:B------:R-:W-:Y:S01]  /*0920*/  @!P1 LOP3.LUT R4, RZ, R233, RZ, 0x33, !PT ;  /* 0x000000e9ff049212 */ /* 0x000fe200078e33ff */
[----:B------:R-:W-:Y:S01]  /*0930*/  IMAD R5, R2, R8, RZ ;  /* 0x0000000802057224 */ /* 0x000fe200078e02ff */
[----:B------:R-:W-:Y:S01]  /*0940*/  MOV R2, RZ ;  /* 0x000000ff00027202 */ /* 0x000fe20000000f00 */
[----:B------:R-:W-:Y:S01]  /*0950*/  IMAD.MOV R6, RZ, RZ, -R0 ;  /* 0x000000ffff067224 */ /* 0x000fe200078e0a00 */
[----:B------:R-:W-:-:S03]  /*0960*/  IABS R7, R4 ;  /* 0x0000000400077213 */ /* 0x000fc60000000000 */
[----:B------:R-:W-:-:S04]  /*0970*/  IMAD.HI.U32 R0, R3, R5, R2 ;  /* 0x0000000503007227 */ /* 0x000fc800078e0002 */
[----:B------:R-:W-:Y:S02]  /*0980*/  IMAD.MOV.U32 R2, RZ, RZ, R7 ;  /* 0x000000ffff027224 */ /* 0x000fe400078e0007 */
[----:B------:R-:W-:Y:S02]  /*0990*/  IMAD.MOV.U32 R3, RZ, RZ, R6 ;  /* 0x000000ffff037224 */ /* 0x000fe400078e0006 */
[----:B------:R-:W-:-:S04]  /*09a0*/  IMAD.HI.U32 R0, R0, R2, RZ ;  /* 0x0000000200007227 */ /* 0x000fc800078e00ff */
[----:B------:R-:W-:Y:S02]  /*09b0*/  IMAD R2, R0, R3, R2 ;  /* 0x0000000300027224 */ /* 0x000fe400078e0202 */
[----:B------:R-:W-:-:S03]  /*09c0*/  IMAD.MOV R5, RZ, RZ, -R4 ;  /* 0x000000ffff057224 */ /* 0x000fc600078e0a04 */
        /* <DEDUP_REMOVED lines=8> */
[----:B------:R-:W-:Y:S02]  /*0a50*/  @!P0 IADD3 R0, -R0, RZ, RZ ;  /* 0x000000ff00008210 */ /* 0x000fe40007ffe1ff */
[----:B------:R-:W-:-:S05]  /*0a60*/  @!P1 LOP3.LUT R0, RZ, R9, RZ, 0x33, !PT ;  /* 0x00000009ff009212 */ /* 0x000fca00078e33ff */
[----:B------:R-:W-:-:S04]  /*0a70*/  IMAD.MOV R2, RZ, RZ, -R0 ;  /* 0x000000ffff027224 */ /* 0x000fc800078e0a00 */
[C---:B------:R-:W-:Y:S01]  /*0a80*/  IMAD R3, R9.reuse, R2, R4 ;  /* 0x0000000209037224 */ /* 0x040fe200078e0204 */
[----:B------:R-:W-:Y:S01]  /*0a90*/  LEA R2, R9, R0, 0x18 ;  /* 0x0000000009027211 */ /* 0x000fe200078ec0ff */
[----:B------:R-:W-:-:S04]  /*0aa0*/  IMAD R0, R233, R5, R11 ;  /* 0x00000005e9007224 */ /* 0x000fc800078e020b */
[----:B------:R-:W-:Y:S01]  /*0ab0*/  IMAD R234, R3, 0x10000, R2 ;  /* 0x0001000003ea7824 */ /* 0x000fe200078e0202 */
[----:B------:R-:W-:Y:S05]  /*0ac0*/  BRA `(.L_x_404) ;  /* 0x0000044000007947 */ /* 0x000fea0003800000 */
.L_x_403:
[----:B------:R-:W-:-:S04]  /*0ad0*/  IMAD.MOV.U32 R2, RZ, RZ, 0x4 ;  /* 0x00000004ff027424 */ /* 0x000fc800078e00ff */
[----:B----4-:R-:W-:-:S05]  /*0ae0*/  IMAD.WIDE R2, R235, R2, c[0x0][0x590] ;  /* 0x00016400eb027625 */ /* 0x010fca00078e0202 */
[----:B------:R-:W3:Y:S02]  /*0af0*/  LDG.E R7, [R2.64] ;  /* 0x0000000602077981 */ /* 0x000ee4000c1e1900 */
[----:B--23--:R-:W-:-:S05]  /*0b00*/  IMAD R9, R7, R233, RZ ;  /* 0x000000e907097224 */ /* 0x00cfca00078e02ff */
[-C--:B------:R-:W-:Y:S02]  /*0b10*/  IABS R0, R9.reuse ;  /* 0x0000000900007213 */ /* 0x080fe40000000000 */
[----:B------:R-:W-:-:S03]  /*0b20*/  IABS R8, R9 ;  /* 0x0000000900087213 */ /* 0x000fc60000000000 */
[----:B------:R-:W-:-:S04]  /*0b30*/  IMAD.MOV.U32 R6, RZ, RZ, R0 ;  /* 0x000000ffff067224 */ /* 0x000fc800078e0000 */
[----:B------:R-:W1:Y:S08]  /*0b40*/  I2F.RP R2, R6 ;  /* 0x0000000600027306 */ /* 0x000e700000209400 */
[----:B-1----:R-:W1:Y:S02]  /*0b50*/  MUFU.RCP R2, R2 ;  /* 0x0000000200027308 */ /* 0x002e640000001000 */
[----:B-1----:R-:W-:-:S06]  /*0b60*/  IADD3 R2, R2, 0xffffffe, RZ ;  /* 0x0ffffffe02027810 */ /* 0x002fcc0007ffe0ff */
[----:B------:R-:W1:Y:S02]  /*0b70*/  F2I.FTZ.U32.TRUNC.NTZ R3, R2 ;  /* 0x0000000200037305 */ /* 0x000e64000021f000 */
[----:B-1----:R-:W-:-:S04]  /*0b80*/  IMAD.MOV R0, RZ, RZ, -R3 ;  /* 0x000000ffff007224 */ /* 0x002fc800078e0a03 */
[----:B------:R-:W-:Y:S01]  /*0b90*/  IMAD.MOV.U32 R2, RZ, RZ, R0 ;  /* 0x000000ffff027224 */ /* 0x000fe200078e0000 */
[----:B------:R-:W-:-:S03]  /*0ba0*/  IABS R0, R11 ;  /* 0x0000000b00007213 */ /* 0x000fc60000000000 */
[----:B------:R-:W-:Y:S01]  /*0bb0*/  IMAD R4, R2, R6, RZ ;  /* 0x0000000602047224 */ /* 0x000fe200078e02ff */
[----:B------:R-:W-:Y:S01]  /*0bc0*/  MOV R5, R0 ;  /* 0x0000000000057202 */ /* 0x000fe20000000f00 */
[----:B------:R-:W-:-:S04]  /*0bd0*/  IMAD.MOV.U32 R2, RZ, RZ, RZ ;  /* 0x000000ffff027224 */ /* 0x000fc800078e00ff */
[----:B------:R-:W-:-:S04]  /*0be0*/  IMAD.HI.U32 R0, R3, R4, R2 ;  /* 0x0000000403007227 */ /* 0x000fc800078e0002 */
[----:B------:R-:W-:Y:S02]  /*0bf0*/  IMAD.MOV R2, RZ, RZ, -R8 ;  /* 0x000000ffff027224 */ /* 0x000fe400078e0a08 */
[----:B------:R-:W-:-:S04]  /*0c00*/  IMAD.HI.U32 R0, R0, R5, RZ ;  /* 0x0000000500007227 */ /* 0x000fc800078e00ff */
[----:B------:R-:W-:-:S05]  /*0c10*/  IMAD R2, R0, R2, R5 ;  /* 0x0000000200027224 */ /* 0x000fca00078e0205 */
[----:B------:R-:W-:-:S13]  /*0c20*/  ISETP.GT.U32.AND P1, PT, R6, R2, PT ;  /* 0x000000020600720c */ /* 0x000fda0003f24070 */
[----:B------:R-:W-:Y:S01]  /*0c30*/  @!P1 IMAD.IADD R2, R2, 0x1, -R6 ;  /* 0x0000000102029824 */ /* 0x000fe200078e0a06 */
[----:B------:R-:W-:Y:S02]  /*0c40*/  @!P1 IADD3 R0, R0, 0x1, RZ ;  /* 0x0000000100009810 */ /* 0x000fe40007ffe0ff */
[----:B------:R-:W-:Y:S02]  /*0c50*/  ISETP.NE.AND P1, PT, R9, RZ, PT ;  /* 0x000000ff0900720c */ /* 0x000fe40003f25270 */
[----:B------:R-:W-:Y:S02]  /*0c60*/  ISETP.GE.U32.AND P2, PT, R2, R6, PT ;  /* 0x000000060200720c */ /* 0x000fe40003f46070 */
[----:B------:R-:W-:-:S04]  /*0c70*/  LOP3.LUT R2, R11, R9, RZ, 0x3c, !PT ;  /* 0x000000090b027212 */ /* 0x000fc800078e3cff */
[----:B------:R-:W-:-:S07]  /*0c80*/  ISETP.GE.AND P0, PT, R2, RZ, PT ;  /* 0x000000ff0200720c */ /* 0x000fce0003f06270 */
[----:B------:R-:W-:-:S04]  /*0c90*/  @P2 IADD3 R0, R0, 0x1, RZ ;  /* 0x0000000100002810 */ /* 0x000fc80007ffe0ff */
[----:B------:R-:W-:-:S05]  /*0ca0*/  MOV R4, R0 ;  /* 0x0000000000047202 */ /* 0x000fca0000000f00 */
[----:B------:R-:W-:Y:S01]  /*0cb0*/  @!P0 IMAD.MOV R4, RZ, RZ, -R4 ;  /* 0x000000ffff048224 */ /* 0x000fe200078e0a04 */
[----:B------:R-:W-:-:S05]  /*0cc0*/  @!P1 LOP3.LUT R4, RZ, R9, RZ, 0x33, !PT ;  /* 0x00000009ff049212 */ /* 0x000fca00078e33ff */
[----:B------:R-:W-:-:S05]  /*0cd0*/  IMAD R10, R7, R4, RZ ;  /* 0x00000004070a7224 */ /* 0x000fca00078e02ff */
[----:B------:R-:W-:-:S04]  /*0ce0*/  IADD3 R0, -R10, c[0x0][0x538], RZ ;  /* 0x00014e000a007a10 */ /* 0x000fc80007ffe1ff */
[----:B------:R-:W-:-:S04]  /*0cf0*/  IMNMX R6, R7, R0, PT ;  /* 0x0000000007067217 */ /* 0x000fc80003800200 */
[----:B------:R-:W-:-:S05]  /*0d00*/  IABS R0, R6 ;  /* 0x0000000600007213 */ /* 0x000fca0000000000 */
[----:B------:R-:W-:-:S04]  /*0d10*/  IMAD.MOV.U32 R5, RZ, RZ, R0 ;  /* 0x000000ffff057224 */ /* 0x000fc800078e0000 */
[----:B------:R-:W1:Y:S08]  /*0d20*/  I2F.RP R2, R5 ;  /* 0x0000000500027306 */ /* 0x000e700000209400 */
[----:B-1----:R-:W1:Y:S02]  /*0d30*/  MUFU.RCP R2, R2 ;  /* 0x0000000200027308 */ /* 0x002e640000001000 */
[----:B-1----:R-:W-:-:S06]  /*0d40*/  IADD3 R2, R2, 0xffffffe, RZ ;  /* 0x0ffffffe02027810 */ /* 0x002fcc0007ffe0ff */
[----:B------:R1:W2:Y:S02]  /*0d50*/  F2I.FTZ.U32.TRUNC.NTZ R3, R2 ;  /* 0x0000000200037305 */ /* 0x0002a4000021f000 */
[----:B-1----:R-:W-:Y:S01]  /*0d60*/  IMAD.MOV R2, RZ, RZ, -R4 ;  /* 0x000000ffff027224 */ /* 0x002fe200078e0a04 */
[----:B--2---:R-:W-:-:S03]  /*0d70*/  IADD3 R0, RZ, -R3, RZ ;  /* 0x80000003ff007210 */ /* 0x004fc60007ffe0ff */
[----:B------:R-:W-:Y:S01]  /*0d80*/  IMAD R8, R9, R2, R11 ;  /* 0x0000000209087224 */ /* 0x000fe200078e020b */
[----:B------:R-:W-:Y:S01]  /*0d90*/  IABS R9, R6 ;  /* 0x0000000600097213 */ /* 0x000fe20000000000 */
[----:B------:R-:W-:-:S03]  /*0da0*/  IMAD.MOV.U32 R2, RZ, RZ, R0 ;  /* 0x000000ffff027224 */ /* 0x000fc600078e0000 */
[----:B------:R-:W-:Y:S01]  /*0db0*/  IABS R0, R8 ;  /* 0x0000000800007213 */ /* 0x000fe20000000000 */
[----:B------:R-:W-:Y:S02]  /*0dc0*/  IMAD R7, R2, R5, RZ ;  /* 0x0000000502077224 */ /* 0x000fe400078e02ff */
[----:B------:R-:W-:Y:S02]  /*0dd0*/  IMAD.MOV.U32 R2, RZ, RZ, RZ ;  /* 0x000000ffff027224 */ /* 0x000fe400078e00ff */
[----:B------:R-:W-:Y:S01]  /*0de0*/  IMAD.MOV.U32 R4, RZ, RZ, R0 ;  /* 0x000000ffff047224 */ /* 0x000fe200078e0000 */
[----:B------:R-:W-:Y:S01]  /*0df0*/  IADD3 R0, RZ, -R9, RZ ;  /* 0x80000009ff007210 */ /* 0x000fe20007ffe0ff */
[----:B------:R-:W-:-:S04]  /*0e00*/  IMAD.HI.U32 R3, R3, R7, R2 ;  /* 0x0000000703037227 */ /* 0x000fc800078e0002 */
[----:B------:R-:W-:Y:S02]  /*0e10*/  IMAD.MOV.U32 R2, RZ, RZ, R0 ;  /* 0x000000ffff027224 */ /* 0x000fe400078e0000 */
[----:B------:R-:W-:Y:S01]  /*0e20*/  IMAD.HI.U32 R0, R3, R4, RZ ;  /* 0x0000000403007227 */ /* 0x000fe200078e00ff */
[----:B------:R-:W-:-:S03]  /*0e30*/  IADD3 R3, R10, 0x1000000, R8 ;  /* 0x010000000a037810 */ /* 0x000fc60007ffe008 */
[----:B------:R-:W-:-:S05]  /*0e40*/  IMAD R2, R0, R2, R4 ;  /* 0x0000000200027224 */ /* 0x000fca00078e0204 */
[----:B------:R-:W-:-:S13]  /*0e50*/  ISETP.GT.U32.AND P1, PT, R5, R2, PT ;  /* 0x000000020500720c */ /* 0x000fda0003f24070 */
[----:B------:R-:W-:Y:S01]  /*0e60*/  @!P1 IMAD.IADD R2, R2, 0x1, -R5 ;  /* 0x0000000102029824 */ /* 0x000fe200078e0a05 */
[----:B------:R-:W-:Y:S02]  /*0e70*/  @!P1 IADD3 R0, R0, 0x1, RZ ;  /* 0x0000000100009810 */ /* 0x000fe40007ffe0ff */
[----:B------:R-:W-:Y:S02]  /*0e80*/  ISETP.NE.AND P1, PT, R6, RZ, PT ;  /* 0x000000ff0600720c */ /* 0x000fe40003f25270 */
[----:B------:R-:W-:Y:S02]  /*0e90*/  ISETP.GE.U32.AND P2, PT, R2, R5, PT ;  /* 0x000000050200720c */ /* 0x000fe40003f46070 */
[----:B------:R-:W-:-:S04]  /*0ea0*/  LOP3.LUT R2, R8, R6, RZ, 0x3c, !PT ;  /* 0x0000000608027212 */ /* 0x000fc800078e3cff */
[----:B------:R-:W-:Y:S01]  /*0eb0*/  ISETP.GE.AND P0, PT, R2, RZ, PT ;  /* 0x000000ff0200720c */ /* 0x000fe20003f06270 */
[----:B------:R-:W-:-:S06]  /*0ec0*/  IMAD.MOV R2, RZ, RZ, -R6 ;  /* 0x000000ffff027224 */ /* 0x000fcc00078e0a06 */
[----:B------:R-:W-:-:S06]  /*0ed0*/  @P2 IADD3 R0, R0, 0x1, RZ ;  /* 0x0000000100002810 */ /* 0x000fcc0007ffe0ff */
[----:B------:R-:W-:Y:S02]  /*0ee0*/  @!P0 IADD3 R0, -R0, RZ, RZ ;  /* 0x000000ff00008210 */ /* 0x000fe40007ffe1ff */
[----:B------:R-:W-:-:S05]  /*0ef0*/  @!P1 LOP3.LUT R0, RZ, R6, RZ, 0x33, !PT ;  /* 0x00000006ff009212 */ /* 0x000fca00078e33ff */
[----:B------:R-:W-:Y:S02]  /*0f00*/  IMAD R234, R0, R2, R3 ;  /* 0x0000000200ea7224 */ /* 0x000fe400078e0203 */
.L_x_404:
[----:B------:R-:W-:Y:S05]  /*0f10*/  BSYNC B0 ;  /* 0x0000000000007941 */ /* 0x000fea0003800000 */
.L_x_402:
[----:B------:R-:W-:-:S04]  /*0f20*/  LOP3.LUT R0, RZ, R0, RZ, 0x33, !PT ;  /* 0x00000000ff007212 */ /* 0x000fc800078e33ff */
[----:B------:R-:W-:Y:S01]  /*0f30*/  IADD3 R233, R0, R233, RZ ;  /* 0x000000e900e97210 */ /* 0x000fe20007ffe0ff */
[----:B------:R-:W-:Y:S05]  /*0f40*/  BRA `(.L_x_405) ;  /* 0x0000004000007947 */ /* 0x000fea0003800000 */
.L_x_393:
[----:B--2---:R-:W-:Y:S01]  /*0f50*/  IMAD.MOV.U32 R233, RZ, RZ, RZ ;  /* 0x000000ffffe97224 */ /* 0x004fe200078e00ff */
[----:B------:R-:W-:Y:S01]  /*0f60*/  MOV R234, RZ ;  /* 0x000000ff00ea7202 */ /* 0x000fe20000000f00 */
[----:B------:R-:W-:Y:S01]  /*0f70*/  IMAD.U32 R232, RZ, RZ, UR4 ;  /* 0x00000004ffe87e24 */ /* 0x000fe2000f8e00ff */
[----:B------:R-:W-:Y:S02]  /*0f80*/  MOV R235, c[0x0][0x53c] ;  /* 0x00014f0000eb7a02 */ /* 0x000fe40000000f00 */
.L_x_405:
[----:B------:R-:W-:Y:S01]  /*0f90*/  ISETP.NE.AND P0, PT, R12, RZ, PT ;  /* 0x000000ff0c00720c */ /* 0x000fe20003f05270 */
[----:B------:R-:W-:-:S12]  /*0fa0*/  WARPSYNC 0xffffffff ;  /* 0xffffffff00007948 */ /* 0x000fd80003800000 */
[----:B------:R1:W-:Y:S04]  /*0fb0*/  @!P0 STS.128 [0x18100], R232 ;  /* 0x018100e8ff008388 */ /* 0x0003e80000000c00 */
[----:B------:R-:W-:Y:S06]  /*0fc0*/  BAR.ARV 0x5, 0x100 ;  /* 0x0144000000007b1d */ /* 0x000fec0000002000 */
.L_x_391:
[----:B-12---:R-:W-:-:S13]  /*0fd0*/  ISETP.GE.AND P0, PT, R235, c[0x0][0x53c], PT ;  /* 0x00014f00eb007a0c */ /* 0x006fda0003f06270 */
[----:B------:R-:W-:Y:S05]  /*0fe0*/  @P0 EXIT ;  /* 0x000000000000094d */ /* 0x000fea0003800000 */
[----:B------:R-:W1:Y:S02]  /*0ff0*/  S2R R16, SR_TID.X ;  /* 0x0000000000107919 */ /* 0x000e640000002100 */
[----:B-1----:R-:W-:-:S04]  /*1000*/  SHF.R.S32.HI R8, RZ, 0x1f, R16 ;  /* 0x0000001fff087819 */ /* 0x002fc80000011410 */
[CC--:B------:R-:W-:Y:S02]  /*1010*/  LEA.HI R2, R8.reuse, R16.reuse, RZ, 0x4 ;  /* 0x0000001008027211 */ /* 0x0c0fe400078f20ff */
[----:B------:R-:W-:Y:S02]  /*1020*/  LEA.HI R7, R8, R16, RZ, 0x3 ;  /* 0x0000001008077211 */ /* 0x000fe400078f18ff */
[----:B------:R-:W-:Y:S02]  /*1030*/  SHF.R.S32.HI R3, RZ, 0x4, R2 ;  /* 0x00000004ff037819 */ /* 0x000fe40000011402 */
[----:B------:R-:W-:Y:S02]  /*1040*/  LOP3.LUT R10, R7, 0xfffffff8, RZ, 0xc0, !PT ;  /* 0xfffffff8070a7812 */ /* 0x000fe400078ec0ff */
[----:B------:R-:W-:Y:S02]  /*1050*/  LEA.HI R0, R2, R3, RZ, 0x1 ;  /* 0x0000000302007211 */ /* 0x000fe400078f08ff */
[----:B------:R-:W-:Y:S01]  /*1060*/  SHF.R.S32.HI R18, RZ, 0x3, R7 ;  /* 0x00000003ff127819 */ /* 0x000fe20000011407 */
[----:B------:R-:W-:Y:S01]  /*1070*/  IMAD.IADD R10, R16, 0x1, -R10 ;  /* 0x00000001100a7824 */ /* 0x000fe200078e0a0a */
[----:B------:R-:W-:-:S02]  /*1080*/  LOP3.LUT R0, R0, 0xfffffffe, RZ, 0xc0, !PT ;  /* 0xfffffffe00007812 */ /* 0x000fc400078ec0ff */
[----:B------:R-:W-:Y:S01]  /*1090*/  LEA.HI R12, R8, R16, RZ, 0x2 ;  /* 0x00000010080c7211 */ /* 0x000fe200078f10ff */
[----:B------:R-:W-:Y:S02]  /*10a0*/  IMAD.SHL.U32 R4, R18, 0x40, RZ ;  /* 0x0000004012047824 */ /* 0x000fe400078e00ff */
[----:B------:R-:W-:Y:S01]  /*10b0*/  IMAD.IADD R14, R3, 0x1, -R0 ;  /* 0x00000001030e7824 */ /* 0x000fe200078e0a00 */
[----:B------:R-:W-:Y:S01]  /*10c0*/  LOP3.LUT R0, R2, 0xfffffff0, RZ, 0xc0, !PT ;  /* 0xfffffff002007812 */ /* 0x000fe200078ec0ff */
[C---:B------:R-:W-:Y:S01]  /*10d0*/  IMAD.SHL.U32 R230, R10.reuse, 0x8, RZ ;  /* 0x000000080ae67824 */ /* 0x040fe200078e00ff */
[--C-:B------:R-:W-:Y:S01]  /*10e0*/  SHF.R.S32.HI R9, RZ, 0x2, R12.reuse ;  /* 0x00000002ff097819 */ /* 0x100fe2000001140c */
[----:B------:R-:W-:Y:S01]  /*10f0*/  IMAD.SHL.U32 R6, R10, 0x40, RZ ;  /* 0x000000400a067824 */ /* 0x000fe200078e00ff */
[----:B------:R-:W-:Y:S01]  /*1100*/  SHF.R.S32.HI R3, RZ, 0x1f, R12 ;  /* 0x0000001fff037819 */ /* 0x000fe2000001140c */
[----:B------:R-:W-:Y:S01]  /*1110*/  IMAD.IADD R2, R16, 0x1, -R0 ;  /* 0x0000000110027824 */ /* 0x000fe200078e0a00 */
[----:B------:R-:W-:-:S02]  /*1120*/  LOP3.LUT R0, R4, 0x1c0, RZ, 0xc0, !PT ;  /* 0x000001c004007812 */ /* 0x000fc400078ec0ff */
[----:B------:R-:W-:Y:S02]  /*1130*/  LEA.HI R3, R3, R9, RZ, 0x3 ;  /* 0x0000000903037211 */ /* 0x000fe400078f18ff */
[----:B------:R-:W-:Y:S02]  /*1140*/  SHF.R.S32.HI R13, RZ, 0x1f, R2 ;  /* 0x0000001fff0d7819 */ /* 0x000fe40000011402 */
[----:B------:R-:W-:Y:S02]  /*1150*/  LOP3.LUT R4, R3, 0xfffffff8, RZ, 0xc0, !PT ;  /* 0xfffffff803047812 */ /* 0x000fe400078ec0ff */
[----:B------:R-:W-:Y:S02]  /*1160*/  LOP3.LUT R5, R0, 0x38, R230, 0xf8, !PT ;  /* 0x0000003800057812 */ /* 0x000fe400078ef8e6 */
[----:B------:R-:W-:Y:S01]  /*1170*/  SHF.R.U32.HI R3, RZ, 0x3, R0 ;  /* 0x00000003ff037819 */ /* 0x000fe20000011600 */
[----:B------:R-:W-:Y:S01]  /*1180*/  IMAD.IADD R9, R9, 0x1, -R4 ;  /* 0x0000000109097824 */ /* 0x000fe200078e0a04 */
[----:B------:R-:W-:-:S02]  /*1190*/  LOP3.LUT R0, R6, 0x1c0, RZ, 0xc0, !PT ;  /* 0x000001c006007812 */ /* 0x000fc400078ec0ff */
[----:B------:R-:W-:Y:S02]  /*11a0*/  LEA.HI R13, R13, R2, RZ, 0x3 ;  /* 0x000000020d0d7211 */ /* 0x000fe400078f18ff */
[----:B------:R-:W-:Y:S02]  /*11b0*/  LOP3.LUT R5, R5, R3, RZ, 0x3c, !PT ;  /* 0x0000000305057212 */ /* 0x000fe400078e3cff */
[----:B------:R-:W-:Y:S02]  /*11c0*/  LOP3.LUT R3, R0, 0x8, R7, 0xf8, !PT ;  /* 0x0000000800037812 */ /* 0x000fe400078ef807 */
[----:B------:R-:W-:Y:S02]  /*11d0*/  SHF.R.U32.HI R0, RZ, 0x3, R0 ;  /* 0x00000003ff007819 */ /* 0x000fe40000011600 */
[----:B------:R-:W-:Y:S02]  /*11e0*/  LOP3.LUT R4, R13, 0xfffffff8, RZ, 0xc0, !PT ;  /* 0xfffffff80d047812 */ /* 0x000fe400078ec0ff */
[----:B------:R-:W-:-:S02]  /*11f0*/  LEA.HI R6, R8, R16, RZ, 0x5 ;  /* 0x0000001008067211 */ /* 0x000fc400078f28ff */
[----:B------:R-:W-:Y:S01]  /*1200*/  LOP3.LUT R15, R3, R0, RZ, 0x3c, !PT ;  /* 0x00000000030f7212 */ /* 0x000fe200078e3cff */
[----:B------:R-:W-:Y:S01]  /*1210*/  IMAD.IADD R11, R2, 0x1, -R4 ;  /* 0x00000001020b7824 */ /* 0x000fe200078e0a04 */
[----:B------:R-:W-:Y:S02]  /*1220*/  LEA.HI R7, R8, R16, RZ, 0x6 ;  /* 0x0000001008077211 */ /* 0x000fe400078f30ff */
[----:B------:R-:W-:Y:S02]  /*1230*/  LOP3.LUT R0, R6, 0xffffffe0, RZ, 0xc0, !PT ;  /* 0xffffffe006007812 */ /* 0x000fe400078ec0ff */
[--C-:B------:R-:W-:Y:S01]  /*1240*/  SHF.R.S32.HI R8, RZ, 0x5, R6.reuse ;  /* 0x00000005ff087819 */ /* 0x100fe20000011406 */
[----:B------:R-:W-:Y:S01]  /*1250*/  IMAD.SHL.U32 R4, R7, 0x8, RZ ;  /* 0x0000000807047824 */ /* 0x000fe200078e00ff */
[----:B------:R-:W-:Y:S01]  /*1260*/  SHF.R.S32.HI R2, RZ, 0x1f, R6 ;  /* 0x0000001fff027819 */ /* 0x000fe20000011406 */
[----:B------:R-:W-:Y:S01]  /*1270*/  IMAD.IADD R17, R16, 0x1, -R0 ;  /* 0x0000000110117824 */ /* 0x000fe200078e0a00 */
[----:B------:R-:W-:-:S02]  /*1280*/  LOP3.LUT R3, R12, 0xfffffffc, RZ, 0xc0, !PT ;  /* 0xfffffffc0c037812 */ /* 0x000fc400078ec0ff */
[----:B------:R-:W-:Y:S01]  /*1290*/  LEA.HI R0, R2, R8, RZ, 0x3 ;  /* 0x0000000802007211 */ /* 0x000fe200078f18ff */
[----:B------:R-:W-:Y:S01]  /*12a0*/  IMAD.SHL.U32 R2, R11, 0x40, RZ ;  /* 0x000000400b027824 */ /* 0x000fe200078e00ff */
[----:B------:R-:W-:Y:S01]  /*12b0*/  LOP3.LUT R205, R5, 0x7ffffe00, R4, 0xf8, !PT ;  /* 0x7ffffe0005cd7812 */ /* 0x000fe200078ef804 */
[----:B------:R-:W-:Y:S01]  /*12c0*/  IMAD.SHL.U32 R5, R14, 0x8, RZ ;  /* 0x000000080e057824 */ /* 0x000fe200078e00ff */
[----:B------:R-:W-:Y:S01]  /*12d0*/  SHF.R.S32.HI R12, RZ, 0x1f, R17 ;  /* 0x0000001fff0c7819 */ /* 0x000fe20000011411 */
[----:B------:R-:W-:Y:S01]  /*12e0*/  IMAD.IADD R7, R16, 0x1, -R3 ;  /* 0x0000000110077824 */ /* 0x000fe200078e0a03 */
[----:B------:R-:W-:Y:S01]  /*12f0*/  LOP3.LUT R2, R2, 0x1c0, RZ, 0xc0, !PT ;  /* 0x000001c002027812 */ /* 0x000fe200078ec0ff */
[----:B------:R-:W-:Y:S01]  /*1300*/  IMAD.SHL.U32 R205, R205, 0x2, RZ ;  /* 0x00000002cdcd7824 */ /* 0x000fe200078e00ff */
[----:B------:R-:W-:Y:S02]  /*1310*/  LOP3.LUT R0, R0, 0xffffff8, RZ, 0xc0, !PT ;  /* 0x0ffffff800007812 */ /* 0x000fe400078ec0ff */
[----:B------:R-:W-:-:S02]  /*1320*/  LOP3.LUT R5, R2, 0x8, R5, 0xf8, !PT ;  /* 0x0000000802057812 */ /* 0x000fc400078ef805 */
[----:B------:R-:W-:Y:S01]  /*1330*/  SHF.R.U32.HI R2, RZ, 0x3, R2 ;  /* 0x00000003ff027819 */ /* 0x000fe20000011602 */
[----:B------:R-:W-:Y:S01]  /*1340*/  IMAD.IADD R3, R8, 0x1, -R0 ;  /* 0x0000000108037824 */ /* 0x000fe200078e0a00 */
[----:B------:R-:W-:Y:S02]  /*1350*/  LEA.HI R12, R12, R17, RZ, 0x2 ;  /* 0x000000110c0c7211 */ /* 0x000fe400078f10ff */
[----:B------:R-:W-:Y:S01]  /*1360*/  LOP3.LUT R6, R5, R2, RZ, 0x3c, !PT ;  /* 0x0000000205067212 */ /* 0x000fe200078e3cff */
[C---:B------:R-:W-:Y:S01]  /*1370*/  IMAD.SHL.U32 R2, R9.reuse, 0x40, RZ ;  /* 0x0000004009027824 */ /* 0x040fe200078e00ff */
[----:B------:R-:W-:Y:S02]  /*1380*/  SHF.R.S32.HI R0, RZ, 0x2, R12 ;  /* 0x00000002ff007819 */ /* 0x000fe4000001140c */
[----:B------:R-:W-:Y:S02]  /*1390*/  LOP3.LUT R4, R9, 0x1, RZ, 0xc0, !PT ;  /* 0x0000000109047812 */ /* 0x000fe400078ec0ff */
[----:B------:R-:W-:Y:S01]  /*13a0*/  LOP3.LUT R2, R2, 0x1c0, RZ, 0xc0, !PT ;  /* 0x000001c002027812 */ /* 0x000fe200078ec0ff */
[----:B------:R-:W-:Y:S01]  /*13b0*/  IMAD R16, R3, 0x10, R0 ;  /* 0x0000001003107824 */ /* 0x000fe200078e0200 */
[----:B------:R-:W-:Y:S01]  /*13c0*/  ISETP.NE.U32.AND P0, PT, R4, 0x1, PT ;  /* 0x000000010400780c */ /* 0x000fe20003f05070 */
[----:B------:R-:W-:Y:S01]  /*13d0*/  IMAD.SHL.U32 R4, R8, 0x400, RZ ;  /* 0x0000040008047824 */ /* 0x000fe200078e00ff */
[----:B------:R-:W-:Y:S01]  /*13e0*/  LEA.HI R2, R2, R2, RZ, 0x1d ;  /* 0x0000000202027211 */ /* 0x000fe200078fe8ff */
[----:B------:R-:W-:Y:S01]  /*13f0*/  IMAD.SHL.U32 R3, R13, 0x40, RZ ;  /* 0x000000400d037824 */ /* 0x000fe200078e00ff */
[C---:B------:R-:W-:Y:S01]  /*1400*/  LEA.HI R0, R7.reuse, R7, RZ, 0x1 ;  /* 0x0000000707007211 */ /* 0x040fe200078f08ff */
[----:B------:R-:W-:Y:S01]  /*1410*/  IMAD R5, R7, 0x2, R4 ;  /* 0x0000000207057824 */ /* 0x000fe200078e0204 */
[----:B------:R-:W-:Y:S01]  /*1420*/  STL [R1+0x3c], R16 ;  /* 0x00003c1001007387 */ /* 0x000fe20000100800 */
[----:B------:R-:W-:-:S02]  /*1430*/  IADD3 R229, R230, 0x40, RZ ;  /* 0x00000040e6e57810 */ /* 0x000fc40007ffe0ff */
[----:B------:R-:W-:Y:S01]  /*1440*/  LOP3.LUT R3, R3, 0xfffffe00, RZ, 0xc0, !PT ;  /* 0xfffffe0003037812 */ /* 0x000fe200078ec0ff */
[----:B------:R-:W-:Y:S01]  /*1450*/  IMAD.IADD R8, R5, 0x1, R2 ;  /* 0x0000000105087824 */ /* 0x000fe200078e0202 */
[----:B------:R-:W-:Y:S02]  /*1460*/  LOP3.LUT R0, R0, 0x1ffffffe, RZ, 0xc0, !PT ;  /* 0x1ffffffe00007812 */ /* 0x000fe400078ec0ff */
[CC--:B------:R-:W-:Y:S02]  /*1470*/  IADD3 R4, R6.reuse, R3.reuse, R4 ;  /* 0x0000000306047210 */ /* 0x0c0fe40007ffe004 */
[----:B------:R-:W-:Y:S01]  /*1480*/  LOP3.LUT R5, R6, R3, RZ, 0xfc, !PT ;  /* 0x0000000306057212 */ /* 0x000fe200078efcff */
[----:B------:R-:W-:Y:S01]  /*1490*/  IMAD R3, R10, 0x20, R18 ;  /* 0x000000200a037824 */ /* 0x000fe200078e0212 */
[----:B------:R-:W-:Y:S01]  /*14a0*/  R2P PR, R9, 0x6 ;  /* 0x0000000609007804 */ /* 0x000fe20000000000 */
[----:B------:R-:W-:Y:S01]  /*14b0*/  IMAD.IADD R237, R7, 0x1, -R0 ;  /* 0x0000000107ed7824 */ /* 0x000fe200078e0a00 */
[----:B------:R-:W-:Y:S01]  /*14c0*/  IADD3 R236, R230, 0x80, RZ ;  /* 0x00000080e6ec7810 */ /* 0x000fe20007ffe0ff */
[----:B------:R-:W-:Y:S01]  /*14d0*/  IMAD R0, R14, 0x200, R15 ;  /* 0x000002000e007824 */ /* 0x000fe200078e020f */
[----:B------:R1:W-:Y:S01]  /*14e0*/  STL [R1+0x34], R3 ;  /* 0x0000340301007387 */ /* 0x0003e20000100800 */
[----:B------:R-:W-:Y:S01]  /*14f0*/  LOP3.LUT P4, RZ, R10, 0x2, RZ, 0xc0, !PT ;  /* 0x000000020aff7812 */ /* 0x000fe2000788c0ff */
[----:B------:R-:W-:Y:S01]  /*1500*/  IMAD.MOV.U32 R9, RZ, RZ, 0x40 ;  /* 0x00000040ff097424 */ /* 0x000fe200078e00ff */
[----:B------:R-:W-:Y:S01]  /*1510*/  SHF.R.S32.HI R7, RZ, 0x1f, R229 ;  /* 0x0000001fff077819 */ /* 0x000fe200000114e5 */
[----:B------:R-:W-:Y:S01]  /*1520*/  IMAD R237, R237, 0x8, R16 ;  /* 0x00000008eded7824 */ /* 0x000fe200078e0210 */
[----:B------:R-:W-:-:S02]  /*1530*/  SHF.R.S32.HI R6, RZ, 0x1f, R236 ;  /* 0x0000001fff067819 */ /* 0x000fc400000114ec */
[C---:B------:R-:W-:Y:S01]  /*1540*/  LOP3.LUT P6, RZ, R11.reuse, 0x2, RZ, 0xc0, !PT ;  /* 0x000000020bff7812 */ /* 0x040fe200078cc0ff */
[----:B------:R2:W-:Y:S01]  /*1550*/  STL [R1+0x4], R7 ;  /* 0x0000040701007387 */ /* 0x0005e20000100800 */
[----:B------:R-:W-:Y:S01]  /*1560*/  LOP3.LUT P5, RZ, R11, 0x4, RZ, 0xc0, !PT ;  /* 0x000000040bff7812 */ /* 0x000fe200078ac0ff */
[----:B------:R-:W-:Y:S01]  /*1570*/  IMAD.MOV.U32 R11, RZ, RZ, 0x20 ;  /* 0x00000020ff0b7424 */ /* 0x000fe200078e00ff */
[----:B------:R-:W-:Y:S01]  /*1580*/  LOP3.LUT P3, RZ, R10, 0x4, RZ, 0xc0, !PT ;  /* 0x000000040aff7812 */ /* 0x000fe2000786c0ff */
[----:B------:R3:W-:Y:S01]  /*1590*/  STL [R1], R6 ;  /* 0x0000000601007387 */ /* 0x0007e20000100800 */
[----:B------:R-:W-:Y:S02]  /*15a0*/  LEA R180, R0, 0x6100, 0x1 ;  /* 0x0000610000b47811 */ /* 0x000fe400078e08ff */
[C---:B------:R-:W-:Y:S02]  /*15b0*/  SEL R2, R9.reuse, 0xffffffc0, !P3 ;  /* 0xffffffc009027807 */ /* 0x040fe40005800000 */
[----:B------:R-:W-:-:S02]  /*15c0*/  SEL R0, R9, 0xffffffc0, !P5 ;  /* 0xffffffc009007807 */ /* 0x000fc40006800000 */
[C---:B------:R-:W-:Y:S01]  /*15d0*/  IADD3 R191, R180.reuse, 0x20, RZ ;  /* 0x00000020b4bf7810 */ /* 0x040fe20007ffe0ff */
[C---:B------:R-:W-:Y:S01]  /*15e0*/  IMAD.IADD R186, R180.reuse, 0x1, R2 ;  /* 0x00000001b4ba7824 */ /* 0x040fe200078e0202 */
[----:B------:R-:W-:Y:S02]  /*15f0*/  @P4 IADD3 R191, R180, -0x20, RZ ;  /* 0xffffffe0b4bf4810 */ /* 0x000fe40007ffe0ff */
[----:B------:R-:W-:Y:S02]  /*1600*/  LEA R187, R4, 0xc100, 0x1 ;  /* 0x0000c10004bb7811 */ /* 0x000fe400078e08ff */
[----:B-1----:R-:W-:Y:S01]  /*1610*/  LOP3.LUT R3, R12, 0x7ffffffc, RZ, 0xc0, !PT ;  /* 0x7ffffffc0c037812 */ /* 0x002fe200078ec0ff */
[----:B------:R-:W-:Y:S01]  /*1620*/  IMAD.IADD R183, R2, 0x1, R191 ;  /* 0x0000000102b77824 */ /* 0x000fe200078e02bf */
[----:B------:R-:W-:Y:S01]  /*1630*/  LEA R181, R5, 0x100, 0x1 ;  /* 0x0000010005b57811 */ /* 0x000fe200078e08ff */
[----:B------:R-:W-:Y:S01]  /*1640*/  IMAD.IADD R190, R187, 0x1, R0 ;  /* 0x00000001bbbe7824 */ /* 0x000fe200078e0200 */
[----:B------:R-:W-:Y:S01]  /*1650*/  SHF.R.S32.HI R231, RZ, 0x1f, R230 ;  /* 0x0000001fffe77819 */ /* 0x000fe200000114e6 */
[----:B------:R-:W-:Y:S01]  /*1660*/  IMAD.IADD R3, R17, 0x1, -R3 ;  /* 0x0000000111037824 */ /* 0x000fe200078e0a03 */
[----:B------:R-:W-:Y:S01]  /*1670*/  IADD3 R202, R191, 0x800, RZ ;  /* 0x00000800bfca7810 */ /* 0x000fe20007ffe0ff */
[----:B------:R-:W-:Y:S01]  /*1680*/  IMAD.IADD R185, R0, 0x1, R181 ;  /* 0x0000000100b97824 */ /* 0x000fe200078e02b5 */
[----:B--2---:R-:W-:Y:S01]  /*1690*/  SEL R7, R11, 0xffffffe0, !P1 ;  /* 0xffffffe00b077807 */ /* 0x004fe20004800000 */
[----:B------:R-:W-:Y:S01]  /*16a0*/  IMAD.SHL.U32 R224, R3, 0x2, RZ ;  /* 0x0000000203e07824 */ /* 0x000fe200078e00ff */
[----:B------:R-:W-:-:S02]  /*16b0*/  SEL R3, R11, 0xffffffe0, !P6 ;  /* 0xffffffe00b037807 */ /* 0x000fc40007000000 */
[----:B---3--:R-:W-:Y:S02]  /*16c0*/  SEL R6, R9, 0xffffffc0, !P2 ;  /* 0xffffffc009067807 */ /* 0x008fe40005000000 */
[C---:B------:R-:W-:Y:S01]  /*16d0*/  IADD3 R10, R224.reuse, 0xa8, RZ ;  /* 0x000000a8e00a7810 */ /* 0x040fe20007ffe0ff */
[----:B------:R-:W-:Y:S01]  /*16e0*/  IMAD.IADD R188, R187, 0x1, R3 ;  /* 0x00000001bbbc7824 */ /* 0x000fe200078e0203 */
[----:B------:R-:W-:Y:S01]  /*16f0*/  IADD3 R9, R224, 0xb8, RZ ;  /* 0x000000b8e0097810 */ /* 0x000fe20007ffe0ff */
[----:B------:R-:W-:Y:S01]  /*1700*/  IMAD.IADD R182, R3, 0x1, R181 ;  /* 0x0000000103b67824 */ /* 0x000fe200078e02b5 */
[----:B------:R-:W-:Y:S01]  /*1710*/  LEA R10, R8, 0x80, 0x1 ;  /* 0x00000080080a7811 */ /* 0x000fe200078e08ff */
[----:B------:R-:W-:Y:S01]  /*1720*/  IMAD.IADD R189, R188, 0x1, R0 ;  /* 0x00000001bcbd7824 */ /* 0x000fe200078e0200 */
[----:B------:R-:W-:Y:S01]  /*1730*/  IADD3 R11, R224, 0xb0, RZ ;  /* 0x000000b0e00b7810 */ /* 0x000fe20007ffe0ff */
[----:B------:R-:W-:Y:S01]  /*1740*/  IMAD.IADD R184, R0, 0x1, R182 ;  /* 0x0000000100b87824 */ /* 0x000fe200078e02b6 */
[----:B------:R-:W-:Y:S01]  /*1750*/  SHF.R.S32.HI R9, RZ, 0x1f, R9 ;  /* 0x0000001fff097819 */ /* 0x000fe20000011409 */
[C---:B------:R-:W-:Y:S01]  /*1760*/  IMAD.IADD R9, R10.reuse, 0x1, R7 ;  /* 0x000000010a097824 */ /* 0x040fe200078e0207 */
[----:B------:R-:W-:Y:S01]  /*1770*/  SHF.R.S32.HI R8, RZ, 0x1f, R11 ;  /* 0x0000001fff087819 */ /* 0x000fe2000001140b */
[C-C-:B------:R-:W-:Y:S01]  /*1780*/  IMAD.IADD R11, R10.reuse, 0x1, R6.reuse ;  /* 0x000000010a0b7824 */ /* 0x140fe200078e0206 */
[C---:B------:R-:W-:Y:S01]  /*1790*/  IADD3 R8, R10.reuse, -0x10, RZ ;  /* 0xfffffff00a087810 */ /* 0x040fe20007ffe0ff */
[----:B------:R-:W-:Y:S01]  /*17a0*/  IMAD.IADD R2, R9, 0x1, R6 ;  /* 0x0000000109027824 */ /* 0x000fe200078e0206 */
[----:B------:R-:W-:Y:S01]  /*17b0*/  @P0 IADD3 R8, R10, 0x10, RZ ;  /* 0x000000100a080810 */ /* 0x000fe20007ffe0ff */
[----:B------:R-:W-:Y:S01]  /*17c0*/  STL [R1+0x14], R10 ;  /* 0x0000140a01007387 */ /* 0x000fe20000100800 */
[----:B------:R-:W-:-:S02]  /*17d0*/  IADD3 R201, R191, 0x1000, RZ ;  /* 0x00001000bfc97810 */ /* 0x000fc40007ffe0ff */
[C---:B------:R-:W-:Y:S01]  /*17e0*/  IADD3 R200, R191.reuse, 0x1800, RZ ;  /* 0x00001800bfc87810 */ /* 0x040fe20007ffe0ff */
[----:B------:R-:W-:Y:S01]  /*17f0*/  STL [R1+0x30], R11 ;  /* 0x0000300b01007387 */ /* 0x000fe20000100800 */
[----:B------:R-:W-:Y:S01]  /*1800*/  IMAD.IADD R4, R6, 0x1, R8 ;  /* 0x0000000106047824 */ /* 0x000fe200078e0208 */
[C---:B------:R-:W-:Y:S02]  /*1810*/  IADD3 R199, R191.reuse, 0x2000, RZ ;  /* 0x00002000bfc77810 */ /* 0x040fe40007ffe0ff */
[----:B------:R-:W-:Y:S01]  /*1820*/  STL [R1+0x20], R9 ;  /* 0x0000200901007387 */ /* 0x000fe20000100800 */
[C---:B------:R-:W-:Y:S02]  /*1830*/  IADD3 R198, R191.reuse, 0x2800, RZ ;  /* 0x00002800bfc67810 */ /* 0x040fe40007ffe0ff */
[C---:B------:R-:W-:Y:S01]  /*1840*/  IADD3 R197, R191.reuse, 0x3000, RZ ;  /* 0x00003000bfc57810 */ /* 0x040fe20007ffe0ff */
[----:B------:R1:W-:Y:S01]  /*1850*/  STL [R1+0x2c], R2 ;  /* 0x00002c0201007387 */ /* 0x0003e20000100800 */
[----:B------:R-:W-:-:S02]  /*1860*/  IADD3 R196, R191, 0x3800, RZ ;  /* 0x00003800bfc47810 */ /* 0x000fc40007ffe0ff */
[C---:B------:R-:W-:Y:S01]  /*1870*/  IADD3 R195, R191.reuse, 0x4000, RZ ;  /* 0x00004000bfc37810 */ /* 0x040fe20007ffe0ff */
[----:B------:R-:W-:Y:S01]  /*1880*/  STL [R1+0x18], R8 ;  /* 0x0000180801007387 */ /* 0x000fe20000100800 */
[C---:B------:R-:W-:Y:S02]  /*1890*/  IADD3 R194, R191.reuse, 0x4800, RZ ;  /* 0x00004800bfc27810 */ /* 0x040fe40007ffe0ff */
[C---:B------:R-:W-:Y:S01]  /*18a0*/  IADD3 R193, R191.reuse, 0x5000, RZ ;  /* 0x00005000bfc17810 */ /* 0x040fe20007ffe0ff */
[----:B------:R-:W-:Y:S01]  /*18b0*/  STL [R1+0x28], R4 ;  /* 0x0000280401007387 */ /* 0x000fe20000100800 */
[----:B------:R-:W-:Y:S01]  /*18c0*/  IADD3 R192, R191, 0x5800, RZ ;  /* 0x00005800bfc07810 */ /* 0x000fe20007ffe0ff */
[----:B-1----:R-:W-:-:S05]  /*18d0*/  IMAD.IADD R2, R7, 0x1, R8 ;  /* 0x0000000107027824 */ /* 0x002fca00078e0208 */
[----:B------:R1:W-:Y:S02]  /*18e0*/  STL [R1+0x1c], R2 ;  /* 0x00001c0201007387 */ /* 0x0003e40000100800 */
[----:B-1----:R-:W-:-:S05]  /*18f0*/  IMAD.IADD R2, R2, 0x1, R6 ;  /* 0x0000000102027824 */ /* 0x002fca00078e0206 */
[----:B------:R1:W-:Y:S02]  /*1900*/  STL [R1+0x24], R2 ;  /* 0x0000240201007387 */ /* 0x0003e40000100800 */
.L_x_534:
[----:B------:R-:W-:Y:S01]  /*1910*/  ISETP.NE.U32.AND P2, PT, RZ, c[0x0][0x370], PT ;  /* 0x0000dc00ff007a0c */ /* 0x000fe20003f45070 */
[----:B------:R-:W-:Y:S01]  /*1920*/  IMAD.MOV.U32 R14, RZ, RZ, 0x4 ;  /* 0x00000004ff0e7424 */ /* 0x000fe200078e00ff */
[----:B------:R-:W-:Y:S01]  /*1930*/  ISETP.NE.U32.AND P1, PT, RZ, c[0x0][0x360], PT ;  /* 0x0000d800ff007a0c */ /* 0x000fe20003f25070 */
[----:B------:R-:W-:Y:S01]  /*1940*/  CS2R R4, SRZ ;  /* 0x0000000000047805 */ /* 0x000fe2000001ff00 */
[----:B------:R-:W-:Y:S01]  /*1950*/  ISETP.NE.AND.EX P2, PT, RZ, c[0x0][0x374], PT, P2 ;  /* 0x0000dd00ff007a0c */ /* 0x000fe20003f45320 */
[----:B------:R-:W-:Y:S01]  /*1960*/  IMAD.MOV.U32 R12, RZ, RZ, RZ ;  /* 0x000000ffff0c7224 */ /* 0x000fe200078e00ff */
[----:B------:R-:W-:Y:S01]  /*1970*/  ISETP.NE.AND.EX P1, PT, RZ, c[0x0][0x364], PT, P1 ;  /* 0x0000d900ff007a0c */ /* 0x000fe20003f25310 */
[CC--:B------:R-:W-:Y:S01]  /*1980*/  IMAD.WIDE R6, R235.reuse, R14.reuse, c[0x0][0x348] ;  /* 0x0000d200eb067625 */ /* 0x0c0fe200078e020e */
[----:B------:R-:W-:Y:S02]  /*1990*/  ISETP.NE.U32.AND P4, PT, RZ, c[0x0][0x348], PT ;  /* 0x0000d200ff007a0c */ /* 0x000fe40003f85070 */
[----:B------:R-:W-:Y:S01]  /*19a0*/  ISETP.NE.U32.AND P0, PT, RZ, c[0x0][0x350], PT ;  /* 0x0000d400ff007a0c */ /* 0x000fe20003f05070 */
[----:B-1----:R-:W-:Y:S01]  /*19b0*/  IMAD.WIDE R2, R235, R14, c[0x0][0x350] ;  /* 0x0000d400eb027625 */ /* 0x002fe200078e020e */
[----:B------:R-:W-:-:S02]  /*19c0*/  ISETP.NE.AND.EX P4, PT, RZ, c[0x0][0x34c], PT, P4 ;  /* 0x0000d300ff007a0c */ /* 0x000fc40003f85340 */
[----:B------:R-:W-:-:S03]  /*19d0*/  ISETP.NE.AND.EX P0, PT, RZ, c[0x0][0x354], PT, P0 ;  /* 0x0000d500ff007a0c */ /* 0x000fc60003f05300 */
[----:B------:R-:W-:-:S04]  /*19e0*/  @P2 IMAD.WIDE R10, R235, R14, c[0x0][0x370] ;  /* 0x0000dc00eb0a2625 */ /* 0x000fc800078e020e */
[----:B------:R-:W-:Y:S01]  /*19f0*/  @P1 IMAD.WIDE R8, R235, R14, c[0x0][0x360] ;  /* 0x0000d800eb081625 */ /* 0x000fe200078e020e */
[----:B------:R1:W5:Y:S04]  /*1a00*/  @P2 LDG.E R4, [R10.64] ;  /* 0x000000060a042981 */ /* 0x000368000c1e1900 */
[----:B------:R1:W5:Y:S04]  /*1a10*/  @P1 LDG.E R226, [R8.64] ;  /* 0x0000000608e21981 */ /* 0x000368000c1e1900 */
[----:B------:R1:W5:Y:S04]  /*1a20*/  @P4 LDG.E R12, [R6.64] ;  /* 0x00000006060c4981 */ /* 0x000368000c1e1900 */
[----:B------:R1:W5:Y:S01]  /*1a30*/  @P0 LDG.E R5, [R2.64] ;  /* 0x0000000602050981 */ /* 0x000362000c1e1900 */
[----:B------:R-:W-:Y:S01]  /*1a40*/  YIELD ;  /* 0x0000000000007946 */ /* 0x000fe20003800000 */
[----:B------:R-:W-:Y:S01]  /*1a50*/  LOP3.LUT R242, R234, 0xffff, RZ, 0xc0, !PT ;  /* 0x0000ffffeaf27812 */ /* 0x000fe200078ec0ff */
[----:B------:R-:W-:Y:S05]  /*1a60*/  @P1 BRA `(.L_x_406) ;  /* 0x0000005000001947 */ /* 0x000fea0003800000 */
[----:B-----5:R-:W-:Y:S01]  /*1a70*/  MOV R226, c[0x0][0x168] ;  /* 0x00005a0000e27a02 */ /* 0x020fe20000000f00 */
[----:B------:R-:W-:Y:S05]  /*1a80*/  @!P4 BRA `(.L_x_406) ;  /* 0x000000300000c947 */ /* 0x000fea0003800000 */
[----:B-1----:R-:W2:Y:S04]  /*1a90*/  LDG.E R8, [R6.64] ;  /* 0x0000000606087981 */ /* 0x002ea8000c1e1900 */
[----:B------:R-:W2:Y:S02]  /*1aa0*/  LDG.E R0, [R6.64+0x4] ;  /* 0x0000040606007981 */ /* 0x000ea4000c1e1900 */
[----:B--2---:R-:W-:-:S02]  /*1ab0*/  IADD3 R226, -R8, R0, RZ ;  /* 0x0000000008e27210 */ /* 0x004fc40007ffe1ff */
.L_x_406:
[----:B------:R-:W-:-:S04]  /*1ac0*/  ISETP.NE.U32.AND P1, PT, RZ, c[0x0][0x368], PT ;  /* 0x0000da00ff007a0c */ /* 0x000fc80003f25070 */
[----:B------:R-:W-:-:S13]  /*1ad0*/  ISETP.NE.AND.EX P1, PT, RZ, c[0x0][0x36c], PT, P1 ;  /* 0x0000db00ff007a0c */ /* 0x000fda0003f25310 */
[----:B------:R-:W-:Y:S05]  /*1ae0*/  @!P1 BRA `(.L_x_407) ;  /* 0x0000003000009947 */ /* 0x000fea0003800000 */
[----:B-1----:R-:W-:-:S05]  /*1af0*/  IMAD.WIDE R2, R235, R14, c[0x0][0x368] ;  /* 0x0000da00eb027625 */ /* 0x002fca00078e020e */
[----:B------:R1:W5:Y:S01]  /*1b00*/  LDG.E R0, [R2.64] ;  /* 0x0000000602007981 */ /* 0x000362000c1e1900 */
[----:B------:R-:W-:Y:S05]  /*1b10*/  BRA `(.L_x_408) ;  /* 0x0000005000007947 */ /* 0x000fea0003800000 */
.L_x_407:
[----:B------:R-:W-:Y:S01]  /*1b20*/  MOV R0, c[0x0][0x1d0] ;  /* 0x0000740000007a02 */ /* 0x000fe20000000f00 */
[----:B------:R-:W-:Y:S05]  /*1b30*/  @!P0 BRA `(.L_x_408) ;  /* 0x0000003000008947 */ /* 0x000fea0003800000 */
[----:B-1----:R-:W2:Y:S04]  /*1b40*/  LDG.E R6, [R2.64] ;  /* 0x0000000602067981 */ /* 0x002ea8000c1e1900 */
[----:B------:R-:W2:Y:S02]  /*1b50*/  LDG.E R0, [R2.64+0x4] ;  /* 0x0000040602007981 */ /* 0x000ea4000c1e1900 */
[----:B--2---:R-:W-:Y:S02]  /*1b60*/  IADD3 R0, -R6, R0, RZ ;  /* 0x0000000006007210 */ /* 0x004fe40007ffe1ff */
.L_x_408:
[----:B-1----:R-:W-:Y:S01]  /*1b70*/  IMAD.MOV.U32 R2, RZ, RZ, c[0x0][0x2c4] ;  /* 0x0000b100ff027624 */ /* 0x002fe200078e00ff */
[----:B-----5:R-:W-:Y:S01]  /*1b80*/  IADD3 R13, R5, R4, RZ ;  /* 0x00000004050d7210 */ /* 0x020fe20007ffe0ff */
[----:B------:R-:W-:-:S02]  /*1b90*/  IMAD.SHL.U32 R228, R233, 0x80, RZ ;  /* 0x00000080e9e47824 */ /* 0x000fc400078e00ff */
[----:B------:R-:W-:Y:S01]  /*1ba0*/  IMAD.MOV.U32 R8, RZ, RZ, c[0x0][0x32c] ;  /* 0x0000cb00ff087624 */ /* 0x000fe200078e00ff */
[----:B------:R-:W-:Y:S01]  /*1bb0*/  ISETP.NE.AND P2, PT, R2, 0x1, PT ;  /* 0x000000010200780c */ /* 0x000fe20003f45270 */
[----:B------:R-:W-:Y:S01]  /*1bc0*/  IMAD.IADD R225, R0, 0x1, -R4 ;  /* 0x0000000100e17824 */ /* 0x000fe200078e0a04 */
[----:B------:R-:W-:Y:S02]  /*1bd0*/  IADD3 R2, R228, 0x7f, RZ ;  /* 0x0000007fe4027810 */ /* 0x000fe40007ffe0ff */
[----:B------:R-:W-:Y:S02]  /*1be0*/  ISETP.GE.AND P1, PT, R8, 0x1, PT ;  /* 0x000000010800780c */ /* 0x000fe40003f26270 */
[----:B------:R-:W-:-:S07]  /*1bf0*/  MOV R0, R2 ;  /* 0x0000000200007202 */ /* 0x000fce0000000f00 */
[----:B------:R-:W-:Y:S01]  /*1c00*/  @P2 IMAD.HI.U32 R3, R2, c[0x0][0x2c8], RZ ;  /* 0x0000b20002032a27 */ /* 0x000fe200078e00ff */
[----:B------:R-:W-:-:S04]  /*1c10*/  IADD3 R2, R225, 0x1, -R226 ;  /* 0x00000001e1027810 */ /* 0x000fc80007ffe8e2 */
[----:B------:R-:W-:-:S05]  /*1c20*/  @P2 SHF.R.U32.HI R0, RZ, c[0x0][0x2cc], R3 ;  /* 0x0000b300ff002a19 */ /* 0x000fca0000011603 */
[----:B------:R-:W-:-:S05]  /*1c30*/  IMAD.IADD R0, R2, 0x1, R0 ;  /* 0x0000000102007824 */ /* 0x000fca00078e0200 */
[----:B------:R-:W-:Y:S01]  /*1c40*/  IADD3 R3, R0, c[0x0][0x328], RZ ;  /* 0x0000ca0000037a10 */ /* 0x000fe20007ffe0ff */
[----:B------:R-:W-:Y:S05]  /*1c50*/  @!P1 BRA `(.L_x_409) ;  /* 0x0000010000009947 */ /* 0x000fea0003800000 */
[C---:B------:R-:W-:Y:S01]  /*1c60*/  ISETP.GT.AND P3, PT, R0.reuse, RZ, PT ;  /* 0x000000ff0000720c */ /* 0x040fe20003f64270 */
[----:B------:R-:W-:Y:S01]  /*1c70*/  BSSY B0, `(.L_x_410) ;  /* 0x000000c000007945 */ /* 0x000fe20003800000 */
[----:B------:R-:W-:-:S11]  /*1c80*/  IADD3 R2, R0, -0x1, RZ ;  /* 0xffffffff00027810 */ /* 0x000fd60007ffe0ff */
[----:B------:R-:W-:Y:S05]  /*1c90*/  @P3 BRA `(.L_x_411) ;  /* 0x0000006000003947 */ /* 0x000fea0003800000 */
[----:B------:R-:W-:Y:S01]  /*1ca0*/  ISETP.NE.AND P3, PT, R8, 0x1, PT ;  /* 0x000000010800780c */ /* 0x000fe20003f65270 */
[----:B------:R-:W-:-:S12]  /*1cb0*/  IMAD.MOV R0, RZ, RZ, -R0 ;  /* 0x000000ffff007224 */ /* 0x000fd800078e0a00 */
[----:B------:R-:W-:-:S05]  /*1cc0*/  @P3 IMAD.HI.U32 R2, R0, c[0x0][0x330], RZ ;  /* 0x0000cc0000023a27 */ /* 0x000fca00078e00ff */
[----:B------:R-:W-:-:S04]  /*1cd0*/  @P3 SHF.R.U32.HI R0, RZ, c[0x0][0x334], R2 ;  /* 0x0000cd00ff003a19 */ /* 0x000fc80000011602 */
[----:B------:R-:W-:Y:S01]  /*1ce0*/  LOP3.LUT R2, RZ, R0, RZ, 0x33, !PT ;  /* 0x00000000ff027212 */ /* 0x000fe200078e33ff */
[----:B------:R-:W-:Y:S05]  /*1cf0*/  BRA `(.L_x_412) ;  /* 0x0000003000007947 */ /* 0x000fea0003800000 */
.L_x_411:
[----:B------:R-:W-:-:S13]  /*1d00*/  ISETP.NE.AND P3, PT, R8, 0x1, PT ;  /* 0x000000010800780c */ /* 0x000fda0003f65270 */
[----:B------:R-:W-:-:S05]  /*1d10*/  @P3 IMAD.HI.U32 R0, R2, c[0x0][0x330], RZ ;  /* 0x0000cc0002003a27 */ /* 0x000fca00078e00ff */
[----:B------:R-:W-:Y:S02]  /*1d20*/  @P3 SHF.R.U32.HI R2, RZ, c[0x0][0x334], R0 ;  /* 0x0000cd00ff023a19 */ /* 0x000fe40000011600 */
.L_x_412:
[----:B------:R-:W-:Y:S05]  /*1d30*/  BSYNC B0 ;  /* 0x0000000000007941 */ /* 0x000fea0003800000 */
.L_x_410:
[----:B------:R-:W-:-:S05]  /*1d40*/  IMAD R2, R2, R8, c[0x0][0x32c] ;  /* 0x0000cb0002027624 */ /* 0x000fca00078e0208 */
[----:B------:R-:W-:-:S04]  /*1d50*/  IMNMX R3, R3, R2, PT ;  /* 0x0000000203037217 */ /* 0x000fc80003800200 */
.L_x_409:
[----:B------:R-:W-:Y:S01]  /*1d60*/  IADD3 R3, R3, 0x3f, RZ ;  /* 0x0000003f03037810 */ /* 0x000fe20007ffe0ff */
[----:B------:R-:W-:Y:S01]  /*1d70*/  @P2 IMAD.HI.U32 R4, R228, c[0x0][0x2c8], RZ ;  /* 0x0000b200e4042a27 */ /* 0x000fe200078e00ff */
[C---:B------:R-:W-:Y:S02]  /*1d80*/  IADD3 R2, R225.reuse, 0x3f, RZ ;  /* 0x0000003fe1027810 */ /* 0x040fe40007ffe0ff */
[----:B------:R-:W-:Y:S01]  /*1d90*/  SHF.R.S32.HI R5, RZ, 0x1f, R3 ;  /* 0x0000001fff057819 */ /* 0x000fe20000011403 */
[----:B------:R-:W-:Y:S01]  /*1da0*/  IMAD.MOV.U32 R0, RZ, RZ, R228 ;  /* 0x000000ffff007224 */ /* 0x000fe200078e00e4 */
[----:B------:R-:W-:Y:S01]  /*1db0*/  SHF.R.S32.HI R6, RZ, 0x1f, R2 ;  /* 0x0000001fff067819 */ /* 0x000fe20000011402 */
[----:B------:R-:W-:Y:S01]  /*1dc0*/  IMAD.IADD R7, R225, 0x1, -R226 ;  /* 0x00000001e1077824 */ /* 0x000fe200078e0ae2 */
[----:B------:R-:W-:Y:S02]  /*1dd0*/  @P2 SHF.R.U32.HI R0, RZ, c[0x0][0x2cc], R4 ;  /* 0x0000b300ff002a19 */ /* 0x000fe40000011604 */
[----:B------:R-:W-:-:S02]  /*1de0*/  LEA.HI R3, R5, R3, RZ, 0x6 ;  /* 0x0000000305037211 */ /* 0x000fc400078f30ff */
[----:B------:R-:W-:Y:S01]  /*1df0*/  LEA.HI R2, R6, R2, RZ, 0x6 ;  /* 0x0000000206027211 */ /* 0x000fe200078f30ff */
[----:B------:R1:W-:Y:S01]  /*1e00*/  STL [R1+0x8], R7 ;  /* 0x0000080701007387 */ /* 0x0003e20000100800 */
[----:B------:R-:W-:Y:S01]  /*1e10*/  IMAD.IADD R0, R7, 0x1, R0 ;  /* 0x0000000107007824 */ /* 0x000fe200078e0200 */
[----:B------:R-:W-:Y:S02]  /*1e20*/  SHF.R.S32.HI R3, RZ, 0x6, R3 ;  /* 0x00000006ff037819 */ /* 0x000fe40000011403 */
[----:B-1----:R-:W-:Y:S02]  /*1e30*/  SHF.R.S32.HI R7, RZ, 0x6, R2 ;  /* 0x00000006ff077819 */ /* 0x002fe40000011402 */
[----:B------:R-:W-:Y:S02]  /*1e40*/  IADD3 R2, R0, -c[0x0][0x324], RZ ;  /* 0x8000c90000027a10 */ /* 0x000fe40007ffe0ff */
[----:B------:R-:W-:Y:S01]  /*1e50*/  IMNMX R7, R7, R3, PT ;  /* 0x0000000307077217 */ /* 0x000fe20003800200 */
[----:B------:R-:W-:Y:S05]  /*1e60*/  @!P1 BRA `(.L_x_413) ;  /* 0x000000f000009947 */ /* 0x000fea0003800000 */
[----:B------:R-:W-:Y:S01]  /*1e70*/  ISETP.GT.AND P3, PT, R0, -0x1, PT ;  /* 0xffffffff0000780c */ /* 0x000fe20003f64270 */
[----:B------:R-:W-:-:S12]  /*1e80*/  BSSY B0, `(.L_x_414) ;  /* 0x000000b000007945 */ /* 0x000fd80003800000 */
[----:B------:R-:W-:Y:S05]  /*1e90*/  @P3 BRA `(.L_x_415) ;  /* 0x0000006000003947 */ /* 0x000fea0003800000 */
[----:B------:R-:W-:Y:S02]  /*1ea0*/  ISETP.NE.AND P3, PT, R8, 0x1, PT ;  /* 0x000000010800780c */ /* 0x000fe40003f65270 */
[----:B------:R-:W-:-:S11]  /*1eb0*/  LOP3.LUT R0, RZ, R0, RZ, 0x33, !PT ;  /* 0x00000000ff007212 */ /* 0x000fd600078e33ff */
[----:B------:R-:W-:-:S05]  /*1ec0*/  @P3 IMAD.HI.U32 R3, R0, c[0x0][0x330], RZ ;  /* 0x0000cc0000033a27 */ /* 0x000fca00078e00ff */
[----:B------:R-:W-:-:S04]  /*1ed0*/  @P3 SHF.R.U32.HI R0, RZ, c[0x0][0x334], R3 ;  /* 0x0000cd00ff003a19 */ /* 0x000fc80000011603 */
[----:B------:R-:W-:Y:S01]  /*1ee0*/  LOP3.LUT R0, RZ, R0, RZ, 0x33, !PT ;  /* 0x00000000ff007212 */ /* 0x000fe200078e33ff */
[----:B------:R-:W-:Y:S05]  /*1ef0*/  BRA `(.L_x_416) ;  /* 0x0000003000007947 */ /* 0x000fea0003800000 */
.L_x_415:
[----:B------:R-:W-:-:S13]  /*1f00*/  ISETP.NE.AND P3, PT, R8, 0x1, PT ;  /* 0x000000010800780c */ /* 0x000fda0003f65270 */
[----:B------:R-:W-:-:S05]  /*1f10*/  @P3 IMAD.HI.U32 R3, R0, c[0x0][0x330], RZ ;  /* 0x0000cc0000033a27 */ /* 0x000fca00078e00ff */
[----:B------:R-:W-:Y:S02]  /*1f20*/  @P3 SHF.R.U32.HI R0, RZ, c[0x0][0x334], R3 ;  /* 0x0000cd00ff003a19 */ /* 0x000fe40000011603 */
.L_x_416:
[----:B------:R-:W-:Y:S05]  /*1f30*/  BSYNC B0 ;  /* 0x0000000000007941 */ /* 0x000fea0003800000 */
.L_x_414:
[----:B------:R-:W-:-:S05]  /*1f40*/  IMAD R0, R0, c[0x0][0x32c], RZ ;  /* 0x0000cb0000007a24 */ /* 0x000fca00078e02ff */
[----:B------:R-:W-:-:S04]  /*1f50*/  IMNMX R2, R2, R0, !PT ;  /* 0x0000000002027217 */ /* 0x000fc80007800200 */
.L_x_413:
[----:B------:R-:W-:Y:S01]  /*1f60*/  SHF.R.S32.HI R0, RZ, 0x1f, R2 ;  /* 0x0000001fff007819 */ /* 0x000fe20000011402 */
[----:B------:R-:W-:Y:S01]  /*1f70*/  BSSY B0, `(.L_x_417) ;  /* 0x000002e000007945 */ /* 0x000fe20003800000 */
[----:B------:R-:W-:Y:S02]  /*1f80*/  LOP3.LUT R3, R234, 0xff000000, RZ, 0xc0, !PT ;  /* 0xff000000ea037812 */ /* 0x000fe400078ec0ff */
[----:B------:R-:W-:Y:S02]  /*1f90*/  LEA.HI R0, R0, R2, RZ, 0x6 ;  /* 0x0000000200007211 */ /* 0x000fe400078f30ff */
[----:B------:R-:W-:Y:S02]  /*1fa0*/  LOP3.LUT R2, R234, 0xff0000, RZ, 0xc0, !PT ;  /* 0x00ff0000ea027812 */ /* 0x000fe400078ec0ff */
[----:B------:R-:W-:-:S04]  /*1fb0*/  SHF.R.S32.HI R0, RZ, 0x6, R0 ;  /* 0x00000006ff007819 */ /* 0x000fc80000011400 */
[----:B------:R-:W-:Y:S02]  /*1fc0*/  IMNMX R6, RZ, R0, !PT ;  /* 0x00000000ff067217 */ /* 0x000fe40007800200 */
[----:B------:R-:W-:Y:S02]  /*1fd0*/  SHF.R.U32.HI R0, RZ, 0x8, R3 ;  /* 0x00000008ff007819 */ /* 0x000fe40000011603 */
[----:B------:R-:W-:Y:S02]  /*1fe0*/  ISETP.GT.AND P3, PT, R7, R6, PT ;  /* 0x000000060700720c */ /* 0x000fe40003f64270 */
[----:B------:R-:W-:Y:S01]  /*1ff0*/  LEA.HI R0, R2, R0, RZ, 0x10 ;  /* 0x0000000002007211 */ /* 0x000fe200078f80ff */
[----:B------:R-:W-:-:S03]  /*2000*/  IMAD.MOV.U32 R2, RZ, RZ, RZ ;  /* 0x000000ffff027224 */ /* 0x000fc600078e00ff */
[----:B------:R-:W-:Y:S02]  /*2010*/  LOP3.LUT R15, R0, 0xff, RZ, 0xc0, !PT ;  /* 0x000000ff000f7812 */ /* 0x000fe400078ec0ff */
[----:B------:R-:W-:-:S03]  /*2020*/  SHF.R.U32.HI R5, RZ, 0x10, R0 ;  /* 0x00000010ff057819 */ /* 0x000fc60000011600 */
[----:B------:R1:W-:Y:S04]  /*2030*/  STL [R1+0x10], R15 ;  /* 0x0000100f01007387 */ /* 0x0003e80000100800 */
[----:B------:R1:W-:Y:S01]  /*2040*/  STL [R1+0xc], R5 ;  /* 0x00000c0501007387 */ /* 0x0003e20000100800 */
[----:B------:R-:W-:Y:S05]  /*2050*/  @!P3 BRA `(.L_x_418) ;  /* 0x000001f00000b947 */ /* 0x000fea0003800000 */
[----:B------:R-:W-:-:S04]  /*2060*/  ISETP.NE.AND P3, PT, R5, RZ, PT ;  /* 0x000000ff0500720c */ /* 0x000fc80003f65270 */
[----:B------:R-:W-:-:S04]  /*2070*/  SEL R0, R5, c[0x0][0x338], P3 ;  /* 0x0000ce0005007a07 */ /* 0x000fc80001800000 */
[----:B------:R-:W-:Y:S02]  /*2080*/  IABS R3, R0 ;  /* 0x0000000000037213 */ /* 0x000fe40000000000 */
[----:B------:R-:W-:Y:S02]  /*2090*/  IADD3 R4, R0, -0x1, R7 ;  /* 0xffffffff00047810 */ /* 0x000fe40007ffe007 */
[----:B------:R-:W2:Y:S03]  /*20a0*/  I2F.RP R2, R3 ;  /* 0x0000000300027306 */ /* 0x000ea60000209400 */
[----:B------:R-:W-:Y:S02]  /*20b0*/  IMAD.IADD R8, R4, 0x1, -R6 ;  /* 0x0000000104087824 */ /* 0x000fe400078e0a06 */
[----:B------:R-:W-:-:S03]  /*20c0*/  IMAD.MOV.U32 R4, RZ, RZ, RZ ;  /* 0x000000ffff047224 */ /* 0x000fc600078e00ff */
[----:B------:R-:W-:Y:S01]  /*20d0*/  IABS R11, R8 ;  /* 0x00000008000b7213 */ /* 0x000fe20000000000 */
[----:B--2---:R-:W2:Y:S02]  /*20e0*/  MUFU.RCP R2, R2 ;  /* 0x0000000200027308 */ /* 0x004ea40000001000 */
[----:B--2---:R-:W-:-:S06]  /*20f0*/  IADD3 R2, R2, 0xffffffe, RZ ;  /* 0x0ffffffe02027810 */ /* 0x004fcc0007ffe0ff */
[----:B-1----:R-:W1:Y:S02]  /*2100*/  F2I.FTZ.U32.TRUNC.NTZ R5, R2 ;  /* 0x0000000200057305 */ /* 0x002e64000021f000 */
[----:B-1----:R-:W-:-:S04]  /*2110*/  IMAD.MOV R2, RZ, RZ, -R5 ;  /* 0x000000ffff027224 */ /* 0x002fc800078e0a05 */
[----:B------:R-:W-:Y:S01]  /*2120*/  IMAD.MOV.U32 R9, RZ, RZ, R2 ;  /* 0x000000ffff097224 */ /* 0x000fe200078e0002 */
[----:B------:R-:W-:-:S03]  /*2130*/  IABS R2, R0 ;  /* 0x0000000000027213 */ /* 0x000fc60000000000 */
[----:B------:R-:W-:Y:S02]  /*2140*/  IMAD R9, R9, R3, RZ ;  /* 0x0000000309097224 */ /* 0x000fe400078e02ff */
[----:B------:R-:W-:Y:S02]  /*2150*/  IMAD.MOV R10, RZ, RZ, -R2 ;  /* 0x000000ffff0a7224 */ /* 0x000fe400078e0a02 */
[----:B------:R-:W-:-:S04]  /*2160*/  IMAD.HI.U32 R2, R5, R9, R4 ;  /* 0x0000000905027227 */ /* 0x000fc800078e0004 */
[----:B------:R-:W-:Y:S02]  /*2170*/  IMAD.MOV.U32 R4, RZ, RZ, R11 ;  /* 0x000000ffff047224 */ /* 0x000fe400078e000b */
[----:B------:R-:W-:Y:S02]  /*2180*/  IMAD.MOV.U32 R5, RZ, RZ, R10 ;  /* 0x000000ffff057224 */ /* 0x000fe400078e000a */
        /* <DEDUP_REMOVED lines=11> */
[----:B------:R-:W-:Y:S02]  /*2240*/  @!P5 LOP3.LUT R2, RZ, R0, RZ, 0x33, !PT ;  /* 0x00000000ff02d212 */ /* 0x000fe400078e33ff */
.L_x_418:
[----:B------:R-:W-:Y:S05]  /*2250*/  BSYNC B0 ;  /* 0x0000000000007941 */ /* 0x000fea0003800000 */
.L_x_417:
[----:B------:R-:W-:Y:S01]  /*2260*/  IMAD R206, R15, R2, R6 ;  /* 0x000000020fce7224 */ /* 0x000fe200078e0206 */
[----:B------:R-:W-:Y:S01]  /*2270*/  PRMT R0, RZ, 0x7610, R0 ;  /* 0x00007610ff007816 */ /* 0x000fe20000000000 */
[----:B------:R-:W-:Y:S01]  /*2280*/  CS2R R20, SRZ ;  /* 0x0000000000147805 */ /* 0x000fe2000001ff00 */
[----:B------:R-:W-:Y:S01]  /*2290*/  CS2R R56, SRZ ;  /* 0x0000000000387805 */ /* 0x000fe2000001ff00 */
        /* <DEDUP_REMOVED lines=51> */
[----:B------:R-:W2:Y:S01]  /*25d0*/  LDL R8, [R1+0x34] ;  /* 0x0000340001087983 */ /* 0x000ea20000100800 */
[----:B------:R-:W-:-:S04]  /*25e0*/  ISETP.NE.U32.AND P3, PT, RZ, c[0x0][0x340], PT ;  /* 0x0000d000ff007a0c */ /* 0x000fc80003f65070 */
[----:B------:R-:W-:-:S13]  /*25f0*/  ISETP.NE.AND.EX P3, PT, RZ, c[0x0][0x344], PT, P3 ;  /* 0x0000d100ff007a0c */ /* 0x000fda0003f65330 */
[----:B------:R-:W-:-:S05]  /*2600*/  @P3 IMAD.WIDE R2, R235, R14, c[0x0][0x340] ;  /* 0x0000d000eb023625 */ /* 0x000fca00078e020e */
[----:B-1----:R1:W3:Y:S01]  /*2610*/  @P3 LDG.E R15, [R2.64] ;  /* 0x00000006020f3981 */ /* 0x0022e2000c1e1900 */
[----:B------:R-:W-:Y:S02]  /*2620*/  SHF.R.S32.HI R0, RZ, 0x1f, R12 ;  /* 0x0000001fff007819 */ /* 0x000fe4000001140c */
[----:B------:R-:W-:Y:S01]  /*2630*/  SHF.R.S32.HI R14, RZ, 0x1f, R235 ;  /* 0x0000001fff0e7819 */ /* 0x000fe200000114eb */
[----:B------:R-:W4:Y:S01]  /*2640*/  S2R R9, SR_TID.X ;  /* 0x0000000000097919 */ /* 0x000f220000002100 */
[----:B------:R-:W-:Y:S01]  /*2650*/  SHF.R.S32.HI R10, RZ, 0x1f, R13 ;  /* 0x0000001fff0a7819 */ /* 0x000fe2000001140d */
[----:B------:R-:W-:Y:S01]  /*2660*/  IMAD R0, R0, c[0x0][0x178], RZ ;  /* 0x00005e0000007a24 */ /* 0x000fe200078e02ff */
[----:B------:R-:W-:Y:S02]  /*2670*/  SEL R7, R14, RZ, !P4 ;  /* 0x000000ff0e077207 */ /* 0x000fe40006000000 */
[----:B------:R-:W-:Y:S01]  /*2680*/  ISETP.GE.AND P6, PT, R230, c[0x0][0x198], PT ;  /* 0x00006600e6007a0c */ /* 0x000fe20003fc6270 */
[----:B------:R-:W-:Y:S01]  /*2690*/  IMAD R0, R12, c[0x0][0x17c], R0 ;  /* 0x00005f000c007a24 */ /* 0x000fe200078e0200 */
[----:B------:R-:W-:Y:S01]  /*26a0*/  LOP3.LUT R240, R240, 0xfffffffb, RZ, 0xc0, !PT ;  /* 0xfffffffbf0f07812 */ /* 0x000fe200078ec0ff */
[----:B------:R-:W-:Y:S01]  /*26b0*/  IMAD R7, R7, c[0x0][0x1c0], RZ ;  /* 0x0000700007077a24 */ /* 0x000fe200078e02ff */
[----:B------:R-:W-:-:S09]  /*26c0*/  IADD3 R84, R239, -0x1, RZ ;  /* 0xffffffffef547810 */ /* 0x000fd20007ffe0ff */
[----:B------:R-:W-:Y:S01]  /*26d0*/  @P6 LOP3.LUT R240, R240, 0x4, RZ, 0xfc, !PT ;  /* 0x00000004f0f06812 */ /* 0x000fe200078efcff */
[----:B-1----:R-:W-:-:S03]  /*26e0*/  IMAD.WIDE.U32 R2, R12, c[0x0][0x178], RZ ;  /* 0x00005e000c027a25 */ /* 0x002fc600078e00ff */
[----:B------:R-:W-:Y:S02]  /*26f0*/  LOP3.LUT R240, R240, 0xfffffffd, RZ, 0xc0, !PT ;  /* 0xfffffffdf0f07812 */ /* 0x000fe400078ec0ff */
[----:B----4-:R-:W-:Y:S01]  /*2700*/  SHF.R.S32.HI R18, RZ, 0x1f, R9 ;  /* 0x0000001fff127819 */ /* 0x010fe20000011409 */
[----:B------:R-:W-:Y:S01]  /*2710*/  IMAD.IADD R5, R3, 0x1, R0 ;  /* 0x0000000103057824 */ /* 0x000fe200078e0200 */
[----:B------:R-:W-:Y:S01]  /*2720*/  SEL R3, R235, RZ, !P4 ;  /* 0x000000ffeb037207 */ /* 0x000fe20006000000 */
[----:B------:R-:W-:Y:S01]  /*2730*/  IMAD.MOV.U32 R4, RZ, RZ, R2 ;  /* 0x000000ffff047224 */ /* 0x000fe200078e0002 */
[----:B------:R-:W-:Y:S02]  /*2740*/  LEA.HI R18, R18, R9, RZ, 0x3 ;  /* 0x0000000912127211 */ /* 0x000fe400078f18ff */
[----:B------:R-:W-:Y:S01]  /*2750*/  ISETP.GE.AND P4, PT, R229, c[0x0][0x1d4], PT ;  /* 0x00007500e5007a0c */ /* 0x000fe20003f86270 */
[----:B------:R-:W-:Y:S01]  /*2760*/  IMAD.WIDE.U32 R4, R242, c[0x0][0x1b8], R4 ;  /* 0x00006e00f2047a25 */ /* 0x000fe200078e0004 */
[----:B------:R-:W-:-:S03]  /*2770*/  SHF.R.S32.HI R18, RZ, 0x3, R18 ;  /* 0x00000003ff127819 */ /* 0x000fc60000011412 */
[----:B------:R-:W-:Y:S01]  /*2780*/  IMAD R5, R242, c[0x0][0x1bc], R5 ;  /* 0x00006f00f2057a24 */ /* 0x000fe200078e0205 */
[C---:B------:R-:W-:Y:S01]  /*2790*/  IADD3 R2, P5, R18.reuse, R13, RZ ;  /* 0x0000000d12027210 */ /* 0x040fe20007fbe0ff */
[C---:B------:R-:W-:Y:S02]  /*27a0*/  IMAD R11, R3.reuse, c[0x0][0x1c4], R7 ;  /* 0x00007100030b7a24 */ /* 0x040fe400078e0207 */
[----:B------:R-:W-:Y:S01]  /*27b0*/  IMAD.WIDE.U32 R4, R3, c[0x0][0x1c0], R4 ;  /* 0x0000700003047a25 */ /* 0x000fe200078e0004 */
[----:B------:R-:W-:Y:S02]  /*27c0*/  LEA.HI.X.SX32 R10, R18, R10, 0x1, P5 ;  /* 0x0000000a120a7211 */ /* 0x000fe400028f0eff */
[----:B------:R-:W-:Y:S01]  /*27d0*/  ISETP.GE.AND P5, PT, R230, c[0x0][0x1d4], PT ;  /* 0x00007500e6007a0c */ /* 0x000fe20003fa6270 */
[----:B------:R-:W-:-:S04]  /*27e0*/  IMAD.WIDE.U32 R12, R2, c[0x0][0x208], R230 ;  /* 0x00008200020c7a25 */ /* 0x000fc800078e00e6 */
[C---:B------:R-:W-:Y:S02]  /*27f0*/  IMAD R7, R10.reuse, c[0x0][0x1e0], RZ ;  /* 0x000078000a077a24 */ /* 0x040fe400078e02ff */
[----:B------:R-:W-:Y:S02]  /*2800*/  IMAD R3, R10, c[0x0][0x208], RZ ;  /* 0x000082000a037a24 */ /* 0x000fe400078e02ff */
[C---:B------:R-:W-:Y:S02]  /*2810*/  IMAD R16, R2.reuse, c[0x0][0x1e4], R7 ;  /* 0x0000790002107a24 */ /* 0x040fe400078e0207 */
[----:B------:R-:W-:Y:S01]  /*2820*/  IMAD R17, R2, c[0x0][0x20c], R3 ;  /* 0x0000830002117a24 */ /* 0x000fe200078e0203 */
[----:B------:R-:W-:Y:S02]  /*2830*/  IADD3 R3, R5, R11, RZ ;  /* 0x0000000b05037210 */ /* 0x000fe40007ffe0ff */
[----:B--2---:R-:W-:-:S05]  /*2840*/  IADD3 R6, R8, R228, RZ ;  /* 0x000000e408067210 */ /* 0x004fca0007ffe0ff */
[----:B------:R-:W-:-:S04]  /*2850*/  @P2 IMAD.HI.U32 R8, R6, c[0x0][0x2c8], RZ ;  /* 0x0000b20006082a27 */ /* 0x000fc800078e00ff */
[----:B------:R-:W-:Y:S01]  /*2860*/  IMAD.MOV.U32 R0, RZ, RZ, R6 ;  /* 0x000000ffff007224 */ /* 0x000fe200078e0006 */
[----:B------:R-:W-:Y:S01]  /*2870*/  @P2 SHF.R.U32.HI R0, RZ, c[0x0][0x2cc], R8 ;  /* 0x0000b300ff002a19 */ /* 0x000fe20000011608 */
[----:B------:R-:W-:-:S03]  /*2880*/  IMAD.WIDE.U32 R8, R2, c[0x0][0x1e0], R230 ;  /* 0x0000780002087a25 */ /* 0x000fc600078e00e6 */
[--C-:B------:R-:W-:Y:S01]  /*2890*/  SHF.R.S32.HI R2, RZ, 0x1f, R0.reuse ;  /* 0x0000001fff027819 */ /* 0x100fe20000011400 */
[----:B------:R-:W-:Y:S01]  /*28a0*/  IMAD.MOV R7, RZ, RZ, -R0 ;  /* 0x000000ffff077224 */ /* 0x000fe200078e0a00 */
[----:B------:R-:W-:-:S03]  /*28b0*/  IADD3 R9, R9, R16, RZ ;  /* 0x0000001009097210 */ /* 0x000fc60007ffe0ff */
[----:B------:R-:W-:Y:S01]  /*28c0*/  IMAD R10, R7, c[0x0][0x2c4], R6 ;  /* 0x0000b100070a7a24 */ /* 0x000fe200078e0206 */
[----:B------:R-:W-:Y:S01]  /*28d0*/  SEL R6, RZ, 0xffffffff, P4 ;  /* 0xffffffffff067807 */ /* 0x000fe20002000000 */
[----:B------:R-:W-:Y:S02]  /*28e0*/  IMAD R5, R2, c[0x0][0x1b0], RZ ;  /* 0x00006c0002057a24 */ /* 0x000fe400078e02ff */
[----:B------:R-:W-:Y:S01]  /*28f0*/  IMAD.MOV.U32 R2, RZ, RZ, R4 ;  /* 0x000000ffff027224 */ /* 0x000fe200078e0004 */
[----:B------:R-:W-:Y:S01]  /*2900*/  SEL R4, RZ, 0x1, P5 ;  /* 0x00000001ff047807 */ /* 0x000fe20002800000 */
[----:B------:R-:W-:Y:S02]  /*2910*/  IMAD.SHL.U32 R6, R6, 0x2, RZ ;  /* 0x0000000206067824 */ /* 0x000fe400078e00ff */
[C---:B------:R-:W-:Y:S02]  /*2920*/  IMAD R5, R0.reuse, c[0x0][0x1b4], R5 ;  /* 0x00006d0000057a24 */ /* 0x040fe400078e0205 */
[----:B------:R-:W-:Y:S01]  /*2930*/  IMAD.WIDE.U32 R2, R0, c[0x0][0x1b0], R2 ;  /* 0x00006c0000027a25 */ /* 0x000fe200078e0002 */
[----:B------:R-:W-:-:S02]  /*2940*/  SHF.R.S32.HI R0, RZ, 0x1f, R10 ;  /* 0x0000001fff007819 */ /* 0x000fc4000001140a */
[----:B------:R-:W-:Y:S01]  /*2950*/  LOP3.LUT R16, R6, 0x2, R4, 0xe2, !PT ;  /* 0x0000000206107812 */ /* 0x000fe200078ee204 */
[----:B------:R-:W-:Y:S01]  /*2960*/  IMAD.IADD R7, R13, 0x1, R17 ;  /* 0x000000010d077824 */ /* 0x000fe200078e0211 */
[----:B------:R-:W-:Y:S01]  /*2970*/  IADD3 R5, R3, R5, RZ ;  /* 0x0000000503057210 */ /* 0x000fe20007ffe0ff */
[----:B------:R-:W-:Y:S01]  /*2980*/  IMAD R0, R0, c[0x0][0x1a8], RZ ;  /* 0x00006a0000007a24 */ /* 0x000fe200078e02ff */
[----:B------:R-:W-:Y:S01]  /*2990*/  MOV R4, R2 ;  /* 0x0000000200047202 */ /* 0x000fe20000000f00 */
[----:B------:R-:W-:Y:S01]  /*29a0*/  IMAD.MOV.U32 R6, RZ, RZ, R12 ;  /* 0x000000ffff067224 */ /* 0x000fe200078e000c */
[----:B---3--:R-:W-:Y:S01]  /*29b0*/  @P3 SHF.R.S32.HI R3, RZ, 0x1f, R15 ;  /* 0x0000001fff033819 */ /* 0x008fe2000001140f */
[----:B------:R-:W-:Y:S02]  /*29c0*/  @!P3 IMAD.MOV.U32 R3, RZ, RZ, R14 ;  /* 0x000000ffff03b224 */ /* 0x000fe400078e000e */
[C---:B------:R-:W-:Y:S02]  /*29d0*/  IMAD R12, R10.reuse, c[0x0][0x1ac], R0 ;  /* 0x00006b000a0c7a24 */ /* 0x040fe400078e0200 */
[----:B------:R-:W-:Y:S01]  /*29e0*/  IMAD.WIDE.U32 R10, R10, c[0x0][0x1a8], R4 ;  /* 0x00006a000a0a7a25 */ /* 0x000fe200078e0004 */
[----:B------:R-:W-:-:S03]  /*29f0*/  SEL R0, R3, RZ, !P0 ;  /* 0x000000ff03007207 */ /* 0x000fc60004000000 */
[----:B------:R-:W-:Y:S01]  /*2a00*/  @P3 IMAD.MOV.U32 R2, RZ, RZ, R15 ;  /* 0x000000ffff023224 */ /* 0x000fe200078e000f */
[----:B------:R-:W-:Y:S01]  /*2a10*/  @!P3 MOV R2, R235 ;  /* 0x000000eb0002b202 */ /* 0x000fe20000000f00 */
[----:B------:R-:W-:Y:S01]  /*2a20*/  IMAD.WIDE.U32 R6, R242, c[0x0][0x210], R6 ;  /* 0x00008400f2067a25 */ /* 0x000fe200078e0006 */
[----:B------:R-:W-:-:S03]  /*2a30*/  ISETP.GE.AND P3, PT, R236, c[0x0][0x1d4], PT ;  /* 0x00007500ec007a0c */ /* 0x000fc60003f66270 */
[----:B------:R-:W-:Y:S01]  /*2a40*/  IMAD.WIDE.U32 R4, R242, c[0x0][0x1e8], R8 ;  /* 0x00007a00f2047a25 */ /* 0x000fe200078e0008 */
[----:B------:R-:W-:Y:S02]  /*2a50*/  SEL R8, R2, RZ, !P0 ;  /* 0x000000ff02087207 */ /* 0x000fe40004000000 */
[----:B------:R-:W-:Y:S01]  /*2a60*/  SEL R2, RZ, 0x4, P3 ;  /* 0x00000004ff027807 */ /* 0x000fe20001800000 */
[C---:B------:R-:W-:Y:S01]  /*2a70*/  IMAD R3, R242.reuse, c[0x0][0x214], R7 ;  /* 0x00008500f2037a24 */ /* 0x040fe200078e0207 */
[----:B------:R-:W-:Y:S01]  /*2a80*/  IADD3 R7, R11, R12, RZ ;  /* 0x0000000c0b077210 */ /* 0x000fe20007ffe0ff */
[----:B------:R-:W-:Y:S01]  /*2a90*/  IMAD R5, R242, c[0x0][0x1ec], R5 ;  /* 0x00007b00f2057a24 */ /* 0x000fe200078e0205 */
[----:B------:R-:W-:Y:S02]  /*2aa0*/  LEA R12, P0, R10, c[0x0][0x160], 0x1 ;  /* 0x000058000a0c7a11 */ /* 0x000fe400078008ff */
[----:B------:R-:W-:Y:S01]  /*2ab0*/  LOP3.LUT R14, R16, R2, RZ, 0xfc, !PT ;  /* 0x00000002100e7212 */ /* 0x000fe200078efcff */
[----:B------:R-:W-:Y:S01]  /*2ac0*/  IMAD.MOV.U32 R2, RZ, RZ, R6 ;  /* 0x000000ffff027224 */ /* 0x000fe200078e0006 */
[----:B------:R-:W-:Y:S01]  /*2ad0*/  LEA.HI.X R11, R10, c[0x0][0x164], R7, 0x1, P0 ;  /* 0x000059000a0b7a11 */ /* 0x000fe200000f0c07 */
[C---:B------:R-:W-:Y:S01]  /*2ae0*/  IMAD R6, R0.reuse, c[0x0][0x1f0], RZ ;  /* 0x00007c0000067a24 */ /* 0x040fe200078e02ff */
[----:B------:R-:W-:Y:S01]  /*2af0*/  ISETP.GE.AND P0, PT, R229, c[0x0][0x198], PT ;  /* 0x00006600e5007a0c */ /* 0x000fe20003f06270 */
[----:B------:R-:W-:Y:S01]  /*2b00*/  IMAD R0, R0, c[0x0][0x218], RZ ;  /* 0x0000860000007a24 */ /* 0x000fe200078e02ff */
[----:B------:R-:W-:Y:S01]  /*2b10*/  IADD3 R9, R18, R228, RZ ;  /* 0x000000e412097210 */ /* 0x000fe20007ffe0ff */
[----:B------:R-:W-:-:S04]  /*2b20*/  IMAD.WIDE.U32 R210, R8, c[0x0][0x218], R2 ;  /* 0x0000860008d27a25 */ /* 0x000fc800078e0002 */
[C---:B------:R-:W-:Y:S02]  /*2b30*/  IMAD R0, R8.reuse, c[0x0][0x21c], R0 ;  /* 0x0000870008007a24 */ /* 0x040fe400078e0200 */
[----:B------:R-:W-:-:S03]  /*2b40*/  IMAD.WIDE.U32 R208, R8, c[0x0][0x1f0], R4 ;  /* 0x00007c0008d07a25 */ /* 0x000fc600078e0004 */
[----:B------:R-:W-:Y:S01]  /*2b50*/  IADD3 R212, R211, R0, RZ ;  /* 0x00000000d3d47210 */ /* 0x000fe20007ffe0ff */
[----:B------:R-:W-:Y:S01]  /*2b60*/  IMAD R2, R8, c[0x0][0x1f4], R6 ;  /* 0x00007d0008027a24 */ /* 0x000fe200078e0206 */
[----:B------:R-:W-:Y:S02]  /*2b70*/  @P0 LOP3.LUT R240, R240, 0x2, RZ, 0xfc, !PT ;  /* 0x00000002f0f00812 */ /* 0x000fe400078efcff */
[----:B------:R-:W-:Y:S01]  /*2b80*/  ISETP.GE.AND P0, PT, R236, c[0x0][0x198], PT ;  /* 0x00006600ec007a0c */ /* 0x000fe20003f06270 */
[----:B------:R-:W-:Y:S01]  /*2b90*/  IMAD.IADD R207, R209, 0x1, R2 ;  /* 0x00000001d1cf7824 */ /* 0x000fe200078e0202 */
[----:B------:R-:W-:-:S11]  /*2ba0*/  LOP3.LUT R240, R240, 0xfffffffe, RZ, 0xc0, !PT ;  /* 0xfffffffef0f07812 */ /* 0x000fd600078ec0ff */
[----:B------:R-:W-:Y:S01]  /*2bb0*/  @P0 LOP3.LUT R240, R240, 0x1, RZ, 0xfc, !PT ;  /* 0x00000001f0f00812 */ /* 0x000fe200078efcff */
[----:B------:R-:W-:Y:S05]  /*2bc0*/  BRA.DIV ~URZ, `(.L_x_420) ;  /* 0x00011b827f007947 */ /* 0x000fea000b800000 */
[----:B------:R1:W2:Y:S02]  /*2bd0*/  SHFL.IDX PT, R8, R11, RZ, 0x181f ;  /* 0x00181fff0b087589 */ /* 0x0002a400000e0000 */
.L_x_539:
[----:B------:R-:W-:Y:S05]  /*2be0*/  BRA.DIV ~URZ, `(.L_x_421) ;  /* 0x00011bd27f007947 */ /* 0x000fea000b800000 */
[----:B------:R3:W4:Y:S02]  /*2bf0*/  SHFL.IDX PT, R0, R12, RZ, 0x181f ;  /* 0x00181fff0c007589 */ /* 0x00072400000e0000 */
.L_x_540:
[----:B------:R-:W-:Y:S01]  /*2c00*/  IMAD R10, R226, c[0x0][0x2c4], RZ ;  /* 0x0000b100e20a7a24 */ /* 0x000fe200078e02ff */
[----:B------:R-:W-:Y:S04]  /*2c10*/  BSSY B0, `(.L_x_422) ;  /* 0x0000016000007945 */ /* 0x000fe80003800000 */
[----:B------:R-:W-:-:S13]  /*2c20*/  ISETP.GE.AND P0, PT, R9, R10, PT ;  /* 0x0000000a0900720c */ /* 0x000fda0003f06270 */
[----:B------:R-:W-:Y:S05]  /*2c30*/  @P0 BRA `(.L_x_423) ;  /* 0x0000013000000947 */ /* 0x000fea0003800000 */
[----:B------:R-:W5:Y:S04]  /*2c40*/  LDL R2, [R1+0x4] ;  /* 0x0000040001027983 */ /* 0x000f680000100800 */
[----:B---3--:R-:W3:Y:S01]  /*2c50*/  LDL R15, [R1] ;  /* 0x00000000010f7983 */ /* 0x008ee20000100800 */
[C---:B----4-:R-:W-:Y:S02]  /*2c60*/  LEA R6, P0, R230.reuse, R0, 0x1 ;  /* 0x00000000e6067211 */ /* 0x050fe400078008ff */
[----:B------:R-:W-:Y:S02]  /*2c70*/  P2R R13, PR, RZ, 0x2 ;  /* 0x00000002ff0d7803 */ /* 0x000fe40000000000 */
[----:B--2---:R-:W-:Y:S02]  /*2c80*/  LEA.HI.X R7, R230, R8, R231, 0x1, P0 ;  /* 0x00000008e6077211 */ /* 0x004fe400000f0ce7 */
[----:B------:R-:W-:-:S02]  /*2c90*/  LEA R4, P0, R229, R0, 0x1 ;  /* 0x00000000e5047211 */ /* 0x000fc400078008ff */
[C---:B------:R-:W-:Y:S02]  /*2ca0*/  LOP3.LUT P1, RZ, R240.reuse, 0x4, RZ, 0xc0, !PT ;  /* 0x00000004f0ff7812 */ /* 0x040fe4000782c0ff */
[----:B------:R-:W-:-:S11]  /*2cb0*/  LOP3.LUT P6, RZ, R240, 0x1, RZ, 0xc0, !PT ;  /* 0x00000001f0ff7812 */ /* 0x000fd600078cc0ff */
[----:B------:R-:W-:Y:S01]  /*2cc0*/  @!PT LDS RZ, [RZ] ;  /* 0x00000000fffff984 */ /* 0x000fe20000000800 */
[----:B------:R-:W-:Y:S01]  /*2cd0*/  @!PT LDS RZ, [RZ] ;  /* 0x00000000fffff984 */ /* 0x000fe20000000800 */
[----:B------:R-:W-:Y:S01]  /*2ce0*/  @!PT LDS RZ, [RZ] ;  /* 0x00000000fffff984 */ /* 0x000fe20000000800 */
[----:B------:R2:W-:Y:S01]  /*2cf0*/  LDGSTS.E.BYPASS.LTC128B.128 [R205+0xc100], [R6.64], !P1 ;  /* 0x0c10000006cd7fae */ /* 0x0005e2000c901d46 */
[----:B------:R-:W-:Y:S02]  /*2d00*/  ISETP.NE.AND P1, PT, R13, RZ, PT ;  /* 0x000000ff0d00720c */ /* 0x000fe40003f25270 */
[----:B-----5:R-:W-:Y:S02]  /*2d10*/  LEA.HI.X R5, R229, R8, R2, 0x1, P0 ;  /* 0x00000008e5057211 */ /* 0x020fe400000f0c02 */
[----:B------:R-:W-:-:S04]  /*2d20*/  LEA R2, P0, R236, R0, 0x1 ;  /* 0x00000000ec027211 */ /* 0x000fc800078008ff */
[----:B---3--:R-:W-:Y:S02]  /*2d30*/  LEA.HI.X R3, R236, R8, R15, 0x1, P0 ;  /* 0x00000008ec037211 */ /* 0x008fe400000f0c0f */
[----:B------:R-:W-:-:S13]  /*2d40*/  LOP3.LUT P0, RZ, R240, 0x2, RZ, 0xc0, !PT ;  /* 0x00000002f0ff7812 */ /* 0x000fda000780c0ff */
[----:B------:R2:W-:Y:S04]  /*2d50*/  LDGSTS.E.BYPASS.LTC128B.128 [R205+0x10100], [R4.64], !P0 ;  /* 0x1010000004cd7fae */ /* 0x0005e8000c101d46 */
[----:B------:R2:W-:Y:S02]  /*2d60*/  LDGSTS.E.BYPASS.LTC128B.128 [R205+0x14100], [R2.64], !P6 ;  /* 0x1410000002cd7fae */ /* 0x0005e4000f101d46 */
.L_x_423:
[----:B------:R-:W-:Y:S05]  /*2d70*/  BSYNC B0 ;  /* 0x0000000000007941 */ /* 0x000fea0003800000 */
.L_x_422:
[----:B------:R-:W-:Y:S05]  /*2d80*/  BRA.DIV ~URZ, `(.L_x_424) ;  /* 0x00011a927f007947 */ /* 0x000fea000b800000 */
[----:B--2---:R2:W1:Y:S04]  /*2d90*/  SHFL.IDX PT, R8, R11, 0x1, 0x181f ;  /* 0x00381f000b087f89 */ /* 0x00446800000e0000 */
[----:B----4-:R2:W4:Y:S02]  /*2da0*/  SHFL.IDX PT, R0, R12, 0x1, 0x181f ;  /* 0x00381f000c007f89 */ /* 0x01052400000e0000 */
.L_x_541:
[----:B------:R-:W-:Y:S01]  /*2db0*/  IADD3 R2, R9, 0x20, RZ ;  /* 0x0000002009027810 */ /* 0x000fe20007ffe0ff */
[----:B------:R-:W-:Y:S03]  /*2dc0*/  BSSY B0, `(.L_x_425) ;  /* 0x0000016000007945 */ /* 0x000fe60003800000 */
[----:B------:R-:W-:-:S13]  /*2dd0*/  ISETP.GE.AND P0, PT, R2, R10, PT ;  /* 0x0000000a0200720c */ /* 0x000fda0003f06270 */
[----:B------:R-:W-:Y:S05]  /*2de0*/  @P0 BRA `(.L_x_426) ;  /* 0x0000013000000947 */ /* 0x000fea0003800000 */
[----:B------:R-:W5:Y:S04]  /*2df0*/  LDL R3, [R1+0x4] ;  /* 0x0000040001037983 */ /* 0x000f680000100800 */
[----:B--2---:R-:W2:Y:S01]  /*2e00*/  LDL R15, [R1] ;  /* 0x00000000010f7983 */ /* 0x004ea20000100800 */
[C---:B----4-:R-:W-:Y:S02]  /*2e10*/  LEA R6, P0, R230.reuse, R0, 0x1 ;  /* 0x00000000e6067211 */ /* 0x050fe400078008ff */
[----:B------:R-:W-:Y:S02]  /*2e20*/  P2R R13, PR, RZ, 0x2 ;  /* 0x00000002ff0d7803 */ /* 0x000fe40000000000 */
[----:B-1----:R-:W-:Y:S02]  /*2e30*/  LEA.HI.X R7, R230, R8, R231, 0x1, P0 ;  /* 0x00000008e6077211 */ /* 0x002fe400000f0ce7 */
        /* <DEDUP_REMOVED lines=10> */
[----:B--2---:R-:W-:Y:S02]  /*2ee0*/  LEA.HI.X R3, R236, R8, R15, 0x1, P0 ;  /* 0x00000008ec037211 */ /* 0x004fe400000f0c0f */
[----:B------:R-:W-:-:S13]  /*2ef0*/  LOP3.LUT P0, RZ, R240, 0x2, RZ, 0xc0, !PT ;  /* 0x00000002f0ff7812 */ /* 0x000fda000780c0ff */
[----:B------:R1:W-:Y:S04]  /*2f00*/  LDGSTS.E.BYPASS.LTC128B.128 [R205+0x11100], [R4.64], !P0 ;  /* 0x1110000004cd7fae */ /* 0x0003e8000c101d46 */
[----:B------:R1:W-:Y:S02]  /*2f10*/  LDGSTS.E.BYPASS.LTC128B.128 [R205+0x15100], [R2.64], !P6 ;  /* 0x1510000002cd7fae */ /* 0x0003e4000f101d46 */
.L_x_426:
[----:B------:R-:W-:Y:S05]  /*2f20*/  BSYNC B0 ;  /* 0x0000000000007941 */ /* 0x000fea0003800000 */
.L_x_425:
[----:B------:R-:W-:Y:S05]  /*2f30*/  BRA.DIV ~URZ, `(.L_x_427) ;  /* 0x000119a27f007947 */ /* 0x000fea000b800000 */
[----:B-1----:R1:W2:Y:S02]  /*2f40*/  SHFL.IDX PT, R8, R11, 0x2, 0x181f ;  /* 0x00581f000b087f89 */ /* 0x0022a400000e0000 */
.L_x_542:
[----:B------:R-:W-:Y:S05]  /*2f50*/  BRA.DIV ~URZ, `(.L_x_428) ;  /* 0x000119f27f007947 */ /* 0x000fea000b800000 */
[----:B----4-:R4:W1:Y:S02]  /*2f60*/  SHFL.IDX PT, R0, R12, 0x2, 0x181f ;  /* 0x00581f000c007f89 */ /* 0x01086400000e0000 */
.L_x_543:
[----:B------:R-:W-:Y:S01]  /*2f70*/  IADD3 R2, R9, 0x40, RZ ;  /* 0x0000004009027810 */ /* 0x000fe20007ffe0ff */
[----:B------:R-:W-:Y:S03]  /*2f80*/  BSSY B0, `(.L_x_429) ;  /* 0x0000016000007945 */ /* 0x000fe60003800000 */
[----:B------:R-:W-:-:S13]  /*2f90*/  ISETP.GE.AND P0, PT, R2, R10, PT ;  /* 0x0000000a0200720c */ /* 0x000fda0003f06270 */
[----:B------:R-:W-:Y:S05]  /*2fa0*/  @P0 BRA `(.L_x_430) ;  /* 0x0000013000000947 */ /* 0x000fea0003800000 */
[----:B------:R-:W5:Y:S04]  /*2fb0*/  LDL R3, [R1+0x4] ;  /* 0x0000040001037983 */ /* 0x000f680000100800 */
[----:B---3--:R-:W3:Y:S01]  /*2fc0*/  LDL R15, [R1] ;  /* 0x00000000010f7983 */ /* 0x008ee20000100800 */
[C---:B-1----:R-:W-:Y:S02]  /*2fd0*/  LEA R6, P0, R230.reuse, R0, 0x1 ;  /* 0x00000000e6067211 */ /* 0x042fe400078008ff */
        /* <DEDUP_REMOVED lines=16> */
.L_x_430:
[----:B------:R-:W-:Y:S05]  /*30e0*/  BSYNC B0 ;  /* 0x0000000000007941 */ /* 0x000fea0003800000 */
.L_x_429:
[----:B------:R-:W-:Y:S05]  /*30f0*/  BRA.DIV ~URZ, `(.L_x_431) ;  /* 0x000118b27f007947 */ /* 0x000fea000b800000 */
[----:B--2---:R2:W3:Y:S04]  /*3100*/  SHFL.IDX PT, R8, R11, 0x3, 0x181f ;  /* 0x00781f000b087f89 */ /* 0x0044e800000e0000 */
[----:B-1----:R2:W1:Y:S02]  /*3110*/  SHFL.IDX PT, R0, R12, 0x3, 0x181f ;  /* 0x00781f000c007f89 */ /* 0x00246400000e0000 */
.L_x_544:
[----:B------:R-:W5:Y:S04]  /*3120*/  LDL R3, [R1+0x4] ;  /* 0x0000040001037983 */ /* 0x000f680000100800 */
[----:B--2---:R-:W2:Y:S01]  /*3130*/  LDL R11, [R1] ;  /* 0x00000000010b7983 */ /* 0x004ea20000100800 */
[----:B------:R-:W-:Y:S01]  /*3140*/  IADD3 R2, R9, 0x60, RZ ;  /* 0x0000006009027810 */ /* 0x000fe20007ffe0ff */
[----:B------:R-:W-:Y:S01]  /*3150*/  IMAD.SHL.U32 R85, R84, 0x40, RZ ;  /* 0x0000004054557824 */ /* 0x000fe200078e00ff */
[----:B------:R-:W-:Y:S01]  /*3160*/  P2R R15, PR, RZ, 0x2 ;  /* 0x00000002ff0f7803 */ /* 0x000fe20000000000 */
[----:B---34-:R-:W3:Y:S01]  /*3170*/  S2R R12, SR_TID.X ;  /* 0x00000000000c7919 */ /* 0x018ee20000002100 */
[----:B------:R-:W-:Y:S01]  /*3180*/  ISETP.GE.AND P6, PT, R2, R10, PT ;  /* 0x0000000a0200720c */ /* 0x000fe20003fc6270 */
[----:B------:R-:W-:Y:S01]  /*3190*/  IMAD.IADD R86, R225, 0x1, -R85 ;  /* 0x00000001e1567824 */ /* 0x000fe200078e0a55 */
[----:B------:R-:W-:-:S02]  /*31a0*/  LOP3.LUT P1, RZ, R240, 0x2, RZ, 0xc0, !PT ;  /* 0x00000002f0ff7812 */ /* 0x000fc4000782c0ff */
[----:B------:R-:W-:Y:S02]  /*31b0*/  P2R R32, PR, RZ, 0x4 ;  /* 0x00000004ff207803 */ /* 0x000fe40000000000 */
[----:B------:R-:W-:-:S07]  /*31c0*/  LOP3.LUT P2, RZ, R240, 0x1, RZ, 0xc0, !PT ;  /* 0x00000001f0ff7812 */ /* 0x000fce000784c0ff */
[----:B-1----:R-:W-:-:S04]  /*31d0*/  @!P6 LEA R6, P0, R230, R0, 0x1 ;  /* 0x00000000e606e211 */ /* 0x002fc800078008ff */
[----:B------:R-:W-:Y:S02]  /*31e0*/  @!P6 LEA.HI.X R7, R230, R8, R231, 0x1, P0 ;  /* 0x00000008e607e211 */ /* 0x000fe400000f0ce7 */
[----:B------:R-:W-:-:S04]  /*31f0*/  @!P6 LEA R4, P0, R229, R0, 0x1 ;  /* 0x00000000e504e211 */ /* 0x000fc800078008ff */
[----:B-----5:R-:W-:Y:S02]  /*3200*/  @!P6 LEA.HI.X R5, R229, R8, R3, 0x1, P0 ;  /* 0x00000008e505e211 */ /* 0x020fe400000f0c03 */
[----:B------:R-:W-:-:S04]  /*3210*/  @!P6 LEA R2, P0, R236, R0, 0x1 ;  /* 0x00000000ec02e211 */ /* 0x000fc800078008ff */
[----:B--2---:R-:W-:Y:S02]  /*3220*/  @!P6 LEA.HI.X R3, R236, R8, R11, 0x1, P0 ;  /* 0x00000008ec03e211 */ /* 0x004fe400000f0c0b */
[----:B------:R-:W-:Y:S02]  /*3230*/  LOP3.LUT P0, RZ, R240, 0x4, RZ, 0xc0, !PT ;  /* 0x00000004f0ff7812 */ /* 0x000fe4000780c0ff */
[----:B---3--:R-:W-:-:S04]  /*3240*/  SHF.R.S32.HI R11, RZ, 0x1f, R12 ;  /* 0x0000001fff0b7819 */ /* 0x008fc8000001140c */
[----:B------:R-:W-:-:S04]  /*3250*/  LEA.HI R11, R11, R12, RZ, 0x3 ;  /* 0x0000000c0b0b7211 */ /* 0x000fc800078f18ff */
[----:B------:R-:W-:-:S03]  /*3260*/  SHF.R.S32.HI R11, RZ, 0x3, R11 ;  /* 0x00000003ff0b7819 */ /* 0x000fc6000001140b */
[----:B------:R-:W-:Y:S01]  /*3270*/  @!PT LDS RZ, [RZ] ;  /* 0x00000000fffff984 */ /* 0x000fe20000000800 */
[----:B------:R-:W-:Y:S01]  /*3280*/  @!PT LDS RZ, [RZ] ;  /* 0x00000000fffff984 */ /* 0x000fe20000000800 */
[----:B------:R-:W-:Y:S01]  /*3290*/  @!PT LDS RZ, [RZ] ;  /* 0x00000000fffff984 */ /* 0x000fe20000000800 */
[----:B------:R1:W-:Y:S04]  /*32a0*/  @!P6 LDGSTS.E.BYPASS.LTC128B.128 [R205+0xf100], [R6.64], !P0 ;  /* 0x0f10000006cdefae */ /* 0x0003e8000c101d46 */
[----:B------:R2:W-:Y:S04]  /*32b0*/  @!P6 LDGSTS.E.BYPASS.LTC128B.128 [R205+0x13100], [R4.64], !P1 ;  /* 0x1310000004cdefae */ /* 0x0005e8000c901d46 */
[----:B------:R3:W-:Y:S04]  /*32c0*/  @!P6 LDGSTS.E.BYPASS.LTC128B.128 [R205+0x17100], [R2.64], !P2 ;  /* 0x1710000002cdefae */ /* 0x0007e8000d101d46 */
[----:B------:R-:W0:Y:S01]  /*32d0*/  LDGDEPBAR ;  /* 0x00000000000079af */ /* 0x000e220000000000 */
[----:B------:R-:W-:Y:S01]  /*32e0*/  WARPSYNC 0xffffffff ;  /* 0xffffffff00007948 */ /* 0x000fe20003800000 */
[----:B------:R-:W-:Y:S02]  /*32f0*/  BSSY B0, `(.L_x_432) ;  /* 0x00000fd000007945 */ /* 0x000fe40003800000 */
[----:B------:R-:W-:Y:S01]  /*3300*/  BAR.SYNC.DEFER_BLOCKING 0x0 ;  /* 0x0000000000007b1d */ /* 0x000fe20000010000 */
[----:B-1----:R-:W-:Y:S01]  /*3310*/  SHF.R.S32.HI R6, RZ, 0x1f, R84 ;  /* 0x0000001fff067819 */ /* 0x002fe20000011454 */
[----:B------:R-:W-:Y:S01]  /*3320*/  IMAD.MOV.U32 R7, RZ, RZ, 0x20 ;  /* 0x00000020ff077424 */ /* 0x000fe200078e00ff */
[----:B--2---:R-:W-:-:S03]  /*3330*/  IADD3 R5, -R85, R225, -R11 ;  /* 0x000000e155057210 */ /* 0x004fc60007ffe90b */
[----:B------:R-:W-:Y:S02]  /*3340*/  IMAD R0, R6, c[0x0][0x1e0], RZ ;  /* 0x0000780006007a24 */ /* 0x000fe400078e02ff */
[----:B------:R-:W-:Y:S01]  /*3350*/  IMAD.WIDE.U32 R8, R7, c[0x0][0x1e0], RZ ;  /* 0x0000780007087a25 */ /* 0x000fe200078e00ff */
[----:B------:R-:W-:-:S03]  /*3360*/  ISETP.GE.AND P0, PT, R5, 0x1, PT ;  /* 0x000000010500780c */ /* 0x000fc60003f06270 */
[----:B---3--:R-:W-:-:S04]  /*3370*/  IMAD.WIDE.U32 R2, R84, c[0x0][0x1e0], RZ ;  /* 0x0000780054027a25 */ /* 0x008fc800078e00ff */
[----:B------:R-:W-:Y:S01]  /*3380*/  IMAD R4, R84, c[0x0][0x1e4], R0 ;  /* 0x0000790054047a24 */ /* 0x000fe200078e0200 */
[----:B------:R-:W-:Y:S01]  /*3390*/  LEA R0, P6, R2, R208, 0x6 ;  /* 0x000000d002007211 */ /* 0x000fe200078c30ff */
[----:B------:R-:W-:Y:S02]  /*33a0*/  IMAD R6, R6, c[0x0][0x208], RZ ;  /* 0x0000820006067a24 */ /* 0x000fe400078e02ff */
[----:B------:R-:W-:Y:S02]  /*33b0*/  IMAD.IADD R3, R3, 0x1, R4 ;  /* 0x0000000103037824 */ /* 0x000fe400078e0204 */
[----:B------:R-:W-:-:S03]  /*33c0*/  IMAD R6, R84, c[0x0][0x20c], R6 ;  /* 0x0000830054067a24 */ /* 0x000fc600078e0206 */
[----:B------:R-:W-:Y:S02]  /*33d0*/  LEA.HI.X R4, R2, R207, R3, 0x6, P6 ;  /* 0x000000cf02047211 */ /* 0x000fe400030f3403 */
[----:B------:R-:W-:-:S04]  /*33e0*/  @P0 LEA R2, P6, R0, c[0x0][0x1c8], 0x1 ;  /* 0x0000720000020a11 */ /* 0x000fc800078c08ff */
[----:B------:R-:W-:Y:S02]  /*33f0*/  @P0 LEA.HI.X R3, R0, c[0x0][0x1cc], R4, 0x1, P6 ;  /* 0x0000730000030a11 */ /* 0x000fe400030f0c04 */
[----:B------:R-:W-:-:S03]  /*3400*/  ISETP.GE.AND P6, PT, R5, 0x21, PT ;  /* 0x000000210500780c */ /* 0x000fc60003fc6270 */
[----:B------:R-:W-:Y:S01]  /*3410*/  @!PT LDS RZ, [RZ] ;  /* 0x00000000fffff984 */ /* 0x000fe20000000800 */
[----:B------:R-:W-:Y:S01]  /*3420*/  @!PT LDS RZ, [RZ] ;  /* 0x00000000fffff984 */ /* 0x000fe20000000800 */
[----:B------:R-:W-:Y:S01]  /*3430*/  @!PT LDS RZ, [RZ] ;  /* 0x00000000fffff984 */ /* 0x000fe20000000800 */
[----:B------:R1:W-:Y:S04]  /*3440*/  @P0 LDGSTS.E.BYPASS.LTC128B.128 [R205+0x6100], [R2.64], !P5 ;  /* 0x0610000002cd0fae */ /* 0x0003e8000e901d46 */
[----:B------:R1:W-:Y:S04]  /*3450*/  @P0 LDGSTS.E.BYPASS.LTC128B.128 [R205+0x8100], [R2.64+0x80], !P4 ;  /* 0x0810008002cd0fae */ /* 0x0003e8000e101d46 */
[----:B------:R1:W-:Y:S02]  /*3460*/  @P0 LDGSTS.E.BYPASS.LTC128B.128 [R205+0xa100], [R2.64+0x100], !P3 ;  /* 0x0a10010002cd0fae */ /* 0x0003e4000d901d46 */
[----:B------:R-:W-:Y:S01]  /*3470*/  @P6 IADD3 R0, P0, R0, R8, RZ ;  /* 0x0000000800006210 */ /* 0x000fe20007f1e0ff */
[----:B-1----:R-:W-:-:S05]  /*3480*/  IMAD R3, R7, c[0x0][0x1e4], RZ ;  /* 0x0000790007037a24 */ /* 0x002fca00078e02ff */
[----:B------:R-:W-:Y:S01]  /*3490*/  @P6 IADD3.X R3, R4, R9, R3, P0, !PT ;  /* 0x0000000904036210 */ /* 0x000fe200007fe403 */
[----:B------:R-:W-:Y:S01]  /*34a0*/  IMAD.WIDE.U32 R4, R84, c[0x0][0x208], RZ ;  /* 0x0000820054047a25 */ /* 0x000fe200078e00ff */
[----:B------:R-:W-:-:S04]  /*34b0*/  @P6 LEA R2, P0, R0, c[0x0][0x1c8], 0x1 ;  /* 0x0000720000026a11 */ /* 0x000fc800078008ff */
[----:B------:R-:W-:Y:S02]  /*34c0*/  @P6 LEA.HI.X R3, R0, c[0x0][0x1cc], R3, 0x1, P0 ;  /* 0x0000730000036a11 */ /* 0x000fe400000f0c03 */
[----:B------:R-:W-:-:S03]  /*34d0*/  LEA R0, P0, R4, R210, 0x6 ;  /* 0x000000d204007211 */ /* 0x000fc600078030ff */
[----:B------:R1:W-:Y:S04]  /*34e0*/  @P6 LDGSTS.E.BYPASS.LTC128B.128 [R205+0x7100], [R2.64], !P5 ;  /* 0x0710000002cd6fae */ /* 0x0003e8000e901d46 */
[----:B------:R1:W-:Y:S04]  /*34f0*/  @P6 LDGSTS.E.BYPASS.LTC128B.128 [R205+0x9100], [R2.64+0x80], !P4 ;  /* 0x0910008002cd6fae */ /* 0x0003e8000e101d46 */
[----:B------:R1:W-:Y:S01]  /*3500*/  @P6 LDGSTS.E.BYPASS.LTC128B.128 [R205+0xb100], [R2.64+0x100], !P3 ;  /* 0x0b10010002cd6fae */ /* 0x0003e2000d901d46 */
[----:B------:R-:W-:-:S03]  /*3510*/  LOP3.LUT P6, RZ, R14, 0x2, RZ, 0xc0, !PT ;  /* 0x000000020eff7812 */ /* 0x000fc600078cc0ff */
[----:B------:R-:W0:Y:S01]  /*3520*/  LDGDEPBAR ;  /* 0x00000000000079af */ /* 0x000e220000000000 */
[----:B-1----:R-:W-:Y:S01]  /*3530*/  IMAD.IADD R3, R5, 0x1, R6 ;  /* 0x0000000105037824 */ /* 0x002fe200078e0206 */
[----:B------:R-:W-:-:S04]  /*3540*/  DEPBAR.LE SB0, 0x1 ;  /* 0x000080400000791a */ /* 0x000fc80000000000 */
[----:B------:R-:W-:-:S04]  /*3550*/  DEPBAR.LE SB0, 0x0 ;  /* 0x000080000000791a */ /* 0x000fc80000000000 */
[----:B------:R-:W-:Y:S01]  /*3560*/  BAR.SYNC.DEFER_BLOCKING 0x0 ;  /* 0x0000000000007b1d */ /* 0x000fe20000010000 */
[----:B------:R-:W-:Y:S02]  /*3570*/  LOP3.LUT R5, R14, 0x1, RZ, 0xc0, !PT ;  /* 0x000000010e057812 */ /* 0x000fe400078ec0ff */
[----:B------:R-:W-:Y:S01]  /*3580*/  LEA.HI.X R3, R4, R212, R3, 0x6, P0 ;  /* 0x000000d404037211 */ /* 0x000fe200000f3403 */
[----:B------:R-:W-:Y:S01]  /*3590*/  IMAD.MOV.U32 R4, RZ, RZ, c[0x0][0x208] ;  /* 0x00008200ff047624 */ /* 0x000fe200078e00ff */
[C---:B------:R-:W-:Y:S02]  /*35a0*/  LEA R2, P0, R0.reuse, c[0x0][0x1f8], 0x1 ;  /* 0x00007e0000027a11 */ /* 0x040fe400078008ff */
[----:B------:R-:W-:Y:S01]  /*35b0*/  ISETP.NE.U32.AND P1, PT, R5, 0x1, PT ;  /* 0x000000010500780c */ /* 0x000fe20003f25070 */
[----:B------:R-:W-:Y:S01]  /*35c0*/  IMAD.MOV.U32 R5, RZ, RZ, c[0x0][0x20c] ;  /* 0x00008300ff057624 */ /* 0x000fe200078e00ff */
[----:B------:R-:W-:Y:S01]  /*35d0*/  LEA.HI.X R3, R0, c[0x0][0x1fc], R3, 0x1, P0 ;  /* 0x00007f0000037a11 */ /* 0x000fe200000f0c03 */
[----:B------:R-:W-:Y:S01]  /*35e0*/  IMAD.IADD R0, R86, 0x1, -R11 ;  /* 0x0000000156007824 */ /* 0x000fe200078e0a0b */
[----:B------:R-:W-:-:S04]  /*35f0*/  LEA R12, P0, R4, R2, 0x6 ;  /* 0x00000002040c7211 */ /* 0x000fc800078030ff */
[----:B------:R-:W-:Y:S02]  /*3600*/  LEA.HI.X R13, R4, R3, R5, 0x6, P0 ;  /* 0x00000003040d7211 */ /* 0x000fe400000f3405 */
[C---:B------:R-:W-:Y:S02]  /*3610*/  ISETP.LT.OR P0, PT, R0.reuse, 0x1, P1 ;  /* 0x000000010000780c */ /* 0x040fe40000f01670 */
[C---:B------:R-:W-:Y:S01]  /*3620*/  ISETP.LT.OR P1, PT, R0.reuse, 0x21, P1 ;  /* 0x000000210000780c */ /* 0x040fe20000f21670 */
[----:B------:R-:W-:Y:S04]  /*3630*/  LDSM.16.M88.4 R4, [R187] ;  /* 0x00000000bb04783b */ /* 0x000fe80000000200 */
[----:B------:R-:W-:Y:S04]  /*3640*/  LDSM.16.M88.4 R28, [R180] ;  /* 0x00000000b41c783b */ /* 0x000fe80000000200 */
[----:B------:R-:W1:Y:S04]  /*3650*/  LDSM.16.M88.4 R24, [R180+0x800] ;  /* 0x00080000b418783b */ /* 0x000e680000000200 */
[----:B------:R-:W2:Y:S04]  /*3660*/  LDSM.16.M88.4 R20, [R180+0x1000] ;  /* 0x00100000b414783b */ /* 0x000ea80000000200 */
[----:B------:R-:W3:Y:S04]  /*3670*/  LDSM.16.M88.4 R16, [R180+0x1800] ;  /* 0x00180000b410783b */ /* 0x000ee80000000200 */
[----:B------:R-:W-:Y:S04]  /*3680*/  LDSM.16.M88.4 R8, [R188] ;  /* 0x00000000bc08783b */ /* 0x000fe80000000200 */
[----:B------:R-:W4:Y:S04]  /*3690*/  LDSM.16.M88.4 R48, [R191] ;  /* 0x00000000bf30783b */ /* 0x000f280000000200 */
[----:B------:R-:W5:Y:S04]  /*36a0*/  LDSM.16.M88.4 R60, [R202] ;  /* 0x00000000ca3c783b */ /* 0x000f680000000200 */
[----:B------:R-:W3:Y:S04]  /*36b0*/  LDSM.16.M88.4 R68, [R201] ;  /* 0x00000000c944783b */ /* 0x000ee80000000200 */
[----:B------:R-:W3:Y:S04]  /*36c0*/  LDSM.16.M88.4 R72, [R200] ;  /* 0x00000000c848783b */ /* 0x000ee80000000200 */
[----:B------:R-:W-:Y:S01]  /*36d0*/  @!PT LDS RZ, [RZ] ;  /* 0x00000000fffff984 */ /* 0x000fe20000000800 */
[----:B------:R-:W-:Y:S01]  /*36e0*/  @!PT LDS RZ, [RZ] ;  /* 0x00000000fffff984 */ /* 0x000fe20000000800 */
[----:B------:R-:W-:Y:S01]  /*36f0*/  @!PT LDS RZ, [RZ] ;  /* 0x00000000fffff984 */ /* 0x000fe20000000800 */
[----:B------:R3:W-:Y:S01]  /*3700*/  LDGSTS.E.BYPASS.LTC128B.128 [R205+0x100], [R2.64], !P0 ;  /* 0x0010000002cd7fae */ /* 0x0007e2000c101d46 */
[----:B------:R-:W-:-:S02]  /*3710*/  ISETP.LT.OR P0, PT, R0, 0x1, !P6 ;  /* 0x000000010000780c */ /* 0x000fc40007701670 */
[----:B------:R-:W-:Y:S01]  /*3720*/  ISETP.LT.OR P6, PT, R0, 0x21, !P6 ;  /* 0x000000210000780c */ /* 0x000fe200077c1670 */
[C---:B-1----:R-:W-:Y:S10]  /*3730*/  HMMA.16816.F32 R36, R4.reuse, R24, RZ ;  /* 0x000000180424723c */ /* 0x042ff400000018ff */
[----:B------:R1:W-:Y:S01]  /*3740*/  LDGSTS.E.BYPASS.LTC128B.128 [R205+0x2100], [R2.64+0x80], !P0 ;  /* 0x0210008002cd7fae */ /* 0x0003e2000c101d46 */
[----:B------:R-:W-:Y:S01]  /*3750*/  LOP3.LUT P0, RZ, R14, 0x4, RZ, 0xc0, !PT ;  /* 0x000000040eff7812 */ /* 0x000fe2000780c0ff */
[----:B------:R-:W-:Y:S03]  /*3760*/  HMMA.16816.F32 R40, R4, R26, RZ ;  /* 0x0000001a0428723c */ /* 0x000fe600000018ff */
[----:B------:R-:W-:-:S02]  /*3770*/  ISETP.LT.OR P2, PT, R0, 0x1, !P0 ;  /* 0x000000010000780c */ /* 0x000fc40004741670 */
[----:B------:R-:W-:-:S03]  /*3780*/  ISETP.LT.OR P0, PT, R0, 0x21, !P0 ;  /* 0x000000210000780c */ /* 0x000fc60004701670 */
[C---:B--2---:R-:W-:Y:S08]  /*3790*/  HMMA.16816.F32 R44, R4.reuse, R20, RZ ;  /* 0x00000014042c723c */ /* 0x044ff000000018ff */
[----:B------:R1:W-:Y:S01]  /*37a0*/  LDGSTS.E.BYPASS.LTC128B.128 [R205+0x4100], [R2.64+0x100], !P2 ;  /* 0x0410010002cd7fae */ /* 0x0003e2000d101d46 */
[----:B------:R-:W-:Y:S01]  /*37b0*/  ISETP.NE.AND P2, PT, R32, RZ, PT ;  /* 0x000000ff2000720c */ /* 0x000fe20003f45270 */
[----:B------:R-:W-:Y:S02]  /*37c0*/  HMMA.16816.F32 R52, R4, R22, RZ ;  /* 0x000000160434723c */ /* 0x000fe400000018ff */
[----:B------:R2:W-:Y:S01]  /*37d0*/  LDGSTS.E.BYPASS.LTC128B.128 [R205+0x1100], [R12.64], !P1 ;  /* 0x011000000ccd7fae */ /* 0x0005e2000c901d46 */
[----:B------:R-:W-:-:S03]  /*37e0*/  ISETP.NE.AND P1, PT, R15, RZ, PT ;  /* 0x000000ff0f00720c */ /* 0x000fc60003f25270 */
[----:B------:R2:W-:Y:S02]  /*37f0*/  LDGSTS.E.BYPASS.LTC128B.128 [R205+0x3100], [R12.64+0x80], !P6 ;  /* 0x031000800ccd7fae */ /* 0x0005e4000f101d46 */
[----:B------:R-:W-:Y:S02]  /*3800*/  HMMA.16816.F32 R32, R4, R28, RZ ;  /* 0x0000001c0420723c */ /* 0x000fe400000018ff */
[----:B------:R2:W-:Y:S01]  /*3810*/  LDGSTS.E.BYPASS.LTC128B.128 [R205+0x5100], [R12.64+0x100], !P0 ;  /* 0x051001000ccd7fae */ /* 0x0005e2000c101d46 */
[----:B------:R-:W-:-:S03]  /*3820*/  ISETP.GT.AND P0, PT, R84, R206, PT ;  /* 0x000000ce5400720c */ /* 0x000fc60003f04270 */
[----:B------:R-:W-:Y:S02]  /*3830*/  LDSM.16.M88.4 R64, [R186] ;  /* 0x00000000ba40783b */ /* 0x000fe40000000200 */
[C---:B------:R-:W-:Y:S02]  /*3840*/  HMMA.16816.F32 R28, R4.reuse, R30, RZ ;  /* 0x0000001e041c723c */ /* 0x040fe400000018ff */
[----:B------:R-:W-:Y:S04]  /*3850*/  LDSM.16.M88.4 R76, [R186+0x800] ;  /* 0x00080000ba4c783b */ /* 0x000fe80000000200 */
[----:B------:R-:W-:Y:S02]  /*3860*/  LDSM.16.M88.4 R80, [R186+0x1000] ;  /* 0x00100000ba50783b */ /* 0x000fe40000000200 */
[C---:B---3--:R-:W-:Y:S02]  /*3870*/  HMMA.16816.F32 R56, R4.reuse, R16, RZ ;  /* 0x000000100438723c */ /* 0x048fe400000018ff */
[----:B------:R-:W-:Y:S04]  /*3880*/  LDSM.16.M88.4 R92, [R186+0x1800] ;  /* 0x00180000ba5c783b */ /* 0x000fe80000000200 */
[----:B------:R-:W-:Y:S02]  /*3890*/  LDSM.16.M88.4 R88, [R183+0x1800] ;  /* 0x00180000b758783b */ /* 0x000fe40000000200 */
[----:B------:R-:W-:Y:S02]  /*38a0*/  HMMA.16816.F32 R16, R4, R18, RZ ;  /* 0x000000120410723c */ /* 0x000fe400000018ff */
[----:B------:R-:W3:Y:S04]  /*38b0*/  LDSM.16.M88.4 R4, [R190] ;  /* 0x00000000be04783b */ /* 0x000ee80000000200 */
[----:B------:R-:W0:Y:S02]  /*38c0*/  LDGDEPBAR ;  /* 0x00000000000079af */ /* 0x000e240000000000 */
[C---:B----4-:R-:W-:Y:S08]  /*38d0*/  HMMA.16816.F32 R20, R8.reuse, R48, R32 ;  /* 0x000000300814723c */ /* 0x050ff00000001820 */
[C---:B------:R-:W-:Y:S01]  /*38e0*/  HMMA.16816.F32 R24, R8.reuse, R50, R28 ;  /* 0x000000320818723c */ /* 0x040fe2000000181c */
[----:B------:R-:W-:Y:S07]  /*38f0*/  LDSM.16.M88.4 R48, [R183] ;  /* 0x00000000b730783b */ /* 0x000fee0000000200 */
[C---:B-----5:R-:W-:Y:S08]  /*3900*/  HMMA.16816.F32 R28, R8.reuse, R60, R36 ;  /* 0x0000003c081c723c */ /* 0x060ff00000001824 */
[C---:B------:R-:W-:Y:S01]  /*3910*/  HMMA.16816.F32 R32, R8.reuse, R62, R40 ;  /* 0x0000003e0820723c */ /* 0x040fe20000001828 */
[----:B------:R-:W-:Y:S07]  /*3920*/  LDSM.16.M88.4 R60, [R180+0x2800] ;  /* 0x00280000b43c783b */ /* 0x000fee0000000200 */
[C---:B------:R-:W-:Y:S08]  /*3930*/  HMMA.16816.F32 R36, R8.reuse, R68, R44 ;  /* 0x000000440824723c */ /* 0x040ff0000000182c */
[C---:B------:R-:W-:Y:S01]  /*3940*/  HMMA.16816.F32 R40, R8.reuse, R70, R52 ;  /* 0x000000460828723c */ /* 0x040fe20000001834 */
[----:B------:R-:W-:Y:S04]  /*3950*/  LDSM.16.M88.4 R68, [R183+0x1000] ;  /* 0x00100000b744783b */ /* 0x000fe80000000200 */
[----:B------:R-:W-:Y:S03]  /*3960*/  LDSM.16.M88.4 R52, [R180+0x2000] ;  /* 0x00200000b434783b */ /* 0x000fe60000000200 */
[C---:B------:R-:W-:Y:S01]  /*3970*/  HMMA.16816.F32 R44, R8.reuse, R72, R56 ;  /* 0x00000048082c723c */ /* 0x040fe20000001838 */
[----:B------:R-:W-:Y:S07]  /*3980*/  LDSM.16.M88.4 R56, [R183+0x800] ;  /* 0x00080000b738783b */ /* 0x000fee0000000200 */
[----:B--2---:R-:W-:Y:S01]  /*3990*/  HMMA.16816.F32 R12, R8, R74, R16 ;  /* 0x0000004a080c723c */ /* 0x004fe20000001810 */
[----:B------:R-:W2:Y:S04]  /*39a0*/  LDSM.16.M88.4 R8, [R189] ;  /* 0x00000000bd08783b */ /* 0x000ea80000000200 */
[----:B------:R-:W-:Y:S03]  /*39b0*/  LDSM.16.M88.4 R72, [R180+0x3000] ;  /* 0x00300000b448783b */ /* 0x000fe60000000200 */
[C---:B---3--:R-:W-:Y:S08]  /*39c0*/  HMMA.16816.F32 R16, R4.reuse, R64, R20 ;  /* 0x000000400410723c */ /* 0x048ff00000001814 */
[C---:B------:R-:W-:Y:S01]  /*39d0*/  HMMA.16816.F32 R24, R4.reuse, R66, R24 ;  /* 0x000000420418723c */ /* 0x040fe20000001818 */
[----:B------:R-:W-:Y:S07]  /*39e0*/  LDSM.16.M88.4 R64, [R197] ;  /* 0x00000000c540783b */ /* 0x000fee0000000200 */
        /* <DEDUP_REMOVED lines=8> */
[----:B------:R-:W3:Y:S07]  /*3a70*/  LDSM.16.M88.4 R4, [R187+0x4000] ;  /* 0x00400000bb04783b */ /* 0x000eee0000000200 */
        /* <DEDUP_REMOVED lines=9> */
[C---:B------:R-:W-:Y:S08]  /*3b10*/  HMMA.16816.F32 R44, R8.reuse, R88, R44 ;  /* 0x00000058082c723c */ /* 0x040ff0000000182c */
[----:B------:R-:W-:Y:S01]  /*3b20*/  HMMA.16816.F32 R12, R8, R90, R12 ;  /* 0x0000005a080c723c */ /* 0x000fe2000000180c */
[----:B------:R-:W2:Y:S07]  /*3b30*/  LDSM.16.M88.4 R8, [R188+0x4000] ;  /* 0x00400000bc08783b */ /* 0x000eae0000000200 */
        /* <DEDUP_REMOVED lines=11> */
[----:B------:R-:W3:Y:S04]  /*3bf0*/  LDSM.16.M88.4 R4, [R190+0x4000] ;  /* 0x00400000be04783b */ /* 0x000ee80000000200 */
[----:B------:R-:W-:Y:S03]  /*3c00*/  LDSM.16.M88.4 R76, [R183+0x3800] ;  /* 0x00380000b74c783b */ /* 0x000fe60000000200 */
        /* <DEDUP_REMOVED lines=11> */
[----:B------:R-:W2:Y:S04]  /*3cc0*/  LDSM.16.M88.4 R8, [R189+0x4000] ;  /* 0x00400000bd08783b */ /* 0x000ea80000000200 */
[----:B------:R-:W4:Y:S03]  /*3cd0*/  LDSM.16.M88.4 R68, [R183+0x3000] ;  /* 0x00300000b744783b */ /* 0x000f260000000200 */
[C---:B---3--:R-:W-:Y:S08]  /*3ce0*/  HMMA.16816.F32 R32, R4.reuse, R52, R28 ;  /* 0x000000340420723c */ /* 0x048ff0000000181c */
[C---:B------:R-:W-:Y:S01]  /*3cf0*/  HMMA.16816.F32 R28, R4.reuse, R54, R24 ;  /* 0x00000036041c723c */ /* 0x040fe20000001818 */
[----:B------:R-:W-:Y:S07]  /*3d00*/  LDSM.16.M88.4 R52, [R180+0x4000] ;  /* 0x00400000b434783b */ /* 0x000fee0000000200 */
[C---:B------:R-:W-:Y:S08]  /*3d10*/  HMMA.16816.F32 R24, R4.reuse, R60, R20 ;  /* 0x0000003c0418723c */ /* 0x040ff00000001814 */
[C---:B------:R-:W-:Y:S01]  /*3d20*/  HMMA.16816.F32 R20, R4.reuse, R62, R16 ;  /* 0x0000003e0414723c */ /* 0x040fe20000001810 */
[----:B------:R-:W-:Y:S07]  /*3d30*/  LDSM.16.M88.4 R60, [R194] ;  /* 0x00000000c23c783b */ /* 0x000fee0000000200 */
[C---:B------:R-:W-:Y:S08]  /*3d40*/  HMMA.16816.F32 R16, R4.reuse, R72, R36 ;  /* 0x000000480410723c */ /* 0x040ff00000001824 */
[C---:B------:R-:W-:Y:S01]  /*3d50*/  HMMA.16816.F32 R40, R4.reuse, R74, R40 ;  /* 0x0000004a0428723c */ /* 0x040fe20000001828 */
[----:B------:R-:W-:Y:S07]  /*3d60*/  LDSM.16.M88.4 R72, [R180+0x5000] ;  /* 0x00500000b448783b */ /* 0x000fee0000000200 */
[C---:B------:R-:W-:Y:S08]  /*3d70*/  HMMA.16816.F32 R44, R4.reuse, R80, R44 ;  /* 0x00000050042c723c */ /* 0x040ff0000000182c */
[----:B------:R-:W-:Y:S01]  /*3d80*/  HMMA.16816.F32 R12, R4, R82, R12 ;  /* 0x00000052040c723c */ /* 0x000fe2000000180c */
[----:B------:R-:W3:Y:S04]  /*3d90*/  LDSM.16.M88.4 R4, [R187+0x8000] ;  /* 0x00800000bb04783b */ /* 0x000ee80000000200 */
[----:B------:R-:W5:Y:S03]  /*3da0*/  LDSM.16.M88.4 R80, [R180+0x5800] ;  /* 0x00580000b450783b */ /* 0x000f660000000200 */
[C---:B--2---:R-:W-:Y:S08]  /*3db0*/  HMMA.16816.F32 R36, R8.reuse, R48, R32 ;  /* 0x000000300824723c */ /* 0x044ff00000001820 */
[C---:B------:R-:W-:Y:S01]  /*3dc0*/  HMMA.16816.F32 R32, R8.reuse, R50, R28 ;  /* 0x000000320820723c */ /* 0x040fe2000000181c */
[----:B------:R-:W-:Y:S07]  /*3dd0*/  LDSM.16.M88.4 R48, [R195] ;  /* 0x00000000c330783b */ /* 0x000fee0000000200 */
[C---:B------:R-:W-:Y:S08]  /*3de0*/  HMMA.16816.F32 R28, R8.reuse, R56, R24 ;  /* 0x00000038081c723c */ /* 0x040ff00000001818 */
[C---:B------:R-:W-:Y:S01]  /*3df0*/  HMMA.16816.F32 R24, R8.reuse, R58, R20 ;  /* 0x0000003a0818723c */ /* 0x040fe20000001814 */
[----:B------:R-:W-:Y:S07]  /*3e00*/  LDSM.16.M88.4 R56, [R186+0x4000] ;  /* 0x00400000ba38783b */ /* 0x000fee0000000200 */
[C---:B----4-:R-:W-:Y:S08]  /*3e10*/  HMMA.16816.F32 R20, R8.reuse, R68, R16 ;  /* 0x000000440814723c */ /* 0x050ff00000001810 */
[C---:B------:R-:W-:Y:S01]  /*3e20*/  HMMA.16816.F32 R16, R8.reuse, R70, R40 ;  /* 0x000000460810723c */ /* 0x040fe20000001828 */
[----:B------:R-:W-:Y:S07]  /*3e30*/  LDSM.16.M88.4 R68, [R193] ;  /* 0x00000000c144783b */ /* 0x000fee0000000200 */
[C---:B------:R-:W-:Y:S08]  /*3e40*/  HMMA.16816.F32 R44, R8.reuse, R76, R44 ;  /* 0x0000004c082c723c */ /* 0x040ff0000000182c */
[----:B------:R-:W-:Y:S01]  /*3e50*/  HMMA.16816.F32 R8, R8, R78, R12 ;  /* 0x0000004e0808723c */ /* 0x000fe2000000180c */
[----:B------:R-:W2:Y:S04]  /*3e60*/  LDSM.16.M88.4 R12, [R188+0x8000] ;  /* 0x00800000bc0c783b */ /* 0x000ea80000000200 */
[----:B------:R-:W4:Y:S03]  /*3e70*/  LDSM.16.M88.4 R76, [R192] ;  /* 0x00000000c04c783b */ /* 0x000f260000000200 */
        /* <DEDUP_REMOVED lines=9> */
[C---:B-----5:R-:W-:Y:S01]  /*3f10*/  HMMA.16816.F32 R16, R4.reuse, R80, R44 ;  /* 0x000000500410723c */ /* 0x060fe2000000182c */
[----:B------:R-:W-:Y:S07]  /*3f20*/  LDSM.16.M88.4 R44, [R183+0x4800] ;  /* 0x00480000b72c783b */ /* 0x000fee0000000200 */
[----:B------:R-:W-:Y:S01]  /*3f30*/  HMMA.16816.F32 R4, R4, R82, R8 ;  /* 0x000000520404723c */ /* 0x000fe20000001808 */
[----:B------:R-:W3:Y:S04]  /*3f40*/  LDSM.16.M88.4 R8, [R190+0x8000] ;  /* 0x00800000be08783b */ /* 0x000ee80000000200 */
[----:B------:R-:W5:Y:S03]  /*3f50*/  LDSM.16.M88.4 R80, [R186+0x5800] ;  /* 0x00580000ba50783b */ /* 0x000f660000000200 */
[C---:B--2---:R-:W-:Y:S08]  /*3f60*/  HMMA.16816.F32 R32, R12.reuse, R60, R32 ;  /* 0x0000003c0c20723c */ /* 0x044ff00000001820 */
[C---:B------:R-:W-:Y:S01]  /*3f70*/  HMMA.16816.F32 R28, R12.reuse, R62, R28 ;  /* 0x0000003e0c1c723c */ /* 0x040fe2000000181c */
[----:B------:R-:W-:Y:S07]  /*3f80*/  LDSM.16.M88.4 R60, [R183+0x5800] ;  /* 0x00580000b73c783b */ /* 0x000fee0000000200 */
[C---:B------:R-:W-:Y:S08]  /*3f90*/  HMMA.16816.F32 R40, R12.reuse, R48, R40 ;  /* 0x000000300c28723c */ /* 0x040ff00000001828 */
[C---:B------:R-:W-:Y:S01]  /*3fa0*/  HMMA.16816.F32 R36, R12.reuse, R50, R36 ;  /* 0x000000320c24723c */ /* 0x040fe20000001824 */
[----:B------:R-:W-:Y:S07]  /*3fb0*/  LDSM.16.M88.4 R48, [R183+0x4000] ;  /* 0x00400000b730783b */ /* 0x000fee0000000200 */
[C---:B------:R-:W-:Y:S08]  /*3fc0*/  HMMA.16816.F32 R24, R12.reuse, R68, R24 ;  /* 0x000000440c18723c */ /* 0x040ff00000001818 */
[C---:B------:R-:W-:Y:S08]  /*3fd0*/  HMMA.16816.F32 R20, R12.reuse, R70, R20 ;  /* 0x000000460c14723c */ /* 0x040ff00000001814 */
[C---:B----4-:R-:W-:Y:S08]  /*3fe0*/  HMMA.16816.F32 R16, R12.reuse, R76, R16 ;  /* 0x0000004c0c10723c */ /* 0x050ff00000001810 */
[----:B------:R-:W-:Y:S01]  /*3ff0*/  HMMA.16816.F32 R12, R12, R78, R4 ;  /* 0x0000004e0c0c723c */ /* 0x000fe20000001804 */
[----:B------:R-:W2:Y:S01]  /*4000*/  LDSM.16.M88.4 R4, [R189+0x8000] ;  /* 0x00800000bd04783b */ /* 0x000ea20000000200 */
[----:B------:R-:W-:-:S06]  /*4010*/  DEPBAR.LE SB0, 0x0 ;  /* 0x000080000000791a */ /* 0x000fcc0000000000 */
[C---:B---3--:R-:W-:Y:S08]  /*4020*/  HMMA.16816.F32 R32, R8.reuse, R64, R32 ;  /* 0x000000400820723c */ /* 0x048ff00000001820 */
[C---:B------:R-:W-:Y:S08]  /*4030*/  HMMA.16816.F32 R28, R8.reuse, R66, R28 ;  /* 0x00000042081c723c */ /* 0x040ff0000000181c */
[C---:B------:R-:W-:Y:S08]  /*4040*/  HMMA.16816.F32 R40, R8.reuse, R56, R40 ;  /* 0x000000380828723c */ /* 0x040ff00000001828 */
[C---:B------:R-:W-:Y:S08]  /*4050*/  HMMA.16816.F32 R36, R8.reuse, R58, R36 ;  /* 0x0000003a0824723c */ /* 0x040ff00000001824 */
[C---:B------:R-:W-:Y:S08]  /*4060*/  HMMA.16816.F32 R24, R8.reuse, R72, R24 ;  /* 0x000000480818723c */ /* 0x040ff00000001818 */
[C---:B------:R-:W-:Y:S08]  /*4070*/  HMMA.16816.F32 R20, R8.reuse, R74, R20 ;  /* 0x0000004a0814723c */ /* 0x040ff00000001814 */
[C---:B-----5:R-:W-:Y:S08]  /*4080*/  HMMA.16816.F32 R16, R8.reuse, R80, R16 ;  /* 0x000000500810723c */ /* 0x060ff00000001810 */
[----:B------:R-:W-:Y:S08]  /*4090*/  HMMA.16816.F32 R8, R8, R82, R12 ;  /* 0x000000520808723c */ /* 0x000ff0000000180c */
[C---:B--2---:R-:W-:Y:S08]  /*40a0*/  HMMA.16816.F32 R32, R4.reuse, R44, R32 ;  /* 0x0000002c0420723c */ /* 0x044ff00000001820 */
[C---:B------:R-:W-:Y:S08]  /*40b0*/  HMMA.16816.F32 R44, R4.reuse, R46, R28 ;  /* 0x0000002e042c723c */ /* 0x040ff0000000181c */
[C---:B------:R-:W-:Y:S08]  /*40c0*/  HMMA.16816.F32 R28, R4.reuse, R60, R16 ;  /* 0x0000003c041c723c */ /* 0x040ff00000001810 */
[C---:B------:R-:W-:Y:S08]  /*40d0*/  HMMA.16816.F32 R12, R4.reuse, R48, R40 ;  /* 0x00000030040c723c */ /* 0x040ff00000001828 */
[C---:B------:R-:W-:Y:S08]  /*40e0*/  HMMA.16816.F32 R36, R4.reuse, R50, R36 ;  /* 0x000000320424723c */ /* 0x040ff00000001824 */
[C---:B------:R-:W-:Y:S08]  /*40f0*/  HMMA.16816.F32 R24, R4.reuse, R52, R24 ;  /* 0x000000340418723c */ /* 0x040ff00000001818 */
[C---:B------:R-:W-:Y:S08]  /*4100*/  HMMA.16816.F32 R20, R4.reuse, R54, R20 ;  /* 0x000000360414723c */ /* 0x040ff00000001814 */
[----:B------:R-:W-:Y:S01]  /*4110*/  HMMA.16816.F32 R16, R4, R62, R8 ;  /* 0x0000003e0410723c */ /* 0x000fe20000001808 */
[----:B------:R-:W-:Y:S06]  /*4120*/  BAR.SYNC.DEFER_BLOCKING 0x0 ;  /* 0x0000000000007b1d */ /* 0x000fec0000010000 */
[----:B------:R-:W-:Y:S01]  /*4130*/  @!UPT UIADD3 URZ, URZ, URZ, URZ ;  /* 0x0000003f3f3ff290 */ /* 0x000fe2000fffe03f */
[----:B------:R-:W-:Y:S11]  /*4140*/  @!P0 BRA `(.L_x_433) ;  /* 0x0000017000008947 */ /* 0x000ff60003800000 */
[----:B-1----:R-:W-:Y:S01]  /*4150*/  IADD3 R0, R239, -0x2, RZ ;  /* 0xfffffffeef007810 */ /* 0x002fe20007ffe0ff */
[----:B------:R-:W-:-:S03]  /*4160*/  IMAD.MOV.U32 R6, RZ, RZ, c[0x0][0x1e4] ;  /* 0x00007900ff067624 */ /* 0x000fc600078e00ff */
[----:B------:R-:W-:Y:S01]  /*4170*/  SHF.R.S32.HI R2, RZ, 0x1f, R0 ;  /* 0x0000001fff027819 */ /* 0x000fe20000011400 */
[----:B------:R-:W-:-:S04]  /*4180*/  IMAD.WIDE.U32 R4, R0, c[0x0][0x1e0], RZ ;  /* 0x0000780000047a25 */ /* 0x000fc800078e00ff */
[----:B------:R-:W-:-:S04]  /*4190*/  IMAD R2, R2, c[0x0][0x1e0], RZ ;  /* 0x0000780002027a24 */ /* 0x000fc800078e02ff */
[----:B------:R-:W-:Y:S01]  /*41a0*/  IMAD R2, R0, c[0x0][0x1e4], R2 ;  /* 0x0000790000027a24 */ /* 0x000fe200078e0202 */
[----:B------:R-:W-:-:S03]  /*41b0*/  LEA R0, P0, R4, R208, 0x6 ;  /* 0x000000d004007211 */ /* 0x000fc600078030ff */
[----:B------:R-:W-:Y:S01]  /*41c0*/  IMAD.IADD R3, R5, 0x1, R2 ;  /* 0x0000000105037824 */ /* 0x000fe200078e0202 */
[----:B------:R-:W-:Y:S01]  /*41d0*/  LEA R2, P6, R0, c[0x0][0x1c8], 0x1 ;  /* 0x0000720000027a11 */ /* 0x000fe200078c08ff */
[----:B------:R-:W-:-:S03]  /*41e0*/  IMAD.MOV.U32 R5, RZ, RZ, c[0x0][0x1e0] ;  /* 0x00007800ff057624 */ /* 0x000fc600078e00ff */
        /* <DEDUP_REMOVED lines=13> */
.L_x_433:
[----:B-1----:R-:W-:Y:S05]  /*42c0*/  BSYNC B0 ;  /* 0x0000000000007941 */ /* 0x002fea0003800000 */
.L_x_432:
[----:B------:R-:W-:Y:S01]  /*42d0*/  IMAD.IADD R0, R237, 0x1, R228 ;  /* 0x00000001ed007824 */ /* 0x000fe200078e02e4 */
[----:B------:R-:W-:Y:S01]  /*42e0*/  ULDC UR4, c[0x0][0x324] ;  /* 0x0000c90000047ab9 */ /* 0x000fe20000000800 */
[----:B------:R-:W-:Y:S01]  /*42f0*/  IMAD.IADD R7, R86, 0x1, -R224 ;  /* 0x0000000156077824 */ /* 0x000fe200078e0ae0 */
[----:B------:R-:W-:Y:S01]  /*4300*/  ULOP3.LUT UR4, URZ, UR4, URZ, 0x33, !UPT ;  /* 0x000000043f047292 */ /* 0x000fe2000f8e333f */
[----:B------:R-:W-:Y:S01]  /*4310*/  @P2 IMAD.HI.U32 R2, R0, c[0x0][0x2c8], RZ ;  /* 0x0000b20000022a27 */ /* 0x000fe200078e00ff */
[----:B------:R-:W0:Y:S03]  /*4320*/  LDGDEPBAR ;  /* 0x00000000000079af */ /* 0x000e260000000000 */
[----:B------:R-:W-:Y:S01]  /*4330*/  IMAD.MOV.U32 R4, RZ, RZ, R0 ;  /* 0x000000ffff047224 */ /* 0x000fe200078e0000 */
[----:B------:R-:W-:-:S02]  /*4340*/  @P2 SHF.R.U32.HI R4, RZ, c[0x0][0x2cc], R2 ;  /* 0x0000b300ff042a19 */ /* 0x000fc40000011602 */
[----:B------:R-:W-:-:S03]  /*4350*/  IADD3 R0, R225, 0x1, -R85 ;  /* 0x00000001e1007810 */ /* 0x000fc60007ffe855 */
[----:B------:R-:W1:Y:S01]  /*4360*/  SHFL.IDX PT, R3, R4, RZ, 0x1c1f ;  /* 0x001c1fff04037589 */ /* 0x000e6200000e0000 */
[----:B------:R-:W-:-:S04]  /*4370*/  IADD3 R0, -R226, R0, -R224 ;  /* 0x00000000e2007210 */ /* 0x000fc80007ffe9e0 */
[C---:B------:R-:W-:Y:S02]  /*4380*/  IADD3 R5, R0.reuse, c[0x0][0x328], RZ ;  /* 0x0000ca0000057a10 */ /* 0x040fe40007ffe0ff */
[----:B------:R-:W-:-:S03]  /*4390*/  IADD3 R6, R0, UR4, RZ ;  /* 0x0000000400067c10 */ /* 0x000fc6000fffe0ff */
[--C-:B-1----:R-:W-:Y:S02]  /*43a0*/  IMAD.IADD R2, R5, 0x1, R3.reuse ;  /* 0x0000000105027824 */ /* 0x102fe400078e0203 */
[----:B------:R-:W-:-:S03]  /*43b0*/  IMAD.IADD R0, R6, 0x1, R3 ;  /* 0x0000000106007824 */ /* 0x000fc600078e0203 */
[----:B------:R-:W-:Y:S01]  /*43c0*/  IMNMX R2, R7, R2, PT ;  /* 0x0000000207027217 */ /* 0x000fe20003800200 */
[----:B------:R-:W-:Y:S05]  /*43d0*/  @!P1 BRA `(.L_x_434) ;  /* 0x0000015000009947 */ /* 0x000fea0003800000 */
[----:B------:R-:W-:Y:S01]  /*43e0*/  IADD3 R3, -R226, R225, R3 ;  /* 0x000000e1e2037210 */ /* 0x000fe20007ffe103 */
[----:B------:R-:W-:Y:S03]  /*43f0*/  BSSY B0, `(.L_x_435) ;  /* 0x000000e000007945 */ /* 0x000fe60003800000 */
[----:B------:R-:W-:-:S13]  /*4400*/  ISETP.GT.AND P0, PT, R3, -0x1, PT ;  /* 0xffffffff0300780c */ /* 0x000fda0003f04270 */
[----:B------:R-:W-:Y:S05]  /*4410*/  @P0 BRA `(.L_x_436) ;  /* 0x0000007000000947 */ /* 0x000fea0003800000 */
[----:B------:R-:W-:Y:S01]  /*4420*/  IMAD.MOV.U32 R8, RZ, RZ, c[0x0][0x32c] ;  /* 0x0000cb00ff087624 */ /* 0x000fe200078e00ff */
[----:B------:R-:W-:-:S04]  /*4430*/  LOP3.LUT R3, RZ, R3, RZ, 0x33, !PT ;  /* 0x00000003ff037212 */ /* 0x000fc800078e33ff */
[----:B------:R-:W-:-:S13]  /*4440*/  ISETP.NE.AND P0, PT, R8, 0x1, PT ;  /* 0x000000010800780c */ /* 0x000fda0003f05270 */
[----:B------:R-:W-:-:S05]  /*4450*/  @P0 IMAD.HI.U32 R8, R3, c[0x0][0x330], RZ ;  /* 0x0000cc0003080a27 */ /* 0x000fca00078e00ff */
[----:B------:R-:W-:-:S04]  /*4460*/  @P0 SHF.R.U32.HI R3, RZ, c[0x0][0x334], R8 ;  /* 0x0000cd00ff030a19 */ /* 0x000fc80000011608 */
[----:B------:R-:W-:Y:S01]  /*4470*/  LOP3.LUT R3, RZ, R3, RZ, 0x33, !PT ;  /* 0x00000003ff037212 */ /* 0x000fe200078e33ff */
[----:B------:R-:W-:Y:S05]  /*4480*/  BRA `(.L_x_437) ;  /* 0x0000004000007947 */ /* 0x000fea0003800000 */
.L_x_436:
[----:B------:R-:W-:-:S04]  /*4490*/  MOV R8, c[0x0][0x32c] ;  /* 0x0000cb0000087a02 */ /* 0x000fc80000000f00 */
[----:B------:R-:W-:-:S13]  /*44a0*/  ISETP.NE.AND P0, PT, R8, 0x1, PT ;  /* 0x000000010800780c */ /* 0x000fda0003f05270 */
[----:B------:R-:W-:-:S05]  /*44b0*/  @P0 IMAD.HI.U32 R8, R3, c[0x0][0x330], RZ ;  /* 0x0000cc0003080a27 */ /* 0x000fca00078e00ff */
[----:B------:R-:W-:Y:S02]  /*44c0*/  @P0 SHF.R.U32.HI R3, RZ, c[0x0][0x334], R8 ;  /* 0x0000cd00ff030a19 */ /* 0x000fe40000011608 */
.L_x_437:
[----:B------:R-:W-:Y:S05]  /*44d0*/  BSYNC B0 ;  /* 0x0000000000007941 */ /* 0x000fea0003800000 */
.L_x_435:
[----:B------:R-:W-:-:S04]  /*44e0*/  IMAD R3, R3, c[0x0][0x32c], -R85 ;  /* 0x0000cb0003037a24 */ /* 0x000fc800078e0a55 */
[----:B------:R-:W-:-:S05]  /*44f0*/  IMAD.IADD R3, R3, 0x1, -R224 ;  /* 0x0000000103037824 */ /* 0x000fca00078e0ae0 */
[----:B------:R-:W-:Y:S02]  /*4500*/  IADD3 R8, R3, c[0x0][0x32c], RZ ;  /* 0x0000cb0003087a10 */ /* 0x000fe40007ffe0ff */
[----:B------:R-:W-:Y:S02]  /*4510*/  IMNMX R0, R0, R3, !PT ;  /* 0x0000000300007217 */ /* 0x000fe40007800200 */
[----:B------:R-:W-:Y:S02]  /*4520*/  IMNMX R2, R2, R8, PT ;  /* 0x0000000802027217 */ /* 0x000fe40003800200 */
.L_x_434:
[----:B------:R-:W-:Y:S01]  /*4530*/  ISETP.GT.AND P6, PT, R239, RZ, PT ;  /* 0x000000ffef00720c */ /* 0x000fe20003fc4270 */
[----:B------:R-:W1:Y:S03]  /*4540*/  SHFL.IDX PT, R3, R4, 0x1, 0x1c1f ;  /* 0x003c1f0004037f89 */ /* 0x000e6600000e0000 */
[----:B------:R-:W-:-:S04]  /*4550*/  ISETP.GT.AND P0, PT, R0, RZ, P6 ;  /* 0x000000ff0000720c */ /* 0x000fc80003704270 */
[----:B------:R-:W-:-:S04]  /*4560*/  ISETP.LT.OR P0, PT, R2, 0x1, P0 ;  /* 0x000000010200780c */ /* 0x000fc80000701670 */
[----:B------:R-:W-:Y:S02]  /*4570*/  FSEL R8, R12, -INF , !P0 ;  /* 0xff8000000c087808 */ /* 0x000fe40004000000 */
[----:B------:R-:W-:-:S04]  /*4580*/  ISETP.GT.AND P0, PT, R0, 0x1, P6 ;  /* 0x000000010000780c */ /* 0x000fc80003704270 */
        /* <DEDUP_REMOVED lines=41> */
[----:B------:R-:W-:Y:S01]  /*4820*/  ISETP.GT.AND P0, PT, R0, 0x39, P6 ;  /* 0x000000390000780c */ /* 0x000fe20003704270 */
[----:B-1----:R-:W-:-:S03]  /*4830*/  IMAD.IADD R0, R6, 0x1, R3 ;  /* 0x0000000106007824 */ /* 0x002fc600078e0203 */
[----:B------:R-:W-:Y:S01]  /*4840*/  ISETP.LT.OR P0, PT, R2, 0x3a, P0 ;  /* 0x0000003a0200780c */ /* 0x000fe20000701670 */
[----:B------:R-:W-:-:S03]  /*4850*/  IMAD.IADD R2, R5, 0x1, R3 ;  /* 0x0000000105027824 */ /* 0x000fc600078e0203 */
[----:B------:R-:W-:Y:S02]  /*4860*/  FSEL R219, R17, -INF , !P0 ;  /* 0xff80000011db7808 */ /* 0x000fe40004000000 */
        /* <DEDUP_REMOVED lines=13> */
.L_x_440:
[----:B------:R-:W-:-:S04]  /*4940*/  MOV R4, c[0x0][0x32c] ;  /* 0x0000cb0000047a02 */ /* 0x000fc80000000f00 */
[----:B------:R-:W-:-:S13]  /*4950*/  ISETP.NE.AND P0, PT, R4, 0x1, PT ;  /* 0x000000010400780c */ /* 0x000fda0003f05270 */
[----:B------:R-:W-:-:S05]  /*4960*/  @P0 IMAD.HI.U32 R4, R3, c[0x0][0x330], RZ ;  /* 0x0000cc0003040a27 */ /* 0x000fca00078e00ff */
[----:B------:R-:W-:Y:S02]  /*4970*/  @P0 SHF.R.U32.HI R3, RZ, c[0x0][0x334], R4 ;  /* 0x0000cd00ff030a19 */ /* 0x000fe40000011604 */
.L_x_441:
[----:B------:R-:W-:Y:S05]  /*4980*/  BSYNC B0 ;  /* 0x0000000000007941 */ /* 0x000fea0003800000 */
.L_x_439:
[----:B------:R-:W-:-:S04]  /*4990*/  IMAD R3, R3, c[0x0][0x32c], -R85 ;  /* 0x0000cb0003037a24 */ /* 0x000fc800078e0a55 */
[----:B------:R-:W-:-:S05]  /*49a0*/  IMAD.IADD R3, R3, 0x1, -R224 ;  /* 0x0000000103037824 */ /* 0x000fca00078e0ae0 */
[----:B------:R-:W-:Y:S02]  /*49b0*/  IADD3 R4, R3, c[0x0][0x32c], RZ ;  /* 0x0000cb0003047a10 */ /* 0x000fe40007ffe0ff */
[----:B------:R-:W-:Y:S02]  /*49c0*/  IMNMX R0, R0, R3, !PT ;  /* 0x0000000300007217 */ /* 0x000fe40007800200 */
[----:B------:R-:W-:Y:S02]  /*49d0*/  IMNMX R2, R2, R4, PT ;  /* 0x0000000402027217 */ /* 0x000fe40003800200 */
.L_x_438:
[----:B------:R-:W-:Y:S02]  /*49e0*/  ISETP.GT.AND P0, PT, R0, 0x1, P6 ;  /* 0x000000010000780c */ /* 0x000fe40003704270 */
[----:B------:R-:W-:Y:S02]  /*49f0*/  FMNMX.FTZ R3, R8, R10, !PT ;  /* 0x0000000a08037209 */ /* 0x000fe40007810000 */
[----:B------:R-:W-:Y:S02]  /*4a00*/  ISETP.LT.OR P0, PT, R2, 0x2, P0 ;  /* 0x000000020200780c */ /* 0x000fe40000701670 */
[----:B------:R-:W-:-:S02]  /*4a10*/  FMNMX.FTZ R3, R11, R3, !PT ;  /* 0x000000030b037209 */ /* 0x000fc40007810000 */
[----:B------:R-:W-:Y:S02]  /*4a20*/  FSEL R7, R15, -INF , !P0 ;  /* 0xff8000000f077808 */ /* 0x000fe40004000000 */
[----:B------:R-:W-:Y:S02]  /*4a30*/  ISETP.GT.AND P0, PT, R0, 0x8, P6 ;  /* 0x000000080000780c */ /* 0x000fe40003704270 */
[----:B------:R-:W-:Y:S02]  /*4a40*/  FMNMX.FTZ R3, R12, R3, !PT ;  /* 0x000000030c037209 */ /* 0x000fe40007810000 */
[----:B------:R-:W-:Y:S02]  /*4a50*/  ISETP.LT.OR P0, PT, R2, 0x9, P0 ;  /* 0x000000090200780c */ /* 0x000fe40000701670 */
[----:B------:R-:W-:Y:S02]  /*4a60*/  FMNMX.FTZ R3, R42, R3, !PT ;  /* 0x000000032a037209 */ /* 0x000fe40007810000 */
[----:B------:R-:W-:-:S02]  /*4a70*/  FSEL R9, R38, -INF , !P0 ;  /* 0xff80000026097808 */ /* 0x000fc40004000000 */
[----:B------:R-:W-:Y:S02]  /*4a80*/  ISETP.GT.AND P0, PT, R0, 0x9, P6 ;  /* 0x000000090000780c */ /* 0x000fe40003704270 */
[----:B------:R-:W-:Y:S02]  /*4a90*/  FMNMX.FTZ R3, R43, R3, !PT ;  /* 0x000000032b037209 */ /* 0x000fe40007810000 */
[----:B------:R-:W-:Y:S02]  /*4aa0*/  ISETP.LT.OR P0, PT, R2, 0xa, P0 ;  /* 0x0000000a0200780c */ /* 0x000fe40000701670 */
[----:B------:R-:W-:Y:S02]  /*4ab0*/  FMNMX.FTZ R3, R44, R3, !PT ;  /* 0x000000032c037209 */ /* 0x000fe40007810000 */
[----:B------:R-:W-:Y:S02]  /*4ac0*/  FSEL R13, R39, -INF , !P0 ;  /* 0xff800000270d7808 */ /* 0x000fe40004000000 */
[----:B------:R-:W-:Y:S01]  /*4ad0*/  ISETP.GT.AND P0, PT, R0, 0x10, P6 ;  /* 0x000000100000780c */ /* 0x000fe20003704270 */
[----:B------:R-:W-:Y:S01]  /*4ae0*/  LDSM.16.MT88.4 R36, [R185+0x2000] ;  /* 0x00200000b924783b */ /* 0x000fe20000004200 */
[----:B------:R-:W-:-:S02]  /*4af0*/  FMNMX.FTZ R3, R45, R3, !PT ;  /* 0x000000032d037209 */ /* 0x000fc40007810000 */
[----:B------:R-:W-:Y:S02]  /*4b00*/  ISETP.LT.OR P0, PT, R2, 0x11, P0 ;  /* 0x000000110200780c */ /* 0x000fe40000701670 */
[----:B------:R-:W-:Y:S02]  /*4b10*/  FMNMX.FTZ R3, R126, R3, !PT ;  /* 0x000000037e037209 */ /* 0x000fe40007810000 */
[----:B------:R-:W-:Y:S02]  /*4b20*/  FSEL R40, R34, -INF , !P0 ;  /* 0xff80000022287808 */ /* 0x000fe40004000000 */
[----:B------:R-:W-:Y:S02]  /*4b30*/  ISETP.GT.AND P0, PT, R0, 0x11, P6 ;  /* 0x000000110000780c */ /* 0x000fe40003704270 */
[----:B------:R-:W-:Y:S02]  /*4b40*/  FMNMX.FTZ R3, R128, R3, !PT ;  /* 0x0000000380037209 */ /* 0x000fe40007810000 */
[----:B------:R-:W-:-:S02]  /*4b50*/  ISETP.LT.OR P0, PT, R2, 0x12, P0 ;  /* 0x000000120200780c */ /* 0x000fc40000701670 */
[----:B------:R-:W-:Y:S02]  /*4b60*/  FMNMX.FTZ R3, R129, R3, !PT ;  /* 0x0000000381037209 */ /* 0x000fe40007810000 */
[----:B------:R-:W-:Y:S02]  /*4b70*/  FSEL R41, R35, -INF , !P0 ;  /* 0xff80000023297808 */ /* 0x000fe40004000000 */
[----:B------:R-:W-:Y:S01]  /*4b80*/  ISETP.GT.AND P0, PT, R0, 0x18, P6 ;  /* 0x000000180000780c */ /* 0x000fe20003704270 */
[----:B------:R-:W-:Y:S01]  /*4b90*/  LDSM.16.MT88.4 R32, [R181] ;  /* 0x00000000b520783b */ /* 0x000fe20000004200 */
        /* <DEDUP_REMOVED lines=11> */
[----:B------:R-:W-:-:S03]  /*4c50*/  ISETP.LT.OR P0, PT, R2, 0x21, P0 ;  /* 0x000000210200780c */ /* 0x000fc60000701670 */
[----:B------:R-:W1:Y:S01]  /*4c60*/  SHFL.BFLY PT, R5, R3, 0x2, 0x1f ;  /* 0x0c401f0003057f89 */ /* 0x000e6200000e0000 */
[----:B------:R-:W-:Y:S02]  /*4c70*/  FSEL R54, R26, -INF , !P0 ;  /* 0xff8000001a367808 */ /* 0x000fe40004000000 */
[----:B------:R-:W-:-:S04]  /*4c80*/  ISETP.GT.AND P0, PT, R0, 0x21, P6 ;  /* 0x000000210000780c */ /* 0x000fc80003704270 */
[----:B------:R-:W-:-:S04]  /*4c90*/  ISETP.LT.OR P0, PT, R2, 0x22, P0 ;  /* 0x000000220200780c */ /* 0x000fc80000701670 */
[----:B------:R-:W-:Y:S02]  /*4ca0*/  FSEL R127, R27, -INF , !P0 ;  /* 0xff8000001b7f7808 */ /* 0x000fe40004000000 */
[----:B------:R-:W-:Y:S01]  /*4cb0*/  ISETP.GT.AND P0, PT, R0, RZ, P6 ;  /* 0x000000ff0000720c */ /* 0x000fe20003704270 */
[----:B------:R-:W-:Y:S03]  /*4cc0*/  LDSM.16.MT88.4 R24, [R185] ;  /* 0x00000000b918783b */ /* 0x000fe60000004200 */
[----:B------:R-:W-:-:S04]  /*4cd0*/  ISETP.LT.OR P0, PT, R2, 0x1, P0 ;  /* 0x000000010200780c */ /* 0x000fc80000701670 */
[----:B------:R-:W-:Y:S02]  /*4ce0*/  FSEL R6, R14, -INF , !P0 ;  /* 0xff8000000e067808 */ /* 0x000fe40004000000 */
[----:B------:R-:W-:Y:S02]  /*4cf0*/  ISETP.GT.AND P0, PT, R0, 0x28, P6 ;  /* 0x000000280000780c */ /* 0x000fe40003704270 */
[----:B------:R-:W-:Y:S02]  /*4d00*/  FMNMX.FTZ R4, R6, R7, !PT ;  /* 0x0000000706047209 */ /* 0x000fe40007810000 */
[----:B------:R-:W-:Y:S02]  /*4d10*/  ISETP.LT.OR P0, PT, R2, 0x29, P0 ;  /* 0x000000290200780c */ /* 0x000fe40000701670 */
[----:B------:R-:W-:Y:S02]  /*4d20*/  FMNMX.FTZ R4, R9, R4, !PT ;  /* 0x0000000409047209 */ /* 0x000fe40007810000 */
[----:B------:R-:W-:-:S02]  /*4d30*/  FSEL R125, R22, -INF , !P0 ;  /* 0xff800000167d7808 */ /* 0x000fc40004000000 */
[----:B------:R-:W-:Y:S02]  /*4d40*/  FMNMX.FTZ R4, R13, R4, !PT ;  /* 0x000000040d047209 */ /* 0x000fe40007810000 */
[----:B------:R-:W-:Y:S02]  /*4d50*/  ISETP.GT.AND P0, PT, R0, 0x29, P6 ;  /* 0x000000290000780c */ /* 0x000fe40003704270 */
[----:B------:R-:W-:Y:S02]  /*4d60*/  FMNMX.FTZ R4, R40, R4, !PT ;  /* 0x0000000428047209 */ /* 0x000fe40007810000 */
[----:B------:R-:W-:Y:S02]  /*4d70*/  ISETP.LT.OR P0, PT, R2, 0x2a, P0 ;  /* 0x0000002a0200780c */ /* 0x000fe40000701670 */
[----:B------:R-:W-:Y:S02]  /*4d80*/  FMNMX.FTZ R4, R41, R4, !PT ;  /* 0x0000000429047209 */ /* 0x000fe40007810000 */
[----:B------:R-:W-:-:S02]  /*4d90*/  FSEL R55, R23, -INF , !P0 ;  /* 0xff80000017377808 */ /* 0x000fc40004000000 */
[----:B------:R-:W-:Y:S01]  /*4da0*/  FMNMX.FTZ R4, R52, R4, !PT ;  /* 0x0000000434047209 */ /* 0x000fe20007810000 */
[----:B------:R-:W-:Y:S01]  /*4db0*/  LDSM.16.MT88.4 R20, [R184] ;  /* 0x00000000b814783b */ /* 0x000fe20000004200 */
        /* <DEDUP_REMOVED lines=11> */
[----:B------:R-:W-:Y:S01]  /*4e70*/  LDSM.16.MT88.4 R28, [R182] ;  /* 0x00000000b61c783b */ /* 0x000fe20000004200 */
[----:B------:R-:W-:-:S02]  /*4e80*/  FMNMX.FTZ R4, R55, R4, !PT ;  /* 0x0000000437047209 */ /* 0x000fc40007810000 */
[----:B------:R-:W-:Y:S02]  /*4e90*/  ISETP.GT.AND P6, PT, R0, 0x39, P6 ;  /* 0x000000390000780c */ /* 0x000fe400037c4270 */
[----:B------:R-:W-:Y:S02]  /*4ea0*/  ISETP.LT.OR P0, PT, R2, 0x39, P0 ;  /* 0x000000390200780c */ /* 0x000fe40000701670 */
[----:B------:R-:W-:Y:S02]  /*4eb0*/  FMNMX.FTZ R0, R204, R4, !PT ;  /* 0x00000004cc007209 */ /* 0x000fe40007810000 */
[----:B------:R-:W-:Y:S02]  /*4ec0*/  ISETP.LT.OR P6, PT, R2, 0x3a, P6 ;  /* 0x0000003a0200780c */ /* 0x000fe400037c1670 */
[----:B------:R-:W-:Y:S02]  /*4ed0*/  FSEL R213, R18, -INF , !P0 ;  /* 0xff80000012d57808 */ /* 0x000fe40004000000 */
[----:B------:R-:W-:-:S02]  /*4ee0*/  FMNMX.FTZ R2, R214, R0, !PT ;  /* 0x00000000d6027209 */ /* 0x000fc40007810000 */
[----:B------:R-:W-:Y:S02]  /*4ef0*/  FSEL R215, R19, -INF , !P6 ;  /* 0xff80000013d77808 */ /* 0x000fe40007000000 */
        /* <DEDUP_REMOVED lines=12> */
[----:B------:R2:W3:Y:S01]  /*4fc0*/  MUFU.EX2 R16, R0 ;  /* 0x0000000000107308 */ /* 0x0004e20000000800 */
[----:B-1----:R-:W-:Y:S01]  /*4fd0*/  FMNMX.FTZ R8, R3, R4, !PT ;  /* 0x0000000403087209 */ /* 0x002fe20007810000 */
[--C-:B------:R-:W-:Y:S02]  /*4fe0*/  FFMA.FTZ R3, R12, c[0x0][0x2d0], -R2.reuse ;  /* 0x0000b4000c037a23 */ /* 0x100fe40000010802 */
[----:B--2---:R-:W-:Y:S01]  /*4ff0*/  FFMA.FTZ R0, R10, c[0x0][0x2d0], -R2 ;  /* 0x0000b4000a007a23 */ /* 0x004fe20000010802 */
[----:B------:R-:W-:-:S03]  /*5000*/  FSETP.NEU.FTZ.AND P0, PT, R8, -INF , PT ;  /* 0xff8000000800780b */ /* 0x000fc60003f1d000 */
[----:B------:R-:W-:Y:S01]  /*5010*/  MUFU.EX2 R252, R3 ;  /* 0x0000000300fc7308 */ /* 0x000fe20000000800 */
[----:B---3--:R-:W-:Y:S02]  /*5020*/  IMAD.MOV.U32 R10, RZ, RZ, R16 ;  /* 0x000000ffff0a7224 */ /* 0x008fe400078e0010 */
[----:B------:R-:W-:Y:S05]  /*5030*/  LDSM.16.MT88.4 R16, [R181+0x2000] ;  /* 0x00200000b510783b */ /* 0x000fea0000004200 */
[----:B------:R1:W2:Y:S02]  /*5040*/  MUFU.EX2 R251, R0 ;  /* 0x0000000000fb7308 */ /* 0x0002a40000000800 */
[----:B-1----:R-:W-:Y:S01]  /*5050*/  FFMA.FTZ R0, R11, c[0x0][0x2d0], -R2 ;  /* 0x0000b4000b007a23 */ /* 0x002fe20000010802 */
[----:B--2---:R-:W-:-:S05]  /*5060*/  F2FP.PACK_AB R4, R251, R10 ;  /* 0x0000000afb04723e */ /* 0x004fca00000000ff */
[----:B------:R1:W2:Y:S02]  /*5070*/  MUFU.EX2 R11, R0 ;  /* 0x00000000000b7308 */ /* 0x0002a40000000800 */
[----:B-1----:R-:W-:-:S05]  /*5080*/  FMUL.FTZ R0, R8, c[0x0][0x2d0] ;  /* 0x0000b40008007a20 */ /* 0x002fca0000410000 */
[----:B------:R-:W-:-:S05]  /*5090*/  FSEL R0, R0, RZ, P0 ;  /* 0x000000ff00007208 */ /* 0x000fca0000000000 */
[----:B------:R-:W-:Y:S01]  /*50a0*/  FFMA.FTZ R3, R6, c[0x0][0x2d0], -R0 ;  /* 0x0000b40006037a23 */ /* 0x000fe20000010800 */
[----:B--2---:R-:W-:-:S03]  /*50b0*/  F2FP.PACK_AB R6, R252, R11 ;  /* 0x0000000bfc06723e */ /* 0x004fc600000000ff */
[----:B------:R1:W-:Y:S02]  /*50c0*/  MUFU.EX2 R233, R3 ;  /* 0x0000000300e97308 */ /* 0x0003e40000000800 */
[----:B-1----:R-:W-:-:S06]  /*50d0*/  FFMA.FTZ R3, R7, c[0x0][0x2d0], -R0 ;  /* 0x0000b40007037a23 */ /* 0x002fcc0000010800 */
[----:B------:R1:W2:Y:S02]  /*50e0*/  MUFU.EX2 R227, R3 ;  /* 0x0000000300e37308 */ /* 0x0002a40000000800 */
[----:B-1----:R-:W-:Y:S01]  /*50f0*/  FFMA.FTZ R3, R9, c[0x0][0x2d0], -R0 ;  /* 0x0000b40009037a23 */ /* 0x002fe20000010800 */
[----:B--2---:R-:W-:-:S05]  /*5100*/  F2FP.PACK_AB R5, R227, R233 ;  /* 0x000000e9e305723e */ /* 0x004fca00000000ff */
[----:B------:R1:W-:Y:S02]  /*5110*/  MUFU.EX2 R238, R3 ;  /* 0x0000000300ee7308 */ /* 0x0003e40000000800 */
[----:B-1----:R-:W-:Y:S02]  /*5120*/  FFMA.FTZ R3, R13, c[0x0][0x2d0], -R0 ;  /* 0x0000b4000d037a23 */ /* 0x002fe40000010800 */
[----:B------:R-:W1:Y:S04]  /*5130*/  LDSM.16.MT88.4 R12, [R182+0x2000] ;  /* 0x00200000b60c783b */ /* 0x000e680000004200 */
[----:B------:R-:W2:Y:S02]  /*5140*/  MUFU.EX2 R234, R3 ;  /* 0x0000000300ea7308 */ /* 0x000ea40000000800 */
[----:B--2---:R-:W-:Y:S01]  /*5150*/  F2FP.PACK_AB R7, R234, R238 ;  /* 0x000000eeea07723e */ /* 0x004fe200000000ff */
[----:B------:R-:W-:-:S05]  /*5160*/  FFMA.FTZ R3, R42, c[0x0][0x2d0], -R2 ;  /* 0x0000b4002a037a23 */ /* 0x000fca0000010802 */
[----:B------:R2:W-:Y:S01]  /*5170*/  MUFU.EX2 R250, R3 ;  /* 0x0000000300fa7308 */ /* 0x0005e20000000800 */
[C---:B------:R-:W-:Y:S08]  /*5180*/  HMMA.16816.F32 R88, R4.reuse, R32, RZ ;  /* 0x000000200458723c */ /* 0x040ff000000018ff */
[----:B------:R-:W-:Y:S01]  /*5190*/  HMMA.16816.F32 R76, R4, R34, RZ ;  /* 0x00000022044c723c */ /* 0x000fe200000018ff */
[----:B------:R-:W3:Y:S01]  /*51a0*/  LDSM.16.MT88.4 R32, [R184+0x2000] ;  /* 0x00200000b820783b */ /* 0x000ee20000004200 */
[----:B--2---:R-:W-:-:S06]  /*51b0*/  FFMA.FTZ R3, R43, c[0x0][0x2d0], -R2 ;  /* 0x0000b4002b037a23 */ /* 0x004fcc0000010802 */
[C---:B------:R-:W-:Y:S01]  /*51c0*/  HMMA.16816.F32 R104, R4.reuse, R24, RZ ;  /* 0x000000180468723c */ /* 0x040fe200000018ff */
[----:B------:R2:W4:Y:S07]  /*51d0*/  MUFU.EX2 R248, R3 ;  /* 0x0000000300f87308 */ /* 0x00052e0000000800 */
[C---:B------:R-:W-:Y:S01]  /*51e0*/  HMMA.16816.F32 R112, R4.reuse, R26, RZ ;  /* 0x0000001a0470723c */ /* 0x040fe200000018ff */
[----:B------:R-:W5:Y:S07]  /*51f0*/  LDSM.16.MT88.4 R24, [R181+0x4000] ;  /* 0x00400000b518783b */ /* 0x000f6e0000004200 */
[----:B------:R-:W-:Y:S01]  /*5200*/  HMMA.16816.F32 R100, R4, R20, RZ ;  /* 0x000000140464723c */ /* 0x000fe200000018ff */
[----:B--2---:R-:W-:-:S04]  /*5210*/  FFMA.FTZ R3, R44, c[0x0][0x2d0], -R2 ;  /* 0x0000b4002c037a23 */ /* 0x004fc80000010802 */
[----:B------:R2:W-:Y:S03]  /*5220*/  MUFU.EX2 R249, R3 ;  /* 0x0000000300f97308 */ /* 0x0005e60000000800 */
[C---:B------:R-:W-:Y:S01]  /*5230*/  HMMA.16816.F32 R96, R4.reuse, R22, RZ ;  /* 0x000000160460723c */ /* 0x040fe200000018ff */
[----:B------:R-:W3:Y:S07]  /*5240*/  LDSM.16.MT88.4 R20, [R182+0x4000] ;  /* 0x00400000b614783b */ /* 0x000eee0000004200 */
[----:B-1----:R-:W-:Y:S01]  /*5250*/  HMMA.16816.F32 R80, R4, R12, RZ ;  /* 0x0000000c0450723c */ /* 0x002fe200000018ff */
[----:B--2---:R-:W-:-:S07]  /*5260*/  FFMA.FTZ R3, R45, c[0x0][0x2d0], -R2 ;  /* 0x0000b4002d037a23 */ /* 0x004fce0000010802 */
[C---:B------:R-:W-:Y:S01]  /*5270*/  HMMA.16816.F32 R72, R4.reuse, R14, RZ ;  /* 0x0000000e0448723c */ /* 0x040fe200000018ff */
[----:B------:R-:W1:Y:S01]  /*5280*/  LDSM.16.MT88.4 R12, [R184+0x4000] ;  /* 0x00400000b80c783b */ /* 0x000e620000004200 */
[----:B------:R2:W1:Y:S06]  /*5290*/  MUFU.EX2 R247, R3 ;  /* 0x0000000300f77308 */ /* 0x00046c0000000800 */
[C---:B------:R-:W-:Y:S08]  /*52a0*/  HMMA.16816.F32 R84, R4.reuse, R16, RZ ;  /* 0x000000100454723c */ /* 0x040ff000000018ff */
[----:B------:R-:W-:Y:S01]  /*52b0*/  HMMA.16816.F32 R92, R4, R18, RZ ;  /* 0x00000012045c723c */ /* 0x000fe200000018ff */
[----:B------:R-:W1:Y:S01]  /*52c0*/  LDSM.16.MT88.4 R16, [R185+0x4000] ;  /* 0x00400000b910783b */ /* 0x000e620000004200 */
[----:B--2---:R-:W-:-:S04]  /*52d0*/  FFMA.FTZ R3, R40, c[0x0][0x2d0], -R0 ;  /* 0x0000b40028037a23 */ /* 0x004fc80000010800 */
[----:B------:R2:W-:Y:S02]  /*52e0*/  MUFU.EX2 R223, R3 ;  /* 0x0000000300df7308 */ /* 0x0005e40000000800 */
[C---:B------:R-:W-:Y:S08]  /*52f0*/  HMMA.16816.F32 R108, R4.reuse, R28, RZ ;  /* 0x0000001c046c723c */ /* 0x040ff000000018ff */
[----:B------:R-:W-:Y:S01]  /*5300*/  HMMA.16816.F32 R116, R4, R30, RZ ;  /* 0x0000001e0474723c */ /* 0x000fe200000018ff */
[----:B------:R-:W1:Y:S01]  /*5310*/  LDSM.16.MT88.4 R28, [R181+0x800] ;  /* 0x00080000b51c783b */ /* 0x000e620000004200 */
[----:B--2---:R-:W-:-:S06]  /*5320*/  FFMA.FTZ R3, R41, c[0x0][0x2d0], -R0 ;  /* 0x0000b40029037a23 */ /* 0x004fcc0000010800 */
[C---:B------:R-:W-:Y:S01]  /*5330*/  HMMA.16816.F32 R68, R4.reuse, R36, RZ ;  /* 0x000000240444723c */ /* 0x040fe200000018ff */
[----:B------:R2:W1:Y:S07]  /*5340*/  MUFU.EX2 R221, R3 ;  /* 0x0000000300dd7308 */ /* 0x00046e0000000800 */
[C---:B------:R-:W-:Y:S01]  /*5350*/  HMMA.16816.F32 R64, R4.reuse, R38, RZ ;  /* 0x000000260440723c */ /* 0x040fe200000018ff */
[----:B------:R-:W-:Y:S07]  /*5360*/  LDSM.16.MT88.4 R36, [R185+0x800] ;  /* 0x00080000b924783b */ /* 0x000fee0000004200 */
[----:B---3--:R-:W-:Y:S01]  /*5370*/  HMMA.16816.F32 R56, R4, R32, RZ ;  /* 0x000000200438723c */ /* 0x008fe200000018ff */
[----:B--2---:R-:W-:-:S04]  /*5380*/  FFMA.FTZ R3, R52, c[0x0][0x2d0], -R0 ;  /* 0x0000b40034037a23 */ /* 0x004fc80000010800 */
[----:B------:R2:W-:Y:S03]  /*5390*/  MUFU.EX2 R222, R3 ;  /* 0x0000000300de7308 */ /* 0x0005e60000000800 */
[C---:B------:R-:W-:Y:S01]  /*53a0*/  HMMA.16816.F32 R60, R4.reuse, R34, RZ ;  /* 0x00000022043c723c */ /* 0x040fe200000018ff */
[----:B------:R-:W3:Y:S07]  /*53b0*/  LDSM.16.MT88.4 R32, [R182+0x800] ;  /* 0x00080000b620783b */ /* 0x000eee0000004200 */
[----:B-----5:R-:W-:Y:S01]  /*53c0*/  HMMA.16816.F32 R48, R4, R24, RZ ;  /* 0x000000180430723c */ /* 0x020fe200000018ff */
[----:B--2---:R-:W-:-:S07]  /*53d0*/  FFMA.FTZ R3, R53, c[0x0][0x2d0], -R0 ;  /* 0x0000b40035037a23 */ /* 0x004fce0000010800 */
[C---:B------:R-:W-:Y:S01]  /*53e0*/  HMMA.16816.F32 R44, R4.reuse, R26, RZ ;  /* 0x0000001a042c723c */ /* 0x040fe200000018ff */
[----:B------:R-:W2:Y:S01]  /*53f0*/  LDSM.16.MT88.4 R24, [R184+0x800] ;  /* 0x00080000b818783b */ /* 0x000ea20000004200 */
[----:B------:R5:W1:Y:S06]  /*5400*/  MUFU.EX2 R220, R3 ;  /* 0x0000000300dc7308 */ /* 0x000a6c0000000800 */
[C---:B------:R-:W-:Y:S08]  /*5410*/  HMMA.16816.F32 R40, R4.reuse, R20, RZ ;  /* 0x000000140428723c */ /* 0x040ff000000018ff */
[----:B------:R-:W-:Y:S01]  /*5420*/  HMMA.16816.F32 R120, R4, R22, RZ ;  /* 0x000000160478723c */ /* 0x000fe200000018ff */
[----:B------:R-:W2:Y:S01]  /*5430*/  LDSM.16.MT88.4 R20, [R181+0x2800] ;  /* 0x00280000b514783b */ /* 0x000ea20000004200 */
[----:B-----5:R-:W-:-:S04]  /*5440*/  FFMA.FTZ R3, R126, c[0x0][0x2d0], -R2 ;  /* 0x0000b4007e037a23 */ /* 0x020fc80000010802 */
[----:B------:R5:W-:Y:S02]  /*5450*/  MUFU.EX2 R246, R3 ;  /* 0x0000000300f67308 */ /* 0x000be40000000800 */
[C---:B-1----:R-:W-:Y:S08]  /*5460*/  HMMA.16816.F32 R144, R4.reuse, R12, RZ ;  /* 0x0000000c0490723c */ /* 0x042ff000000018ff */
[----:B------:R-:W-:Y:S01]  /*5470*/  HMMA.16816.F32 R140, R4, R14, RZ ;  /* 0x0000000e048c723c */ /* 0x000fe200000018ff */
[----:B------:R-:W1:Y:S01]  /*5480*/  LDSM.16.MT88.4 R12, [R185+0x2800] ;  /* 0x00280000b90c783b */ /* 0x000e620000004200 */
[----:B-----5:R-:W-:-:S06]  /*5490*/  FFMA.FTZ R3, R128, c[0x0][0x2d0], -R2 ;  /* 0x0000b40080037a23 */ /* 0x020fcc0000010802 */
[C---:B------:R-:W-:Y:S01]  /*54a0*/  HMMA.16816.F32 R132, R4.reuse, R16, RZ ;  /* 0x000000100484723c */ /* 0x040fe200000018ff */
[----:B------:R5:W1:Y:S07]  /*54b0*/  MUFU.EX2 R245, R3 ;  /* 0x0000000300f57308 */ /* 0x000a6e0000000800 */
[----:B------:R-:W-:Y:S01]  /*54c0*/  HMMA.16816.F32 R136, R4, R18, RZ ;  /* 0x000000120488723c */ /* 0x000fe200000018ff */
[----:B------:R-:W1:Y:S06]  /*54d0*/  LDSM.16.MT88.4 R16, [R182+0x2800] ;  /* 0x00280000b610783b */ /* 0x000e6c0000004200 */
[----:B----4-:R-:W-:-:S02]  /*54e0*/  F2FP.PACK_AB R4, R248, R250 ;  /* 0x000000faf804723e */ /* 0x010fc400000000ff */
[----:B------:R-:W-:Y:S01]  /*54f0*/  F2FP.PACK_AB R6, R247, R249 ;  /* 0x000000f9f706723e */ /* 0x000fe200000000ff */
[--C-:B-----5:R-:W-:Y:S01]  /*5500*/  FFMA.FTZ R3, R129, c[0x0][0x2d0], -R2.reuse ;  /* 0x0000b40081037a23 */ /* 0x120fe20000010802 */
[----:B------:R-:W-:Y:S02]  /*5510*/  F2FP.PACK_AB R5, R221, R223 ;  /* 0x000000dfdd05723e */ /* 0x000fe400000000ff */
[----:B------:R-:W-:Y:S01]  /*5520*/  F2FP.PACK_AB R7, R220, R222 ;  /* 0x000000dedc07723e */ /* 0x000fe200000000ff */
[----:B------:R4:W-:Y:S06]  /*5530*/  MUFU.EX2 R244, R3 ;  /* 0x0000000300f47308 */ /* 0x0009ec0000000800 */
[C---:B------:R-:W-:Y:S08]  /*5540*/  HMMA.16816.F32 R156, R4.reuse, R28, R88 ;  /* 0x0000001c049c723c */ /* 0x040ff00000001858 */
[----:B------:R-:W-:Y:S01]  /*5550*/  HMMA.16816.F32 R152, R4, R30, R76 ;  /* 0x0000001e0498723c */ /* 0x000fe2000000184c */
[----:B------:R-:W5:Y:S01]  /*5560*/  LDSM.16.MT88.4 R28, [R184+0x2800] ;  /* 0x00280000b81c783b */ /* 0x000f620000004200 */
[----:B----4-:R-:W-:-:S04]  /*5570*/  FFMA.FTZ R3, R130, c[0x0][0x2d0], -R2 ;  /* 0x0000b40082037a23 */ /* 0x010fc80000010802 */
[----:B------:R4:W1:Y:S02]  /*5580*/  MUFU.EX2 R243, R3 ;  /* 0x0000000300f37308 */ /* 0x0008640000000800 */
[C---:B---3--:R-:W-:Y:S08]  /*5590*/  HMMA.16816.F32 R164, R4.reuse, R32, R108 ;  /* 0x0000002004a4723c */ /* 0x048ff0000000186c */
[----:B------:R-:W-:Y:S01]  /*55a0*/  HMMA.16816.F32 R168, R4, R34, R116 ;  /* 0x0000002204a8723c */ /* 0x000fe20000001874 */
[----:B------:R-:W3:Y:S01]  /*55b0*/  LDSM.16.MT88.4 R32, [R181+0x4800] ;  /* 0x00480000b520783b */ /* 0x000ee20000004200 */
[----:B----4-:R-:W-:-:S06]  /*55c0*/  FFMA.FTZ R3, R54, c[0x0][0x2d0], -R0 ;  /* 0x0000b40036037a23 */ /* 0x010fcc0000010800 */
[C---:B------:R-:W-:Y:S01]  /*55d0*/  HMMA.16816.F32 R160, R4.reuse, R38, R112 ;  /* 0x0000002604a0723c */ /* 0x040fe20000001870 */
[----:B------:R4:W-:Y:S07]  /*55e0*/  MUFU.EX2 R203, R3 ;  /* 0x0000000300cb7308 */ /* 0x0009ee0000000800 */
[C---:B--2---:R-:W-:Y:S08]  /*55f0*/  HMMA.16816.F32 R148, R4.reuse, R24, R100 ;  /* 0x000000180494723c */ /* 0x044ff00000001864 */
[----:B------:R-:W-:Y:S01]  /*5600*/  HMMA.16816.F32 R116, R4, R26, R96 ;  /* 0x0000001a0474723c */ /* 0x000fe20000001860 */
[----:B------:R-:W2:Y:S01]  /*5610*/  LDSM.16.MT88.4 R24, [R182+0x4800] ;  /* 0x00480000b618783b */ /* 0x000ea20000004200 */
[----:B----4-:R-:W-:-:S04]  /*5620*/  FFMA.FTZ R3, R127, c[0x0][0x2d0], -R0 ;  /* 0x0000b4007f037a23 */ /* 0x010fc80000010800 */
[----:B------:R4:W2:Y:S02]  /*5630*/  MUFU.EX2 R127, R3 ;  /* 0x00000003007f7308 */ /* 0x0008a40000000800 */
[C---:B------:R-:W-:Y:S08]  /*5640*/  HMMA.16816.F32 R112, R4.reuse, R20, R84 ;  /* 0x000000140470723c */ /* 0x040ff00000001854 */
[----:B-1----:R-:W-:Y:S01]  /*5650*/  HMMA.16816.F32 R88, R4, R12, R68 ;  /* 0x0000000c0458723c */ /* 0x002fe20000001844 */
[----:B----4-:R-:W-:-:S07]  /*5660*/  FFMA.FTZ R3, R125, c[0x0][0x2d0], -R0 ;  /* 0x0000b4007d037a23 */ /* 0x010fce0000010800 */
[C---:B------:R-:W-:Y:S01]  /*5670*/  HMMA.16816.F32 R84, R4.reuse, R14, R64 ;  /* 0x0000000e0454723c */ /* 0x040fe20000001840 */
[----:B------:R-:W1:Y:S01]  /*5680*/  LDSM.16.MT88.4 R12, [R184+0x4800] ;  /* 0x00480000b80c783b */ /* 0x000e620000004200 */
[----:B------:R4:W-:Y:S06]  /*5690*/  MUFU.EX2 R126, R3 ;  /* 0x00000003007e7308 */ /* 0x0009ec0000000800 */
[C---:B------:R-:W-:Y:S01]  /*56a0*/  HMMA.16816.F32 R176, R4.reuse, R36, R104 ;  /* 0x0000002404b0723c */ /* 0x040fe20000001868 */
[----:B------:R-:W-:Y:S07]  /*56b0*/  LDSM.16.MT88.4 R36, [R182+0x1000] ;  /* 0x00100000b624783b */ /* 0x000fee0000004200 */
[----:B------:R-:W-:Y:S01]  /*56c0*/  HMMA.16816.F32 R104, R4, R16, R80 ;  /* 0x000000100468723c */ /* 0x000fe20000001850 */
[----:B----4-:R-:W-:-:S04]  /*56d0*/  FFMA.FTZ R3, R55, c[0x0][0x2d0], -R0 ;  /* 0x0000b40037037a23 */ /* 0x010fc80000010800 */
[----:B------:R4:W1:Y:S03]  /*56e0*/  MUFU.EX2 R125, R3 ;  /* 0x00000003007d7308 */ /* 0x0008660000000800 */
[C---:B------:R-:W-:Y:S01]  /*56f0*/  HMMA.16816.F32 R96, R4.reuse, R18, R72 ;  /* 0x000000120460723c */ /* 0x040fe20000001848 */
[----:B------:R-:W1:Y:S07]  /*5700*/  LDSM.16.MT88.4 R16, [R185+0x4800] ;  /* 0x00480000b910783b */ /* 0x000e6e0000004200 */
[----:B------:R-:W-:Y:S01]  /*5710*/  HMMA.16816.F32 R108, R4, R22, R92 ;  /* 0x00000016046c723c */ /* 0x000fe2000000185c */
[----:B------:R-:W1:Y:S01]  /*5720*/  LDSM.16.MT88.4 R20, [R181+0x1000] ;  /* 0x00100000b514783b */ /* 0x000e620000004200 */
[----:B----4-:R-:W-:-:S06]  /*5730*/  FFMA.FTZ R3, R216, c[0x0][0x2d0], -R2 ;  /* 0x0000b400d8037a23 */ /* 0x010fcc0000010802 */
[C---:B-----5:R-:W-:Y:S01]  /*5740*/  HMMA.16816.F32 R76, R4.reuse, R28, R56 ;  /* 0x0000001c044c723c */ /* 0x060fe20000001838 */
[----:B------:R4:W-:Y:S07]  /*5750*/  MUFU.EX2 R241, R3 ;  /* 0x0000000300f17308 */ /* 0x0009ee0000000800 */
[C---:B---3--:R-:W-:Y:S08]  /*5760*/  HMMA.16816.F32 R68, R4.reuse, R32, R48 ;  /* 0x000000200444723c */ /* 0x048ff00000001830 */
[----:B------:R-:W-:Y:S01]  /*5770*/  HMMA.16816.F32 R48, R4, R34, R44 ;  /* 0x000000220430723c */ /* 0x000fe2000000182c */
[----:B------:R-:W3:Y:S01]  /*5780*/  LDSM.16.MT88.4 R32, [R185+0x1000] ;  /* 0x00100000b920783b */ /* 0x000ee20000004200 */
[----:B----4-:R-:W-:-:S04]  /*5790*/  FFMA.FTZ R3, R218, c[0x0][0x2d0], -R2 ;  /* 0x0000b400da037a23 */ /* 0x010fc80000010802 */
[----:B------:R4:W5:Y:S02]  /*57a0*/  MUFU.EX2 R218, R3 ;  /* 0x0000000300da7308 */ /* 0x0009640000000800 */
[C---:B--2---:R-:W-:Y:S08]  /*57b0*/  HMMA.16816.F32 R56, R4.reuse, R24, R40 ;  /* 0x000000180438723c */ /* 0x044ff00000001828 */
[----:B-1----:R-:W-:Y:S01]  /*57c0*/  HMMA.16816.F32 R52, R4, R12, R144 ;  /* 0x0000000c0434723c */ /* 0x002fe20000001890 */
[----:B----4-:R-:W-:-:S07]  /*57d0*/  FFMA.FTZ R3, R217, c[0x0][0x2d0], -R2 ;  /* 0x0000b400d9037a23 */ /* 0x010fce0000010802 */
[----:B------:R-:W-:Y:S01]  /*57e0*/  HMMA.16816.F32 R40, R4, R14, R140 ;  /* 0x0000000e0428723c */ /* 0x000fe2000000188c */
[----:B------:R-:W1:Y:S01]  /*57f0*/  LDSM.16.MT88.4 R12, [R184+0x3000] ;  /* 0x00300000b80c783b */ /* 0x000e620000004200 */
[----:B------:R-:W-:Y:S01]  /*5800*/  FFMA.FTZ R2, R219, c[0x0][0x2d0], -R2 ;  /* 0x0000b400db027a23 */ /* 0x000fe20000010802 */
[----:B------:R-:W-:Y:S01]  /*5810*/  MUFU.EX2 R217, R3 ;  /* 0x0000000300d97308 */ /* 0x000fe20000000800 */
[----:B------:R-:W-:-:S04]  /*5820*/  IMAD.MOV.U32 R219, RZ, RZ, R11 ;  /* 0x000000ffffdb7224 */ /* 0x000fc800078e000b */
[C---:B------:R-:W-:Y:S01]  /*5830*/  HMMA.16816.F32 R72, R4.reuse, R30, R60 ;  /* 0x0000001e0448723c */ /* 0x040fe2000000183c */
[----:B------:R-:W2:Y:S02]  /*5840*/  LDSM.16.MT88.4 R28, [R184+0x1000] ;  /* 0x00100000b81c783b */ /* 0x000ea40000004200 */
[----:B------:R4:W1:Y:S05]  /*5850*/  MUFU.EX2 R216, R2 ;  /* 0x0000000200d87308 */ /* 0x00086a0000000800 */
[C---:B------:R-:W-:Y:S01]  /*5860*/  HMMA.16816.F32 R44, R4.reuse, R26, R120 ;  /* 0x0000001a042c723c */ /* 0x040fe20000001878 */
[----:B------:R-:W-:Y:S04]  /*5870*/  LDSM.16.MT88.4 R24, [R181+0x3000] ;  /* 0x00300000b518783b */ /* 0x000fe80000004200 */
[----:B------:R-:W-:Y:S03]  /*5880*/  LDSM.16.MT88.4 R120, [R184+0x1800] ;  /* 0x00180000b878783b */ /* 0x000fe60000004200 */
[----:B------:R-:W-:Y:S01]  /*5890*/  HMMA.16816.F32 R60, R4, R16, R132 ;  /* 0x00000010043c723c */ /* 0x000fe20000001884 */
[----:B------:R-:W-:Y:S01]  /*58a0*/  LDSM.16.MT88.4 R132, [R181+0x1800] ;  /* 0x00180000b584783b */ /* 0x000fe20000004200 */
[----:B----4-:R-:W-:-:S02]  /*58b0*/  FFMA.FTZ R2, R204, c[0x0][0x2d0], -R0 ;  /* 0x0000b400cc027a23 */ /* 0x010fc40000010800 */
[----:B------:R-:W-:Y:S02]  /*58c0*/  IMAD.MOV.U32 R204, RZ, RZ, R10 ;  /* 0x000000ffffcc7224 */ /* 0x000fe400078e000a */
[----:B------:R4:W-:Y:S02]  /*58d0*/  MUFU.EX2 R3, R2 ;  /* 0x0000000200037308 */ /* 0x0009e40000000800 */
[----:B------:R-:W-:Y:S01]  /*58e0*/  HMMA.16816.F32 R64, R4, R18, R136 ;  /* 0x000000120440723c */ /* 0x000fe20000001888 */
[----:B------:R-:W-:Y:S06]  /*58f0*/  LDSM.16.MT88.4 R16, [R185+0x3000] ;  /* 0x00300000b910783b */ /* 0x000fec0000004200 */
[----:B------:R-:W-:-:S02]  /*5900*/  F2FP.PACK_AB R4, R245, R246 ;  /* 0x000000f6f504723e */ /* 0x000fc400000000ff */
[----:B------:R-:W-:Y:S02]  /*5910*/  F2FP.PACK_AB R6, R243, R244 ;  /* 0x000000f4f306723e */ /* 0x000fe400000000ff */
[----:B------:R-:W-:Y:S02]  /*5920*/  F2FP.PACK_AB R5, R127, R203 ;  /* 0x000000cb7f05723e */ /* 0x000fe400000000ff */
[----:B------:R-:W-:Y:S01]  /*5930*/  F2FP.PACK_AB R7, R125, R126 ;  /* 0x0000007e7d07723e */ /* 0x000fe200000000ff */
[----:B----4-:R-:W-:-:S04]  /*5940*/  FFMA.FTZ R2, R214, c[0x0][0x2d0], -R0 ;  /* 0x0000b400d6027a23 */ /* 0x010fc80000010800 */
[----:B------:R4:W1:Y:S02]  /*5950*/  MUFU.EX2 R11, R2 ;  /* 0x00000002000b7308 */ /* 0x0008640000000800 */
[C---:B------:R-:W-:Y:S08]  /*5960*/  HMMA.16816.F32 R128, R4.reuse, R20, R156 ;  /* 0x000000140480723c */ /* 0x040ff0000000189c */
[----:B------:R-:W-:Y:S01]  /*5970*/  HMMA.16816.F32 R80, R4, R22, R152 ;  /* 0x000000160450723c */ /* 0x000fe20000001898 */
[----:B------:R-:W2:Y:S01]  /*5980*/  LDSM.16.MT88.4 R20, [R182+0x3000] ;  /* 0x00300000b614783b */ /* 0x000ea20000004200 */
[----:B----4-:R-:W-:-:S06]  /*5990*/  FFMA.FTZ R2, R213, c[0x0][0x2d0], -R0 ;  /* 0x0000b400d5027a23 */ /* 0x010fcc0000010800 */
[C---:B------:R-:W-:Y:S01]  /*59a0*/  HMMA.16816.F32 R100, R4.reuse, R36, R164 ;  /* 0x000000240464723c */ /* 0x040fe200000018a4 */
[----:B------:R-:W-:Y:S01]  /*59b0*/  FFMA.FTZ R0, R215, c[0x0][0x2d0], -R0 ;  /* 0x0000b400d7007a23 */ /* 0x000fe20000010800 */
[----:B------:R4:W-:Y:S06]  /*59c0*/  MUFU.EX2 R10, R2 ;  /* 0x00000002000a7308 */ /* 0x0009ec0000000800 */
[C---:B------:R-:W-:Y:S01]  /*59d0*/  HMMA.16816.F32 R92, R4.reuse, R38, R168 ;  /* 0x00000026045c723c */ /* 0x040fe200000018a8 */
[----:B------:R-:W5:Y:S01]  /*59e0*/  LDSM.16.MT88.4 R36, [R181+0x5000] ;  /* 0x00500000b524783b */ /* 0x000f620000004200 */
[----:B------:R1:W1:Y:S06]  /*59f0*/  MUFU.EX2 R9, R0 ;  /* 0x0000000000097308 */ /* 0x00026c0000000800 */
[----:B---3--:R-:W-:Y:S01]  /*5a00*/  HMMA.16816.F32 R176, R4, R32, R176 ;  /* 0x0000002004b0723c */ /* 0x008fe200000018b0 */
[----:B----4-:R-:W-:-:S04]  /*5a10*/  FADD.FTZ R2, R204, R251 ;  /* 0x000000fbcc027221 */ /* 0x010fc80000010000 */
[----:B------:R-:W-:-:S03]  /*5a20*/  FADD.FTZ R2, R219, R2 ;  /* 0x00000002db027221 */ /* 0x000fc60000010000 */
[----:B------:R-:W-:Y:S01]  /*5a30*/  HMMA.16816.F32 R168, R4, R34, R160 ;  /* 0x0000002204a8723c */ /* 0x000fe200000018a0 */
[----:B-1----:R-:W-:-:S07]  /*5a40*/  FADD.FTZ R0, R233, R227 ;  /* 0x000000e3e9007221 */ /* 0x002fce0000010000 */
[C---:B------:R-:W-:Y:S01]  /*5a50*/  HMMA.16816.F32 R32, R4.reuse, R14, R72 ;  /* 0x0000000e0420723c */ /* 0x040fe20000001848 */
[----:B------:R-:W1:Y:S07]  /*5a60*/  LDSM.16.MT88.4 R72, [R181+0x5800] ;  /* 0x00580000b548783b */ /* 0x000e6e0000004200 */
[C---:B--2---:R-:W-:Y:S08]  /*5a70*/  HMMA.16816.F32 R172, R4.reuse, R28, R148 ;  /* 0x0000001c04ac723c */ /* 0x044ff00000001894 */
[C---:B------:R-:W-:Y:S01]  /*5a80*/  HMMA.16816.F32 R156, R4.reuse, R20, R104 ;  /* 0x00000014049c723c */ /* 0x040fe20000001868 */
[----:B------:R-:W-:Y:S07]  /*5a90*/  LDSM.16.MT88.4 R104, [R182+0x1800] ;  /* 0x00180000b668783b */ /* 0x000fee0000004200 */
[C---:B------:R-:W-:Y:S07]  /*5aa0*/  HMMA.16816.F32 R148, R4.reuse, R22, R96 ;  /* 0x000000160494723c */ /* 0x040fee0000001860 */
[----:B-----5:R-:W-:Y:S01]  /*5ab0*/  F2FP.PACK_AB R96, R218, R241 ;  /* 0x000000f1da60723e */ /* 0x020fe200000000ff */
[----:B------:R-:W-:Y:S01]  /*5ac0*/  HMMA.16816.F32 R68, R4, R36, R68 ;  /* 0x000000240444723c */ /* 0x000fe20000001844 */
[----:B------:R-:W-:-:S02]  /*5ad0*/  F2FP.PACK_AB R98, R216, R217 ;  /* 0x000000d9d862723e */ /* 0x000fc400000000ff */
[----:B------:R-:W-:Y:S02]  /*5ae0*/  F2FP.PACK_AB R97, R11, R3 ;  /* 0x000000030b61723e */ /* 0x000fe400000000ff */
[----:B------:R-:W-:-:S03]  /*5af0*/  F2FP.PACK_AB R99, R9, R10 ;  /* 0x0000000a0963723e */ /* 0x000fc600000000ff */
[C---:B------:R-:W-:Y:S08]  /*5b00*/  HMMA.16816.F32 R20, R4.reuse, R38, R48 ;  /* 0x000000260414723c */ /* 0x040ff00000001830 */
[C---:B------:R-:W-:Y:S01]  /*5b10*/  HMMA.16816.F32 R164, R4.reuse, R30, R116 ;  /* 0x0000001e04a4723c */ /* 0x040fe20000001874 */
[----:B------:R-:W2:Y:S07]  /*5b20*/  LDSM.16.MT88.4 R28, [R182+0x5000] ;  /* 0x00500000b61c783b */ /* 0x000eae0000004200 */
[C---:B------:R-:W-:Y:S08]  /*5b30*/  HMMA.16816.F32 R144, R4.reuse, R16, R88 ;  /* 0x000000100490723c */ /* 0x040ff00000001858 */
[C---:B------:R-:W-:Y:S01]  /*5b40*/  HMMA.16816.F32 R140, R4.reuse, R18, R84 ;  /* 0x00000012048c723c */ /* 0x040fe20000001854 */
[----:B------:R-:W3:Y:S07]  /*5b50*/  LDSM.16.MT88.4 R16, [R185+0x5000] ;  /* 0x00500000b910783b */ /* 0x000eee0000004200 */
[----:B------:R-:W-:Y:S01]  /*5b60*/  HMMA.16816.F32 R136, R4, R12, R76 ;  /* 0x0000000c0488723c */ /* 0x000fe2000000184c */
[----:B------:R-:W4:Y:S01]  /*5b70*/  LDSM.16.MT88.4 R12, [R184+0x5000] ;  /* 0x00500000b80c783b */ /* 0x000f220000004200 */
[----:B------:R-:W-:-:S06]  /*5b80*/  FADD.FTZ R0, R238, R0 ;  /* 0x00000000ee007221 */ /* 0x000fcc0000010000 */
[----:B------:R-:W-:Y:S08]  /*5b90*/  HMMA.16816.F32 R152, R4, R26, R108 ;  /* 0x0000001a0498723c */ /* 0x000ff0000000186c */
[C---:B-1----:R-:W-:Y:S01]  /*5ba0*/  HMMA.16816.F32 R68, R96.reuse, R72, R68 ;  /* 0x000000486044723c */ /* 0x042fe20000001844 */
[----:B------:R-:W-:Y:S01]  /*5bb0*/  FADD.FTZ R2, R252, R2 ;  /* 0x00000002fc027221 */ /* 0x000fe20000010000 */
[----:B------:R-:W-:Y:S04]  /*5bc0*/  LDSM.16.MT88.4 R48, [R182+0x3800] ;  /* 0x00380000b630783b */ /* 0x000fe80000004200 */
[----:B------:R-:W-:Y:S02]  /*5bd0*/  LDSM.16.MT88.4 R88, [R185+0x5800] ;  /* 0x00580000b958783b */ /* 0x000fe40000004200 */
[----:B------:R-:W-:Y:S02]  /*5be0*/  HMMA.16816.F32 R72, R96, R74, R20 ;  /* 0x0000004a6048723c */ /* 0x000fe40000001814 */
[----:B------:R-:W5:Y:S06]  /*5bf0*/  LDL.LU R20, [R1+0x8] ;  /* 0x0000080001147983 */ /* 0x000f6c0000300800 */
[C---:B------:R-:W-:Y:S08]  /*5c00*/  HMMA.16816.F32 R160, R4.reuse, R24, R112 ;  /* 0x0000001804a0723c */ /* 0x040ff00000001870 */
[C---:B--2---:R-:W-:Y:S08]  /*5c10*/  HMMA.16816.F32 R76, R4.reuse, R28, R56 ;  /* 0x0000001c044c723c */ /* 0x044ff00000001838 */
[----:B---3--:R-:W-:Y:S01]  /*5c20*/  HMMA.16816.F32 R84, R4, R16, R60 ;  /* 0x000000100454723c */ /* 0x008fe2000000183c */
[----:B------:R-:W-:Y:S01]  /*5c30*/  FADD.FTZ R0, R234, R0 ;  /* 0x00000000ea007221 */ /* 0x000fe20000010000 */
[----:B------:R-:W-:Y:S01]  /*5c40*/  LDSM.16.MT88.4 R112, [R185+0x1800] ;  /* 0x00180000b970783b */ /* 0x000fe20000004200 */
[----:B------:R-:W-:-:S03]  /*5c50*/  FADD.FTZ R2, R250, R2 ;  /* 0x00000002fa027221 */ /* 0x000fc60000010000 */
[----:B------:R-:W-:Y:S02]  /*5c60*/  LDSM.16.MT88.4 R56, [R185+0x3800] ;  /* 0x00380000b938783b */ /* 0x000fe40000004200 */
[C---:B----4-:R-:W-:Y:S08]  /*5c70*/  HMMA.16816.F32 R24, R4.reuse, R12, R52 ;  /* 0x0000000c0418723c */ /* 0x050ff00000001834 */
[C---:B------:R-:W-:Y:S08]  /*5c80*/  HMMA.16816.F32 R28, R4.reuse, R30, R44 ;  /* 0x0000001e041c723c */ /* 0x040ff0000000182c */
[C---:B------:R-:W-:Y:S01]  /*5c90*/  HMMA.16816.F32 R16, R4.reuse, R18, R64 ;  /* 0x000000120410723c */ /* 0x040fe20000001840 */
[----:B------:R-:W-:Y:S01]  /*5ca0*/  FADD.FTZ R0, R223, R0 ;  /* 0x00000000df007221 */ /* 0x000fe20000010000 */
[----:B------:R-:W-:Y:S06]  /*5cb0*/  LDSM.16.MT88.4 R64, [R184+0x3800] ;  /* 0x00380000b840783b */ /* 0x000fec0000004200 */
[----:B------:R-:W-:Y:S01]  /*5cc0*/  HMMA.16816.F32 R12, R4, R14, R40 ;  /* 0x0000000e040c723c */ /* 0x000fe20000001828 */
[----:B------:R-:W1:Y:S01]  /*5cd0*/  LDSM.16.MT88.4 R4, [R184+0x5800] ;  /* 0x00580000b804783b */ /* 0x000e620000004200 */
[----:B------:R-:W-:-:S03]  /*5ce0*/  FADD.FTZ R2, R248, R2 ;  /* 0x00000002f8027221 */ /* 0x000fc60000010000 */
[----:B------:R-:W2:Y:S03]  /*5cf0*/  LDSM.16.MT88.4 R40, [R181+0x3800] ;  /* 0x00380000b528783b */ /* 0x000ea60000004200 */
[----:B------:R-:W-:Y:S01]  /*5d00*/  HMMA.16816.F32 R128, R96, R132, R128 ;  /* 0x000000846080723c */ /* 0x000fe20000001880 */
[----:B------:R-:W-:-:S07]  /*5d10*/  FADD.FTZ R0, R221, R0 ;  /* 0x00000000dd007221 */ /* 0x000fce0000010000 */
[C---:B------:R-:W-:Y:S01]  /*5d20*/  HMMA.16816.F32 R132, R96.reuse, R134, R80 ;  /* 0x000000866084723c */ /* 0x040fe20000001850 */
[----:B------:R-:W3:Y:S01]  /*5d30*/  LDSM.16.MT88.4 R80, [R182+0x5800] ;  /* 0x00580000b650783b */ /* 0x000ee20000004200 */
        /* <DEDUP_REMOVED lines=14> */
[----:B-1----:R-:W-:Y:S01]  /*5e20*/  HMMA.16816.F32 R92, R96, R4, R24 ;  /* 0x00000004605c723c */ /* 0x002fe20000001818 */
[----:B------:R-:W-:-:S06]  /*5e30*/  FADD.FTZ R2, R241, R2 ;  /* 0x00000002f1027221 */ /* 0x000fcc0000010000 */
[----:B------:R-:W-:Y:S01]  /*5e40*/  @P2 IMAD.HI.U32 R5, R228, c[0x0][0x2c8], RZ ;  /* 0x0000b200e4052a27 */ /* 0x000fe200078e00ff */
[C---:B------:R-:W-:Y:S03]  /*5e50*/  HMMA.16816.F32 R108, R96.reuse, R112, R176 ;  /* 0x00000070606c723c */ /* 0x040fe600000018b0 */
[----:B------:R-:W-:Y:S02]  /*5e60*/  FADD.FTZ R4, R3, R0 ;  /* 0x0000000003047221 */ /* 0x000fe40000010000 */
[----:B------:R-:W-:Y:S01]  /*5e70*/  IMAD.MOV.U32 R0, RZ, RZ, R228 ;  /* 0x000000ffff007224 */ /* 0x000fe200078e00e4 */
[----:B------:R-:W-:Y:S01]  /*5e80*/  @P2 SHF.R.U32.HI R0, RZ, c[0x0][0x2cc], R5 ;  /* 0x0000b300ff002a19 */ /* 0x000fe20000011605 */
[----:B------:R-:W-:Y:S01]  /*5e90*/  FADD.FTZ R3, R218, R2 ;  /* 0x00000002da037221 */ /* 0x000fe20000010000 */
[----:B------:R-:W-:Y:S01]  /*5ea0*/  HMMA.16816.F32 R116, R96, R120, R172 ;  /* 0x000000786074723c */ /* 0x000fe200000018ac */
[----:B------:R-:W-:-:S02]  /*5eb0*/  FADD.FTZ R2, R11, R4 ;  /* 0x000000040b027221 */ /* 0x000fc40000010000 */
[----:B------:R-:W-:Y:S02]  /*5ec0*/  FADD.FTZ R4, R217, R3 ;  /* 0x00000003d9047221 */ /* 0x000fe40000010000 */
[----:B------:R-:W-:-:S03]  /*5ed0*/  FADD.FTZ R3, R10, R2 ;  /* 0x000000020a037221 */ /* 0x000fc60000010000 */
[----:B--2---:R-:W-:Y:S01]  /*5ee0*/  HMMA.16816.F32 R36, R96, R40, R160 ;  /* 0x000000286024723c */ /* 0x004fe200000018a0 */
[----:B------:R-:W-:Y:S01]  /*5ef0*/  FADD.FTZ R222, R216, R4 ;  /* 0x00000004d8de7221 */ /* 0x000fe20000010000 */
[----:B------:R-:W-:Y:S01]  /*5f00*/  IADD3 R203, R239, -0x2, RZ ;  /* 0xfffffffeefcb7810 */ /* 0x000fe20007ffe0ff */
[----:B------:R-:W-:-:S05]  /*5f10*/  FADD.FTZ R223, R9, R3 ;  /* 0x0000000309df7221 */ /* 0x000fca0000010000 */
        /* <DEDUP_REMOVED lines=13> */
[----:B------:R-:W-:Y:S01]  /*5ff0*/  HMMA.16816.F32 R96, R96, R6, R12 ;  /* 0x000000066060723c */ /* 0x000fe2000000180c */
[----:B-----5:R-:W-:-:S05]  /*6000*/  IMAD.IADD R2, R20, 0x1, R0 ;  /* 0x0000000114027824 */ /* 0x020fca00078e0200 */
[----:B------:R-:W-:Y:S01]  /*6010*/  IADD3 R0, R2, c[0x0][0x328], RZ ;  /* 0x0000ca0002007a10 */ /* 0x000fe20007ffe0ff */
[----:B------:R-:W-:Y:S05]  /*6020*/  @!P1 BRA `(.L_x_442) ;  /* 0x0000011000009947 */ /* 0x000fea0003800000 */
[C---:B------:R-:W-:Y:S01]  /*6030*/  ISETP.GT.AND P0, PT, R2.reuse, RZ, PT ;  /* 0x000000ff0200720c */ /* 0x040fe20003f04270 */
[----:B------:R-:W-:Y:S01]  /*6040*/  BSSY B0, `(.L_x_443) ;  /* 0x000000d000007945 */ /* 0x000fe20003800000 */
[----:B------:R-:W-:Y:S01]  /*6050*/  IADD3 R3, R2, -0x1, RZ ;  /* 0xffffffff02037810 */ /* 0x000fe20007ffe0ff */
[----:B------:R-:W-:-:S10]  /*6060*/  IMAD.MOV.U32 R4, RZ, RZ, c[0x0][0x32c] ;  /* 0x0000cb00ff047624 */ /* 0x000fd400078e00ff */
[----:B------:R-:W-:Y:S05]  /*6070*/  @P0 BRA `(.L_x_444) ;  /* 0x0000006000000947 */ /* 0x000fea0003800000 */
[----:B------:R-:W-:Y:S01]  /*6080*/  ISETP.NE.AND P0, PT, R4, 0x1, PT ;  /* 0x000000010400780c */ /* 0x000fe20003f05270 */
[----:B------:R-:W-:-:S12]  /*6090*/  IMAD.MOV R2, RZ, RZ, -R2 ;  /* 0x000000ffff027224 */ /* 0x000fd800078e0a02 */
[----:B------:R-:W-:-:S05]  /*60a0*/  @P0 IMAD.HI.U32 R3, R2, c[0x0][0x330], RZ ;  /* 0x0000cc0002030a27 */ /* 0x000fca00078e00ff */
[----:B------:R-:W-:-:S04]  /*60b0*/  @P0 SHF.R.U32.HI R2, RZ, c[0x0][0x334], R3 ;  /* 0x0000cd00ff020a19 */ /* 0x000fc80000011603 */
[----:B------:R-:W-:Y:S01]  /*60c0*/  LOP3.LUT R3, RZ, R2, RZ, 0x33, !PT ;  /* 0x00000002ff037212 */ /* 0x000fe200078e33ff */
[----:B------:R-:W-:Y:S05]  /*60d0*/  BRA `(.L_x_445) ;  /* 0x0000003000007947 */ /* 0x000fea0003800000 */
.L_x_444:
[----:B------:R-:W-:-:S13]  /*60e0*/  ISETP.NE.AND P0, PT, R4, 0x1, PT ;  /* 0x000000010400780c */ /* 0x000fda0003f05270 */
[----:B------:R-:W-:-:S05]  /*60f0*/  @P0 IMAD.HI.U32 R2, R3, c[0x0][0x330], RZ ;  /* 0x0000cc0003020a27 */ /* 0x000fca00078e00ff */
[----:B------:R-:W-:Y:S02]  /*6100*/  @P0 SHF.R.U32.HI R3, RZ, c[0x0][0x334], R2 ;  /* 0x0000cd00ff030a19 */ /* 0x000fe40000011602 */
.L_x_445:
[----:B------:R-:W-:Y:S05]  /*6110*/  BSYNC B0 ;  /* 0x0000000000007941 */ /* 0x000fea0003800000 */
.L_x_443:
[----:B------:R-:W-:-:S05]  /*6120*/  IMAD R3, R3, R4, c[0x0][0x32c] ;  /* 0x0000cb0003037624 */ /* 0x000fca00078e0204 */
[----:B------:R-:W-:-:S04]  /*6130*/  IMNMX R0, R0, R3, PT ;  /* 0x0000000300007217 */ /* 0x000fc80003800200 */
.L_x_442:
[----:B------:R-:W-:-:S04]  /*6140*/  SHF.R.S32.HI R2, RZ, 0x1f, R0 ;  /* 0x0000001fff027819 */ /* 0x000fc80000011400 */
[----:B------:R-:W-:-:S04]  /*6150*/  LEA.HI R0, R2, R0, RZ, 0x6 ;  /* 0x0000000002007211 */ /* 0x000fc800078f30ff */
[----:B------:R-:W-:-:S04]  /*6160*/  SHF.R.S32.HI R0, RZ, 0x6, R0 ;  /* 0x00000006ff007819 */ /* 0x000fc80000011400 */
[----:B------:R-:W-:-:S04]  /*6170*/  IMNMX R227, R206, R0, !PT ;  /* 0x00000000cee37217 */ /* 0x000fc80007800200 */
[----:B------:R-:W-:-:S13]  /*6180*/  ISETP.GE.AND P0, PT, R203, R227, PT ;  /* 0x000000e3cb00720c */ /* 0x000fda0003f06270 */
[----:B------:R-:W-:Y:S05]  /*6190*/  @!P0 BRA `(.L_x_446) ;  /* 0x0000349000008947 */ /* 0x000fea0003800000 */
[----:B------:R-:W-:Y:S02]  /*61a0*/  MOV R126, R8 ;  /* 0x00000008007e7202 */ /* 0x000fe40000000f00 */
[----:B------:R-:W-:Y:S02]  /*61b0*/  MOV R125, R124 ;  /* 0x0000007c007d7202 */ /* 0x000fe40000000f00 */
[----:B------:R-:W-:-:S04]  /*61c0*/  MOV R204, R203 ;  /* 0x000000cb00cc7202 */ /* 0x000fc80000000f00 */
.L_x_455:
[----:B------:R-:W-:Y:S01]  /*61d0*/  ISETP.GT.AND P6, PT, R206, R204, PT ;  /* 0x000000ccce00720c */ /* 0x000fe20003fc4270 */
[----:B------:R-:W-:Y:S04]  /*61e0*/  DEPBAR.LE SB0, 0x0 ;  /* 0x000080000000791a */ /* 0x000fe80000000000 */
[----:B------:R-:W-:Y:S01]  /*61f0*/  WARPSYNC 0xffffffff ;  /* 0xffffffff00007948 */ /* 0x000fe20003800000 */
[----:B------:R-:W-:Y:S07]  /*6200*/  BAR.SYNC.DEFER_BLOCKING 0x0 ;  /* 0x0000000000007b1d */ /* 0x000fee0000010000 */
[----:B------:R-:W-:Y:S01]  /*6210*/  @!P6 SHF.R.S32.HI R0, RZ, 0x1f, R204 ;  /* 0x0000001fff00e819 */ /* 0x000fe200000114cc */
[----:B------:R-:W-:Y:S04]  /*6220*/  @!P6 IMAD.WIDE.U32 R4, R204, c[0x0][0x208], RZ ;  /* 0x00008200cc04ea25 */ /* 0x000fe800078e00ff */
[----:B------:R-:W-:Y:S02]  /*6230*/  @!P6 IMAD R0, R0, c[0x0][0x208], RZ ;  /* 0x000082000000ea24 */ /* 0x000fe400078e02ff */
[----:B------:R-:W-:Y:S02]  /*6240*/  @!P6 IMAD.MOV.U32 R3, RZ, RZ, c[0x0][0x208] ;  /* 0x00008200ff03e624 */ /* 0x000fe400078e00ff */
[----:B------:R-:W-:Y:S02]  /*6250*/  @!P6 IMAD R0, R204, c[0x0][0x20c], R0 ;  /* 0x00008300cc00ea24 */ /* 0x000fe400078e0200 */
[C---:B------:R-:W-:Y:S02]  /*6260*/  @!P6 IMAD.SHL.U32 R2, R4.reuse, 0x40, RZ ;  /* 0x000000400402e824 */ /* 0x040fe400078e00ff */
[----:B------:R-:W-:Y:S02]  /*6270*/  @!P6 IMAD.IADD R0, R5, 0x1, R0 ;  /* 0x000000010500e824 */ /* 0x000fe400078e0200 */
[----:B------:R-:W-:Y:S01]  /*6280*/  @!P6 IMAD.MOV.U32 R5, RZ, RZ, c[0x0][0x20c] ;  /* 0x00008300ff05e624 */ /* 0x000fe200078e00ff */
[C---:B------:R-:W-:Y:S01]  /*6290*/  @!P6 LEA R12, P0, R3.reuse, R2, 0x5 ;  /* 0x00000002030ce211 */ /* 0x040fe200078028ff */
[----:B------:R-:W-:Y:S01]  /*62a0*/  LDSM.16.M88.4 R32, [R187] ;  /* 0x00000000bb20783b */ /* 0x000fe20000000200 */
[----:B------:R-:W-:Y:S01]  /*62b0*/  @!P6 SHF.L.U64.HI R0, R4, 0x6, R0 ;  /* 0x000000060400e819 */ /* 0x000fe20000010200 */
[----:B------:R-:W-:Y:S02]  /*62c0*/  ULDC UR4, c[0x0][0x324] ;  /* 0x0000c90000047ab9 */ /* 0x000fe40000000800 */
[----:B------:R-:W-:Y:S01]  /*62d0*/  ULOP3.LUT UR4, URZ, UR4, URZ, 0x33, !UPT ;  /* 0x000000043f047292 */ /* 0x000fe2000f8e333f */
[----:B------:R-:W-:Y:S01]  /*62e0*/  @!P6 LEA.HI.X R3, R3, R0, R5, 0x5, P0 ;  /* 0x000000000303e211 */ /* 0x000fe200000f2c05 */
[----:B------:R-:W1:Y:S01]  /*62f0*/  LDSM.16.M88.4 R8, [R180] ;  /* 0x00000000b408783b */ /* 0x000e620000000200 */
[----:B------:R-:W-:Y:S04]  /*6300*/  @!P6 IADD3 R4, P0, R2, R210, RZ ;  /* 0x000000d20204e210 */ /* 0x000fe80007f1e0ff */
[----:B------:R-:W2:Y:S01]  /*6310*/  LDSM.16.M88.4 R16, [R180+0x800] ;  /* 0x00080000b410783b */ /* 0x000ea20000000200 */
[--C-:B------:R-:W-:Y:S01]  /*6320*/  @!P6 IMAD.X R5, R0, 0x1, R212.reuse, P0 ;  /* 0x000000010005e824 */ /* 0x100fe200000e06d4 */
[C---:B------:R-:W-:Y:S03]  /*6330*/  @!P6 LEA R22, P0, R4.reuse, c[0x0][0x1f8], 0x1 ;  /* 0x00007e000416ea11 */ /* 0x040fe600078008ff */
[----:B------:R-:W3:Y:S01]  /*6340*/  LDSM.16.M88.4 R24, [R180+0x1000] ;  /* 0x00100000b418783b */ /* 0x000ee20000000200 */
[----:B------:R-:W-:Y:S02]  /*6350*/  @!P6 LEA.HI.X R23, R4, c[0x0][0x1fc], R5, 0x1, P0 ;  /* 0x00007f000417ea11 */ /* 0x000fe400000f0c05 */
[----:B------:R-:W-:Y:S02]  /*6360*/  @!P6 IADD3 R6, P0, R210, 0x40, RZ ;  /* 0x00000040d206e810 */ /* 0x000fe40007f1e0ff */
[----:B------:R-:W4:Y:S03]  /*6370*/  LDSM.16.M88.4 R136, [R180+0x1800] ;  /* 0x00180000b488783b */ /* 0x000f260000000200 */
[--C-:B------:R-:W-:Y:S01]  /*6380*/  @!P6 IMAD.X R5, RZ, RZ, R212.reuse, P0 ;  /* 0x000000ffff05e224 */ /* 0x100fe200000e06d4 */
[----:B------:R-:W-:Y:S01]  /*6390*/  @!P6 IADD3 R4, P0, R2, R6, RZ ;  /* 0x000000060204e210 */ /* 0x000fe20007f1e0ff */
[----:B------:R-:W-:Y:S04]  /*63a0*/  LDSM.16.M88.4 R140, [R188] ;  /* 0x00000000bc8c783b */ /* 0x000fe80000000200 */
[----:B------:R-:W-:Y:S01]  /*63b0*/  @!P6 IMAD.X R7, R0, 0x1, R5, P0 ;  /* 0x000000010007e824 */ /* 0x000fe200000e0605 */
[C---:B------:R-:W-:Y:S01]  /*63c0*/  @!P6 LEA R162, P0, R4.reuse, c[0x0][0x1f8], 0x1 ;  /* 0x00007e0004a2ea11 */ /* 0x040fe200078008ff */
[----:B------:R-:W5:Y:S03]  /*63d0*/  LDSM.16.M88.4 R144, [R191] ;  /* 0x00000000bf90783b */ /* 0x000f660000000200 */
[----:B------:R-:W-:Y:S02]  /*63e0*/  @!P6 LEA.HI.X R163, R4, c[0x0][0x1fc], R7, 0x1, P0 ;  /* 0x00007f0004a3ea11 */ /* 0x000fe400000f0c07 */
[----:B------:R-:W-:Y:S01]  /*63f0*/  @!P6 IADD3 R4, P0, R210, 0x80, RZ ;  /* 0x00000080d204e810 */ /* 0x000fe20007f1e0ff */
[----:B------:R-:W2:Y:S04]  /*6400*/  LDSM.16.M88.4 R148, [R202] ;  /* 0x00000000ca94783b */ /* 0x000ea80000000200 */
[----:B------:R-:W-:Y:S01]  /*6410*/  @!P6 IMAD.X R13, RZ, RZ, R212, P0 ;  /* 0x000000ffff0de224 */ /* 0x000fe200000e06d4 */
[----:B------:R-:W-:Y:S01]  /*6420*/  @!P6 IADD3 R2, P0, R2, R4, RZ ;  /* 0x000000040202e210 */ /* 0x000fe20007f1e0ff */
[----:B------:R-:W3:Y:S04]  /*6430*/  LDSM.16.M88.4 R152, [R201] ;  /* 0x00000000c998783b */ /* 0x000ee80000000200 */
[----:B------:R-:W-:Y:S01]  /*6440*/  @!P6 IMAD.X R0, R0, 0x1, R13, P0 ;  /* 0x000000010000e824 */ /* 0x000fe200000e060d */
[C---:B------:R-:W-:Y:S01]  /*6450*/  @!P6 LEA R160, P0, R2.reuse, c[0x0][0x1f8], 0x1 ;  /* 0x00007e0002a0ea11 */ /* 0x040fe200078008ff */
[----:B------:R-:W3:Y:S03]  /*6460*/  LDSM.16.M88.4 R156, [R200] ;  /* 0x00000000c89c783b */ /* 0x000ee60000000200 */
[----:B------:R-:W-:Y:S02]  /*6470*/  @!P6 LEA.HI.X R161, R2, c[0x0][0x1fc], R0, 0x1, P0 ;  /* 0x00007f0002a1ea11 */ /* 0x000fe400000f0c00 */
[C---:B------:R-:W-:Y:S01]  /*6480*/  @!P6 IADD3 R2, P0, R12.reuse, R6, RZ ;  /* 0x000000060c02e210 */ /* 0x040fe20007f1e0ff */
[----:B------:R-:W-:Y:S01]  /*6490*/  @!PT LDS RZ, [RZ] ;  /* 0x00000000fffff984 */ /* 0x000fe20000000800 */
[----:B------:R-:W-:Y:S01]  /*64a0*/  @!PT LDS RZ, [RZ] ;  /* 0x00000000fffff984 */ /* 0x000fe20000000800 */
[----:B------:R-:W-:Y:S01]  /*64b0*/  @!PT LDS RZ, [RZ] ;  /* 0x00000000fffff984 */ /* 0x000fe20000000800 */
[----:B------:R3:W-:Y:S04]  /*64c0*/  @!P6 LDGSTS.E.BYPASS.LTC128B.128 [R205+0x100], [R22.64], !P5 ;  /* 0x0010000016cdefae */ /* 0x0007e8000e901d46 */
[C---:B------:R-:W-:Y:S01]  /*64d0*/  @!P6 IMAD.X R21, R3.reuse, 0x1, R5, P0 ;  /* 0x000000010315e824 */ /* 0x040fe200000e0605 */
[C---:B------:R-:W-:Y:S01]  /*64e0*/  @!P6 IADD3 R20, P0, R12.reuse, R4, RZ ;  /* 0x000000040c14e210 */ /* 0x040fe20007f1e0ff */
[----:B------:R3:W-:Y:S01]  /*64f0*/  @!P6 LDGSTS.E.BYPASS.LTC128B.128 [R205+0x2100], [R162.64], !P4 ;  /* 0x02100000a2cdefae */ /* 0x0007e2000e101d46 */
[C---:B-1----:R-:W-:Y:S03]  /*6500*/  HMMA.16816.F32 R4, R32.reuse, R8, RZ ;  /* 0x000000082004723c */ /* 0x042fe600000018ff */
[C---:B------:R-:W-:Y:S01]  /*6510*/  @!P6 IMAD.X R124, R3.reuse, 0x1, R13, P0 ;  /* 0x00000001037ce824 */ /* 0x040fe200000e060d */
[----:B------:R-:W-:Y:S01]  /*6520*/  @!P6 IADD3 R0, P0, R12, R210, RZ ;  /* 0x000000d20c00e210 */ /* 0x000fe20007f1e0ff */
[----:B------:R1:W-:Y:S03]  /*6530*/  @!P6 LDGSTS.E.BYPASS.LTC128B.128 [R205+0x4100], [R160.64], !P3 ;  /* 0x04100000a0cdefae */ /* 0x0003e6000d901d46 */
[C---:B------:R-:W-:Y:S01]  /*6540*/  HMMA.16816.F32 R8, R32.reuse, R10, RZ ;  /* 0x0000000a2008723c */ /* 0x040fe200000018ff */
[----:B------:R-:W-:Y:S03]  /*6550*/  @!P6 IMAD.X R3, R3, 0x1, R212, P0 ;  /* 0x000000010303e824 */ /* 0x000fe600000e06d4 */
[C---:B------:R-:W-:Y:S04]  /*6560*/  @!P6 LEA R28, P0, R0.reuse, c[0x0][0x1f8], 0x1 ;  /* 0x00007e00001cea11 */ /* 0x040fe800078008ff */
[C---:B--2---:R-:W-:Y:S01]  /*6570*/  HMMA.16816.F32 R12, R32.reuse, R16, RZ ;  /* 0x00000010200c723c */ /* 0x044fe200000018ff */
[----:B------:R-:W-:Y:S03]  /*6580*/  @!P6 LEA.HI.X R29, R0, c[0x0][0x1fc], R3, 0x1, P0 ;  /* 0x00007f00001dea11 */ /* 0x000fe600000f0c03 */
[C---:B------:R-:W-:Y:S02]  /*6590*/  @!P6 LEA R30, P0, R2.reuse, c[0x0][0x1f8], 0x1 ;  /* 0x00007e00021eea11 */ /* 0x040fe400078008ff */
[----:B------:R4:W-:Y:S02]  /*65a0*/  @!P6 LDGSTS.E.BYPASS.LTC128B.128 [R205+0x1100], [R28.64], !P5 ;  /* 0x011000001ccdefae */ /* 0x0009e4000e901d46 */
[C---:B------:R-:W-:Y:S01]  /*65b0*/  HMMA.16816.F32 R16, R32.reuse, R18, RZ ;  /* 0x000000122010723c */ /* 0x040fe200000018ff */
[----:B------:R-:W-:Y:S03]  /*65c0*/  @!P6 LEA.HI.X R31, R2, c[0x0][0x1fc], R21, 0x1, P0 ;  /* 0x00007f00021fea11 */ /* 0x000fe600000f0c15 */
[C---:B------:R-:W-:Y:S02]  /*65d0*/  @!P6 LEA R2, P0, R20.reuse, c[0x0][0x1f8], 0x1 ;  /* 0x00007e001402ea11 */ /* 0x040fe400078008ff */
[----:B------:R4:W-:Y:S02]  /*65e0*/  @!P6 LDGSTS.E.BYPASS.LTC128B.128 [R205+0x3100], [R30.64], !P4 ;  /* 0x031000001ecdefae */ /* 0x0009e4000e101d46 */
[----:B------:R-:W-:Y:S02]  /*65f0*/  @!P6 LEA.HI.X R3, R20, c[0x0][0x1fc], R124, 0x1, P0 ;  /* 0x00007f001403ea11 */ /* 0x000fe400000f0c7c */
[C---:B---3--:R-:W-:Y:S03]  /*6600*/  HMMA.16816.F32 R20, R32.reuse, R24, RZ ;  /* 0x000000182014723c */ /* 0x048fe600000018ff */
[----:B------:R2:W-:Y:S01]  /*6610*/  @!P6 LDGSTS.E.BYPASS.LTC128B.128 [R205+0x5100], [R2.64], !P3 ;  /* 0x0510000002cdefae */ /* 0x0005e2000d901d46 */
[C---:B------:R-:W-:Y:S04]  /*6620*/  ISETP.GT.AND P6, PT, R204.reuse, R206, PT ;  /* 0x000000cecc00720c */ /* 0x040fe80003fc4270 */
[C---:B------:R-:W-:Y:S01]  /*6630*/  HMMA.16816.F32 R24, R32.reuse, R26, RZ ;  /* 0x0000001a2018723c */ /* 0x040fe200000018ff */
[----:B-1----:R-:W-:Y:S05]  /*6640*/  LDSM.16.M88.4 R160, [R190] ;  /* 0x00000000bea0783b */ /* 0x002fea0000000200 */
[----:B------:R-:W0:Y:S03]  /*6650*/  LDGDEPBAR ;  /* 0x00000000000079af */ /* 0x000e260000000000 */
[----:B------:R-:W-:Y:S02]  /*6660*/  @P6 IMAD.MOV.U32 R127, RZ, RZ, c[0x0][0x1e4] ;  /* 0x00007900ff7f6624 */ /* 0x000fe400078e00ff */
[----:B------:R-:W1:Y:S01]  /*6670*/  LDSM.16.M88.4 R164, [R186] ;  /* 0x00000000baa4783b */ /* 0x000e620000000200 */
[----:B------:R-:W-:Y:S01]  /*6680*/  @P6 IMAD.MOV.U32 R124, RZ, RZ, c[0x0][0x1e0] ;  /* 0x00007800ff7c6624 */ /* 0x000fe200078e00ff */
[C---:B----4-:R-:W-:Y:S03]  /*6690*/  HMMA.16816.F32 R28, R32.reuse, R136, RZ ;  /* 0x00000088201c723c */ /* 0x050fe600000018ff */
[----:B------:R-:W-:Y:S05]  /*66a0*/  LDSM.16.M88.4 R168, [R186+0x1800] ;  /* 0x00180000baa8783b */ /* 0x000fea0000000200 */
[----:B------:R-:W-:Y:S01]  /*66b0*/  LDSM.16.M88.4 R172, [R189] ;  /* 0x00000000bdac783b */ /* 0x000fe20000000200 */
[----:B--2---:R-:W-:Y:S01]  /*66c0*/  @P6 IADD3 R2, R204, -0x1, RZ ;  /* 0xffffffffcc026810 */ /* 0x004fe20007ffe0ff */
[----:B------:R-:W-:Y:S03]  /*66d0*/  HMMA.16816.F32 R32, R32, R138, RZ ;  /* 0x0000008a2020723c */ /* 0x000fe600000018ff */
[----:B------:R-:W2:Y:S01]  /*66e0*/  LDSM.16.M88.4 R136, [R186+0x800] ;  /* 0x00080000ba88783b */ /* 0x000ea20000000200 */
[----:B------:R-:W-:Y:S04]  /*66f0*/  @P6 SHF.R.S32.HI R0, RZ, 0x1f, R2 ;  /* 0x0000001fff006819 */ /* 0x000fe80000011402 */
[C---:B-----5:R-:W-:Y:S01]  /*6700*/  HMMA.16816.F32 R4, R140.reuse, R144, R4 ;  /* 0x000000908c04723c */ /* 0x060fe20000001804 */
[----:B------:R-:W-:Y:S04]  /*6710*/  LDSM.16.M88.4 R176, [R183] ;  /* 0x00000000b7b0783b */ /* 0x000fe80000000200 */
[----:B------:R-:W-:Y:S03]  /*6720*/  @P6 IMAD R0, R0, c[0x0][0x1e0], RZ ;  /* 0x0000780000006a24 */ /* 0x000fe600078e02ff */
[C---:B------:R-:W-:Y:S01]  /*6730*/  HMMA.16816.F32 R8, R140.reuse, R146, R8 ;  /* 0x000000928c08723c */ /* 0x040fe20000001808 */
[----:B------:R-:W3:Y:S03]  /*6740*/  LDSM.16.M88.4 R144, [R186+0x1000] ;  /* 0x00100000ba90783b */ /* 0x000ee60000000200 */
[C---:B------:R-:W-:Y:S02]  /*6750*/  @P6 IMAD R0, R2.reuse, c[0x0][0x1e4], R0 ;  /* 0x0000790002006a24 */ /* 0x040fe400078e0200 */
[----:B------:R-:W-:Y:S02]  /*6760*/  @P6 IMAD.WIDE.U32 R2, R2, c[0x0][0x1e0], RZ ;  /* 0x0000780002026a25 */ /* 0x000fe400078e00ff */
[C---:B------:R-:W-:Y:S04]  /*6770*/  HMMA.16816.F32 R12, R140.reuse, R148, R12 ;  /* 0x000000948c0c723c */ /* 0x040fe8000000180c */
[----:B------:R-:W-:Y:S02]  /*6780*/  @P6 IMAD.IADD R3, R3, 0x1, R0 ;  /* 0x0000000103036824 */ /* 0x000fe400078e0200 */
[C---:B------:R-:W-:Y:S02]  /*6790*/  @P6 IMAD.SHL.U32 R0, R2.reuse, 0x40, RZ ;  /* 0x0000004002006824 */ /* 0x040fe400078e00ff */
[C---:B------:R-:W-:Y:S01]  /*67a0*/  HMMA.16816.F32 R16, R140.reuse, R150, R16 ;  /* 0x000000968c10723c */ /* 0x040fe20000001810 */
[----:B------:R-:W-:Y:S03]  /*67b0*/  LDSM.16.M88.4 R148, [R183+0x1000] ;  /* 0x00100000b794783b */ /* 0x000fe60000000200 */
[----:B------:R-:W-:Y:S02]  /*67c0*/  @P6 SHF.L.U64.HI R2, R2, 0x6, R3 ;  /* 0x0000000602026819 */ /* 0x000fe40000010203 */
[C---:B------:R-:W-:Y:S02]  /*67d0*/  @P6 LEA R3, P0, R124.reuse, R0, 0x5 ;  /* 0x000000007c036211 */ /* 0x040fe400078028ff */
[C---:B------:R-:W-:Y:S04]  /*67e0*/  HMMA.16816.F32 R20, R140.reuse, R152, R20 ;  /* 0x000000988c14723c */ /* 0x040fe80000001814 */
[----:B------:R-:W-:Y:S02]  /*67f0*/  @P6 LEA.HI.X R124, R124, R2, R127, 0x5, P0 ;  /* 0x000000027c7c6211 */ /* 0x000fe400000f2c7f */
[----:B------:R-:W-:Y:S02]  /*6800*/  @P6 IADD3 R127, P0, R0, R208, RZ ;  /* 0x000000d0007f6210 */ /* 0x000fe40007f1e0ff */
[C---:B------:R-:W-:Y:S01]  /*6810*/  HMMA.16816.F32 R24, R140.reuse, R154, R24 ;  /* 0x0000009a8c18723c */ /* 0x040fe20000001818 */
[----:B------:R-:W-:Y:S07]  /*6820*/  LDSM.16.M88.4 R152, [R180+0x2000] ;  /* 0x00200000b498783b */ /* 0x000fee0000000200 */
[C---:B------:R-:W-:Y:S08]  /*6830*/  HMMA.16816.F32 R28, R140.reuse, R156, R28 ;  /* 0x0000009c8c1c723c */ /* 0x040ff0000000181c */
[----:B------:R-:W-:Y:S01]  /*6840*/  HMMA.16816.F32 R32, R140, R158, R32 ;  /* 0x0000009e8c20723c */ /* 0x000fe20000001820 */
[----:B------:R-:W4:Y:S05]  /*6850*/  LDSM.16.M88.4 R140, [R183+0x800] ;  /* 0x00080000b78c783b */ /* 0x000f2a0000000200 */
[----:B------:R-:W-:Y:S02]  /*6860*/  LDSM.16.M88.4 R156, [R180+0x2800] ;  /* 0x00280000b49c783b */ /* 0x000fe40000000200 */
[C---:B-1----:R-:W-:Y:S08]  /*6870*/  HMMA.16816.F32 R4, R160.reuse, R164, R4 ;  /* 0x000000a4a004723c */ /* 0x042ff00000001804 */
[C---:B------:R-:W-:Y:S01]  /*6880*/  HMMA.16816.F32 R8, R160.reuse, R166, R8 ;  /* 0x000000a6a008723c */ /* 0x040fe20000001808 */
[----:B------:R-:W-:Y:S07]  /*6890*/  LDSM.16.M88.4 R164, [R199] ;  /* 0x00000000c7a4783b */ /* 0x000fee0000000200 */
[C---:B--2---:R-:W-:Y:S08]  /*68a0*/  HMMA.16816.F32 R12, R160.reuse, R136, R12 ;  /* 0x00000088a00c723c */ /* 0x044ff0000000180c */
[C---:B------:R-:W-:Y:S01]  /*68b0*/  HMMA.16816.F32 R16, R160.reuse, R138, R16 ;  /* 0x0000008aa010723c */ /* 0x040fe20000001810 */
[----:B------:R-:W1:Y:S07]  /*68c0*/  LDSM.16.M88.4 R136, [R183+0x1800] ;  /* 0x00180000b788783b */ /* 0x000e6e0000000200 */
[C---:B---3--:R-:W-:Y:S08]  /*68d0*/  HMMA.16816.F32 R20, R160.reuse, R144, R20 ;  /* 0x00000090a014723c */ /* 0x048ff00000001814 */
[C---:B------:R-:W-:Y:S01]  /*68e0*/  HMMA.16816.F32 R24, R160.reuse, R146, R24 ;  /* 0x00000092a018723c */ /* 0x040fe20000001818 */
[----:B------:R-:W2:Y:S07]  /*68f0*/  LDSM.16.M88.4 R144, [R187+0x4000] ;  /* 0x00400000bb90783b */ /* 0x000eae0000000200 */
[C---:B------:R-:W-:Y:S08]  /*6900*/  HMMA.16816.F32 R28, R160.reuse, R168, R28 ;  /* 0x000000a8a01c723c */ /* 0x040ff0000000181c */
[----:B------:R-:W-:Y:S01]  /*6910*/  HMMA.16816.F32 R32, R160, R170, R32 ;  /* 0x000000aaa020723c */ /* 0x000fe20000001820 */
[----:B------:R-:W3:Y:S05]  /*6920*/  LDSM.16.M88.4 R160, [R180+0x3000] ;  /* 0x00300000b4a0783b */ /* 0x000eea0000000200 */
[----:B------:R-:W-:Y:S02]  /*6930*/  LDSM.16.M88.4 R168, [R180+0x4000] ;  /* 0x00400000b4a8783b */ /* 0x000fe40000000200 */
[C---:B------:R-:W-:Y:S08]  /*6940*/  HMMA.16816.F32 R4, R172.reuse, R176, R4 ;  /* 0x000000b0ac04723c */ /* 0x040ff00000001804 */
[C---:B------:R-:W-:Y:S08]  /*6950*/  HMMA.16816.F32 R8, R172.reuse, R178, R8 ;  /* 0x000000b2ac08723c */ /* 0x040ff00000001808 */
[C---:B----4-:R-:W-:Y:S08]  /*6960*/  HMMA.16816.F32 R12, R172.reuse, R140, R12 ;  /* 0x0000008cac0c723c */ /* 0x050ff0000000180c */
[C---:B------:R-:W-:Y:S01]  /*6970*/  HMMA.16816.F32 R16, R172.reuse, R142, R16 ;  /* 0x0000008eac10723c */ /* 0x040fe20000001810 */
[----:B------:R-:W4:Y:S07]  /*6980*/  LDSM.16.M88.4 R140, [R180+0x3800] ;  /* 0x00380000b48c783b */ /* 0x000f2e0000000200 */
[C---:B------:R-:W-:Y:S08]  /*6990*/  HMMA.16816.F32 R20, R172.reuse, R148, R20 ;  /* 0x00000094ac14723c */ /* 0x040ff00000001814 */
[C---:B------:R-:W-:Y:S01]  /*69a0*/  HMMA.16816.F32 R24, R172.reuse, R150, R24 ;  /* 0x00000096ac18723c */ /* 0x040fe20000001818 */
[----:B------:R-:W5:Y:S07]  /*69b0*/  LDSM.16.M88.4 R148, [R188+0x4000] ;  /* 0x00400000bc94783b */ /* 0x000f6e0000000200 */
[C---:B-1----:R-:W-:Y:S08]  /*69c0*/  HMMA.16816.F32 R28, R172.reuse, R136, R28 ;  /* 0x00000088ac1c723c */ /* 0x042ff0000000181c */
[----:B------:R-:W-:Y:S01]  /*69d0*/  HMMA.16816.F32 R32, R172, R138, R32 ;  /* 0x0000008aac20723c */ /* 0x000fe20000001820 */
[----:B------:R-:W1:Y:S07]  /*69e0*/  LDSM.16.M88.4 R136, [R198] ;  /* 0x00000000c688783b */ /* 0x000e6e0000000200 */
[C---:B--2---:R-:W-:Y:S08]  /*69f0*/  HMMA.16816.F32 R4, R144.reuse, R152, R4 ;  /* 0x000000989004723c */ /* 0x044ff00000001804 */
[C---:B------:R-:W-:Y:S01]  /*6a00*/  HMMA.16816.F32 R8, R144.reuse, R154, R8 ;  /* 0x0000009a9008723c */ /* 0x040fe20000001808 */
[----:B------:R-:W2:Y:S07]  /*6a10*/  LDSM.16.M88.4 R152, [R197] ;  /* 0x00000000c598783b */ /* 0x000eae0000000200 */
[C---:B------:R-:W-:Y:S08]  /*6a20*/  HMMA.16816.F32 R12, R144.reuse, R156, R12 ;  /* 0x0000009c900c723c */ /* 0x040ff0000000180c */
[C---:B------:R-:W-:Y:S01]  /*6a30*/  HMMA.16816.F32 R16, R144.reuse, R158, R16 ;  /* 0x0000009e9010723c */ /* 0x040fe20000001810 */
[----:B------:R-:W-:Y:S07]  /*6a40*/  LDSM.16.M88.4 R156, [R186+0x2000] ;  /* 0x00200000ba9c783b */ /* 0x000fee0000000200 */
[C---:B---3--:R-:W-:Y:S08]  /*6a50*/  HMMA.16816.F32 R20, R144.reuse, R160, R20 ;  /* 0x000000a09014723c */ /* 0x048ff00000001814 */
[C---:B------:R-:W-:Y:S01]  /*6a60*/  HMMA.16816.F32 R24, R144.reuse, R162, R24 ;  /* 0x000000a29018723c */ /* 0x040fe20000001818 */
[----:B------:R-:W-:Y:S07]  /*6a70*/  LDSM.16.M88.4 R160, [R186+0x2800] ;  /* 0x00280000baa0783b */ /* 0x000fee0000000200 */
[C---:B----4-:R-:W-:Y:S08]  /*6a80*/  HMMA.16816.F32 R28, R144.reuse, R140, R28 ;  /* 0x0000008c901c723c */ /* 0x050ff0000000181c */
[----:B------:R-:W-:Y:S01]  /*6a90*/  HMMA.16816.F32 R32, R144, R142, R32 ;  /* 0x0000008e9020723c */ /* 0x000fe20000001820 */
[----:B------:R-:W3:Y:S05]  /*6aa0*/  LDSM.16.M88.4 R140, [R196] ;  /* 0x00000000c48c783b */ /* 0x000eea0000000200 */
[----:B------:R-:W4:Y:S02]  /*6ab0*/  LDSM.16.M88.4 R144, [R190+0x4000] ;  /* 0x00400000be90783b */ /* 0x000f240000000200 */
[C---:B-----5:R-:W-:Y:S08]  /*6ac0*/  HMMA.16816.F32 R4, R148.reuse, R164, R4 ;  /* 0x000000a49404723c */ /* 0x060ff00000001804 */
[C---:B------:R-:W-:Y:S01]  /*6ad0*/  HMMA.16816.F32 R8, R148.reuse, R166, R8 ;  /* 0x000000a69408723c */ /* 0x040fe20000001808 */
[----:B------:R-:W5:Y:S07]  /*6ae0*/  LDSM.16.M88.4 R164, [R186+0x3000] ;  /* 0x00300000baa4783b */ /* 0x000f6e0000000200 */
[C---:B-1----:R-:W-:Y:S08]  /*6af0*/  HMMA.16816.F32 R12, R148.reuse, R136, R12 ;  /* 0x00000088940c723c */ /* 0x042ff0000000180c */
[C---:B------:R-:W-:Y:S01]  /*6b00*/  HMMA.16816.F32 R16, R148.reuse, R138, R16 ;  /* 0x0000008a9410723c */ /* 0x040fe20000001810 */
[----:B------:R-:W1:Y:S07]  /*6b10*/  LDSM.16.M88.4 R136, [R186+0x3800] ;  /* 0x00380000ba88783b */ /* 0x000e6e0000000200 */
[C---:B--2---:R-:W-:Y:S08]  /*6b20*/  HMMA.16816.F32 R20, R148.reuse, R152, R20 ;  /* 0x000000989414723c */ /* 0x044ff00000001814 */
[C---:B------:R-:W-:Y:S01]  /*6b30*/  HMMA.16816.F32 R24, R148.reuse, R154, R24 ;  /* 0x0000009a9418723c */ /* 0x040fe20000001818 */
[----:B------:R-:W-:Y:S07]  /*6b40*/  LDSM.16.M88.4 R152, [R183+0x2800] ;  /* 0x00280000b798783b */ /* 0x000fee0000000200 */
[C---:B---3--:R-:W-:Y:S08]  /*6b50*/  HMMA.16816.F32 R28, R148.reuse, R140, R28 ;  /* 0x0000008c941c723c */ /* 0x048ff0000000181c */
[----:B------:R-:W-:Y:S01]  /*6b60*/  HMMA.16816.F32 R32, R148, R142, R32 ;  /* 0x0000008e9420723c */ /* 0x000fe20000001820 */
[----:B------:R-:W-:Y:S05]  /*6b70*/  LDSM.16.M88.4 R140, [R189+0x4000] ;  /* 0x00400000bd8c783b */ /* 0x000fea0000000200 */
[----:B------:R-:W2:Y:S02]  /*6b80*/  LDSM.16.M88.4 R148, [R183+0x2000] ;  /* 0x00200000b794783b */ /* 0x000ea40000000200 */
[C---:B----4-:R-:W-:Y:S08]  /*6b90*/  HMMA.16816.F32 R4, R144.reuse, R156, R4 ;  /* 0x0000009c9004723c */ /* 0x050ff00000001804 */
[C---:B------:R-:W-:Y:S01]  /*6ba0*/  HMMA.16816.F32 R8, R144.reuse, R158, R8 ;  /* 0x0000009e9008723c */ /* 0x040fe20000001808 */
[----:B------:R-:W3:Y:S07]  /*6bb0*/  LDSM.16.M88.4 R156, [R183+0x3000] ;  /* 0x00300000b79c783b */ /* 0x000eee0000000200 */
[C---:B------:R-:W-:Y:S08]  /*6bc0*/  HMMA.16816.F32 R12, R144.reuse, R160, R12 ;  /* 0x000000a0900c723c */ /* 0x040ff0000000180c */
[C---:B------:R-:W-:Y:S01]  /*6bd0*/  HMMA.16816.F32 R16, R144.reuse, R162, R16 ;  /* 0x000000a29010723c */ /* 0x040fe20000001810 */
[----:B------:R-:W4:Y:S07]  /*6be0*/  LDSM.16.M88.4 R160, [R183+0x3800] ;  /* 0x00380000b7a0783b */ /* 0x000f2e0000000200 */
[C---:B-----5:R-:W-:Y:S08]  /*6bf0*/  HMMA.16816.F32 R20, R144.reuse, R164, R20 ;  /* 0x000000a49014723c */ /* 0x060ff00000001814 */
[C---:B------:R-:W-:Y:S01]  /*6c00*/  HMMA.16816.F32 R24, R144.reuse, R166, R24 ;  /* 0x000000a69018723c */ /* 0x040fe20000001818 */
[----:B------:R-:W5:Y:S07]  /*6c10*/  LDSM.16.M88.4 R164, [R187+0x8000] ;  /* 0x00800000bba4783b */ /* 0x000f6e0000000200 */
[C---:B-1----:R-:W-:Y:S08]  /*6c20*/  HMMA.16816.F32 R28, R144.reuse, R136, R28 ;  /* 0x00000088901c723c */ /* 0x042ff0000000181c */
[----:B------:R-:W-:Y:S01]  /*6c30*/  HMMA.16816.F32 R32, R144, R138, R32 ;  /* 0x0000008a9020723c */ /* 0x000fe20000001820 */
[----:B------:R-:W1:Y:S05]  /*6c40*/  LDSM.16.M88.4 R136, [R180+0x4800] ;  /* 0x00480000b488783b */ /* 0x000e6a0000000200 */
[----:B------:R-:W1:Y:S02]  /*6c50*/  LDSM.16.M88.4 R144, [R180+0x5000] ;  /* 0x00500000b490783b */ /* 0x000e640000000200 */
[C---:B--2---:R-:W-:Y:S08]  /*6c60*/  HMMA.16816.F32 R4, R140.reuse, R148, R4 ;  /* 0x000000948c04723c */ /* 0x044ff00000001804 */
[C---:B------:R-:W-:Y:S01]  /*6c70*/  HMMA.16816.F32 R8, R140.reuse, R150, R8 ;  /* 0x000000968c08723c */ /* 0x040fe20000001808 */
[----:B------:R-:W-:Y:S07]  /*6c80*/  LDSM.16.M88.4 R148, [R188+0x8000] ;  /* 0x00800000bc94783b */ /* 0x000fee0000000200 */
[C---:B------:R-:W-:Y:S08]  /*6c90*/  HMMA.16816.F32 R12, R140.reuse, R152, R12 ;  /* 0x000000988c0c723c */ /* 0x040ff0000000180c */
[C---:B------:R-:W-:Y:S01]  /*6ca0*/  HMMA.16816.F32 R16, R140.reuse, R154, R16 ;  /* 0x0000009a8c10723c */ /* 0x040fe20000001810 */
[----:B------:R-:W-:Y:S07]  /*6cb0*/  LDSM.16.M88.4 R152, [R195] ;  /* 0x00000000c398783b */ /* 0x000fee0000000200 */
[C---:B---3--:R-:W-:Y:S08]  /*6cc0*/  HMMA.16816.F32 R20, R140.reuse, R156, R20 ;  /* 0x0000009c8c14723c */ /* 0x048ff00000001814 */
[C---:B------:R-:W-:Y:S01]  /*6cd0*/  HMMA.16816.F32 R24, R140.reuse, R158, R24 ;  /* 0x0000009e8c18723c */ /* 0x040fe20000001818 */
[----:B------:R-:W-:Y:S07]  /*6ce0*/  LDSM.16.M88.4 R156, [R194] ;  /* 0x00000000c29c783b */ /* 0x000fee0000000200 */
[C---:B----4-:R-:W-:Y:S08]  /*6cf0*/  HMMA.16816.F32 R28, R140.reuse, R160, R28 ;  /* 0x000000a08c1c723c */ /* 0x050ff0000000181c */
[----:B------:R-:W-:Y:S01]  /*6d00*/  HMMA.16816.F32 R32, R140, R162, R32 ;  /* 0x000000a28c20723c */ /* 0x000fe20000001820 */
[----:B------:R-:W2:Y:S05]  /*6d10*/  LDSM.16.M88.4 R140, [R180+0x5800] ;  /* 0x00580000b48c783b */ /* 0x000eaa0000000200 */
[----:B------:R-:W3:Y:S02]  /*6d20*/  LDSM.16.M88.4 R160, [R193] ;  /* 0x00000000c1a0783b */ /* 0x000ee40000000200 */
[C---:B-----5:R-:W-:Y:S08]  /*6d30*/  HMMA.16816.F32 R4, R164.reuse, R168, R4 ;  /* 0x000000a8a404723c */ /* 0x060ff00000001804 */
[C---:B------:R-:W-:Y:S01]  /*6d40*/  HMMA.16816.F32 R8, R164.reuse, R170, R8 ;  /* 0x000000aaa408723c */ /* 0x040fe20000001808 */
[----:B------:R-:W-:Y:S07]  /*6d50*/  LDSM.16.M88.4 R168, [R186+0x4000] ;  /* 0x00400000baa8783b */ /* 0x000fee0000000200 */
[C---:B-1----:R-:W-:Y:S08]  /*6d60*/  HMMA.16816.F32 R12, R164.reuse, R136, R12 ;  /* 0x00000088a40c723c */ /* 0x042ff0000000180c */
[C---:B------:R-:W-:Y:S01]  /*6d70*/  HMMA.16816.F32 R16, R164.reuse, R138, R16 ;  /* 0x0000008aa410723c */ /* 0x040fe20000001810 */
[----:B------:R-:W1:Y:S07]  /*6d80*/  LDSM.16.M88.4 R136, [R192] ;  /* 0x00000000c088783b */ /* 0x000e6e0000000200 */
[C---:B------:R-:W-:Y:S08]  /*6d90*/  HMMA.16816.F32 R20, R164.reuse, R144, R20 ;  /* 0x00000090a414723c */ /* 0x040ff00000001814 */
[C---:B------:R-:W-:Y:S01]  /*6da0*/  HMMA.16816.F32 R24, R164.reuse, R146, R24 ;  /* 0x00000092a418723c */ /* 0x040fe20000001818 */
[----:B------:R-:W4:Y:S07]  /*6db0*/  LDSM.16.M88.4 R144, [R190+0x8000] ;  /* 0x00800000be90783b */ /* 0x000f2e0000000200 */
[C---:B--2---:R-:W-:Y:S08]  /*6dc0*/  HMMA.16816.F32 R28, R164.reuse, R140, R28 ;  /* 0x0000008ca41c723c */ /* 0x044ff0000000181c */
[----:B------:R-:W-:Y:S01]  /*6dd0*/  HMMA.16816.F32 R32, R164, R142, R32 ;  /* 0x0000008ea420723c */ /* 0x000fe20000001820 */
[----:B------:R-:W2:Y:S07]  /*6de0*/  LDSM.16.M88.4 R140, [R186+0x4800] ;  /* 0x00480000ba8c783b */ /* 0x000eae0000000200 */
[C---:B------:R-:W-:Y:S08]  /*6df0*/  HMMA.16816.F32 R4, R148.reuse, R152, R4 ;  /* 0x000000989404723c */ /* 0x040ff00000001804 */
[C---:B------:R-:W-:Y:S01]  /*6e00*/  HMMA.16816.F32 R8, R148.reuse, R154, R8 ;  /* 0x0000009a9408723c */ /* 0x040fe20000001808 */
[----:B------:R-:W-:Y:S07]  /*6e10*/  LDSM.16.M88.4 R152, [R183+0x4000] ;  /* 0x00400000b798783b */ /* 0x000fee0000000200 */
[C---:B------:R-:W-:Y:S08]  /*6e20*/  HMMA.16816.F32 R12, R148.reuse, R156, R12 ;  /* 0x0000009c940c723c */ /* 0x040ff0000000180c */
[C---:B------:R-:W-:Y:S08]  /*6e30*/  HMMA.16816.F32 R16, R148.reuse, R158, R16 ;  /* 0x0000009e9410723c */ /* 0x040ff00000001810 */
[C---:B---3--:R-:W-:Y:S08]  /*6e40*/  HMMA.16816.F32 R20, R148.reuse, R160, R20 ;  /* 0x000000a09414723c */ /* 0x048ff00000001814 */
[C---:B------:R-:W-:Y:S08]  /*6e50*/  HMMA.16816.F32 R24, R148.reuse, R162, R24 ;  /* 0x000000a29418723c */ /* 0x040ff00000001818 */
[C---:B-1----:R-:W-:Y:S08]  /*6e60*/  HMMA.16816.F32 R28, R148.reuse, R136, R28 ;  /* 0x00000088941c723c */ /* 0x042ff0000000181c */
[----:B------:R-:W-:Y:S01]  /*6e70*/  HMMA.16816.F32 R32, R148, R138, R32 ;  /* 0x0000008a9420723c */ /* 0x000fe20000001820 */
[----:B------:R-:W1:Y:S05]  /*6e80*/  LDSM.16.M88.4 R136, [R186+0x5000] ;  /* 0x00500000ba88783b */ /* 0x000e6a0000000200 */
[----:B------:R-:W3:Y:S02]  /*6e90*/  LDSM.16.M88.4 R148, [R186+0x5800] ;  /* 0x00580000ba94783b */ /* 0x000ee40000000200 */
[C---:B----4-:R-:W-:Y:S08]  /*6ea0*/  HMMA.16816.F32 R4, R144.reuse, R168, R4 ;  /* 0x000000a89004723c */ /* 0x050ff00000001804 */
[C---:B------:R-:W-:Y:S08]  /*6eb0*/  HMMA.16816.F32 R8, R144.reuse, R170, R8 ;  /* 0x000000aa9008723c */ /* 0x040ff00000001808 */
[C---:B--2---:R-:W-:Y:S08]  /*6ec0*/  HMMA.16816.F32 R12, R144.reuse, R140, R12 ;  /* 0x0000008c900c723c */ /* 0x044ff0000000180c */
[C---:B------:R-:W-:Y:S01]  /*6ed0*/  HMMA.16816.F32 R16, R144.reuse, R142, R16 ;  /* 0x0000008e9010723c */ /* 0x040fe20000001810 */
[----:B------:R-:W2:Y:S07]  /*6ee0*/  LDSM.16.M88.4 R140, [R189+0x8000] ;  /* 0x00800000bd8c783b */ /* 0x000eae0000000200 */
[C---:B-1----:R-:W-:Y:S07]  /*6ef0*/  HMMA.16816.F32 R20, R144.reuse, R136, R20 ;  /* 0x000000889014723c */ /* 0x042fee0000001814 */
[--C-:B------:R-:W-:Y:S01]  /*6f00*/  @P6 IMAD.X R136, R2, 0x1, R207.reuse, P0 ;  /* 0x0000000102886824 */ /* 0x100fe200000e06cf */
[C---:B------:R-:W-:Y:S04]  /*6f10*/  HMMA.16816.F32 R24, R144.reuse, R138, R24 ;  /* 0x0000008a9018723c */ /* 0x040fe80000001818 */
[C---:B------:R-:W-:Y:S04]  /*6f20*/  @P6 LEA R164, P0, R127.reuse, c[0x0][0x1c8], 0x1 ;  /* 0x000072007fa46a11 */ /* 0x040fe800078008ff */
[C---:B---3--:R-:W-:Y:S04]  /*6f30*/  HMMA.16816.F32 R28, R144.reuse, R148, R28 ;  /* 0x00000094901c723c */ /* 0x048fe8000000181c */
[----:B------:R-:W-:Y:S02]  /*6f40*/  @P6 LEA.HI.X R165, R127, c[0x0][0x1cc], R136, 0x1, P0 ;  /* 0x000073007fa56a11 */ /* 0x000fe400000f0c88 */
[----:B------:R-:W1:Y:S01]  /*6f50*/  LDSM.16.M88.4 R136, [R183+0x4800] ;  /* 0x00480000b788783b */ /* 0x000e620000000200 */
[----:B------:R-:W-:Y:S01]  /*6f60*/  @P6 IADD3 R160, P0, R208, 0x40, RZ ;  /* 0x00000040d0a06810 */ /* 0x000fe20007f1e0ff */
[----:B------:R-:W-:Y:S03]  /*6f70*/  HMMA.16816.F32 R32, R144, R150, R32 ;  /* 0x000000969020723c */ /* 0x000fe60000001820 */
[----:B------:R-:W3:Y:S01]  /*6f80*/  LDSM.16.M88.4 R144, [R183+0x5000] ;  /* 0x00500000b790783b */ /* 0x000ee20000000200 */
[----:B------:R-:W-:Y:S01]  /*6f90*/  @P6 IMAD.X R157, RZ, RZ, R207, P0 ;  /* 0x000000ffff9d6224 */ /* 0x000fe200000e06cf */
[-C--:B------:R-:W-:Y:S03]  /*6fa0*/  @P6 IADD3 R127, P0, R0, R160.reuse, RZ ;  /* 0x000000a0007f6210 */ /* 0x080fe60007f1e0ff */
[C---:B--2---:R-:W-:Y:S05]  /*6fb0*/  HMMA.16816.F32 R4, R140.reuse, R152, R4 ;  /* 0x000000988c04723c */ /* 0x044fea0000001804 */
[----:B------:R-:W-:Y:S01]  /*6fc0*/  @P6 IMAD.X R148, R2, 0x1, R157, P0 ;  /* 0x0000000102946824 */ /* 0x000fe200000e069d */
[C---:B------:R-:W-:Y:S02]  /*6fd0*/  @P6 LEA R162, P0, R127.reuse, c[0x0][0x1c8], 0x1 ;  /* 0x000072007fa26a11 */ /* 0x040fe400078008ff */
[C---:B------:R-:W-:Y:S04]  /*6fe0*/  HMMA.16816.F32 R8, R140.reuse, R154, R8 ;  /* 0x0000009a8c08723c */ /* 0x040fe80000001808 */
[----:B------:R-:W-:Y:S02]  /*6ff0*/  @P6 LEA.HI.X R163, R127, c[0x0][0x1cc], R148, 0x1, P0 ;  /* 0x000073007fa36a11 */ /* 0x000fe400000f0c94 */
[----:B------:R-:W2:Y:S01]  /*7000*/  LDSM.16.M88.4 R148, [R183+0x5800] ;  /* 0x00580000b794783b */ /* 0x000ea20000000200 */
[----:B------:R-:W-:Y:S01]  /*7010*/  @P6 IADD3 R127, P0, R208, 0x80, RZ ;  /* 0x00000080d07f6810 */ /* 0x000fe20007f1e0ff */
[----:B------:R-:W-:Y:S04]  /*7020*/  DEPBAR.LE SB0, 0x0 ;  /* 0x000080000000791a */ /* 0x000fe80000000000 */
[----:B------:R-:W-:Y:S01]  /*7030*/  BAR.SYNC.DEFER_BLOCKING 0x0 ;  /* 0x0000000000007b1d */ /* 0x000fe20000010000 */
[----:B------:R-:W-:Y:S01]  /*7040*/  @P6 IMAD.X R156, RZ, RZ, R207, P0 ;  /* 0x000000ffff9c6224 */ /* 0x000fe200000e06cf */
[-C--:B------:R-:W-:Y:S05]  /*7050*/  @P6 IADD3 R0, P0, R0, R127.reuse, RZ ;  /* 0x0000007f00006210 */ /* 0x080fea0007f1e0ff */
[----:B------:R-:W-:Y:S01]  /*7060*/  @P6 IMAD.X R2, R2, 0x1, R156, P0 ;  /* 0x0000000102026824 */ /* 0x000fe200000e069c */
[C---:B------:R-:W-:Y:S01]  /*7070*/  @P6 LEA R158, P0, R0.reuse, c[0x0][0x1c8], 0x1 ;  /* 0x00007200009e6a11 */ /* 0x040fe200078008ff */
[C---:B-1----:R-:W-:Y:S05]  /*7080*/  HMMA.16816.F32 R12, R140.reuse, R136, R12 ;  /* 0x000000888c0c723c */ /* 0x042fea000000180c */
[----:B------:R-:W-:Y:S02]  /*7090*/  @P6 LEA.HI.X R159, R0, c[0x0][0x1cc], R2, 0x1, P0 ;  /* 0x00007300009f6a11 */ /* 0x000fe400000f0c02 */
[C---:B------:R-:W-:Y:S01]  /*70a0*/  @P6 IADD3 R0, P0, R3.reuse, R160, RZ ;  /* 0x000000a003006210 */ /* 0x040fe20007f1e0ff */
[C---:B------:R-:W-:Y:S04]  /*70b0*/  HMMA.16816.F32 R16, R140.reuse, R138, R16 ;  /* 0x0000008a8c10723c */ /* 0x040fe80000001810 */
[C---:B------:R-:W-:Y:S01]  /*70c0*/  @P6 IMAD.X R154, R124.reuse, 0x1, R157, P0 ;  /* 0x000000017c9a6824 */ /* 0x040fe200000e069d */
[----:B------:R-:W-:Y:S01]  /*70d0*/  @P6 IADD3 R2, P0, R3, R127, RZ ;  /* 0x0000007f03026210 */ /* 0x000fe20007f1e0ff */
[----:B------:R-:W-:Y:S01]  /*70e0*/  @!PT LDS RZ, [RZ] ;  /* 0x00000000fffff984 */ /* 0x000fe20000000800 */
[----:B------:R-:W-:Y:S01]  /*70f0*/  @!PT LDS RZ, [RZ] ;  /* 0x00000000fffff984 */ /* 0x000fe20000000800 */
[----:B------:R-:W-:Y:S01]  /*7100*/  @!PT LDS RZ, [RZ] ;  /* 0x00000000fffff984 */ /* 0x000fe20000000800 */
[----:B------:R1:W-:Y:S01]  /*7110*/  @P6 LDGSTS.E.BYPASS.LTC128B.128 [R205+0x6100], [R164.64], !P5 ;  /* 0x06100000a4cd6fae */ /* 0x0003e2000e901d46 */
[----:B------:R-:W-:Y:S01]  /*7120*/  IMAD.IADD R127, R237, 0x1, R228 ;  /* 0x00000001ed7f7824 */ /* 0x000fe200078e02e4 */
[C---:B---3--:R-:W-:Y:S03]  /*7130*/  HMMA.16816.F32 R20, R140.reuse, R144, R20 ;  /* 0x000000908c14723c */ /* 0x048fe60000001814 */
[----:B------:R1:W-:Y:S01]  /*7140*/  @P6 LDGSTS.E.BYPASS.LTC128B.128 [R205+0x8100], [R162.64], !P4 ;  /* 0x08100000a2cd6fae */ /* 0x0003e2000e101d46 */
[C---:B------:R-:W-:Y:S01]  /*7150*/  @P6 IMAD.X R155, R124.reuse, 0x1, R156, P0 ;  /* 0x000000017c9b6824 */ /* 0x040fe200000e069c */
[----:B------:R-:W-:Y:S03]  /*7160*/  @P6 IADD3 R3, P0, R3, R208, RZ ;  /* 0x000000d003036210 */ /* 0x000fe60007f1e0ff */
[----:B------:R1:W-:Y:S01]  /*7170*/  @P6 LDGSTS.E.BYPASS.LTC128B.128 [R205+0xa100], [R158.64], !P3 ;  /* 0x0a1000009ecd6fae */ /* 0x0003e2000d901d46 */
[C---:B------:R-:W-:Y:S03]  /*7180*/  HMMA.16816.F32 R24, R140.reuse, R146, R24 ;  /* 0x000000928c18723c */ /* 0x040fe60000001818 */
[----:B------:R-:W-:Y:S01]  /*7190*/  @P6 IMAD.X R124, R124, 0x1, R207, P0 ;  /* 0x000000017c7c6824 */ /* 0x000fe200000e06cf */
[C---:B------:R-:W-:Y:S04]  /*71a0*/  @P6 LEA R152, P0, R3.reuse, c[0x0][0x1c8], 0x1 ;  /* 0x0000720003986a11 */ /* 0x040fe800078008ff */
[----:B------:R-:W-:Y:S01]  /*71b0*/  @P6 LEA.HI.X R153, R3, c[0x0][0x1cc], R124, 0x1, P0 ;  /* 0x0000730003996a11 */ /* 0x000fe200000f0c7c */
[C---:B--2---:R-:W-:Y:S03]  /*71c0*/  HMMA.16816.F32 R28, R140.reuse, R148, R28 ;  /* 0x000000948c1c723c */ /* 0x044fe6000000181c */
[----:B------:R-:W-:Y:S01]  /*71d0*/  @P6 LEA R138, P0, R0, c[0x0][0x1c8], 0x1 ;  /* 0x00007200008a6a11 */ /* 0x000fe200078008ff */
[----:B------:R1:W-:Y:S01]  /*71e0*/  @P6 LDGSTS.E.BYPASS.LTC128B.128 [R205+0x7100], [R152.64], !P5 ;  /* 0x0710000098cd6fae */ /* 0x0003e2000e901d46 */
[----:B------:R-:W-:Y:S02]  /*71f0*/  IMAD.SHL.U32 R124, R204, 0x40, RZ ;  /* 0x00000040cc7c7824 */ /* 0x000fe400078e00ff */
[----:B------:R-:W-:Y:S01]  /*7200*/  @P6 LEA.HI.X R139, R0, c[0x0][0x1cc], R154, 0x1, P0 ;  /* 0x00007300008b6a11 */ /* 0x000fe200000f0c9a */
[----:B------:R-:W-:Y:S01]  /*7210*/  @P2 IMAD.HI.U32 R0, R127, c[0x0][0x2c8], RZ ;  /* 0x0000b2007f002a27 */ /* 0x000fe200078e00ff */
[C---:B------:R-:W-:Y:S01]  /*7220*/  @P6 LEA R136, P0, R2.reuse, c[0x0][0x1c8], 0x1 ;  /* 0x0000720002886a11 */ /* 0x040fe200078008ff */
[----:B------:R-:W-:Y:S02]  /*7230*/  HMMA.16816.F32 R32, R140, R150, R32 ;  /* 0x000000968c20723c */ /* 0x000fe40000001820 */
[----:B------:R1:W-:Y:S01]  /*7240*/  @P6 LDGSTS.E.BYPASS.LTC128B.128 [R205+0x9100], [R138.64], !P4 ;  /* 0x091000008acd6fae */ /* 0x0003e2000e101d46 */
[----:B------:R-:W-:Y:S02]  /*7250*/  @P6 LEA.HI.X R137, R2, c[0x0][0x1cc], R155, 0x1, P0 ;  /* 0x0000730002896a11 */ /* 0x000fe400000f0c9b */
[----:B------:R-:W-:Y:S02]  /*7260*/  @P2 SHF.R.U32.HI R127, RZ, c[0x0][0x2cc], R0 ;  /* 0x0000b300ff7f2a19 */ /* 0x000fe40000011600 */
[----:B------:R-:W-:Y:S01]  /*7270*/  IADD3 R0, -R224, 0x1, -R124 ;  /* 0x00000001e0007810 */ /* 0x000fe20007ffe97c */
[----:B------:R2:W-:Y:S04]  /*7280*/  @P6 LDGSTS.E.BYPASS.LTC128B.128 [R205+0xb100], [R136.64], !P3 ;  /* 0x0b10000088cd6fae */ /* 0x0005e8000d901d46 */
[----:B------:R-:W-:Y:S01]  /*7290*/  IADD3 R0, -R226, R0, R225 ;  /* 0x00000000e2007210 */ /* 0x000fe20007ffe1e1 */
[----:B------:R-:W3:Y:S05]  /*72a0*/  SHFL.IDX PT, R3, R127, RZ, 0x1c1f ;  /* 0x001c1fff7f037589 */ /* 0x000eea00000e0000 */
[----:B------:R-:W0:Y:S01]  /*72b0*/  LDGDEPBAR ;  /* 0x00000000000079af */ /* 0x000e220000000000 */
[C---:B--2---:R-:W-:Y:S02]  /*72c0*/  IADD3 R137, R0.reuse, c[0x0][0x328], RZ ;  /* 0x0000ca0000897a10 */ /* 0x044fe40007ffe0ff */
[----:B------:R-:W-:Y:S03]  /*72d0*/  IADD3 R136, R0, UR4, RZ ;  /* 0x0000000400887c10 */ /* 0x000fe6000fffe0ff */
[--C-:B---3--:R-:W-:Y:S02]  /*72e0*/  IMAD.IADD R2, R137, 0x1, R3.reuse ;  /* 0x0000000189027824 */ /* 0x108fe400078e0203 */
[----:B------:R-:W-:Y:S01]  /*72f0*/  IMAD.IADD R0, R136, 0x1, R3 ;  /* 0x0000000188007824 */ /* 0x000fe200078e0203 */
[----:B------:R-:W-:-:S05]  /*7300*/  @!P1 BRA `(.L_x_447) ;  /* 0x0000018000009947 */ /* 0x000fca0003800000 */
[----:B-1----:R-:W-:Y:S01]  /*7310*/  IADD3 R3, -R226, R225, R3 ;  /* 0x000000e1e2037210 */ /* 0x002fe20007ffe103 */
[----:B------:R-:W-:Y:S03]  /*7320*/  BSSY B0, `(.L_x_448) ;  /* 0x0000011000007945 */ /* 0x000fe60003800000 */
        /* <DEDUP_REMOVED lines=11> */
.L_x_449:
[----:B------:R-:W-:Y:S04]  /*73e0*/  MOV R138, c[0x0][0x32c] ;  /* 0x0000cb00008a7a02 */ /* 0x000fe80000000f00 */
[----:B------:R-:W-:Y:S11]  /*73f0*/  ISETP.NE.AND P0, PT, R138, 0x1, PT ;  /* 0x000000018a00780c */ /* 0x000ff60003f05270 */
[----:B------:R-:W-:Y:S02]  /*7400*/  @!UPT UIADD3 URZ, URZ, URZ, URZ ;  /* 0x0000003f3f3ff290 */ /* 0x000fe4000fffe03f */
[----:B------:R-:W-:Y:S05]  /*7410*/  @P0 IMAD.HI.U32 R138, R3, c[0x0][0x330], RZ ;  /* 0x0000cc00038a0a27 */ /* 0x000fea00078e00ff */
[----:B------:R-:W-:Y:S02]  /*7420*/  @P0 SHF.R.U32.HI R3, RZ, c[0x0][0x334], R138 ;  /* 0x0000cd00ff030a19 */ /* 0x000fe4000001168a */
.L_x_450:
[----:B------:R-:W-:Y:S05]  /*7430*/  BSYNC B0 ;  /* 0x0000000000007941 */ /* 0x000fea0003800000 */
.L_x_448:
[----:B------:R-:W-:Y:S04]  /*7440*/  IMAD R3, R3, c[0x0][0x32c], -R124 ;  /* 0x0000cb0003037a24 */ /* 0x000fe800078e0a7c */
[----:B------:R-:W-:Y:S05]  /*7450*/  IMAD.IADD R3, R3, 0x1, -R224 ;  /* 0x0000000103037824 */ /* 0x000fea00078e0ae0 */
[----:B------:R-:W-:Y:S02]  /*7460*/  IADD3 R138, R3, c[0x0][0x32c], RZ ;  /* 0x0000cb00038a7a10 */ /* 0x000fe40007ffe0ff */
[----:B------:R-:W-:Y:S02]  /*7470*/  IMNMX R0, R0, R3, !PT ;  /* 0x0000000300007217 */ /* 0x000fe40007800200 */
[----:B------:R-:W-:Y:S02]  /*7480*/  IMNMX R2, R2, R138, PT ;  /* 0x0000008a02027217 */ /* 0x000fe40003800200 */
.L_x_447:
[----:B-1----:R-:W-:Y:S01]  /*7490*/  ISETP.GT.AND P6, PT, R204, -0x1, PT ;  /* 0xffffffffcc00780c */ /* 0x002fe20003fc4270 */
[----:B------:R-:W1:Y:S03]  /*74a0*/  SHFL.IDX PT, R3, R127, 0x1, 0x1c1f ;  /* 0x003c1f007f037f89 */ /* 0x000e6600000e0000 */
[----:B------:R-:W-:Y:S04]  /*74b0*/  ISETP.GT.AND P0, PT, R0, RZ, P6 ;  /* 0x000000ff0000720c */ /* 0x000fe80003704270 */
[----:B------:R-:W-:Y:S04]  /*74c0*/  ISETP.LT.OR P0, PT, R2, 0x1, P0 ;  /* 0x000000010200780c */ /* 0x000fe80000701670 */
[----:B------:R-:W-:Y:S02]  /*74d0*/  FSEL R138, R4, -INF , !P0 ;  /* 0xff800000048a7808 */ /* 0x000fe40004000000 */
[----:B------:R-:W-:Y:S04]  /*74e0*/  ISETP.GT.AND P0, PT, R0, 0x1, P6 ;  /* 0x000000010000780c */ /* 0x000fe80003704270 */
        /* <DEDUP_REMOVED lines=41> */
[----:B------:R-:W-:Y:S01]  /*7780*/  ISETP.GT.AND P0, PT, R0, 0x39, P6 ;  /* 0x000000390000780c */ /* 0x000fe20003704270 */
[--C-:B-1----:R-:W-:Y:S03]  /*7790*/  IMAD.IADD R0, R136, 0x1, R3.reuse ;  /* 0x0000000188007824 */ /* 0x102fe600078e0203 */
[----:B------:R-:W-:Y:S01]  /*77a0*/  ISETP.LT.OR P0, PT, R2, 0x3a, P0 ;  /* 0x0000003a0200780c */ /* 0x000fe20000701670 */
[----:B------:R-:W-:Y:S03]  /*77b0*/  IMAD.IADD R2, R137, 0x1, R3 ;  /* 0x0000000189027824 */ /* 0x000fe600078e0203 */
[----:B------:R-:W-:Y:S01]  /*77c0*/  FSEL R170, R33, -INF , !P0 ;  /* 0xff80000021aa7808 */ /* 0x000fe20004000000 */
[----:B------:R-:W-:-:S05]  /*77d0*/  @!P1 BRA `(.L_x_451) ;  /* 0x0000018000009947 */ /* 0x000fca0003800000 */
[----:B------:R-:W-:Y:S01]  /*77e0*/  IADD3 R3, -R226, R225, R3 ;  /* 0x000000e1e2037210 */ /* 0x000fe20007ffe103 */
        /* <DEDUP_REMOVED lines=12> */
.L_x_453:
[----:B------:R-:W-:Y:S04]  /*78b0*/  MOV R4, c[0x0][0x32c] ;  /* 0x0000cb0000047a02 */ /* 0x000fe80000000f00 */
[----:B------:R-:W-:Y:S11]  /*78c0*/  ISETP.NE.AND P0, PT, R4, 0x1, PT ;  /* 0x000000010400780c */ /* 0x000ff60003f05270 */
[----:B------:R-:W-:Y:S02]  /*78d0*/  @!UPT UIADD3 URZ, URZ, URZ, URZ ;  /* 0x0000003f3f3ff290 */ /* 0x000fe4000fffe03f */
[----:B------:R-:W-:Y:S05]  /*78e0*/  @P0 IMAD.HI.U32 R4, R3, c[0x0][0x330], RZ ;  /* 0x0000cc0003040a27 */ /* 0x000fea00078e00ff */
[----:B------:R-:W-:Y:S02]  /*78f0*/  @P0 SHF.R.U32.HI R3, RZ, c[0x0][0x334], R4 ;  /* 0x0000cd00ff030a19 */ /* 0x000fe40000011604 */
.L_x_454:
[----:B------:R-:W-:Y:S05]  /*7900*/  BSYNC B0 ;  /* 0x0000000000007941 */ /* 0x000fea0003800000 */
.L_x_452:
[----:B------:R-:W-:Y:S04]  /*7910*/  IMAD R124, R3, c[0x0][0x32c], -R124 ;  /* 0x0000cb00037c7a24 */ /* 0x000fe800078e0a7c */
[----:B------:R-:W-:Y:S05]  /*7920*/  IMAD.IADD R3, R124, 0x1, -R224 ;  /* 0x000000017c037824 */ /* 0x000fea00078e0ae0 */
[----:B------:R-:W-:Y:S02]  /*7930*/  IADD3 R4, R3, c[0x0][0x32c], RZ ;  /* 0x0000cb0003047a10 */ /* 0x000fe40007ffe0ff */
[----:B------:R-:W-:Y:S02]  /*7940*/  IMNMX R0, R0, R3, !PT ;  /* 0x0000000300007217 */ /* 0x000fe40007800200 */
[----:B------:R-:W-:Y:S02]  /*7950*/  IMNMX R2, R2, R4, PT ;  /* 0x0000000402027217 */ /* 0x000fe40003800200 */
.L_x_451:
[----:B------:R-:W-:Y:S02]  /*7960*/  ISETP.GT.AND P0, PT, R0, RZ, P6 ;  /* 0x000000ff0000720c */ /* 0x000fe40003704270 */
[----:B------:R-:W-:Y:S02]  /*7970*/  FMNMX.FTZ R3, R138, R125, !PT ;  /* 0x0000007d8a037209 */ /* 0x000fe40007810000 */
[----:B------:R-:W-:Y:S02]  /*7980*/  ISETP.LT.OR P0, PT, R2, 0x1, P0 ;  /* 0x000000010200780c */ /* 0x000fe40000701670 */
[----:B------:R-:W-:Y:S02]  /*7990*/  FMNMX.FTZ R3, R139, R3, !PT ;  /* 0x000000038b037209 */ /* 0x000fe40007810000 */
[----:B------:R-:W-:Y:S02]  /*79a0*/  FSEL R6, R6, -INF , !P0 ;  /* 0xff80000006067808 */ /* 0x000fe40004000000 */
[----:B------:R-:W-:Y:S02]  /*79b0*/  ISETP.GT.AND P0, PT, R0, 0x1, P6 ;  /* 0x000000010000780c */ /* 0x000fe40003704270 */
        /* <DEDUP_REMOVED lines=24> */
[----:B------:R-:W-:Y:S01]  /*7b40*/  ISETP.GT.AND P0, PT, R0, 0x18, P6 ;  /* 0x000000180000780c */ /* 0x000fe20003704270 */
[----:B------:R-:W-:Y:S01]  /*7b50*/  LDSM.16.MT88.4 R12, [R181] ;  /* 0x00000000b50c783b */ /* 0x000fe20000004200 */
        /* <DEDUP_REMOVED lines=24> */
[----:B------:R-:W-:Y:S01]  /*7ce0*/  FSEL R150, R26, -INF , !P0 ;  /* 0xff8000001a967808 */ /* 0x000fe20004000000 */
[----:B------:R-:W-:Y:S01]  /*7cf0*/  SHFL.BFLY PT, R11, R3, 0x2, 0x1f ;  /* 0x0c401f00030b7f89 */ /* 0x000fe200000e0000 */
        /* <DEDUP_REMOVED lines=15> */
[C---:B------:R-:W-:Y:S01]  /*7df0*/  ISETP.GT.AND P0, PT, R0.reuse, 0x38, P6 ;  /* 0x000000380000780c */ /* 0x040fe20003704270 */
[----:B------:R-:W-:Y:S01]  /*7e00*/  LDSM.16.MT88.4 R28, [R185] ;  /* 0x00000000b91c783b */ /* 0x000fe20000004200 */
[----:B------:R-:W-:Y:S02]  /*7e10*/  ISETP.GT.AND P6, PT, R0, 0x39, P6 ;  /* 0x000000390000780c */ /* 0x000fe400037c4270 */
[----:B------:R-:W-:Y:S02]  /*7e20*/  FMNMX.FTZ R0, R157, R10, !PT ;  /* 0x0000000a9d007209 */ /* 0x000fe40007810000 */
[----:B------:R-:W-:Y:S02]  /*7e30*/  ISETP.LT.OR P0, PT, R2, 0x39, P0 ;  /* 0x000000390200780c */ /* 0x000fe40000701670 */
[----:B------:R-:W-:Y:S02]  /*7e40*/  FMNMX.FTZ R0, R159, R0, !PT ;  /* 0x000000009f007209 */ /* 0x000fe40007810000 */
[----:B------:R-:W-:Y:S02]  /*7e50*/  FSEL R158, R34, -INF , !P0 ;  /* 0xff800000229e7808 */ /* 0x000fe40004000000 */
[----:B------:R-:W-:Y:S02]  /*7e60*/  ISETP.LT.OR P6, PT, R2, 0x3a, P6 ;  /* 0x0000003a0200780c */ /* 0x000fe400037c1670 */
[----:B------:R-:W-:Y:S02]  /*7e70*/  FMNMX.FTZ R0, R158, R0, !PT ;  /* 0x000000009e007209 */ /* 0x000fe40007810000 */
[----:B------:R-:W-:Y:S04]  /*7e80*/  FSEL R127, R35, -INF , !P6 ;  /* 0xff800000237f7808 */ /* 0x000fe80007000000 */
[----:B------:R-:W-:Y:S05]  /*7e90*/  FMNMX.FTZ R0, R127, R0, !PT ;  /* 0x000000007f007209 */ /* 0x000fea0007810000 */
[----:B------:R-:W1:Y:S02]  /*7ea0*/  SHFL.BFLY PT, R2, R0, 0x2, 0x1f ;  /* 0x0c401f0000027f89 */ /* 0x000e6400000e0000 */
[----:B-1----:R-:W-:Y:S02]  /*7eb0*/  FMNMX.FTZ R2, R0, R2, !PT ;  /* 0x0000000200027209 */ /* 0x002fe40007810000 */
[----:B------:R-:W-:Y:S05]  /*7ec0*/  FMNMX.FTZ R3, R3, R11, !PT ;  /* 0x0000000b03037209 */ /* 0x000fea0007810000 */
[----:B------:R-:W1:Y:S02]  /*7ed0*/  SHFL.BFLY PT, R10, R3, 0x1, 0x1f ;  /* 0x0c201f00030a7f89 */ /* 0x000e6400000e0000 */
[----:B-1----:R-:W-:Y:S04]  /*7ee0*/  FMNMX.FTZ R124, R3, R10, !PT ;  /* 0x0000000a037c7209 */ /* 0x002fe80007810000 */
[C---:B------:R-:W-:Y:S01]  /*7ef0*/  FSETP.NEU.FTZ.AND P0, PT, R124.reuse, -INF , PT ;  /* 0xff8000007c00780b */ /* 0x040fe20003f1d000 */
[----:B------:R-:W-:Y:S05]  /*7f00*/  FMUL.FTZ R3, R124, c[0x0][0x2d0] ;  /* 0x0000b4007c037a20 */ /* 0x000fea0000410000 */
[----:B------:R-:W-:Y:S02]  /*7f10*/  FSEL R144, R3, RZ, P0 ;  /* 0x000000ff03907208 */ /* 0x000fe40000000000 */
[----:B------:R-:W1:Y:S03]  /*7f20*/  SHFL.BFLY PT, R3, R2, 0x1, 0x1f ;  /* 0x0c201f0002037f89 */ /* 0x000e6600000e0000 */
[--C-:B------:R-:W-:Y:S02]  /*7f30*/  FFMA.FTZ R0, R138, c[0x0][0x2d0], -R144.reuse ;  /* 0x0000b4008a007a23 */ /* 0x100fe40000010890 */
[--C-:B------:R-:W-:Y:S02]  /*7f40*/  FFMA.FTZ R9, R9, c[0x0][0x2d0], -R144.reuse ;  /* 0x0000b40009097a23 */ /* 0x100fe40000010890 */
[----:B------:R2:W-:Y:S10]  /*7f50*/  MUFU.EX2 R218, R0 ;  /* 0x0000000000da7308 */ /* 0x0005f40000000800 */
[----:B------:R-:W-:Y:S01]  /*7f60*/  MUFU.EX2 R219, R9 ;  /* 0x0000000900db7308 */ /* 0x000fe20000000800 */
[----:B-1----:R-:W-:Y:S01]  /*7f70*/  FMNMX.FTZ R3, R2, R3, !PT ;  /* 0x0000000302037209 */ /* 0x002fe20007810000 */
[--C-:B--2---:R-:W-:Y:S08]  /*7f80*/  FFMA.FTZ R0, R139, c[0x0][0x2d0], -R144.reuse ;  /* 0x0000b4008b007a23 */ /* 0x104ff00000010890 */
[----:B------:R1:W2:Y:S02]  /*7f90*/  MUFU.EX2 R221, R0 ;  /* 0x0000000000dd7308 */ /* 0x0002a40000000800 */
[----:B-1----:R-:W-:Y:S01]  /*7fa0*/  FFMA.FTZ R0, R8, c[0x0][0x2d0], -R144 ;  /* 0x0000b40008007a23 */ /* 0x002fe20000010890 */
[----:B--2---:R-:W-:Y:S01]  /*7fb0*/  F2FP.PACK_AB R136, R221, R218 ;  /* 0x000000dadd88723e */ /* 0x004fe200000000ff */
[C---:B------:R-:W-:Y:S06]  /*7fc0*/  FMUL.FTZ R8, R3.reuse, c[0x0][0x2d0] ;  /* 0x0000b40003087a20 */ /* 0x040fec0000410000 */
[----:B------:R1:W2:Y:S02]  /*7fd0*/  MUFU.EX2 R220, R0 ;  /* 0x0000000000dc7308 */ /* 0x0002a40000000800 */
[----:B-1----:R-:W-:Y:S02]  /*7fe0*/  FSEL R0, R124, RZ, P0 ;  /* 0x000000ff7c007208 */ /* 0x002fe40000000000 */
[----:B------:R-:W-:Y:S02]  /*7ff0*/  FSETP.NEU.FTZ.AND P0, PT, R3, -INF , PT ;  /* 0xff8000000300780b */ /* 0x000fe40003f1d000 */
[----:B--2---:R-:W-:Y:S01]  /*8000*/  F2FP.PACK_AB R138, R219, R220 ;  /* 0x000000dcdb8a723e */ /* 0x004fe200000000ff */
[----:B------:R-:W-:Y:S01]  /*8010*/  FADD.FTZ R0, -R0, R125 ;  /* 0x0000007d00007221 */ /* 0x000fe20000010100 */
[----:B------:R-:W-:Y:S03]  /*8020*/  FSEL R125, R8, RZ, P0 ;  /* 0x000000ff087d7208 */ /* 0x000fe60000000000 */
[----:B------:R-:W-:Y:S02]  /*8030*/  FMUL.FTZ R0, R0, c[0x0][0x2d0] ;  /* 0x0000b40000007a20 */ /* 0x000fe40000410000 */
[--C-:B------:R-:W-:Y:S02]  /*8040*/  FFMA.FTZ R6, R6, c[0x0][0x2d0], -R125.reuse ;  /* 0x0000b40006067a23 */ /* 0x100fe4000001087d */
[----:B------:R1:W2:Y:S01]  /*8050*/  MUFU.EX2 R2, R0 ;  /* 0x0000000000027308 */ /* 0x0002a20000000800 */
[--C-:B------:R-:W-:Y:S09]  /*8060*/  FFMA.FTZ R4, R4, c[0x0][0x2d0], -R125.reuse ;  /* 0x0000b40004047a23 */ /* 0x100ff2000001087d */
[----:B------:R-:W-:Y:S10]  /*8070*/  MUFU.EX2 R175, R6 ;  /* 0x0000000600af7308 */ /* 0x000ff40000000800 */
[----:B------:R3:W-:Y:S01]  /*8080*/  MUFU.EX2 R172, R4 ;  /* 0x0000000400ac7308 */ /* 0x0007e20000000800 */
[--C-:B-1----:R-:W-:Y:S02]  /*8090*/  FFMA.FTZ R0, R7, c[0x0][0x2d0], -R125.reuse ;  /* 0x0000b40007007a23 */ /* 0x102fe4000001087d */
[C---:B--2---:R-:W-:Y:S02]  /*80a0*/  FMUL.FTZ R8, R2.reuse, R132 ;  /* 0x0000008402087220 */ /* 0x044fe40000410000 */
[C---:B------:R-:W-:Y:S05]  /*80b0*/  FMUL.FTZ R9, R2.reuse, R133 ;  /* 0x0000008502097220 */ /* 0x040fea0000410000 */
[----:B------:R-:W1:Y:S01]  /*80c0*/  MUFU.EX2 R174, R0 ;  /* 0x0000000000ae7308 */ /* 0x000e620000000800 */
[C---:B------:R-:W-:Y:S02]  /*80d0*/  FMUL.FTZ R16, R2.reuse, R104 ;  /* 0x0000006802107220 */ /* 0x040fe40000410000 */
[C---:B------:R-:W-:Y:S02]  /*80e0*/  FMUL.FTZ R17, R2.reuse, R105 ;  /* 0x0000006902117220 */ /* 0x040fe40000410000 */
[C---:B------:R-:W-:Y:S02]  /*80f0*/  FMUL.FTZ R24, R2.reuse, R112 ;  /* 0x0000007002187220 */ /* 0x040fe40000410000 */
[C---:B------:R-:W-:Y:S02]  /*8100*/  FMUL.FTZ R25, R2.reuse, R113 ;  /* 0x0000007102197220 */ /* 0x040fe40000410000 */
[C---:B------:R-:W-:Y:S02]  /*8110*/  FMUL.FTZ R32, R2.reuse, R120 ;  /* 0x0000007802207220 */ /* 0x040fe40000410000 */
[C---:B------:R-:W-:Y:S02]  /*8120*/  FMUL.FTZ R33, R2.reuse, R121 ;  /* 0x0000007902217220 */ /* 0x040fe40000410000 */
[C---:B------:R-:W-:Y:S02]  /*8130*/  FMUL.FTZ R36, R2.reuse, R36 ;  /* 0x0000002402247220 */ /* 0x040fe40000410000 */
[C---:B---3--:R-:W-:Y:S02]  /*8140*/  FMUL.FTZ R4, R2.reuse, R128 ;  /* 0x0000008002047220 */ /* 0x048fe40000410000 */
[C---:B------:R-:W-:Y:S02]  /*8150*/  FMUL.FTZ R37, R2.reuse, R37 ;  /* 0x0000002502257220 */ /* 0x040fe40000410000 */
[C---:B------:R-:W-:Y:S02]  /*8160*/  FMUL.FTZ R40, R2.reuse, R40 ;  /* 0x0000002802287220 */ /* 0x040fe40000410000 */
[C---:B------:R-:W-:Y:S02]  /*8170*/  FMUL.FTZ R41, R2.reuse, R41 ;  /* 0x0000002902297220 */ /* 0x040fe40000410000 */
[----:B------:R-:W-:Y:S01]  /*8180*/  FMUL.FTZ R44, R2, R44 ;  /* 0x0000002c022c7220 */ /* 0x000fe20000410000 */
[----:B-1----:R-:W-:Y:S01]  /*8190*/  F2FP.PACK_AB R137, R174, R175 ;  /* 0x000000afae89723e */ /* 0x002fe200000000ff */
[--C-:B------:R-:W-:Y:S02]  /*81a0*/  FFMA.FTZ R0, R5, c[0x0][0x2d0], -R125.reuse ;  /* 0x0000b40005007a23 */ /* 0x100fe4000001087d */
[C---:B------:R-:W-:Y:S02]  /*81b0*/  FMUL.FTZ R5, R2.reuse, R129 ;  /* 0x0000008102057220 */ /* 0x040fe40000410000 */
[----:B------:R1:W2:Y:S01]  /*81c0*/  MUFU.EX2 R173, R0 ;  /* 0x0000000000ad7308 */ /* 0x0002a20000000800 */
[C---:B------:R-:W-:Y:S02]  /*81d0*/  FMUL.FTZ R45, R2.reuse, R45 ;  /* 0x0000002d022d7220 */ /* 0x040fe40000410000 */
        /* <DEDUP_REMOVED lines=10> */
[C---:B------:R-:W-:Y:S01]  /*8280*/  FMUL.FTZ R68, R2.reuse, R68 ;  /* 0x0000004402447220 */ /* 0x040fe20000410000 */
[----:B-1----:R-:W-:Y:S01]  /*8290*/  FSEL R0, R3, RZ, P0 ;  /* 0x000000ff03007208 */ /* 0x002fe20000000000 */
[----:B------:R-:W-:Y:S01]  /*82a0*/  FMUL.FTZ R69, R2, R69 ;  /* 0x0000004502457220 */ /* 0x000fe20000410000 */
[----:B--2---:R-:W-:Y:S01]  /*82b0*/  F2FP.PACK_AB R139, R172, R173 ;  /* 0x000000adac8b723e */ /* 0x004fe200000000ff */
[----:B------:R-:W-:Y:S01]  /*82c0*/  FMUL.FTZ R72, R2, R72 ;  /* 0x0000004802487220 */ /* 0x000fe20000410000 */
[----:B------:R-:W-:Y:S01]  /*82d0*/  ISETP.GT.AND P0, PT, R204, R227, PT ;  /* 0x000000e3cc00720c */ /* 0x000fe20003f04270 */
[----:B------:R-:W-:Y:S02]  /*82e0*/  FADD.FTZ R0, -R0, R126 ;  /* 0x0000007e00007221 */ /* 0x000fe40000010100 */
[----:B------:R-:W-:Y:S02]  /*82f0*/  FMUL.FTZ R73, R2, R73 ;  /* 0x0000004902497220 */ /* 0x000fe40000410000 */
[----:B------:R-:W-:Y:S02]  /*8300*/  FMUL.FTZ R0, R0, c[0x0][0x2d0] ;  /* 0x0000b40000007a20 */ /* 0x000fe40000410000 */
[C---:B------:R-:W-:Y:S02]  /*8310*/  FMUL.FTZ R76, R2.reuse, R76 ;  /* 0x0000004c024c7220 */ /* 0x040fe40000410000 */
[C---:B------:R-:W-:Y:S02]  /*8320*/  FMUL.FTZ R77, R2.reuse, R77 ;  /* 0x0000004d024d7220 */ /* 0x040fe40000410000 */
        /* <DEDUP_REMOVED lines=10> */
[----:B------:R-:W-:Y:S02]  /*83d0*/  FMUL.FTZ R97, R2, R97 ;  /* 0x0000006102617220 */ /* 0x000fe40000410000 */
[C---:B-1----:R-:W-:Y:S02]  /*83e0*/  FMUL.FTZ R6, R0.reuse, R130 ;  /* 0x0000008200067220 */ /* 0x042fe40000410000 */
[C---:B------:R-:W-:Y:S02]  /*83f0*/  FMUL.FTZ R7, R0.reuse, R131 ;  /* 0x0000008300077220 */ /* 0x040fe40000410000 */
[----:B------:R-:W-:Y:S01]  /*8400*/  LDSM.16.MT88.4 R128, [R181+0x2800] ;  /* 0x00280000b580783b */ /* 0x000fe20000004200 */
[C---:B------:R-:W-:Y:S02]  /*8410*/  FMUL.FTZ R10, R0.reuse, R134 ;  /* 0x00000086000a7220 */ /* 0x040fe40000410000 */
[C---:B------:R-:W-:Y:S02]  /*8420*/  FMUL.FTZ R11, R0.reuse, R135 ;  /* 0x00000087000b7220 */ /* 0x040fe40000410000 */
[C---:B------:R-:W-:Y:S03]  /*8430*/  HMMA.16816.F32 R4, R136.reuse, R12, R4 ;  /* 0x0000000c8804723c */ /* 0x040fe60000001804 */
[----:B------:R-:W-:Y:S02]  /*8440*/  LDSM.16.MT88.4 R132, [R182+0x2800] ;  /* 0x00280000b684783b */ /* 0x000fe40000004200 */
[----:B------:R-:W-:Y:S02]  /*8450*/  FMUL.FTZ R18, R0, R106 ;  /* 0x0000006a00127220 */ /* 0x000fe40000410000 */
[C---:B------:R-:W-:Y:S01]  /*8460*/  FMUL.FTZ R12, R2.reuse, R100 ;  /* 0x00000064020c7220 */ /* 0x040fe20000410000 */
[C---:B------:R-:W-:Y:S04]  /*8470*/  HMMA.16816.F32 R8, R136.reuse, R14, R8 ;  /* 0x0000000e8808723c */ /* 0x040fe80000001808 */
[----:B------:R-:W-:Y:S02]  /*8480*/  FMUL.FTZ R13, R2, R101 ;  /* 0x00000065020d7220 */ /* 0x000fe40000410000 */
[C---:B------:R-:W-:Y:S02]  /*8490*/  FMUL.FTZ R19, R0.reuse, R107 ;  /* 0x0000006b00137220 */ /* 0x040fe40000410000 */
[C---:B------:R-:W-:Y:S01]  /*84a0*/  FMUL.FTZ R14, R0.reuse, R102 ;  /* 0x00000066000e7220 */ /* 0x040fe20000410000 */
[----:B------:R-:W-:Y:S03]  /*84b0*/  LDSM.16.MT88.4 R104, [R181+0x2000] ;  /* 0x00200000b568783b */ /* 0x000fe60000004200 */
[C---:B------:R-:W-:Y:S02]  /*84c0*/  FMUL.FTZ R15, R0.reuse, R103 ;  /* 0x00000067000f7220 */ /* 0x040fe40000410000 */
[C---:B------:R-:W-:Y:S02]  /*84d0*/  FMUL.FTZ R26, R0.reuse, R114 ;  /* 0x00000072001a7220 */ /* 0x040fe40000410000 */
[C---:B------:R-:W-:Y:S01]  /*84e0*/  FMUL.FTZ R27, R0.reuse, R115 ;  /* 0x00000073001b7220 */ /* 0x040fe20000410000 */
[----:B------:R-:W1:Y:S01]  /*84f0*/  LDSM.16.MT88.4 R100, [R184] ;  /* 0x00000000b864783b */ /* 0x000e620000004200 */
[C---:B------:R-:W-:Y:S01]  /*8500*/  FMUL.FTZ R34, R0.reuse, R122 ;  /* 0x0000007a00227220 */ /* 0x040fe20000410000 */
[C---:B------:R-:W-:Y:S03]  /*8510*/  HMMA.16816.F32 R12, R136.reuse, R20, R12 ;  /* 0x00000014880c723c */ /* 0x040fe6000000180c */
[C---:B------:R-:W-:Y:S02]  /*8520*/  FMUL.FTZ R35, R0.reuse, R123 ;  /* 0x0000007b00237220 */ /* 0x040fe40000410000 */
[----:B------:R-:W-:Y:S01]  /*8530*/  FMUL.FTZ R38, R0, R38 ;  /* 0x0000002600267220 */ /* 0x000fe20000410000 */
[----:B------:R-:W-:Y:S01]  /*8540*/  LDSM.16.MT88.4 R112, [R181+0x800] ;  /* 0x00080000b570783b */ /* 0x000fe20000004200 */
[C---:B------:R-:W-:Y:S01]  /*8550*/  FMUL.FTZ R20, R2.reuse, R108 ;  /* 0x0000006c02147220 */ /* 0x040fe20000410000 */
[C---:B------:R-:W-:Y:S04]  /*8560*/  HMMA.16816.F32 R16, R136.reuse, R22, R16 ;  /* 0x000000168810723c */ /* 0x040fe80000001810 */
[----:B------:R-:W-:Y:S02]  /*8570*/  FMUL.FTZ R21, R2, R109 ;  /* 0x0000006d02157220 */ /* 0x000fe40000410000 */
[C---:B------:R-:W-:Y:S01]  /*8580*/  FMUL.FTZ R39, R0.reuse, R39 ;  /* 0x0000002700277220 */ /* 0x040fe20000410000 */
[----:B------:R-:W-:Y:S01]  /*8590*/  LDSM.16.MT88.4 R120, [R184+0x800] ;  /* 0x00080000b878783b */ /* 0x000fe20000004200 */
[C---:B------:R-:W-:Y:S04]  /*85a0*/  FMUL.FTZ R22, R0.reuse, R110 ;  /* 0x0000006e00167220 */ /* 0x040fe80000410000 */
[C---:B------:R-:W-:Y:S02]  /*85b0*/  FMUL.FTZ R23, R0.reuse, R111 ;  /* 0x0000006f00177220 */ /* 0x040fe40000410000 */
[C---:B------:R-:W-:Y:S01]  /*85c0*/  FMUL.FTZ R42, R0.reuse, R42 ;  /* 0x0000002a002a7220 */ /* 0x040fe20000410000 */
[----:B------:R-:W2:Y:S01]  /*85d0*/  LDSM.16.MT88.4 R108, [R182+0x2000] ;  /* 0x00200000b66c783b */ /* 0x000ea20000004200 */
[C---:B------:R-:W-:Y:S02]  /*85e0*/  FMUL.FTZ R43, R0.reuse, R43 ;  /* 0x0000002b002b7220 */ /* 0x040fe40000410000 */
[C---:B------:R-:W-:Y:S01]  /*85f0*/  FMUL.FTZ R46, R0.reuse, R46 ;  /* 0x0000002e002e7220 */ /* 0x040fe20000410000 */
[C---:B------:R-:W-:Y:S03]  /*8600*/  HMMA.16816.F32 R20, R136.reuse, R28, R20 ;  /* 0x0000001c8814723c */ /* 0x040fe60000001814 */
[C---:B------:R-:W-:Y:S02]  /*8610*/  FMUL.FTZ R47, R0.reuse, R47 ;  /* 0x0000002f002f7220 */ /* 0x040fe40000410000 */
[----:B------:R-:W-:Y:S02]  /*8620*/  FMUL.FTZ R50, R0, R50 ;  /* 0x0000003200327220 */ /* 0x000fe40000410000 */
[C---:B------:R-:W-:Y:S01]  /*8630*/  FMUL.FTZ R28, R2.reuse, R116 ;  /* 0x00000074021c7220 */ /* 0x040fe20000410000 */
[C---:B------:R-:W-:Y:S04]  /*8640*/  HMMA.16816.F32 R24, R136.reuse, R30, R24 ;  /* 0x0000001e8818723c */ /* 0x040fe80000001818 */
[----:B------:R-:W-:Y:S02]  /*8650*/  FMUL.FTZ R29, R2, R117 ;  /* 0x00000075021d7220 */ /* 0x000fe40000410000 */
[C---:B------:R-:W-:Y:S02]  /*8660*/  FMUL.FTZ R51, R0.reuse, R51 ;  /* 0x0000003300337220 */ /* 0x040fe40000410000 */
[C---:B------:R-:W-:Y:S04]  /*8670*/  FMUL.FTZ R30, R0.reuse, R118 ;  /* 0x00000076001e7220 */ /* 0x040fe80000410000 */
[C---:B------:R-:W-:Y:S02]  /*8680*/  FMUL.FTZ R31, R0.reuse, R119 ;  /* 0x00000077001f7220 */ /* 0x040fe40000410000 */
[----:B------:R-:W-:Y:S01]  /*8690*/  LDSM.16.MT88.4 R116, [R182+0x800] ;  /* 0x00080000b674783b */ /* 0x000fe20000004200 */
[C---:B------:R-:W-:Y:S02]  /*86a0*/  FMUL.FTZ R54, R0.reuse, R54 ;  /* 0x0000003600367220 */ /* 0x040fe40000410000 */
[C---:B------:R-:W-:Y:S02]  /*86b0*/  FMUL.FTZ R55, R0.reuse, R55 ;  /* 0x0000003700377220 */ /* 0x040fe40000410000 */
        /* <DEDUP_REMOVED lines=8> */
[C---:B------:R-:W-:Y:S04]  /*8740*/  HMMA.16816.F32 R36, R136.reuse, R104, R36 ;  /* 0x000000688824723c */ /* 0x040fe80000001824 */
[C---:B------:R-:W-:Y:S02]  /*8750*/  FMUL.FTZ R67, R0.reuse, R67 ;  /* 0x0000004300437220 */ /* 0x040fe40000410000 */
[C---:B------:R-:W-:Y:S02]  /*8760*/  FMUL.FTZ R70, R0.reuse, R70 ;  /* 0x0000004600467220 */ /* 0x040fe40000410000 */
[C---:B------:R-:W-:Y:S01]  /*8770*/  HMMA.16816.F32 R40, R136.reuse, R106, R40 ;  /* 0x0000006a8828723c */ /* 0x040fe20000001828 */
[----:B------:R-:W3:Y:S03]  /*8780*/  LDSM.16.MT88.4 R104, [R184+0x2000] ;  /* 0x00200000b868783b */ /* 0x000ee60000004200 */
        /* <DEDUP_REMOVED lines=12> */
[----:B------:R-:W-:Y:S02]  /*8850*/  FMUL.FTZ R87, R0, R87 ;  /* 0x0000005700577220 */ /* 0x000fe40000410000 */
[--C-:B------:R-:W-:Y:S01]  /*8860*/  FFMA.FTZ R100, R140, c[0x0][0x2d0], -R144.reuse ;  /* 0x0000b4008c647a23 */ /* 0x100fe20000010890 */
[C---:B------:R-:W-:Y:S03]  /*8870*/  HMMA.16816.F32 R56, R136.reuse, R102, R56 ;  /* 0x000000668838723c */ /* 0x040fe60000001838 */
[----:B------:R1:W-:Y:S01]  /*8880*/  MUFU.EX2 R217, R100 ;  /* 0x0000006400d97308 */ /* 0x0003e20000000800 */
[C---:B------:R-:W-:Y:S02]  /*8890*/  FMUL.FTZ R90, R0.reuse, R90 ;  /* 0x0000005a005a7220 */ /* 0x040fe40000410000 */
[C---:B------:R-:W-:Y:S02]  /*88a0*/  FMUL.FTZ R91, R0.reuse, R91 ;  /* 0x0000005b005b7220 */ /* 0x040fe40000410000 */
[C---:B---3--:R-:W-:Y:S04]  /*88b0*/  HMMA.16816.F32 R60, R136.reuse, R104, R60 ;  /* 0x00000068883c723c */ /* 0x048fe8000000183c */
[C---:B------:R-:W-:Y:S02]  /*88c0*/  FMUL.FTZ R94, R0.reuse, R94 ;  /* 0x0000005e005e7220 */ /* 0x040fe40000410000 */
[C---:B------:R-:W-:Y:S02]  /*88d0*/  FMUL.FTZ R95, R0.reuse, R95 ;  /* 0x0000005f005f7220 */ /* 0x040fe40000410000 */
[C---:B------:R-:W-:Y:S04]  /*88e0*/  HMMA.16816.F32 R64, R136.reuse, R106, R64 ;  /* 0x0000006a8840723c */ /* 0x040fe80000001840 */
[--C-:B------:R-:W-:Y:S02]  /*88f0*/  FFMA.FTZ R104, R141, c[0x0][0x2d0], -R144.reuse ;  /* 0x0000b4008d687a23 */ /* 0x100fe40000010890 */
[C---:B------:R-:W-:Y:S02]  /*8900*/  FMUL.FTZ R98, R0.reuse, R98 ;  /* 0x0000006200627220 */ /* 0x040fe40000410000 */
[C---:B--2---:R-:W-:Y:S01]  /*8910*/  HMMA.16816.F32 R68, R136.reuse, R108, R68 ;  /* 0x0000006c8844723c */ /* 0x044fe20000001844 */
[----:B------:R2:W-:Y:S01]  /*8920*/  MUFU.EX2 R216, R104 ;  /* 0x0000006800d87308 */ /* 0x0005e20000000800 */
[----:B-1----:R-:W1:Y:S02]  /*8930*/  LDSM.16.MT88.4 R100, [R182+0x4000] ;  /* 0x00400000b664783b */ /* 0x002e640000004200 */
[----:B------:R-:W-:Y:S03]  /*8940*/  FMUL.FTZ R99, R0, R99 ;  /* 0x0000006300637220 */ /* 0x000fe60000410000 */
[--C-:B------:R-:W-:Y:S01]  /*8950*/  FFMA.FTZ R108, R147, c[0x0][0x2d0], -R144.reuse ;  /* 0x0000b400936c7a23 */ /* 0x100fe20000010890 */
[C---:B------:R-:W-:Y:S03]  /*8960*/  HMMA.16816.F32 R72, R136.reuse, R110, R72 ;  /* 0x0000006e8848723c */ /* 0x040fe60000001848 */
[----:B------:R3:W-:Y:S01]  /*8970*/  MUFU.EX2 R214, R108 ;  /* 0x0000006c00d67308 */ /* 0x0007e20000000800 */
[--C-:B--2---:R-:W-:Y:S09]  /*8980*/  FFMA.FTZ R104, R143, c[0x0][0x2d0], -R144.reuse ;  /* 0x0000b4008f687a23 */ /* 0x104ff20000010890 */
[----:B------:R2:W4:Y:S01]  /*8990*/  MUFU.EX2 R215, R104 ;  /* 0x0000006800d77308 */ /* 0x0005220000000800 */
[--C-:B---3--:R-:W-:Y:S02]  /*89a0*/  FFMA.FTZ R108, R142, c[0x0][0x2d0], -R125.reuse ;  /* 0x0000b4008e6c7a23 */ /* 0x108fe4000001087d */
[----:B------:R-:W-:Y:S07]  /*89b0*/  LDSM.16.MT88.4 R140, [R185+0x2800] ;  /* 0x00280000b98c783b */ /* 0x000fee0000004200 */
[----:B------:R3:W-:Y:S01]  /*89c0*/  MUFU.EX2 R169, R108 ;  /* 0x0000006c00a97308 */ /* 0x0007e20000000800 */
[C---:B-1----:R-:W-:Y:S07]  /*89d0*/  HMMA.16816.F32 R76, R136.reuse, R100, R76 ;  /* 0x00000064884c723c */ /* 0x042fee000000184c */
[--C-:B------:R-:W-:Y:S01]  /*89e0*/  FFMA.FTZ R100, R145, c[0x0][0x2d0], -R125.reuse ;  /* 0x0000b40091647a23 */ /* 0x100fe2000001087d */
[C---:B------:R-:W-:Y:S01]  /*89f0*/  HMMA.16816.F32 R80, R136.reuse, R102, R80 ;  /* 0x000000668850723c */ /* 0x040fe20000001850 */
[----:B--2---:R-:W1:Y:S02]  /*8a00*/  LDSM.16.MT88.4 R104, [R185+0x4000] ;  /* 0x00400000b968783b */ /* 0x004e640000004200 */
[----:B------:R2:W5:Y:S04]  /*8a10*/  MUFU.EX2 R168, R100 ;  /* 0x0000006400a87308 */ /* 0x0005680000000800 */
[----:B----4-:R-:W-:Y:S02]  /*8a20*/  F2FP.PACK_AB R102, R214, R215 ;  /* 0x000000d7d666723e */ /* 0x010fe400000000ff */
[----:B---3--:R-:W3:Y:S03]  /*8a30*/  LDSM.16.MT88.4 R108, [R184+0x4000] ;  /* 0x00400000b86c783b */ /* 0x008ee60000004200 */
[--C-:B--2---:R-:W-:Y:S01]  /*8a40*/  FFMA.FTZ R100, R146, c[0x0][0x2d0], -R125.reuse ;  /* 0x0000b40092647a23 */ /* 0x104fe2000001087d */
[----:B-----5:R-:W-:Y:S03]  /*8a50*/  F2FP.PACK_AB R101, R168, R169 ;  /* 0x000000a9a865723e */ /* 0x020fe600000000ff */
[----:B------:R2:W-:Y:S01]  /*8a60*/  MUFU.EX2 R167, R100 ;  /* 0x0000006400a77308 */ /* 0x0005e20000000800 */
[C---:B-1----:R-:W-:Y:S08]  /*8a70*/  HMMA.16816.F32 R84, R136.reuse, R104, R84 ;  /* 0x000000688854723c */ /* 0x042ff00000001854 */
[C---:B------:R-:W-:Y:S01]  /*8a80*/  HMMA.16816.F32 R88, R136.reuse, R106, R88 ;  /* 0x0000006a8858723c */ /* 0x040fe20000001858 */
[----:B------:R-:W1:Y:S03]  /*8a90*/  LDSM.16.MT88.4 R104, [R185+0x800] ;  /* 0x00080000b968783b */ /* 0x000e660000004200 */
[--C-:B--2---:R-:W-:Y:S04]  /*8aa0*/  FFMA.FTZ R100, R148, c[0x0][0x2d0], -R125.reuse ;  /* 0x0000b40094647a23 */ /* 0x104fe8000001087d */
[C---:B---3--:R-:W-:Y:S01]  /*8ab0*/  HMMA.16816.F32 R92, R136.reuse, R108, R92 ;  /* 0x0000006c885c723c */ /* 0x048fe2000000185c */
[----:B------:R2:W3:Y:S07]  /*8ac0*/  MUFU.EX2 R166, R100 ;  /* 0x0000006400a67308 */ /* 0x0004ee0000000800 */
[----:B------:R-:W-:Y:S01]  /*8ad0*/  HMMA.16816.F32 R96, R136, R110, R96 ;  /* 0x0000006e8860723c */ /* 0x000fe20000001860 */
[----:B------:R-:W4:Y:S08]  /*8ae0*/  LDSM.16.MT88.4 R108, [R184+0x2800] ;  /* 0x00280000b86c783b */ /* 0x000f300000004200 */
[----:B------:R-:W-:Y:S03]  /*8af0*/  LDSM.16.MT88.4 R136, [R185+0x3000] ;  /* 0x00300000b988783b */ /* 0x000fe60000004200 */
[----:B--2---:R-:W-:Y:S02]  /*8b00*/  F2FP.PACK_AB R100, R216, R217 ;  /* 0x000000d9d864723e */ /* 0x004fe400000000ff */
[----:B---3--:R-:W-:Y:S07]  /*8b10*/  F2FP.PACK_AB R103, R166, R167 ;  /* 0x000000a7a667723e */ /* 0x008fee00000000ff */
[C---:B------:R-:W-:Y:S07]  /*8b20*/  HMMA.16816.F32 R4, R100.reuse, R112, R4 ;  /* 0x000000706404723c */ /* 0x040fee0000001804 */
[--C-:B------:R-:W-:Y:S01]  /*8b30*/  FFMA.FTZ R112, R152, c[0x0][0x2d0], -R144.reuse ;  /* 0x0000b40098707a23 */ /* 0x100fe20000010890 */
[C---:B------:R-:W-:Y:S03]  /*8b40*/  HMMA.16816.F32 R8, R100.reuse, R114, R8 ;  /* 0x000000726408723c */ /* 0x040fe60000001808 */
[----:B------:R2:W-:Y:S05]  /*8b50*/  MUFU.EX2 R213, R112 ;  /* 0x0000007000d57308 */ /* 0x0005ea0000000800 */
[C---:B------:R-:W-:Y:S07]  /*8b60*/  HMMA.16816.F32 R12, R100.reuse, R116, R12 ;  /* 0x00000074640c723c */ /* 0x040fee000000180c */
[--C-:B------:R-:W-:Y:S01]  /*8b70*/  FFMA.FTZ R116, R153, c[0x0][0x2d0], -R144.reuse ;  /* 0x0000b40099747a23 */ /* 0x100fe20000010890 */
[C---:B------:R-:W-:Y:S03]  /*8b80*/  HMMA.16816.F32 R16, R100.reuse, R118, R16 ;  /* 0x000000766410723c */ /* 0x040fe60000001810 */
[----:B------:R3:W5:Y:S05]  /*8b90*/  MUFU.EX2 R203, R116 ;  /* 0x0000007400cb7308 */ /* 0x00076a0000000800 */
[C---:B-1----:R-:W-:Y:S01]  /*8ba0*/  HMMA.16816.F32 R20, R100.reuse, R104, R20 ;  /* 0x000000686414723c */ /* 0x042fe20000001814 */
[----:B--2---:R-:W-:Y:S07]  /*8bb0*/  LDSM.16.MT88.4 R112, [R182+0x4800] ;  /* 0x00480000b670783b */ /* 0x004fee0000004200 */
[C---:B------:R-:W-:Y:S01]  /*8bc0*/  HMMA.16816.F32 R24, R100.reuse, R106, R24 ;  /* 0x0000006a6418723c */ /* 0x040fe20000001818 */
[----:B------:R-:W1:Y:S07]  /*8bd0*/  LDSM.16.MT88.4 R104, [R181+0x4800] ;  /* 0x00480000b568783b */ /* 0x000e6e0000004200 */
[C---:B------:R-:W-:Y:S04]  /*8be0*/  HMMA.16816.F32 R28, R100.reuse, R120, R28 ;  /* 0x00000078641c723c */ /* 0x040fe8000000181c */
[--C-:B---3--:R-:W-:Y:S03]  /*8bf0*/  FFMA.FTZ R116, R155, c[0x0][0x2d0], -R144.reuse ;  /* 0x0000b4009b747a23 */ /* 0x108fe60000010890 */
[--C-:B------:R-:W-:Y:S01]  /*8c00*/  FFMA.FTZ R120, R149, c[0x0][0x2d0], -R125.reuse ;  /* 0x0000b40095787a23 */ /* 0x100fe2000001087d */
[C---:B------:R-:W-:Y:S01]  /*8c10*/  HMMA.16816.F32 R32, R100.reuse, R122, R32 ;  /* 0x0000007a6420723c */ /* 0x040fe20000001820 */
[----:B------:R2:W-:Y:S07]  /*8c20*/  MUFU.EX2 R179, R116 ;  /* 0x0000007400b37308 */ /* 0x0005ee0000000800 */
[C---:B------:R-:W-:Y:S03]  /*8c30*/  HMMA.16816.F32 R36, R100.reuse, R128, R36 ;  /* 0x000000806424723c */ /* 0x040fe60000001824 */
[----:B------:R3:W-:Y:S05]  /*8c40*/  MUFU.EX2 R165, R120 ;  /* 0x0000007800a57308 */ /* 0x0007ea0000000800 */
[C---:B------:R-:W-:Y:S01]  /*8c50*/  HMMA.16816.F32 R40, R100.reuse, R130, R40 ;  /* 0x000000826428723c */ /* 0x040fe20000001828 */
[----:B------:R-:W-:Y:S07]  /*8c60*/  LDSM.16.MT88.4 R128, [R184+0x1000] ;  /* 0x00100000b880783b */ /* 0x000fee0000004200 */
[C---:B------:R-:W-:Y:S01]  /*8c70*/  HMMA.16816.F32 R44, R100.reuse, R132, R44 ;  /* 0x00000084642c723c */ /* 0x040fe2000000182c */
[----:B--2---:R-:W2:Y:S07]  /*8c80*/  LDSM.16.MT88.4 R116, [R185+0x4800] ;  /* 0x00480000b974783b */ /* 0x004eae0000004200 */
[C---:B------:R-:W-:Y:S01]  /*8c90*/  HMMA.16816.F32 R48, R100.reuse, R134, R48 ;  /* 0x000000866430723c */ /* 0x040fe20000001830 */
[----:B------:R-:W-:Y:S07]  /*8ca0*/  LDSM.16.MT88.4 R132, [R182+0x3000] ;  /* 0x00300000b684783b */ /* 0x000fee0000004200 */
[C---:B------:R-:W-:Y:S01]  /*8cb0*/  HMMA.16816.F32 R52, R100.reuse, R140, R52 ;  /* 0x0000008c6434723c */ /* 0x040fe20000001834 */
[----:B---3--:R-:W-:Y:S07]  /*8cc0*/  LDSM.16.MT88.4 R120, [R182+0x1000] ;  /* 0x00100000b678783b */ /* 0x008fee0000004200 */
[C---:B------:R-:W-:Y:S01]  /*8cd0*/  HMMA.16816.F32 R56, R100.reuse, R142, R56 ;  /* 0x0000008e6438723c */ /* 0x040fe20000001838 */
[----:B------:R-:W-:Y:S07]  /*8ce0*/  LDSM.16.MT88.4 R140, [R181+0x3800] ;  /* 0x00380000b58c783b */ /* 0x000fee0000004200 */
[C---:B----4-:R-:W-:Y:S07]  /*8cf0*/  HMMA.16816.F32 R60, R100.reuse, R108, R60 ;  /* 0x0000006c643c723c */ /* 0x050fee000000183c */
[--C-:B------:R-:W-:Y:S01]  /*8d00*/  FFMA.FTZ R108, R156, c[0x0][0x2d0], -R144.reuse ;  /* 0x0000b4009c6c7a23 */ /* 0x100fe20000010890 */
[C---:B------:R-:W-:Y:S03]  /*8d10*/  HMMA.16816.F32 R64, R100.reuse, R110, R64 ;  /* 0x0000006e6440723c */ /* 0x040fe60000001840 */
[----:B------:R3:W4:Y:S05]  /*8d20*/  MUFU.EX2 R178, R108 ;  /* 0x0000006c00b27308 */ /* 0x00072a0000000800 */
[C---:B-1----:R-:W-:Y:S07]  /*8d30*/  HMMA.16816.F32 R68, R100.reuse, R104, R68 ;  /* 0x000000686444723c */ /* 0x042fee0000001844 */
[--C-:B------:R-:W-:Y:S01]  /*8d40*/  FFMA.FTZ R104, R151, c[0x0][0x2d0], -R125.reuse ;  /* 0x0000b40097687a23 */ /* 0x100fe2000001087d */
[C---:B------:R-:W-:Y:S03]  /*8d50*/  HMMA.16816.F32 R72, R100.reuse, R106, R72 ;  /* 0x0000006a6448723c */ /* 0x040fe60000001848 */
[----:B------:R1:W1:Y:S05]  /*8d60*/  MUFU.EX2 R164, R104 ;  /* 0x0000006800a47308 */ /* 0x00026a0000000800 */
[C---:B------:R-:W-:Y:S01]  /*8d70*/  HMMA.16816.F32 R76, R100.reuse, R112, R76 ;  /* 0x00000070644c723c */ /* 0x040fe2000000184c */
[----:B---3--:R-:W3:Y:S06]  /*8d80*/  LDSM.16.MT88.4 R108, [R184+0x4800] ;  /* 0x00480000b86c783b */ /* 0x008eec0000004200 */
[--C-:B------:R-:W-:Y:S01]  /*8d90*/  FFMA.FTZ R112, R154, c[0x0][0x2d0], -R125.reuse ;  /* 0x0000b4009a707a23 */ /* 0x100fe2000001087d */
[C---:B------:R-:W-:Y:S01]  /*8da0*/  HMMA.16816.F32 R80, R100.reuse, R114, R80 ;  /* 0x000000726450723c */ /* 0x040fe20000001850 */
[----:B------:R-:W-:Y:S02]  /*8db0*/  LDSM.16.MT88.4 R152, [R184+0x3800] ;  /* 0x00380000b898783b */ /* 0x000fe40000004200 */
[----:B------:R4:W-:Y:S05]  /*8dc0*/  MUFU.EX2 R162, R112 ;  /* 0x0000007000a27308 */ /* 0x0009ea0000000800 */
[C---:B--2---:R-:W-:Y:S04]  /*8dd0*/  HMMA.16816.F32 R84, R100.reuse, R116, R84 ;  /* 0x000000746454723c */ /* 0x044fe80000001854 */
[--C-:B-1----:R-:W-:Y:S02]  /*8de0*/  FFMA.FTZ R104, R150, c[0x0][0x2d0], -R125.reuse ;  /* 0x0000b40096687a23 */ /* 0x102fe4000001087d */
[----:B------:R-:W-:Y:S02]  /*8df0*/  LDSM.16.MT88.4 R148, [R185+0x3800] ;  /* 0x00380000b994783b */ /* 0x000fe40000004200 */
[C---:B------:R-:W-:Y:S01]  /*8e00*/  HMMA.16816.F32 R88, R100.reuse, R118, R88 ;  /* 0x000000766458723c */ /* 0x040fe20000001858 */
[----:B------:R1:W2:Y:S05]  /*8e10*/  MUFU.EX2 R163, R104 ;  /* 0x0000006800a37308 */ /* 0x0002aa0000000800 */
[----:B------:R-:W-:Y:S08]  /*8e20*/  LDSM.16.MT88.4 R116, [R181+0x3000] ;  /* 0x00300000b574783b */ /* 0x000ff00000004200 */
[----:B----4-:R-:W-:Y:S01]  /*8e30*/  LDSM.16.MT88.4 R112, [R185+0x1000] ;  /* 0x00100000b970783b */ /* 0x010fe20000004200 */
[C---:B---3--:R-:W-:Y:S07]  /*8e40*/  HMMA.16816.F32 R92, R100.reuse, R108, R92 ;  /* 0x0000006c645c723c */ /* 0x048fee000000185c */
[----:B-1----:R-:W1:Y:S01]  /*8e50*/  LDSM.16.MT88.4 R104, [R181+0x1000] ;  /* 0x00100000b568783b */ /* 0x002e620000004200 */
[----:B------:R-:W-:Y:S07]  /*8e60*/  HMMA.16816.F32 R96, R100, R110, R96 ;  /* 0x0000006e6460723c */ /* 0x000fee0000001860 */
[----:B------:R-:W-:Y:S01]  /*8e70*/  LDSM.16.MT88.4 R108, [R181+0x5000] ;  /* 0x00500000b56c783b */ /* 0x000fe20000004200 */
[----:B-----5:R-:W-:Y:S04]  /*8e80*/  F2FP.PACK_AB R100, R203, R213 ;  /* 0x000000d5cb64723e */ /* 0x020fe800000000ff */
[----:B------:R-:W-:Y:S02]  /*8e90*/  F2FP.PACK_AB R102, R178, R179 ;  /* 0x000000b3b266723e */ /* 0x000fe400000000ff */
[----:B------:R-:W-:Y:S02]  /*8ea0*/  F2FP.PACK_AB R101, R164, R165 ;  /* 0x000000a5a465723e */ /* 0x000fe400000000ff */
[----:B--2---:R-:W-:Y:S07]  /*8eb0*/  F2FP.PACK_AB R103, R162, R163 ;  /* 0x000000a3a267723e */ /* 0x004fee00000000ff */
[C---:B-1----:R-:W-:Y:S08]  /*8ec0*/  HMMA.16816.F32 R4, R100.reuse, R104, R4 ;  /* 0x000000686404723c */ /* 0x042ff00000001804 */
[C---:B------:R-:W-:Y:S01]  /*8ed0*/  HMMA.16816.F32 R8, R100.reuse, R106, R8 ;  /* 0x0000006a6408723c */ /* 0x040fe20000001808 */
[----:B------:R-:W1:Y:S07]  /*8ee0*/  LDSM.16.MT88.4 R104, [R184+0x3000] ;  /* 0x00300000b868783b */ /* 0x000e6e0000004200 */
[C---:B------:R-:W-:Y:S07]  /*8ef0*/  HMMA.16816.F32 R12, R100.reuse, R120, R12 ;  /* 0x00000078640c723c */ /* 0x040fee000000180c */
[--C-:B------:R-:W-:Y:S01]  /*8f00*/  FFMA.FTZ R120, R160, c[0x0][0x2d0], -R144.reuse ;  /* 0x0000b400a0787a23 */ /* 0x100fe20000010890 */
[C---:B------:R-:W-:Y:S03]  /*8f10*/  HMMA.16816.F32 R16, R100.reuse, R122, R16 ;  /* 0x0000007a6410723c */ /* 0x040fe60000001810 */
[----:B------:R2:W-:Y:S05]  /*8f20*/  MUFU.EX2 R177, R120 ;  /* 0x0000007800b17308 */ /* 0x0005ea0000000800 */
[C---:B------:R-:W-:Y:S08]  /*8f30*/  HMMA.16816.F32 R20, R100.reuse, R112, R20 ;  /* 0x000000706414723c */ /* 0x040ff00000001814 */
[C---:B------:R-:W-:Y:S01]  /*8f40*/  HMMA.16816.F32 R24, R100.reuse, R114, R24 ;  /* 0x000000726418723c */ /* 0x040fe20000001818 */
[----:B------:R-:W3:Y:S07]  /*8f50*/  LDSM.16.MT88.4 R112, [R182+0x5000] ;  /* 0x00500000b670783b */ /* 0x000eee0000004200 */
[C---:B------:R-:W-:Y:S01]  /*8f60*/  HMMA.16816.F32 R28, R100.reuse, R128, R28 ;  /* 0x00000080641c723c */ /* 0x040fe2000000181c */
[----:B--2---:R-:W-:Y:S07]  /*8f70*/  LDSM.16.MT88.4 R120, [R184+0x1800] ;  /* 0x00180000b878783b */ /* 0x004fee0000004200 */
[C---:B------:R-:W-:Y:S08]  /*8f80*/  HMMA.16816.F32 R32, R100.reuse, R130, R32 ;  /* 0x000000826420723c */ /* 0x040ff00000001820 */
[C---:B------:R-:W-:Y:S08]  /*8f90*/  HMMA.16816.F32 R36, R100.reuse, R116, R36 ;  /* 0x000000746424723c */ /* 0x040ff00000001824 */
[C---:B------:R-:W-:Y:S01]  /*8fa0*/  HMMA.16816.F32 R40, R100.reuse, R118, R40 ;  /* 0x000000766428723c */ /* 0x040fe20000001828 */
[----:B------:R-:W2:Y:S07]  /*8fb0*/  LDSM.16.MT88.4 R116, [R185+0x5000] ;  /* 0x00500000b974783b */ /* 0x000eae0000004200 */
[C---:B------:R-:W-:Y:S08]  /*8fc0*/  HMMA.16816.F32 R44, R100.reuse, R132, R44 ;  /* 0x00000084642c723c */ /* 0x040ff0000000182c */
[C---:B------:R-:W-:Y:S01]  /*8fd0*/  HMMA.16816.F32 R48, R100.reuse, R134, R48 ;  /* 0x000000866430723c */ /* 0x040fe20000001830 */
[----:B------:R-:W-:Y:S07]  /*8fe0*/  LDSM.16.MT88.4 R132, [R181+0x1800] ;  /* 0x00180000b584783b */ /* 0x000fee0000004200 */
[C---:B------:R-:W-:Y:S08]  /*8ff0*/  HMMA.16816.F32 R52, R100.reuse, R136, R52 ;  /* 0x000000886434723c */ /* 0x040ff00000001834 */
[C---:B------:R-:W-:Y:S08]  /*9000*/  HMMA.16816.F32 R56, R100.reuse, R138, R56 ;  /* 0x0000008a6438723c */ /* 0x040ff00000001838 */
[C---:B-1----:R-:W-:Y:S07]  /*9010*/  HMMA.16816.F32 R60, R100.reuse, R104, R60 ;  /* 0x00000068643c723c */ /* 0x042fee000000183c */
[--C-:B------:R-:W-:Y:S01]  /*9020*/  FFMA.FTZ R104, R161, c[0x0][0x2d0], -R144.reuse ;  /* 0x0000b400a1687a23 */ /* 0x100fe20000010890 */
[C---:B------:R-:W-:Y:S03]  /*9030*/  HMMA.16816.F32 R64, R100.reuse, R106, R64 ;  /* 0x0000006a6440723c */ /* 0x040fe60000001840 */
[----:B------:R1:W4:Y:S05]  /*9040*/  MUFU.EX2 R176, R104 ;  /* 0x0000006800b07308 */ /* 0x00032a0000000800 */
[C---:B------:R-:W-:Y:S07]  /*9050*/  HMMA.16816.F32 R68, R100.reuse, R108, R68 ;  /* 0x0000006c6444723c */ /* 0x040fee0000001844 */
[--C-:B------:R-:W-:Y:S01]  /*9060*/  FFMA.FTZ R108, R157, c[0x0][0x2d0], -R125.reuse ;  /* 0x0000b4009d6c7a23 */ /* 0x100fe2000001087d */
[C---:B------:R-:W-:Y:S03]  /*9070*/  HMMA.16816.F32 R72, R100.reuse, R110, R72 ;  /* 0x0000006e6448723c */ /* 0x040fe60000001848 */
[----:B------:R5:W-:Y:S05]  /*9080*/  MUFU.EX2 R161, R108 ;  /* 0x0000006c00a17308 */ /* 0x000bea0000000800 */
[C---:B---3--:R-:W-:Y:S04]  /*9090*/  HMMA.16816.F32 R76, R100.reuse, R112, R76 ;  /* 0x00000070644c723c */ /* 0x048fe8000000184c */
[--C-:B-1----:R-:W-:Y:S01]  /*90a0*/  FFMA.FTZ R104, R171, c[0x0][0x2d0], -R144.reuse ;  /* 0x0000b400ab687a23 */ /* 0x102fe20000010890 */
[----:B----4-:R-:W-:Y:S01]  /*90b0*/  F2FP.PACK_AB R136, R176, R177 ;  /* 0x000000b1b088723e */ /* 0x010fe200000000ff */
[----:B------:R-:W-:Y:S02]  /*90c0*/  FFMA.FTZ R144, R170, c[0x0][0x2d0], -R144 ;  /* 0x0000b400aa907a23 */ /* 0x000fe40000010890 */
[C---:B------:R-:W-:Y:S01]  /*90d0*/  HMMA.16816.F32 R80, R100.reuse, R114, R80 ;  /* 0x000000726450723c */ /* 0x040fe20000001850 */
[----:B------:R1:W-:Y:S01]  /*90e0*/  MUFU.EX2 R171, R104 ;  /* 0x0000006800ab7308 */ /* 0x0003e20000000800 */
[----:B------:R-:W-:Y:S06]  /*90f0*/  LDSM.16.MT88.4 R112, [R185+0x1800] ;  /* 0x00180000b970783b */ /* 0x000fec0000004200 */
[C---:B--2---:R-:W-:Y:S03]  /*9100*/  HMMA.16816.F32 R84, R100.reuse, R116, R84 ;  /* 0x000000746454723c */ /* 0x044fe60000001854 */
[----:B------:R2:W3:Y:S01]  /*9110*/  MUFU.EX2 R170, R144 ;  /* 0x0000009000aa7308 */ /* 0x0004e20000000800 */
[--C-:B-----5:R-:W-:Y:S04]  /*9120*/  FFMA.FTZ R108, R159, c[0x0][0x2d0], -R125.reuse ;  /* 0x0000b4009f6c7a23 */ /* 0x120fe8000001087d */
[C---:B------:R-:W-:Y:S05]  /*9130*/  HMMA.16816.F32 R88, R100.reuse, R118, R88 ;  /* 0x000000766458723c */ /* 0x040fea0000001858 */
[----:B------:R4:W5:Y:S01]  /*9140*/  MUFU.EX2 R160, R108 ;  /* 0x0000006c00a07308 */ /* 0x0009620000000800 */
[----:B-1----:R-:W1:Y:S08]  /*9150*/  LDSM.16.MT88.4 R104, [R184+0x5000] ;  /* 0x00500000b868783b */ /* 0x002e700000004200 */
[----:B--2---:R-:W-:Y:S01]  /*9160*/  LDSM.16.MT88.4 R144, [R182+0x3800] ;  /* 0x00380000b690783b */ /* 0x004fe20000004200 */
[----:B---3--:R-:W-:Y:S01]  /*9170*/  F2FP.PACK_AB R138, R170, R171 ;  /* 0x000000abaa8a723e */ /* 0x008fe200000000ff */
[--C-:B----4-:R-:W-:Y:S01]  /*9180*/  FFMA.FTZ R108, R158, c[0x0][0x2d0], -R125.reuse ;  /* 0x0000b4009e6c7a23 */ /* 0x110fe2000001087d */
[----:B-----5:R-:W-:Y:S01]  /*9190*/  F2FP.PACK_AB R137, R160, R161 ;  /* 0x000000a1a089723e */ /* 0x020fe200000000ff */
[----:B------:R-:W-:Y:S04]  /*91a0*/  FFMA.FTZ R125, R127, c[0x0][0x2d0], -R125 ;  /* 0x0000b4007f7d7a23 */ /* 0x000fe8000001087d */
[----:B------:R-:W-:Y:S01]  /*91b0*/  LDSM.16.MT88.4 R156, [R181+0x5800] ;  /* 0x00580000b59c783b */ /* 0x000fe20000004200 */
[----:B------:R2:W-:Y:S10]  /*91c0*/  MUFU.EX2 R126, R108 ;  /* 0x0000006c007e7308 */ /* 0x0005f40000000800 */
[----:B------:R-:W3:Y:S01]  /*91d0*/  MUFU.EX2 R125, R125 ;  /* 0x0000007d007d7308 */ /* 0x000ee20000000800 */
[C---:B-1----:R-:W-:Y:S08]  /*91e0*/  HMMA.16816.F32 R92, R100.reuse, R104, R92 ;  /* 0x00000068645c723c */ /* 0x042ff0000000185c */
[----:B------:R-:W-:Y:S01]  /*91f0*/  HMMA.16816.F32 R96, R100, R106, R96 ;  /* 0x0000006a6460723c */ /* 0x000fe20000001860 */
[----:B--2---:R-:W1:Y:S03]  /*9200*/  LDSM.16.MT88.4 R108, [R182+0x1800] ;  /* 0x00180000b66c783b */ /* 0x004e660000004200 */
[----:B---3--:R-:W-:Y:S07]  /*9210*/  F2FP.PACK_AB R139, R125, R126 ;  /* 0x0000007e7d8b723e */ /* 0x008fee00000000ff */
[C---:B------:R-:W-:Y:S01]  /*9220*/  HMMA.16816.F32 R128, R136.reuse, R132, R4 ;  /* 0x000000848880723c */ /* 0x040fe20000001804 */
[----:B------:R-:W2:Y:S07]  /*9230*/  LDSM.16.MT88.4 R4, [R182+0x5800] ;  /* 0x00580000b604783b */ /* 0x000eae0000004200 */
[C---:B------:R-:W-:Y:S01]  /*9240*/  HMMA.16816.F32 R132, R136.reuse, R134, R8 ;  /* 0x000000868884723c */ /* 0x040fe20000001808 */
[----:B------:R-:W3:Y:S07]  /*9250*/  LDSM.16.MT88.4 R8, [R185+0x5800] ;  /* 0x00580000b908783b */ /* 0x000eee0000004200 */
[C---:B-1----:R-:W-:Y:S01]  /*9260*/  HMMA.16816.F32 R100, R136.reuse, R108, R12 ;  /* 0x0000006c8864723c */ /* 0x042fe2000000180c */
[----:B------:R-:W1:Y:S07]  /*9270*/  LDSM.16.MT88.4 R12, [R184+0x5800] ;  /* 0x00580000b80c783b */ /* 0x000e6e0000004200 */
[C---:B------:R-:W-:Y:S07]  /*9280*/  HMMA.16816.F32 R104, R136.reuse, R110, R16 ;  /* 0x0000006e8868723c */ /* 0x040fee0000001810 */
[----:B------:R-:W-:Y:S01]  /*9290*/  FFMA.FTZ R16, R2, R222, R218 ;  /* 0x000000de02107223 */ /* 0x000fe200000100da */
[C---:B------:R-:W-:Y:S04]  /*92a0*/  HMMA.16816.F32 R108, R136.reuse, R112, R20 ;  /* 0x00000070886c723c */ /* 0x040fe80000001814 */
[----:B------:R-:W-:Y:S02]  /*92b0*/  FFMA.FTZ R2, R0, R223, R175 ;  /* 0x000000df00027223 */ /* 0x000fe400000100af */
[----:B------:R-:W-:Y:S02]  /*92c0*/  FADD.FTZ R0, R221, R16 ;  /* 0x00000010dd007221 */ /* 0x000fe40000010000 */
[C---:B------:R-:W-:Y:S04]  /*92d0*/  HMMA.16816.F32 R112, R136.reuse, R114, R24 ;  /* 0x000000728870723c */ /* 0x040fe80000001818 */
[----:B------:R-:W-:Y:S02]  /*92e0*/  FADD.FTZ R2, R174, R2 ;  /* 0x00000002ae027221 */ /* 0x000fe40000010000 */
        /* <DEDUP_REMOVED lines=21> */
[----:B------:R-:W-:Y:S01]  /*9440*/  FADD.FTZ R0, R203, R0 ;  /* 0x00000000cb007221 */ /* 0x000fe20000010000 */
[----:B------:R-:W-:Y:S01]  /*9450*/  IADD3 R203, R204, -0x1, RZ ;  /* 0xffffffffcccb7810 */ /* 0x000fe20007ffe0ff */
[C---:B------:R-:W-:Y:S04]  /*9460*/  HMMA.16816.F32 R56, R136.reuse, R150, R56 ;  /* 0x000000968838723c */ /* 0x040fe80000001838 */
[----:B------:R-:W-:Y:S01]  /*9470*/  FADD.FTZ R2, R164, R2 ;  /* 0x00000002a4027221 */ /* 0x000fe20000010000 */
[----:B------:R-:W-:Y:S01]  /*9480*/  MOV R204, R203 ;  /* 0x000000cb00cc7202 */ /* 0x000fe20000000f00 */
[----:B------:R-:W-:Y:S02]  /*9490*/  FADD.FTZ R0, R179, R0 ;  /* 0x00000000b3007221 */ /* 0x000fe40000010000 */
[C---:B------:R-:W-:Y:S04]  /*94a0*/  HMMA.16816.F32 R60, R136.reuse, R152, R60 ;  /* 0x00000098883c723c */ /* 0x040fe8000000183c */
[----:B------:R-:W-:Y:S02]  /*94b0*/  FADD.FTZ R2, R163, R2 ;  /* 0x00000002a3027221 */ /* 0x000fe40000010000 */
[----:B------:R-:W-:Y:S02]  /*94c0*/  FADD.FTZ R0, R178, R0 ;  /* 0x00000000b2007221 */ /* 0x000fe40000010000 */
[C---:B------:R-:W-:Y:S08]  /*94d0*/  HMMA.16816.F32 R64, R136.reuse, R154, R64 ;  /* 0x0000009a8840723c */ /* 0x040ff00000001840 */
[C---:B------:R-:W-:Y:S08]  /*94e0*/  HMMA.16816.F32 R68, R136.reuse, R156, R68 ;  /* 0x0000009c8844723c */ /* 0x040ff00000001844 */
[C---:B------:R-:W-:Y:S08]  /*94f0*/  HMMA.16816.F32 R72, R136.reuse, R158, R72 ;  /* 0x0000009e8848723c */ /* 0x040ff00000001848 */
[C---:B--2---:R-:W-:Y:S07]  /*9500*/  HMMA.16816.F32 R76, R136.reuse, R4, R76 ;  /* 0x00000004884c723c */ /* 0x044fee000000184c */
[----:B------:R-:W-:Y:S01]  /*9510*/  FADD.FTZ R4, R162, R2 ;  /* 0x00000002a2047221 */ /* 0x000fe20000010000 */
[C---:B------:R-:W-:Y:S04]  /*9520*/  HMMA.16816.F32 R80, R136.reuse, R6, R80 ;  /* 0x000000068850723c */ /* 0x040fe80000001850 */
[----:B------:R-:W-:Y:S02]  /*9530*/  FADD.FTZ R2, R177, R0 ;  /* 0x00000000b1027221 */ /* 0x000fe40000010000 */
[----:B------:R-:W-:Y:S02]  /*9540*/  FADD.FTZ R0, R161, R4 ;  /* 0x00000004a1007221 */ /* 0x000fe40000010000 */
[C---:B---3--:R-:W-:Y:S04]  /*9550*/  HMMA.16816.F32 R84, R136.reuse, R8, R84 ;  /* 0x000000088854723c */ /* 0x048fe80000001854 */
[----:B------:R-:W-:Y:S02]  /*9560*/  FADD.FTZ R2, R176, R2 ;  /* 0x00000002b0027221 */ /* 0x000fe40000010000 */
[----:B------:R-:W-:Y:S01]  /*9570*/  FADD.FTZ R0, R160, R0 ;  /* 0x00000000a0007221 */ /* 0x000fe20000010000 */
[-C--:B------:R-:W-:Y:S01]  /*9580*/  MOV R8, R3.reuse ;  /* 0x0000000300087202 */ /* 0x080fe20000000f00 */
[C---:B------:R-:W-:Y:S04]  /*9590*/  HMMA.16816.F32 R88, R136.reuse, R10, R88 ;  /* 0x0000000a8858723c */ /* 0x040fe80000001858 */
[----:B------:R-:W-:Y:S02]  /*95a0*/  FADD.FTZ R2, R171, R2 ;  /* 0x00000002ab027221 */ /* 0x000fe40000010000 */
[----:B------:R-:W-:Y:S01]  /*95b0*/  FADD.FTZ R0, R126, R0 ;  /* 0x000000007e007221 */ /* 0x000fe20000010000 */
[----:B------:R-:W-:Y:S01]  /*95c0*/  MOV R126, R3 ;  /* 0x00000003007e7202 */ /* 0x000fe20000000f00 */
[C---:B-1----:R-:W-:Y:S04]  /*95d0*/  HMMA.16816.F32 R92, R136.reuse, R12, R92 ;  /* 0x0000000c885c723c */ /* 0x042fe8000000185c */
[----:B------:R-:W-:Y:S02]  /*95e0*/  FADD.FTZ R222, R170, R2 ;  /* 0x00000002aade7221 */ /* 0x000fe40000010000 */
[----:B------:R-:W-:Y:S01]  /*95f0*/  FADD.FTZ R223, R125, R0 ;  /* 0x000000007ddf7221 */ /* 0x000fe20000010000 */
[----:B------:R-:W-:Y:S01]  /*9600*/  MOV R125, R124 ;  /* 0x0000007c007d7202 */ /* 0x000fe20000000f00 */
[----:B------:R-:W-:Y:S01]  /*9610*/  HMMA.16816.F32 R96, R136, R14, R96 ;  /* 0x0000000e8860723c */ /* 0x000fe20000001860 */
[----:B------:R-:W-:-:S07]  /*9620*/  @P0 BRA `(.L_x_455) ;  /* 0xffffcba000000947 */ /* 0x000fce000383ffff */
.L_x_446:
[----:B------:R-:W-:Y:S02]  /*9630*/  IADD3 R0, R228, 0x7f, RZ ;  /* 0x0000007fe4007810 */ /* 0x000fe40007ffe0ff */
[----:B------:R-:W-:-:S03]  /*9640*/  IADD3 R2, R225, 0x1, -R226 ;  /* 0x00000001e1027810 */ /* 0x000fc60007ffe8e2 */
[----:B------:R-:W-:-:S05]  /*9650*/  @P2 IMAD.HI.U32 R3, R0, c[0x0][0x2c8], RZ ;  /* 0x0000b20000032a27 */ /* 0x000fca00078e00ff */
[----:B------:R-:W-:-:S05]  /*9660*/  @P2 SHF.R.U32.HI R0, RZ, c[0x0][0x2cc], R3 ;  /* 0x0000b300ff002a19 */ /* 0x000fca0000011603 */
[----:B------:R-:W-:-:S05]  /*9670*/  IMAD.IADD R0, R2, 0x1, R0 ;  /* 0x0000000102007824 */ /* 0x000fca00078e0200 */
[----:B------:R-:W-:Y:S01]  /*9680*/  IADD3 R2, R0, -c[0x0][0x324], RZ ;  /* 0x8000c90000027a10 */ /* 0x000fe20007ffe0ff */
[----:B------:R-:W-:Y:S05]  /*9690*/  @!P1 BRA `(.L_x_456) ;  /* 0x0000011000009947 */ /* 0x000fea0003800000 */
[----:B------:R-:W-:Y:S01]  /*96a0*/  ISETP.GT.AND P0, PT, R0, -0x1, PT ;  /* 0xffffffff0000780c */ /* 0x000fe20003f04270 */
[----:B------:R-:W-:-:S12]  /*96b0*/  BSSY B0, `(.L_x_457) ;  /* 0x000000d000007945 */ /* 0x000fd80003800000 */
        /* <DEDUP_REMOVED lines=8> */
.L_x_458:
[----:B------:R-:W-:-:S04]  /*9740*/  MOV R3, c[0x0][0x32c] ;  /* 0x0000cb0000037a02 */ /* 0x000fc80000000f00 */
[----:B------:R-:W-:-:S13]  /*9750*/  ISETP.NE.AND P0, PT, R3, 0x1, PT ;  /* 0x000000010300780c */ /* 0x000fda0003f05270 */
[----:B------:R-:W-:-:S05]  /*9760*/  @P0 IMAD.HI.U32 R3, R0, c[0x0][0x330], RZ ;  /* 0x0000cc0000030a27 */ /* 0x000fca00078e00ff */
[----:B------:R-:W-:Y:S02]  /*9770*/  @P0 SHF.R.U32.HI R0, RZ, c[0x0][0x334], R3 ;  /* 0x0000cd00ff000a19 */ /* 0x000fe40000011603 */
.L_x_459:
[----:B------:R-:W-:Y:S05]  /*9780*/  BSYNC B0 ;  /* 0x0000000000007941 */ /* 0x000fea0003800000 */
.L_x_457:
[----:B------:R-:W-:-:S05]  /*9790*/  IMAD R0, R0, c[0x0][0x32c], RZ ;  /* 0x0000cb0000007a24 */ /* 0x000fca00078e02ff */
[----:B------:R-:W-:-:S04]  /*97a0*/  IMNMX R2, R2, R0, !PT ;  /* 0x0000000002027217 */ /* 0x000fc80007800200 */
.L_x_456:
[----:B------:R-:W-:-:S04]  /*97b0*/  IADD3 R2, R2, 0x3f, RZ ;  /* 0x0000003f02027810 */ /* 0x000fc80007ffe0ff */
        /* <DEDUP_REMOVED lines=8> */
[----:B------:R-:W-:Y:S02]  /*9840*/  MOV R176, R203 ;  /* 0x000000cb00b07202 */ /* 0x000fe40000000f00 */
.L_x_461:
[----:B------:R-:W-:Y:S04]  /*9850*/  DEPBAR.LE SB0, 0x0 ;  /* 0x000080000000791a */ /* 0x000fe80000000000 */
[----:B------:R-:W-:Y:S01]  /*9860*/  WARPSYNC 0xffffffff ;  /* 0xffffffff00007948 */ /* 0x000fe20003800000 */
[----:B------:R-:W-:Y:S01]  /*9870*/  BAR.SYNC.DEFER_BLOCKING 0x0 ;  /* 0x0000000000007b1d */ /* 0x000fe20000010000 */
[----:B------:R-:W-:Y:S02]  /*9880*/  ISETP.GT.AND P6, PT, R206, R176, PT ;  /* 0x000000b0ce00720c */ /* 0x000fe40003fc4270 */
[C---:B------:R-:W-:Y:S11]  /*9890*/  IADD3 R203, R176.reuse, -0x1, RZ ;  /* 0xffffffffb0cb7810 */ /* 0x040ff60007ffe0ff */
[----:B------:R-:W-:Y:S01]  /*98a0*/  @!P6 SHF.R.S32.HI R0, RZ, 0x1f, R176 ;  /* 0x0000001fff00e819 */ /* 0x000fe200000114b0 */
[----:B------:R-:W-:Y:S01]  /*98b0*/  @!P6 IMAD.WIDE.U32 R2, R176, c[0x0][0x208], RZ ;  /* 0x00008200b002ea25 */ /* 0x000fe200078e00ff */
[----:B------:R-:W-:Y:S03]  /*98c0*/  @!P6 MOV R4, c[0x0][0x208] ;  /* 0x000082000004ea02 */ /* 0x000fe60000000f00 */
[----:B------:R-:W-:Y:S04]  /*98d0*/  @!P6 IMAD R0, R0, c[0x0][0x208], RZ ;  /* 0x000082000000ea24 */ /* 0x000fe800078e02ff */
[----:B------:R-:W-:Y:S01]  /*98e0*/  @!P6 IMAD R0, R176, c[0x0][0x20c], R0 ;  /* 0x00008300b000ea24 */ /* 0x000fe200078e0200 */
[----:B------:R-:W-:Y:S04]  /*98f0*/  LDSM.16.M88.4 R32, [R187] ;  /* 0x00000000bb20783b */ /* 0x000fe80000000200 */
[----:B------:R-:W-:Y:S02]  /*9900*/  @!P6 IADD3 R3, R3, R0, RZ ;  /* 0x000000000303e210 */ /* 0x000fe40007ffe0ff */
[C---:B------:R-:W-:Y:S02]  /*9910*/  @!P6 SHF.L.U32 R0, R2.reuse, 0x6, RZ ;  /* 0x000000060200e819 */ /* 0x040fe400000006ff */
[----:B------:R-:W1:Y:S01]  /*9920*/  LDSM.16.M88.4 R8, [R180] ;  /* 0x00000000b408783b */ /* 0x000e620000000200 */
[----:B------:R-:W-:Y:S02]  /*9930*/  @!P6 SHF.L.U64.HI R2, R2, 0x6, R3 ;  /* 0x000000060202e819 */ /* 0x000fe40000010203 */
[----:B------:R-:W-:Y:S02]  /*9940*/  @!P6 MOV R3, c[0x0][0x20c] ;  /* 0x000083000003ea02 */ /* 0x000fe40000000f00 */
[C---:B------:R-:W-:Y:S03]  /*9950*/  @!P6 LEA R28, P0, R4.reuse, R0, 0x5 ;  /* 0x00000000041ce211 */ /* 0x040fe600078028ff */
[----:B------:R-:W2:Y:S01]  /*9960*/  LDSM.16.M88.4 R16, [R180+0x800] ;  /* 0x00080000b410783b */ /* 0x000ea20000000200 */
[----:B------:R-:W-:Y:S02]  /*9970*/  @!P6 LEA.HI.X R3, R4, R2, R3, 0x5, P0 ;  /* 0x000000020403e211 */ /* 0x000fe400000f2c03 */
[----:B------:R-:W-:Y:S04]  /*9980*/  @!P6 IADD3 R4, P0, R0, R210, RZ ;  /* 0x000000d20004e210 */ /* 0x000fe80007f1e0ff */
[-C--:B------:R-:W-:Y:S01]  /*9990*/  @!P6 IADD3.X R5, R2, R212.reuse, RZ, P0, !PT ;  /* 0x000000d40205e210 */ /* 0x080fe200007fe4ff */
[----:B------:R-:W3:Y:S01]  /*99a0*/  LDSM.16.M88.4 R24, [R180+0x1000] ;  /* 0x00100000b418783b */ /* 0x000ee20000000200 */
[C---:B------:R-:W-:Y:S04]  /*99b0*/  @!P6 LEA R164, P0, R4.reuse, c[0x0][0x1f8], 0x1 ;  /* 0x00007e0004a4ea11 */ /* 0x040fe800078008ff */
[----:B------:R-:W-:Y:S02]  /*99c0*/  @!P6 LEA.HI.X R165, R4, c[0x0][0x1fc], R5, 0x1, P0 ;  /* 0x00007f0004a5ea11 */ /* 0x000fe400000f0c05 */
[----:B------:R-:W-:Y:S01]  /*99d0*/  @!P6 IADD3 R20, P0, R210, 0x40, RZ ;  /* 0x00000040d214e810 */ /* 0x000fe20007f1e0ff */
[----:B------:R-:W4:Y:S03]  /*99e0*/  LDSM.16.M88.4 R136, [R180+0x1800] ;  /* 0x00180000b488783b */ /* 0x000f260000000200 */
[----:B------:R-:W-:Y:S02]  /*99f0*/  @!P6 IADD3.X R22, RZ, R212, RZ, P0, !PT ;  /* 0x000000d4ff16e210 */ /* 0x000fe400007fe4ff */
[----:B------:R-:W-:Y:S03]  /*9a00*/  @!P6 IADD3 R4, P0, R0, R20, RZ ;  /* 0x000000140004e210 */ /* 0x000fe60007f1e0ff */
[----:B------:R-:W-:Y:S01]  /*9a10*/  LDSM.16.M88.4 R140, [R188] ;  /* 0x00000000bc8c783b */ /* 0x000fe20000000200 */
[----:B------:R-:W-:Y:S02]  /*9a20*/  @!P6 IADD3.X R5, R2, R22, RZ, P0, !PT ;  /* 0x000000160205e210 */ /* 0x000fe400007fe4ff */
[C---:B------:R-:W-:Y:S04]  /*9a30*/  @!P6 LEA R162, P0, R4.reuse, c[0x0][0x1f8], 0x1 ;  /* 0x00007e0004a2ea11 */ /* 0x040fe800078008ff */
[----:B------:R-:W-:Y:S01]  /*9a40*/  @!P6 LEA.HI.X R163, R4, c[0x0][0x1fc], R5, 0x1, P0 ;  /* 0x00007f0004a3ea11 */ /* 0x000fe200000f0c05 */
[----:B------:R-:W5:Y:S01]  /*9a50*/  LDSM.16.M88.4 R144, [R191] ;  /* 0x00000000bf90783b */ /* 0x000f620000000200 */
[C---:B-1----:R-:W-:Y:S03]  /*9a60*/  HMMA.16816.F32 R4, R32.reuse, R8, RZ ;  /* 0x000000082004723c */ /* 0x042fe600000018ff */
[----:B------:R-:W-:Y:S04]  /*9a70*/  @!P6 IADD3 R21, P0, R210, 0x80, RZ ;  /* 0x00000080d215e810 */ /* 0x000fe80007f1e0ff */
[----:B------:R-:W1:Y:S01]  /*9a80*/  LDSM.16.M88.4 R148, [R202] ;  /* 0x00000000ca94783b */ /* 0x000e620000000200 */
[C---:B------:R-:W-:Y:S01]  /*9a90*/  HMMA.16816.F32 R8, R32.reuse, R10, RZ ;  /* 0x0000000a2008723c */ /* 0x040fe200000018ff */
[----:B------:R-:W-:Y:S03]  /*9aa0*/  @!P6 IADD3.X R29, RZ, R212, RZ, P0, !PT ;  /* 0x000000d4ff1de210 */ /* 0x000fe600007fe4ff */
[----:B------:R-:W-:Y:S03]  /*9ab0*/  @!P6 IADD3 R0, P0, R0, R21, RZ ;  /* 0x000000150000e210 */ /* 0x000fe60007f1e0ff */
[----:B------:R-:W1:Y:S01]  /*9ac0*/  LDSM.16.M88.4 R152, [R201] ;  /* 0x00000000c998783b */ /* 0x000e620000000200 */
[C---:B--2---:R-:W-:Y:S01]  /*9ad0*/  HMMA.16816.F32 R12, R32.reuse, R16, RZ ;  /* 0x00000010200c723c */ /* 0x044fe200000018ff */
[----:B------:R-:W-:Y:S03]  /*9ae0*/  @!P6 IADD3.X R2, R2, R29, RZ, P0, !PT ;  /* 0x0000001d0202e210 */ /* 0x000fe600007fe4ff */
[C---:B------:R-:W-:Y:S04]  /*9af0*/  @!P6 LEA R160, P0, R0.reuse, c[0x0][0x1f8], 0x1 ;  /* 0x00007e0000a0ea11 */ /* 0x040fe800078008ff */
[C---:B------:R-:W-:Y:S01]  /*9b00*/  HMMA.16816.F32 R16, R32.reuse, R18, RZ ;  /* 0x000000122010723c */ /* 0x040fe200000018ff */
[----:B------:R-:W-:Y:S03]  /*9b10*/  @!P6 LEA.HI.X R161, R0, c[0x0][0x1fc], R2, 0x1, P0 ;  /* 0x00007f0000a1ea11 */ /* 0x000fe600000f0c02 */
[C---:B------:R-:W-:Y:S04]  /*9b20*/  @!P6 IADD3 R2, P0, R28.reuse, R20, RZ ;  /* 0x000000141c02e210 */ /* 0x040fe80007f1e0ff */
[C---:B------:R-:W-:Y:S04]  /*9b30*/  @!P6 IADD3.X R127, R3.reuse, R22, RZ, P0, !PT ;  /* 0x00000016037fe210 */ /* 0x040fe800007fe4ff */
[C---:B------:R-:W-:Y:S02]  /*9b40*/  @!P6 IADD3 R124, P0, R28.reuse, R21, RZ ;  /* 0x000000151c7ce210 */ /* 0x040fe40007f1e0ff */
[C---:B---3--:R-:W-:Y:S02]  /*9b50*/  HMMA.16816.F32 R20, R32.reuse, R24, RZ ;  /* 0x000000182014723c */ /* 0x048fe400000018ff */
[C---:B------:R-:W-:Y:S02]  /*9b60*/  @!P6 IADD3.X R166, R3.reuse, R29, RZ, P0, !PT ;  /* 0x0000001d03a6e210 */ /* 0x040fe400007fe4ff */
[----:B------:R-:W-:Y:S04]  /*9b70*/  @!P6 IADD3 R0, P0, R28, R210, RZ ;  /* 0x000000d21c00e210 */ /* 0x000fe80007f1e0ff */
[C---:B------:R-:W-:Y:S01]  /*9b80*/  HMMA.16816.F32 R24, R32.reuse, R26, RZ ;  /* 0x0000001a2018723c */ /* 0x040fe200000018ff */
[----:B------:R-:W-:Y:S03]  /*9b90*/  @!P6 IADD3.X R3, R3, R212, RZ, P0, !PT ;  /* 0x000000d40303e210 */ /* 0x000fe600007fe4ff */
[C---:B------:R-:W-:Y:S04]  /*9ba0*/  @!P6 LEA R158, P0, R0.reuse, c[0x0][0x1f8], 0x1 ;  /* 0x00007e00009eea11 */ /* 0x040fe800078008ff */
[C---:B----4-:R-:W-:Y:S01]  /*9bb0*/  HMMA.16816.F32 R28, R32.reuse, R136, RZ ;  /* 0x00000088201c723c */ /* 0x050fe200000018ff */
[----:B------:R-:W-:Y:S03]  /*9bc0*/  @!P6 LEA.HI.X R159, R0, c[0x0][0x1fc], R3, 0x1, P0 ;  /* 0x00007f00009fea11 */ /* 0x000fe600000f0c03 */
[C---:B------:R-:W-:Y:S04]  /*9bd0*/  @!P6 LEA R156, P0, R2.reuse, c[0x0][0x1f8], 0x1 ;  /* 0x00007e00029cea11 */ /* 0x040fe800078008ff */
[----:B------:R-:W-:Y:S01]  /*9be0*/  HMMA.16816.F32 R32, R32, R138, RZ ;  /* 0x0000008a2020723c */ /* 0x000fe200000018ff */
[----:B------:R-:W2:Y:S03]  /*9bf0*/  LDSM.16.M88.4 R136, [R200] ;  /* 0x00000000c888783b */ /* 0x000ea60000000200 */
[----:B------:R-:W-:Y:S02]  /*9c00*/  @!P6 LEA.HI.X R157, R2, c[0x0][0x1fc], R127, 0x1, P0 ;  /* 0x00007f00029dea11 */ /* 0x000fe400000f0c7f */
[C---:B------:R-:W-:Y:S02]  /*9c10*/  @!P6 LEA R2, P0, R124.reuse, c[0x0][0x1f8], 0x1 ;  /* 0x00007e007c02ea11 */ /* 0x040fe400078008ff */
[C---:B-----5:R-:W-:Y:S01]  /*9c20*/  HMMA.16816.F32 R4, R140.reuse, R144, R4 ;  /* 0x000000908c04723c */ /* 0x060fe20000001804 */
[----:B------:R-:W-:Y:S01]  /*9c30*/  @!PT LDS RZ, [RZ] ;  /* 0x00000000fffff984 */ /* 0x000fe20000000800 */
[----:B------:R-:W-:Y:S01]  /*9c40*/  @!PT LDS RZ, [RZ] ;  /* 0x00000000fffff984 */ /* 0x000fe20000000800 */
[----:B------:R-:W-:Y:S01]  /*9c50*/  @!PT LDS RZ, [RZ] ;  /* 0x00000000fffff984 */ /* 0x000fe20000000800 */
[----:B------:R3:W-:Y:S04]  /*9c60*/  @!P6 LDGSTS.E.BYPASS.LTC128B.128 [R205+0x100], [R164.64], !P5 ;  /* 0x00100000a4cdefae */ /* 0x0007e8000e901d46 */
[----:B------:R-:W-:Y:S03]  /*9c70*/  @!P6 LEA.HI.X R3, R124, c[0x0][0x1fc], R166, 0x1, P0 ;  /* 0x00007f007c03ea11 */ /* 0x000fe600000f0ca6 */
[C---:B------:R-:W-:Y:S01]  /*9c80*/  HMMA.16816.F32 R8, R140.reuse, R146, R8 ;  /* 0x000000928c08723c */ /* 0x040fe20000001808 */
[----:B------:R4:W-:Y:S07]  /*9c90*/  @!P6 LDGSTS.E.BYPASS.LTC128B.128 [R205+0x2100], [R162.64], !P4 ;  /* 0x02100000a2cdefae */ /* 0x0009ee000e101d46 */
[C---:B-1----:R-:W-:Y:S01]  /*9ca0*/  HMMA.16816.F32 R12, R140.reuse, R148, R12 ;  /* 0x000000948c0c723c */ /* 0x042fe2000000180c */
[----:B------:R4:W-:Y:S07]  /*9cb0*/  @!P6 LDGSTS.E.BYPASS.LTC128B.128 [R205+0x4100], [R160.64], !P3 ;  /* 0x04100000a0cdefae */ /* 0x0009ee000d901d46 */
[C---:B------:R-:W-:Y:S01]  /*9cc0*/  HMMA.16816.F32 R16, R140.reuse, R150, R16 ;  /* 0x000000968c10723c */ /* 0x040fe20000001810 */
[----:B------:R1:W-:Y:S07]  /*9cd0*/  @!P6 LDGSTS.E.BYPASS.LTC128B.128 [R205+0x1100], [R158.64], !P5 ;  /* 0x011000009ecdefae */ /* 0x0003ee000e901d46 */
[C---:B------:R-:W-:Y:S01]  /*9ce0*/  HMMA.16816.F32 R20, R140.reuse, R152, R20 ;  /* 0x000000988c14723c */ /* 0x040fe20000001814 */
[----:B------:R1:W-:Y:S07]  /*9cf0*/  @!P6 LDGSTS.E.BYPASS.LTC128B.128 [R205+0x3100], [R156.64], !P4 ;  /* 0x031000009ccdefae */ /* 0x0003ee000e101d46 */
[C---:B------:R-:W-:Y:S01]  /*9d00*/  HMMA.16816.F32 R24, R140.reuse, R154, R24 ;  /* 0x0000009a8c18723c */ /* 0x040fe20000001818 */
[----:B------:R5:W-:Y:S02]  /*9d10*/  @!P6 LDGSTS.E.BYPASS.LTC128B.128 [R205+0x5100], [R2.64], !P3 ;  /* 0x0510000002cdefae */ /* 0x000be4000d901d46 */
[----:B------:R-:W-:Y:S05]  /*9d20*/  ISETP.GT.AND P6, PT, R176, R206, PT ;  /* 0x000000ceb000720c */ /* 0x000fea0003fc4270 */
[C---:B--2---:R-:W-:Y:S01]  /*9d30*/  HMMA.16816.F32 R28, R140.reuse, R136, R28 ;  /* 0x000000888c1c723c */ /* 0x044fe2000000181c */
[----:B----4-:R-:W-:Y:S07]  /*9d40*/  LDSM.16.M88.4 R160, [R186] ;  /* 0x00000000baa0783b */ /* 0x010fee0000000200 */
[----:B------:R-:W-:Y:S01]  /*9d50*/  HMMA.16816.F32 R32, R140, R138, R32 ;  /* 0x0000008a8c20723c */ /* 0x000fe20000001820 */
[----:B------:R-:W-:Y:S03]  /*9d60*/  LDSM.16.M88.4 R144, [R186+0x800] ;  /* 0x00080000ba90783b */ /* 0x000fe60000000200 */
[----:B------:R-:W-:Y:S05]  /*9d70*/  @P6 SHF.R.S32.HI R127, RZ, 0x1f, R203 ;  /* 0x0000001fff7f6819 */ /* 0x000fea00000114cb */
[----:B-1----:R-:W1:Y:S03]  /*9d80*/  LDSM.16.M88.4 R156, [R190] ;  /* 0x00000000be9c783b */ /* 0x002e660000000200 */
[----:B------:R-:W-:Y:S05]  /*9d90*/  @P6 IMAD R127, R127, c[0x0][0x1e0], RZ ;  /* 0x000078007f7f6a24 */ /* 0x000fea00078e02ff */
[----:B---3--:R-:W2:Y:S08]  /*9da0*/  LDSM.16.M88.4 R164, [R186+0x1000] ;  /* 0x00100000baa4783b */ /* 0x008eb00000000200 */
[----:B------:R-:W0:Y:S08]  /*9db0*/  LDGDEPBAR ;  /* 0x00000000000079af */ /* 0x000e300000000000 */
[----:B------:R-:W3:Y:S08]  /*9dc0*/  LDSM.16.M88.4 R148, [R186+0x1800] ;  /* 0x00180000ba94783b */ /* 0x000ef00000000200 */
[----:B------:R-:W-:Y:S01]  /*9dd0*/  LDSM.16.M88.4 R152, [R189] ;  /* 0x00000000bd98783b */ /* 0x000fe20000000200 */
[C---:B-1----:R-:W-:Y:S07]  /*9de0*/  HMMA.16816.F32 R4, R156.reuse, R160, R4 ;  /* 0x000000a09c04723c */ /* 0x042fee0000001804 */
[----:B------:R-:W1:Y:S01]  /*9df0*/  LDSM.16.M88.4 R168, [R183] ;  /* 0x00000000b7a8783b */ /* 0x000e620000000200 */
[C---:B------:R-:W-:Y:S07]  /*9e00*/  HMMA.16816.F32 R8, R156.reuse, R162, R8 ;  /* 0x000000a29c08723c */ /* 0x040fee0000001808 */
[----:B------:R-:W4:Y:S01]  /*9e10*/  LDSM.16.M88.4 R136, [R183+0x800] ;  /* 0x00080000b788783b */ /* 0x000f220000000200 */
[C---:B------:R-:W-:Y:S07]  /*9e20*/  HMMA.16816.F32 R12, R156.reuse, R144, R12 ;  /* 0x000000909c0c723c */ /* 0x040fee000000180c */
[----:B------:R-:W1:Y:S01]  /*9e30*/  LDSM.16.M88.4 R140, [R183+0x1000] ;  /* 0x00100000b78c783b */ /* 0x000e620000000200 */
[C---:B------:R-:W-:Y:S07]  /*9e40*/  HMMA.16816.F32 R16, R156.reuse, R146, R16 ;  /* 0x000000929c10723c */ /* 0x040fee0000001810 */
[----:B------:R-:W4:Y:S01]  /*9e50*/  LDSM.16.M88.4 R144, [R183+0x1800] ;  /* 0x00180000b790783b */ /* 0x000f220000000200 */
[C---:B--2---:R-:W-:Y:S07]  /*9e60*/  HMMA.16816.F32 R20, R156.reuse, R164, R20 ;  /* 0x000000a49c14723c */ /* 0x044fee0000001814 */
[----:B------:R-:W-:Y:S01]  /*9e70*/  LDSM.16.M88.4 R160, [R180+0x2800] ;  /* 0x00280000b4a0783b */ /* 0x000fe20000000200 */
[C---:B------:R-:W-:Y:S07]  /*9e80*/  HMMA.16816.F32 R24, R156.reuse, R166, R24 ;  /* 0x000000a69c18723c */ /* 0x040fee0000001818 */
[----:B------:R-:W-:Y:S01]  /*9e90*/  LDSM.16.M88.4 R164, [R188+0x4000] ;  /* 0x00400000bca4783b */ /* 0x000fe20000000200 */
[C---:B---3--:R-:W-:Y:S07]  /*9ea0*/  HMMA.16816.F32 R28, R156.reuse, R148, R28 ;  /* 0x000000949c1c723c */ /* 0x048fee000000181c */
[----:B------:R-:W-:Y:S01]  /*9eb0*/  LDSM.16.M88.4 R172, [R183+0x4000] ;  /* 0x00400000b7ac783b */ /* 0x000fe20000000200 */
[----:B------:R-:W-:Y:S07]  /*9ec0*/  HMMA.16816.F32 R32, R156, R150, R32 ;  /* 0x000000969c20723c */ /* 0x000fee0000001820 */
[----:B------:R-:W-:Y:S01]  /*9ed0*/  LDSM.16.M88.4 R148, [R187+0x4000] ;  /* 0x00400000bb94783b */ /* 0x000fe20000000200 */
[C---:B-1----:R-:W-:Y:S07]  /*9ee0*/  HMMA.16816.F32 R4, R152.reuse, R168, R4 ;  /* 0x000000a89804723c */ /* 0x042fee0000001804 */
[----:B------:R-:W1:Y:S01]  /*9ef0*/  LDSM.16.M88.4 R156, [R180+0x2000] ;  /* 0x00200000b49c783b */ /* 0x000e620000000200 */
[C---:B------:R-:W-:Y:S07]  /*9f00*/  HMMA.16816.F32 R8, R152.reuse, R170, R8 ;  /* 0x000000aa9808723c */ /* 0x040fee0000001808 */
[----:B------:R-:W-:Y:S01]  /*9f10*/  LDSM.16.M88.4 R168, [R199] ;  /* 0x00000000c7a8783b */ /* 0x000fe20000000200 */
[C---:B----4-:R-:W-:Y:S08]  /*9f20*/  HMMA.16816.F32 R12, R152.reuse, R136, R12 ;  /* 0x00000088980c723c */ /* 0x050ff0000000180c */
[C---:B------:R-:W-:Y:S01]  /*9f30*/  HMMA.16816.F32 R16, R152.reuse, R138, R16 ;  /* 0x0000008a9810723c */ /* 0x040fe20000001810 */
[----:B------:R-:W2:Y:S07]  /*9f40*/  LDSM.16.M88.4 R136, [R180+0x3000] ;  /* 0x00300000b488783b */ /* 0x000eae0000000200 */
[C---:B------:R-:W-:Y:S08]  /*9f50*/  HMMA.16816.F32 R20, R152.reuse, R140, R20 ;  /* 0x0000008c9814723c */ /* 0x040ff00000001814 */
[C---:B------:R-:W-:Y:S01]  /*9f60*/  HMMA.16816.F32 R24, R152.reuse, R142, R24 ;  /* 0x0000008e9818723c */ /* 0x040fe20000001818 */
[----:B------:R-:W3:Y:S07]  /*9f70*/  LDSM.16.M88.4 R140, [R180+0x3800] ;  /* 0x00380000b48c783b */ /* 0x000eee0000000200 */
[C---:B------:R-:W-:Y:S08]  /*9f80*/  HMMA.16816.F32 R28, R152.reuse, R144, R28 ;  /* 0x00000090981c723c */ /* 0x040ff0000000181c */
[----:B------:R-:W-:Y:S01]  /*9f90*/  HMMA.16816.F32 R32, R152, R146, R32 ;  /* 0x000000929820723c */ /* 0x000fe20000001820 */
[----:B------:R-:W4:Y:S07]  /*9fa0*/  LDSM.16.M88.4 R144, [R198] ;  /* 0x00000000c690783b */ /* 0x000f2e0000000200 */
[C---:B-1----:R-:W-:Y:S01]  /*9fb0*/  HMMA.16816.F32 R4, R148.reuse, R156, R4 ;  /* 0x0000009c9404723c */ /* 0x042fe20000001804 */
[----:B------:R-:W1:Y:S07]  /*9fc0*/  LDSM.16.M88.4 R152, [R197] ;  /* 0x00000000c598783b */ /* 0x000e6e0000000200 */
[C---:B------:R-:W-:Y:S01]  /*9fd0*/  HMMA.16816.F32 R8, R148.reuse, R158, R8 ;  /* 0x0000009e9408723c */ /* 0x040fe20000001808 */
[----:B------:R-:W1:Y:S07]  /*9fe0*/  LDSM.16.M88.4 R156, [R196] ;  /* 0x00000000c49c783b */ /* 0x000e6e0000000200 */
        /* <DEDUP_REMOVED lines=19> */
[C---:B------:R-:W-:Y:S08]  /*a120*/  HMMA.16816.F32 R28, R164.reuse, R156, R28 ;  /* 0x0000009ca41c723c */ /* 0x040ff0000000181c */
[----:B------:R-:W-:Y:S01]  /*a130*/  HMMA.16816.F32 R32, R164, R158, R32 ;  /* 0x0000009ea420723c */ /* 0x000fe20000001820 */
[----:B------:R-:W1:Y:S07]  /*a140*/  LDSM.16.M88.4 R156, [R183+0x2800] ;  /* 0x00280000b79c783b */ /* 0x000e6e0000000200 */
[C---:B--2---:R-:W-:Y:S01]  /*a150*/  HMMA.16816.F32 R4, R136.reuse, R160, R4 ;  /* 0x000000a08804723c */ /* 0x044fe20000001804 */
[----:B------:R-:W-:Y:S07]  /*a160*/  LDSM.16.M88.4 R164, [R180+0x5000] ;  /* 0x00500000b4a4783b */ /* 0x000fee0000000200 */
[C---:B------:R-:W-:Y:S01]  /*a170*/  HMMA.16816.F32 R8, R136.reuse, R162, R8 ;  /* 0x000000a28808723c */ /* 0x040fe20000001808 */
[----:B------:R-:W-:Y:S07]  /*a180*/  LDSM.16.M88.4 R160, [R180+0x4800] ;  /* 0x00480000b4a0783b */ /* 0x000fee0000000200 */
[C---:B---3--:R-:W-:Y:S08]  /*a190*/  HMMA.16816.F32 R12, R136.reuse, R140, R12 ;  /* 0x0000008c880c723c */ /* 0x048ff0000000180c */
[C---:B------:R-:W-:Y:S01]  /*a1a0*/  HMMA.16816.F32 R16, R136.reuse, R142, R16 ;  /* 0x0000008e8810723c */ /* 0x040fe20000001810 */
[----:B------:R-:W2:Y:S07]  /*a1b0*/  LDSM.16.M88.4 R140, [R183+0x3000] ;  /* 0x00300000b78c783b */ /* 0x000eae0000000200 */
[C---:B----4-:R-:W-:Y:S08]  /*a1c0*/  HMMA.16816.F32 R20, R136.reuse, R144, R20 ;  /* 0x000000908814723c */ /* 0x050ff00000001814 */
        /* <DEDUP_REMOVED lines=9> */
[C---:B------:R-:W-:Y:S08]  /*a260*/  HMMA.16816.F32 R12, R152.reuse, R156, R12 ;  /* 0x0000009c980c723c */ /* 0x040ff0000000180c */
        /* <DEDUP_REMOVED lines=17> */
[----:B------:R-:W1:Y:S07]  /*a380*/  LDSM.16.M88.4 R164, [R186+0x4000] ;  /* 0x00400000baa4783b */ /* 0x000e6e0000000200 */
        /* <DEDUP_REMOVED lines=15> */
[C---:B------:R-:W-:Y:S08]  /*a480*/  HMMA.16816.F32 R4, R160.reuse, R164, R4 ;  /* 0x000000a4a004723c */ /* 0x040ff00000001804 */
        /* <DEDUP_REMOVED lines=16> */
[----:B-----5:R-:W-:Y:S02]  /*a590*/  FMNMX.FTZ R2, R6, R126, !PT ;  /* 0x0000007e06027209 */ /* 0x020fe40007810000 */
[C---:B----4-:R-:W-:Y:S04]  /*a5a0*/  HMMA.16816.F32 R20, R168.reuse, R136, R20 ;  /* 0x00000088a814723c */ /* 0x050fe80000001814 */
[----:B------:R-:W-:Y:S02]  /*a5b0*/  FMNMX.FTZ R0, R5, R0, !PT ;  /* 0x0000000005007209 */ /* 0x000fe40007810000 */
[----:B------:R-:W-:Y:S02]  /*a5c0*/  FMNMX.FTZ R2, R7, R2, !PT ;  /* 0x0000000207027209 */ /* 0x000fe40007810000 */
[C---:B------:R-:W-:Y:S01]  /*a5d0*/  HMMA.16816.F32 R24, R168.reuse, R138, R24 ;  /* 0x0000008aa818723c */ /* 0x040fe20000001818 */
[----:B------:R-:W-:Y:S03]  /*a5e0*/  @P6 MOV R137, c[0x0][0x1e0] ;  /* 0x0000780000896a02 */ /* 0x000fe60000000f00 */
[----:B------:R-:W-:Y:S02]  /*a5f0*/  FMNMX.FTZ R0, R8, R0, !PT ;  /* 0x0000000008007209 */ /* 0x000fe40007810000 */
[----:B------:R-:W-:Y:S01]  /*a600*/  FMNMX.FTZ R2, R10, R2, !PT ;  /* 0x000000020a027209 */ /* 0x000fe20007810000 */
[----:B------:R-:W-:Y:S01]  /*a610*/  @P6 IMAD.WIDE.U32 R138, R203, c[0x0][0x1e0], RZ ;  /* 0x00007800cb8a6a25 */ /* 0x000fe200078e00ff */
        /* <DEDUP_REMOVED lines=30> */
[----:B------:R-:W2:Y:S01]  /*a800*/  SHFL.BFLY PT, R2, R0, 0x2, 0x1f ;  /* 0x0c401f0000027f89 */ /* 0x000ea200000e0000 */
[----:B-1----:R-:W-:Y:S01]  /*a810*/  FMNMX.FTZ R124, R3, R124, !PT ;  /* 0x0000007c037c7209 */ /* 0x002fe20007810000 */
[----:B------:R-:W-:Y:S06]  /*a820*/  @P6 IMAD R3, R203, c[0x0][0x1e4], R127 ;  /* 0x00007900cb036a24 */ /* 0x000fec00078e027f */
[----:B------:R-:W1:Y:S01]  /*a830*/  SHFL.BFLY PT, R140, R124, 0x1, 0x1f ;  /* 0x0c201f007c8c7f89 */ /* 0x000e6200000e0000 */
[----:B--2---:R-:W-:Y:S02]  /*a840*/  FMNMX.FTZ R0, R0, R2, !PT ;  /* 0x0000000200007209 */ /* 0x004fe40007810000 */
[----:B------:R-:W-:Y:S05]  /*a850*/  @P6 IADD3 R2, R139, R3, RZ ;  /* 0x000000038b026210 */ /* 0x000fea0007ffe0ff */
[----:B------:R-:W2:Y:S01]  /*a860*/  SHFL.BFLY PT, R3, R0, 0x1, 0x1f ;  /* 0x0c201f0000037f89 */ /* 0x000ea200000e0000 */
[----:B------:R-:W-:Y:S02]  /*a870*/  @P6 SHF.L.U64.HI R127, R138, 0x6, R2 ;  /* 0x000000068a7f6819 */ /* 0x000fe40000010202 */
[C---:B------:R-:W-:Y:S02]  /*a880*/  @P6 LEA R138, P0, R137.reuse, R136, 0x5 ;  /* 0x00000088898a6211 */ /* 0x040fe400078028ff */
[----:B------:R-:W-:Y:S04]  /*a890*/  @P6 MOV R2, c[0x0][0x1e4] ;  /* 0x0000790000026a02 */ /* 0x000fe80000000f00 */
[----:B------:R-:W-:Y:S02]  /*a8a0*/  @P6 LEA.HI.X R137, R137, R127, R2, 0x5, P0 ;  /* 0x0000007f89896211 */ /* 0x000fe400000f2c02 */
[----:B------:R-:W-:Y:S04]  /*a8b0*/  @P6 IADD3 R2, P0, R136, R208, RZ ;  /* 0x000000d088026210 */ /* 0x000fe80007f1e0ff */
[----:B------:R-:W-:Y:S02]  /*a8c0*/  @P6 IADD3.X R139, R127, R207, RZ, P0, !PT ;  /* 0x000000cf7f8b6210 */ /* 0x000fe400007fe4ff */
[----:B-1----:R-:W-:Y:S02]  /*a8d0*/  FMNMX.FTZ R124, R124, R140, !PT ;  /* 0x0000008c7c7c7209 */ /* 0x002fe40007810000 */
[----:B------:R-:W-:Y:S03]  /*a8e0*/  @P6 LEA R146, P0, R2, c[0x0][0x1c8], 0x1 ;  /* 0x0000720002926a11 */ /* 0x000fe600078008ff */
[----:B------:R-:W-:Y:S01]  /*a8f0*/  FMUL.FTZ R164, R124, c[0x0][0x2d0] ;  /* 0x0000b4007ca47a20 */ /* 0x000fe20000410000 */
[----:B------:R-:W-:Y:S01]  /*a900*/  @P6 LEA.HI.X R147, R2, c[0x0][0x1cc], R139, 0x1, P0 ;  /* 0x0000730002936a11 */ /* 0x000fe200000f0c8b */
[----:B------:R-:W-:Y:S01]  /*a910*/  FADD.FTZ R2, -R124, R125 ;  /* 0x0000007d7c027221 */ /* 0x000fe20000010100 */
[----:B--2---:R-:W-:Y:S01]  /*a920*/  FMNMX.FTZ R3, R0, R3, !PT ;  /* 0x0000000300037209 */ /* 0x004fe20007810000 */
[--C-:B------:R-:W-:Y:S01]  /*a930*/  FFMA.FTZ R5, R5, c[0x0][0x2d0], -R164.reuse ;  /* 0x0000b40005057a23 */ /* 0x100fe200000108a4 */
[----:B------:R-:W-:Y:S01]  /*a940*/  @P6 IADD3 R143, P0, R208, 0x40, RZ ;  /* 0x00000040d08f6810 */ /* 0x000fe20007f1e0ff */
[----:B------:R-:W-:Y:S01]  /*a950*/  FMUL.FTZ R0, R2, c[0x0][0x2d0] ;  /* 0x0000b40002007a20 */ /* 0x000fe20000410000 */
[----:B------:R1:W-:Y:S01]  /*a960*/  @P6 LDGSTS.E.BYPASS.LTC128B.128 [R205+0x6100], [R146.64], !P5 ;  /* 0x0610000092cd6fae */ /* 0x0003e2000e901d46 */
[--C-:B------:R-:W-:Y:S01]  /*a970*/  FFMA.FTZ R4, R4, c[0x0][0x2d0], -R164.reuse ;  /* 0x0000b40004047a23 */ /* 0x100fe200000108a4 */
[----:B------:R-:W-:Y:S01]  /*a980*/  @P6 IADD3.X R142, RZ, R207, RZ, P0, !PT ;  /* 0x000000cfff8e6210 */ /* 0x000fe200007fe4ff */
[----:B------:R2:W3:Y:S01]  /*a990*/  MUFU.EX2 R2, R0 ;  /* 0x0000000000027308 */ /* 0x0004e20000000800 */
[----:B------:R-:W-:Y:S01]  /*a9a0*/  @P6 IADD3 R125, P0, R136, R143, RZ ;  /* 0x0000008f887d6210 */ /* 0x000fe20007f1e0ff */
[--C-:B------:R-:W-:Y:S02]  /*a9b0*/  FFMA.FTZ R8, R8, c[0x0][0x2d0], -R164.reuse ;  /* 0x0000b40008087a23 */ /* 0x100fe400000108a4 */
[--C-:B------:R-:W-:Y:S01]  /*a9c0*/  FFMA.FTZ R9, R9, c[0x0][0x2d0], -R164.reuse ;  /* 0x0000b40009097a23 */ /* 0x100fe200000108a4 */
[----:B------:R-:W-:Y:S01]  /*a9d0*/  @P6 IADD3.X R139, R127, R142, RZ, P0, !PT ;  /* 0x0000008e7f8b6210 */ /* 0x000fe200007fe4ff */
[--C-:B------:R-:W-:Y:S01]  /*a9e0*/  FFMA.FTZ R12, R12, c[0x0][0x2d0], -R164.reuse ;  /* 0x0000b4000c0c7a23 */ /* 0x100fe200000108a4 */
[----:B------:R-:W-:Y:S01]  /*a9f0*/  @P6 LEA R144, P0, R125, c[0x0][0x1c8], 0x1 ;  /* 0x000072007d906a11 */ /* 0x000fe200078008ff */
[--C-:B------:R-:W-:Y:S02]  /*aa00*/  FFMA.FTZ R21, R21, c[0x0][0x2d0], -R164.reuse ;  /* 0x0000b40015157a23 */ /* 0x100fe400000108a4 */
[----:B------:R4:W-:Y:S01]  /*aa10*/  MUFU.EX2 R178, R5 ;  /* 0x0000000500b27308 */ /* 0x0009e20000000800 */
[----:B------:R-:W-:Y:S01]  /*aa20*/  @P6 LEA.HI.X R145, R125, c[0x0][0x1cc], R139, 0x1, P0 ;  /* 0x000073007d916a11 */ /* 0x000fe200000f0c8b */
[--C-:B------:R-:W-:Y:S01]  /*aa30*/  FFMA.FTZ R28, R28, c[0x0][0x2d0], -R164.reuse ;  /* 0x0000b4001c1c7a23 */ /* 0x100fe200000108a4 */
[----:B------:R-:W-:Y:S01]  /*aa40*/  @P6 IADD3 R139, P0, R208, 0x80, RZ ;  /* 0x00000080d08b6810 */ /* 0x000fe20007f1e0ff */
[--C-:B------:R-:W-:Y:S02]  /*aa50*/  FFMA.FTZ R20, R20, c[0x0][0x2d0], -R164.reuse ;  /* 0x0000b40014147a23 */ /* 0x100fe400000108a4 */
[----:B------:R1:W-:Y:S01]  /*aa60*/  @P6 LDGSTS.E.BYPASS.LTC128B.128 [R205+0x8100], [R144.64], !P4 ;  /* 0x0810000090cd6fae */ /* 0x0003e2000e101d46 */
[----:B------:R-:W-:Y:S03]  /*aa70*/  FFMA.FTZ R13, R13, c[0x0][0x2d0], -R164 ;  /* 0x0000b4000d0d7a23 */ /* 0x000fe600000108a4 */
[----:B------:R5:W-:Y:S01]  /*aa80*/  MUFU.EX2 R179, R4 ;  /* 0x0000000400b37308 */ /* 0x000be20000000800 */
[----:B--2---:R-:W-:Y:S01]  /*aa90*/  FADD.FTZ R0, -R3, R126 ;  /* 0x0000007e03007221 */ /* 0x004fe20000010100 */
[----:B------:R-:W-:Y:S01]  /*aaa0*/  @P6 IADD3.X R126, RZ, R207, RZ, P0, !PT ;  /* 0x000000cfff7e6210 */ /* 0x000fe200007fe4ff */
[----:B---3--:R-:W-:Y:S01]  /*aab0*/  FMUL.FTZ R100, R2, R100 ;  /* 0x0000006402647220 */ /* 0x008fe20000410000 */
[----:B------:R-:W-:Y:S01]  /*aac0*/  @P6 IADD3 R125, P0, R136, R139, RZ ;  /* 0x0000008b887d6210 */ /* 0x000fe20007f1e0ff */
[----:B------:R-:W-:Y:S05]  /*aad0*/  FMUL.FTZ R0, R0, c[0x0][0x2d0] ;  /* 0x0000b40000007a20 */ /* 0x000fea0000410000 */
[----:B------:R2:W-:Y:S01]  /*aae0*/  MUFU.EX2 R177, R8 ;  /* 0x0000000800b17308 */ /* 0x0005e20000000800 */
[----:B------:R-:W-:Y:S01]  /*aaf0*/  @P6 IADD3.X R127, R127, R126, RZ, P0, !PT ;  /* 0x0000007e7f7f6210 */ /* 0x000fe200007fe4ff */
[C---:B------:R-:W-:Y:S01]  /*ab00*/  FMUL.FTZ R101, R2.reuse, R101 ;  /* 0x0000006502657220 */ /* 0x040fe20000410000 */
[C---:B------:R-:W-:Y:S01]  /*ab10*/  @P6 LEA R140, P0, R125.reuse, c[0x0][0x1c8], 0x1 ;  /* 0x000072007d8c6a11 */ /* 0x040fe200078008ff */
[C---:B------:R-:W-:Y:S02]  /*ab20*/  FMUL.FTZ R104, R2.reuse, R104 ;  /* 0x0000006802687220 */ /* 0x040fe40000410000 */
[----:B------:R-:W-:Y:S01]  /*ab30*/  FMUL.FTZ R105, R2, R105 ;  /* 0x0000006902697220 */ /* 0x000fe20000410000 */
[----:B------:R-:W-:Y:S01]  /*ab40*/  @P6 LEA.HI.X R141, R125, c[0x0][0x1cc], R127, 0x1, P0 ;  /* 0x000073007d8d6a11 */ /* 0x000fe200000f0c7f */
[----:B------:R-:W-:Y:S01]  /*ab50*/  FMUL.FTZ R125, R3, c[0x0][0x2d0] ;  /* 0x0000b400037d7a20 */ /* 0x000fe20000410000 */
[----:B------:R-:W-:Y:S01]  /*ab60*/  @P6 IADD3 R136, P0, R138, R143, RZ ;  /* 0x0000008f8a886210 */ /* 0x000fe20007f1e0ff */
[----:B------:R3:W-:Y:S01]  /*ab70*/  MUFU.EX2 R175, R9 ;  /* 0x0000000900af7308 */ /* 0x0007e20000000800 */
[----:B------:R-:W-:Y:S01]  /*ab80*/  FMUL.FTZ R108, R2, R108 ;  /* 0x0000006c026c7220 */ /* 0x000fe20000410000 */
[----:B------:R1:W-:Y:S01]  /*ab90*/  @P6 LDGSTS.E.BYPASS.LTC128B.128 [R205+0xa100], [R140.64], !P3 ;  /* 0x0a1000008ccd6fae */ /* 0x0003e2000d901d46 */
[----:B------:R-:W-:Y:S01]  /*aba0*/  @P6 IADD3.X R142, R137, R142, RZ, P0, !PT ;  /* 0x0000008e898e6210 */ /* 0x000fe200007fe4ff */
[--C-:B------:R-:W-:Y:S01]  /*abb0*/  FFMA.FTZ R6, R6, c[0x0][0x2d0], -R125.reuse ;  /* 0x0000b40006067a23 */ /* 0x100fe2000001087d */
[----:B----4-:R-:W-:Y:S01]  /*abc0*/  @P6 IADD3 R5, P0, R138, R139, RZ ;  /* 0x0000008b8a056210 */ /* 0x010fe20007f1e0ff */
[----:B------:R-:W-:Y:S02]  /*abd0*/  FFMA.FTZ R7, R7, c[0x0][0x2d0], -R125 ;  /* 0x0000b40007077a23 */ /* 0x000fe4000001087d */
[----:B------:R-:W-:Y:S01]  /*abe0*/  FMUL.FTZ R109, R2, R109 ;  /* 0x0000006d026d7220 */ /* 0x000fe20000410000 */
[C---:B------:R-:W-:Y:S01]  /*abf0*/  @P6 IADD3.X R139, R137.reuse, R126, RZ, P0, !PT ;  /* 0x0000007e898b6210 */ /* 0x040fe200007fe4ff */
[----:B------:R4:W-:Y:S01]  /*ac00*/  MUFU.EX2 R167, R6 ;  /* 0x0000000600a77308 */ /* 0x0009e20000000800 */
[----:B-----5:R-:W-:Y:S01]  /*ac10*/  @P6 IADD3 R4, P0, R138, R208, RZ ;  /* 0x000000d08a046210 */ /* 0x020fe20007f1e0ff */
[C---:B------:R-:W-:Y:S02]  /*ac20*/  FMUL.FTZ R112, R2.reuse, R112 ;  /* 0x0000007002707220 */ /* 0x040fe40000410000 */
[C---:B------:R-:W-:Y:S01]  /*ac30*/  FMUL.FTZ R113, R2.reuse, R113 ;  /* 0x0000007102717220 */ /* 0x040fe20000410000 */
[----:B--2---:R-:W-:Y:S01]  /*ac40*/  @P6 IADD3.X R8, R137, R207, RZ, P0, !PT ;  /* 0x000000cf89086210 */ /* 0x004fe200007fe4ff */
[----:B------:R-:W-:Y:S01]  /*ac50*/  FMUL.FTZ R116, R2, R116 ;  /* 0x0000007402747220 */ /* 0x000fe20000410000 */
[----:B------:R-:W-:Y:S01]  /*ac60*/  @P6 LEA R126, P0, R4, c[0x0][0x1c8], 0x1 ;  /* 0x00007200047e6a11 */ /* 0x000fe200078008ff */
[----:B------:R-:W-:Y:S02]  /*ac70*/  FMUL.FTZ R117, R2, R117 ;  /* 0x0000007502757220 */ /* 0x000fe40000410000 */
[----:B------:R-:W2:Y:S01]  /*ac80*/  MUFU.EX2 R0, R0 ;  /* 0x0000000000007308 */ /* 0x000ea20000000800 */
[----:B------:R-:W-:Y:S01]  /*ac90*/  @P6 LEA.HI.X R127, R4, c[0x0][0x1cc], R8, 0x1, P0 ;  /* 0x00007300047f6a11 */ /* 0x000fe200000f0c08 */
[----:B------:R-:W-:Y:S01]  /*aca0*/  FMUL.FTZ R120, R2, R120 ;  /* 0x0000007802787220 */ /* 0x000fe20000410000 */
[----:B------:R-:W-:Y:S01]  /*acb0*/  @P6 LEA R8, P0, R136, c[0x0][0x1c8], 0x1 ;  /* 0x0000720088086a11 */ /* 0x000fe200078008ff */
[----:B------:R-:W-:Y:S02]  /*acc0*/  FMUL.FTZ R121, R2, R121 ;  /* 0x0000007902797220 */ /* 0x000fe40000410000 */
[----:B------:R5:W-:Y:S01]  /*acd0*/  @P6 LDGSTS.E.BYPASS.LTC128B.128 [R205+0x7100], [R126.64], !P5 ;  /* 0x071000007ecd6fae */ /* 0x000be2000e901d46 */
[----:B---3--:R-:W-:Y:S01]  /*ace0*/  @P6 LEA.HI.X R9, R136, c[0x0][0x1cc], R142, 0x1, P0 ;  /* 0x0000730088096a11 */ /* 0x008fe200000f0c8e */
[C---:B------:R-:W-:Y:S01]  /*acf0*/  FMUL.FTZ R36, R2.reuse, R36 ;  /* 0x0000002402247220 */ /* 0x040fe20000410000 */
[C---:B------:R-:W-:Y:S01]  /*ad00*/  @P6 LEA R4, P0, R5.reuse, c[0x0][0x1c8], 0x1 ;  /* 0x0000720005046a11 */ /* 0x040fe200078008ff */
[----:B------:R3:W1:Y:S01]  /*ad10*/  MUFU.EX2 R168, R7 ;  /* 0x0000000700a87308 */ /* 0x0006620000000800 */
[----:B------:R-:W-:Y:S02]  /*ad20*/  FMUL.FTZ R37, R2, R37 ;  /* 0x0000002502257220 */ /* 0x000fe40000410000 */
[----:B------:R-:W-:Y:S01]  /*ad30*/  @P6 LEA.HI.X R5, R5, c[0x0][0x1cc], R139, 0x1, P0 ;  /* 0x0000730005056a11 */ /* 0x000fe200000f0c8b */
[----:B------:R5:W-:Y:S01]  /*ad40*/  @P6 LDGSTS.E.BYPASS.LTC128B.128 [R205+0x9100], [R8.64], !P4 ;  /* 0x0910000008cd6fae */ /* 0x000be2000e101d46 */
[--C-:B----4-:R-:W-:Y:S01]  /*ad50*/  FFMA.FTZ R6, R10, c[0x0][0x2d0], -R125.reuse ;  /* 0x0000b4000a067a23 */ /* 0x110fe2000001087d */
[----:B------:R-:W-:Y:S01]  /*ad60*/  ISETP.GT.AND P0, PT, R176, R204, PT ;  /* 0x000000ccb000720c */ /* 0x000fe20003f04270 */
[C---:B------:R-:W-:Y:S01]  /*ad70*/  FMUL.FTZ R40, R2.reuse, R40 ;  /* 0x0000002802287220 */ /* 0x040fe20000410000 */
[----:B------:R-:W-:Y:S01]  /*ad80*/  MOV R176, R203 ;  /* 0x000000cb00b07202 */ /* 0x000fe20000000f00 */
[C---:B------:R-:W-:Y:S01]  /*ad90*/  FMUL.FTZ R41, R2.reuse, R41 ;  /* 0x0000002902297220 */ /* 0x040fe20000410000 */
[----:B------:R4:W-:Y:S01]  /*ada0*/  MUFU.EX2 R166, R6 ;  /* 0x0000000600a67308 */ /* 0x0009e20000000800 */
[C---:B------:R-:W-:Y:S01]  /*adb0*/  FMUL.FTZ R44, R2.reuse, R44 ;  /* 0x0000002c022c7220 */ /* 0x040fe20000410000 */
[----:B------:R4:W-:Y:S01]  /*adc0*/  @P6 LDGSTS.E.BYPASS.LTC128B.128 [R205+0xb100], [R4.64], !P3 ;  /* 0x0b10000004cd6fae */ /* 0x0009e2000d901d46 */
[----:B------:R-:W-:Y:S02]  /*add0*/  FMUL.FTZ R45, R2, R45 ;  /* 0x0000002d022d7220 */ /* 0x000fe40000410000 */
[C---:B--2---:R-:W-:Y:S02]  /*ade0*/  FMUL.FTZ R10, R0.reuse, R134 ;  /* 0x00000086000a7220 */ /* 0x044fe40000410000 */
[C---:B------:R-:W-:Y:S02]  /*adf0*/  FMUL.FTZ R102, R0.reuse, R102 ;  /* 0x0000006600667220 */ /* 0x040fe40000410000 */
[C---:B------:R-:W-:Y:S01]  /*ae00*/  FMUL.FTZ R103, R0.reuse, R103 ;  /* 0x0000006700677220 */ /* 0x040fe20000410000 */
[----:B------:R-:W2:Y:S01]  /*ae10*/  LDSM.16.MT88.4 R136, [R181] ;  /* 0x00000000b588783b */ /* 0x000ea20000004200 */
[C---:B------:R-:W-:Y:S01]  /*ae20*/  FMUL.FTZ R106, R0.reuse, R106 ;  /* 0x0000006a006a7220 */ /* 0x040fe20000410000 */
[----:B------:R2:W-:Y:S01]  /*ae30*/  MUFU.EX2 R174, R12 ;  /* 0x0000000c00ae7308 */ /* 0x0005e20000000800 */
[C---:B------:R-:W-:Y:S02]  /*ae40*/  FMUL.FTZ R107, R0.reuse, R107 ;  /* 0x0000006b006b7220 */ /* 0x040fe40000410000 */
[C---:B---3--:R-:W-:Y:S02]  /*ae50*/  FMUL.FTZ R7, R0.reuse, R131 ;  /* 0x0000008300077220 */ /* 0x048fe40000410000 */
[C---:B------:R-:W-:Y:S01]  /*ae60*/  FMUL.FTZ R110, R0.reuse, R110 ;  /* 0x0000006e006e7220 */ /* 0x040fe20000410000 */
[----:B-1----:R-:W1:Y:S01]  /*ae70*/  LDSM.16.MT88.4 R140, [R182] ;  /* 0x00000000b68c783b */ /* 0x002e620000004200 */
[----:B------:R-:W-:Y:S02]  /*ae80*/  FMUL.FTZ R111, R0, R111 ;  /* 0x0000006f006f7220 */ /* 0x000fe40000410000 */
[C---:B-----5:R-:W-:Y:S01]  /*ae90*/  FMUL.FTZ R8, R2.reuse, R132 ;  /* 0x0000008402087220 */ /* 0x060fe20000410000 */
[----:B------:R-:W-:Y:S01]  /*aea0*/  MUFU.EX2 R169, R21 ;  /* 0x0000001500a97308 */ /* 0x000fe20000000800 */
[----:B------:R-:W-:Y:S02]  /*aeb0*/  FMUL.FTZ R9, R2, R133 ;  /* 0x0000008502097220 */ /* 0x000fe40000410000 */
[C---:B----4-:R-:W-:Y:S01]  /*aec0*/  FMUL.FTZ R6, R0.reuse, R130 ;  /* 0x0000008200067220 */ /* 0x050fe20000410000 */
[----:B------:R-:W3:Y:S01]  /*aed0*/  LDSM.16.MT88.4 R144, [R185] ;  /* 0x00000000b990783b */ /* 0x000ee20000004200 */
[----:B------:R-:W-:Y:S01]  /*aee0*/  F2FP.PACK_AB R130, R175, R177 ;  /* 0x000000b1af82723e */ /* 0x000fe200000000ff */
[----:B------:R-:W-:Y:S02]  /*aef0*/  FMUL.FTZ R114, R0, R114 ;  /* 0x0000007200727220 */ /* 0x000fe40000410000 */
[--C-:B------:R-:W-:Y:S02]  /*af00*/  FFMA.FTZ R4, R11, c[0x0][0x2d0], -R125.reuse ;  /* 0x0000b4000b047a23 */ /* 0x100fe4000001087d */
[----:B------:R-:W-:Y:S01]  /*af10*/  FMUL.FTZ R5, R2, R129 ;  /* 0x0000008102057220 */ /* 0x000fe20000410000 */
[----:B------:R-:W-:Y:S01]  /*af20*/  F2FP.PACK_AB R129, R168, R167 ;  /* 0x000000a7a881723e */ /* 0x000fe200000000ff */
[----:B------:R-:W4:Y:S01]  /*af30*/  MUFU.EX2 R165, R4 ;  /* 0x0000000400a57308 */ /* 0x000f220000000800 */
[C---:B------:R-:W-:Y:S01]  /*af40*/  FMUL.FTZ R11, R0.reuse, R135 ;  /* 0x00000087000b7220 */ /* 0x040fe20000410000 */
[----:B------:R-:W-:Y:S01]  /*af50*/  LDSM.16.MT88.4 R148, [R181+0x2800] ;  /* 0x00280000b594783b */ /* 0x000fe20000004200 */
[C---:B------:R-:W-:Y:S02]  /*af60*/  FMUL.FTZ R115, R0.reuse, R115 ;  /* 0x0000007300737220 */ /* 0x040fe40000410000 */
[C---:B------:R-:W-:Y:S02]  /*af70*/  FMUL.FTZ R118, R0.reuse, R118 ;  /* 0x0000007600767220 */ /* 0x040fe40000410000 */
[C---:B------:R-:W-:Y:S02]  /*af80*/  FMUL.FTZ R119, R0.reuse, R119 ;  /* 0x0000007700777220 */ /* 0x040fe40000410000 */
[C---:B------:R-:W-:Y:S01]  /*af90*/  FMUL.FTZ R122, R0.reuse, R122 ;  /* 0x0000007a007a7220 */ /* 0x040fe20000410000 */
[----:B------:R-:W5:Y:S01]  /*afa0*/  LDSM.16.MT88.4 R132, [R184] ;  /* 0x00000000b884783b */ /* 0x000f620000004200 */
[C---:B------:R-:W-:Y:S01]  /*afb0*/  FMUL.FTZ R123, R0.reuse, R123 ;  /* 0x0000007b007b7220 */ /* 0x040fe20000410000 */
[----:B------:R1:W-:Y:S01]  /*afc0*/  MUFU.EX2 R170, R20 ;  /* 0x0000001400aa7308 */ /* 0x0003e20000000800 */
[C---:B------:R-:W-:Y:S02]  /*afd0*/  FMUL.FTZ R38, R0.reuse, R38 ;  /* 0x0000002600267220 */ /* 0x040fe40000410000 */
[C---:B------:R-:W-:Y:S02]  /*afe0*/  FMUL.FTZ R39, R0.reuse, R39 ;  /* 0x0000002700277220 */ /* 0x040fe40000410000 */
[C---:B------:R-:W-:Y:S01]  /*aff0*/  FMUL.FTZ R42, R0.reuse, R42 ;  /* 0x0000002a002a7220 */ /* 0x040fe20000410000 */
[----:B------:R-:W-:Y:S01]  /*b000*/  LDSM.16.MT88.4 R152, [R182+0x2800] ;  /* 0x00280000b698783b */ /* 0x000fe20000004200 */
[----:B------:R-:W-:Y:S02]  /*b010*/  FMUL.FTZ R43, R0, R43 ;  /* 0x0000002b002b7220 */ /* 0x000fe40000410000 */
[--C-:B--2---:R-:W-:Y:S01]  /*b020*/  FFMA.FTZ R12, R16, c[0x0][0x2d0], -R164.reuse ;  /* 0x0000b400100c7a23 */ /* 0x104fe200000108a4 */
[----:B------:R-:W2:Y:S01]  /*b030*/  MUFU.EX2 R173, R13 ;  /* 0x0000000d00ad7308 */ /* 0x000ea20000000800 */
[----:B------:R-:W-:Y:S01]  /*b040*/  FMUL.FTZ R46, R0, R46 ;  /* 0x0000002e002e7220 */ /* 0x000fe20000410000 */
[----:B----4-:R-:W-:Y:S01]  /*b050*/  F2FP.PACK_AB R131, R165, R166 ;  /* 0x000000a6a583723e */ /* 0x010fe200000000ff */
[----:B------:R-:W-:Y:S01]  /*b060*/  FMUL.FTZ R4, R2, R128 ;  /* 0x0000008002047220 */ /* 0x000fe20000410000 */
[----:B------:R-:W-:Y:S01]  /*b070*/  F2FP.PACK_AB R128, R178, R179 ;  /* 0x000000b3b280723e */ /* 0x000fe200000000ff */
[----:B------:R-:W-:Y:S01]  /*b080*/  LDSM.16.MT88.4 R156, [R185+0x2800] ;  /* 0x00280000b99c783b */ /* 0x000fe20000004200 */
[--C-:B------:R-:W-:Y:S02]  /*b090*/  FFMA.FTZ R22, R22, c[0x0][0x2d0], -R125.reuse ;  /* 0x0000b40016167a23 */ /* 0x100fe4000001087d */
[--C-:B------:R-:W-:Y:S02]  /*b0a0*/  FFMA.FTZ R27, R27, c[0x0][0x2d0], -R125.reuse ;  /* 0x0000b4001b1b7a23 */ /* 0x100fe4000001087d */
[----:B------:R-:W-:Y:S01]  /*b0b0*/  FMUL.FTZ R47, R0, R47 ;  /* 0x0000002f002f7220 */ /* 0x000fe20000410000 */
[C---:B------:R-:W-:Y:S01]  /*b0c0*/  HMMA.16816.F32 R4, R128.reuse, R136, R4 ;  /* 0x000000888004723c */ /* 0x040fe20000001804 */
[----:B------:R4:W-:Y:S01]  /*b0d0*/  MUFU.EX2 R172, R12 ;  /* 0x0000000c00ac7308 */ /* 0x0009e20000000800 */
[----:B------:R-:W0:Y:S03]  /*b0e0*/  LDGDEPBAR ;  /* 0x00000000000079af */ /* 0x000e260000000000 */
[--C-:B-1----:R-:W-:Y:S02]  /*b0f0*/  FFMA.FTZ R20, R24, c[0x0][0x2d0], -R164.reuse ;  /* 0x0000b40018147a23 */ /* 0x102fe400000108a4 */
[C---:B------:R-:W-:Y:S01]  /*b100*/  FMUL.FTZ R48, R2.reuse, R48 ;  /* 0x0000003002307220 */ /* 0x040fe20000410000 */
[C---:B------:R-:W-:Y:S02]  /*b110*/  HMMA.16816.F32 R8, R128.reuse, R138, R8 ;  /* 0x0000008a8008723c */ /* 0x040fe40000001808 */
[----:B------:R-:W1:Y:S02]  /*b120*/  LDSM.16.MT88.4 R136, [R181+0x2000] ;  /* 0x00200000b588783b */ /* 0x000e640000004200 */
[----:B------:R-:W-:Y:S02]  /*b130*/  FMUL.FTZ R49, R2, R49 ;  /* 0x0000003102317220 */ /* 0x000fe40000410000 */
[C---:B------:R-:W-:Y:S02]  /*b140*/  FMUL.FTZ R50, R0.reuse, R50 ;  /* 0x0000003200327220 */ /* 0x040fe40000410000 */
[C---:B------:R-:W-:Y:S04]  /*b150*/  HMMA.16816.F32 R100, R128.reuse, R140, R100 ;  /* 0x0000008c8064723c */ /* 0x040fe80000001864 */
[----:B------:R-:W-:Y:S02]  /*b160*/  FMUL.FTZ R51, R0, R51 ;  /* 0x0000003300337220 */ /* 0x000fe40000410000 */
[C---:B------:R-:W-:Y:S02]  /*b170*/  FMUL.FTZ R52, R2.reuse, R52 ;  /* 0x0000003402347220 */ /* 0x040fe40000410000 */
[C---:B------:R-:W-:Y:S01]  /*b180*/  HMMA.16816.F32 R104, R128.reuse, R142, R104 ;  /* 0x0000008e8068723c */ /* 0x040fe20000001868 */
[----:B------:R-:W2:Y:S03]  /*b190*/  LDSM.16.MT88.4 R140, [R182+0x2000] ;  /* 0x00200000b68c783b */ /* 0x000ea60000004200 */
[----:B----4-:R-:W-:Y:S02]  /*b1a0*/  FFMA.FTZ R12, R17, c[0x0][0x2d0], -R164 ;  /* 0x0000b400110c7a23 */ /* 0x010fe400000108a4 */
[----:B------:R-:W-:Y:S02]  /*b1b0*/  FMUL.FTZ R53, R2, R53 ;  /* 0x0000003502357220 */ /* 0x000fe40000410000 */
[C---:B---3--:R-:W-:Y:S01]  /*b1c0*/  HMMA.16816.F32 R108, R128.reuse, R144, R108 ;  /* 0x00000090806c723c */ /* 0x048fe2000000186c */
[----:B------:R3:W4:Y:S03]  /*b1d0*/  MUFU.EX2 R171, R12 ;  /* 0x0000000c00ab7308 */ /* 0x0007260000000800 */
[C---:B------:R-:W-:Y:S02]  /*b1e0*/  FMUL.FTZ R54, R0.reuse, R54 ;  /* 0x0000003600367220 */ /* 0x040fe40000410000 */
[----:B------:R-:W-:Y:S02]  /*b1f0*/  FMUL.FTZ R55, R0, R55 ;  /* 0x0000003700377220 */ /* 0x000fe40000410000 */
[C---:B------:R-:W-:Y:S01]  /*b200*/  HMMA.16816.F32 R112, R128.reuse, R146, R112 ;  /* 0x000000928070723c */ /* 0x040fe20000001870 */
[----:B------:R-:W-:Y:S03]  /*b210*/  LDSM.16.MT88.4 R144, [R184+0x800] ;  /* 0x00080000b890783b */ /* 0x000fe60000004200 */
[C---:B------:R-:W-:Y:S02]  /*b220*/  FMUL.FTZ R56, R2.reuse, R56 ;  /* 0x0000003802387220 */ /* 0x040fe40000410000 */
[----:B------:R-:W-:Y:S02]  /*b230*/  FMUL.FTZ R57, R2, R57 ;  /* 0x0000003902397220 */ /* 0x000fe40000410000 */
[C---:B-----5:R-:W-:Y:S04]  /*b240*/  HMMA.16816.F32 R116, R128.reuse, R132, R116 ;  /* 0x000000848074723c */ /* 0x060fe80000001874 */
[C---:B------:R-:W-:Y:S02]  /*b250*/  FMUL.FTZ R58, R0.reuse, R58 ;  /* 0x0000003a003a7220 */ /* 0x040fe40000410000 */
[----:B------:R-:W-:Y:S02]  /*b260*/  FMUL.FTZ R59, R0, R59 ;  /* 0x0000003b003b7220 */ /* 0x000fe40000410000 */
[C---:B------:R-:W-:Y:S01]  /*b270*/  HMMA.16816.F32 R120, R128.reuse, R134, R120 ;  /* 0x000000868078723c */ /* 0x040fe20000001878 */
[----:B------:R-:W5:Y:S03]  /*b280*/  LDSM.16.MT88.4 R132, [R185+0x2000] ;  /* 0x00200000b984783b */ /* 0x000f660000004200 */
[--C-:B---3--:R-:W-:Y:S02]  /*b290*/  FFMA.FTZ R12, R18, c[0x0][0x2d0], -R125.reuse ;  /* 0x0000b400120c7a23 */ /* 0x108fe4000001087d */
[C---:B------:R-:W-:Y:S02]  /*b2a0*/  FMUL.FTZ R60, R2.reuse, R60 ;  /* 0x0000003c023c7220 */ /* 0x040fe40000410000 */
[C---:B-1----:R-:W-:Y:S01]  /*b2b0*/  HMMA.16816.F32 R36, R128.reuse, R136, R36 ;  /* 0x000000888024723c */ /* 0x042fe20000001824 */
[----:B------:R1:W-:Y:S03]  /*b2c0*/  MUFU.EX2 R161, R12 ;  /* 0x0000000c00a17308 */ /* 0x0003e60000000800 */
[----:B------:R-:W-:Y:S02]  /*b2d0*/  FMUL.FTZ R61, R2, R61 ;  /* 0x0000003d023d7220 */ /* 0x000fe40000410000 */
[C---:B------:R-:W-:Y:S02]  /*b2e0*/  FMUL.FTZ R62, R0.reuse, R62 ;  /* 0x0000003e003e7220 */ /* 0x040fe40000410000 */
[C---:B------:R-:W-:Y:S01]  /*b2f0*/  HMMA.16816.F32 R40, R128.reuse, R138, R40 ;  /* 0x0000008a8028723c */ /* 0x040fe20000001828 */
[----:B------:R-:W3:Y:S03]  /*b300*/  LDSM.16.MT88.4 R136, [R184+0x2000] ;  /* 0x00200000b888783b */ /* 0x000ee60000004200 */
[----:B------:R-:W-:Y:S02]  /*b310*/  FMUL.FTZ R63, R0, R63 ;  /* 0x0000003f003f7220 */ /* 0x000fe40000410000 */
[C---:B------:R-:W-:Y:S02]  /*b320*/  FMUL.FTZ R64, R2.reuse, R64 ;  /* 0x0000004002407220 */ /* 0x040fe40000410000 */
[C---:B--2---:R-:W-:Y:S04]  /*b330*/  HMMA.16816.F32 R44, R128.reuse, R140, R44 ;  /* 0x0000008c802c723c */ /* 0x044fe8000000182c */
[----:B------:R-:W-:Y:S02]  /*b340*/  FMUL.FTZ R65, R2, R65 ;  /* 0x0000004102417220 */ /* 0x000fe40000410000 */
[C---:B------:R-:W-:Y:S02]  /*b350*/  FMUL.FTZ R66, R0.reuse, R66 ;  /* 0x0000004200427220 */ /* 0x040fe40000410000 */
[C---:B------:R-:W-:Y:S01]  /*b360*/  HMMA.16816.F32 R48, R128.reuse, R142, R48 ;  /* 0x0000008e8030723c */ /* 0x040fe20000001830 */
[----:B------:R-:W2:Y:S03]  /*b370*/  LDSM.16.MT88.4 R140, [R181+0x4000] ;  /* 0x00400000b58c783b */ /* 0x000ea60000004200 */
[--C-:B-1----:R-:W-:Y:S02]  /*b380*/  FFMA.FTZ R12, R19, c[0x0][0x2d0], -R125.reuse ;  /* 0x0000b400130c7a23 */ /* 0x102fe4000001087d */
[----:B------:R-:W-:Y:S02]  /*b390*/  FMUL.FTZ R67, R0, R67 ;  /* 0x0000004300437220 */ /* 0x000fe40000410000 */
[C---:B------:R-:W-:Y:S01]  /*b3a0*/  FMUL.FTZ R68, R2.reuse, R68 ;  /* 0x0000004402447220 */ /* 0x040fe20000410000 */
[C---:B-----5:R-:W-:Y:S01]  /*b3b0*/  HMMA.16816.F32 R52, R128.reuse, R132, R52 ;  /* 0x000000848034723c */ /* 0x060fe20000001834 */
[----:B------:R-:W-:Y:S01]  /*b3c0*/  LDSM.16.MT88.4 R16, [R182+0x800] ;  /* 0x00080000b610783b */ /* 0x000fe20000004200 */
[----:B------:R1:W-:Y:S01]  /*b3d0*/  MUFU.EX2 R160, R12 ;  /* 0x0000000c00a07308 */ /* 0x0003e20000000800 */
[----:B------:R-:W-:Y:S02]  /*b3e0*/  FMUL.FTZ R69, R2, R69 ;  /* 0x0000004502457220 */ /* 0x000fe40000410000 */
[C---:B------:R-:W-:Y:S02]  /*b3f0*/  FMUL.FTZ R70, R0.reuse, R70 ;  /* 0x0000004600467220 */ /* 0x040fe40000410000 */
[----:B------:R-:W-:Y:S01]  /*b400*/  FMUL.FTZ R71, R0, R71 ;  /* 0x0000004700477220 */ /* 0x000fe20000410000 */
[C---:B------:R-:W-:Y:S01]  /*b410*/  HMMA.16816.F32 R56, R128.reuse, R134, R56 ;  /* 0x000000868038723c */ /* 0x040fe20000001838 */
[----:B------:R-:W5:Y:S03]  /*b420*/  LDSM.16.MT88.4 R132, [R182+0x4000] ;  /* 0x00400000b684783b */ /* 0x000f660000004200 */
[C---:B------:R-:W-:Y:S02]  /*b430*/  FMUL.FTZ R72, R2.reuse, R72 ;  /* 0x0000004802487220 */ /* 0x040fe40000410000 */
[----:B------:R-:W-:Y:S02]  /*b440*/  FMUL.FTZ R73, R2, R73 ;  /* 0x0000004902497220 */ /* 0x000fe40000410000 */
[C---:B---3--:R-:W-:Y:S04]  /*b450*/  HMMA.16816.F32 R60, R128.reuse, R136, R60 ;  /* 0x00000088803c723c */ /* 0x048fe8000000183c */
[C---:B------:R-:W-:Y:S02]  /*b460*/  FMUL.FTZ R74, R0.reuse, R74 ;  /* 0x0000004a004a7220 */ /* 0x040fe40000410000 */
[----:B------:R-:W-:Y:S02]  /*b470*/  FMUL.FTZ R75, R0, R75 ;  /* 0x0000004b004b7220 */ /* 0x000fe40000410000 */
[C---:B------:R-:W-:Y:S01]  /*b480*/  HMMA.16816.F32 R64, R128.reuse, R138, R64 ;  /* 0x0000008a8040723c */ /* 0x040fe20000001840 */
[----:B------:R-:W3:Y:S03]  /*b490*/  LDSM.16.MT88.4 R136, [R185+0x4000] ;  /* 0x00400000b988783b */ /* 0x000ee60000004200 */
[C---:B------:R-:W-:Y:S01]  /*b4a0*/  FMUL.FTZ R76, R2.reuse, R76 ;  /* 0x0000004c024c7220 */ /* 0x040fe20000410000 */
[----:B-1----:R-:W-:Y:S01]  /*b4b0*/  F2FP.PACK_AB R12, R173, R174 ;  /* 0x000000aead0c723e */ /* 0x002fe200000000ff */
[----:B------:R-:W-:Y:S02]  /*b4c0*/  FMUL.FTZ R77, R2, R77 ;  /* 0x0000004d024d7220 */ /* 0x000fe40000410000 */
[C---:B--2---:R-:W-:Y:S04]  /*b4d0*/  HMMA.16816.F32 R68, R128.reuse, R140, R68 ;  /* 0x0000008c8044723c */ /* 0x044fe80000001844 */
[C---:B------:R-:W-:Y:S02]  /*b4e0*/  FMUL.FTZ R78, R0.reuse, R78 ;  /* 0x0000004e004e7220 */ /* 0x040fe40000410000 */
[----:B------:R-:W-:Y:S02]  /*b4f0*/  FMUL.FTZ R79, R0, R79 ;  /* 0x0000004f004f7220 */ /* 0x000fe40000410000 */
[C---:B------:R-:W-:Y:S01]  /*b500*/  HMMA.16816.F32 R72, R128.reuse, R142, R72 ;  /* 0x0000008e8048723c */ /* 0x040fe20000001848 */
[----:B------:R-:W1:Y:S03]  /*b510*/  LDSM.16.MT88.4 R140, [R184+0x4000] ;  /* 0x00400000b88c783b */ /* 0x000e660000004200 */
[C---:B------:R-:W-:Y:S02]  /*b520*/  FMUL.FTZ R80, R2.reuse, R80 ;  /* 0x0000005002507220 */ /* 0x040fe40000410000 */
[----:B------:R-:W-:Y:S02]  /*b530*/  FMUL.FTZ R81, R2, R81 ;  /* 0x0000005102517220 */ /* 0x000fe40000410000 */
[C---:B------:R-:W-:Y:S01]  /*b540*/  FMUL.FTZ R82, R0.reuse, R82 ;  /* 0x0000005200527220 */ /* 0x040fe20000410000 */
[C---:B-----5:R-:W-:Y:S03]  /*b550*/  HMMA.16816.F32 R76, R128.reuse, R132, R76 ;  /* 0x00000084804c723c */ /* 0x060fe6000000184c */
[----:B------:R-:W-:Y:S02]  /*b560*/  FMUL.FTZ R83, R0, R83 ;  /* 0x0000005300537220 */ /* 0x000fe40000410000 */
[C---:B------:R-:W-:Y:S02]  /*b570*/  FMUL.FTZ R84, R2.reuse, R84 ;  /* 0x0000005402547220 */ /* 0x040fe40000410000 */
[----:B------:R-:W-:Y:S02]  /*b580*/  FMUL.FTZ R85, R2, R85 ;  /* 0x0000005502557220 */ /* 0x000fe40000410000 */
[C---:B------:R-:W-:Y:S01]  /*b590*/  FMUL.FTZ R86, R0.reuse, R86 ;  /* 0x0000005600567220 */ /* 0x040fe20000410000 */
[C---:B------:R-:W-:Y:S01]  /*b5a0*/  HMMA.16816.F32 R80, R128.reuse, R134, R80 ;  /* 0x000000868050723c */ /* 0x040fe20000001850 */
[----:B------:R-:W2:Y:S02]  /*b5b0*/  LDSM.16.MT88.4 R132, [R181+0x800] ;  /* 0x00080000b584783b */ /* 0x000ea40000004200 */
[----:B------:R-:W-:Y:S02]  /*b5c0*/  FMUL.FTZ R87, R0, R87 ;  /* 0x0000005700577220 */ /* 0x000fe40000410000 */
[--C-:B------:R-:W-:Y:S02]  /*b5d0*/  FFMA.FTZ R14, R14, c[0x0][0x2d0], -R125.reuse ;  /* 0x0000b4000e0e7a23 */ /* 0x100fe4000001087d */
[----:B------:R-:W-:Y:S02]  /*b5e0*/  FFMA.FTZ R15, R15, c[0x0][0x2d0], -R125 ;  /* 0x0000b4000f0f7a23 */ /* 0x000fe4000001087d */
[C---:B------:R-:W-:Y:S01]  /*b5f0*/  FMUL.FTZ R88, R2.reuse, R88 ;  /* 0x0000005802587220 */ /* 0x040fe20000410000 */
[C---:B---3--:R-:W-:Y:S01]  /*b600*/  HMMA.16816.F32 R84, R128.reuse, R136, R84 ;  /* 0x000000888054723c */ /* 0x048fe20000001854 */
[----:B------:R4:W-:Y:S02]  /*b610*/  MUFU.EX2 R163, R14 ;  /* 0x0000000e00a37308 */ /* 0x0009e40000000800 */
[----:B------:R-:W-:Y:S02]  /*b620*/  FMUL.FTZ R89, R2, R89 ;  /* 0x0000005902597220 */ /* 0x000fe40000410000 */
[C---:B------:R-:W-:Y:S02]  /*b630*/  FMUL.FTZ R90, R0.reuse, R90 ;  /* 0x0000005a005a7220 */ /* 0x040fe40000410000 */
[----:B------:R-:W-:Y:S02]  /*b640*/  FMUL.FTZ R91, R0, R91 ;  /* 0x0000005b005b7220 */ /* 0x000fe40000410000 */
[C---:B------:R-:W-:Y:S02]  /*b650*/  FMUL.FTZ R92, R2.reuse, R92 ;  /* 0x0000005c025c7220 */ /* 0x040fe40000410000 */
[----:B------:R-:W3:Y:S01]  /*b660*/  MUFU.EX2 R162, R15 ;  /* 0x0000000f00a27308 */ /* 0x000ee20000000800 */
[----:B------:R-:W-:Y:S02]  /*b670*/  FMUL.FTZ R93, R2, R93 ;  /* 0x0000005d025d7220 */ /* 0x000fe40000410000 */
[C---:B------:R-:W-:Y:S01]  /*b680*/  HMMA.16816.F32 R88, R128.reuse, R138, R88 ;  /* 0x0000008a8058723c */ /* 0x040fe20000001858 */
[----:B------:R-:W5:Y:S02]  /*b690*/  LDSM.16.MT88.4 R136, [R185+0x800] ;  /* 0x00080000b988783b */ /* 0x000f640000004200 */
[C---:B------:R-:W-:Y:S02]  /*b6a0*/  FMUL.FTZ R94, R0.reuse, R94 ;  /* 0x0000005e005e7220 */ /* 0x040fe40000410000 */
[----:B------:R-:W-:Y:S02]  /*b6b0*/  FMUL.FTZ R95, R0, R95 ;  /* 0x0000005f005f7220 */ /* 0x000fe40000410000 */
[C---:B------:R-:W-:Y:S02]  /*b6c0*/  FMUL.FTZ R96, R2.reuse, R96 ;  /* 0x0000006002607220 */ /* 0x040fe40000410000 */
[----:B------:R-:W-:Y:S03]  /*b6d0*/  FMUL.FTZ R97, R2, R97 ;  /* 0x0000006102617220 */ /* 0x000fe60000410000 */
[C---:B-1----:R-:W-:Y:S03]  /*b6e0*/  HMMA.16816.F32 R92, R128.reuse, R140, R92 ;  /* 0x0000008c805c723c */ /* 0x042fe6000000185c */
[C---:B------:R-:W-:Y:S01]  /*b6f0*/  FMUL.FTZ R98, R0.reuse, R98 ;  /* 0x0000006200627220 */ /* 0x040fe20000410000 */
[----:B----4-:R-:W-:Y:S01]  /*b700*/  F2FP.PACK_AB R14, R171, R172 ;  /* 0x000000acab0e723e */ /* 0x010fe200000000ff */
[----:B------:R-:W-:Y:S02]  /*b710*/  FMUL.FTZ R99, R0, R99 ;  /* 0x0000006300637220 */ /* 0x000fe40000410000 */
[----:B------:R-:W-:Y:S01]  /*b720*/  FFMA.FTZ R2, R2, R222, R179 ;  /* 0x000000de02027223 */ /* 0x000fe200000100b3 */
[----:B---3--:R-:W-:Y:S04]  /*b730*/  F2FP.PACK_AB R13, R162, R163 ;  /* 0x000000a3a20d723e */ /* 0x008fe800000000ff */
[----:B------:R-:W-:Y:S01]  /*b740*/  HMMA.16816.F32 R96, R128, R142, R96 ;  /* 0x0000008e8060723c */ /* 0x000fe20000001860 */
[----:B------:R-:W1:Y:S02]  /*b750*/  LDSM.16.MT88.4 R128, [R184+0x2800] ;  /* 0x00280000b880783b */ /* 0x000e640000004200 */
[----:B------:R-:W-:Y:S01]  /*b760*/  F2FP.PACK_AB R15, R160, R161 ;  /* 0x000000a1a00f723e */ /* 0x000fe200000000ff */
[----:B------:R-:W-:Y:S02]  /*b770*/  FFMA.FTZ R0, R0, R223, R167 ;  /* 0x000000df00007223 */ /* 0x000fe400000100a7 */
[----:B------:R-:W-:Y:S02]  /*b780*/  FADD.FTZ R2, R178, R2 ;  /* 0x00000002b2027221 */ /* 0x000fe40000010000 */
[----:B------:R-:W-:Y:S01]  /*b790*/  FADD.FTZ R0, R168, R0 ;  /* 0x00000000a8007221 */ /* 0x000fe20000010000 */
[----:B------:R-:W-:Y:S01]  /*b7a0*/  LDSM.16.MT88.4 R140, [R182+0x3000] ;  /* 0x00300000b68c783b */ /* 0x000fe20000004200 */
[C---:B--2---:R-:W-:Y:S05]  /*b7b0*/  HMMA.16816.F32 R4, R12.reuse, R132, R4 ;  /* 0x000000840c04723c */ /* 0x044fea0000001804 */
[----:B------:R-:W-:Y:S02]  /*b7c0*/  FADD.FTZ R2, R177, R2 ;  /* 0x00000002b1027221 */ /* 0x000fe40000010000 */
[----:B------:R-:W-:Y:S01]  /*b7d0*/  FADD.FTZ R0, R166, R0 ;  /* 0x00000000a6007221 */ /* 0x000fe20000010000 */
[C---:B------:R-:W-:Y:S01]  /*b7e0*/  HMMA.16816.F32 R8, R12.reuse, R134, R8 ;  /* 0x000000860c08723c */ /* 0x040fe20000001808 */
[----:B------:R-:W-:Y:S03]  /*b7f0*/  LDSM.16.MT88.4 R132, [R182+0x4800] ;  /* 0x00480000b684783b */ /* 0x000fe60000004200 */
[----:B------:R-:W-:Y:S02]  /*b800*/  FADD.FTZ R2, R175, R2 ;  /* 0x00000002af027221 */ /* 0x000fe40000010000 */
[----:B------:R-:W-:Y:S02]  /*b810*/  FADD.FTZ R0, R165, R0 ;  /* 0x00000000a5007221 */ /* 0x000fe40000010000 */
[C---:B------:R-:W-:Y:S04]  /*b820*/  HMMA.16816.F32 R100, R12.reuse, R16, R100 ;  /* 0x000000100c64723c */ /* 0x040fe80000001864 */
[----:B------:R-:W-:Y:S02]  /*b830*/  FADD.FTZ R2, R174, R2 ;  /* 0x00000002ae027221 */ /* 0x000fe40000010000 */
[----:B------:R-:W-:Y:S02]  /*b840*/  FADD.FTZ R0, R163, R0 ;  /* 0x00000000a3007221 */ /* 0x000fe40000010000 */
[C---:B------:R-:W-:Y:S01]  /*b850*/  HMMA.16816.F32 R104, R12.reuse, R18, R104 ;  /* 0x000000120c68723c */ /* 0x040fe20000001868 */
[----:B------:R-:W2:Y:S03]  /*b860*/  LDSM.16.MT88.4 R16, [R181+0x4800] ;  /* 0x00480000b510783b */ /* 0x000ea60000004200 */
[----:B------:R-:W-:Y:S02]  /*b870*/  FADD.FTZ R2, R173, R2 ;  /* 0x00000002ad027221 */ /* 0x000fe40000010000 */
[----:B------:R-:W-:Y:S02]  /*b880*/  FADD.FTZ R0, R162, R0 ;  /* 0x00000000a2007221 */ /* 0x000fe40000010000 */
[C---:B-----5:R-:W-:Y:S04]  /*b890*/  HMMA.16816.F32 R108, R12.reuse, R136, R108 ;  /* 0x000000880c6c723c */ /* 0x060fe8000000186c */
[----:B------:R-:W-:Y:S02]  /*b8a0*/  FADD.FTZ R2, R172, R2 ;  /* 0x00000002ac027221 */ /* 0x000fe40000010000 */
[----:B------:R-:W-:Y:S02]  /*b8b0*/  FADD.FTZ R0, R161, R0 ;  /* 0x00000000a1007221 */ /* 0x000fe40000010000 */
[C---:B------:R-:W-:Y:S01]  /*b8c0*/  HMMA.16816.F32 R112, R12.reuse, R138, R112 ;  /* 0x0000008a0c70723c */ /* 0x040fe20000001870 */
[----:B------:R-:W3:Y:S03]  /*b8d0*/  LDSM.16.MT88.4 R136, [R185+0x4800] ;  /* 0x00480000b988783b */ /* 0x000ee60000004200 */
[----:B------:R-:W-:Y:S02]  /*b8e0*/  FADD.FTZ R2, R171, R2 ;  /* 0x00000002ab027221 */ /* 0x000fe40000010000 */
[----:B------:R-:W-:Y:S02]  /*b8f0*/  FADD.FTZ R0, R160, R0 ;  /* 0x00000000a0007221 */ /* 0x000fe40000010000 */
[C---:B------:R-:W-:Y:S04]  /*b900*/  HMMA.16816.F32 R116, R12.reuse, R144, R116 ;  /* 0x000000900c74723c */ /* 0x040fe80000001874 */
[----:B------:R-:W-:Y:S04]  /*b910*/  FADD.FTZ R2, R170, R2 ;  /* 0x00000002aa027221 */ /* 0x000fe80000010000 */
[C---:B------:R-:W-:Y:S01]  /*b920*/  HMMA.16816.F32 R120, R12.reuse, R146, R120 ;  /* 0x000000920c78723c */ /* 0x040fe20000001878 */
[----:B------:R-:W-:Y:S03]  /*b930*/  LDSM.16.MT88.4 R144, [R185+0x3000] ;  /* 0x00300000b990783b */ /* 0x000fe60000004200 */
[----:B------:R-:W-:Y:S04]  /*b940*/  FADD.FTZ R2, R169, R2 ;  /* 0x00000002a9027221 */ /* 0x000fe80000010000 */
[C---:B------:R-:W-:Y:S01]  /*b950*/  HMMA.16816.F32 R36, R12.reuse, R148, R36 ;  /* 0x000000940c24723c */ /* 0x040fe20000001824 */
[----:B------:R-:W-:Y:S07]  /*b960*/  MUFU.EX2 R149, R27 ;  /* 0x0000001b00957308 */ /* 0x000fee0000000800 */
[C---:B------:R-:W-:Y:S08]  /*b970*/  HMMA.16816.F32 R40, R12.reuse, R150, R40 ;  /* 0x000000960c28723c */ /* 0x040ff00000001828 */
[C---:B------:R-:W-:Y:S01]  /*b980*/  HMMA.16816.F32 R44, R12.reuse, R152, R44 ;  /* 0x000000980c2c723c */ /* 0x040fe2000000182c */
[----:B------:R-:W4:Y:S07]  /*b990*/  MUFU.EX2 R152, R22 ;  /* 0x0000001600987308 */ /* 0x000f2e0000000800 */
[C---:B------:R-:W-:Y:S08]  /*b9a0*/  HMMA.16816.F32 R48, R12.reuse, R154, R48 ;  /* 0x0000009a0c30723c */ /* 0x040ff00000001830 */
[C---:B------:R-:W-:Y:S01]  /*b9b0*/  HMMA.16816.F32 R52, R12.reuse, R156, R52 ;  /* 0x0000009c0c34723c */ /* 0x040fe20000001834 */
[----:B------:R-:W-:Y:S07]  /*b9c0*/  MUFU.EX2 R156, R28 ;  /* 0x0000001c009c7308 */ /* 0x000fee0000000800 */
[C---:B------:R-:W-:Y:S03]  /*b9d0*/  HMMA.16816.F32 R56, R12.reuse, R158, R56 ;  /* 0x0000009e0c38723c */ /* 0x040fe60000001838 */
[----:B------:R5:W3:Y:S01]  /*b9e0*/  MUFU.EX2 R158, R20 ;  /* 0x00000014009e7308 */ /* 0x000ae20000000800 */
[----:B----4-:R-:W-:Y:S04]  /*b9f0*/  FADD.FTZ R0, R152, R0 ;  /* 0x0000000098007221 */ /* 0x010fe80000010000 */
[C---:B-1----:R-:W-:Y:S08]  /*ba00*/  HMMA.16816.F32 R60, R12.reuse, R128, R60 ;  /* 0x000000800c3c723c */ /* 0x042ff0000000183c */
[C---:B------:R-:W-:Y:S01]  /*ba10*/  HMMA.16816.F32 R64, R12.reuse, R130, R64 ;  /* 0x000000820c40723c */ /* 0x040fe20000001840 */
[----:B------:R-:W1:Y:S07]  /*ba20*/  LDSM.16.MT88.4 R128, [R184+0x4800] ;  /* 0x00480000b880783b */ /* 0x000e6e0000004200 */
[C---:B--2---:R-:W-:Y:S04]  /*ba30*/  HMMA.16816.F32 R68, R12.reuse, R16, R68 ;  /* 0x000000100c44723c */ /* 0x044fe80000001844 */
[----:B-----5:R-:W-:Y:S02]  /*ba40*/  FFMA.FTZ R20, R25, c[0x0][0x2d0], -R164 ;  /* 0x0000b40019147a23 */ /* 0x020fe400000108a4 */
[----:B---3--:R-:W-:Y:S02]  /*ba50*/  FADD.FTZ R2, R158, R2 ;  /* 0x000000029e027221 */ /* 0x008fe40000010000 */
[C---:B------:R-:W-:Y:S01]  /*ba60*/  HMMA.16816.F32 R72, R12.reuse, R18, R72 ;  /* 0x000000120c48723c */ /* 0x040fe20000001848 */
[----:B------:R2:W3:Y:S03]  /*ba70*/  MUFU.EX2 R157, R20 ;  /* 0x00000014009d7308 */ /* 0x0004e60000000800 */
[--C-:B------:R-:W-:Y:S04]  /*ba80*/  FFMA.FTZ R16, R23, c[0x0][0x2d0], -R125.reuse ;  /* 0x0000b40017107a23 */ /* 0x100fe8000001087d */
[C---:B------:R-:W-:Y:S03]  /*ba90*/  HMMA.16816.F32 R76, R12.reuse, R132, R76 ;  /* 0x000000840c4c723c */ /* 0x040fe6000000184c */
[----:B------:R4:W5:Y:S05]  /*baa0*/  MUFU.EX2 R151, R16 ;  /* 0x0000001000977308 */ /* 0x00096a0000000800 */
[C---:B------:R-:W-:Y:S01]  /*bab0*/  HMMA.16816.F32 R80, R12.reuse, R134, R80 ;  /* 0x000000860c50723c */ /* 0x040fe20000001850 */
[----:B------:R-:W-:Y:S07]  /*bac0*/  LDSM.16.MT88.4 R132, [R184+0x1000] ;  /* 0x00100000b884783b */ /* 0x000fee0000004200 */
[C---:B------:R-:W-:Y:S01]  /*bad0*/  HMMA.16816.F32 R84, R12.reuse, R136, R84 ;  /* 0x000000880c54723c */ /* 0x040fe20000001854 */
[----:B--2---:R-:W-:Y:S03]  /*bae0*/  LDSM.16.MT88.4 R20, [R182+0x1000] ;  /* 0x00100000b614783b */ /* 0x004fe60000004200 */
[----:B---3--:R-:W-:Y:S04]  /*baf0*/  FADD.FTZ R2, R157, R2 ;  /* 0x000000029d027221 */ /* 0x008fe80000010000 */
[C---:B------:R-:W-:Y:S01]  /*bb00*/  HMMA.16816.F32 R88, R12.reuse, R138, R88 ;  /* 0x0000008a0c58723c */ /* 0x040fe20000001858 */
[----:B------:R-:W-:Y:S03]  /*bb10*/  LDSM.16.MT88.4 R136, [R181+0x3000] ;  /* 0x00300000b588783b */ /* 0x000fe60000004200 */
[--C-:B----4-:R-:W-:Y:S02]  /*bb20*/  FFMA.FTZ R16, R26, c[0x0][0x2d0], -R125.reuse ;  /* 0x0000b4001a107a23 */ /* 0x110fe4000001087d */
[----:B-----5:R-:W-:Y:S02]  /*bb30*/  FADD.FTZ R0, R151, R0 ;  /* 0x0000000097007221 */ /* 0x020fe40000010000 */
[C---:B-1----:R-:W-:Y:S01]  /*bb40*/  HMMA.16816.F32 R92, R12.reuse, R128, R92 ;  /* 0x000000800c5c723c */ /* 0x042fe2000000185c */
[----:B------:R1:W2:Y:S01]  /*bb50*/  MUFU.EX2 R150, R16 ;  /* 0x0000001000967308 */ /* 0x0002a20000000800 */
[----:B------:R-:W-:Y:S06]  /*bb60*/  LDSM.16.MT88.4 R24, [R185+0x1000] ;  /* 0x00100000b918783b */ /* 0x000fec0000004200 */
[----:B------:R-:W-:Y:S02]  /*bb70*/  HMMA.16816.F32 R96, R12, R130, R96 ;  /* 0x000000820c60723c */ /* 0x000fe40000001860 */
[----:B------:R-:W-:Y:S05]  /*bb80*/  LDSM.16.MT88.4 R128, [R185+0x5000] ;  /* 0x00500000b980783b */ /* 0x000fea0000004200 */
[----:B------:R-:W-:Y:S02]  /*bb90*/  F2FP.PACK_AB R12, R169, R170 ;  /* 0x000000aaa90c723e */ /* 0x000fe400000000ff */
[----:B------:R-:W-:Y:S03]  /*bba0*/  F2FP.PACK_AB R14, R157, R158 ;  /* 0x0000009e9d0e723e */ /* 0x000fe600000000ff */
[----:B------:R-:W-:Y:S01]  /*bbb0*/  F2FP.PACK_AB R13, R151, R152 ;  /* 0x00000098970d723e */ /* 0x000fe200000000ff */
[----:B-1----:R-:W1:Y:S01]  /*bbc0*/  LDSM.16.MT88.4 R16, [R181+0x1000] ;  /* 0x00100000b510783b */ /* 0x002e620000004200 */
[C---:B--2---:R-:W-:Y:S01]  /*bbd0*/  F2FP.PACK_AB R15, R149.reuse, R150 ;  /* 0x00000096950f723e */ /* 0x044fe200000000ff */
[----:B------:R-:W-:Y:S04]  /*bbe0*/  FADD.FTZ R0, R150, R0 ;  /* 0x0000000096007221 */ /* 0x000fe80000010000 */
[----:B------:R-:W-:Y:S02]  /*bbf0*/  FADD.FTZ R0, R149, R0 ;  /* 0x0000000095007221 */ /* 0x000fe40000010000 */
[C---:B-1----:R-:W-:Y:S08]  /*bc00*/  HMMA.16816.F32 R4, R12.reuse, R16, R4 ;  /* 0x000000100c04723c */ /* 0x042ff00000001804 */
        /* <DEDUP_REMOVED lines=20> */
[C---:B-1----:R-:W-:Y:S07]  /*bd50*/  HMMA.16816.F32 R60, R12.reuse, R16, R60 ;  /* 0x000000100c3c723c */ /* 0x042fee000000183c */
[--C-:B------:R-:W-:Y:S01]  /*bd60*/  FFMA.FTZ R16, R29, c[0x0][0x2d0], -R164.reuse ;  /* 0x0000b4001d107a23 */ /* 0x100fe200000108a4 */
[C---:B------:R-:W-:Y:S03]  /*bd70*/  HMMA.16816.F32 R64, R12.reuse, R18, R64 ;  /* 0x000000120c40723c */ /* 0x040fe60000001840 */
[----:B------:R1:W4:Y:S05]  /*bd80*/  MUFU.EX2 R155, R16 ;  /* 0x00000010009b7308 */ /* 0x00032a0000000800 */
[C---:B--2---:R-:W-:Y:S07]  /*bd90*/  HMMA.16816.F32 R68, R12.reuse, R20, R68 ;  /* 0x000000140c44723c */ /* 0x044fee0000001844 */
[--C-:B------:R-:W-:Y:S01]  /*bda0*/  FFMA.FTZ R20, R33, c[0x0][0x2d0], -R164.reuse ;  /* 0x0000b40021147a23 */ /* 0x100fe200000108a4 */
[C---:B------:R-:W-:Y:S03]  /*bdb0*/  HMMA.16816.F32 R72, R12.reuse, R22, R72 ;  /* 0x000000160c48723c */ /* 0x040fe60000001848 */
[----:B------:R2:W-:Y:S05]  /*bdc0*/  MUFU.EX2 R153, R20 ;  /* 0x0000001400997308 */ /* 0x0005ea0000000800 */
[C---:B---3--:R-:W-:Y:S04]  /*bdd0*/  HMMA.16816.F32 R76, R12.reuse, R24, R76 ;  /* 0x000000180c4c723c */ /* 0x048fe8000000184c */
[----:B-1----:R-:W-:Y:S04]  /*bde0*/  FFMA.FTZ R16, R32, c[0x0][0x2d0], -R164 ;  /* 0x0000b40020107a23 */ /* 0x002fe800000108a4 */
[C---:B------:R-:W-:Y:S01]  /*bdf0*/  HMMA.16816.F32 R80, R12.reuse, R26, R80 ;  /* 0x0000001a0c50723c */ /* 0x040fe20000001850 */
[----:B------:R1:W3:Y:S01]  /*be00*/  MUFU.EX2 R154, R16 ;  /* 0x00000010009a7308 */ /* 0x0002e20000000800 */
[----:B------:R-:W-:Y:S06]  /*be10*/  LDSM.16.MT88.4 R24, [R185+0x1800] ;  /* 0x00180000b918783b */ /* 0x000fec0000004200 */
[C---:B------:R-:W-:Y:S04]  /*be20*/  HMMA.16816.F32 R84, R12.reuse, R128, R84 ;  /* 0x000000800c54723c */ /* 0x040fe80000001854 */
[--C-:B--2---:R-:W-:Y:S04]  /*be30*/  FFMA.FTZ R20, R30, c[0x0][0x2d0], -R125.reuse ;  /* 0x0000b4001e147a23 */ /* 0x104fe8000001087d */
[C---:B------:R-:W-:Y:S01]  /*be40*/  HMMA.16816.F32 R88, R12.reuse, R130, R88 ;  /* 0x000000820c58723c */ /* 0x040fe20000001858 */
[----:B------:R2:W-:Y:S01]  /*be50*/  MUFU.EX2 R148, R20 ;  /* 0x0000001400947308 */ /* 0x0005e20000000800 */
[----:B-1----:R-:W1:Y:S02]  /*be60*/  LDSM.16.MT88.4 R16, [R184+0x5000] ;  /* 0x00500000b810783b */ /* 0x002e640000004200 */
[--C-:B--2---:R-:W-:Y:S06]  /*be70*/  FFMA.FTZ R20, R31, c[0x0][0x2d0], -R125.reuse ;  /* 0x0000b4001f147a23 */ /* 0x104fec000001087d */
[----:B------:R-:W-:Y:S01]  /*be80*/  LDSM.16.MT88.4 R28, [R184+0x1800] ;  /* 0x00180000b81c783b */ /* 0x000fe20000004200 */
[----:B------:R2:W5:Y:S01]  /*be90*/  MUFU.EX2 R127, R20 ;  /* 0x00000014007f7308 */ /* 0x0005620000000800 */
[C---:B-1----:R-:W-:Y:S03]  /*bea0*/  HMMA.16816.F32 R92, R12.reuse, R16, R92 ;  /* 0x000000100c5c723c */ /* 0x042fe6000000185c */
[--C-:B--2---:R-:W-:Y:S02]  /*beb0*/  FFMA.FTZ R20, R34, c[0x0][0x2d0], -R125.reuse ;  /* 0x0000b40022147a23 */ /* 0x104fe4000001087d */
[----:B------:R-:W-:Y:S03]  /*bec0*/  FFMA.FTZ R125, R35, c[0x0][0x2d0], -R125 ;  /* 0x0000b400237d7a23 */ /* 0x000fe6000001087d */
[----:B------:R-:W-:Y:S01]  /*bed0*/  HMMA.16816.F32 R96, R12, R18, R96 ;  /* 0x000000120c60723c */ /* 0x000fe20000001860 */
[----:B------:R1:W-:Y:S01]  /*bee0*/  MUFU.EX2 R126, R20 ;  /* 0x00000014007e7308 */ /* 0x0003e20000000800 */
[----:B------:R-:W-:Y:S05]  /*bef0*/  LDSM.16.MT88.4 R32, [R181+0x3800] ;  /* 0x00380000b520783b */ /* 0x000fea0000004200 */
[----:B----4-:R-:W-:Y:S02]  /*bf00*/  F2FP.PACK_AB R12, R155, R156 ;  /* 0x0000009c9b0c723e */ /* 0x010fe400000000ff */
[----:B---3--:R-:W-:Y:S01]  /*bf10*/  F2FP.PACK_AB R14, R153, R154 ;  /* 0x0000009a990e723e */ /* 0x008fe200000000ff */
[----:B------:R-:W-:Y:S01]  /*bf20*/  LDSM.16.MT88.4 R16, [R185+0x3800] ;  /* 0x00380000b910783b */ /* 0x000fe20000004200 */
[----:B------:R-:W2:Y:S01]  /*bf30*/  MUFU.EX2 R125, R125 ;  /* 0x0000007d007d7308 */ /* 0x000ea20000000800 */
[----:B-----5:R-:W-:Y:S06]  /*bf40*/  F2FP.PACK_AB R13, R127, R148 ;  /* 0x000000947f0d723e */ /* 0x020fec00000000ff */
[----:B-1----:R-:W1:Y:S01]  /*bf50*/  LDSM.16.MT88.4 R20, [R182+0x1800] ;  /* 0x00180000b614783b */ /* 0x002e620000004200 */
[----:B--2---:R-:W-:Y:S07]  /*bf60*/  F2FP.PACK_AB R15, R125, R126 ;  /* 0x0000007e7d0f723e */ /* 0x004fee00000000ff */
[C---:B------:R-:W-:Y:S01]  /*bf70*/  HMMA.16816.F32 R128, R12.reuse, R132, R4 ;  /* 0x000000840c80723c */ /* 0x040fe20000001804 */
[----:B------:R-:W2:Y:S07]  /*bf80*/  LDSM.16.MT88.4 R4, [R182+0x5800] ;  /* 0x00580000b604783b */ /* 0x000eae0000004200 */
[C---:B------:R-:W-:Y:S01]  /*bf90*/  HMMA.16816.F32 R132, R12.reuse, R134, R8 ;  /* 0x000000860c84723c */ /* 0x040fe20000001808 */
[----:B------:R-:W3:Y:S07]  /*bfa0*/  LDSM.16.MT88.4 R8, [R185+0x5800] ;  /* 0x00580000b908783b */ /* 0x000eee0000004200 */
[C---:B-1----:R-:W-:Y:S08]  /*bfb0*/  HMMA.16816.F32 R100, R12.reuse, R20, R100 ;  /* 0x000000140c64723c */ /* 0x042ff00000001864 */
        /* <DEDUP_REMOVED lines=10> */
[C---:B------:R-:W-:Y:S01]  /*c060*/  HMMA.16816.F32 R56, R12.reuse, R18, R56 ;  /* 0x000000120c38723c */ /* 0x040fe20000001838 */
[----:B------:R-:W1:Y:S07]  /*c070*/  LDSM.16.MT88.4 R16, [R184+0x5800] ;  /* 0x00580000b810783b */ /* 0x000e6e0000004200 */
[C---:B------:R-:W-:Y:S08]  /*c080*/  HMMA.16816.F32 R60, R12.reuse, R140, R60 ;  /* 0x0000008c0c3c723c */ /* 0x040ff0000000183c */
        /* <DEDUP_REMOVED lines=13> */
[----:B------:R-:W-:Y:S01]  /*c160*/  FADD.FTZ R0, R126, R4 ;  /* 0x000000047e007221 */ /* 0x000fe20000010000 */
[----:B------:R-:W-:Y:S01]  /*c170*/  MOV R126, R3 ;  /* 0x00000003007e7202 */ /* 0x000fe20000000f00 */
[----:B------:R-:W-:Y:S02]  /*c180*/  FADD.FTZ R222, R153, R2 ;  /* 0x0000000299de7221 */ /* 0x000fe40000010000 */
[C---:B-1----:R-:W-:Y:S04]  /*c190*/  HMMA.16816.F32 R92, R12.reuse, R16, R92 ;  /* 0x000000100c5c723c */ /* 0x042fe8000000185c */
[----:B------:R-:W-:Y:S01]  /*c1a0*/  FADD.FTZ R223, R125, R0 ;  /* 0x000000007ddf7221 */ /* 0x000fe20000010000 */
[----:B------:R-:W-:Y:S03]  /*c1b0*/  MOV R125, R124 ;  /* 0x0000007c007d7202 */ /* 0x000fe60000000f00 */
[----:B------:R-:W-:Y:S01]  /*c1c0*/  HMMA.16816.F32 R96, R12, R18, R96 ;  /* 0x000000120c60723c */ /* 0x000fe20000001860 */
[----:B------:R-:W-:-:S07]  /*c1d0*/  @P0 BRA `(.L_x_461) ;  /* 0xffffd67000000947 */ /* 0x000fce000383ffff */
.L_x_460:
[----:B------:R-:W-:-:S13]  /*c1e0*/  ISETP.GE.AND P0, PT, R203, R206, PT ;  /* 0x000000cecb00720c */ /* 0x000fda0003f06270 */
[----:B------:R-:W-:Y:S05]  /*c1f0*/  @!P0 BRA `(.L_x_462) ;  /* 0x0000347000008947 */ /* 0x000fea0003800000 */
[----:B------:R-:W-:Y:S02]  /*c200*/  MOV R126, R8 ;  /* 0x00000008007e7202 */ /* 0x000fe40000000f00 */
[----:B------:R-:W-:Y:S02]  /*c210*/  MOV R125, R124 ;  /* 0x0000007c007d7202 */ /* 0x000fe40000000f00 */
.L_x_471:
[----:B------:R-:W-:Y:S04]  /*c220*/  DEPBAR.LE SB0, 0x0 ;  /* 0x000080000000791a */ /* 0x000fe80000000000 */
[----:B------:R-:W-:Y:S01]  /*c230*/  WARPSYNC 0xffffffff ;  /* 0xffffffff00007948 */ /* 0x000fe20003800000 */
[----:B------:R-:W-:Y:S01]  /*c240*/  BAR.SYNC.DEFER_BLOCKING 0x0 ;  /* 0x0000000000007b1d */ /* 0x000fe20000010000 */
[----:B------:R-:W-:Y:S01]  /*c250*/  SHF.R.S32.HI R0, RZ, 0x1f, R203 ;  /* 0x0000001fff007819 */ /* 0x000fe200000114cb */
[C---:B------:R-:W-:Y:S04]  /*c260*/  IMAD.WIDE.U32 R2, R203.reuse, c[0x0][0x208], RZ ;  /* 0x00008200cb027a25 */ /* 0x040fe800078e00ff */
[----:B------:R-:W-:Y:S02]  /*c270*/  IMAD R0, R0, c[0x0][0x208], RZ ;  /* 0x0000820000007a24 */ /* 0x000fe400078e02ff */
[----:B------:R-:W-:Y:S02]  /*c280*/  IMAD.MOV.U32 R6, RZ, RZ, c[0x0][0x208] ;  /* 0x00008200ff067624 */ /* 0x000fe400078e00ff */
[----:B------:R-:W-:Y:S02]  /*c290*/  IMAD R0, R203, c[0x0][0x20c], R0 ;  /* 0x00008300cb007a24 */ /* 0x000fe400078e0200 */
[----:B------:R-:W-:Y:S02]  /*c2a0*/  IMAD.SHL.U32 R4, R2, 0x40, RZ ;  /* 0x0000004002047824 */ /* 0x000fe400078e00ff */
[----:B------:R-:W-:Y:S02]  /*c2b0*/  IMAD.IADD R0, R3, 0x1, R0 ;  /* 0x0000000103007824 */ /* 0x000fe400078e0200 */
[----:B------:R-:W-:Y:S01]  /*c2c0*/  IMAD.MOV.U32 R3, RZ, RZ, c[0x0][0x20c] ;  /* 0x00008300ff037624 */ /* 0x000fe200078e00ff */
[----:B------:R-:W-:Y:S02]  /*c2d0*/  IADD3 R5, P6, R4, R210, RZ ;  /* 0x000000d204057210 */ /* 0x000fe40007fde0ff */
[----:B------:R-:W-:Y:S02]  /*c2e0*/  SHF.L.U64.HI R0, R2, 0x6, R0 ;  /* 0x0000000602007819 */ /* 0x000fe40000010200 */
[C---:B------:R-:W-:Y:S01]  /*c2f0*/  LEA R2, P0, R6.reuse, R4, 0x5 ;  /* 0x0000000406027211 */ /* 0x040fe200078028ff */
[----:B------:R-:W-:Y:S03]  /*c300*/  LDSM.16.M88.4 R32, [R187] ;  /* 0x00000000bb20783b */ /* 0x000fe60000000200 */
[----:B------:R-:W-:Y:S01]  /*c310*/  LEA.HI.X R3, R6, R0, R3, 0x5, P0 ;  /* 0x0000000006037211 */ /* 0x000fe200000f2c03 */
[--C-:B------:R-:W-:Y:S01]  /*c320*/  IMAD.X R6, R0, 0x1, R212.reuse, P6 ;  /* 0x0000000100067824 */ /* 0x100fe200030e06d4 */
[----:B------:R-:W-:Y:S01]  /*c330*/  IADD3 R14, P0, R210, 0x40, RZ ;  /* 0x00000040d20e7810 */ /* 0x000fe20007f1e0ff */
[----:B------:R-:W-:Y:S01]  /*c340*/  ULDC UR4, c[0x0][0x324] ;  /* 0x0000c90000047ab9 */ /* 0x000fe20000000800 */
[----:B------:R-:W1:Y:S01]  /*c350*/  LDSM.16.M88.4 R8, [R180] ;  /* 0x00000000b408783b */ /* 0x000e620000000200 */
[C---:B------:R-:W-:Y:S01]  /*c360*/  LEA R162, P6, R5.reuse, c[0x0][0x1f8], 0x1 ;  /* 0x00007e0005a27a11 */ /* 0x040fe200078c08ff */
[----:B------:R-:W-:Y:S01]  /*c370*/  ULOP3.LUT UR4, URZ, UR4, URZ, 0x33, !UPT ;  /* 0x000000043f047292 */ /* 0x000fe2000f8e333f */
[----:B------:R-:W-:Y:S01]  /*c380*/  IMAD.X R13, RZ, RZ, R212, P0 ;  /* 0x000000ffff0d7224 */ /* 0x000fe200000e06d4 */
[----:B------:R-:W-:Y:S01]  /*c390*/  IADD3 R15, P0, R4, R14, RZ ;  /* 0x0000000e040f7210 */ /* 0x000fe20007f1e0ff */
[----:B------:R-:W2:Y:S01]  /*c3a0*/  LDSM.16.M88.4 R16, [R180+0x800] ;  /* 0x00080000b410783b */ /* 0x000ea20000000200 */
[----:B------:R-:W-:Y:S02]  /*c3b0*/  LEA.HI.X R163, R5, c[0x0][0x1fc], R6, 0x1, P6 ;  /* 0x00007f0005a37a11 */ /* 0x000fe400030f0c06 */
[----:B------:R-:W-:Y:S01]  /*c3c0*/  IADD3 R12, P6, R210, 0x80, RZ ;  /* 0x00000080d20c7810 */ /* 0x000fe20007fde0ff */
[--C-:B------:R-:W-:Y:S01]  /*c3d0*/  IMAD.X R22, R0, 0x1, R13.reuse, P0 ;  /* 0x0000000100167824 */ /* 0x100fe200000e060d */
[----:B------:R-:W3:Y:S01]  /*c3e0*/  LDSM.16.M88.4 R24, [R180+0x1000] ;  /* 0x00100000b418783b */ /* 0x000ee20000000200 */
[C---:B------:R-:W-:Y:S02]  /*c3f0*/  LEA R164, P0, R15.reuse, c[0x0][0x1f8], 0x1 ;  /* 0x00007e000fa47a11 */ /* 0x040fe400078008ff */
[----:B------:R-:W-:Y:S01]  /*c400*/  IMAD.X R20, RZ, RZ, R212, P6 ;  /* 0x000000ffff147224 */ /* 0x000fe200030e06d4 */
[----:B------:R-:W-:Y:S01]  /*c410*/  IADD3 R21, P6, R4, R12, RZ ;  /* 0x0000000c04157210 */ /* 0x000fe20007fde0ff */
[----:B------:R-:W4:Y:S01]  /*c420*/  LDSM.16.M88.4 R136, [R180+0x1800] ;  /* 0x00180000b488783b */ /* 0x000f220000000200 */
[----:B------:R-:W-:Y:S02]  /*c430*/  LEA.HI.X R165, R15, c[0x0][0x1fc], R22, 0x1, P0 ;  /* 0x00007f000fa57a11 */ /* 0x000fe400000f0c16 */
[----:B------:R-:W-:Y:S01]  /*c440*/  IADD3 R22, P0, R2, R14, RZ ;  /* 0x0000000e02167210 */ /* 0x000fe20007f1e0ff */
[--C-:B------:R-:W-:Y:S01]  /*c450*/  IMAD.X R14, R0, 0x1, R20.reuse, P6 ;  /* 0x00000001000e7824 */ /* 0x100fe200030e0614 */
[----:B------:R-:W-:Y:S01]  /*c460*/  LDSM.16.M88.4 R140, [R188] ;  /* 0x00000000bc8c783b */ /* 0x000fe20000000200 */
[C---:B------:R-:W-:Y:S02]  /*c470*/  IADD3 R0, P6, R2.reuse, R12, RZ ;  /* 0x0000000c02007210 */ /* 0x040fe40007fde0ff */
[C---:B------:R-:W-:Y:S01]  /*c480*/  IMAD.X R23, R3.reuse, 0x1, R13, P0 ;  /* 0x0000000103177824 */ /* 0x040fe200000e060d */
[----:B------:R-:W-:Y:S01]  /*c490*/  IADD3 R2, P0, R2, R210, RZ ;  /* 0x000000d202027210 */ /* 0x000fe20007f1e0ff */
[----:B------:R-:W5:Y:S01]  /*c4a0*/  LDSM.16.M88.4 R144, [R191] ;  /* 0x00000000bf90783b */ /* 0x000f620000000200 */
[----:B------:R-:W-:Y:S01]  /*c4b0*/  IMAD.X R20, R3, 0x1, R20, P6 ;  /* 0x0000000103147824 */ /* 0x000fe200030e0614 */
[----:B------:R-:W-:Y:S02]  /*c4c0*/  LEA R160, P6, R21, c[0x0][0x1f8], 0x1 ;  /* 0x00007e0015a07a11 */ /* 0x000fe400078c08ff */
[----:B------:R-:W-:Y:S01]  /*c4d0*/  IMAD.X R3, R3, 0x1, R212, P0 ;  /* 0x0000000103037824 */ /* 0x000fe200000e06d4 */
[----:B------:R-:W3:Y:S01]  /*c4e0*/  LDSM.16.M88.4 R148, [R202] ;  /* 0x00000000ca94783b */ /* 0x000ee20000000200 */
[----:B------:R-:W-:Y:S02]  /*c4f0*/  LEA.HI.X R161, R21, c[0x0][0x1fc], R14, 0x1, P6 ;  /* 0x00007f0015a17a11 */ /* 0x000fe400030f0c0e */
[----:B------:R-:W-:Y:S02]  /*c500*/  LEA R30, P0, R2, c[0x0][0x1f8], 0x1 ;  /* 0x00007e00021e7a11 */ /* 0x000fe400078008ff */
[----:B------:R-:W4:Y:S01]  /*c510*/  LDSM.16.M88.4 R152, [R201] ;  /* 0x00000000c998783b */ /* 0x000f220000000200 */
[----:B------:R-:W-:Y:S02]  /*c520*/  LEA R28, P6, R22, c[0x0][0x1f8], 0x1 ;  /* 0x00007e00161c7a11 */ /* 0x000fe400078c08ff */
[----:B------:R-:W-:Y:S01]  /*c530*/  LEA.HI.X R31, R2, c[0x0][0x1fc], R3, 0x1, P0 ;  /* 0x00007f00021f7a11 */ /* 0x000fe200000f0c03 */
[C---:B-1----:R-:W-:Y:S01]  /*c540*/  HMMA.16816.F32 R4, R32.reuse, R8, RZ ;  /* 0x000000082004723c */ /* 0x042fe200000018ff */
[----:B------:R-:W1:Y:S02]  /*c550*/  LDSM.16.M88.4 R156, [R200] ;  /* 0x00000000c89c783b */ /* 0x000e640000000200 */
[----:B------:R-:W-:Y:S02]  /*c560*/  LEA.HI.X R29, R22, c[0x0][0x1fc], R23, 0x1, P6 ;  /* 0x00007f00161d7a11 */ /* 0x000fe400030f0c17 */
[C---:B------:R-:W-:Y:S01]  /*c570*/  LEA R2, P0, R0.reuse, c[0x0][0x1f8], 0x1 ;  /* 0x00007e0000027a11 */ /* 0x040fe200078008ff */
[----:B------:R-:W-:Y:S01]  /*c580*/  @!PT LDS RZ, [RZ] ;  /* 0x00000000fffff984 */ /* 0x000fe20000000800 */
[----:B------:R-:W-:Y:S01]  /*c590*/  @!PT LDS RZ, [RZ] ;  /* 0x00000000fffff984 */ /* 0x000fe20000000800 */
[----:B------:R-:W-:Y:S01]  /*c5a0*/  @!PT LDS RZ, [RZ] ;  /* 0x00000000fffff984 */ /* 0x000fe20000000800 */
[----:B------:R1:W-:Y:S01]  /*c5b0*/  LDGSTS.E.BYPASS.LTC128B.128 [R205+0x100], [R162.64], !P5 ;  /* 0x00100000a2cd7fae */ /* 0x0003e2000e901d46 */
[C---:B------:R-:W-:Y:S01]  /*c5c0*/  ISETP.GT.AND P6, PT, R203.reuse, R206, PT ;  /* 0x000000cecb00720c */ /* 0x040fe20003fc4270 */
[C---:B------:R-:W-:Y:S01]  /*c5d0*/  HMMA.16816.F32 R8, R32.reuse, R10, RZ ;  /* 0x0000000a2008723c */ /* 0x040fe200000018ff */
[----:B------:R-:W-:Y:S02]  /*c5e0*/  LEA.HI.X R3, R0, c[0x0][0x1fc], R20, 0x1, P0 ;  /* 0x00007f0000037a11 */ /* 0x000fe400000f0c14 */
[----:B------:R4:W-:Y:S05]  /*c5f0*/  LDGSTS.E.BYPASS.LTC128B.128 [R205+0x2100], [R164.64], !P4 ;  /* 0x02100000a4cd7fae */ /* 0x0009ea000e101d46 */
[C---:B--2---:R-:W-:Y:S01]  /*c600*/  HMMA.16816.F32 R12, R32.reuse, R16, RZ ;  /* 0x00000010200c723c */ /* 0x044fe200000018ff */
[----:B------:R1:W-:Y:S03]  /*c610*/  LDGSTS.E.BYPASS.LTC128B.128 [R205+0x4100], [R160.64], !P3 ;  /* 0x04100000a0cd7fae */ /* 0x0003e6000d901d46 */
[----:B------:R-:W-:Y:S02]  /*c620*/  @P6 IMAD.MOV.U32 R127, RZ, RZ, c[0x0][0x1e4] ;  /* 0x00007900ff7f6624 */ /* 0x000fe400078e00ff */
[----:B------:R2:W-:Y:S01]  /*c630*/  LDGSTS.E.BYPASS.LTC128B.128 [R205+0x1100], [R30.64], !P5 ;  /* 0x011000001ecd7fae */ /* 0x0005e2000e901d46 */
[----:B------:R-:W-:Y:S01]  /*c640*/  @P6 IMAD.MOV.U32 R124, RZ, RZ, c[0x0][0x1e0] ;  /* 0x00007800ff7c6624 */ /* 0x000fe200078e00ff */
[C---:B------:R-:W-:Y:S03]  /*c650*/  HMMA.16816.F32 R16, R32.reuse, R18, RZ ;  /* 0x000000122010723c */ /* 0x040fe600000018ff */
[----:B------:R2:W-:Y:S05]  /*c660*/  LDGSTS.E.BYPASS.LTC128B.128 [R205+0x3100], [R28.64], !P4 ;  /* 0x031000001ccd7fae */ /* 0x0005ea000e101d46 */
[C---:B---3--:R-:W-:Y:S01]  /*c670*/  HMMA.16816.F32 R20, R32.reuse, R24, RZ ;  /* 0x000000182014723c */ /* 0x048fe200000018ff */
[----:B------:R3:W-:Y:S05]  /*c680*/  LDGSTS.E.BYPASS.LTC128B.128 [R205+0x5100], [R2.64], !P3 ;  /* 0x0510000002cd7fae */ /* 0x0007ea000d901d46 */
[----:B----4-:R-:W-:Y:S02]  /*c690*/  LDSM.16.M88.4 R164, [R186] ;  /* 0x00000000baa4783b */ /* 0x010fe40000000200 */
[C---:B------:R-:W-:Y:S03]  /*c6a0*/  HMMA.16816.F32 R24, R32.reuse, R26, RZ ;  /* 0x0000001a2018723c */ /* 0x040fe600000018ff */
[----:B------:R-:W0:Y:S05]  /*c6b0*/  LDGDEPBAR ;  /* 0x00000000000079af */ /* 0x000e2a0000000000 */
[----:B-1----:R-:W1:Y:S05]  /*c6c0*/  LDSM.16.M88.4 R160, [R190] ;  /* 0x00000000bea0783b */ /* 0x002e6a0000000200 */
[----:B------:R-:W-:Y:S01]  /*c6d0*/  LDSM.16.M88.4 R168, [R186+0x1800] ;  /* 0x00180000baa8783b */ /* 0x000fe20000000200 */
[C---:B--2---:R-:W-:Y:S04]  /*c6e0*/  HMMA.16816.F32 R28, R32.reuse, R136, RZ ;  /* 0x00000088201c723c */ /* 0x044fe800000018ff */
[----:B------:R-:W-:Y:S01]  /*c6f0*/  LDSM.16.M88.4 R172, [R189] ;  /* 0x00000000bdac783b */ /* 0x000fe20000000200 */
[----:B---3--:R-:W-:Y:S03]  /*c700*/  @P6 IADD3 R2, R203, -0x1, RZ ;  /* 0xffffffffcb026810 */ /* 0x008fe60007ffe0ff */
[----:B------:R-:W-:Y:S01]  /*c710*/  HMMA.16816.F32 R32, R32, R138, RZ ;  /* 0x0000008a2020723c */ /* 0x000fe200000018ff */
[----:B------:R-:W2:Y:S03]  /*c720*/  LDSM.16.M88.4 R136, [R186+0x800] ;  /* 0x00080000ba88783b */ /* 0x000ea60000000200 */
[----:B------:R-:W-:Y:S02]  /*c730*/  @P6 SHF.R.S32.HI R0, RZ, 0x1f, R2 ;  /* 0x0000001fff006819 */ /* 0x000fe40000011402 */
[----:B------:R-:W-:Y:S02]  /*c740*/  LDSM.16.M88.4 R176, [R183] ;  /* 0x00000000b7b0783b */ /* 0x000fe40000000200 */
[C---:B-----5:R-:W-:Y:S05]  /*c750*/  HMMA.16816.F32 R4, R140.reuse, R144, R4 ;  /* 0x000000908c04723c */ /* 0x060fea0000001804 */
        /* <DEDUP_REMOVED lines=171> */
[C---:B------:R-:W-:Y:S01]  /*d210*/  @P6 LEA R138, P0, R0.reuse, c[0x0][0x1c8], 0x1 ;  /* 0x00007200008a6a11 */ /* 0x040fe200078008ff */
        /* <DEDUP_REMOVED lines=16> */
[----:B---3--:R-:W-:Y:S02]  /*d320*/  IMAD.IADD R2, R137, 0x1, R3 ;  /* 0x0000000189027824 */ /* 0x008fe400078e0203 */
        /* <DEDUP_REMOVED lines=15> */
.L_x_465:
[----:B------:R-:W-:Y:S04]  /*d420*/  MOV R138, c[0x0][0x32c] ;  /* 0x0000cb00008a7a02 */ /* 0x000fe80000000f00 */
[----:B------:R-:W-:Y:S11]  /*d430*/  ISETP.NE.AND P0, PT, R138, 0x1, PT ;  /* 0x000000018a00780c */ /* 0x000ff60003f05270 */
[----:B------:R-:W-:Y:S02]  /*d440*/  @!UPT UIADD3 URZ, URZ, URZ, URZ ;  /* 0x0000003f3f3ff290 */ /* 0x000fe4000fffe03f */
[----:B------:R-:W-:Y:S05]  /*d450*/  @P0 IMAD.HI.U32 R138, R3, c[0x0][0x330], RZ ;  /* 0x0000cc00038a0a27 */ /* 0x000fea00078e00ff */
[----:B------:R-:W-:Y:S02]  /*d460*/  @P0 SHF.R.U32.HI R3, RZ, c[0x0][0x334], R138 ;  /* 0x0000cd00ff030a19 */ /* 0x000fe4000001168a */
.L_x_466:
[----:B------:R-:W-:Y:S05]  /*d470*/  BSYNC B0 ;  /* 0x0000000000007941 */ /* 0x000fea0003800000 */
.L_x_464:
[----:B------:R-:W-:Y:S04]  /*d480*/  IMAD R3, R3, c[0x0][0x32c], -R124 ;  /* 0x0000cb0003037a24 */ /* 0x000fe800078e0a7c */
[----:B------:R-:W-:Y:S05]  /*d490*/  IMAD.IADD R3, R3, 0x1, -R224 ;  /* 0x0000000103037824 */ /* 0x000fea00078e0ae0 */
[----:B------:R-:W-:Y:S02]  /*d4a0*/  IADD3 R138, R3, c[0x0][0x32c], RZ ;  /* 0x0000cb00038a7a10 */ /* 0x000fe40007ffe0ff */
[----:B------:R-:W-:Y:S02]  /*d4b0*/  IMNMX R0, R0, R3, !PT ;  /* 0x0000000300007217 */ /* 0x000fe40007800200 */
[----:B------:R-:W-:Y:S02]  /*d4c0*/  IMNMX R2, R2, R138, PT ;  /* 0x0000008a02027217 */ /* 0x000fe40003800200 */
.L_x_463:
        /* <DEDUP_REMOVED lines=66> */
.L_x_469:
[----:B------:R-:W-:Y:S04]  /*d8f0*/  MOV R4, c[0x0][0x32c] ;  /* 0x0000cb0000047a02 */ /* 0x000fe80000000f00 */
[----:B------:R-:W-:Y:S11]  /*d900*/  ISETP.NE.AND P0, PT, R4, 0x1, PT ;  /* 0x000000010400780c */ /* 0x000ff60003f05270 */
[----:B------:R-:W-:Y:S02]  /*d910*/  @!UPT UIADD3 URZ, URZ, URZ, URZ ;  /* 0x0000003f3f3ff290 */ /* 0x000fe4000fffe03f */
[----:B------:R-:W-:Y:S05]  /*d920*/  @P0 IMAD.HI.U32 R4, R3, c[0x0][0x330], RZ ;  /* 0x0000cc0003040a27 */ /* 0x000fea00078e00ff */
[----:B------:R-:W-:Y:S02]  /*d930*/  @P0 SHF.R.U32.HI R3, RZ, c[0x0][0x334], R4 ;  /* 0x0000cd00ff030a19 */ /* 0x000fe40000011604 */
.L_x_470:
[----:B------:R-:W-:Y:S05]  /*d940*/  BSYNC B0 ;  /* 0x0000000000007941 */ /* 0x000fea0003800000 */
.L_x_468:
[----:B------:R-:W-:Y:S04]  /*d950*/  IMAD R124, R3, c[0x0][0x32c], -R124 ;  /* 0x0000cb00037c7a24 */ /* 0x000fe800078e0a7c */
[----:B------:R-:W-:Y:S05]  /*d960*/  IMAD.IADD R3, R124, 0x1, -R224 ;  /* 0x000000017c037824 */ /* 0x000fea00078e0ae0 */
[----:B------:R-:W-:Y:S02]  /*d970*/  IADD3 R4, R3, c[0x0][0x32c], RZ ;  /* 0x0000cb0003047a10 */ /* 0x000fe40007ffe0ff */
[----:B------:R-:W-:Y:S02]  /*d980*/  IMNMX R0, R0, R3, !PT ;  /* 0x0000000300007217 */ /* 0x000fe40007800200 */
[----:B------:R-:W-:Y:S02]  /*d990*/  IMNMX R2, R2, R4, PT ;  /* 0x0000000402027217 */ /* 0x000fe40003800200 */
.L_x_467:
        /* <DEDUP_REMOVED lines=76> */
[----:B------:R-:W-:Y:S02]  /*de60*/  ISETP.LT.OR P0, PT, R2, 0x39, P0 ;  /* 0x000000390200780c */ /* 0x000fe40000701670 */
[----:B------:R-:W-:Y:S02]  /*de70*/  FMNMX.FTZ R0, R157, R10, !PT ;  /* 0x0000000a9d007209 */ /* 0x000fe40007810000 */
[----:B------:R-:W-:Y:S02]  /*de80*/  FSEL R158, R34, -INF , !P0 ;  /* 0xff800000229e7808 */ /* 0x000fe40004000000 */
[----:B------:R-:W-:Y:S02]  /*de90*/  ISETP.LT.OR P6, PT, R2, 0x3a, P6 ;  /* 0x0000003a0200780c */ /* 0x000fe400037c1670 */
[----:B------:R-:W-:Y:S02]  /*dea0*/  FMNMX.FTZ R0, R159, R0, !PT ;  /* 0x000000009f007209 */ /* 0x000fe40007810000 */
[----:B------:R-:W-:Y:S02]  /*deb0*/  FSEL R12, R35, -INF , !P6 ;  /* 0xff800000230c7808 */ /* 0x000fe40007000000 */
[----:B------:R-:W-:Y:S04]  /*dec0*/  FMNMX.FTZ R0, R158, R0, !PT ;  /* 0x000000009e007209 */ /* 0x000fe80007810000 */
        /* <DEDUP_REMOVED lines=12> */
[----:B------:R2:W-:Y:S01]  /*df90*/  MUFU.EX2 R178, R0 ;  /* 0x0000000000b27308 */ /* 0x0005e20000000800 */
[--C-:B------:R-:W-:Y:S09]  /*dfa0*/  FFMA.FTZ R9, R9, c[0x0][0x2d0], -R13.reuse ;  /* 0x0000b40009097a23 */ /* 0x100ff2000001080d */
[----:B------:R3:W-:Y:S01]  /*dfb0*/  MUFU.EX2 R177, R15 ;  /* 0x0000000f00b17308 */ /* 0x0007e20000000800 */
[----:B-1----:R-:W-:Y:S09]  /*dfc0*/  FMNMX.FTZ R3, R2, R3, !PT ;  /* 0x0000000302037209 */ /* 0x002ff20007810000 */
[----:B------:R-:W-:Y:S01]  /*dfd0*/  MUFU.EX2 R179, R9 ;  /* 0x0000000900b37308 */ /* 0x000fe20000000800 */
[--C-:B--2---:R-:W-:Y:S09]  /*dfe0*/  FFMA.FTZ R0, R139, c[0x0][0x2d0], -R13.reuse ;  /* 0x0000b4008b007a23 */ /* 0x104ff2000001080d */
[----:B------:R1:W2:Y:S01]  /*dff0*/  MUFU.EX2 R213, R0 ;  /* 0x0000000000d57308 */ /* 0x0002a20000000800 */
[--C-:B---3--:R-:W-:Y:S09]  /*e000*/  FFMA.FTZ R15, R141, c[0x0][0x2d0], -R13.reuse ;  /* 0x0000b4008d0f7a23 */ /* 0x108ff2000001080d */
[----:B------:R3:W-:Y:S01]  /*e010*/  MUFU.EX2 R176, R15 ;  /* 0x0000000f00b07308 */ /* 0x0007e20000000800 */
[--C-:B-1----:R-:W-:Y:S01]  /*e020*/  FFMA.FTZ R0, R8, c[0x0][0x2d0], -R13.reuse ;  /* 0x0000b40008007a23 */ /* 0x102fe2000001080d */
[----:B--2---:R-:W-:Y:S01]  /*e030*/  F2FP.PACK_AB R16, R213, R178 ;  /* 0x000000b2d510723e */ /* 0x004fe200000000ff */
[C---:B------:R-:W-:Y:S07]  /*e040*/  FMUL.FTZ R8, R3.reuse, c[0x0][0x2d0] ;  /* 0x0000b40003087a20 */ /* 0x040fee0000410000 */
[----:B------:R1:W2:Y:S01]  /*e050*/  MUFU.EX2 R204, R0 ;  /* 0x0000000000cc7308 */ /* 0x0002a20000000800 */
[----:B---3--:R-:W-:Y:S09]  /*e060*/  FFMA.FTZ R15, R142, c[0x0][0x2d0], -R13 ;  /* 0x0000b4008e0f7a23 */ /* 0x008ff2000001080d */
[----:B------:R3:W-:Y:S01]  /*e070*/  MUFU.EX2 R175, R15 ;  /* 0x0000000f00af7308 */ /* 0x0007e20000000800 */
        /* <DEDUP_REMOVED lines=8> */
[--C-:B------:R-:W-:Y:S02]  /*e100*/  FFMA.FTZ R4, R4, c[0x0][0x2d0], -R14.reuse ;  /* 0x0000b40004047a23 */ /* 0x100fe4000001080e */
[--C-:B---3--:R-:W-:Y:S02]  /*e110*/  FFMA.FTZ R15, R143, c[0x0][0x2d0], -R13.reuse ;  /* 0x0000b4008f0f7a23 */ /* 0x108fe4000001080d */
[----:B------:R-:W-:Y:S05]  /*e120*/  LDSM.16.MT88.4 R140, [R185+0x2800] ;  /* 0x00280000b98c783b */ /* 0x000fea0000004200 */
        /* <DEDUP_REMOVED lines=22> */
[----:B------:R1:W3:Y:S01]  /*e290*/  MUFU.EX2 R165, R0 ;  /* 0x0000000000a57308 */ /* 0x0002e20000000800 */
[C---:B------:R-:W-:Y:S02]  /*e2a0*/  FMUL.FTZ R121, R2.reuse, R121 ;  /* 0x0000007902797220 */ /* 0x040fe40000410000 */
[----:B------:R-:W-:Y:S02]  /*e2b0*/  FMUL.FTZ R36, R2, R36 ;  /* 0x0000002402247220 */ /* 0x000fe40000410000 */
[----:B--2---:R-:W-:Y:S02]  /*e2c0*/  FFMA.FTZ R15, R32, c[0x0][0x2d0], -R14 ;  /* 0x0000b400200f7a23 */ /* 0x004fe4000001080e */
[C---:B------:R-:W-:Y:S02]  /*e2d0*/  FMUL.FTZ R37, R2.reuse, R37 ;  /* 0x0000002502257220 */ /* 0x040fe40000410000 */
[C---:B------:R-:W-:Y:S01]  /*e2e0*/  FMUL.FTZ R40, R2.reuse, R40 ;  /* 0x0000002802287220 */ /* 0x040fe20000410000 */
[----:B------:R2:W-:Y:S01]  /*e2f0*/  MUFU.EX2 R156, R15 ;  /* 0x0000000f009c7308 */ /* 0x0005e20000000800 */
        /* <DEDUP_REMOVED lines=9> */
[----:B---3--:R-:W-:Y:S01]  /*e390*/  F2FP.PACK_AB R19, R164, R165 ;  /* 0x000000a5a413723e */ /* 0x008fe200000000ff */
[----:B------:R-:W-:Y:S01]  /*e3a0*/  FMUL.FTZ R57, R2, R57 ;  /* 0x0000003902397220 */ /* 0x000fe20000410000 */
[----:B------:R-:W-:Y:S01]  /*e3b0*/  ISETP.GT.AND P0, PT, R203, R206, PT ;  /* 0x000000cecb00720c */ /* 0x000fe20003f04270 */
[----:B------:R-:W-:Y:S02]  /*e3c0*/  FADD.FTZ R0, -R0, R126 ;  /* 0x0000007e00007221 */ /* 0x000fe40000010100 */
[----:B------:R-:W-:Y:S02]  /*e3d0*/  FMUL.FTZ R60, R2, R60 ;  /* 0x0000003c023c7220 */ /* 0x000fe40000410000 */
[----:B------:R-:W-:Y:S02]  /*e3e0*/  FMUL.FTZ R0, R0, c[0x0][0x2d0] ;  /* 0x0000b40000007a20 */ /* 0x000fe40000410000 */
[--C-:B--2---:R-:W-:Y:S02]  /*e3f0*/  FFMA.FTZ R15, R33, c[0x0][0x2d0], -R14.reuse ;  /* 0x0000b400210f7a23 */ /* 0x104fe4000001080e */
[----:B------:R-:W-:Y:S01]  /*e400*/  LDSM.16.MT88.4 R32, [R182+0x800] ;  /* 0x00080000b620783b */ /* 0x000fe20000004200 */
[C---:B------:R-:W-:Y:S01]  /*e410*/  FMUL.FTZ R61, R2.reuse, R61 ;  /* 0x0000003d023d7220 */ /* 0x040fe20000410000 */
[----:B------:R-:W1:Y:S01]  /*e420*/  MUFU.EX2 R0, R0 ;  /* 0x0000000000007308 */ /* 0x000e620000000800 */
[C---:B------:R-:W-:Y:S02]  /*e430*/  FMUL.FTZ R64, R2.reuse, R64 ;  /* 0x0000004002407220 */ /* 0x040fe40000410000 */
[C---:B------:R-:W-:Y:S02]  /*e440*/  FMUL.FTZ R65, R2.reuse, R65 ;  /* 0x0000004102417220 */ /* 0x040fe40000410000 */
[C---:B------:R-:W-:Y:S02]  /*e450*/  FMUL.FTZ R68, R2.reuse, R68 ;  /* 0x0000004402447220 */ /* 0x040fe40000410000 */
[C---:B------:R-:W-:Y:S02]  /*e460*/  FMUL.FTZ R69, R2.reuse, R69 ;  /* 0x0000004502457220 */ /* 0x040fe40000410000 */
[C---:B------:R-:W-:Y:S01]  /*e470*/  FMUL.FTZ R72, R2.reuse, R72 ;  /* 0x0000004802487220 */ /* 0x040fe20000410000 */
[----:B------:R2:W3:Y:S01]  /*e480*/  MUFU.EX2 R155, R15 ;  /* 0x0000000f009b7308 */ /* 0x0004e20000000800 */
        /* <DEDUP_REMOVED lines=14> */
[C---:B------:R-:W-:Y:S02]  /*e570*/  FMUL.FTZ R102, R0.reuse, R102 ;  /* 0x0000006600667220 */ /* 0x040fe40000410000 */
[C---:B------:R-:W-:Y:S01]  /*e580*/  FMUL.FTZ R103, R0.reuse, R103 ;  /* 0x0000006700677220 */ /* 0x040fe20000410000 */
[C---:B------:R-:W-:Y:S03]  /*e590*/  HMMA.16816.F32 R8, R16.reuse, R22, R8 ;  /* 0x000000161008723c */ /* 0x040fe60000001808 */
[----:B------:R-:W1:Y:S01]  /*e5a0*/  LDSM.16.MT88.4 R20, [R184] ;  /* 0x00000000b814783b */ /* 0x000e620000004200 */
[C---:B------:R-:W-:Y:S02]  /*e5b0*/  FMUL.FTZ R106, R0.reuse, R106 ;  /* 0x0000006a006a7220 */ /* 0x040fe40000410000 */
[C---:B------:R-:W-:Y:S02]  /*e5c0*/  FMUL.FTZ R107, R0.reuse, R107 ;  /* 0x0000006b006b7220 */ /* 0x040fe40000410000 */
[C---:B------:R-:W-:Y:S04]  /*e5d0*/  HMMA.16816.F32 R100, R16.reuse, R24, R100 ;  /* 0x000000181064723c */ /* 0x040fe80000001864 */
[C---:B------:R-:W-:Y:S02]  /*e5e0*/  FMUL.FTZ R110, R0.reuse, R110 ;  /* 0x0000006e006e7220 */ /* 0x040fe40000410000 */
[C---:B------:R-:W-:Y:S02]  /*e5f0*/  FMUL.FTZ R111, R0.reuse, R111 ;  /* 0x0000006f006f7220 */ /* 0x040fe40000410000 */
[C---:B------:R-:W-:Y:S01]  /*e600*/  HMMA.16816.F32 R104, R16.reuse, R26, R104 ;  /* 0x0000001a1068723c */ /* 0x040fe20000001868 */
[----:B------:R-:W4:Y:S03]  /*e610*/  LDSM.16.MT88.4 R24, [R181+0x2000] ;  /* 0x00200000b518783b */ /* 0x000f260000004200 */
[C---:B------:R-:W-:Y:S02]  /*e620*/  FMUL.FTZ R114, R0.reuse, R114 ;  /* 0x0000007200727220 */ /* 0x040fe40000410000 */
[C---:B------:R-:W-:Y:S02]  /*e630*/  FMUL.FTZ R115, R0.reuse, R115 ;  /* 0x0000007300737220 */ /* 0x040fe40000410000 */
[C---:B------:R-:W-:Y:S04]  /*e640*/  HMMA.16816.F32 R108, R16.reuse, R28, R108 ;  /* 0x0000001c106c723c */ /* 0x040fe8000000186c */
[C---:B------:R-:W-:Y:S02]  /*e650*/  FMUL.FTZ R118, R0.reuse, R118 ;  /* 0x0000007600767220 */ /* 0x040fe40000410000 */
[C---:B------:R-:W-:Y:S02]  /*e660*/  FMUL.FTZ R119, R0.reuse, R119 ;  /* 0x0000007700777220 */ /* 0x040fe40000410000 */
[C---:B------:R-:W-:Y:S01]  /*e670*/  HMMA.16816.F32 R112, R16.reuse, R30, R112 ;  /* 0x0000001e1070723c */ /* 0x040fe20000001870 */
[----:B------:R-:W5:Y:S03]  /*e680*/  LDSM.16.MT88.4 R28, [R182+0x2000] ;  /* 0x00200000b61c783b */ /* 0x000f660000004200 */
        /* <DEDUP_REMOVED lines=18> */
[C---:B-----5:R-:W-:Y:S04]  /*e7b0*/  HMMA.16816.F32 R44, R16.reuse, R28, R44 ;  /* 0x0000001c102c723c */ /* 0x060fe8000000182c */
[C---:B------:R-:W-:Y:S02]  /*e7c0*/  FMUL.FTZ R58, R0.reuse, R58 ;  /* 0x0000003a003a7220 */ /* 0x040fe40000410000 */
[C---:B------:R-:W-:Y:S02]  /*e7d0*/  FMUL.FTZ R59, R0.reuse, R59 ;  /* 0x0000003b003b7220 */ /* 0x040fe40000410000 */
[C---:B------:R-:W-:Y:S01]  /*e7e0*/  HMMA.16816.F32 R48, R16.reuse, R30, R48 ;  /* 0x0000001e1030723c */ /* 0x040fe20000001830 */
[----:B------:R-:W5:Y:S03]  /*e7f0*/  LDSM.16.MT88.4 R28, [R181+0x4000] ;  /* 0x00400000b51c783b */ /* 0x000f660000004200 */
[C---:B------:R-:W-:Y:S02]  /*e800*/  FMUL.FTZ R62, R0.reuse, R62 ;  /* 0x0000003e003e7220 */ /* 0x040fe40000410000 */
[C---:B------:R-:W-:Y:S02]  /*e810*/  FMUL.FTZ R63, R0.reuse, R63 ;  /* 0x0000003f003f7220 */ /* 0x040fe40000410000 */
[--C-:B--2---:R-:W-:Y:S01]  /*e820*/  FFMA.FTZ R15, R127, c[0x0][0x2d0], -R14.reuse ;  /* 0x0000b4007f0f7a23 */ /* 0x104fe2000001080e */
[C---:B-1----:R-:W-:Y:S03]  /*e830*/  HMMA.16816.F32 R52, R16.reuse, R20, R52 ;  /* 0x000000141034723c */ /* 0x042fe60000001834 */
[C---:B------:R-:W-:Y:S01]  /*e840*/  FMUL.FTZ R66, R0.reuse, R66 ;  /* 0x0000004200427220 */ /* 0x040fe20000410000 */
[----:B------:R1:W-:Y:S01]  /*e850*/  MUFU.EX2 R154, R15 ;  /* 0x0000000f009a7308 */ /* 0x0003e20000000800 */
[C---:B------:R-:W-:Y:S02]  /*e860*/  FMUL.FTZ R67, R0.reuse, R67 ;  /* 0x0000004300437220 */ /* 0x040fe40000410000 */
[C---:B------:R-:W-:Y:S01]  /*e870*/  FMUL.FTZ R70, R0.reuse, R70 ;  /* 0x0000004600467220 */ /* 0x040fe20000410000 */
[C---:B------:R-:W-:Y:S01]  /*e880*/  HMMA.16816.F32 R56, R16.reuse, R22, R56 ;  /* 0x000000161038723c */ /* 0x040fe20000001838 */
[----:B------:R-:W2:Y:S03]  /*e890*/  LDSM.16.MT88.4 R20, [R182+0x4000] ;  /* 0x00400000b614783b */ /* 0x000ea60000004200 */
[C---:B------:R-:W-:Y:S02]  /*e8a0*/  FMUL.FTZ R71, R0.reuse, R71 ;  /* 0x0000004700477220 */ /* 0x040fe40000410000 */
[C---:B------:R-:W-:Y:S02]  /*e8b0*/  FMUL.FTZ R74, R0.reuse, R74 ;  /* 0x0000004a004a7220 */ /* 0x040fe40000410000 */
[C---:B----4-:R-:W-:Y:S04]  /*e8c0*/  HMMA.16816.F32 R60, R16.reuse, R24, R60 ;  /* 0x00000018103c723c */ /* 0x050fe8000000183c */
[C---:B------:R-:W-:Y:S02]  /*e8d0*/  FMUL.FTZ R75, R0.reuse, R75 ;  /* 0x0000004b004b7220 */ /* 0x040fe40000410000 */
[----:B------:R-:W-:Y:S02]  /*e8e0*/  FMUL.FTZ R78, R0, R78 ;  /* 0x0000004e004e7220 */ /* 0x000fe40000410000 */
[C---:B------:R-:W-:Y:S01]  /*e8f0*/  HMMA.16816.F32 R64, R16.reuse, R26, R64 ;  /* 0x0000001a1040723c */ /* 0x040fe20000001840 */
[----:B------:R-:W4:Y:S03]  /*e900*/  LDSM.16.MT88.4 R24, [R185+0x4000] ;  /* 0x00400000b918783b */ /* 0x000f260000004200 */
[--C-:B-1----:R-:W-:Y:S02]  /*e910*/  FFMA.FTZ R15, R136, c[0x0][0x2d0], -R14.reuse ;  /* 0x0000b400880f7a23 */ /* 0x102fe4000001080e */
[C---:B------:R-:W-:Y:S02]  /*e920*/  FMUL.FTZ R79, R0.reuse, R79 ;  /* 0x0000004f004f7220 */ /* 0x040fe40000410000 */
[C---:B-----5:R-:W-:Y:S01]  /*e930*/  HMMA.16816.F32 R68, R16.reuse, R28, R68 ;  /* 0x0000001c1044723c */ /* 0x060fe20000001844 */
[----:B------:R-:W-:Y:S01]  /*e940*/  LDSM.16.MT88.4 R136, [R182+0x2800] ;  /* 0x00280000b688783b */ /* 0x000fe20000004200 */
[----:B------:R1:W5:Y:S02]  /*e950*/  MUFU.EX2 R153, R15 ;  /* 0x0000000f00997308 */ /* 0x0003640000000800 */
[C---:B------:R-:W-:Y:S02]  /*e960*/  FMUL.FTZ R82, R0.reuse, R82 ;  /* 0x0000005200527220 */ /* 0x040fe40000410000 */
[C---:B------:R-:W-:Y:S02]  /*e970*/  FMUL.FTZ R83, R0.reuse, R83 ;  /* 0x0000005300537220 */ /* 0x040fe40000410000 */
[C---:B------:R-:W-:Y:S01]  /*e980*/  HMMA.16816.F32 R72, R16.reuse, R30, R72 ;  /* 0x0000001e1048723c */ /* 0x040fe20000001848 */
[----:B------:R-:W3:Y:S03]  /*e990*/  LDSM.16.MT88.4 R28, [R184+0x4000] ;  /* 0x00400000b81c783b */ /* 0x000ee60000004200 */
[C---:B------:R-:W-:Y:S02]  /*e9a0*/  FMUL.FTZ R86, R0.reuse, R86 ;  /* 0x0000005600567220 */ /* 0x040fe40000410000 */
[----:B------:R-:W-:Y:S02]  /*e9b0*/  FMUL.FTZ R87, R0, R87 ;  /* 0x0000005700577220 */ /* 0x000fe40000410000 */
[C---:B------:R-:W-:Y:S01]  /*e9c0*/  FMUL.FTZ R88, R2.reuse, R88 ;  /* 0x0000005802587220 */ /* 0x040fe20000410000 */
[C---:B--2---:R-:W-:Y:S03]  /*e9d0*/  HMMA.16816.F32 R76, R16.reuse, R20, R76 ;  /* 0x00000014104c723c */ /* 0x044fe6000000184c */
[----:B------:R-:W-:Y:S02]  /*e9e0*/  FMUL.FTZ R89, R2, R89 ;  /* 0x0000005902597220 */ /* 0x000fe40000410000 */
[C---:B------:R-:W-:Y:S02]  /*e9f0*/  FMUL.FTZ R90, R0.reuse, R90 ;  /* 0x0000005a005a7220 */ /* 0x040fe40000410000 */
[----:B------:R-:W-:Y:S01]  /*ea00*/  FMUL.FTZ R91, R0, R91 ;  /* 0x0000005b005b7220 */ /* 0x000fe20000410000 */
[C---:B------:R-:W-:Y:S01]  /*ea10*/  HMMA.16816.F32 R80, R16.reuse, R22, R80 ;  /* 0x000000161050723c */ /* 0x040fe20000001850 */
[----:B------:R-:W2:Y:S03]  /*ea20*/  LDSM.16.MT88.4 R20, [R181+0x800] ;  /* 0x00080000b514783b */ /* 0x000ea60000004200 */
[--C-:B-1----:R-:W-:Y:S02]  /*ea30*/  FFMA.FTZ R15, R147, c[0x0][0x2d0], -R13.reuse ;  /* 0x0000b400930f7a23 */ /* 0x102fe4000001080d */
[C---:B------:R-:W-:Y:S02]  /*ea40*/  FMUL.FTZ R92, R2.reuse, R92 ;  /* 0x0000005c025c7220 */ /* 0x040fe40000410000 */
[C---:B----4-:R-:W-:Y:S01]  /*ea50*/  HMMA.16816.F32 R84, R16.reuse, R24, R84 ;  /* 0x000000181054723c */ /* 0x050fe20000001854 */
[----:B------:R1:W-:Y:S03]  /*ea60*/  MUFU.EX2 R173, R15 ;  /* 0x0000000f00ad7308 */ /* 0x0003e60000000800 */
[----:B------:R-:W-:Y:S02]  /*ea70*/  FMUL.FTZ R93, R2, R93 ;  /* 0x0000005d025d7220 */ /* 0x000fe40000410000 */
[C---:B------:R-:W-:Y:S02]  /*ea80*/  FMUL.FTZ R94, R0.reuse, R94 ;  /* 0x0000005e005e7220 */ /* 0x040fe40000410000 */
[C---:B------:R-:W-:Y:S01]  /*ea90*/  HMMA.16816.F32 R88, R16.reuse, R26, R88 ;  /* 0x0000001a1058723c */ /* 0x040fe20000001858 */
[----:B------:R-:W4:Y:S03]  /*eaa0*/  LDSM.16.MT88.4 R24, [R185+0x800] ;  /* 0x00080000b918783b */ /* 0x000f260000004200 */
[----:B------:R-:W-:Y:S02]  /*eab0*/  FMUL.FTZ R95, R0, R95 ;  /* 0x0000005f005f7220 */ /* 0x000fe40000410000 */
[C---:B------:R-:W-:Y:S02]  /*eac0*/  FMUL.FTZ R96, R2.reuse, R96 ;  /* 0x0000006002607220 */ /* 0x040fe40000410000 */
[----:B------:R-:W-:Y:S03]  /*ead0*/  FMUL.FTZ R97, R2, R97 ;  /* 0x0000006102617220 */ /* 0x000fe60000410000 */
[C---:B---3--:R-:W-:Y:S03]  /*eae0*/  HMMA.16816.F32 R92, R16.reuse, R28, R92 ;  /* 0x0000001c105c723c */ /* 0x048fe6000000185c */
[C---:B------:R-:W-:Y:S02]  /*eaf0*/  FMUL.FTZ R98, R0.reuse, R98 ;  /* 0x0000006200627220 */ /* 0x040fe40000410000 */
[----:B------:R-:W-:Y:S02]  /*eb00*/  FMUL.FTZ R99, R0, R99 ;  /* 0x0000006300637220 */ /* 0x000fe40000410000 */
[--C-:B-1----:R-:W-:Y:S04]  /*eb10*/  FFMA.FTZ R15, R148, c[0x0][0x2d0], -R13.reuse ;  /* 0x0000b400940f7a23 */ /* 0x102fe8000001080d */
[----:B------:R1:W3:Y:S01]  /*eb20*/  MUFU.EX2 R172, R15 ;  /* 0x0000000f00ac7308 */ /* 0x0002e20000000800 */
[----:B------:R-:W-:Y:S01]  /*eb30*/  HMMA.16816.F32 R96, R16, R30, R96 ;  /* 0x0000001e1060723c */ /* 0x000fe20000001860 */
[----:B------:R-:W-:Y:S06]  /*eb40*/  LDSM.16.MT88.4 R28, [R182+0x4800] ;  /* 0x00480000b61c783b */ /* 0x000fec0000004200 */
[----:B------:R-:W-:Y:S02]  /*eb50*/  F2FP.PACK_AB R16, R176, R177 ;  /* 0x000000b1b010723e */ /* 0x000fe400000000ff */
[----:B------:R-:W-:Y:S03]  /*eb60*/  F2FP.PACK_AB R18, R174, R175 ;  /* 0x000000afae12723e */ /* 0x000fe600000000ff */
[----:B------:R-:W-:Y:S02]  /*eb70*/  F2FP.PACK_AB R17, R155, R156 ;  /* 0x0000009c9b11723e */ /* 0x000fe400000000ff */
[----:B-----5:R-:W-:Y:S07]  /*eb80*/  F2FP.PACK_AB R19, R153, R154 ;  /* 0x0000009a9913723e */ /* 0x020fee00000000ff */
[C---:B--2---:R-:W-:Y:S03]  /*eb90*/  HMMA.16816.F32 R4, R16.reuse, R20, R4 ;  /* 0x000000141004723c */ /* 0x044fe60000001804 */
[--C-:B-1----:R-:W-:Y:S04]  /*eba0*/  FFMA.FTZ R15, R150, c[0x0][0x2d0], -R13.reuse ;  /* 0x0000b400960f7a23 */ /* 0x102fe8000001080d */
[----:B------:R1:W-:Y:S01]  /*ebb0*/  MUFU.EX2 R171, R15 ;  /* 0x0000000f00ab7308 */ /* 0x0003e20000000800 */
[C---:B------:R-:W-:Y:S01]  /*ebc0*/  HMMA.16816.F32 R8, R16.reuse, R22, R8 ;  /* 0x000000161008723c */ /* 0x040fe20000001808 */
[----:B------:R-:W2:Y:S07]  /*ebd0*/  LDSM.16.MT88.4 R20, [R184+0x2800] ;  /* 0x00280000b814783b */ /* 0x000eae0000004200 */
[C---:B------:R-:W-:Y:S08]  /*ebe0*/  HMMA.16816.F32 R100, R16.reuse, R32, R100 ;  /* 0x000000201064723c */ /* 0x040ff00000001864 */
[C---:B------:R-:W-:Y:S01]  /*ebf0*/  HMMA.16816.F32 R104, R16.reuse, R34, R104 ;  /* 0x000000221068723c */ /* 0x040fe20000001868 */
[----:B------:R-:W-:Y:S03]  /*ec00*/  LDSM.16.MT88.4 R32, [R185+0x4800] ;  /* 0x00480000b920783b */ /* 0x000fe60000004200 */
[--C-:B-1----:R-:W-:Y:S04]  /*ec10*/  FFMA.FTZ R15, R151, c[0x0][0x2d0], -R13.reuse ;  /* 0x0000b400970f7a23 */ /* 0x102fe8000001080d */
[C---:B----4-:R-:W-:Y:S01]  /*ec20*/  HMMA.16816.F32 R108, R16.reuse, R24, R108 ;  /* 0x00000018106c723c */ /* 0x050fe2000000186c */
[----:B------:R1:W4:Y:S07]  /*ec30*/  MUFU.EX2 R170, R15 ;  /* 0x0000000f00aa7308 */ /* 0x00032e0000000800 */
[C---:B------:R-:W-:Y:S01]  /*ec40*/  HMMA.16816.F32 R112, R16.reuse, R26, R112 ;  /* 0x0000001a1070723c */ /* 0x040fe20000001870 */
[----:B------:R-:W5:Y:S07]  /*ec50*/  LDSM.16.MT88.4 R24, [R181+0x4800] ;  /* 0x00480000b518783b */ /* 0x000f6e0000004200 */
[C---:B------:R-:W-:Y:S08]  /*ec60*/  HMMA.16816.F32 R116, R16.reuse, R128, R116 ;  /* 0x000000801074723c */ /* 0x040ff00000001874 */
[C---:B------:R-:W-:Y:S01]  /*ec70*/  HMMA.16816.F32 R120, R16.reuse, R130, R120 ;  /* 0x000000821078723c */ /* 0x040fe20000001878 */
[----:B------:R-:W-:Y:S03]  /*ec80*/  LDSM.16.MT88.4 R128, [R182+0x1000] ;  /* 0x00100000b680783b */ /* 0x000fe60000004200 */
[--C-:B-1----:R-:W-:Y:S04]  /*ec90*/  FFMA.FTZ R15, R144, c[0x0][0x2d0], -R14.reuse ;  /* 0x0000b400900f7a23 */ /* 0x102fe8000001080e */
[C---:B------:R-:W-:Y:S01]  /*eca0*/  HMMA.16816.F32 R36, R16.reuse, R132, R36 ;  /* 0x000000841024723c */ /* 0x040fe20000001824 */
[----:B------:R1:W-:Y:S07]  /*ecb0*/  MUFU.EX2 R152, R15 ;  /* 0x0000000f00987308 */ /* 0x0003ee0000000800 */
[C---:B------:R-:W-:Y:S01]  /*ecc0*/  HMMA.16816.F32 R40, R16.reuse, R134, R40 ;  /* 0x000000861028723c */ /* 0x040fe20000001828 */
[----:B------:R-:W-:Y:S07]  /*ecd0*/  LDSM.16.MT88.4 R132, [R184+0x1000] ;  /* 0x00100000b884783b */ /* 0x000fee0000004200 */
[C---:B------:R-:W-:Y:S08]  /*ece0*/  HMMA.16816.F32 R44, R16.reuse, R136, R44 ;  /* 0x00000088102c723c */ /* 0x040ff0000000182c */
[C---:B------:R-:W-:Y:S01]  /*ecf0*/  HMMA.16816.F32 R48, R16.reuse, R138, R48 ;  /* 0x0000008a1030723c */ /* 0x040fe20000001830 */
[----:B------:R-:W-:Y:S03]  /*ed00*/  LDSM.16.MT88.4 R136, [R182+0x3000] ;  /* 0x00300000b688783b */ /* 0x000fe60000004200 */
[--C-:B-1----:R-:W-:Y:S04]  /*ed10*/  FFMA.FTZ R15, R146, c[0x0][0x2d0], -R14.reuse ;  /* 0x0000b400920f7a23 */ /* 0x102fe8000001080e */
[C---:B------:R-:W-:Y:S01]  /*ed20*/  HMMA.16816.F32 R52, R16.reuse, R140, R52 ;  /* 0x0000008c1034723c */ /* 0x040fe20000001834 */
[----:B------:R1:W1:Y:S07]  /*ed30*/  MUFU.EX2 R151, R15 ;  /* 0x0000000f00977308 */ /* 0x00026e0000000800 */
[C---:B------:R-:W-:Y:S01]  /*ed40*/  HMMA.16816.F32 R56, R16.reuse, R142, R56 ;  /* 0x0000008e1038723c */ /* 0x040fe20000001838 */
[----:B------:R-:W-:Y:S07]  /*ed50*/  LDSM.16.MT88.4 R140, [R185+0x3000] ;  /* 0x00300000b98c783b */ /* 0x000fee0000004200 */
[C---:B--2---:R-:W-:Y:S08]  /*ed60*/  HMMA.16816.F32 R60, R16.reuse, R20, R60 ;  /* 0x00000014103c723c */ /* 0x044ff0000000183c */
[C---:B------:R-:W-:Y:S01]  /*ed70*/  HMMA.16816.F32 R64, R16.reuse, R22, R64 ;  /* 0x000000161040723c */ /* 0x040fe20000001840 */
[----:B------:R-:W2:Y:S03]  /*ed80*/  LDSM.16.MT88.4 R20, [R184+0x4800] ;  /* 0x00480000b814783b */ /* 0x000ea60000004200 */
[--C-:B-1----:R-:W-:Y:S04]  /*ed90*/  FFMA.FTZ R15, R145, c[0x0][0x2d0], -R14.reuse ;  /* 0x0000b400910f7a23 */ /* 0x102fe8000001080e */
[C---:B-----5:R-:W-:Y:S01]  /*eda0*/  HMMA.16816.F32 R68, R16.reuse, R24, R68 ;  /* 0x000000181044723c */ /* 0x060fe20000001844 */
[----:B------:R-:W-:Y:S01]  /*edb0*/  LDSM.16.MT88.4 R144, [R181+0x5800] ;  /* 0x00580000b590783b */ /* 0x000fe20000004200 */
[----:B------:R1:W-:Y:S06]  /*edc0*/  MUFU.EX2 R150, R15 ;  /* 0x0000000f00967308 */ /* 0x0003ec0000000800 */
[C---:B------:R-:W-:Y:S01]  /*edd0*/  HMMA.16816.F32 R72, R16.reuse, R26, R72 ;  /* 0x0000001a1048723c */ /* 0x040fe20000001848 */
[----:B------:R-:W5:Y:S07]  /*ede0*/  LDSM.16.MT88.4 R24, [R181+0x1000] ;  /* 0x00100000b518783b */ /* 0x000f6e0000004200 */
[C---:B------:R-:W-:Y:S08]  /*edf0*/  HMMA.16816.F32 R76, R16.reuse, R28, R76 ;  /* 0x0000001c104c723c */ /* 0x040ff0000000184c */
[C---:B------:R-:W-:Y:S01]  /*ee00*/  HMMA.16816.F32 R80, R16.reuse, R30, R80 ;  /* 0x0000001e1050723c */ /* 0x040fe20000001850 */
[----:B------:R-:W4:Y:S03]  /*ee10*/  LDSM.16.MT88.4 R28, [R185+0x1000] ;  /* 0x00100000b91c783b */ /* 0x000f260000004200 */
[--C-:B-1----:R-:W-:Y:S04]  /*ee20*/  FFMA.FTZ R15, R149, c[0x0][0x2d0], -R14.reuse ;  /* 0x0000b400950f7a23 */ /* 0x102fe8000001080e */
[C---:B------:R-:W-:Y:S01]  /*ee30*/  HMMA.16816.F32 R84, R16.reuse, R32, R84 ;  /* 0x000000201054723c */ /* 0x040fe20000001854 */
[----:B------:R1:W1:Y:S07]  /*ee40*/  MUFU.EX2 R149, R15 ;  /* 0x0000000f00957308 */ /* 0x00026e0000000800 */
[C---:B------:R-:W-:Y:S01]  /*ee50*/  HMMA.16816.F32 R88, R16.reuse, R34, R88 ;  /* 0x000000221058723c */ /* 0x040fe20000001858 */
[----:B------:R-:W5:Y:S07]  /*ee60*/  LDSM.16.MT88.4 R32, [R181+0x3000] ;  /* 0x00300000b520783b */ /* 0x000f6e0000004200 */
[C---:B--2---:R-:W-:Y:S08]  /*ee70*/  HMMA.16816.F32 R92, R16.reuse, R20, R92 ;  /* 0x00000014105c723c */ /* 0x044ff0000000185c */
[----:B------:R-:W-:Y:S01]  /*ee80*/  HMMA.16816.F32 R96, R16, R22, R96 ;  /* 0x000000161060723c */ /* 0x000fe20000001860 */
[----:B------:R-:W2:Y:S03]  /*ee90*/  LDSM.16.MT88.4 R20, [R184+0x3000] ;  /* 0x00300000b814783b */ /* 0x000ea60000004200 */
[--C-:B-1----:R-:W-:Y:S03]  /*eea0*/  FFMA.FTZ R15, R160, c[0x0][0x2d0], -R13.reuse ;  /* 0x0000b400a00f7a23 */ /* 0x102fe6000001080d */
[----:B---3--:R-:W-:Y:S01]  /*eeb0*/  F2FP.PACK_AB R16, R172, R173 ;  /* 0x000000adac10723e */ /* 0x008fe200000000ff */
[----:B------:R1:W-:Y:S01]  /*eec0*/  MUFU.EX2 R169, R15 ;  /* 0x0000000f00a97308 */ /* 0x0003e20000000800 */
[----:B----4-:R-:W-:Y:S03]  /*eed0*/  F2FP.PACK_AB R18, R170, R171 ;  /* 0x000000abaa12723e */ /* 0x010fe600000000ff */
[----:B------:R-:W-:Y:S02]  /*eee0*/  F2FP.PACK_AB R17, R151, R152 ;  /* 0x000000989711723e */ /* 0x000fe400000000ff */
[----:B------:R-:W-:Y:S07]  /*eef0*/  F2FP.PACK_AB R19, R149, R150 ;  /* 0x000000969513723e */ /* 0x000fee00000000ff */
[C---:B-----5:R-:W-:Y:S08]  /*ef00*/  HMMA.16816.F32 R4, R16.reuse, R24, R4 ;  /* 0x000000181004723c */ /* 0x060ff00000001804 */
[C---:B------:R-:W-:Y:S01]  /*ef10*/  HMMA.16816.F32 R8, R16.reuse, R26, R8 ;  /* 0x0000001a1008723c */ /* 0x040fe20000001808 */
[----:B------:R-:W3:Y:S03]  /*ef20*/  LDSM.16.MT88.4 R24, [R181+0x5000] ;  /* 0x00500000b518783b */ /* 0x000ee60000004200 */
[--C-:B-1----:R-:W-:Y:S04]  /*ef30*/  FFMA.FTZ R15, R161, c[0x0][0x2d0], -R13.reuse ;  /* 0x0000b400a10f7a23 */ /* 0x102fe8000001080d */
[C---:B------:R-:W-:Y:S01]  /*ef40*/  HMMA.16816.F32 R100, R16.reuse, R128, R100 ;  /* 0x000000801064723c */ /* 0x040fe20000001864 */
[----:B------:R1:W4:Y:S07]  /*ef50*/  MUFU.EX2 R168, R15 ;  /* 0x0000000f00a87308 */ /* 0x00032e0000000800 */
[C---:B------:R-:W-:Y:S08]  /*ef60*/  HMMA.16816.F32 R104, R16.reuse, R130, R104 ;  /* 0x000000821068723c */ /* 0x040ff00000001868 */
[C---:B------:R-:W-:Y:S08]  /*ef70*/  HMMA.16816.F32 R108, R16.reuse, R28, R108 ;  /* 0x0000001c106c723c */ /* 0x040ff0000000186c */
[C---:B------:R-:W-:Y:S01]  /*ef80*/  HMMA.16816.F32 R112, R16.reuse, R30, R112 ;  /* 0x0000001e1070723c */ /* 0x040fe20000001870 */
[----:B------:R-:W5:Y:S03]  /*ef90*/  LDSM.16.MT88.4 R28, [R182+0x5000] ;  /* 0x00500000b61c783b */ /* 0x000f660000004200 */
[--C-:B-1----:R-:W-:Y:S02]  /*efa0*/  FFMA.FTZ R15, R163, c[0x0][0x2d0], -R13.reuse ;  /* 0x0000b400a30f7a23 */ /* 0x102fe4000001080d */
[----:B------:R-:W-:Y:S02]  /*efb0*/  FFMA.FTZ R13, R162, c[0x0][0x2d0], -R13 ;  /* 0x0000b400a20d7a23 */ /* 0x000fe4000001080d */
[C---:B------:R-:W-:Y:S01]  /*efc0*/  HMMA.16816.F32 R116, R16.reuse, R132, R116 ;  /* 0x000000841074723c */ /* 0x040fe20000001874 */
[----:B------:R-:W-:Y:S07]  /*efd0*/  MUFU.EX2 R161, R15 ;  /* 0x0000000f00a17308 */ /* 0x000fee0000000800 */
[C---:B------:R-:W-:Y:S01]  /*efe0*/  HMMA.16816.F32 R120, R16.reuse, R134, R120 ;  /* 0x000000861078723c */ /* 0x040fe20000001878 */
[----:B------:R-:W-:Y:S02]  /*eff0*/  LDSM.16.MT88.4 R132, [R181+0x1800] ;  /* 0x00180000b584783b */ /* 0x000fe40000004200 */
[----:B------:R1:W-:Y:S05]  /*f000*/  MUFU.EX2 R160, R13 ;  /* 0x0000000d00a07308 */ /* 0x0003ea0000000800 */
[C---:B------:R-:W-:Y:S08]  /*f010*/  HMMA.16816.F32 R36, R16.reuse, R32, R36 ;  /* 0x000000201024723c */ /* 0x040ff00000001824 */
[C---:B------:R-:W-:Y:S01]  /*f020*/  HMMA.16816.F32 R40, R16.reuse, R34, R40 ;  /* 0x000000221028723c */ /* 0x040fe20000001828 */
[----:B------:R-:W3:Y:S07]  /*f030*/  LDSM.16.MT88.4 R32, [R185+0x5000] ;  /* 0x00500000b920783b */ /* 0x000eee0000004200 */
[C---:B------:R-:W-:Y:S04]  /*f040*/  HMMA.16816.F32 R44, R16.reuse, R136, R44 ;  /* 0x00000088102c723c */ /* 0x040fe8000000182c */
[--C-:B-1----:R-:W-:Y:S04]  /*f050*/  FFMA.FTZ R13, R157, c[0x0][0x2d0], -R14.reuse ;  /* 0x0000b4009d0d7a23 */ /* 0x102fe8000001080e */
[C---:B------:R-:W-:Y:S01]  /*f060*/  HMMA.16816.F32 R48, R16.reuse, R138, R48 ;  /* 0x0000008a1030723c */ /* 0x040fe20000001830 */
[----:B------:R-:W-:Y:S01]  /*f070*/  LDSM.16.MT88.4 R136, [R181+0x3800] ;  /* 0x00380000b588783b */ /* 0x000fe20000004200 */
[----:B------:R1:W-:Y:S06]  /*f080*/  MUFU.EX2 R148, R13 ;  /* 0x0000000d00947308 */ /* 0x0003ec0000000800 */
[C---:B------:R-:W-:Y:S08]  /*f090*/  HMMA.16816.F32 R52, R16.reuse, R140, R52 ;  /* 0x0000008c1034723c */ /* 0x040ff00000001834 */
[C---:B------:R-:W-:Y:S01]  /*f0a0*/  HMMA.16816.F32 R56, R16.reuse, R142, R56 ;  /* 0x0000008e1038723c */ /* 0x040fe20000001838 */
[----:B------:R-:W-:Y:S07]  /*f0b0*/  LDSM.16.MT88.4 R140, [R182+0x3800] ;  /* 0x00380000b68c783b */ /* 0x000fee0000004200 */
[C---:B--2---:R-:W-:Y:S04]  /*f0c0*/  HMMA.16816.F32 R60, R16.reuse, R20, R60 ;  /* 0x00000014103c723c */ /* 0x044fe8000000183c */
[--C-:B-1----:R-:W-:Y:S04]  /*f0d0*/  FFMA.FTZ R13, R159, c[0x0][0x2d0], -R14.reuse ;  /* 0x0000b4009f0d7a23 */ /* 0x102fe8000001080e */
[C---:B------:R-:W-:Y:S01]  /*f0e0*/  HMMA.16816.F32 R64, R16.reuse, R22, R64 ;  /* 0x000000161040723c */ /* 0x040fe20000001840 */
[----:B------:R-:W1:Y:S01]  /*f0f0*/  LDSM.16.MT88.4 R20, [R184+0x5000] ;  /* 0x00500000b814783b */ /* 0x000e620000004200 */
[----:B------:R2:W1:Y:S06]  /*f100*/  MUFU.EX2 R127, R13 ;  /* 0x0000000d007f7308 */ /* 0x00046c0000000800 */
[C---:B---3--:R-:W-:Y:S08]  /*f110*/  HMMA.16816.F32 R68, R16.reuse, R24, R68 ;  /* 0x000000181044723c */ /* 0x048ff00000001844 */
[C---:B------:R-:W-:Y:S01]  /*f120*/  HMMA.16816.F32 R72, R16.reuse, R26, R72 ;  /* 0x0000001a1048723c */ /* 0x040fe20000001848 */
[----:B------:R-:W3:Y:S07]  /*f130*/  LDSM.16.MT88.4 R24, [R182+0x1800] ;  /* 0x00180000b618783b */ /* 0x000eee0000004200 */
[C---:B-----5:R-:W-:Y:S04]  /*f140*/  HMMA.16816.F32 R76, R16.reuse, R28, R76 ;  /* 0x0000001c104c723c */ /* 0x060fe8000000184c */
[--C-:B--2---:R-:W-:Y:S02]  /*f150*/  FFMA.FTZ R13, R158, c[0x0][0x2d0], -R14.reuse ;  /* 0x0000b4009e0d7a23 */ /* 0x104fe4000001080e */
[----:B------:R-:W-:Y:S01]  /*f160*/  FFMA.FTZ R14, R12, c[0x0][0x2d0], -R14 ;  /* 0x0000b4000c0e7a23 */ /* 0x000fe2000001080e */
[----:B----4-:R-:W-:Y:S01]  /*f170*/  F2FP.PACK_AB R12, R168, R169 ;  /* 0x000000a9a80c723e */ /* 0x010fe200000000ff */
[C---:B------:R-:W-:Y:S01]  /*f180*/  HMMA.16816.F32 R80, R16.reuse, R30, R80 ;  /* 0x0000001e1050723c */ /* 0x040fe20000001850 */
[----:B------:R-:W2:Y:S01]  /*f190*/  LDSM.16.MT88.4 R28, [R185+0x1800] ;  /* 0x00180000b91c783b */ /* 0x000ea20000004200 */
[----:B------:R4:W-:Y:S06]  /*f1a0*/  MUFU.EX2 R126, R13 ;  /* 0x0000000d007e7308 */ /* 0x0009ec0000000800 */
[C---:B------:R-:W-:Y:S04]  /*f1b0*/  HMMA.16816.F32 R84, R16.reuse, R32, R84 ;  /* 0x000000201054723c */ /* 0x040fe80000001854 */
[----:B------:R5:W3:Y:S04]  /*f1c0*/  MUFU.EX2 R125, R14 ;  /* 0x0000000e007d7308 */ /* 0x000ae80000000800 */
[C---:B------:R-:W-:Y:S01]  /*f1d0*/  HMMA.16816.F32 R88, R16.reuse, R34, R88 ;  /* 0x000000221058723c */ /* 0x040fe20000001858 */
[----:B------:R-:W2:Y:S07]  /*f1e0*/  LDSM.16.MT88.4 R32, [R184+0x1800] ;  /* 0x00180000b820783b */ /* 0x000eae0000004200 */
[C---:B-1----:R-:W-:Y:S04]  /*f1f0*/  HMMA.16816.F32 R92, R16.reuse, R20, R92 ;  /* 0x00000014105c723c */ /* 0x042fe8000000185c */
[----:B----4-:R-:W-:Y:S04]  /*f200*/  F2FP.PACK_AB R13, R127, R148 ;  /* 0x000000947f0d723e */ /* 0x010fe800000000ff */
[----:B------:R-:W-:Y:S01]  /*f210*/  HMMA.16816.F32 R96, R16, R22, R96 ;  /* 0x000000161060723c */ /* 0x000fe20000001860 */
[----:B------:R-:W1:Y:S03]  /*f220*/  LDSM.16.MT88.4 R16, [R185+0x3800] ;  /* 0x00380000b910783b */ /* 0x000e660000004200 */
[----:B-----5:R-:W-:Y:S02]  /*f230*/  F2FP.PACK_AB R14, R160, R161 ;  /* 0x000000a1a00e723e */ /* 0x020fe400000000ff */
[----:B---3--:R-:W-:Y:S03]  /*f240*/  F2FP.PACK_AB R15, R125, R126 ;  /* 0x0000007e7d0f723e */ /* 0x008fe600000000ff */
[----:B------:R-:W3:Y:S04]  /*f250*/  LDSM.16.MT88.4 R20, [R184+0x3800] ;  /* 0x00380000b814783b */ /* 0x000ee80000004200 */
[C---:B------:R-:W-:Y:S04]  /*f260*/  HMMA.16816.F32 R128, R12.reuse, R132, R4 ;  /* 0x000000840c80723c */ /* 0x040fe80000001804 */
[----:B------:R-:W4:Y:S04]  /*f270*/  LDSM.16.MT88.4 R4, [R182+0x5800] ;  /* 0x00580000b604783b */ /* 0x000f280000004200 */
[C---:B------:R-:W-:Y:S04]  /*f280*/  HMMA.16816.F32 R132, R12.reuse, R134, R8 ;  /* 0x000000860c84723c */ /* 0x040fe80000001808 */
[----:B------:R-:W5:Y:S04]  /*f290*/  LDSM.16.MT88.4 R8, [R185+0x5800] ;  /* 0x00580000b908783b */ /* 0x000f680000004200 */
[C---:B------:R-:W-:Y:S08]  /*f2a0*/  HMMA.16816.F32 R100, R12.reuse, R24, R100 ;  /* 0x000000180c64723c */ /* 0x040ff00000001864 */
        /* <DEDUP_REMOVED lines=12> */
[C---:B---3--:R-:W-:Y:S07]  /*f370*/  HMMA.16816.F32 R60, R12.reuse, R20, R60 ;  /* 0x000000140c3c723c */ /* 0x048fee000000183c */
        /* <DEDUP_REMOVED lines=10> */
[----:B------:R-:W-:Y:S01]  /*f420*/  FADD.FTZ R2, R164, R2 ;  /* 0x00000002a4027221 */ /* 0x000fe20000010000 */
[C---:B----4-:R-:W-:Y:S03]  /*f430*/  HMMA.16816.F32 R76, R12.reuse, R4, R76 ;  /* 0x000000040c4c723c */ /* 0x050fe6000000184c */
[----:B------:R-:W-:Y:S02]  /*f440*/  FADD.FTZ R0, R177, R0 ;  /* 0x00000000b1007221 */ /* 0x000fe40000010000 */
[----:B------:R-:W-:Y:S02]  /*f450*/  FADD.FTZ R2, R156, R2 ;  /* 0x000000029c027221 */ /* 0x000fe40000010000 */
[----:B------:R-:W-:Y:S01]  /*f460*/  FADD.FTZ R0, R176, R0 ;  /* 0x00000000b0007221 */ /* 0x000fe20000010000 */
[C---:B------:R-:W-:Y:S04]  /*f470*/  HMMA.16816.F32 R80, R12.reuse, R6, R80 ;  /* 0x000000060c50723c */ /* 0x040fe80000001850 */
[----:B------:R-:W-:Y:S02]  /*f480*/  FADD.FTZ R2, R155, R2 ;  /* 0x000000029b027221 */ /* 0x000fe40000010000 */
[----:B------:R-:W-:Y:S02]  /*f490*/  FADD.FTZ R0, R175, R0 ;  /* 0x00000000af007221 */ /* 0x000fe40000010000 */
[----:B------:R-:W-:Y:S01]  /*f4a0*/  FADD.FTZ R2, R154, R2 ;  /* 0x000000029a027221 */ /* 0x000fe20000010000 */
[C---:B-----5:R-:W-:Y:S03]  /*f4b0*/  HMMA.16816.F32 R84, R12.reuse, R8, R84 ;  /* 0x000000080c54723c */ /* 0x060fe60000001854 */
[----:B------:R-:W-:Y:S02]  /*f4c0*/  FADD.FTZ R0, R174, R0 ;  /* 0x00000000ae007221 */ /* 0x000fe40000010000 */
[----:B------:R-:W-:Y:S02]  /*f4d0*/  FADD.FTZ R2, R153, R2 ;  /* 0x0000000299027221 */ /* 0x000fe40000010000 */
[----:B------:R-:W-:Y:S01]  /*f4e0*/  FADD.FTZ R0, R173, R0 ;  /* 0x00000000ad007221 */ /* 0x000fe20000010000 */
[C---:B------:R-:W-:Y:S04]  /*f4f0*/  HMMA.16816.F32 R88, R12.reuse, R10, R88 ;  /* 0x0000000a0c58723c */ /* 0x040fe80000001858 */
[----:B------:R-:W-:Y:S01]  /*f500*/  FADD.FTZ R2, R152, R2 ;  /* 0x0000000298027221 */ /* 0x000fe20000010000 */
[-C--:B------:R-:W-:Y:S01]  /*f510*/  MOV R8, R3.reuse ;  /* 0x0000000300087202 */ /* 0x080fe20000000f00 */
[----:B------:R-:W-:Y:S02]  /*f520*/  FADD.FTZ R0, R172, R0 ;  /* 0x00000000ac007221 */ /* 0x000fe40000010000 */
[----:B------:R-:W-:Y:S01]  /*f530*/  FADD.FTZ R2, R151, R2 ;  /* 0x0000000297027221 */ /* 0x000fe20000010000 */
[C---:B-1----:R-:W-:Y:S03]  /*f540*/  HMMA.16816.F32 R92, R12.reuse, R16, R92 ;  /* 0x000000100c5c723c */ /* 0x042fe6000000185c */
[----:B------:R-:W-:Y:S02]  /*f550*/  FADD.FTZ R0, R171, R0 ;  /* 0x00000000ab007221 */ /* 0x000fe40000010000 */
[----:B------:R-:W-:Y:S02]  /*f560*/  FADD.FTZ R2, R150, R2 ;  /* 0x0000000296027221 */ /* 0x000fe40000010000 */
[----:B------:R-:W-:Y:S01]  /*f570*/  FADD.FTZ R0, R170, R0 ;  /* 0x00000000aa007221 */ /* 0x000fe20000010000 */
[----:B------:R-:W-:Y:S04]  /*f580*/  HMMA.16816.F32 R96, R12, R18, R96 ;  /* 0x000000120c60723c */ /* 0x000fe80000001860 */
[----:B------:R-:W-:Y:S02]  /*f590*/  FADD.FTZ R4, R149, R2 ;  /* 0x0000000295047221 */ /* 0x000fe40000010000 */
[----:B------:R-:W-:Y:S02]  /*f5a0*/  FADD.FTZ R2, R169, R0 ;  /* 0x00000000a9027221 */ /* 0x000fe40000010000 */
[----:B------:R-:W-:Y:S04]  /*f5b0*/  FADD.FTZ R0, R148, R4 ;  /* 0x0000000494007221 */ /* 0x000fe80000010000 */
[----:B------:R-:W-:Y:S02]  /*f5c0*/  FADD.FTZ R2, R168, R2 ;  /* 0x00000002a8027221 */ /* 0x000fe40000010000 */
[----:B------:R-:W-:Y:S02]  /*f5d0*/  FADD.FTZ R0, R127, R0 ;  /* 0x000000007f007221 */ /* 0x000fe40000010000 */
[----:B------:R-:W-:Y:S02]  /*f5e0*/  FADD.FTZ R4, R161, R2 ;  /* 0x00000002a1047221 */ /* 0x000fe40000010000 */
[----:B------:R-:W-:Y:S01]  /*f5f0*/  FADD.FTZ R2, R126, R0 ;  /* 0x000000007e027221 */ /* 0x000fe20000010000 */
[----:B------:R-:W-:Y:S01]  /*f600*/  IADD3 R0, R203, -0x1, RZ ;  /* 0xffffffffcb007810 */ /* 0x000fe20007ffe0ff */
[----:B------:R-:W-:Y:S01]  /*f610*/  FADD.FTZ R222, R160, R4 ;  /* 0x00000004a0de7221 */ /* 0x000fe20000010000 */
[----:B------:R-:W-:Y:S01]  /*f620*/  MOV R126, R3 ;  /* 0x00000003007e7202 */ /* 0x000fe20000000f00 */
[----:B------:R-:W-:Y:S01]  /*f630*/  FADD.FTZ R223, R125, R2 ;  /* 0x000000027ddf7221 */ /* 0x000fe20000010000 */
[----:B------:R-:W-:Y:S02]  /*f640*/  MOV R203, R0 ;  /* 0x0000000000cb7202 */ /* 0x000fe40000000f00 */
[----:B------:R-:W-:Y:S01]  /*f650*/  MOV R125, R124 ;  /* 0x0000007c007d7202 */ /* 0x000fe20000000f00 */
[----:B------:R-:W-:-:S05]  /*f660*/  @P0 BRA `(.L_x_471) ;  /* 0xffffcbb000000947 */ /* 0x000fca000383ffff */
.L_x_462:
[----:B------:R-:W-:Y:S02]  /*f670*/  MOV R7, 0x1f ;  /* 0x0000001f00077802 */ /* 0x000fe40000000f00 */
[----:B------:R-:W-:Y:S01]  /*f680*/  MOV R6, 0xffffffff ;  /* 0xffffffff00067802 */ /* 0x000fe20000000f00 */
[----:B------:R-:W-:Y:S05]  /*f690*/  BRA.DIV ~URZ, `(.L_x_472) ;  /* 0x000053d27f007947 */ /* 0x000fea000b800000 */
[----:B------:R1:W2:Y:S02]  /*f6a0*/  SHFL.BFLY PT, R0, R222, 0x2, 0x1f ;  /* 0x0c401f00de007f89 */ /* 0x0002a400000e0000 */
.L_x_545:
[----:B--2---:R-:W-:Y:S01]  /*f6b0*/  FADD.FTZ R0, R0, R222 ;  /* 0x000000de00007221 */ /* 0x004fe20000010000 */
[----:B------:R-:W-:Y:S05]  /*f6c0*/  BRA.DIV ~URZ, `(.L_x_473) ;  /* 0x000054027f007947 */ /* 0x000fea000b800000 */
[----:B------:R-:W2:Y:S04]  /*f6d0*/  SHFL.BFLY PT, R2, R223, 0x2, 0x1f ;  /* 0x0c401f00df027f89 */ /* 0x000ea800000e0000 */
[----:B------:R-:W3:Y:S01]  /*f6e0*/  SHFL.BFLY PT, R5, R0, 0x1, 0x1f ;  /* 0x0c201f0000057f89 */ /* 0x000ee200000e0000 */
[----:B--2---:R-:W-:-:S02]  /*f6f0*/  FADD.FTZ R4, R2, R223 ;  /* 0x000000df02047221 */ /* 0x004fc40000010000 */
[----:B---3--:R-:W-:-:S03]  /*f700*/  FADD.FTZ R0, R0, R5 ;  /* 0x0000000500007221 */ /* 0x008fc60000010000 */
[----:B------:R2:W3:Y:S04]  /*f710*/  SHFL.BFLY PT, R3, R4, 0x1, 0x1f ;  /* 0x0c201f0004037f89 */ /* 0x0004e800000e0000 */
.L_x_546:
[----:B------:R-:W-:Y:S01]  /*f720*/  FSETP.NE.FTZ.AND P1, PT, R0, RZ, PT ;  /* 0x000000ff0000720b */ /* 0x000fe20003f35000 */
[----:B---3--:R-:W-:Y:S01]  /*f730*/  FADD.FTZ R3, R3, R4 ;  /* 0x0000000403037221 */ /* 0x008fe20000010000 */
[----:B------:R-:W-:Y:S02]  /*f740*/  MOV R2, RZ ;  /* 0x000000ff00027202 */ /* 0x000fe40000000f00 */
[----:B------:R-:W-:Y:S02]  /*f750*/  MOV R21, 0xff800000 ;  /* 0xff80000000157802 */ /* 0x000fe40000000f00 */
[----:B------:R-:W-:Y:S02]  /*f760*/  FSETP.NE.FTZ.AND P0, PT, R3, RZ, PT ;  /* 0x000000ff0300720b */ /* 0x000fe40003f15000 */
[----:B------:R-:W-:-:S05]  /*f770*/  MOV R20, 0xff800000 ;  /* 0xff80000000147802 */ /* 0x000fca0000000f00 */
[----:B------:R-:W3:Y:S01]  /*f780*/  @P1 MUFU.LG2 R5, R0 ;  /* 0x0000000000051308 */ /* 0x000ee20000000c00 */
[----:B--2---:R-:W-:-:S05]  /*f790*/  @P1 MOV R4, 0x3f317218 ;  /* 0x3f31721800041802 */ /* 0x004fca0000000f00 */
[----:B------:R-:W-:Y:S02]  /*f7a0*/  @P1 FMUL.FTZ R4, R4, c[0x0][0x2d0] ;  /* 0x0000b40004041a20 */ /* 0x000fe40000410000 */
[----:B------:R2:W4:Y:S01]  /*f7b0*/  @P1 MUFU.RCP R2, R0 ;  /* 0x0000000000021308 */ /* 0x0005220000001000 */
[----:B---3--:R-:W-:-:S04]  /*f7c0*/  @P1 FMUL.FTZ R5, R5, 0.69314718246459960938 ;  /* 0x3f31721805051820 */ /* 0x008fc80000410000 */
[----:B------:R-:W-:Y:S01]  /*f7d0*/  @P1 FFMA.FTZ R21, R4, R124, R5 ;  /* 0x0000007c04151223 */ /* 0x000fe20000010005 */
[----:B------:R-:W-:Y:S02]  /*f7e0*/  MOV R4, 0x1 ;  /* 0x0000000100047802 */ /* 0x000fe40000000f00 */
[----:B--2---:R-:W-:Y:S01]  /*f7f0*/  MOV R0, RZ ;  /* 0x000000ff00007202 */ /* 0x004fe20000000f00 */
[C---:B----4-:R-:W-:Y:S02]  /*f800*/  FMUL.FTZ R148, R2.reuse, R68 ;  /* 0x0000004402947220 */ /* 0x050fe40000410000 */
[C---:B------:R-:W-:Y:S02]  /*f810*/  FMUL.FTZ R149, R2.reuse, R69 ;  /* 0x0000004502957220 */ /* 0x040fe40000410000 */
[C---:B------:R-:W-:Y:S01]  /*f820*/  FMUL.FTZ R68, R2.reuse, R72 ;  /* 0x0000004802447220 */ /* 0x040fe20000410000 */
[----:B------:R-:W2:Y:S01]  /*f830*/  @P0 MUFU.RCP R0, R3 ;  /* 0x0000000300000308 */ /* 0x000ea20000001000 */
        /* <DEDUP_REMOVED lines=45> */
[----:B------:R3:W4:Y:S01]  /*fb10*/  @P0 MUFU.LG2 R2, R3 ;  /* 0x0000000300020308 */ /* 0x0007220000000c00 */
[C---:B--2---:R-:W-:Y:S02]  /*fb20*/  FMUL.FTZ R152, R0.reuse, R134 ;  /* 0x0000008600987220 */ /* 0x044fe40000410000 */
[C---:B------:R-:W-:Y:S02]  /*fb30*/  FMUL.FTZ R153, R0.reuse, R135 ;  /* 0x0000008700997220 */ /* 0x040fe40000410000 */
[C---:B------:R-:W-:Y:S02]  /*fb40*/  FMUL.FTZ R84, R0.reuse, R110 ;  /* 0x0000006e00547220 */ /* 0x040fe40000410000 */
[----:B------:R-:W-:-:S02]  /*fb50*/  FMUL.FTZ R85, R0, R111 ;  /* 0x0000006f00557220 */ /* 0x000fc40000410000 */
[C---:B------:R-:W-:Y:S02]  /*fb60*/  FMUL.FTZ R64, R0.reuse, R114 ;  /* 0x0000007200407220 */ /* 0x040fe40000410000 */
[C---:B------:R-:W-:Y:S02]  /*fb70*/  FMUL.FTZ R65, R0.reuse, R115 ;  /* 0x0000007300417220 */ /* 0x040fe40000410000 */
[C---:B------:R-:W-:Y:S02]  /*fb80*/  FMUL.FTZ R158, R0.reuse, R130 ;  /* 0x00000082009e7220 */ /* 0x040fe40000410000 */
[----:B------:R-:W-:Y:S01]  /*fb90*/  FMUL.FTZ R159, R0, R131 ;  /* 0x00000083009f7220 */ /* 0x000fe20000410000 */
[----:B---3--:R-:W-:Y:S01]  /*fba0*/  @P0 MOV R3, 0x3f317218 ;  /* 0x3f31721800030802 */ /* 0x008fe20000000f00 */
[----:B----4-:R-:W-:Y:S02]  /*fbb0*/  @P0 FMUL.FTZ R2, R2, 0.69314718246459960938 ;  /* 0x3f31721802020820 */ /* 0x010fe40000410000 */
[----:B------:R-:W-:-:S02]  /*fbc0*/  FMUL.FTZ R92, R0, R106 ;  /* 0x0000006a005c7220 */ /* 0x000fc40000410000 */
        /* <DEDUP_REMOVED lines=40> */
[----:B------:R-:W-:Y:S01]  /*fe50*/  PRMT R0, R4, 0x7610, R0 ;  /* 0x0000761004007816 */ /* 0x000fe20000000000 */
[----:B------:R-:W-:Y:S02]  /*fe60*/  @P0 FFMA.FTZ R20, R3, R8, R2 ;  /* 0x0000000803140223 */ /* 0x000fe40000010002 */
.L_x_419:
[----:B------:R-:W2:Y:S01]  /*fe70*/  S2R R2, SR_TID.X ;  /* 0x0000000000027919 */ /* 0x000ea20000002100 */
[----:B------:R-:W-:Y:S01]  /*fe80*/  BSSY B0, `(.L_x_474) ;  /* 0x0000010000007945 */ /* 0x000fe20003800000 */
[----:B--2---:R-:W-:-:S13]  /*fe90*/  LOP3.LUT P0, RZ, R2, 0xff, RZ, 0xc0, !PT ;  /* 0x000000ff02ff7812 */ /* 0x004fda000780c0ff */
[----:B------:R-:W-:Y:S05]  /*fea0*/  @P0 BRA `(.L_x_475) ;  /* 0x000000d000000947 */ /* 0x000fea0003800000 */
[----:B------:R-:W2:Y:S01]  /*feb0*/  S2R R4, SR_LANEID ;  /* 0x0000000000047919 */ /* 0x000ea20000000000 */
[----:B------:R-:W-:Y:S01]  /*fec0*/  VOTEU.ANY UR4, UPT, PT ;  /* 0x0000000000047886 */ /* 0x000fe200038e0100 */
[----:B-1----:R-:W-:Y:S01]  /*fed0*/  IMAD.MOV.U32 R5, RZ, RZ, c[0x0][0x564] ;  /* 0x00015900ff057624 */ /* 0x002fe200078e00ff */
[----:B------:R-:W2:Y:S08]  /*fee0*/  FLO.U32 R3, UR4 ;  /* 0x0000000400037d00 */ /* 0x000eb000080e0000 */
[----:B------:R-:W1:Y:S01]  /*fef0*/  POPC R2, UR4 ;  /* 0x0000000400027d09 */ /* 0x000e620008000000 */
[----:B--2---:R-:W-:Y:S01]  /*ff00*/  ISETP.EQ.U32.AND P0, PT, R3, R4, PT ;  /* 0x000000040300720c */ /* 0x004fe20003f02070 */
[----:B------:R-:W-:-:S12]  /*ff10*/  IMAD.MOV.U32 R4, RZ, RZ, c[0x0][0x560] ;  /* 0x00015800ff047624 */ /* 0x000fd800078e00ff */
[----:B-1----:R1:W2:Y:S04]  /*ff20*/  @P0 ATOMG.E.ADD.STRONG.GPU PT, R2, [R4.64], R2 ;  /* 0x00000002040209a8 */ /* 0x0022a800081ee1c6 */
[----:B-1----:R-:W1:Y:S04]  /*ff30*/  S2R R4, SR_LTMASK ;  /* 0x0000000000047919 */ /* 0x002e680000003900 */
[----:B--2---:R1:W2:Y:S02]  /*ff40*/  SHFL.IDX PT, R3, R2, R3, 0x1f ;  /* 0x00001f0302037589 */ /* 0x0042a400000e0000 */
[----:B-1----:R-:W-:-:S06]  /*ff50*/  LOP3.LUT R2, R4, UR4, RZ, 0xc0, !PT ;  /* 0x0000000404027c12 */ /* 0x002fcc000f8ec0ff */
[----:B------:R-:W2:Y:S02]  /*ff60*/  POPC R2, R2 ;  /* 0x0000000200027309 */ /* 0x000ea40000000000 */
[----:B--2---:R-:W-:-:S06]  /*ff70*/  IADD3 R232, R3, c[0x0][0xc], R2 ;  /* 0x0000030003e87a10 */ /* 0x004fcc0007ffe002 */
.L_x_475:
[----:B------:R-:W-:Y:S05]  /*ff80*/  BSYNC B0 ;  /* 0x0000000000007941 */ /* 0x000fea0003800000 */
.L_x_474:
[----:B------:R-:W-:Y:S01]  /*ff90*/  PRMT R0, R0, 0x9910, RZ ;  /* 0x0000991000007816 */ /* 0x000fe200000000ff */
[----:B------:R-:W-:Y:S01]  /*ffa0*/  BSSY B1, `(.L_x_476) ;  /* 0x000033f000017945 */ /* 0x000fe20003800000 */
[----:B------:R-:W-:Y:S02]  /*ffb0*/  IMAD.MOV.U32 R86, RZ, RZ, R232 ;  /* 0x000000ffff567224 */ /* 0x000fe400078e00e8 */
[----:B------:R-:W-:-:S13]  /*ffc0*/  ISETP.NE.AND P0, PT, R0, RZ, PT ;  /* 0x000000ff0000720c */ /* 0x000fda0003f05270 */
[----:B------:R-:W-:Y:S05]  /*ffd0*/  @!P0 BRA `(.L_x_477) ;  /* 0x0000271000008947 */ /* 0x000fea0003800000 */
[----:B------:R-:W2:Y:S04]  /*ffe0*/  LDL R12, [R1+0x14] ;  /* 0x00001400010c7983 */ /* 0x000ea80000100800 */
[----:B------:R-:W3:Y:S04]  /*fff0*/  LDL R11, [R1+0x18] ;  /* 0x00001800010b7983 */ /* 0x000ee80000100800 */
[----:B------:R-:W4:Y:S04]  /*10000*/  LDL R8, [R1+0x20] ;  /* 0x0000200001087983 */ /* 0x000f280000100800 */
[----:B------:R-:W4:Y:S04]  /*10010*/  LDL R10, [R1+0x1c] ;  /* 0x00001c00010a7983 */ /* 0x000f280000100800 */
[----:B------:R-:W4:Y:S04]  /*10020*/  LDL R7, [R1+0x30] ;  /* 0x0000300001077983 */ /* 0x000f280000100800 */
[----:B------:R-:W4:Y:S04]  /*10030*/  LDL R6, [R1+0x28] ;  /* 0x0000280001067983 */ /* 0x000f280000100800 */
[----:B-1----:R-:W4:Y:S04]  /*10040*/  LDL R5, [R1+0x2c] ;  /* 0x00002c0001057983 */ /* 0x002f280000100800 */
[----:B------:R-:W4:Y:S01]  /*10050*/  LDL R9, [R1+0x24] ;  /* 0x0000240001097983 */ /* 0x000f220000100800 */
[----:B------:R-:W-:Y:S01]  /*10060*/  WARPSYNC 0xffffffff ;  /* 0xffffffff00007948 */ /* 0x000fe20003800000 */
[----:B------:R-:W-:-:S02]  /*10070*/  F2FP.PACK_AB R0, R147, R146 ;  /* 0x000000929300723e */ /* 0x000fc400000000ff */
[----:B------:R-:W-:Y:S01]  /*10080*/  BAR.SYNC.DEFER_BLOCKING 0x1, 0x100 ;  /* 0x0044000000007b1d */ /* 0x000fe20000010000 */
[----:B------:R-:W-:Y:S02]  /*10090*/  F2FP.PACK_AB R2, R159, R158 ;  /* 0x0000009e9f02723e */ /* 0x000fe400000000ff */
[----:B------:R-:W-:Y:S02]  /*100a0*/  F2FP.PACK_AB R3, R125, R124 ;  /* 0x0000007c7d03723e */ /* 0x000fe400000000ff */
[----:B------:R-:W-:Y:S02]  /*100b0*/  F2FP.PACK_AB R4, R149, R148 ;  /* 0x000000949504723e */ /* 0x000fe400000000ff */
[----:B------:R-:W-:Y:S02]  /*100c0*/  ISETP.NE.U32.AND P2, PT, RZ, c[0x0][0x508], PT ;  /* 0x00014200ff007a0c */ /* 0x000fe40003f45070 */
[----:B------:R-:W-:Y:S02]  /*100d0*/  ISETP.NE.U32.AND P1, PT, RZ, c[0x0][0x500], PT ;  /* 0x00014000ff007a0c */ /* 0x000fe40003f25070 */
[----:B------:R-:W-:-:S02]  /*100e0*/  ISETP.NE.AND.EX P2, PT, RZ, c[0x0][0x50c], PT, P2 ;  /* 0x00014300ff007a0c */ /* 0x000fc40003f45320 */
[----:B------:R-:W-:Y:S01]  /*100f0*/  ISETP.NE.AND.EX P1, PT, RZ, c[0x0][0x504], PT, P1 ;  /* 0x00014100ff007a0c */ /* 0x000fe20003f25310 */
[----:B--2---:R1:W-:Y:S04]  /*10100*/  STS [R12], R0 ;  /* 0x000000000c007388 */ /* 0x0043e80000000800 */
[----:B------:R2:W-:Y:S04]  /*10110*/  STS [R12+0x400], R2 ;  /* 0x000400020c007388 */ /* 0x0005e80000000800 */
[----:B---3--:R3:W-:Y:S01]  /*10120*/  STS [R11], R3 ;  /* 0x000000030b007388 */ /* 0x0087e20000000800 */
[----:B-1----:R-:W-:-:S02]  /*10130*/  F2FP.PACK_AB R0, R153, R152 ;  /* 0x000000989900723e */ /* 0x002fc400000000ff */
[----:B--2---:R-:W-:-:S03]  /*10140*/  F2FP.PACK_AB R2, R101, R100 ;  /* 0x000000646502723e */ /* 0x004fc600000000ff */
[----:B------:R1:W-:Y:S01]  /*10150*/  STS [R11+0x400], R0 ;  /* 0x000400000b007388 */ /* 0x0003e20000000800 */
[----:B---3--:R-:W-:-:S03]  /*10160*/  F2FP.PACK_AB R3, R131, R130 ;  /* 0x000000828303723e */ /* 0x008fc600000000ff */
[----:B----4-:R2:W-:Y:S04]  /*10170*/  STS [R8], R2 ;  /* 0x0000000208007388 */ /* 0x0105e80000000800 */
[----:B------:R3:W-:Y:S01]  /*10180*/  STS [R8+0x400], R3 ;  /* 0x0004000308007388 */ /* 0x0007e20000000800 */
[----:B-1----:R-:W-:Y:S02]  /*10190*/  F2FP.PACK_AB R0, R105, R104 ;  /* 0x000000686900723e */ /* 0x002fe400000000ff */
[----:B--2---:R-:W-:-:S03]  /*101a0*/  F2FP.PACK_AB R2, R93, R92 ;  /* 0x0000005c5d02723e */ /* 0x004fc600000000ff */
[----:B------:R1:W-:Y:S01]  /*101b0*/  STS [R10], R0 ;  /* 0x000000000a007388 */ /* 0x0003e20000000800 */
[----:B---3--:R-:W-:-:S03]  /*101c0*/  F2FP.PACK_AB R3, R109, R108 ;  /* 0x0000006c6d03723e */ /* 0x008fc600000000ff */
[----:B------:R2:W-:Y:S04]  /*101d0*/  STS [R10+0x400], R2 ;  /* 0x000400020a007388 */ /* 0x0005e80000000800 */
[----:B------:R3:W-:Y:S01]  /*101e0*/  STS [R7], R3 ;  /* 0x0000000307007388 */ /* 0x0007e20000000800 */
[----:B-1----:R-:W-:Y:S02]  /*101f0*/  F2FP.PACK_AB R0, R85, R84 ;  /* 0x000000545500723e */ /* 0x002fe400000000ff */
[----:B--2---:R-:W-:-:S03]  /*10200*/  F2FP.PACK_AB R2, R113, R112 ;  /* 0x000000707102723e */ /* 0x004fc600000000ff */
[----:B------:R1:W-:Y:S01]  /*10210*/  STS [R7+0x400], R0 ;  /* 0x0004000007007388 */ /* 0x0003e20000000800 */
[----:B---3--:R-:W-:-:S03]  /*10220*/  F2FP.PACK_AB R3, R65, R64 ;  /* 0x000000404103723e */ /* 0x008fc600000000ff */
[----:B------:R2:W-:Y:S04]  /*10230*/  STS [R6], R2 ;  /* 0x0000000206007388 */ /* 0x0005e80000000800 */
        /* <DEDUP_REMOVED lines=11> */
[----:B------:R2:W-:Y:S04]  /*102f0*/  STS [R12+0x4000], R2 ;  /* 0x004000020c007388 */ /* 0x0005e80000000800 */
[----:B------:R3:W-:Y:S01]  /*10300*/  STS [R12+0x4400], R3 ;  /* 0x004400030c007388 */ /* 0x0007e20000000800 */
        /* <DEDUP_REMOVED lines=35> */
[----:B------:R3:W-:Y:S04]  /*10540*/  STS [R11+0x8400], R4 ;  /* 0x008400040b007388 */ /* 0x0007e80000000800 */
[----:B------:R4:W-:Y:S01]  /*10550*/  STS [R8+0x8000], R2 ;  /* 0x0080000208007388 */ /* 0x0009e20000000800 */
[----:B-1----:R-:W-:Y:S02]  /*10560*/  F2FP.PACK_AB R0, R67, R66 ;  /* 0x000000424300723e */ /* 0x002fe400000000ff */
[----:B--2---:R-:W-:-:S03]  /*10570*/  F2FP.PACK_AB R3, R83, R82 ;  /* 0x000000525303723e */ /* 0x004fc600000000ff */
[----:B------:R1:W-:Y:S01]  /*10580*/  STS [R8+0x8400], R0 ;  /* 0x0084000008007388 */ /* 0x0003e20000000800 */
[----:B---3--:R-:W-:Y:S02]  /*10590*/  F2FP.PACK_AB R4, R77, R76 ;  /* 0x0000004c4d04723e */ /* 0x008fe400000000ff */
[----:B----4-:R-:W-:-:S03]  /*105a0*/  F2FP.PACK_AB R2, R151, R150 ;  /* 0x000000969702723e */ /* 0x010fc600000000ff */
[----:B------:R2:W-:Y:S04]  /*105b0*/  STS [R10+0x8000], R4 ;  /* 0x008000040a007388 */ /* 0x0005e80000000800 */
[----:B------:R3:W-:Y:S04]  /*105c0*/  STS [R10+0x8400], R3 ;  /* 0x008400030a007388 */ /* 0x0007e80000000800 */
[----:B------:R3:W-:Y:S01]  /*105d0*/  STS [R7+0x8000], R2 ;  /* 0x0080000207007388 */ /* 0x0007e20000000800 */
[----:B-1----:R-:W-:-:S03]  /*105e0*/  F2FP.PACK_AB R0, R79, R78 ;  /* 0x0000004e4f00723e */ /* 0x002fc600000000ff */
[----:B------:R-:W4:Y:S01]  /*105f0*/  LDL.LU R8, [R1+0xc] ;  /* 0x00000c0001087983 */ /* 0x000f220000300800 */
[----:B------:R-:W-:-:S03]  /*10600*/  IMAD.MOV.U32 R12, RZ, RZ, c[0x0][0x388] ;  /* 0x0000e200ff0c7624 */ /* 0x000fc600078e00ff */
[----:B------:R1:W-:Y:S01]  /*10610*/  STS [R7+0x8400], R0 ;  /* 0x0084000007007388 */ /* 0x0003e20000000800 */
[----:B--2---:R-:W-:Y:S02]  /*10620*/  F2FP.PACK_AB R4, R89, R88 ;  /* 0x000000585904723e */ /* 0x004fe400000000ff */
[----:B---3--:R-:W-:-:S03]  /*10630*/  F2FP.PACK_AB R3, R71, R70 ;  /* 0x000000464703723e */ /* 0x008fc600000000ff */
[----:B------:R2:W-:Y:S01]  /*10640*/  STS [R6+0x8000], R4 ;  /* 0x0080000406007388 */ /* 0x0005e20000000800 */
[----:B------:R-:W-:-:S03]  /*10650*/  F2FP.PACK_AB R2, R81, R80 ;  /* 0x000000505102723e */ /* 0x000fc600000000ff */
[----:B------:R3:W-:Y:S04]  /*10660*/  STS [R6+0x8400], R3 ;  /* 0x0084000306007388 */ /* 0x0007e80000000800 */
[----:B------:R3:W-:Y:S01]  /*10670*/  STS [R5+0x8000], R2 ;  /* 0x0080000205007388 */ /* 0x0007e20000000800 */
[----:B-1----:R-:W-:-:S05]  /*10680*/  F2FP.PACK_AB R0, R59, R58 ;  /* 0x0000003a3b00723e */ /* 0x002fca00000000ff */
[----:B------:R1:W-:Y:S01]  /*10690*/  STS [R5+0x8400], R0 ;  /* 0x0084000005007388 */ /* 0x0003e20000000800 */
[----:B--2---:R-:W-:Y:S01]  /*106a0*/  IMAD.MOV.U32 R4, RZ, RZ, 0x4 ;  /* 0x00000004ff047424 */ /* 0x004fe200078e00ff */
[----:B---3--:R-:W-:-:S03]  /*106b0*/  F2FP.PACK_AB R3, R61, R60 ;  /* 0x0000003c3d03723e */ /* 0x008fc600000000ff */
[----:B------:R-:W-:Y:S02]  /*106c0*/  @P2 IMAD.WIDE R6, R235, R4, c[0x0][0x508] ;  /* 0x00014200eb062625 */ /* 0x000fe400078e0204 */
[----:B------:R-:W-:Y:S02]  /*106d0*/  STS [R9+0x8000], R3 ;  /* 0x0080000309007388 */ /* 0x000fe40000000800 */
[----:B------:R-:W-:Y:S01]  /*106e0*/  IMAD.MOV.U32 R2, RZ, RZ, RZ ;  /* 0x000000ffff027224 */ /* 0x000fe200078e00ff */
[----:B-1----:R-:W-:Y:S01]  /*106f0*/  F2FP.PACK_AB R0, R57, R56 ;  /* 0x000000383900723e */ /* 0x002fe200000000ff */
[----:B------:R-:W-:-:S04]  /*10700*/  IMAD.WIDE R4, R235, R4, c[0x0][0x500] ;  /* 0x00014000eb047625 */ /* 0x000fc800078e0204 */
[----:B------:R1:W-:Y:S04]  /*10710*/  STS [R9+0x8400], R0 ;  /* 0x0084000009007388 */ /* 0x0003e80000000800 */
[----:B------:R-:W-:Y:S06]  /*10720*/  BAR.SYNC.DEFER_BLOCKING 0x1, 0x100 ;  /* 0x0044000000007b1d */ /* 0x000fec0000010000 */
[----:B------:R2:W5:Y:S04]  /*10730*/  @P2 LDG.E R12, [R6.64] ;  /* 0x00000006060c2981 */ /* 0x000568000c1e1900 */
[----:B------:R2:W5:Y:S01]  /*10740*/  @P1 LDG.E R2, [R4.64] ;  /* 0x0000000604021981 */ /* 0x000562000c1e1900 */
[----:B----4-:R-:W-:-:S04]  /*10750*/  ISETP.NE.AND P0, PT, R8, RZ, PT ;  /* 0x000000ff0800720c */ /* 0x010fc80003f05270 */
[----:B-1----:R-:W-:Y:S01]  /*10760*/  SEL R0, R8, c[0x0][0x3d4], P0 ;  /* 0x0000f50008007a07 */ /* 0x002fe20000000000 */
[----:B------:R-:W-:Y:S05]  /*10770*/  @P2 BRA `(.L_x_478) ;  /* 0x0000004000002947 */ /* 0x000fea0003800000 */
[----:B--2---:R-:W-:Y:S05]  /*10780*/  @!P1 BRA `(.L_x_478) ;  /* 0x0000003000009947 */ /* 0x004fea0003800000 */
[----:B-----5:R1:W2:Y:S04]  /*10790*/  LDG.E R12, [R4.64] ;  /* 0x00000006040c7981 */ /* 0x0202a8000c1e1900 */
[----:B-1----:R-:W2:Y:S02]  /*107a0*/  LDG.E R4, [R4.64+0x4] ;  /* 0x0000040604047981 */ /* 0x002ea4000c1e1900 */
[----:B--2---:R-:W-:Y:S02]  /*107b0*/  IADD3 R12, -R12, R4, RZ ;  /* 0x000000040c0c7210 */ /* 0x004fe40007ffe1ff */
.L_x_478:
[----:B--2---:R-:W2:Y:S01]  /*107c0*/  LDL R13, [R1+0x10] ;  /* 0x00001000010d7983 */ /* 0x004ea20000100800 */
[----:B------:R-:W-:Y:S01]  /*107d0*/  IMAD.MOV.U32 R10, RZ, RZ, 0x368 ;  /* 0x00000368ff0a7424 */ /* 0x000fe200078e00ff */
[----:B------:R-:W-:Y:S01]  /*107e0*/  ISETP.GT.AND P3, PT, R0, 0x1, PT ;  /* 0x000000010000780c */ /* 0x000fe20003f64270 */
[----:B------:R-:W-:Y:S01]  /*107f0*/  IMAD.MOV.U32 R0, RZ, RZ, c[0x0][0x4e8] ;  /* 0x00013a00ff007624 */ /* 0x000fe200078e00ff */
[----:B------:R-:W3:Y:S01]  /*10800*/  LDL R22, [R1+0x3c] ;  /* 0x00003c0001167983 */ /* 0x000ee20000100800 */
[----:B------:R-:W-:Y:S01]  /*10810*/  ISETP.NE.U32.AND P0, PT, RZ, c[0x0][0x500], PT ;  /* 0x00014000ff007a0c */ /* 0x000fe20003f05070 */
[----:B------:R-:W-:Y:S01]  /*10820*/  IMAD.IADD R3, R237, 0x1, R228 ;  /* 0x00000001ed037824 */ /* 0x000fe200078e02e4 */
[----:B------:R-:W-:-:S02]  /*10830*/  SEL R10, R10, 0x328, P3 ;  /* 0x000003280a0a7807 */ /* 0x000fc40001800000 */
[----:B------:R-:W-:Y:S02]  /*10840*/  ISETP.NE.AND.EX P0, PT, RZ, c[0x0][0x504], PT, P0 ;  /* 0x00014100ff007a0c */ /* 0x000fe40003f05300 */
[----:B------:R-:W1:Y:S01]  /*10850*/  LDC.64 R6, c[0x0][R10+0x170] ;  /* 0x00005c000a067b82 */ /* 0x000e620000000a00 */
[----:B------:R-:W-:Y:S02]  /*10860*/  ISETP.NE.AND P2, PT, R0, 0x1, PT ;  /* 0x000000010000780c */ /* 0x000fe40003f45270 */
[----:B------:R-:W-:Y:S02]  /*10870*/  SHF.R.S32.HI R4, RZ, 0x1f, R235 ;  /* 0x0000001fff047819 */ /* 0x000fe400000114eb */
[----:B------:R-:W-:Y:S02]  /*10880*/  SEL R0, R235, RZ, !P0 ;  /* 0x000000ffeb007207 */ /* 0x000fe40004000000 */
[----:B------:R-:W-:Y:S01]  /*10890*/  SEL R5, R4, RZ, !P0 ;  /* 0x000000ff04057207 */ /* 0x000fe20004000000 */
[----:B------:R4:W4:Y:S08]  /*108a0*/  LDC.64 R14, c[0x0][R10+0x168] ;  /* 0x00005a000a0e7b82 */ /* 0x0009300000000a00 */
[----:B------:R4:W2:Y:S08]  /*108b0*/  LDC.64 R18, c[0x0][R10+0x178] ;  /* 0x00005e000a127b82 */ /* 0x0008b00000000a00 */
[----:B------:R4:W2:Y:S01]  /*108c0*/  LDC.64 R16, c[0x0][R10+0x160] ;  /* 0x000058000a107b82 */ /* 0x0008a20000000a00 */
[----:B------:R-:W4:Y:S01]  /*108d0*/  S2R R23, SR_TID.X ;  /* 0x0000000000177919 */ /* 0x000f220000002100 */
[----:B-1----:R-:W-:-:S04]  /*108e0*/  IMAD R4, R7, R0, RZ ;  /* 0x0000000007047224 */ /* 0x002fc800078e02ff */
[----:B----4-:R-:W-:Y:S02]  /*108f0*/  IMAD R10, R6, R5, R4 ;  /* 0x00000005060a7224 */ /* 0x010fe400078e0204 */
[----:B------:R-:W-:-:S04]  /*10900*/  @P2 IMAD.HI.U32 R5, R3, c[0x0][0x4ec], RZ ;  /* 0x00013b0003052a27 */ /* 0x000fc800078e00ff */
[----:B------:R-:W-:Y:S01]  /*10910*/  IMAD.MOV.U32 R4, RZ, RZ, R3 ;  /* 0x000000ffff047224 */ /* 0x000fe200078e0003 */
[----:B------:R-:W-:Y:S01]  /*10920*/  @P2 SHF.R.U32.HI R4, RZ, c[0x0][0x4f0], R5 ;  /* 0x00013c00ff042a19 */ /* 0x000fe20000011605 */
[----:B------:R-:W-:-:S04]  /*10930*/  IMAD.WIDE.U32 R6, R6, R0, RZ ;  /* 0x0000000006067225 */ /* 0x000fc800078e00ff */
[----:B------:R-:W-:-:S04]  /*10940*/  IMAD.WIDE.U32 R8, R14, R242, RZ ;  /* 0x000000f20e087225 */ /* 0x000fc800078e00ff */
[----:B------:R-:W-:Y:S01]  /*10950*/  IMAD R11, R15, R242, RZ ;  /* 0x000000f20f0b7224 */ /* 0x000fe200078e02ff */
[--C-:B-----5:R-:W-:Y:S02]  /*10960*/  IADD3 R14, P1, P0, R6, R8, R2.reuse ;  /* 0x00000008060e7210 */ /* 0x120fe4000783e002 */
[----:B------:R-:W-:Y:S02]  /*10970*/  SHF.R.S32.HI R6, RZ, 0x1f, R2 ;  /* 0x0000001fff067819 */ /* 0x000fe40000011402 */
[----:B------:R-:W-:-:S04]  /*10980*/  SHF.R.S32.HI R15, RZ, 0x1f, R23 ;  /* 0x0000001fff0f7819 */ /* 0x000fc80000011417 */
[----:B------:R-:W-:-:S04]  /*10990*/  LEA.HI R15, R15, R23, RZ, 0x5 ;  /* 0x000000170f0f7211 */ /* 0x000fc800078f28ff */
[----:B------:R-:W-:-:S05]  /*109a0*/  LOP3.LUT R15, R15, 0xffffffe0, RZ, 0xc0, !PT ;  /* 0xffffffe00f0f7812 */ /* 0x000fca00078ec0ff */
[----:B------:R-:W-:Y:S01]  /*109b0*/  IMAD.IADD R15, R23, 0x1, -R15 ;  /* 0x00000001170f7824 */ /* 0x000fe200078e0a0f */
[----:B--2---:R-:W-:Y:S01]  /*109c0*/  SEL R5, R13, RZ, P3 ;  /* 0x000000ff0d057207 */ /* 0x004fe20001800000 */
[----:B------:R-:W-:Y:S02]  /*109d0*/  IMAD.IADD R13, R7, 0x1, R10 ;  /* 0x00000001070d7824 */ /* 0x000fe400078e020a */
[----:B------:R-:W-:Y:S02]  /*109e0*/  IMAD.IADD R7, R9, 0x1, R11 ;  /* 0x0000000109077824 */ /* 0x000fe400078e020b */
[----:B------:R-:W-:Y:S02]  /*109f0*/  IMAD.MOV R10, RZ, RZ, -R4 ;  /* 0x000000ffff0a7224 */ /* 0x000fe400078e0a04 */
[-C--:B------:R-:W-:Y:S02]  /*10a00*/  IMAD R11, R19, R5.reuse, RZ ;  /* 0x00000005130b7224 */ /* 0x080fe400078e02ff */
[----:B------:R-:W-:Y:S01]  /*10a10*/  IMAD.WIDE.U32 R8, R18, R5, RZ ;  /* 0x0000000512087225 */ /* 0x000fe200078e00ff */
[----:B------:R-:W-:-:S03]  /*10a20*/  IADD3.X R13, R13, R7, R6, P1, P0 ;  /* 0x000000070d0d7210 */ /* 0x000fc60000fe0406 */
[----:B------:R-:W-:Y:S01]  /*10a30*/  IMAD R5, R10, c[0x0][0x4e8], R3 ;  /* 0x00013a000a057a24 */ /* 0x000fe200078e0203 */
[----:B------:R-:W-:Y:S01]  /*10a40*/  IADD3 R8, P1, P0, R4, R14, R8 ;  /* 0x0000000e04087210 */ /* 0x000fe2000783e008 */
[----:B------:R-:W-:Y:S01]  /*10a50*/  IMAD.IADD R11, R9, 0x1, R11 ;  /* 0x00000001090b7824 */ /* 0x000fe200078e020b */
[----:B------:R-:W-:Y:S01]  /*10a60*/  SHF.R.S32.HI R7, RZ, 0x1f, R4 ;  /* 0x0000001fff077819 */ /* 0x000fe20000011404 */
[----:B------:R-:W-:Y:S01]  /*10a70*/  IMAD R4, R17, R5, RZ ;  /* 0x0000000511047224 */ /* 0x000fe200078e02ff */
[----:B------:R-:W-:Y:S02]  /*10a80*/  SHF.R.S32.HI R10, RZ, 0x1f, R5 ;  /* 0x0000001fff0a7819 */ /* 0x000fe40000011405 */
[----:B------:R-:W-:Y:S01]  /*10a90*/  IADD3.X R9, R7, R13, R11, P1, P0 ;  /* 0x0000000d07097210 */ /* 0x000fe20000fe040b */
[----:B------:R-:W-:Y:S02]  /*10aa0*/  IMAD.MOV.U32 R11, RZ, RZ, c[0x0][0x4a8] ;  /* 0x00012a00ff0b7624 */ /* 0x000fe400078e00ff */
[----:B------:R-:W-:-:S02]  /*10ab0*/  IMAD R7, R16, R10, R4 ;  /* 0x0000000a10077224 */ /* 0x000fc400078e0204 */
[----:B------:R-:W-:Y:S01]  /*10ac0*/  IMAD.WIDE.U32 R4, R16, R5, R8 ;  /* 0x0000000510047225 */ /* 0x000fe200078e0008 */
[----:B------:R-:W-:-:S03]  /*10ad0*/  SEL R8, R11, c[0x0][0x450], P3 ;  /* 0x000114000b087a07 */ /* 0x000fc60001800000 */
[----:B------:R-:W-:Y:S01]  /*10ae0*/  IMAD.MOV.U32 R9, RZ, RZ, c[0x0][0x4ac] ;  /* 0x00012b00ff097624 */ /* 0x000fe200078e00ff */
[----:B------:R-:W-:Y:S01]  /*10af0*/  LEA R8, P0, R4, R8, 0x2 ;  /* 0x0000000804087211 */ /* 0x000fe200078010ff */
[----:B------:R-:W-:-:S03]  /*10b00*/  IMAD.IADD R5, R5, 0x1, R7 ;  /* 0x0000000105057824 */ /* 0x000fc600078e0207 */
[----:B------:R-:W-:-:S04]  /*10b10*/  SEL R9, R9, c[0x0][0x454], P3 ;  /* 0x0001150009097a07 */ /* 0x000fc80001800000 */
[----:B------:R-:W-:Y:S01]  /*10b20*/  LEA.HI.X R4, R4, R9, R5, 0x2, P0 ;  /* 0x0000000904047211 */ /* 0x000fe200000f1405 */
[----:B------:R-:W-:Y:S01]  /*10b30*/  SHFL.IDX PT, R10, R8, RZ, 0x1c1f ;  /* 0x001c1fff080a7589 */ /* 0x000fe200000e0000 */
[----:B---3--:R-:W-:-:S03]  /*10b40*/  IMAD.IADD R5, R22, 0x1, R228 ;  /* 0x0000000116057824 */ /* 0x008fc600078e02e4 */
[----:B------:R-:W1:Y:S04]  /*10b50*/  SHFL.IDX PT, R11, R4, RZ, 0x1c1f ;  /* 0x001c1fff040b7589 */ /* 0x000e6800000e0000 */
[----:B------:R-:W-:Y:S04]  /*10b60*/  SHFL.IDX PT, R8, R8, 0x1, 0x1c1f ;  /* 0x003c1f0008087f89 */ /* 0x000fe800000e0000 */
[----:B------:R2:W3:Y:S01]  /*10b70*/  SHFL.IDX PT, R9, R4, 0x1, 0x1c1f ;  /* 0x003c1f0004097f89 */ /* 0x0004e200000e0000 */
[----:B------:R-:W-:Y:S02]  /*10b80*/  LOP3.LUT P0, RZ, R15, 0x3, RZ, 0xc0, !PT ;  /* 0x000000030fff7812 */ /* 0x000fe4000780c0ff */
[----:B------:R-:W-:Y:S01]  /*10b90*/  IADD3 R7, R5, 0x8, RZ ;  /* 0x0000000805077810 */ /* 0x000fe20007ffe0ff */
[----:B--2---:R-:W-:-:S05]  /*10ba0*/  IMAD R4, R12, c[0x0][0x4e8], RZ ;  /* 0x00013a000c047a24 */ /* 0x004fca00078e02ff */
[-C--:B------:R-:W-:Y:S02]  /*10bb0*/  ISETP.GE.OR P1, PT, R5, R4.reuse, P0 ;  /* 0x000000040500720c */ /* 0x080fe40000726670 */
[----:B------:R-:W-:-:S11]  /*10bc0*/  ISETP.GE.OR P0, PT, R7, R4, P0 ;  /* 0x000000040700720c */ /* 0x000fd60000706670 */
[----:B-1----:R1:W-:Y:S01]  /*10bd0*/  @!P1 ST.E [R10.64], R21 ;  /* 0x000000150a009985 */ /* 0x0023e2000c101906 */
[----:B------:R-:W-:-:S03]  /*10be0*/  ISETP.GE.AND P1, PT, R5, R4, PT ;  /* 0x000000040500720c */ /* 0x000fc60003f26270 */
[----:B---3--:R1:W-:Y:S01]  /*10bf0*/  @!P0 ST.E [R8.64], R20 ;  /* 0x0000001408008985 */ /* 0x0083e2000c101906 */
[----:B------:R-:W-:Y:S01]  /*10c00*/  ISETP.GE.AND P0, PT, R7, R4, PT ;  /* 0x000000040700720c */ /* 0x000fe20003f06270 */
[----:B------:R-:W-:Y:S05]  /*10c10*/  @P3 BRA `(.L_x_479) ;  /* 0x0000089000003947 */ /* 0x000fea0003800000 */
[----:B------:R-:W2:Y:S01]  /*10c20*/  LDL R15, [R1+0x34] ;  /* 0x00003400010f7983 */ /* 0x000ea20000100800 */
[----:B------:R-:W-:Y:S01]  /*10c30*/  IMAD R3, R6, c[0x0][0x3a0], RZ ;  /* 0x0000e80006037a24 */ /* 0x000fe200078e02ff */
[----:B-1----:R-:W-:Y:S01]  /*10c40*/  SHF.R.S32.HI R8, RZ, 0x1f, R0 ;  /* 0x0000001fff087819 */ /* 0x002fe20000011400 */
[C---:B------:R-:W-:Y:S01]  /*10c50*/  IMAD.WIDE.U32 R6, R2.reuse, c[0x0][0x3a0], RZ ;  /* 0x0000e80002067a25 */ /* 0x040fe200078e00ff */
[----:B------:R1:W3:Y:S03]  /*10c60*/  LDS.128 R24, [R205+0x80] ;  /* 0x00008000cd187984 */ /* 0x0002e60000000c00 */
[----:B------:R-:W-:Y:S01]  /*10c70*/  IMAD R2, R2, c[0x0][0x3a4], R3 ;  /* 0x0000e90002027a24 */ /* 0x000fe200078e0203 */
[----:B------:R1:W4:Y:S04]  /*10c80*/  LDS.128 R36, [R205+0x1080] ;  /* 0x00108000cd247984 */ /* 0x0003280000000c00 */
[----:B------:R-:W-:Y:S01]  /*10c90*/  IADD3 R3, R7, R2, RZ ;  /* 0x0000000207037210 */ /* 0x000fe20007ffe0ff */
[----:B------:R1:W1:Y:S01]  /*10ca0*/  LDS.128 R48, [R205+0x2080] ;  /* 0x00208000cd307984 */ /* 0x0002620000000c00 */
[----:B------:R-:W-:-:S03]  /*10cb0*/  MOV R2, R6 ;  /* 0x0000000600027202 */ /* 0x000fc60000000f00 */
[----:B------:R1:W1:Y:S02]  /*10cc0*/  LDS.128 R56, [R205+0x3080] ;  /* 0x00308000cd387984 */ /* 0x0002640000000c00 */
[----:B------:R-:W-:Y:S02]  /*10cd0*/  IMAD.WIDE.U32 R6, R242, c[0x0][0x3e8], R2 ;  /* 0x0000fa00f2067a25 */ /* 0x000fe400078e0002 */
[----:B------:R1:W1:Y:S02]  /*10ce0*/  LDS.128 R20, [R205+0x4080] ;  /* 0x00408000cd147984 */ /* 0x0002640000000c00 */
[----:B------:R-:W-:Y:S02]  /*10cf0*/  IMAD R3, R8, c[0x0][0x3f0], RZ ;  /* 0x0000fc0008037a24 */ /* 0x000fe400078e02ff */
[----:B------:R1:W1:Y:S01]  /*10d00*/  LDS.128 R32, [R205+0x5080] ;  /* 0x00508000cd207984 */ /* 0x0002620000000c00 */
[----:B------:R-:W-:-:S03]  /*10d10*/  IMAD R7, R242, c[0x0][0x3ec], R7 ;  /* 0x0000fb00f2077a24 */ /* 0x000fc600078e0207 */
[----:B------:R1:W1:Y:S01]  /*10d20*/  LDS.128 R44, [R205+0x6080] ;  /* 0x00608000cd2c7984 */ /* 0x0002620000000c00 */
[----:B------:R-:W-:-:S03]  /*10d30*/  IMAD.WIDE.U32 R6, R0, c[0x0][0x3f0], R6 ;  /* 0x0000fc0000067a25 */ /* 0x000fc600078e0006 */
[----:B------:R1:W1:Y:S04]  /*10d40*/  LDS.128 R52, [R205+0x7080] ;  /* 0x00708000cd347984 */ /* 0x0002680000000c00 */
[----:B------:R1:W1:Y:S04]  /*10d50*/  LDS.128 R16, [R205+0x8080] ;  /* 0x00808000cd107984 */ /* 0x0002680000000c00 */
[----:B------:R1:W1:Y:S04]  /*10d60*/  LDS.128 R28, [R205+0x9080] ;  /* 0x00908000cd1c7984 */ /* 0x0002680000000c00 */
[----:B------:R1:W1:Y:S04]  /*10d70*/  LDS.128 R40, [R205+0xa080] ;  /* 0x00a08000cd287984 */ /* 0x0002680000000c00 */
[----:B------:R1:W1:Y:S04]  /*10d80*/  LDS.128 R60, [R205+0xb080] ;  /* 0x00b08000cd3c7984 */ /* 0x0002680000000c00 */
[----:B------:R-:W5:Y:S02]  /*10d90*/  S2R R10, SR_TID.X ;  /* 0x00000000000a7919 */ /* 0x000f640000002100 */
[----:B-----5:R-:W-:-:S04]  /*10da0*/  SHF.R.S32.HI R9, RZ, 0x1f, R10 ;  /* 0x0000001fff097819 */ /* 0x020fc8000001140a */
[----:B------:R-:W-:-:S04]  /*10db0*/  LEA.HI R9, R9, R10, RZ, 0x3 ;  /* 0x0000000a09097211 */ /* 0x000fc800078f18ff */
[----:B------:R-:W-:-:S04]  /*10dc0*/  SHF.R.S32.HI R9, RZ, 0x3, R9 ;  /* 0x00000003ff097819 */ /* 0x000fc80000011409 */
[-C--:B------:R-:W-:Y:S02]  /*10dd0*/  IADD3 R11, R9, R228.reuse, RZ ;  /* 0x000000e4090b7210 */ /* 0x080fe40007ffe0ff */
[----:B--2---:R-:W-:-:S04]  /*10de0*/  IADD3 R5, R15, R228, RZ ;  /* 0x000000e40f057210 */ /* 0x004fc80007ffe0ff */
[----:B------:R-:W-:Y:S01]  /*10df0*/  MOV R2, R5 ;  /* 0x0000000500027202 */ /* 0x000fe20000000f00 */
[----:B------:R-:W-:-:S05]  /*10e00*/  @P2 IMAD.HI.U32 R8, R5, c[0x0][0x4ec], RZ ;  /* 0x00013b0005082a27 */ /* 0x000fca00078e00ff */
[----:B------:R-:W-:Y:S01]  /*10e10*/  @P2 SHF.R.U32.HI R2, RZ, c[0x0][0x4f0], R8 ;  /* 0x00013c00ff022a19 */ /* 0x000fe20000011608 */
[----:B------:R-:W-:-:S03]  /*10e20*/  IMAD R8, R0, c[0x0][0x3f4], R3 ;  /* 0x0000fd0000087a24 */ /* 0x000fc600078e0203 */
[----:B------:R-:W-:Y:S02]  /*10e30*/  SHF.R.S32.HI R3, RZ, 0x1f, R2 ;  /* 0x0000001fff037819 */ /* 0x000fe40000011402 */
[----:B------:R-:W-:Y:S02]  /*10e40*/  IADD3 R0, -R2, RZ, RZ ;  /* 0x000000ff02007210 */ /* 0x000fe40007ffe1ff */
[----:B------:R-:W-:Y:S01]  /*10e50*/  IADD3 R7, R7, R8, RZ ;  /* 0x0000000807077210 */ /* 0x000fe20007ffe0ff */
[----:B------:R-:W-:Y:S02]  /*10e60*/  IMAD R3, R3, c[0x0][0x3e0], RZ ;  /* 0x0000f80003037a24 */ /* 0x000fe400078e02ff */
        /* <DEDUP_REMOVED lines=12> */
[----:B-1-34-:R1:W2:Y:S02]  /*10f30*/  SHFL.IDX PT, R10, R12, RZ, 0x181f ;  /* 0x00181fff0c0a7589 */ /* 0x01a2a400000e0000 */
.L_x_547:
[----:B------:R-:W-:Y:S05]  /*10f40*/  BRA.DIV ~URZ, `(.L_x_481) ;  /* 0x00003cf27f007947 */ /* 0x000fea000b800000 */
[----:B------:R3:W4:Y:S02]  /*10f50*/  SHFL.IDX PT, R0, R13, RZ, 0x181f ;  /* 0x00181fff0d007589 */ /* 0x00072400000e0000 */
.L_x_548:
[----:B------:R-:W-:Y:S01]  /*10f60*/  ISETP.GE.AND P0, PT, R11, R4, PT ;  /* 0x000000040b00720c */ /* 0x000fe20003f06270 */
[----:B------:R-:W-:-:S12]  /*10f70*/  BSSY B0, `(.L_x_482) ;  /* 0x0000010000007945 */ /* 0x000fd80003800000 */
[----:B------:R-:W-:Y:S05]  /*10f80*/  @P0 BRA `(.L_x_483) ;  /* 0x000000e000000947 */ /* 0x000fea0003800000 */
[----:B------:R-:W5:Y:S04]  /*10f90*/  LDL R14, [R1+0x4] ;  /* 0x00000400010e7983 */ /* 0x000f680000100800 */
[----:B---3--:R-:W3:Y:S01]  /*10fa0*/  LDL R5, [R1] ;  /* 0x0000000001057983 */ /* 0x008ee20000100800 */
[----:B------:R-:W-:Y:S02]  /*10fb0*/  ISETP.GE.AND P5, PT, R230, c[0x0][0x3c8], PT ;  /* 0x0000f200e6007a0c */ /* 0x000fe40003fa6270 */
[----:B------:R-:W-:Y:S02]  /*10fc0*/  ISETP.GE.AND P4, PT, R229, c[0x0][0x3c8], PT ;  /* 0x0000f200e5007a0c */ /* 0x000fe40003f86270 */
[----:B------:R-:W-:-:S09]  /*10fd0*/  ISETP.GE.AND P3, PT, R236, c[0x0][0x3c8], PT ;  /* 0x0000f200ec007a0c */ /* 0x000fd20003f66270 */
[-C--:B----4-:R-:W-:Y:S02]  /*10fe0*/  @!P5 LEA R8, P2, R230, R0.reuse, 0x1 ;  /* 0x00000000e608d211 */ /* 0x090fe400078408ff */
[-C--:B------:R-:W-:Y:S02]  /*10ff0*/  @!P4 LEA R6, P1, R229, R0.reuse, 0x1 ;  /* 0x00000000e506c211 */ /* 0x080fe400078208ff */
[----:B------:R-:W-:Y:S02]  /*11000*/  @!P3 LEA R2, P0, R236, R0, 0x1 ;  /* 0x00000000ec02b211 */ /* 0x000fe400078008ff */
[----:B--2---:R-:W-:-:S05]  /*11010*/  @!P5 LEA.HI.X R9, R230, R10, R231, 0x1, P2 ;  /* 0x0000000ae609d211 */ /* 0x004fca00010f0ce7 */
[----:B------:R2:W-:Y:S01]  /*11020*/  @!P5 ST.E.128 [R8.64], R24 ;  /* 0x000000180800d985 */ /* 0x0005e2000c101d06 */
[-C--:B-----5:R-:W-:Y:S02]  /*11030*/  @!P4 LEA.HI.X R7, R229, R10.reuse, R14, 0x1, P1 ;  /* 0x0000000ae507c211 */ /* 0x0a0fe400008f0c0e */
[----:B---3--:R-:W-:-:S03]  /*11040*/  @!P3 LEA.HI.X R3, R236, R10, R5, 0x1, P0 ;  /* 0x0000000aec03b211 */ /* 0x008fc600000f0c05 */
[----:B------:R2:W-:Y:S04]  /*11050*/  @!P4 ST.E.128 [R6.64], R20 ;  /* 0x000000140600c985 */ /* 0x0005e8000c101d06 */
[----:B------:R2:W-:Y:S02]  /*11060*/  @!P3 ST.E.128 [R2.64], R16 ;  /* 0x000000100200b985 */ /* 0x0005e4000c101d06 */
.L_x_483:
[----:B------:R-:W-:Y:S05]  /*11070*/  BSYNC B0 ;  /* 0x0000000000007941 */ /* 0x000fea0003800000 */
.L_x_482:
[----:B------:R-:W-:Y:S05]  /*11080*/  BRA.DIV ~URZ, `(.L_x_484) ;  /* 0x00003c127f007947 */ /* 0x000fea000b800000 */
[----:B--2---:R2:W1:Y:S04]  /*11090*/  SHFL.IDX PT, R10, R12, 0x1, 0x181f ;  /* 0x00381f000c0a7f89 */ /* 0x00446800000e0000 */
[----:B----4-:R2:W4:Y:S02]  /*110a0*/  SHFL.IDX PT, R0, R13, 0x1, 0x181f ;  /* 0x00381f000d007f89 */ /* 0x01052400000e0000 */
.L_x_549:
[----:B------:R-:W-:Y:S01]  /*110b0*/  IADD3 R2, R11, 0x20, RZ ;  /* 0x000000200b027810 */ /* 0x000fe20007ffe0ff */
[----:B------:R-:W-:Y:S03]  /*110c0*/  BSSY B0, `(.L_x_485) ;  /* 0x0000011000007945 */ /* 0x000fe60003800000 */
[----:B------:R-:W-:-:S13]  /*110d0*/  ISETP.GE.AND P0, PT, R2, R4, PT ;  /* 0x000000040200720c */ /* 0x000fda0003f06270 */
[----:B------:R-:W-:Y:S05]  /*110e0*/  @P0 BRA `(.L_x_486) ;  /* 0x000000e000000947 */ /* 0x000fea0003800000 */
[----:B------:R-:W5:Y:S04]  /*110f0*/  LDL R14, [R1+0x4] ;  /* 0x00000400010e7983 */ /* 0x000f680000100800 */
[----:B--2---:R-:W2:Y:S01]  /*11100*/  LDL R5, [R1] ;  /* 0x0000000001057983 */ /* 0x004ea20000100800 */
[----:B------:R-:W-:Y:S02]  /*11110*/  ISETP.GE.AND P2, PT, R230, c[0x0][0x3c8], PT ;  /* 0x0000f200e6007a0c */ /* 0x000fe40003f46270 */
[----:B------:R-:W-:Y:S02]  /*11120*/  ISETP.GE.AND P1, PT, R229, c[0x0][0x3c8], PT ;  /* 0x0000f200e5007a0c */ /* 0x000fe40003f26270 */
[----:B------:R-:W-:-:S09]  /*11130*/  ISETP.GE.AND P0, PT, R236, c[0x0][0x3c8], PT ;  /* 0x0000f200ec007a0c */ /* 0x000fd20003f06270 */
[-C--:B----4-:R-:W-:Y:S02]  /*11140*/  @!P2 LEA R8, P5, R230, R0.reuse, 0x1 ;  /* 0x00000000e608a211 */ /* 0x090fe400078a08ff */
[-C--:B------:R-:W-:Y:S02]  /*11150*/  @!P1 LEA R6, P4, R229, R0.reuse, 0x1 ;  /* 0x00000000e5069211 */ /* 0x080fe400078808ff */
[----:B------:R-:W-:Y:S02]  /*11160*/  @!P0 LEA R2, P3, R236, R0, 0x1 ;  /* 0x00000000ec028211 */ /* 0x000fe400078608ff */
[----:B-1----:R-:W-:-:S05]  /*11170*/  @!P2 LEA.HI.X R9, R230, R10, R231, 0x1, P5 ;  /* 0x0000000ae609a211 */ /* 0x002fca00028f0ce7 */
[----:B------:R1:W-:Y:S01]  /*11180*/  @!P2 ST.E.128 [R8.64], R36 ;  /* 0x000000240800a985 */ /* 0x0003e2000c101d06 */
[-C--:B-----5:R-:W-:Y:S02]  /*11190*/  @!P1 LEA.HI.X R7, R229, R10.reuse, R14, 0x1, P4 ;  /* 0x0000000ae5079211 */ /* 0x0a0fe400020f0c0e */
[----:B--2---:R-:W-:-:S03]  /*111a0*/  @!P0 LEA.HI.X R3, R236, R10, R5, 0x1, P3 ;  /* 0x0000000aec038211 */ /* 0x004fc600018f0c05 */
[----:B------:R1:W-:Y:S04]  /*111b0*/  @!P1 ST.E.128 [R6.64], R32 ;  /* 0x0000002006009985 */ /* 0x0003e8000c101d06 */
[----:B------:R1:W-:Y:S02]  /*111c0*/  @!P0 ST.E.128 [R2.64], R28 ;  /* 0x0000001c02008985 */ /* 0x0003e4000c101d06 */
.L_x_486:
[----:B------:R-:W-:Y:S05]  /*111d0*/  BSYNC B0 ;  /* 0x0000000000007941 */ /* 0x000fea0003800000 */
.L_x_485:
[----:B------:R-:W-:Y:S05]  /*111e0*/  BRA.DIV ~URZ, `(.L_x_487) ;  /* 0x00003b727f007947 */ /* 0x000fea000b800000 */
[----:B-1----:R1:W2:Y:S02]  /*111f0*/  SHFL.IDX PT, R10, R12, 0x2, 0x181f ;  /* 0x00581f000c0a7f89 */ /* 0x0022a400000e0000 */
.L_x_550:
[----:B------:R-:W-:Y:S05]  /*11200*/  BRA.DIV ~URZ, `(.L_x_488) ;  /* 0x00003bc27f007947 */ /* 0x000fea000b800000 */
[----:B----4-:R4:W1:Y:S02]  /*11210*/  SHFL.IDX PT, R0, R13, 0x2, 0x181f ;  /* 0x00581f000d007f89 */ /* 0x01086400000e0000 */
.L_x_551:
[----:B------:R-:W-:Y:S01]  /*11220*/  IADD3 R2, R11, 0x40, RZ ;  /* 0x000000400b027810 */ /* 0x000fe20007ffe0ff */
[----:B------:R-:W-:Y:S03]  /*11230*/  BSSY B0, `(.L_x_489) ;  /* 0x0000011000007945 */ /* 0x000fe60003800000 */
[----:B------:R-:W-:-:S13]  /*11240*/  ISETP.GE.AND P0, PT, R2, R4, PT ;  /* 0x000000040200720c */ /* 0x000fda0003f06270 */
[----:B------:R-:W-:Y:S05]  /*11250*/  @P0 BRA `(.L_x_490) ;  /* 0x000000e000000947 */ /* 0x000fea0003800000 */
[----:B------:R-:W5:Y:S04]  /*11260*/  LDL R14, [R1+0x4] ;  /* 0x00000400010e7983 */ /* 0x000f680000100800 */
[----:B---3--:R-:W3:Y:S01]  /*11270*/  LDL R5, [R1] ;  /* 0x0000000001057983 */ /* 0x008ee20000100800 */
[----:B------:R-:W-:Y:S02]  /*11280*/  ISETP.GE.AND P2, PT, R230, c[0x0][0x3c8], PT ;  /* 0x0000f200e6007a0c */ /* 0x000fe40003f46270 */
[----:B------:R-:W-:Y:S02]  /*11290*/  ISETP.GE.AND P1, PT, R229, c[0x0][0x3c8], PT ;  /* 0x0000f200e5007a0c */ /* 0x000fe40003f26270 */
[----:B------:R-:W-:-:S09]  /*112a0*/  ISETP.GE.AND P0, PT, R236, c[0x0][0x3c8], PT ;  /* 0x0000f200ec007a0c */ /* 0x000fd20003f06270 */
[-C--:B-1----:R-:W-:Y:S02]  /*112b0*/  @!P2 LEA R8, P5, R230, R0.reuse, 0x1 ;  /* 0x00000000e608a211 */ /* 0x082fe400078a08ff */
        /* <DEDUP_REMOVED lines=8> */
.L_x_490:
[----:B------:R-:W-:Y:S05]  /*11340*/  BSYNC B0 ;  /* 0x0000000000007941 */ /* 0x000fea0003800000 */
.L_x_489:
[----:B------:R-:W-:Y:S05]  /*11350*/  BRA.DIV ~URZ, `(.L_x_491) ;  /* 0x00003ad27f007947 */ /* 0x000fea000b800000 */
[----:B-1----:R1:W3:Y:S04]  /*11360*/  SHFL.IDX PT, R6, R12, 0x3, 0x181f ;  /* 0x00781f000c067f89 */ /* 0x0022e800000e0000 */
[----:B------:R1:W4:Y:S02]  /*11370*/  SHFL.IDX PT, R0, R13, 0x3, 0x181f ;  /* 0x00781f000d007f89 */ /* 0x00032400000e0000 */
.L_x_552:
[----:B------:R-:W-:-:S04]  /*11380*/  IADD3 R2, R11, 0x60, RZ ;  /* 0x000000600b027810 */ /* 0x000fc80007ffe0ff */
[----:B------:R-:W-:-:S13]  /*11390*/  ISETP.GE.AND P0, PT, R2, R4, PT ;  /* 0x000000040200720c */ /* 0x000fda0003f06270 */
[----:B------:R-:W-:Y:S05]  /*113a0*/  @P0 BRA `(.L_x_492) ;  /* 0x00001fe000000947 */ /* 0x000fea0003800000 */
[----:B------:R-:W5:Y:S01]  /*113b0*/  LDL R7, [R1+0x4] ;  /* 0x0000040001077983 */ /* 0x000f620000100800 */
[----:B------:R-:W-:Y:S02]  /*113c0*/  ISETP.GE.AND P1, PT, R230, c[0x0][0x3c8], PT ;  /* 0x0000f200e6007a0c */ /* 0x000fe40003f26270 */
[----:B------:R-:W-:-:S11]  /*113d0*/  ISETP.GE.AND P0, PT, R229, c[0x0][0x3c8], PT ;  /* 0x0000f200e5007a0c */ /* 0x000fd60003f06270 */
[CC--:B----4-:R-:W-:Y:S02]  /*113e0*/  @!P1 LEA R4, P3, R230.reuse, R0.reuse, 0x1 ;  /* 0x00000000e6049211 */ /* 0x0d0fe400078608ff */
[----:B------:R-:W-:Y:S02]  /*113f0*/  @!P0 LEA R2, P2, R229, R0, 0x1 ;  /* 0x00000000e5028211 */ /* 0x000fe400078408ff */
[----:B---3--:R-:W-:-:S05]  /*11400*/  @!P1 LEA.HI.X R5, R230, R6, R231, 0x1, P3 ;  /* 0x00000006e6059211 */ /* 0x008fca00018f0ce7 */
[----:B------:R3:W-:Y:S01]  /*11410*/  @!P1 ST.E.128 [R4.64], R56 ;  /* 0x0000003804009985 */ /* 0x0007e2000c101d06 */
[----:B-----5:R-:W-:-:S05]  /*11420*/  @!P0 LEA.HI.X R3, R229, R6, R7, 0x1, P2 ;  /* 0x00000006e5038211 */ /* 0x020fca00010f0c07 */
[----:B------:R3:W-:Y:S01]  /*11430*/  @!P0 ST.E.128 [R2.64], R52 ;  /* 0x0000003402008985 */ /* 0x0007e2000c101d06 */
[----:B------:R-:W-:-:S13]  /*11440*/  ISETP.GE.AND P0, PT, R236, c[0x0][0x3c8], PT ;  /* 0x0000f200ec007a0c */ /* 0x000fda0003f06270 */
[----:B------:R-:W-:Y:S05]  /*11450*/  @P0 BRA `(.L_x_492) ;  /* 0x00001f3000000947 */ /* 0x000fea0003800000 */
[----:B------:R-:W4:Y:S01]  /*11460*/  LDL R7, [R1] ;  /* 0x0000000001077983 */ /* 0x000f220000100800 */
[----:B---3--:R-:W-:-:S04]  /*11470*/  LEA R2, P0, R236, R0, 0x1 ;  /* 0x00000000ec027211 */ /* 0x008fc800078008ff */
[----:B----4-:R-:W-:-:S05]  /*11480*/  LEA.HI.X R3, R236, R6, R7, 0x1, P0 ;  /* 0x00000006ec037211 */ /* 0x010fca00000f0c07 */
[----:B------:R3:W-:Y:S01]  /*11490*/  ST.E.128 [R2.64], R60 ;  /* 0x0000003c02007985 */ /* 0x0007e2000c101d06 */
[----:B------:R-:W-:Y:S05]  /*114a0*/  BRA `(.L_x_492) ;  /* 0x00001ee000007947 */ /* 0x000fea0003800000 */
.L_x_479:
[----:B------:R-:W2:Y:S01]  /*114b0*/  LDL.LU R7, [R1+0x10] ;  /* 0x0000100001077983 */ /* 0x000ea20000300800 */
[----:B------:R-:W-:Y:S02]  /*114c0*/  IMAD R6, R6, c[0x0][0x408], RZ ;  /* 0x0001020006067a24 */ /* 0x000fe400078e02ff */
[----:B------:R-:W-:-:S04]  /*114d0*/  IMAD.WIDE.U32 R4, R2, c[0x0][0x408], RZ ;  /* 0x0001020002047a25 */ /* 0x000fc800078e00ff */
[----:B------:R-:W-:Y:S02]  /*114e0*/  IMAD R2, R2, c[0x0][0x40c], R6 ;  /* 0x0001030002027a24 */ /* 0x000fe400078e0206 */
[----:B------:R-:W-:-:S03]  /*114f0*/  @P2 IMAD.HI.U32 R6, R3, c[0x0][0x4ec], RZ ;  /* 0x00013b0003062a27 */ /* 0x000fc600078e00ff */
[----:B------:R-:W-:Y:S02]  /*11500*/  IADD3 R5, R5, R2, RZ ;  /* 0x0000000205057210 */ /* 0x000fe40007ffe0ff */
[----:B------:R-:W-:-:S03]  /*11510*/  SHF.R.S32.HI R2, RZ, 0x1f, R0 ;  /* 0x0000001fff027819 */ /* 0x000fc60000011400 */
[----:B------:R-:W-:-:S04]  /*11520*/  IMAD.WIDE.U32 R4, R242, c[0x0][0x438], R4 ;  /* 0x00010e00f2047a25 */ /* 0x000fc800078e0004 */
[----:B------:R-:W-:Y:S02]  /*11530*/  IMAD R2, R2, c[0x0][0x440], RZ ;  /* 0x0001100002027a24 */ /* 0x000fe400078e02ff */
[----:B------:R-:W-:Y:S02]  /*11540*/  IMAD R5, R242, c[0x0][0x43c], R5 ;  /* 0x00010f00f2057a24 */ /* 0x000fe400078e0205 */
[C---:B------:R-:W-:Y:S02]  /*11550*/  IMAD R2, R0.reuse, c[0x0][0x444], R2 ;  /* 0x0001110000027a24 */ /* 0x040fe400078e0202 */
[----:B------:R-:W-:Y:S01]  /*11560*/  IMAD.WIDE.U32 R4, R0, c[0x0][0x440], R4 ;  /* 0x0001100000047a25 */ /* 0x000fe200078e0004 */
[----:B------:R-:W-:Y:S02]  /*11570*/  MOV R0, R3 ;  /* 0x0000000300007202 */ /* 0x000fe40000000f00 */
[----:B------:R-:W-:Y:S02]  /*11580*/  @P2 SHF.R.U32.HI R0, RZ, c[0x0][0x4f0], R6 ;  /* 0x00013c00ff002a19 */ /* 0x000fe40000011606 */
[----:B------:R-:W-:-:S02]  /*11590*/  IADD3 R5, R5, R2, RZ ;  /* 0x0000000205057210 */ /* 0x000fc40007ffe0ff */
[----:B------:R-:W-:Y:S02]  /*115a0*/  SHF.R.S32.HI R2, RZ, 0x1f, R0 ;  /* 0x0000001fff027819 */ /* 0x000fe40000011400 */
[----:B------:R-:W-:-:S03]  /*115b0*/  IADD3 R6, -R0, RZ, RZ ;  /* 0x000000ff00067210 */ /* 0x000fc60007ffe1ff */
[----:B------:R-:W-:Y:S02]  /*115c0*/  IMAD R2, R2, c[0x0][0x430], RZ ;  /* 0x00010c0002027a24 */ /* 0x000fe400078e02ff */
[----:B------:R-:W-:Y:S02]  /*115d0*/  IMAD R6, R6, c[0x0][0x4e8], R3 ;  /* 0x00013a0006067a24 */ /* 0x000fe400078e0203 */
[----:B--2---:R-:W-:-:S04]  /*115e0*/  IMAD.WIDE.U32 R4, R7, c[0x0][0x448], R4 ;  /* 0x0001120007047a25 */ /* 0x004fc800078e0004 */
        /* <DEDUP_REMOVED lines=12> */
[----:B------:R2:W3:Y:S02]  /*116b0*/  SHFL.IDX PT, R4, R12, RZ, 0x1c1f ;  /* 0x001c1fff0c047589 */ /* 0x0004e400000e0000 */
.L_x_553:
[----:B------:R-:W-:Y:S05]  /*116c0*/  BRA.DIV ~URZ, `(.L_x_494) ;  /* 0x000038927f007947 */ /* 0x000fea000b800000 */
[----:B------:R4:W1:Y:S02]  /*116d0*/  SHFL.IDX PT, R0, R14, RZ, 0x1c1f ;  /* 0x001c1fff0e007589 */ /* 0x00086400000e0000 */
.L_x_554:
[C---:B------:R-:W-:Y:S01]  /*116e0*/  IADD3 R13, R224.reuse, 0x8, RZ ;  /* 0x00000008e00d7810 */ /* 0x040fe20007ffe0ff */
[----:B------:R-:W-:Y:S01]  /*116f0*/  BSSY B0, `(.L_x_495) ;  /* 0x0000092000007945 */ /* 0x000fe20003800000 */
[C---:B------:R-:W-:Y:S02]  /*11700*/  IADD3 R16, R224.reuse, 0x10, RZ ;  /* 0x00000010e0107810 */ /* 0x040fe40007ffe0ff */
[C---:B------:R-:W-:Y:S02]  /*11710*/  IADD3 R17, R224.reuse, 0x18, RZ ;  /* 0x00000018e0117810 */ /* 0x040fe40007ffe0ff */
[C---:B------:R-:W-:Y:S02]  /*11720*/  IADD3 R18, R224.reuse, 0x20, RZ ;  /* 0x00000020e0127810 */ /* 0x040fe40007ffe0ff */
[C---:B------:R-:W-:Y:S02]  /*11730*/  IADD3 R19, R224.reuse, 0x28, RZ ;  /* 0x00000028e0137810 */ /* 0x040fe40007ffe0ff */
[----:B-1----:R-:W-:-:S02]  /*11740*/  IADD3 R20, R224, 0x30, RZ ;  /* 0x00000030e0147810 */ /* 0x002fc40007ffe0ff */
        /* <DEDUP_REMOVED lines=42> */
[C---:B------:R-:W-:Y:S02]  /*119f0*/  IADD3 R90, R224.reuse, 0xb0, RZ ;  /* 0x000000b0e05a7810 */ /* 0x040fe40007ffe0ff */
[----:B------:R-:W-:-:S02]  /*11a00*/  IADD3 R5, R224, 0xb8, RZ ;  /* 0x000000b8e0057810 */ /* 0x000fc40007ffe0ff */
[C---:B------:R-:W-:Y:S02]  /*11a10*/  IADD3 R91, R224.reuse, 0xb0, RZ ;  /* 0x000000b0e05b7810 */ /* 0x040fe40007ffe0ff */
[CC--:B------:R-:W-:Y:S02]  /*11a20*/  @!P6 LEA R2, P4, R224.reuse, R0.reuse, 0x2 ;  /* 0x00000000e002e211 */ /* 0x0c0fe400078810ff */
[C---:B------:R-:W-:Y:S02]  /*11a30*/  @!P2 LEA R6, P3, R13.reuse, R0, 0x2 ;  /* 0x000000000d06a211 */ /* 0x040fe400078610ff */
[CC--:B---3--:R-:W-:Y:S02]  /*11a40*/  @!P6 LEA.HI.X R3, R224.reuse, R4.reuse, R15, 0x2, P4 ;  /* 0x00000004e003e211 */ /* 0x0c8fe400020f140f */
[----:B------:R-:W-:Y:S02]  /*11a50*/  @!P2 LEA.HI.X R7, R13, R4, R36, 0x2, P3 ;  /* 0x000000040d07a211 */ /* 0x000fe400018f1424 */
[----:B------:R-:W-:Y:S01]  /*11a60*/  IADD3 R87, R224, 0xb8, RZ ;  /* 0x000000b8e0577810 */ /* 0x000fe20007ffe0ff */
[----:B------:R1:W-:Y:S01]  /*11a70*/  @!P6 ST.E.64 [R2.64], R146 ;  /* 0x000000920200e985 */ /* 0x0003e2000c101b06 */
[----:B------:R-:W-:-:S02]  /*11a80*/  ISETP.GE.AND P6, PT, R18, c[0x0][0x3c8], PT ;  /* 0x0000f20012007a0c */ /* 0x000fc40003fc6270 */
[----:B------:R-:W-:Y:S01]  /*11a90*/  SHF.R.S32.HI R91, RZ, 0x1f, R91 ;  /* 0x0000001fff5b7819 */ /* 0x000fe2000001145b */
[----:B------:R3:W-:Y:S01]  /*11aa0*/  @!P2 ST.E.64 [R6.64], R124 ;  /* 0x0000007c0600a985 */ /* 0x0007e2000c101b06 */
[----:B------:R-:W-:Y:S02]  /*11ab0*/  ISETP.GE.AND P2, PT, R19, c[0x0][0x3c8], PT ;  /* 0x0000f20013007a0c */ /* 0x000fe40003f46270 */
[----:B------:R-:W-:Y:S02]  /*11ac0*/  SHF.R.S32.HI R87, RZ, 0x1f, R87 ;  /* 0x0000001fff577819 */ /* 0x000fe40000011457 */
[CC--:B-1----:R-:W-:Y:S02]  /*11ad0*/  @!P5 LEA R2, P4, R16.reuse, R0.reuse, 0x2 ;  /* 0x000000001002d211 */ /* 0x0c2fe400078810ff */
[----:B---3--:R-:W-:Y:S02]  /*11ae0*/  @!P1 LEA R6, P3, R17, R0, 0x2 ;  /* 0x0000000011069211 */ /* 0x008fe400078610ff */
[----:B------:R-:W-:-:S02]  /*11af0*/  @!P5 LEA.HI.X R3, R16, R4, R35, 0x2, P4 ;  /* 0x000000041003d211 */ /* 0x000fc400020f1423 */
[----:B------:R-:W-:-:S03]  /*11b00*/  @!P1 LEA.HI.X R7, R17, R4, R37, 0x2, P3 ;  /* 0x0000000411079211 */ /* 0x000fc600018f1425 */
[----:B------:R1:W-:Y:S01]  /*11b10*/  @!P5 ST.E.64 [R2.64], R100 ;  /* 0x000000640200d985 */ /* 0x0003e2000c101b06 */
[----:B------:R-:W-:-:S03]  /*11b20*/  ISETP.GE.AND P5, PT, R20, c[0x0][0x3c8], PT ;  /* 0x0000f20014007a0c */ /* 0x000fc60003fa6270 */
[----:B------:R3:W-:Y:S01]  /*11b30*/  @!P1 ST.E.64 [R6.64], R104 ;  /* 0x0000006806009985 */ /* 0x0007e2000c101b06 */
[----:B------:R-:W-:Y:S02]  /*11b40*/  ISETP.GE.AND P1, PT, R21, c[0x0][0x3c8], PT ;  /* 0x0000f20015007a0c */ /* 0x000fe40003f26270 */
[CC--:B-1----:R-:W-:Y:S02]  /*11b50*/  @!P6 LEA R2, P4, R18.reuse, R0.reuse, 0x2 ;  /* 0x000000001202e211 */ /* 0x0c2fe400078810ff */
[C---:B---3--:R-:W-:Y:S02]  /*11b60*/  @!P2 LEA R6, P3, R19.reuse, R0, 0x2 ;  /* 0x000000001306a211 */ /* 0x048fe400078610ff */
[-C--:B------:R-:W-:Y:S02]  /*11b70*/  @!P6 LEA.HI.X R3, R18, R4.reuse, R38, 0x2, P4 ;  /* 0x000000041203e211 */ /* 0x080fe400020f1426 */
        /* <DEDUP_REMOVED lines=24> */
[----:B------:R-:W-:-:S05]  /*11d00*/  @!P1 LEA.HI.X R7, R25, R4, R45, 0x2, P3 ;  /* 0x0000000419079211 */ /* 0x000fca00018f142d */
[C---:B------:R-:W-:Y:S01]  /*11d10*/  @!P2 LEA R8, P3, R27.reuse, R0, 0x2 ;  /* 0x000000001b08a211 */ /* 0x040fe200078610ff */
[----:B------:R1:W-:Y:S01]  /*11d20*/  @!P5 ST.E.64 [R2.64], R132 ;  /* 0x000000840200d985 */ /* 0x0003e2000c101b06 */
[----:B------:R-:W-:Y:S02]  /*11d30*/  ISETP.GE.AND P5, PT, R28, c[0x0][0x3c8], PT ;  /* 0x0000f2001c007a0c */ /* 0x000fe40003fa6270 */
[----:B------:R-:W-:Y:S01]  /*11d40*/  @!P2 LEA.HI.X R9, R27, R4, R47, 0x2, P3 ;  /* 0x000000041b09a211 */ /* 0x000fe200018f142f */
[----:B------:R3:W-:Y:S01]  /*11d50*/  @!P1 ST.E.64 [R6.64], R136 ;  /* 0x0000008806009985 */ /* 0x0007e2000c101b06 */
[----:B------:R-:W-:Y:S02]  /*11d60*/  ISETP.GE.AND P1, PT, R29, c[0x0][0x3c8], PT ;  /* 0x0000f2001d007a0c */ /* 0x000fe40003f26270 */
[----:B-1----:R-:W-:-:S04]  /*11d70*/  @!P6 LEA R2, P4, R26, R0, 0x2 ;  /* 0x000000001a02e211 */ /* 0x002fc800078810ff */
[----:B------:R-:W-:-:S03]  /*11d80*/  @!P6 LEA.HI.X R3, R26, R4, R46, 0x2, P4 ;  /* 0x000000041a03e211 */ /* 0x000fc600020f142e */
[----:B---3--:R-:W-:Y:S02]  /*11d90*/  @!P5 LEA R6, P3, R28, R0, 0x2 ;  /* 0x000000001c06d211 */ /* 0x008fe400078610ff */
[----:B------:R-:W-:Y:S01]  /*11da0*/  ISETP.GE.AND P4, PT, R30, c[0x0][0x3c8], PT ;  /* 0x0000f2001e007a0c */ /* 0x000fe20003f86270 */
[----:B------:R1:W-:Y:S01]  /*11db0*/  @!P6 ST.E.64 [R2.64], R138 ;  /* 0x0000008a0200e985 */ /* 0x0003e2000c101b06 */
[----:B------:R-:W-:Y:S02]  /*11dc0*/  ISETP.GE.AND P6, PT, R31, c[0x0][0x3c8], PT ;  /* 0x0000f2001f007a0c */ /* 0x000fe40003fc6270 */
[----:B------:R-:W-:Y:S01]  /*11dd0*/  @!P5 LEA.HI.X R7, R28, R4, R48, 0x2, P3 ;  /* 0x000000041c07d211 */ /* 0x000fe200018f1430 */
[----:B------:R3:W-:Y:S01]  /*11de0*/  @!P2 ST.E.64 [R8.64], R140 ;  /* 0x0000008c0800a985 */ /* 0x0007e2000c101b06 */
[----:B------:R-:W-:-:S03]  /*11df0*/  ISETP.GE.AND P3, PT, R32, c[0x0][0x3c8], PT ;  /* 0x0000f20020007a0c */ /* 0x000fc60003f66270 */
[----:B------:R5:W-:Y:S01]  /*11e00*/  @!P5 ST.E.64 [R6.64], R142 ;  /* 0x0000008e0600d985 */ /* 0x000be2000c101b06 */
[----:B-1----:R-:W-:-:S04]  /*11e10*/  @!P1 LEA R2, P2, R29, R0, 0x2 ;  /* 0x000000001d029211 */ /* 0x002fc800078410ff */
[----:B------:R-:W-:Y:S02]  /*11e20*/  @!P1 LEA.HI.X R3, R29, R4, R49, 0x2, P2 ;  /* 0x000000041d039211 */ /* 0x000fe400010f1431 */
[----:B---3--:R-:W-:-:S03]  /*11e30*/  @!P6 LEA R8, P2, R31, R0, 0x2 ;  /* 0x000000001f08e211 */ /* 0x008fc600078410ff */
[----:B------:R1:W-:Y:S01]  /*11e40*/  @!P1 ST.E.64 [R2.64], R144 ;  /* 0x0000009002009985 */ /* 0x0003e2000c101b06 */
[----:B------:R-:W-:Y:S02]  /*11e50*/  ISETP.GE.AND P1, PT, R33, c[0x0][0x3c8], PT ;  /* 0x0000f20021007a0c */ /* 0x000fe40003f26270 */
[----:B------:R-:W-:Y:S02]  /*11e60*/  @!P6 LEA.HI.X R9, R31, R4, R51, 0x2, P2 ;  /* 0x000000041f09e211 */ /* 0x000fe400010f1433 */
[----:B-----5:R-:W-:-:S03]  /*11e70*/  @!P3 LEA R6, P2, R32, R0, 0x2 ;  /* 0x000000002006b211 */ /* 0x020fc600078410ff */
[----:B------:R-:W-:Y:S01]  /*11e80*/  @!P6 ST.E.64 [R8.64], R148 ;  /* 0x000000940800e985 */ /* 0x000fe2000c101b06 */
[----:B------:R-:W-:Y:S02]  /*11e90*/  ISETP.GE.AND P6, PT, R34, c[0x0][0x3c8], PT ;  /* 0x0000f20022007a0c */ /* 0x000fe40003fc6270 */
[----:B------:R-:W-:Y:S02]  /*11ea0*/  @!P3 LEA.HI.X R7, R32, R4, R52, 0x2, P2 ;  /* 0x000000042007b211 */ /* 0x000fe400010f1434 */
[----:B-1----:R-:W-:-:S04]  /*11eb0*/  @!P4 LEA R2, P5, R30, R0, 0x2 ;  /* 0x000000001e02c211 */ /* 0x002fc800078a10ff */
[----:B------:R-:W-:Y:S02]  /*11ec0*/  @!P4 LEA.HI.X R3, R30, R4, R50, 0x2, P5 ;  /* 0x000000041e03c211 */ /* 0x000fe400028f1432 */
[----:B------:R-:W-:-:S03]  /*11ed0*/  ISETP.GE.AND P5, PT, R94, c[0x0][0x3c8], PT ;  /* 0x0000f2005e007a0c */ /* 0x000fc60003fa6270 */
[----:B------:R1:W-:Y:S01]  /*11ee0*/  @!P4 ST.E.64 [R2.64], R68 ;  /* 0x000000440200c985 */ /* 0x0003e2000c101b06 */
[----:B------:R-:W-:-:S03]  /*11ef0*/  ISETP.GE.AND P4, PT, R90, c[0x0][0x3c8], PT ;  /* 0x0000f2005a007a0c */ /* 0x000fc60003f86270 */
[----:B------:R3:W-:Y:S01]  /*11f00*/  @!P3 ST.E.64 [R6.64], R72 ;  /* 0x000000480600b985 */ /* 0x0007e2000c101b06 */
[----:B------:R-:W-:Y:S02]  /*11f10*/  ISETP.GE.AND P3, PT, R5, c[0x0][0x3c8], PT ;  /* 0x0000f20005007a0c */ /* 0x000fe40003f66270 */
[----:B-1----:R-:W-:-:S04]  /*11f20*/  @!P1 LEA R2, P2, R33, R0, 0x2 ;  /* 0x0000000021029211 */ /* 0x002fc800078410ff */
[----:B------:R-:W-:Y:S02]  /*11f30*/  @!P1 LEA.HI.X R3, R33, R4, R53, 0x2, P2 ;  /* 0x0000000421039211 */ /* 0x000fe400010f1435 */
[----:B------:R-:W-:-:S03]  /*11f40*/  @!P6 LEA R10, P2, R34, R0, 0x2 ;  /* 0x00000000220ae211 */ /* 0x000fc600078410ff */
[----:B------:R1:W-:Y:S01]  /*11f50*/  @!P1 ST.E.64 [R2.64], R76 ;  /* 0x0000004c02009985 */ /* 0x0003e2000c101b06 */
[----:B------:R-:W-:Y:S02]  /*11f60*/  @!P5 LEA R8, P1, R94, R0, 0x2 ;  /* 0x000000005e08d211 */ /* 0x000fe400078210ff */
[----:B------:R-:W-:Y:S02]  /*11f70*/  @!P6 LEA.HI.X R11, R34, R4, R55, 0x2, P2 ;  /* 0x00000004220be211 */ /* 0x000fe400010f1437 */
[----:B---3--:R-:W-:Y:S02]  /*11f80*/  @!P4 LEA R6, P2, R90, R0, 0x2 ;  /* 0x000000005a06c211 */ /* 0x008fe400078410ff */
[-C--:B------:R-:W-:Y:S01]  /*11f90*/  @!P5 LEA.HI.X R9, R94, R4.reuse, R54, 0x2, P1 ;  /* 0x000000045e09d211 */ /* 0x080fe200008f1436 */
[----:B------:R3:W-:Y:S01]  /*11fa0*/  @!P6 ST.E.64 [R10.64], R150 ;  /* 0x000000960a00e985 */ /* 0x0007e2000c101b06 */
[----:B------:R-:W-:-:S03]  /*11fb0*/  @!P4 LEA.HI.X R7, R90, R4, R91, 0x2, P2 ;  /* 0x000000045a07c211 */ /* 0x000fc600010f145b */
[----:B------:R3:W-:Y:S04]  /*11fc0*/  @!P5 ST.E.64 [R8.64], R88 ;  /* 0x000000580800d985 */ /* 0x0007e8000c101b06 */
[----:B------:R3:W-:Y:S01]  /*11fd0*/  @!P4 ST.E.64 [R6.64], R80 ;  /* 0x000000500600c985 */ /* 0x0007e2000c101b06 */
[----:B-1----:R-:W-:-:S04]  /*11fe0*/  @!P3 LEA R2, P1, R5, R0, 0x2 ;  /* 0x000000000502b211 */ /* 0x002fc800078210ff */
[----:B------:R-:W-:-:S05]  /*11ff0*/  @!P3 LEA.HI.X R3, R5, R4, R87, 0x2, P1 ;  /* 0x000000040503b211 */ /* 0x000fca00008f1457 */
[----:B------:R3:W-:Y:S04]  /*12000*/  @!P3 ST.E.64 [R2.64], R60 ;  /* 0x0000003c0200b985 */ /* 0x0007e8000c101b06 */
.L_x_496:
[----:B------:R-:W-:Y:S05]  /*12010*/  BSYNC B0 ;  /* 0x0000000000007941 */ /* 0x000fea0003800000 */
.L_x_495:
[----:B------:R-:W-:Y:S05]  /*12020*/  BRA.DIV ~URZ, `(.L_x_497) ;  /* 0x00002f927f007947 */ /* 0x000fea000b800000 */
[----:B---3--:R1:W3:Y:S04]  /*12030*/  SHFL.IDX PT, R4, R12, 0x1, 0x1c1f ;  /* 0x003c1f000c047f89 */ /* 0x0082e800000e0000 */
[----:B------:R1:W2:Y:S02]  /*12040*/  SHFL.IDX PT, R0, R14, 0x1, 0x1c1f ;  /* 0x003c1f000e007f89 */ /* 0x0002a400000e0000 */
.L_x_555:
[----:B------:R-:W-:Y:S05]  /*12050*/  @P0 BRA `(.L_x_492) ;  /* 0x0000133000000947 */ /* 0x000fea0003800000 */
[----:B------:R-:W-:Y:S02]  /*12060*/  ISETP.GE.AND P4, PT, R224, c[0x0][0x3c8], PT ;  /* 0x0000f200e0007a0c */ /* 0x000fe40003f86270 */
[----:B------:R-:W-:Y:S02]  /*12070*/  ISETP.GE.AND P3, PT, R13, c[0x0][0x3c8], PT ;  /* 0x0000f2000d007a0c */ /* 0x000fe40003f66270 */
[----:B------:R-:W-:Y:S02]  /*12080*/  ISETP.GE.AND P2, PT, R16, c[0x0][0x3c8], PT ;  /* 0x0000f20010007a0c */ /* 0x000fe40003f46270 */
[----:B------:R-:W-:-:S02]  /*12090*/  ISETP.GE.AND P1, PT, R17, c[0x0][0x3c8], PT ;  /* 0x0000f20011007a0c */ /* 0x000fc40003f26270 */
[----:B------:R-:W-:Y:S02]  /*120a0*/  ISETP.GE.AND P5, PT, R18, c[0x0][0x3c8], PT ;  /* 0x0000f20012007a0c */ /* 0x000fe40003fa6270 */
[C---:B------:R-:W-:Y:S02]  /*120b0*/  IADD3 R61, R224.reuse, 0xa8, RZ ;  /* 0x000000a8e03d7810 */ /* 0x040fe40007ffe0ff */
[C---:B------:R-:W-:Y:S02]  /*120c0*/  IADD3 R5, R224.reuse, 0xb0, RZ ;  /* 0x000000b0e0057810 */ /* 0x040fe40007ffe0ff */
[CC--:B-12-4-:R-:W-:Y:S02]  /*120d0*/  @!P4 LEA R14, P6, R224.reuse, R0.reuse, 0x2 ;  /* 0x00000000e00ec211 */ /* 0x0d6fe400078c10ff */
[----:B------:R-:W-:Y:S02]  /*120e0*/  @!P3 LEA R12, P0, R13, R0, 0x2 ;  /* 0x000000000d0cb211 */ /* 0x000fe400078010ff */
[----:B---3--:R-:W-:-:S02]  /*120f0*/  @!P4 LEA.HI.X R15, R224, R4, R15, 0x2, P6 ;  /* 0x00000004e00fc211 */ /* 0x008fc400030f140f */
[C---:B------:R-:W-:Y:S02]  /*12100*/  @!P2 LEA R10, P6, R16.reuse, R0, 0x2 ;  /* 0x00000000100aa211 */ /* 0x040fe400078c10ff */
[-C--:B------:R-:W-:Y:S01]  /*12110*/  @!P3 LEA.HI.X R13, R13, R4.reuse, R36, 0x2, P0 ;  /* 0x000000040d0db211 */ /* 0x080fe200000f1424 */
[----:B------:R-:W-:Y:S01]  /*12120*/  @!P4 ST.E.64 [R14.64], R158 ;  /* 0x0000009e0e00c985 */ /* 0x000fe2000c101b06 */
[----:B------:R-:W-:Y:S02]  /*12130*/  ISETP.GE.AND P0, PT, R19, c[0x0][0x3c8], PT ;  /* 0x0000f20013007a0c */ /* 0x000fe40003f06270 */
[----:B------:R-:W-:Y:S01]  /*12140*/  @!P2 LEA.HI.X R11, R16, R4, R35, 0x2, P6 ;  /* 0x00000004100ba211 */ /* 0x000fe200030f1423 */
[----:B------:R-:W-:Y:S01]  /*12150*/  @!P3 ST.E.64 [R12.64], R152 ;  /* 0x000000980c00b985 */ /* 0x000fe2000c101b06 */
[C---:B------:R-:W-:Y:S02]  /*12160*/  @!P1 LEA R8, P6, R17.reuse, R0, 0x2 ;  /* 0x0000000011089211 */ /* 0x040fe400078c10ff */
[----:B------:R-:W-:Y:S01]  /*12170*/  ISETP.GE.AND P4, PT, R20, c[0x0][0x3c8], PT ;  /* 0x0000f20014007a0c */ /* 0x000fe20003f86270 */
[----:B------:R-:W-:Y:S01]  /*12180*/  @!P2 ST.E.64 [R10.64], R130 ;  /* 0x000000820a00a985 */ /* 0x000fe2000c101b06 */
[----:B------:R-:W-:-:S02]  /*12190*/  @!P1 LEA.HI.X R9, R17, R4, R37, 0x2, P6 ;  /* 0x0000000411099211 */ /* 0x000fc400030f1425 */
[C---:B------:R-:W-:Y:S02]  /*121a0*/  @!P5 LEA R6, P6, R18.reuse, R0, 0x2 ;  /* 0x000000001206d211 */ /* 0x040fe400078c10ff */
[----:B------:R-:W-:Y:S01]  /*121b0*/  ISETP.GE.AND P2, PT, R23, c[0x0][0x3c8], PT ;  /* 0x0000f20017007a0c */ /* 0x000fe20003f46270 */
[----:B------:R-:W-:Y:S01]  /*121c0*/  @!P1 ST.E.64 [R8.64], R92 ;  /* 0x0000005c08009985 */ /* 0x000fe2000c101b06 */
[----:B------:R-:W-:Y:S02]  /*121d0*/  @!P5 LEA.HI.X R7, R18, R4, R38, 0x2, P6 ;  /* 0x000000041207d211 */ /* 0x000fe400030f1426 */
[----:B------:R-:W-:Y:S02]  /*121e0*/  @!P0 LEA R2, P6, R19, R0, 0x2 ;  /* 0x0000000013028211 */ /* 0x000fe400078c10ff */
[----:B------:R-:W-:Y:S01]  /*121f0*/  ISETP.GE.AND P3, PT, R21, c[0x0][0x3c8], PT ;  /* 0x0000f20015007a0c */ /* 0x000fe20003f66270 */
[----:B------:R1:W-:Y:S01]  /*12200*/  @!P5 ST.E.64 [R6.64], R84 ;  /* 0x000000540600d985 */ /* 0x0003e2000c101b06 */
[----:B------:R-:W-:-:S02]  /*12210*/  @!P0 LEA.HI.X R3, R19, R4, R39, 0x2, P6 ;  /* 0x0000000413038211 */ /* 0x000fc400030f1427 */
[----:B------:R-:W-:Y:S02]  /*12220*/  ISETP.GE.AND P1, PT, R22, c[0x0][0x3c8], PT ;  /* 0x0000f20016007a0c */ /* 0x000fe40003f26270 */
[----:B------:R-:W-:Y:S01]  /*12230*/  ISETP.GE.AND P5, PT, R24, c[0x0][0x3c8], PT ;  /* 0x0000f20018007a0c */ /* 0x000fe20003fa6270 */
[----:B------:R2:W-:Y:S01]  /*12240*/  @!P0 ST.E.64 [R2.64], R64 ;  /* 0x0000004002008985 */ /* 0x0005e2000c101b06 */
[----:B------:R-:W-:-:S04]  /*12250*/  IADD3 R60, R224, 0xb0, RZ ;  /* 0x000000b0e03c7810 */ /* 0x000fc80007ffe0ff */
[----:B------:R-:W-:Y:S02]  /*12260*/  SHF.R.S32.HI R60, RZ, 0x1f, R60 ;  /* 0x0000001fff3c7819 */ /* 0x000fe4000001143c */
[----:B-1----:R-:W-:-:S04]  /*12270*/  @!P4 LEA R6, P0, R20, R0, 0x2 ;  /* 0x000000001406c211 */ /* 0x002fc800078010ff */
[----:B------:R-:W-:Y:S02]  /*12280*/  @!P4 LEA.HI.X R7, R20, R4, R40, 0x2, P0 ;  /* 0x000000041407c211 */ /* 0x000fe400000f1428 */
[-C--:B------:R-:W-:Y:S02]  /*12290*/  @!P2 LEA R10, P0, R23, R0.reuse, 0x2 ;  /* 0x00000000170aa211 */ /* 0x080fe400078010ff */
[----:B--2---:R-:W-:Y:S01]  /*122a0*/  @!P3 LEA R2, P6, R21, R0, 0x2 ;  /* 0x000000001502b211 */ /* 0x004fe200078c10ff */
[----:B------:R1:W-:Y:S01]  /*122b0*/  @!P4 ST.E.64 [R6.64], R114 ;  /* 0x000000720600c985 */ /* 0x0003e2000c101b06 */
[-C--:B------:R-:W-:Y:S02]  /*122c0*/  @!P2 LEA.HI.X R11, R23, R4.reuse, R43, 0x2, P0 ;  /* 0x00000004170ba211 */ /* 0x080fe400000f142b */
[----:B------:R-:W-:Y:S02]  /*122d0*/  ISETP.GE.AND P0, PT, R25, c[0x0][0x3c8], PT ;  /* 0x0000f20019007a0c */ /* 0x000fe40003f06270 */
[----:B------:R-:W-:-:S02]  /*122e0*/  @!P3 LEA.HI.X R3, R21, R4, R41, 0x2, P6 ;  /* 0x000000041503b211 */ /* 0x000fc400030f1429 */
[----:B------:R-:W-:Y:S02]  /*122f0*/  @!P1 LEA R12, P6, R22, R0, 0x2 ;  /* 0x00000000160c9211 */ /* 0x000fe400078c10ff */
[----:B------:R-:W-:Y:S01]  /*12300*/  ISETP.GE.AND P4, PT, R26, c[0x0][0x3c8], PT ;  /* 0x0000f2001a007a0c */ /* 0x000fe20003f86270 */
[----:B------:R2:W-:Y:S01]  /*12310*/  @!P3 ST.E.64 [R2.64], R118 ;  /* 0x000000760200b985 */ /* 0x0005e2000c101b06 */
[----:B------:R-:W-:Y:S02]  /*12320*/  @!P1 LEA.HI.X R13, R22, R4, R42, 0x2, P6 ;  /* 0x00000004160d9211 */ /* 0x000fe400030f142a */
[C---:B------:R-:W-:Y:S01]  /*12330*/  @!P5 LEA R8, P6, R24.reuse, R0, 0x2 ;  /* 0x000000001808d211 */ /* 0x040fe200078c10ff */
[----:B------:R3:W-:Y:S01]  /*12340*/  @!P2 ST.E.64 [R10.64], R154 ;  /* 0x0000009a0a00a985 */ /* 0x0007e2000c101b06 */
[----:B------:R-:W-:Y:S02]  /*12350*/  ISETP.GE.AND P3, PT, R27, c[0x0][0x3c8], PT ;  /* 0x0000f2001b007a0c */ /* 0x000fe40003f66270 */
[----:B------:R-:W-:Y:S01]  /*12360*/  @!P5 LEA.HI.X R9, R24, R4, R44, 0x2, P6 ;  /* 0x000000041809d211 */ /* 0x000fe200030f142c */
[----:B------:R-:W-:Y:S01]  /*12370*/  @!P1 ST.E.64 [R12.64], R156 ;  /* 0x0000009c0c009985 */ /* 0x000fe2000c101b06 */
[----:B------:R-:W-:-:S02]  /*12380*/  ISETP.GE.AND P2, PT, R28, c[0x0][0x3c8], PT ;  /* 0x0000f2001c007a0c */ /* 0x000fc40003f46270 */
[----:B------:R-:W-:Y:S01]  /*12390*/  ISETP.GE.AND P1, PT, R29, c[0x0][0x3c8], PT ;  /* 0x0000f2001d007a0c */ /* 0x000fe20003f26270 */
[----:B------:R4:W-:Y:S01]  /*123a0*/  @!P5 ST.E.64 [R8.64], R122 ;  /* 0x0000007a0800d985 */ /* 0x0009e2000c101b06 */
[----:B------:R-:W-:Y:S02]  /*123b0*/  ISETP.GE.AND P5, PT, R30, c[0x0][0x3c8], PT ;  /* 0x0000f2001e007a0c */ /* 0x000fe40003fa6270 */
[----:B-1----:R-:W-:-:S04]  /*123c0*/  @!P0 LEA R6, P6, R25, R0, 0x2 ;  /* 0x0000000019068211 */ /* 0x002fc800078c10ff */
[----:B------:R-:W-:-:S05]  /*123d0*/  @!P0 LEA.HI.X R7, R25, R4, R45, 0x2, P6 ;  /* 0x0000000419078211 */ /* 0x000fca00030f142d */
[----:B------:R1:W-:Y:S01]  /*123e0*/  @!P0 ST.E.64 [R6.64], R96 ;  /* 0x0000006006008985 */ /* 0x0003e2000c101b06 */
[C---:B--2---:R-:W-:Y:S02]  /*123f0*/  @!P4 LEA R2, P6, R26.reuse, R0, 0x2 ;  /* 0x000000001a02c211 */ /* 0x044fe400078c10ff */
[----:B------:R-:W-:Y:S02]  /*12400*/  ISETP.GE.AND P0, PT, R31, c[0x0][0x3c8], PT ;  /* 0x0000f2001f007a0c */ /* 0x000fe40003f06270 */
[----:B------:R-:W-:Y:S02]  /*12410*/  @!P4 LEA.HI.X R3, R26, R4, R46, 0x2, P6 ;  /* 0x000000041a03c211 */ /* 0x000fe400030f142e */
[----:B---3--:R-:W-:-:S03]  /*12420*/  @!P3 LEA R10, P6, R27, R0, 0x2 ;  /* 0x000000001b0ab211 */ /* 0x008fc600078c10ff */
[----:B------:R2:W-:Y:S01]  /*12430*/  @!P4 ST.E.64 [R2.64], R102 ;  /* 0x000000660200c985 */ /* 0x0005e2000c101b06 */
[----:B------:R-:W-:Y:S02]  /*12440*/  @!P3 LEA.HI.X R11, R27, R4, R47, 0x2, P6 ;  /* 0x000000041b0bb211 */ /* 0x000fe400030f142f */
[----:B----4-:R-:W-:Y:S02]  /*12450*/  @!P2 LEA R8, P6, R28, R0, 0x2 ;  /* 0x000000001c08a211 */ /* 0x010fe400078c10ff */
[----:B------:R-:W-:Y:S01]  /*12460*/  ISETP.GE.AND P4, PT, R32, c[0x0][0x3c8], PT ;  /* 0x0000f20020007a0c */ /* 0x000fe20003f86270 */
[----:B------:R-:W-:Y:S01]  /*12470*/  @!P3 ST.E.64 [R10.64], R106 ;  /* 0x0000006a0a00b985 */ /* 0x000fe2000c101b06 */
[----:B------:R-:W-:-:S05]  /*12480*/  @!P2 LEA.HI.X R9, R28, R4, R48, 0x2, P6 ;  /* 0x000000041c09a211 */ /* 0x000fca00030f1430 */
[----:B------:R-:W-:Y:S01]  /*12490*/  @!P2 ST.E.64 [R8.64], R134 ;  /* 0x000000860800a985 */ /* 0x000fe2000c101b06 */
[----:B------:R-:W-:Y:S02]  /*124a0*/  ISETP.GE.AND P2, PT, R34, c[0x0][0x3c8], PT ;  /* 0x0000f20022007a0c */ /* 0x000fe40003f46270 */
[----:B-1----:R-:W-:-:S04]  /*124b0*/  @!P1 LEA R6, P6, R29, R0, 0x2 ;  /* 0x000000001d069211 */ /* 0x002fc800078c10ff */
[----:B------:R-:W-:Y:S02]  /*124c0*/  @!P1 LEA.HI.X R7, R29, R4, R49, 0x2, P6 ;  /* 0x000000041d079211 */ /* 0x000fe400030f1431 */
[----:B------:R-:W-:-:S03]  /*124d0*/  @!P5 LEA R12, P6, R30, R0, 0x2 ;  /* 0x000000001e0cd211 */ /* 0x000fc600078c10ff */
[----:B------:R1:W-:Y:S01]  /*124e0*/  @!P1 ST.E.64 [R6.64], R110 ;  /* 0x0000006e06009985 */ /* 0x0003e2000c101b06 */
[----:B--2---:R-:W-:Y:S02]  /*124f0*/  @!P0 LEA R2, P3, R31, R0, 0x2 ;  /* 0x000000001f028211 */ /* 0x004fe400078610ff */
[----:B------:R-:W-:Y:S02]  /*12500*/  ISETP.GE.AND P1, PT, R61, c[0x0][0x3c8], PT ;  /* 0x0000f2003d007a0c */ /* 0x000fe40003f26270 */
[-C--:B------:R-:W-:Y:S02]  /*12510*/  @!P0 LEA.HI.X R3, R31, R4.reuse, R51, 0x2, P3 ;  /* 0x000000041f038211 */ /* 0x080fe400018f1433 */
[----:B------:R-:W-:Y:S02]  /*12520*/  ISETP.GE.AND P3, PT, R33, c[0x0][0x3c8], PT ;  /* 0x0000f20021007a0c */ /* 0x000fe40003f66270 */
[----:B------:R-:W-:Y:S01]  /*12530*/  @!P5 LEA.HI.X R13, R30, R4, R50, 0x2, P6 ;  /* 0x000000041e0dd211 */ /* 0x000fe200030f1432 */
[----:B------:R2:W-:Y:S01]  /*12540*/  @!P0 ST.E.64 [R2.64], R62 ;  /* 0x0000003e02008985 */ /* 0x0005e2000c101b06 */
[----:B------:R-:W-:-:S03]  /*12550*/  ISETP.GE.AND P0, PT, R5, c[0x0][0x3c8], PT ;  /* 0x0000f20005007a0c */ /* 0x000fc60003f06270 */
[----:B------:R-:W-:Y:S02]  /*12560*/  @!P5 ST.E.64 [R12.64], R74 ;  /* 0x0000004a0c00d985 */ /* 0x000fe4000c101b06 */
[----:B-1----:R-:W-:-:S04]  /*12570*/  @!P1 LEA R6, P5, R61, R0, 0x2 ;  /* 0x000000003d069211 */ /* 0x002fc800078a10ff */
[----:B------:R-:W-:Y:S02]  /*12580*/  @!P1 LEA.HI.X R7, R61, R4, R54, 0x2, P5 ;  /* 0x000000043d079211 */ /* 0x000fe400028f1436 */
[----:B--2---:R-:W-:-:S04]  /*12590*/  @!P4 LEA R2, P6, R32, R0, 0x2 ;  /* 0x000000002002c211 */ /* 0x004fc800078c10ff */
[----:B------:R-:W-:Y:S02]  /*125a0*/  @!P4 LEA.HI.X R3, R32, R4, R52, 0x2, P6 ;  /* 0x000000042003c211 */ /* 0x000fe400030f1434 */
[----:B------:R-:W-:-:S03]  /*125b0*/  @!P3 LEA R10, P6, R33, R0, 0x2 ;  /* 0x00000000210ab211 */ /* 0x000fc600078c10ff */
[----:B------:R1:W-:Y:S01]  /*125c0*/  @!P4 ST.E.64 [R2.64], R66 ;  /* 0x000000420200c985 */ /* 0x0003e2000c101b06 */
[----:B------:R-:W-:Y:S02]  /*125d0*/  @!P3 LEA.HI.X R11, R33, R4, R53, 0x2, P6 ;  /* 0x00000004210bb211 */ /* 0x000fe400030f1435 */
[----:B------:R-:W-:-:S03]  /*125e0*/  @!P2 LEA R8, P6, R34, R0, 0x2 ;  /* 0x000000002208a211 */ /* 0x000fc600078c10ff */
[----:B------:R2:W-:Y:S01]  /*125f0*/  @!P3 ST.E.64 [R10.64], R82 ;  /* 0x000000520a00b985 */ /* 0x0005e2000c101b06 */
[----:B------:R-:W-:-:S05]  /*12600*/  @!P2 LEA.HI.X R9, R34, R4, R55, 0x2, P6 ;  /* 0x000000042209a211 */ /* 0x000fca00030f1437 */
[----:B------:R2:W-:Y:S04]  /*12610*/  @!P2 ST.E.64 [R8.64], R78 ;  /* 0x0000004e0800a985 */ /* 0x0005e8000c101b06 */
[----:B------:R2:W-:Y:S01]  /*12620*/  @!P1 ST.E.64 [R6.64], R70 ;  /* 0x0000004606009985 */ /* 0x0005e2000c101b06 */
[----:B-1----:R-:W-:-:S04]  /*12630*/  @!P0 LEA R2, P4, R5, R0, 0x2 ;  /* 0x0000000005028211 */ /* 0x002fc800078810ff */
[----:B------:R-:W-:Y:S02]  /*12640*/  @!P0 LEA.HI.X R3, R5, R4, R60, 0x2, P4 ;  /* 0x0000000405038211 */ /* 0x000fe400020f143c */
[----:B------:R-:W-:-:S03]  /*12650*/  IADD3 R5, R224, 0xb8, RZ ;  /* 0x000000b8e0057810 */ /* 0x000fc60007ffe0ff */
[----:B------:R2:W-:Y:S01]  /*12660*/  @!P0 ST.E.64 [R2.64], R58 ;  /* 0x0000003a02008985 */ /* 0x0005e2000c101b06 */
[----:B------:R-:W-:-:S13]  /*12670*/  ISETP.GE.AND P0, PT, R5, c[0x0][0x3c8], PT ;  /* 0x0000f20005007a0c */ /* 0x000fda0003f06270 */
[----:B------:R-:W-:Y:S05]  /*12680*/  @P0 BRA `(.L_x_492) ;  /* 0x00000d0000000947 */ /* 0x000fea0003800000 */
[----:B------:R-:W-:Y:S02]  /*12690*/  IADD3 R60, R224, 0xb8, RZ ;  /* 0x000000b8e03c7810 */ /* 0x000fe40007ffe0ff */
[----:B--2---:R-:W-:Y:S02]  /*126a0*/  LEA R2, P0, R5, R0, 0x2 ;  /* 0x0000000005027211 */ /* 0x004fe400078010ff */
[----:B------:R-:W-:-:S04]  /*126b0*/  SHF.R.S32.HI R60, RZ, 0x1f, R60 ;  /* 0x0000001fff3c7819 */ /* 0x000fc8000001143c */
[----:B------:R-:W-:-:S05]  /*126c0*/  LEA.HI.X R3, R5, R4, R60, 0x2, P0 ;  /* 0x0000000405037211 */ /* 0x000fca00000f143c */
[----:B------:R1:W-:Y:S01]  /*126d0*/  ST.E.64 [R2.64], R56 ;  /* 0x0000003802007985 */ /* 0x0003e2000c101b06 */
[----:B------:R-:W-:Y:S05]  /*126e0*/  BRA `(.L_x_492) ;  /* 0x00000ca000007947 */ /* 0x000fea0003800000 */
.L_x_477:
[----:B------:R-:W-:Y:S01]  /*126f0*/  ISETP.NE.U32.AND P0, PT, RZ, c[0x0][0x508], PT ;  /* 0x00014200ff007a0c */ /* 0x000fe20003f05070 */
[----:B------:R-:W2:Y:S01]  /*12700*/  LDL.LU R6, [R1+0xc] ;  /* 0x00000c0001067983 */ /* 0x000ea20000300800 */
[----:B------:R-:W-:Y:S01]  /*12710*/  ISETP.NE.U32.AND P1, PT, RZ, c[0x0][0x500], PT ;  /* 0x00014000ff007a0c */ /* 0x000fe20003f25070 */
[----:B------:R-:W-:Y:S01]  /*12720*/  IMAD.MOV.U32 R4, RZ, RZ, 0x4 ;  /* 0x00000004ff047424 */ /* 0x000fe200078e00ff */
[----:B------:R-:W-:Y:S01]  /*12730*/  ISETP.NE.AND.EX P0, PT, RZ, c[0x0][0x50c], PT, P0 ;  /* 0x00014300ff007a0c */ /* 0x000fe20003f05300 */
[----:B------:R-:W-:Y:S01]  /*12740*/  IMAD.MOV.U32 R19, RZ, RZ, c[0x0][0x388] ;  /* 0x0000e200ff137624 */ /* 0x000fe200078e00ff */
[----:B------:R-:W-:Y:S01]  /*12750*/  ISETP.NE.AND.EX P1, PT, RZ, c[0x0][0x504], PT, P1 ;  /* 0x00014100ff007a0c */ /* 0x000fe20003f25310 */
[----:B------:R-:W-:Y:S02]  /*12760*/  IMAD.MOV.U32 R0, RZ, RZ, RZ ;  /* 0x000000ffff007224 */ /* 0x000fe400078e00ff */
[----:B------:R-:W-:-:S08]  /*12770*/  IMAD.WIDE R2, R235, R4, c[0x0][0x500] ;  /* 0x00014000eb027625 */ /* 0x000fd000078e0204 */
[----:B-1----:R-:W-:Y:S02]  /*12780*/  @P0 IMAD.WIDE R4, R235, R4, c[0x0][0x508] ;  /* 0x00014200eb040625 */ /* 0x002fe400078e0204 */
[----:B------:R1:W5:Y:S04]  /*12790*/  @P1 LDG.E R0, [R2.64] ;  /* 0x0000000602001981 */ /* 0x000368000c1e1900 */
[----:B------:R1:W5:Y:S01]  /*127a0*/  @P0 LDG.E R19, [R4.64] ;  /* 0x0000000604130981 */ /* 0x000362000c1e1900 */
[----:B--2---:R-:W-:-:S04]  /*127b0*/  ISETP.NE.AND P2, PT, R6, RZ, PT ;  /* 0x000000ff0600720c */ /* 0x004fc80003f45270 */
[----:B------:R-:W-:Y:S01]  /*127c0*/  SEL R17, R6, c[0x0][0x3d4], P2 ;  /* 0x0000f50006117a07 */ /* 0x000fe20001000000 */
[----:B------:R-:W-:Y:S05]  /*127d0*/  @P0 BRA `(.L_x_498) ;  /* 0x0000004000000947 */ /* 0x000fea0003800000 */
[----:B-1----:R-:W-:Y:S05]  /*127e0*/  @!P1 BRA `(.L_x_498) ;  /* 0x0000003000009947 */ /* 0x002fea0003800000 */
[----:B------:R1:W2:Y:S04]  /*127f0*/  LDG.E R4, [R2.64] ;  /* 0x0000000602047981 */ /* 0x0002a8000c1e1900 */
[----:B-1----:R-:W2:Y:S02]  /*12800*/  LDG.E R2, [R2.64+0x4] ;  /* 0x0000040602027981 */ /* 0x002ea4000c1e1900 */
[----:B--2--5:R-:W-:Y:S02]  /*12810*/  IADD3 R19, -R4, R2, RZ ;  /* 0x0000000204137210 */ /* 0x024fe40007ffe1ff */
.L_x_498:
[----:B-1----:R-:W1:Y:S01]  /*12820*/  S2R R3, SR_TID.X ;  /* 0x0000000000037919 */ /* 0x002e620000002100 */
[----:B------:R-:W-:Y:S01]  /*12830*/  SHF.R.S32.HI R2, RZ, 0x1f, R235 ;  /* 0x0000001fff027819 */ /* 0x000fe200000114eb */
[----:B------:R-:W-:Y:S01]  /*12840*/  BSSY B0, `(.L_x_499) ;  /* 0x0000036000007945 */ /* 0x000fe20003800000 */
[----:B-----5:R-:W-:-:S02]  /*12850*/  SHF.R.S32.HI R16, RZ, 0x1f, R0 ;  /* 0x0000001fff107819 */ /* 0x020fc40000011400 */
[----:B------:R-:W-:Y:S02]  /*12860*/  SEL R8, R235, RZ, !P1 ;  /* 0x000000ffeb087207 */ /* 0x000fe40004800000 */
[----:B------:R-:W-:Y:S02]  /*12870*/  SEL R20, R2, RZ, !P1 ;  /* 0x000000ff02147207 */ /* 0x000fe40004800000 */
[----:B-1----:R-:W-:-:S13]  /*12880*/  ISETP.GT.AND P0, PT, R3, 0x7f, PT ;  /* 0x0000007f0300780c */ /* 0x002fda0003f04270 */
[----:B------:R-:W-:Y:S05]  /*12890*/  @P0 BRA `(.L_x_500) ;  /* 0x0000030000000947 */ /* 0x000fea0003800000 */
[----:B------:R-:W-:Y:S01]  /*128a0*/  IMAD R2, R19, c[0x0][0x4e8], RZ ;  /* 0x00013a0013027a24 */ /* 0x000fe200078e02ff */
[----:B------:R-:W-:-:S04]  /*128b0*/  IADD3 R9, R228, R3, RZ ;  /* 0x00000003e4097210 */ /* 0x000fc80007ffe0ff */
[----:B------:R-:W-:-:S13]  /*128c0*/  ISETP.GE.AND P0, PT, R9, R2, PT ;  /* 0x000000020900720c */ /* 0x000fda0003f06270 */
[----:B------:R-:W-:Y:S05]  /*128d0*/  @P0 BRA `(.L_x_500) ;  /* 0x000002c000000947 */ /* 0x000fea0003800000 */
[----:B------:R-:W2:Y:S01]  /*128e0*/  LDL.LU R21, [R1+0x10] ;  /* 0x0000100001157983 */ /* 0x000ea20000300800 */
[----:B------:R-:W-:Y:S01]  /*128f0*/  IMAD.MOV.U32 R2, RZ, RZ, 0x368 ;  /* 0x00000368ff027424 */ /* 0x000fe200078e00ff */
[----:B------:R-:W-:-:S04]  /*12900*/  ISETP.GT.AND P2, PT, R17, 0x1, PT ;  /* 0x000000011100780c */ /* 0x000fc80003f44270 */
[----:B------:R-:W-:-:S04]  /*12910*/  SEL R2, R2, 0x328, P2 ;  /* 0x0000032802027807 */ /* 0x000fc80001000000 */
[----:B------:R1:W3:Y:S08]  /*12920*/  LDC.64 R10, c[0x0][R2+0x170] ;  /* 0x00005c00020a7b82 */ /* 0x0002f00000000a00 */
[----:B------:R1:W4:Y:S08]  /*12930*/  LDC.64 R6, c[0x0][R2+0x168] ;  /* 0x00005a0002067b82 */ /* 0x0003300000000a00 */
[----:B------:R1:W5:Y:S08]  /*12940*/  LDC.64 R14, c[0x0][R2+0x178] ;  /* 0x00005e00020e7b82 */ /* 0x0003700000000a00 */
[----:B------:R1:W2:Y:S02]  /*12950*/  LDC.64 R12, c[0x0][R2+0x160] ;  /* 0x00005800020c7b82 */ /* 0x0002a40000000a00 */
[----:B-1----:R-:W-:-:S02]  /*12960*/  IMAD.MOV.U32 R2, RZ, RZ, c[0x0][0x4e8] ;  /* 0x00013a00ff027624 */ /* 0x002fc400078e00ff */
[-C--:B---3--:R-:W-:Y:S02]  /*12970*/  IMAD R3, R11, R8.reuse, RZ ;  /* 0x000000080b037224 */ /* 0x088fe400078e02ff */
[----:B------:R-:W-:Y:S01]  /*12980*/  IMAD.WIDE.U32 R4, R10, R8, RZ ;  /* 0x000000080a047225 */ /* 0x000fe200078e00ff */
[----:B------:R-:W-:Y:S02]  /*12990*/  ISETP.NE.AND P0, PT, R2, 0x1, PT ;  /* 0x000000010200780c */ /* 0x000fe40003f05270 */
[----:B------:R-:W-:Y:S01]  /*129a0*/  MOV R2, R9 ;  /* 0x0000000900027202 */ /* 0x000fe20000000f00 */
[----:B------:R-:W-:Y:S02]  /*129b0*/  IMAD R10, R10, R20, R3 ;  /* 0x000000140a0a7224 */ /* 0x000fe400078e0203 */
[-C--:B----4-:R-:W-:Y:S02]  /*129c0*/  IMAD R11, R7, R242.reuse, RZ ;  /* 0x000000f2070b7224 */ /* 0x090fe400078e02ff */
[----:B------:R-:W-:-:S04]  /*129d0*/  IMAD.WIDE.U32 R6, R6, R242, RZ ;  /* 0x000000f206067225 */ /* 0x000fc800078e00ff */
[----:B------:R-:W-:Y:S01]  /*129e0*/  IMAD.IADD R11, R7, 0x1, R11 ;  /* 0x00000001070b7824 */ /* 0x000fe200078e020b */
[----:B------:R-:W-:Y:S01]  /*129f0*/  IADD3 R7, R5, R10, RZ ;  /* 0x0000000a05077210 */ /* 0x000fe20007ffe0ff */
[----:B------:R-:W-:-:S05]  /*12a00*/  @P0 IMAD.HI.U32 R18, R9, c[0x0][0x4ec], RZ ;  /* 0x00013b0009120a27 */ /* 0x000fca00078e00ff */
[----:B------:R-:W-:Y:S02]  /*12a10*/  @P0 SHF.R.U32.HI R2, RZ, c[0x0][0x4f0], R18 ;  /* 0x00013c00ff020a19 */ /* 0x000fe40000011612 */
[----:B------:R-:W-:-:S03]  /*12a20*/  IADD3 R18, P1, P0, R4, R6, R0 ;  /* 0x0000000604127210 */ /* 0x000fc6000783e000 */
[----:B------:R-:W-:Y:S01]  /*12a30*/  IMAD.MOV R6, RZ, RZ, -R2 ;  /* 0x000000ffff067224 */ /* 0x000fe200078e0a02 */
[----:B--2---:R-:W-:-:S05]  /*12a40*/  SEL R3, R21, RZ, P2 ;  /* 0x000000ff15037207 */ /* 0x004fca0001000000 */
[-C--:B-----5:R-:W-:Y:S02]  /*12a50*/  IMAD R10, R15, R3.reuse, RZ ;  /* 0x000000030f0a7224 */ /* 0x0a0fe400078e02ff */
[----:B------:R-:W-:-:S04]  /*12a60*/  IMAD.WIDE.U32 R4, R14, R3, RZ ;  /* 0x000000030e047225 */ /* 0x000fc800078e00ff */
[----:B------:R-:W-:Y:S01]  /*12a70*/  IMAD R3, R6, c[0x0][0x4e8], R9 ;  /* 0x00013a0006037a24 */ /* 0x000fe200078e0209 */
[----:B------:R-:W-:Y:S02]  /*12a80*/  IADD3.X R9, R7, R11, R16, P1, P0 ;  /* 0x0000000b07097210 */ /* 0x000fe40000fe0410 */
[----:B------:R-:W-:Y:S02]  /*12a90*/  IADD3 R7, R5, R10, RZ ;  /* 0x0000000a05077210 */ /* 0x000fe40007ffe0ff */
[----:B------:R-:W-:Y:S02]  /*12aa0*/  IADD3 R4, P1, P0, R2, R18, R4 ;  /* 0x0000001202047210 */ /* 0x000fe4000783e004 */
[----:B------:R-:W-:Y:S01]  /*12ab0*/  SHF.R.S32.HI R5, RZ, 0x1f, R2 ;  /* 0x0000001fff057819 */ /* 0x000fe20000011402 */
[----:B------:R-:W-:Y:S01]  /*12ac0*/  IMAD R2, R13, R3, RZ ;  /* 0x000000030d027224 */ /* 0x000fe200078e02ff */
[----:B------:R-:W-:Y:S02]  /*12ad0*/  SHF.R.S32.HI R6, RZ, 0x1f, R3 ;  /* 0x0000001fff067819 */ /* 0x000fe40000011403 */
[----:B------:R-:W-:Y:S01]  /*12ae0*/  IADD3.X R5, R5, R9, R7, P1, P0 ;  /* 0x0000000905057210 */ /* 0x000fe20000fe0407 */
[----:B------:R-:W-:-:S02]  /*12af0*/  IMAD.MOV.U32 R7, RZ, RZ, c[0x0][0x4a8] ;  /* 0x00012a00ff077624 */ /* 0x000fc400078e00ff */
[C---:B------:R-:W-:Y:S02]  /*12b00*/  IMAD R6, R12.reuse, R6, R2 ;  /* 0x000000060c067224 */ /* 0x040fe400078e0202 */
[----:B------:R-:W-:Y:S01]  /*12b10*/  IMAD.WIDE.U32 R2, R12, R3, R4 ;  /* 0x000000030c027225 */ /* 0x000fe200078e0004 */
[----:B------:R-:W-:Y:S02]  /*12b20*/  MOV R5, c[0x0][0x4ac] ;  /* 0x00012b0000057a02 */ /* 0x000fe40000000f00 */
[----:B------:R-:W-:Y:S01]  /*12b30*/  SEL R4, R7, c[0x0][0x450], P2 ;  /* 0x0001140007047a07 */ /* 0x000fe20001000000 */
[----:B------:R-:W-:Y:S01]  /*12b40*/  IMAD.IADD R3, R3, 0x1, R6 ;  /* 0x0000000103037824 */ /* 0x000fe200078e0206 */
[----:B------:R-:W-:Y:S02]  /*12b50*/  SEL R5, R5, c[0x0][0x454], P2 ;  /* 0x0001150005057a07 */ /* 0x000fe40001000000 */
[----:B------:R-:W-:-:S04]  /*12b60*/  LEA R4, P0, R2, R4, 0x2 ;  /* 0x0000000402047211 */ /* 0x000fc800078010ff */
[----:B------:R-:W-:Y:S02]  /*12b70*/  LEA.HI.X R5, R2, R5, R3, 0x2, P0 ;  /* 0x0000000502057211 */ /* 0x000fe400000f1403 */
[----:B------:R-:W-:-:S05]  /*12b80*/  MOV R2, 0xff800000 ;  /* 0xff80000000027802 */ /* 0x000fca0000000f00 */
[----:B------:R1:W-:Y:S02]  /*12b90*/  STG.E [R4.64], R2 ;  /* 0x0000000204007986 */ /* 0x0003e4000c101906 */
.L_x_500:
[----:B------:R-:W-:Y:S05]  /*12ba0*/  BSYNC B0 ;  /* 0x0000000000007941 */ /* 0x000fea0003800000 */
.L_x_499:
[----:B------:R-:W-:-:S13]  /*12bb0*/  ISETP.GT.AND P0, PT, R17, 0x1, PT ;  /* 0x000000011100780c */ /* 0x000fda0003f04270 */
[----:B------:R-:W-:Y:S05]  /*12bc0*/  @P0 BRA `(.L_x_492) ;  /* 0x000007c000000947 */ /* 0x000fea0003800000 */
[----:B-1----:R-:W2:Y:S01]  /*12bd0*/  LDL R5, [R1+0x34] ;  /* 0x0000340001057983 */ /* 0x002ea20000100800 */
[----:B------:R-:W-:Y:S01]  /*12be0*/  MOV R2, c[0x0][0x4e8] ;  /* 0x00013a0000027a02 */ /* 0x000fe20000000f00 */
[----:B------:R-:W-:Y:S02]  /*12bf0*/  IMAD R4, R16, c[0x0][0x3a0], RZ ;  /* 0x0000e80010047a24 */ /* 0x000fe400078e02ff */
[----:B------:R-:W1:Y:S01]  /*12c00*/  S2R R10, SR_TID.X ;  /* 0x00000000000a7919 */ /* 0x000e620000002100 */
[----:B------:R-:W-:Y:S01]  /*12c10*/  ISETP.NE.AND P0, PT, R2, 0x1, PT ;  /* 0x000000010200780c */ /* 0x000fe20003f05270 */
[----:B------:R-:W-:-:S04]  /*12c20*/  IMAD.WIDE.U32 R2, R0, c[0x0][0x3a0], RZ ;  /* 0x0000e80000027a25 */ /* 0x000fc800078e00ff */
[----:B------:R-:W-:-:S05]  /*12c30*/  IMAD R0, R0, c[0x0][0x3a4], R4 ;  /* 0x0000e90000007a24 */ /* 0x000fca00078e0204 */
[----:B------:R-:W-:-:S05]  /*12c40*/  IADD3 R3, R3, R0, RZ ;  /* 0x0000000003037210 */ /* 0x000fca0007ffe0ff */
[----:B------:R-:W-:-:S04]  /*12c50*/  IMAD.WIDE.U32 R2, R242, c[0x0][0x3e8], R2 ;  /* 0x0000fa00f2027a25 */ /* 0x000fc800078e0002 */
[----:B------:R-:W-:-:S04]  /*12c60*/  IMAD R3, R242, c[0x0][0x3ec], R3 ;  /* 0x0000fb00f2037a24 */ /* 0x000fc800078e0203 */
[----:B------:R-:W-:Y:S01]  /*12c70*/  IMAD.WIDE.U32 R2, R8, c[0x0][0x3f0], R2 ;  /* 0x0000fc0008027a25 */ /* 0x000fe200078e0002 */
[----:B-1----:R-:W-:-:S04]  /*12c80*/  SHF.R.S32.HI R9, RZ, 0x1f, R10 ;  /* 0x0000001fff097819 */ /* 0x002fc8000001140a */
[----:B------:R-:W-:-:S04]  /*12c90*/  LEA.HI R9, R9, R10, RZ, 0x3 ;  /* 0x0000000a09097211 */ /* 0x000fc800078f18ff */
[----:B------:R-:W-:-:S04]  /*12ca0*/  SHF.R.S32.HI R9, RZ, 0x3, R9 ;  /* 0x00000003ff097819 */ /* 0x000fc80000011409 */
[-C--:B------:R-:W-:Y:S02]  /*12cb0*/  IADD3 R11, R9, R228.reuse, RZ ;  /* 0x000000e4090b7210 */ /* 0x080fe40007ffe0ff */
[----:B--2---:R-:W-:Y:S01]  /*12cc0*/  IADD3 R4, R5, R228, RZ ;  /* 0x000000e405047210 */ /* 0x004fe20007ffe0ff */
[----:B------:R-:W-:-:S03]  /*12cd0*/  IMAD R5, R20, c[0x0][0x3f0], RZ ;  /* 0x0000fc0014057a24 */ /* 0x000fc600078e02ff */
[----:B------:R-:W-:Y:S01]  /*12ce0*/  MOV R0, R4 ;  /* 0x0000000400007202 */ /* 0x000fe20000000f00 */
[----:B------:R-:W-:-:S04]  /*12cf0*/  @P0 IMAD.HI.U32 R6, R4, c[0x0][0x4ec], RZ ;  /* 0x00013b0004060a27 */ /* 0x000fc800078e00ff */
[----:B------:R-:W-:Y:S01]  /*12d00*/  IMAD R7, R8, c[0x0][0x3f4], R5 ;  /* 0x0000fd0008077a24 */ /* 0x000fe200078e0205 */
[----:B------:R-:W-:-:S04]  /*12d10*/  @P0 SHF.R.U32.HI R0, RZ, c[0x0][0x4f0], R6 ;  /* 0x00013c00ff000a19 */ /* 0x000fc80000011606 */
        /* <DEDUP_REMOVED lines=17> */
.L_x_556:
[----:B------:R-:W-:Y:S05]  /*12e30*/  BRA.DIV ~URZ, `(.L_x_502) ;  /* 0x000022b27f007947 */ /* 0x000fea000b800000 */
[----:B------:R3:W4:Y:S02]  /*12e40*/  SHFL.IDX PT, R0, R12, RZ, 0x181f ;  /* 0x00181fff0c007589 */ /* 0x00072400000e0000 */
.L_x_557:
[----:B------:R-:W-:Y:S01]  /*12e50*/  IMAD R10, R19, c[0x0][0x4e8], RZ ;  /* 0x00013a00130a7a24 */ /* 0x000fe200078e02ff */
[----:B------:R-:W-:Y:S04]  /*12e60*/  BSSY B0, `(.L_x_503) ;  /* 0x0000011000007945 */ /* 0x000fe80003800000 */
[----:B------:R-:W-:-:S13]  /*12e70*/  ISETP.GE.AND P0, PT, R11, R10, PT ;  /* 0x0000000a0b00720c */ /* 0x000fda0003f06270 */
        /* <DEDUP_REMOVED lines=10> */
[----:B------:R2:W-:Y:S01]  /*12f20*/  @!P2 ST.E.128 [R6.64], RZ ;  /* 0x000000ff0600a985 */ /* 0x0005e2000c101d06 */
[-C--:B-----5:R-:W-:Y:S02]  /*12f30*/  @!P1 LEA.HI.X R5, R229, R8.reuse, R14, 0x1, P4 ;  /* 0x00000008e5059211 */ /* 0x0a0fe400020f0c0e */
[----:B---3--:R-:W-:-:S03]  /*12f40*/  @!P0 LEA.HI.X R3, R236, R8, R13, 0x1, P3 ;  /* 0x00000008ec038211 */ /* 0x008fc600018f0c0d */
[----:B------:R2:W-:Y:S04]  /*12f50*/  @!P1 ST.E.128 [R4.64], RZ ;  /* 0x000000ff04009985 */ /* 0x0005e8000c101d06 */
[----:B------:R2:W-:Y:S02]  /*12f60*/  @!P0 ST.E.128 [R2.64], RZ ;  /* 0x000000ff02008985 */ /* 0x0005e4000c101d06 */
.L_x_504:
[----:B------:R-:W-:Y:S05]  /*12f70*/  BSYNC B0 ;  /* 0x0000000000007941 */ /* 0x000fea0003800000 */
.L_x_503:
[----:B------:R-:W-:Y:S05]  /*12f80*/  BRA.DIV ~URZ, `(.L_x_505) ;  /* 0x000021c27f007947 */ /* 0x000fea000b800000 */
[----:B--2---:R2:W1:Y:S04]  /*12f90*/  SHFL.IDX PT, R8, R9, 0x1, 0x181f ;  /* 0x00381f0009087f89 */ /* 0x00446800000e0000 */
[----:B----4-:R2:W4:Y:S02]  /*12fa0*/  SHFL.IDX PT, R0, R12, 0x1, 0x181f ;  /* 0x00381f000c007f89 */ /* 0x01052400000e0000 */
.L_x_558:
        /* <DEDUP_REMOVED lines=13> */
[----:B------:R1:W-:Y:S01]  /*13080*/  @!P2 ST.E.128 [R6.64], RZ ;  /* 0x000000ff0600a985 */ /* 0x0003e2000c101d06 */
[-C--:B-----5:R-:W-:Y:S02]  /*13090*/  @!P1 LEA.HI.X R5, R229, R8.reuse, R14, 0x1, P4 ;  /* 0x00000008e5059211 */ /* 0x0a0fe400020f0c0e */
[----:B--2---:R-:W-:-:S03]  /*130a0*/  @!P0 LEA.HI.X R3, R236, R8, R13, 0x1, P3 ;  /* 0x00000008ec038211 */ /* 0x004fc600018f0c0d */
[----:B------:R1:W-:Y:S04]  /*130b0*/  @!P1 ST.E.128 [R4.64], RZ ;  /* 0x000000ff04009985 */ /* 0x0003e8000c101d06 */
[----:B------:R1:W-:Y:S02]  /*130c0*/  @!P0 ST.E.128 [R2.64], RZ ;  /* 0x000000ff02008985 */ /* 0x0003e4000c101d06 */
.L_x_507:
[----:B------:R-:W-:Y:S05]  /*130d0*/  BSYNC B0 ;  /* 0x0000000000007941 */ /* 0x000fea0003800000 */
.L_x_506:
[----:B------:R-:W-:Y:S05]  /*130e0*/  BRA.DIV ~URZ, `(.L_x_508) ;  /* 0x000021227f007947 */ /* 0x000fea000b800000 */
[----:B-1----:R1:W2:Y:S02]  /*130f0*/  SHFL.IDX PT, R8, R9, 0x2, 0x181f ;  /* 0x00581f0009087f89 */ /* 0x0022a400000e0000 */
.L_x_559:
[----:B------:R-:W-:Y:S05]  /*13100*/  BRA.DIV ~URZ, `(.L_x_509) ;  /* 0x000021727f007947 */ /* 0x000fea000b800000 */
[----:B----4-:R4:W1:Y:S02]  /*13110*/  SHFL.IDX PT, R0, R12, 0x2, 0x181f ;  /* 0x00581f000c007f89 */ /* 0x01086400000e0000 */
.L_x_560:
        /* <DEDUP_REMOVED lines=18> */
.L_x_511:
[----:B------:R-:W-:Y:S05]  /*13240*/  BSYNC B0 ;  /* 0x0000000000007941 */ /* 0x000fea0003800000 */
.L_x_510:
[----:B------:R-:W-:Y:S05]  /*13250*/  BRA.DIV ~URZ, `(.L_x_512) ;  /* 0x000020827f007947 */ /* 0x000fea000b800000 */
[----:B--2---:R2:W3:Y:S04]  /*13260*/  SHFL.IDX PT, R8, R9, 0x3, 0x181f ;  /* 0x00781f0009087f89 */ /* 0x0044e800000e0000 */
[----:B-1----:R2:W1:Y:S02]  /*13270*/  SHFL.IDX PT, R0, R12, 0x3, 0x181f ;  /* 0x00781f000c007f89 */ /* 0x00246400000e0000 */
.L_x_561:
[----:B------:R-:W-:-:S04]  /*13280*/  IADD3 R11, R11, 0x60, RZ ;  /* 0x000000600b0b7810 */ /* 0x000fc80007ffe0ff */
[----:B------:R-:W-:-:S13]  /*13290*/  ISETP.GE.AND P0, PT, R11, R10, PT ;  /* 0x0000000a0b00720c */ /* 0x000fda0003f06270 */
[----:B------:R-:W-:Y:S05]  /*132a0*/  @P0 BRA `(.L_x_492) ;  /* 0x000000e000000947 */ /* 0x000fea0003800000 */
[----:B--234-:R-:W2:Y:S04]  /*132b0*/  LDL R12, [R1+0x4] ;  /* 0x00000400010c7983 */ /* 0x01cea80000100800 */
[----:B------:R-:W3:Y:S01]  /*132c0*/  LDL R9, [R1] ;  /* 0x0000000001097983 */ /* 0x000ee20000100800 */
[----:B------:R-:W-:Y:S02]  /*132d0*/  ISETP.GE.AND P2, PT, R230, c[0x0][0x3c8], PT ;  /* 0x0000f200e6007a0c */ /* 0x000fe40003f46270 */
[----:B------:R-:W-:Y:S02]  /*132e0*/  ISETP.GE.AND P1, PT, R229, c[0x0][0x3c8], PT ;  /* 0x0000f200e5007a0c */ /* 0x000fe40003f26270 */
[----:B------:R-:W-:-:S09]  /*132f0*/  ISETP.GE.AND P0, PT, R236, c[0x0][0x3c8], PT ;  /* 0x0000f200ec007a0c */ /* 0x000fd20003f06270 */
[-C--:B-1----:R-:W-:Y:S02]  /*13300*/  @!P2 LEA R6, P5, R230, R0.reuse, 0x1 ;  /* 0x00000000e606a211 */ /* 0x082fe400078a08ff */
[-C--:B------:R-:W-:Y:S02]  /*13310*/  @!P1 LEA R4, P4, R229, R0.reuse, 0x1 ;  /* 0x00000000e5049211 */ /* 0x080fe400078808ff */
[----:B------:R-:W-:Y:S02]  /*13320*/  @!P0 LEA R2, P3, R236, R0, 0x1 ;  /* 0x00000000ec028211 */ /* 0x000fe400078608ff */
[----:B------:R-:W-:-:S05]  /*13330*/  @!P2 LEA.HI.X R7, R230, R8, R231, 0x1, P5 ;  /* 0x00000008e607a211 */ /* 0x000fca00028f0ce7 */
[----:B------:R1:W-:Y:S01]  /*13340*/  @!P2 ST.E.128 [R6.64], RZ ;  /* 0x000000ff0600a985 */ /* 0x0003e2000c101d06 */
[-C--:B--2---:R-:W-:Y:S02]  /*13350*/  @!P1 LEA.HI.X R5, R229, R8.reuse, R12, 0x1, P4 ;  /* 0x00000008e5059211 */ /* 0x084fe400020f0c0c */
[----:B---3--:R-:W-:-:S03]  /*13360*/  @!P0 LEA.HI.X R3, R236, R8, R9, 0x1, P3 ;  /* 0x00000008ec038211 */ /* 0x008fc600018f0c09 */
[----:B------:R1:W-:Y:S04]  /*13370*/  @!P1 ST.E.128 [R4.64], RZ ;  /* 0x000000ff04009985 */ /* 0x0003e8000c101d06 */
[----:B------:R1:W-:Y:S02]  /*13380*/  @!P0 ST.E.128 [R2.64], RZ ;  /* 0x000000ff02008985 */ /* 0x0003e4000c101d06 */
.L_x_492:
[----:B------:R-:W-:Y:S05]  /*13390*/  BSYNC B1 ;  /* 0x0000000000017941 */ /* 0x000fea0003800000 */
.L_x_476:
[----:B-12-4-:R-:W2:Y:S02]  /*133a0*/  LDL R0, [R1+0x38] ;  /* 0x0000380001007983 */ /* 0x016ea40000100800 */
[----:B--2---:R-:W-:-:S13]  /*133b0*/  ISETP.NE.AND P0, PT, R0, RZ, PT ;  /* 0x000000ff0000720c */ /* 0x004fda0003f05270 */
[----:B------:R-:W-:Y:S01]  /*133c0*/  @P0 WARPSYNC 0xffffffff ;  /* 0xffffffff00000948 */ /* 0x000fe20003800000 */
[----:B------:R-:W-:Y:S06]  /*133d0*/  @P0 BAR.SYNC.DEFER_BLOCKING 0x5, 0x100 ;  /* 0x0144000000000b1d */ /* 0x000fec0000010000 */
[----:B------:R-:W1:Y:S04]  /*133e0*/  @P0 LDS.128 R232, [0x18100] ;  /* 0x01810000ffe80984 */ /* 0x000e680000000c00 */
[----:B------:R-:W-:Y:S06]  /*133f0*/  @P0 BAR.ARV 0x4, 0x100 ;  /* 0x0104000000000b1d */ /* 0x000fec0000002000 */
[----:B------:R-:W-:Y:S05]  /*13400*/  @P0 BRA `(.L_x_513) ;  /* 0x00000f6000000947 */ /* 0x000fea0003800000 */
[----:B------:R-:W2:Y:S01]  /*13410*/  S2R R0, SR_TID.X ;  /* 0x0000000000007919 */ /* 0x000ea20000002100 */
[----:B------:R-:W-:Y:S01]  /*13420*/  IMAD.MOV.U32 R7, RZ, RZ, RZ ;  /* 0x000000ffff077224 */ /* 0x000fe200078e00ff */
[----:B--2---:R-:W-:-:S04]  /*13430*/  LOP3.LUT R14, R0, 0x1f, RZ, 0xc0, !PT ;  /* 0x0000001f000e7812 */ /* 0x004fc800078ec0ff */
[----:B------:R-:W-:Y:S01]  /*13440*/  ISETP.NE.AND P5, PT, R14, 0x1f, PT ;  /* 0x0000001f0e00780c */ /* 0x000fe20003fa5270 */
[----:B------:R-:W-:Y:S10]  /*13450*/  BRA.DIV ~URZ, `(.L_x_514) ;  /* 0x00001f427f007947 */ /* 0x000ff4000b800000 */
[----:B------:R2:W4:Y:S02]  /*13460*/  SHFL.IDX PT, R9, R86, RZ, 0x1f ;  /* 0x00001fff56097589 */ /* 0x00052400000e0000 */
.L_x_562:
[----:B------:R-:W-:Y:S05]  /*13470*/  BRA.DIV ~URZ, `(.L_x_515) ;  /* 0x00001f927f007947 */ /* 0x000fea000b800000 */
[----:B---3--:R3:W2:Y:S02]  /*13480*/  SHFL.IDX PT, R8, R86, 0x1, 0x1f ;  /* 0x00201f0056087f89 */ /* 0x0086a400000e0000 */
.L_x_563:
[----:B-1----:R-:W-:Y:S02]  /*13490*/  IMAD.IADD R0, R235, 0x1, R14 ;  /* 0x00000001eb007824 */ /* 0x002fe400078e020e */
[----:B------:R-:W-:-:S03]  /*134a0*/  IMAD.MOV.U32 R6, RZ, RZ, RZ ;  /* 0x000000ffff067224 */ /* 0x000fc600078e00ff */
[----:B------:R-:W-:-:S13]  /*134b0*/  ISETP.GE.OR P0, PT, R0, c[0x0][0x53c], !P5 ;  /* 0x00014f0000007a0c */ /* 0x000fda0006f06670 */
[----:B------:R-:W-:Y:S01]  /*134c0*/  @!P0 IMAD.MOV.U32 R2, RZ, RZ, 0x4 ;  /* 0x00000004ff028424 */ /* 0x000fe200078e00ff */
[----:B------:R-:W-:-:S03]  /*134d0*/  @!P0 MOV R3, 0x4 ;  /* 0x0000000400038802 */ /* 0x000fc60000000f00 */
[----:B------:R-:W-:-:S04]  /*134e0*/  @!P0 IMAD.WIDE R4, R0, R2, c[0x0][0x580] ;  /* 0x0001600000048625 */ /* 0x000fc800078e0202 */
[----:B------:R-:W-:Y:S01]  /*134f0*/  @!P0 IMAD.WIDE R2, R0, R3, c[0x0][0x578] ;  /* 0x00015e0000028625 */ /* 0x000fe200078e0203 */
[----:B------:R-:W5:Y:S04]  /*13500*/  @!P0 LDG.E R6, [R4.64] ;  /* 0x0000000604068981 */ /* 0x000f68000c1e1900 */
[----:B------:R-:W5:Y:S01]  /*13510*/  @!P0 LDG.E R7, [R2.64] ;  /* 0x0000000602078981 */ /* 0x000f62000c1e1900 */
[C---:B------:R-:W-:Y:S02]  /*13520*/  ISETP.GE.U32.AND P4, PT, R14.reuse, 0x10, PT ;  /* 0x000000100e00780c */ /* 0x040fe40003f86070 */
[C---:B------:R-:W-:Y:S02]  /*13530*/  ISETP.GE.U32.AND P3, PT, R14.reuse, 0x8, PT ;  /* 0x000000080e00780c */ /* 0x040fe40003f66070 */
[----:B------:R-:W-:-:S02]  /*13540*/  ISETP.GE.U32.AND P2, PT, R14, 0x4, PT ;  /* 0x000000040e00780c */ /* 0x000fc40003f46070 */
[C---:B------:R-:W-:Y:S02]  /*13550*/  ISETP.GE.U32.AND P1, PT, R14.reuse, 0x2, PT ;  /* 0x000000020e00780c */ /* 0x040fe40003f26070 */
[----:B------:R-:W-:Y:S02]  /*13560*/  ISETP.NE.AND P0, PT, R14, RZ, PT ;  /* 0x000000ff0e00720c */ /* 0x000fe40003f05270 */
[----:B------:R-:W-:Y:S01]  /*13570*/  MOV R13, RZ ;  /* 0x000000ff000d7202 */ /* 0x000fe20000000f00 */
[----:B-----5:R-:W-:Y:S01]  /*13580*/  IMAD R0, R7, R6, RZ ;  /* 0x0000000607007224 */ /* 0x020fe200078e02ff */
[----:B------:R-:W-:Y:S07]  /*13590*/  BRA.DIV ~URZ, `(.L_x_516) ;  /* 0x00001ee27f007947 */ /* 0x000fee000b800000 */
[----:B------:R1:W3:Y:S02]  /*135a0*/  SHFL.UP PT, R4, R0, 0x1, RZ ;  /* 0x0420000000047989 */ /* 0x0002e400000e00ff */
.L_x_564:
        /* <DEDUP_REMOVED lines=16> */
.L_x_565:
[----:B---3--:R-:W-:Y:S01]  /*136b0*/  IMAD R0, R0, c[0x0][0x538], RZ ;  /* 0x00014e0000007a24 */ /* 0x008fe200078e02ff */
[----:B------:R-:W-:Y:S04]  /*136c0*/  BSSY B1, `(.L_x_518) ;  /* 0x00000c5000017945 */ /* 0x000fe80003800000 */
[----:B--2---:R-:W-:-:S04]  /*136d0*/  IADD3 R8, R0, R8, RZ ;  /* 0x0000000800087210 */ /* 0x004fc80007ffe0ff */
[----:B----4-:R-:W-:-:S13]  /*136e0*/  ISETP.GT.AND P6, PT, R8, R9, PT ;  /* 0x000000090800720c */ /* 0x010fda0003fc4270 */
[----:B------:R-:W-:Y:S05]  /*136f0*/  @P6 BRA `(.L_x_519) ;  /* 0x0000024000006947 */ /* 0x000fea0003800000 */
.L_x_523:
        /* <DEDUP_REMOVED lines=9> */
[----:B-1----:R-:W-:-:S04]  /*13790*/  @!P6 IMAD.WIDE R4, R0, R2, c[0x0][0x580] ;  /* 0x000160000004e625 */ /* 0x002fc800078e0202 */
[----:B------:R-:W-:Y:S01]  /*137a0*/  @!P6 IMAD.WIDE R2, R0, R3, c[0x0][0x578] ;  /* 0x00015e000002e625 */ /* 0x000fe200078e0203 */
[----:B------:R-:W2:Y:S04]  /*137b0*/  @!P6 LDG.E R6, [R4.64] ;  /* 0x000000060406e981 */ /* 0x000ea8000c1e1900 */
[----:B------:R-:W2:Y:S02]  /*137c0*/  @!P6 LDG.E R7, [R2.64] ;  /* 0x000000060207e981 */ /* 0x000ea4000c1e1900 */
[----:B--2---:R-:W-:Y:S01]  /*137d0*/  IMAD R0, R7, R6, RZ ;  /* 0x0000000607007224 */ /* 0x004fe200078e02ff */
[----:B------:R-:W-:Y:S05]  /*137e0*/  BRA.DIV ~URZ, `(.L_x_521) ;  /* 0x00001e727f007947 */ /* 0x000fea000b800000 */
[----:B------:R1:W2:Y:S02]  /*137f0*/  SHFL.UP PT, R2, R0, 0x1, RZ ;  /* 0x0420000000027989 */ /* 0x0002a400000e00ff */
.L_x_566:
        /* <DEDUP_REMOVED lines=16> */
.L_x_567:
[----:B--2---:R-:W-:-:S05]  /*13900*/  IMAD R0, R0, c[0x0][0x538], RZ ;  /* 0x00014e0000007a24 */ /* 0x004fca00078e02ff */
[----:B------:R-:W-:-:S04]  /*13910*/  IADD3 R8, R0, R8, RZ ;  /* 0x0000000800087210 */ /* 0x000fc80007ffe0ff */
[----:B------:R-:W-:-:S13]  /*13920*/  ISETP.GT.AND P6, PT, R8, R9, PT ;  /* 0x000000090800720c */ /* 0x000fda0003fc4270 */
[----:B-1----:R-:W-:Y:S05]  /*13930*/  @!P6 BRA `(.L_x_523) ;  /* 0xfffffdc00000e947 */ /* 0x002fea000383ffff */
.L_x_519:
[----:B------:R-:W-:-:S05]  /*13940*/  IADD3 R11, -R0, R8, RZ ;  /* 0x00000008000b7210 */ /* 0x000fca0007ffe1ff */
[----:B------:R-:W-:-:S05]  /*13950*/  IMAD R0, R4, c[0x0][0x538], R11 ;  /* 0x00014e0004007a24 */ /* 0x000fca00078e020b */
[----:B------:R-:W-:Y:S01]  /*13960*/  ISETP.GT.AND P0, PT, R0, R9, PT ;  /* 0x000000090000720c */ /* 0x000fe20003f04270 */
[----:B------:R-:W-:-:S12]  /*13970*/  BRA.DIV ~URZ, `(.L_x_524) ;  /* 0x00001ed27f007947 */ /* 0x000fd8000b800000 */
[----:B------:R-:W-:-:S04]  /*13980*/  VOTE.ANY R12, PT, !P0 ;  /* 0x00000000000c7806 */ /* 0x000fc800040e0100 */
.L_x_568:
[----:B------:R-:W2:Y:S02]  /*13990*/  POPC R8, R12 ;  /* 0x0000000c00087309 */ /* 0x000ea40000000000 */
[----:B--2---:R-:W-:Y:S01]  /*139a0*/  IADD3 R235, R8, R235, RZ ;  /* 0x000000eb08eb7210 */ /* 0x004fe20007ffe0ff */
[----:B------:R-:W-:Y:S05]  /*139b0*/  BRA.DIV ~URZ, `(.L_x_525) ;  /* 0x00001ee27f007947 */ /* 0x000fea000b800000 */
[----:B------:R2:W3:Y:S04]  /*139c0*/  SHFL.IDX PT, R10, R6, R8, 0x1f ;  /* 0x00001f08060a7589 */ /* 0x0004e800000e0000 */
[----:B------:R2:W4:Y:S02]  /*139d0*/  SHFL.IDX PT, R7, R7, R8, 0x1f ;  /* 0x00001f0807077589 */ /* 0x00052400000e0000 */
.L_x_569:
[----:B------:R-:W-:Y:S01]  /*139e0*/  ISETP.NE.AND P0, PT, R12, RZ, PT ;  /* 0x000000ff0c00720c */ /* 0x000fe20003f05270 */
[----:B------:R-:W-:-:S12]  /*139f0*/  BSSY B0, `(.L_x_526) ;  /* 0x0000005000007945 */ /* 0x000fd80003800000 */
[----:B------:R-:W-:Y:S05]  /*13a00*/  @!P0 BRA `(.L_x_527) ;  /* 0x0000003000008947 */ /* 0x000fea0003800000 */
[----:B------:R-:W-:Y:S01]  /*13a10*/  IADD3 R3, R8, -0x1, RZ ;  /* 0xffffffff08037810 */ /* 0x000fe20007ffe0ff */
[----:B------:R-:W-:Y:S05]  /*13a20*/  BRA.DIV ~URZ, `(.L_x_528) ;  /* 0x00001f427f007947 */ /* 0x000fea000b800000 */
[----:B------:R1:W2:Y:S02]  /*13a30*/  SHFL.IDX PT, R13, R4, R3, 0x1f ;  /* 0x00001f03040d7589 */ /* 0x0002a400000e0000 */
.L_x_527:
[----:B------:R-:W-:Y:S05]  /*13a40*/  BSYNC B0 ;  /* 0x0000000000007941 */ /* 0x000fea0003800000 */
.L_x_526:
[----:B----4-:R-:W-:Y:S01]  /*13a50*/  ISETP.NE.AND P0, PT, R7, 0x1, PT ;  /* 0x000000010700780c */ /* 0x010fe20003f05270 */
[----:B--2---:R-:W-:Y:S01]  /*13a60*/  IMAD R232, R13, c[0x0][0x538], R11 ;  /* 0x00014e000de87a24 */ /* 0x004fe200078e020b */
[----:B------:R-:W-:Y:S04]  /*13a70*/  BSSY B0, `(.L_x_529) ;  /* 0x0000082000007945 */ /* 0x000fe80003800000 */
[----:B------:R-:W-:-:S07]  /*13a80*/  IADD3 R8, -R232, R9, RZ ;  /* 0x00000009e8087210 */ /* 0x000fce0007ffe1ff */
[----:B------:R-:W-:Y:S05]  /*13a90*/  @!P0 BRA `(.L_x_530) ;  /* 0x000003d000008947 */ /* 0x000fea0003800000 */
[-C--:B---3--:R-:W-:Y:S02]  /*13aa0*/  IABS R2, R10.reuse ;  /* 0x0000000a00027213 */ /* 0x088fe40000000000 */
[----:B------:R-:W-:Y:S02]  /*13ab0*/  IABS R9, R10 ;  /* 0x0000000a00097213 */ /* 0x000fe40000000000 */
[----:B------:R-:W2:Y:S08]  /*13ac0*/  I2F.RP R0, R2 ;  /* 0x0000000200007306 */ /* 0x000eb00000209400 */
[----:B--2---:R-:W2:Y:S02]  /*13ad0*/  MUFU.RCP R0, R0 ;  /* 0x0000000000007308 */ /* 0x004ea40000001000 */
[----:B--2---:R-:W-:-:S06]  /*13ae0*/  IADD3 R0, R0, 0xffffffe, RZ ;  /* 0x0ffffffe00007810 */ /* 0x004fcc0007ffe0ff */
[----:B------:R-:W2:Y:S02]  /*13af0*/  F2I.FTZ.U32.TRUNC.NTZ R5, R0 ;  /* 0x0000000000057305 */ /* 0x000ea4000021f000 */
[----:B-12---:R-:W-:Y:S01]  /*13b00*/  IMAD.MOV R3, RZ, RZ, -R5 ;  /* 0x000000ffff037224 */ /* 0x006fe200078e0a05 */
[----:B------:R-:W-:-:S03]  /*13b10*/  IABS R0, R7 ;  /* 0x0000000700007213 */ /* 0x000fc60000000000 */
[----:B------:R-:W-:Y:S01]  /*13b20*/  IMAD.MOV.U32 R4, RZ, RZ, R3 ;  /* 0x000000ffff047224 */ /* 0x000fe200078e0003 */
[----:B------:R-:W-:Y:S01]  /*13b30*/  IABS R3, R8 ;  /* 0x0000000800037213 */ /* 0x000fe20000000000 */
[----:B------:R-:W-:Y:S02]  /*13b40*/  IMAD.MOV.U32 R6, RZ, RZ, R0 ;  /* 0x000000ffff067224 */ /* 0x000fe400078e0000 */
[----:B------:R-:W-:Y:S02]  /*13b50*/  IMAD R0, R4, R2, RZ ;  /* 0x0000000204007224 */ /* 0x000fe400078e02ff */
[----:B------:R-:W-:Y:S01]  /*13b60*/  IMAD.MOV.U32 R4, RZ, RZ, RZ ;  /* 0x000000ffff047224 */ /* 0x000fe200078e00ff */
[----:B------:R-:W1:Y:S03]  /*13b70*/  I2F.RP R11, R6 ;  /* 0x00000006000b7306 */ /* 0x000e660000209400 */
[----:B------:R-:W-:-:S04]  /*13b80*/  IMAD.HI.U32 R5, R5, R0, R4 ;  /* 0x0000000005057227 */ /* 0x000fc800078e0004 */
[----:B------:R-:W-:-:S05]  /*13b90*/  IMAD.MOV R0, RZ, RZ, -R9 ;  /* 0x000000ffff007224 */ /* 0x000fca00078e0a09 */
[----:B------:R-:W-:Y:S01]  /*13ba0*/  MOV R4, R0 ;  /* 0x0000000000047202 */ /* 0x000fe20000000f00 */
[----:B------:R-:W-:-:S04]  /*13bb0*/  IMAD.HI.U32 R0, R5, R3, RZ ;  /* 0x0000000305007227 */ /* 0x000fc800078e00ff */
[----:B------:R-:W-:Y:S02]  /*13bc0*/  IMAD R3, R0, R4, R3 ;  /* 0x0000000400037224 */ /* 0x000fe400078e0203 */
[----:B-1----:R-:W1:Y:S03]  /*13bd0*/  MUFU.RCP R4, R11 ;  /* 0x0000000b00047308 */ /* 0x002e660000001000 */
[----:B------:R-:W-:-:S13]  /*13be0*/  ISETP.GT.U32.AND P1, PT, R2, R3, PT ;  /* 0x000000030200720c */ /* 0x000fda0003f24070 */
[----:B------:R-:W-:Y:S01]  /*13bf0*/  @!P1 IMAD.IADD R3, R3, 0x1, -R2 ;  /* 0x0000000103039824 */ /* 0x000fe200078e0a02 */
[----:B-1----:R-:W-:Y:S02]  /*13c00*/  IADD3 R4, R4, 0xffffffe, RZ ;  /* 0x0ffffffe04047810 */ /* 0x002fe40007ffe0ff */
[----:B------:R-:W-:Y:S02]  /*13c10*/  @!P1 IADD3 R0, R0, 0x1, RZ ;  /* 0x0000000100009810 */ /* 0x000fe40007ffe0ff */
[----:B------:R-:W-:Y:S02]  /*13c20*/  ISETP.GE.U32.AND P2, PT, R3, R2, PT ;  /* 0x000000020300720c */ /* 0x000fe40003f46070 */
[----:B------:R-:W1:Y:S01]  /*13c30*/  F2I.FTZ.U32.TRUNC.NTZ R3, R4 ;  /* 0x0000000400037305 */ /* 0x000e62000021f000 */
[----:B------:R-:W-:Y:S02]  /*13c40*/  LOP3.LUT R2, R8, R10, RZ, 0x3c, !PT ;  /* 0x0000000a08027212 */ /* 0x000fe400078e3cff */
[----:B------:R-:W-:-:S02]  /*13c50*/  ISETP.NE.AND P1, PT, R10, RZ, PT ;  /* 0x000000ff0a00720c */ /* 0x000fc40003f25270 */
[----:B------:R-:W-:-:S06]  /*13c60*/  ISETP.GE.AND P0, PT, R2, RZ, PT ;  /* 0x000000ff0200720c */ /* 0x000fcc0003f06270 */
[----:B------:R-:W-:Y:S01]  /*13c70*/  @P2 IADD3 R0, R0, 0x1, RZ ;  /* 0x0000000100002810 */ /* 0x000fe20007ffe0ff */
[----:B-1----:R-:W-:-:S06]  /*13c80*/  IMAD.MOV R2, RZ, RZ, -R3 ;  /* 0x000000ffff027224 */ /* 0x002fcc00078e0a03 */
[----:B------:R-:W-:Y:S01]  /*13c90*/  @!P0 IMAD.MOV R0, RZ, RZ, -R0 ;  /* 0x000000ffff008224 */ /* 0x000fe200078e0a00 */
[----:B------:R-:W-:Y:S02]  /*13ca0*/  @!P1 LOP3.LUT R0, RZ, R10, RZ, 0x33, !PT ;  /* 0x0000000aff009212 */ /* 0x000fe400078e33ff */
[----:B------:R-:W-:Y:S02]  /*13cb0*/  MOV R4, R2 ;  /* 0x0000000200047202 */ /* 0x000fe40000000f00 */
[----:B------:R-:W-:Y:S02]  /*13cc0*/  IABS R2, R7 ;  /* 0x0000000700027213 */ /* 0x000fe40000000000 */
[----:B------:R-:W-:Y:S01]  /*13cd0*/  IABS R9, R0 ;  /* 0x0000000000097213 */ /* 0x000fe20000000000 */
[----:B------:R-:W-:Y:S02]  /*13ce0*/  IMAD R4, R4, R6, RZ ;  /* 0x0000000604047224 */ /* 0x000fe400078e02ff */
[----:B------:R-:W-:-:S02]  /*13cf0*/  IMAD.MOV R5, RZ, RZ, -R2 ;  /* 0x000000ffff057224 */ /* 0x000fc400078e0a02 */
[----:B------:R-:W-:-:S04]  /*13d00*/  IMAD.MOV.U32 R2, RZ, RZ, RZ ;  /* 0x000000ffff027224 */ /* 0x000fc800078e00ff */
[----:B------:R-:W-:Y:S01]  /*13d10*/  IMAD.HI.U32 R2, R3, R4, R2 ;  /* 0x0000000403027227 */ /* 0x000fe200078e0002 */
[----:B------:R-:W-:-:S03]  /*13d20*/  MOV R4, R5 ;  /* 0x0000000500047202 */ /* 0x000fc60000000f00 */
[----:B------:R-:W-:-:S04]  /*13d30*/  IMAD.MOV.U32 R3, RZ, RZ, R9 ;  /* 0x000000ffff037224 */ /* 0x000fc800078e0009 */
[----:B------:R-:W-:-:S04]  /*13d40*/  IMAD.HI.U32 R2, R2, R3, RZ ;  /* 0x0000000302027227 */ /* 0x000fc800078e00ff */
[----:B------:R-:W-:Y:S01]  /*13d50*/  IMAD R3, R2, R4, R3 ;  /* 0x0000000402037224 */ /* 0x000fe200078e0203 */
[----:B------:R-:W-:-:S04]  /*13d60*/  IADD3 R4, -R0, RZ, RZ ;  /* 0x000000ff00047210 */ /* 0x000fc80007ffe1ff */
        /* <DEDUP_REMOVED lines=12> */
[----:B------:R-:W-:Y:S02]  /*13e30*/  IMAD R0, R7, 0x1000000, R2 ;  /* 0x0100000007007824 */ /* 0x000fe400078e0202 */
[----:B------:R-:W-:Y:S02]  /*13e40*/  IMAD R2, R10, R4, R8 ;  /* 0x000000040a027224 */ /* 0x000fe400078e0208 */
[----:B------:R-:W-:Y:S01]  /*13e50*/  IMAD R234, R3, 0x10000, R0 ;  /* 0x0001000003ea7824 */ /* 0x000fe200078e0200 */
[----:B------:R-:W-:Y:S05]  /*13e60*/  BRA `(.L_x_531) ;  /* 0x0000042000007947 */ /* 0x000fea0003800000 */
.L_x_530:
[----:B------:R-:W-:-:S04]  /*13e70*/  IMAD.MOV.U32 R2, RZ, RZ, 0x4 ;  /* 0x00000004ff027424 */ /* 0x000fc800078e00ff */
[----:B-1----:R-:W-:-:S05]  /*13e80*/  IMAD.WIDE R2, R235, R2, c[0x0][0x590] ;  /* 0x00016400eb027625 */ /* 0x002fca00078e0202 */
[----:B------:R-:W2:Y:S02]  /*13e90*/  LDG.E R4, [R2.64] ;  /* 0x0000000602047981 */ /* 0x000ea4000c1e1900 */
        /* <DEDUP_REMOVED lines=29> */
[----:B------:R-:W-:Y:S02]  /*14070*/  IMAD R9, R4, R2, RZ ;  /* 0x0000000204097224 */ /* 0x000fe400078e02ff */
[----:B------:R-:W-:-:S03]  /*14080*/  IMAD.MOV R2, RZ, RZ, -R2 ;  /* 0x000000ffff027224 */ /* 0x000fc600078e0a02 */
[----:B------:R-:W-:Y:S01]  /*14090*/  IADD3 R0, -R9, c[0x0][0x538], RZ ;  /* 0x00014e0009007a10 */ /* 0x000fe20007ffe1ff */
[----:B------:R-:W-:-:S03]  /*140a0*/  IMAD R6, R7, R2, R8 ;  /* 0x0000000207067224 */ /* 0x000fc600078e0208 */
[----:B------:R-:W-:Y:S02]  /*140b0*/  IMNMX R0, R4, R0, PT ;  /* 0x0000000004007217 */ /* 0x000fe40003800200 */
[----:B------:R-:W-:Y:S02]  /*140c0*/  IABS R2, R6 ;  /* 0x0000000600027213 */ /* 0x000fe40000000000 */
[-C--:B------:R-:W-:Y:S02]  /*140d0*/  IABS R3, R0.reuse ;  /* 0x0000000000037213 */ /* 0x080fe40000000000 */
[----:B------:R-:W-:Y:S02]  /*140e0*/  IABS R11, R0 ;  /* 0x00000000000b7213 */ /* 0x000fe40000000000 */
[----:B------:R-:W1:Y:S01]  /*140f0*/  I2F.RP R4, R3 ;  /* 0x0000000300047306 */ /* 0x000e620000209400 */
[----:B------:R-:W-:Y:S02]  /*14100*/  MOV R7, R2 ;  /* 0x0000000200077202 */ /* 0x000fe40000000f00 */
[----:B------:R-:W-:-:S05]  /*14110*/  IMAD.MOV R2, RZ, RZ, -R11 ;  /* 0x000000ffff027224 */ /* 0x000fca00078e0a0b */
[----:B-1----:R-:W1:Y:S02]  /*14120*/  MUFU.RCP R4, R4 ;  /* 0x0000000400047308 */ /* 0x002e640000001000 */
[----:B-1----:R-:W-:-:S06]  /*14130*/  IADD3 R4, R4, 0xffffffe, RZ ;  /* 0x0ffffffe04047810 */ /* 0x002fcc0007ffe0ff */
[----:B------:R-:W1:Y:S02]  /*14140*/  F2I.FTZ.U32.TRUNC.NTZ R5, R4 ;  /* 0x0000000400057305 */ /* 0x000e64000021f000 */
[----:B-1----:R-:W-:-:S04]  /*14150*/  IMAD.MOV R4, RZ, RZ, -R5 ;  /* 0x000000ffff047224 */ /* 0x002fc800078e0a05 */
[----:B------:R-:W-:Y:S02]  /*14160*/  IMAD R8, R4, R3, RZ ;  /* 0x0000000304087224 */ /* 0x000fe400078e02ff */
[----:B------:R-:W-:-:S04]  /*14170*/  IMAD.MOV.U32 R4, RZ, RZ, RZ ;  /* 0x000000ffff047224 */ /* 0x000fc800078e00ff */
[----:B------:R-:W-:-:S04]  /*14180*/  IMAD.HI.U32 R5, R5, R8, R4 ;  /* 0x0000000805057227 */ /* 0x000fc800078e0004 */
[----:B------:R-:W-:Y:S02]  /*14190*/  IMAD.MOV.U32 R4, RZ, RZ, R2 ;  /* 0x000000ffff047224 */ /* 0x000fe400078e0002 */
[----:B------:R-:W-:-:S04]  /*141a0*/  IMAD.HI.U32 R2, R5, R7, RZ ;  /* 0x0000000705027227 */ /* 0x000fc800078e00ff */
[----:B------:R-:W-:-:S05]  /*141b0*/  IMAD R4, R2, R4, R7 ;  /* 0x0000000402047224 */ /* 0x000fca00078e0207 */
[----:B------:R-:W-:-:S13]  /*141c0*/  ISETP.GT.U32.AND P1, PT, R3, R4, PT ;  /* 0x000000040300720c */ /* 0x000fda0003f24070 */
[-C--:B------:R-:W-:Y:S02]  /*141d0*/  @!P1 IADD3 R4, R4, -R3.reuse, RZ ;  /* 0x8000000304049210 */ /* 0x080fe40007ffe0ff */
[----:B------:R-:W-:Y:S02]  /*141e0*/  @!P1 IADD3 R2, R2, 0x1, RZ ;  /* 0x0000000102029810 */ /* 0x000fe40007ffe0ff */
[----:B------:R-:W-:Y:S02]  /*141f0*/  ISETP.GE.U32.AND P2, PT, R4, R3, PT ;  /* 0x000000030400720c */ /* 0x000fe40003f46070 */
[----:B------:R-:W-:Y:S02]  /*14200*/  LOP3.LUT R3, R6, R0, RZ, 0x3c, !PT ;  /* 0x0000000006037212 */ /* 0x000fe400078e3cff */
[----:B------:R-:W-:Y:S02]  /*14210*/  ISETP.NE.AND P1, PT, R0, RZ, PT ;  /* 0x000000ff0000720c */ /* 0x000fe40003f25270 */
[----:B------:R-:W-:Y:S01]  /*14220*/  ISETP.GE.AND P0, PT, R3, RZ, PT ;  /* 0x000000ff0300720c */ /* 0x000fe20003f06270 */
[----:B------:R-:W-:Y:S01]  /*14230*/  IMAD.MOV R3, RZ, RZ, -R0 ;  /* 0x000000ffff037224 */ /* 0x000fe200078e0a00 */
[----:B------:R-:W-:-:S05]  /*14240*/  IADD3 R6, R9, 0x1000000, R6 ;  /* 0x0100000009067810 */ /* 0x000fca0007ffe006 */
[----:B------:R-:W-:-:S06]  /*14250*/  @P2 IADD3 R2, R2, 0x1, RZ ;  /* 0x0000000102022810 */ /* 0x000fcc0007ffe0ff */
[----:B------:R-:W-:Y:S01]  /*14260*/  @!P0 IMAD.MOV R2, RZ, RZ, -R2 ;  /* 0x000000ffff028224 */ /* 0x000fe200078e0a02 */
[----:B------:R-:W-:-:S05]  /*14270*/  @!P1 LOP3.LUT R2, RZ, R0, RZ, 0x33, !PT ;  /* 0x00000000ff029212 */ /* 0x000fca00078e33ff */
[----:B------:R-:W-:Y:S02]  /*14280*/  IMAD R234, R2, R3, R6 ;  /* 0x0000000302ea7224 */ /* 0x000fe400078e0206 */
.L_x_531:
[----:B------:R-:W-:Y:S05]  /*14290*/  BSYNC B0 ;  /* 0x0000000000007941 */ /* 0x000fea0003800000 */
.L_x_529:
[----:B------:R-:W-:-:S04]  /*142a0*/  LOP3.LUT R2, RZ, R2, RZ, 0x33, !PT ;  /* 0x00000002ff027212 */ /* 0x000fc800078e33ff */
[----:B------:R-:W-:Y:S01]  /*142b0*/  IADD3 R233, R2, R10, RZ ;  /* 0x0000000a02e97210 */ /* 0x000fe20007ffe0ff */
[----:B------:R-:W-:Y:S05]  /*142c0*/  BRA `(.L_x_532) ;  /* 0x0000004000007947 */ /* 0x000fea0003800000 */
.L_x_520:
[----:B------:R-:W-:Y:S01]  /*142d0*/  IMAD.MOV.U32 R232, RZ, RZ, R9 ;  /* 0x000000ffffe87224 */ /* 0x000fe200078e0009 */
[----:B------:R-:W-:Y:S01]  /*142e0*/  MOV R234, RZ ;  /* 0x000000ff00ea7202 */ /* 0x000fe20000000f00 */
[----:B------:R-:W-:Y:S01]  /*142f0*/  IMAD.MOV.U32 R233, RZ, RZ, RZ ;  /* 0x000000ffffe97224 */ /* 0x000fe200078e00ff */
[----:B------:R-:W-:Y:S02]  /*14300*/  MOV R235, c[0x0][0x53c] ;  /* 0x00014f0000eb7a02 */ /* 0x000fe40000000f00 */
.L_x_532:
[----:B------:R-:W-:Y:S05]  /*14310*/  BSYNC B1 ;  /* 0x0000000000017941 */ /* 0x000fea0003800000 */
.L_x_518:
[----:B------:R-:W-:Y:S01]  /*14320*/  WARPSYNC 0xffffffff ;  /* 0xffffffff00007948 */ /* 0x000fe20003800000 */
[----:B------:R-:W-:Y:S01]  /*14330*/  BAR.SYNC.DEFER_BLOCKING 0x4, 0x100 ;  /* 0x0104000000007b1d */ /* 0x000fe20000010000 */
[----:B------:R-:W-:-:S13]  /*14340*/  ISETP.NE.AND P0, PT, R14, RZ, PT ;  /* 0x000000ff0e00720c */ /* 0x000fda0003f05270 */
[----:B------:R2:W-:Y:S04]  /*14350*/  @!P0 STS.128 [0x18100], R232 ;  /* 0x018100e8ff008388 */ /* 0x0005e80000000c00 */
[----:B------:R-:W-:Y:S06]  /*14360*/  BAR.ARV 0x5, 0x100 ;  /* 0x0144000000007b1d */ /* 0x000fec0000002000 */
.L_x_513:
[----:B-1----:R-:W-:-:S13]  /*14370*/  ISETP.GE.AND P0, PT, R235, c[0x0][0x53c], PT ;  /* 0x00014f00eb007a0c */ /* 0x002fda0003f06270 */
[----:B--23--:R-:W-:Y:S01]  /*14380*/  @P0 CALL.REL.NOINC `(.L_x_533) ;  /* 0x0000001000000944 */ /* 0x00cfe20003c00000 */
[----:B------:R-:W-:Y:S05]  /*14390*/  BRA `(.L_x_534) ;  /* 0xfffed57000007947 */ /* 0x000fea000383ffff */
.L_x_533:
[----:B------:R-:W-:Y:S05]  /*143a0*/  EXIT ;  /* 0x000000000000794d */ /* 0x000fea0003800000 */
.L_x_394:
[----:B------:R-:W-:Y:S01]  /*143b0*/  IMAD.MOV.U32 R0, RZ, RZ, R5 ;  /* 0x000000ffff007224 */ /* 0x000fe200078e0005 */
[----:B------:R-:W-:Y:S02]  /*143c0*/  MOV R2, 0x1 ;  /* 0x0000000100027802 */ /* 0x000fe40000000f00 */
[----:B------:R-:W-:Y:S02]  /*143d0*/  MOV R3, 0x143f0 ;  /* 0x000143f000037802 */ /* 0x000fe40000000f00 */
[----:B--2---:R-:W-:Y:S05]  /*143e0*/  CALL.REL.NOINC `($__internal_10_$__cuda_sm70_shflsync_up_p) ;  /* 0x0000168000007944 */ /* 0x004fea0003c00000 */
[----:B------:R-:W-:Y:S01]  /*143f0*/  MOV R0, R4 ;  /* 0x0000000400007202 */ /* 0x000fe20000000f00 */
[----:B------:R-:W-:Y:S05]  /*14400*/  BRA `(.L_x_535) ;  /* 0xfffec03000007947 */ /* 0x000fea000383ffff */
.L_x_395:
[----:B------:R-:W-:Y:S01]  /*14410*/  IMAD.MOV.U32 R0, RZ, RZ, R5 ;  /* 0x000000ffff007224 */ /* 0x000fe200078e0005 */
[----:B------:R-:W-:Y:S02]  /*14420*/  MOV R2, 0x2 ;  /* 0x0000000200027802 */ /* 0x000fe40000000f00 */
[----:B------:R-:W-:Y:S02]  /*14430*/  MOV R3, 0x14450 ;  /* 0x0001445000037802 */ /* 0x000fe40000000f00 */
[----:B--2---:R-:W-:Y:S05]  /*14440*/  CALL.REL.NOINC `($__internal_10_$__cuda_sm70_shflsync_up_p) ;  /* 0x0000162000007944 */ /* 0x004fea0003c00000 */
[----:B------:R-:W-:Y:S01]  /*14450*/  SEL R0, R4, RZ, P4 ;  /* 0x000000ff04007207 */ /* 0x000fe20002000000 */
[----:B------:R-:W-:Y:S01]  /*14460*/  IMAD.MOV.U32 R2, RZ, RZ, 0x4 ;  /* 0x00000004ff027424 */ /* 0x000fe200078e00ff */
[----:B------:R-:W-:-:S03]  /*14470*/  MOV R3, 0x144a0 ;  /* 0x000144a000037802 */ /* 0x000fc60000000f00 */
[----:B------:R-:W-:Y:S02]  /*14480*/  IMAD.IADD R0, R5, 0x1, R0 ;  /* 0x0000000105007824 */ /* 0x000fe400078e0200 */
[----:B------:R-:W-:Y:S05]  /*14490*/  CALL.REL.NOINC `($__internal_10_$__cuda_sm70_shflsync_up_p) ;  /* 0x000015d000007944 */ /* 0x000fea0003c00000 */
        /* <DEDUP_REMOVED lines=13> */
[----:B------:R-:W-:Y:S01]  /*14570*/  IMAD.IADD R4, R0, 0x1, R4 ;  /* 0x0000000100047824 */ /* 0x000fe200078e0204 */
[----:B------:R-:W-:-:S03]  /*14580*/  MOV R0, 0x1f ;  /* 0x0000001f00007802 */ /* 0x000fc60000000f00 */
[----:B------:R-:W-:Y:S02]  /*14590*/  IMAD.MOV.U32 R5, RZ, RZ, R4 ;  /* 0x000000ffff057224 */ /* 0x000fe400078e0004 */
[----:B------:R-:W-:Y:S05]  /*145a0*/  CALL.REL.NOINC `($__internal_9_$__cuda_sm70_shflsync_idx_p) ;  /* 0x0000147000007944 */ /* 0x000fea0003c00000 */
[----:B------:R-:W-:Y:S05]  /*145b0*/  BRA `(.L_x_536) ;  /* 0xfffebf8000007947 */ /* 0x000fea000383ffff */
.L_x_397:
[----:B------:R-:W-:Y:S02]  /*145c0*/  SEL R0, RZ, 0x1, P0 ;  /* 0x00000001ff007807 */ /* 0x000fe40000000000 */
[----:B------:R-:W-:Y:S02]  /*145d0*/  MOV R2, 0x145f0 ;  /* 0x000145f000027802 */ /* 0x000fe40000000f00 */
[----:B--2---:R-:W-:Y:S05]  /*145e0*/  CALL.REL.NOINC `($__internal_11_$__cuda_sm70_votesync_ballot) ;  /* 0x000014f000007944 */ /* 0x004fea0003c00000 */
[----:B------:R-:W-:Y:S01]  /*145f0*/  MOV R10, R0 ;  /* 0x00000000000a7202 */ /* 0x000fe20000000f00 */
[----:B------:R-:W-:Y:S05]  /*14600*/  BRA `(.L_x_537) ;  /* 0xfffebfc000007947 */ /* 0x000fea000383ffff */
.L_x_398:
[----:B------:R-:W-:Y:S01]  /*14610*/  IMAD.MOV.U32 R5, RZ, RZ, R9 ;  /* 0x000000ffff057224 */ /* 0x000fe200078e0009 */
[----:B------:R-:W-:Y:S01]  /*14620*/  MOV R3, R7 ;  /* 0x0000000700037202 */ /* 0x000fe20000000f00 */
[----:B------:R-:W-:Y:S01]  /*14630*/  IMAD.MOV.U32 R0, RZ, RZ, 0x1f ;  /* 0x0000001fff007424 */ /* 0x000fe200078e00ff */
[----:B------:R-:W-:Y:S02]  /*14640*/  MOV R2, 0x14660 ;  /* 0x0001466000027802 */ /* 0x000fe40000000f00 */
[----:B------:R-:W-:Y:S05]  /*14650*/  CALL.REL.NOINC `($__internal_9_$__cuda_sm70_shflsync_idx_p) ;  /* 0x000013c000007944 */ /* 0x000fea0003c00000 */
[----:B------:R-:W-:Y:S01]  /*14660*/  IMAD.MOV.U32 R233, RZ, RZ, R0 ;  /* 0x000000ffffe97224 */ /* 0x000fe200078e0000 */
[----:B------:R-:W-:Y:S01]  /*14670*/  MOV R5, R8 ;  /* 0x0000000800057202 */ /* 0x000fe20000000f00 */
[----:B------:R-:W-:Y:S01]  /*14680*/  IMAD.MOV.U32 R6, RZ, RZ, RZ ;  /* 0x000000ffff067224 */ /* 0x000fe200078e00ff */
[----:B------:R-:W-:Y:S01]  /*14690*/  MOV R3, R7 ;  /* 0x0000000700037202 */ /* 0x000fe20000000f00 */
[----:B------:R-:W-:Y:S01]  /*146a0*/  IMAD.MOV.U32 R0, RZ, RZ, 0x1f ;  /* 0x0000001fff007424 */ /* 0x000fe200078e00ff */
[----:B------:R-:W-:-:S02]  /*146b0*/  MOV R2, 0x146d0 ;  /* 0x000146d000027802 */ /* 0x000fc40000000f00 */
[----:B------:R-:W-:Y:S05]  /*146c0*/  CALL.REL.NOINC `($__internal_9_$__cuda_sm70_shflsync_idx_p) ;  /* 0x0000135000007944 */ /* 0x000fea0003c00000 */
[----:B------:R-:W-:Y:S01]  /*146d0*/  MOV R9, R0 ;  /* 0x0000000000097202 */ /* 0x000fe20000000f00 */
[----:B------:R-:W-:Y:S05]  /*146e0*/  BRA `(.L_x_538) ;  /* 0xfffebf4000007947 */ /* 0x000fea000383ffff */
.L_x_401:
[----:B------:R-:W-:Y:S01]  /*146f0*/  IMAD.MOV.U32 R5, RZ, RZ, R4 ;  /* 0x000000ffff057224 */ /* 0x000fe200078e0004 */
[----:B------:R-:W-:-:S02]  /*14700*/  MOV R0, 0x1f ;  /* 0x0000001f00007802 */ /* 0x000fc40000000f00 */
[----:B------:R-:W-:Y:S02]  /*14710*/  MOV R2, 0x14730 ;  /* 0x0001473000027802 */ /* 0x000fe40000000f00 */
[----:B-123--:R-:W-:Y:S05]  /*14720*/  CALL.REL.NOINC `($__internal_9_$__cuda_sm70_shflsync_idx_p) ;  /* 0x000012f000007944 */ /* 0x00efea0003c00000 */
[----:B------:R-:W-:Y:S01]  /*14730*/  MOV R6, R0 ;  /* 0x0000000000067202 */ /* 0x000fe20000000f00 */
[----:B------:R-:W-:Y:S05]  /*14740*/  BRA `(.L_x_400) ;  /* 0xfffebf4000007947 */ /* 0x000fea000383ffff */
.L_x_420:
[----:B------:R-:W-:Y:S01]  /*14750*/  IMAD.MOV.U32 R5, RZ, RZ, R11 ;  /* 0x000000ffff057224 */ /* 0x000fe200078e000b */
[----:B------:R-:W-:Y:S01]  /*14760*/  MOV R3, RZ ;  /* 0x000000ff00037202 */ /* 0x000fe20000000f00 */
[----:B------:R-:W-:Y:S01]  /*14770*/  IMAD.MOV.U32 R0, RZ, RZ, 0x181f ;  /* 0x0000181fff007424 */ /* 0x000fe200078e00ff */
[----:B------:R-:W-:Y:S02]  /*14780*/  MOV R2, 0x147a0 ;  /* 0x000147a000027802 */ /* 0x000fe40000000f00 */
[----:B------:R-:W-:Y:S05]  /*14790*/  CALL.REL.NOINC `($__internal_9_$__cuda_sm70_shflsync_idx_p) ;  /* 0x0000128000007944 */ /* 0x000fea0003c00000 */
[----:B------:R-:W-:Y:S01]  /*147a0*/  MOV R8, R0 ;  /* 0x0000000000087202 */ /* 0x000fe20000000f00 */
[----:B------:R-:W-:Y:S05]  /*147b0*/  BRA `(.L_x_539) ;  /* 0xfffee42000007947 */ /* 0x000fea000383ffff */
.L_x_421:
[----:B------:R-:W-:Y:S01]  /*147c0*/  IMAD.MOV.U32 R5, RZ, RZ, R12 ;  /* 0x000000ffff057224 */ /* 0x000fe200078e000c */
[----:B------:R-:W-:Y:S01]  /*147d0*/  MOV R3, RZ ;  /* 0x000000ff00037202 */ /* 0x000fe20000000f00 */
[----:B------:R-:W-:Y:S01]  /*147e0*/  IMAD.MOV.U32 R0, RZ, RZ, 0x181f ;  /* 0x0000181fff007424 */ /* 0x000fe200078e00ff */
[----:B------:R-:W-:Y:S02]  /*147f0*/  MOV R2, 0x14810 ;  /* 0x0001481000027802 */ /* 0x000fe40000000f00 */
[----:B-12---:R-:W-:Y:S05]  /*14800*/  CALL.REL.NOINC `($__internal_9_$__cuda_sm70_shflsync_idx_p) ;  /* 0x0000121000007944 */ /* 0x006fea0003c00000 */
[----:B------:R-:W-:Y:S05]  /*14810*/  BRA `(.L_x_540) ;  /* 0xfffee3e000007947 */ /* 0x000fea000383ffff */
.L_x_424:
[----:B--2---:R-:W-:Y:S01]  /*14820*/  IMAD.MOV.U32 R5, RZ, RZ, R11 ;  /* 0x000000ffff057224 */ /* 0x004fe200078e000b */
[----:B------:R-:W-:Y:S01]  /*14830*/  MOV R3, 0x1 ;  /* 0x0000000100037802 */ /* 0x000fe20000000f00 */
[----:B----4-:R-:W-:Y:S01]  /*14840*/  IMAD.MOV.U32 R0, RZ, RZ, 0x181f ;  /* 0x0000181fff007424 */ /* 0x010fe200078e00ff */
[----:B------:R-:W-:-:S02]  /*14850*/  MOV R2, 0x14870 ;  /* 0x0001487000027802 */ /* 0x000fc40000000f00 */
[----:B-1-3--:R-:W-:Y:S05]  /*14860*/  CALL.REL.NOINC `($__internal_9_$__cuda_sm70_shflsync_idx_p) ;  /* 0x000011b000007944 */ /* 0x00afea0003c00000 */
[----:B------:R-:W-:Y:S01]  /*14870*/  IMAD.MOV.U32 R8, RZ, RZ, R0 ;  /* 0x000000ffff087224 */ /* 0x000fe200078e0000 */
[----:B------:R-:W-:Y:S01]  /*14880*/  MOV R3, 0x1 ;  /* 0x0000000100037802 */ /* 0x000fe20000000f00 */
[----:B------:R-:W-:Y:S01]  /*14890*/  IMAD.MOV.U32 R5, RZ, RZ, R12 ;  /* 0x000000ffff057224 */ /* 0x000fe200078e000c */
[----:B------:R-:W-:-:S02]  /*148a0*/  MOV R0, 0x181f ;  /* 0x0000181f00007802 */ /* 0x000fc40000000f00 */
[----:B------:R-:W-:Y:S02]  /*148b0*/  MOV R2, 0x148d0 ;  /* 0x000148d000027802 */ /* 0x000fe40000000f00 */
[----:B------:R-:W-:Y:S05]  /*148c0*/  CALL.REL.NOINC `($__internal_9_$__cuda_sm70_shflsync_idx_p) ;  /* 0x0000115000007944 */ /* 0x000fea0003c00000 */
[----:B------:R-:W-:Y:S05]  /*148d0*/  BRA `(.L_x_541) ;  /* 0xfffee4d000007947 */ /* 0x000fea000383ffff */
.L_x_427:
[----:B-1----:R-:W-:Y:S01]  /*148e0*/  IMAD.MOV.U32 R5, RZ, RZ, R11 ;  /* 0x000000ffff057224 */ /* 0x002fe200078e000b */
[----:B------:R-:W-:Y:S01]  /*148f0*/  MOV R3, 0x2 ;  /* 0x0000000200037802 */ /* 0x000fe20000000f00 */
[----:B----4-:R-:W-:Y:S01]  /*14900*/  IMAD.MOV.U32 R0, RZ, RZ, 0x181f ;  /* 0x0000181fff007424 */ /* 0x010fe200078e00ff */
[----:B------:R-:W-:Y:S02]  /*14910*/  MOV R2, 0x14930 ;  /* 0x0001493000027802 */ /* 0x000fe40000000f00 */
[----:B--23--:R-:W-:Y:S05]  /*14920*/  CALL.REL.NOINC `($__internal_9_$__cuda_sm70_shflsync_idx_p) ;  /* 0x000010f000007944 */ /* 0x00cfea0003c00000 */
[----:B------:R-:W-:Y:S01]  /*14930*/  MOV R8, R0 ;  /* 0x0000000000087202 */ /* 0x000fe20000000f00 */
[----:B------:R-:W-:Y:S05]  /*14940*/  BRA `(.L_x_542) ;  /* 0xfffee60000007947 */ /* 0x000fea000383ffff */
.L_x_428:
[----:B------:R-:W-:Y:S01]  /*14950*/  IMAD.MOV.U32 R5, RZ, RZ, R12 ;  /* 0x000000ffff057224 */ /* 0x000fe200078e000c */
[----:B------:R-:W-:Y:S01]  /*14960*/  MOV R3, 0x2 ;  /* 0x0000000200037802 */ /* 0x000fe20000000f00 */
[----:B----4-:R-:W-:Y:S01]  /*14970*/  IMAD.MOV.U32 R0, RZ, RZ, 0x181f ;  /* 0x0000181fff007424 */ /* 0x010fe200078e00ff */
[----:B------:R-:W-:Y:S02]  /*14980*/  MOV R2, 0x149a0 ;  /* 0x000149a000027802 */ /* 0x000fe40000000f00 */
[----:B-123--:R-:W-:Y:S05]  /*14990*/  CALL.REL.NOINC `($__internal_9_$__cuda_sm70_shflsync_idx_p) ;  /* 0x0000108000007944 */ /* 0x00efea0003c00000 */
[----:B------:R-:W-:Y:S05]  /*149a0*/  BRA `(.L_x_543) ;  /* 0xfffee5c000007947 */ /* 0x000fea000383ffff */
.L_x_431:
[----:B-1----:R-:W-:Y:S01]  /*149b0*/  IMAD.MOV.U32 R5, RZ, RZ, R11 ;  /* 0x000000ffff057224 */ /* 0x002fe200078e000b */
[----:B------:R-:W-:Y:S01]  /*149c0*/  MOV R3, 0x3 ;  /* 0x0000000300037802 */ /* 0x000fe20000000f00 */
[----:B------:R-:W-:Y:S01]  /*149d0*/  IMAD.MOV.U32 R0, RZ, RZ, 0x181f ;  /* 0x0000181fff007424 */ /* 0x000fe200078e00ff */
[----:B------:R-:W-:-:S02]  /*149e0*/  MOV R2, 0x14a00 ;  /* 0x00014a0000027802 */ /* 0x000fc40000000f00 */
[----:B--234-:R-:W-:Y:S05]  /*149f0*/  CALL.REL.NOINC `($__internal_9_$__cuda_sm70_shflsync_idx_p) ;  /* 0x0000102000007944 */ /* 0x01cfea0003c00000 */
[----:B------:R-:W-:Y:S01]  /*14a00*/  IMAD.MOV.U32 R8, RZ, RZ, R0 ;  /* 0x000000ffff087224 */ /* 0x000fe200078e0000 */
[----:B------:R-:W-:Y:S01]  /*14a10*/  MOV R3, 0x3 ;  /* 0x0000000300037802 */ /* 0x000fe20000000f00 */
[----:B------:R-:W-:Y:S01]  /*14a20*/  IMAD.MOV.U32 R5, RZ, RZ, R12 ;  /* 0x000000ffff057224 */ /* 0x000fe200078e000c */
[----:B------:R-:W-:-:S02]  /*14a30*/  MOV R0, 0x181f ;  /* 0x0000181f00007802 */ /* 0x000fc40000000f00 */
[----:B------:R-:W-:Y:S02]  /*14a40*/  MOV R2, 0x14a60 ;  /* 0x00014a6000027802 */ /* 0x000fe40000000f00 */
[----:B------:R-:W-:Y:S05]  /*14a50*/  CALL.REL.NOINC `($__internal_9_$__cuda_sm70_shflsync_idx_p) ;  /* 0x00000fc000007944 */ /* 0x000fea0003c00000 */
[----:B------:R-:W-:Y:S05]  /*14a60*/  BRA `(.L_x_544) ;  /* 0xfffee6b000007947 */ /* 0x000fea000383ffff */
.L_x_472:
[----:B------:R-:W-:Y:S01]  /*14a70*/  IMAD.MOV.U32 R2, RZ, RZ, R222 ;  /* 0x000000ffff027224 */ /* 0x000fe200078e00de */
[----:B------:R-:W-:Y:S02]  /*14a80*/  MOV R5, 0x2 ;  /* 0x0000000200057802 */ /* 0x000fe40000000f00 */
[----:B------:R-:W-:Y:S02]  /*14a90*/  MOV R3, 0x14ab0 ;  /* 0x00014ab000037802 */ /* 0x000fe40000000f00 */
[----:B------:R-:W-:Y:S05]  /*14aa0*/  CALL.REL.NOINC `($__internal_8_$__cuda_sm70_shflsync_bfly_p) ;  /* 0x00000f2000007944 */ /* 0x000fea0003c00000 */
[----:B------:R-:W-:Y:S01]  /*14ab0*/  MOV R0, R5 ;  /* 0x0000000500007202 */ /* 0x000fe20000000f00 */
[----:B------:R-:W-:Y:S05]  /*14ac0*/  BRA `(.L_x_545) ;  /* 0xffffabe000007947 */ /* 0x000fea000383ffff */
.L_x_473:
[----:B------:R-:W-:Y:S01]  /*14ad0*/  IMAD.MOV.U32 R2, RZ, RZ, R0 ;  /* 0x000000ffff027224 */ /* 0x000fe200078e0000 */
[----:B------:R-:W-:Y:S02]  /*14ae0*/  MOV R5, 0x1 ;  /* 0x0000000100057802 */ /* 0x000fe40000000f00 */
[----:B------:R-:W-:Y:S02]  /*14af0*/  MOV R3, 0x14b10 ;  /* 0x00014b1000037802 */ /* 0x000fe40000000f00 */
[----:B-1----:R-:W-:Y:S05]  /*14b00*/  CALL.REL.NOINC `($__internal_8_$__cuda_sm70_shflsync_bfly_p) ;  /* 0x00000ec000007944 */ /* 0x002fea0003c00000 */
[----:B------:R-:W-:Y:S01]  /*14b10*/  FADD.FTZ R0, R0, R5 ;  /* 0x0000000500007221 */ /* 0x000fe20000010000 */
[----:B------:R-:W-:Y:S02]  /*14b20*/  MOV R2, R223 ;  /* 0x000000df00027202 */ /* 0x000fe40000000f00 */
[----:B------:R-:W-:-:S02]  /*14b30*/  MOV R5, 0x2 ;  /* 0x0000000200057802 */ /* 0x000fc40000000f00 */
[----:B------:R-:W-:Y:S02]  /*14b40*/  MOV R3, 0x14b60 ;  /* 0x00014b6000037802 */ /* 0x000fe40000000f00 */
[----:B------:R-:W-:Y:S05]  /*14b50*/  CALL.REL.NOINC `($__internal_8_$__cuda_sm70_shflsync_bfly_p) ;  /* 0x00000e7000007944 */ /* 0x000fea0003c00000 */
[----:B------:R-:W-:Y:S01]  /*14b60*/  FADD.FTZ R4, R223, R5 ;  /* 0x00000005df047221 */ /* 0x000fe20000010000 */
[----:B------:R-:W-:Y:S02]  /*14b70*/  MOV R5, 0x1 ;  /* 0x0000000100057802 */ /* 0x000fe40000000f00 */
[----:B------:R-:W-:Y:S02]  /*14b80*/  MOV R3, 0x14bb0 ;  /* 0x00014bb000037802 */ /* 0x000fe40000000f00 */
[----:B------:R-:W-:Y:S02]  /*14b90*/  MOV R2, R4 ;  /* 0x0000000400027202 */ /* 0x000fe40000000f00 */
[----:B------:R-:W-:Y:S05]  /*14ba0*/  CALL.REL.NOINC `($__internal_8_$__cuda_sm70_shflsync_bfly_p) ;  /* 0x00000e2000007944 */ /* 0x000fea0003c00000 */
[----:B------:R-:W-:Y:S01]  /*14bb0*/  MOV R3, R5 ;  /* 0x0000000500037202 */ /* 0x000fe20000000f00 */
[----:B------:R-:W-:Y:S05]  /*14bc0*/  BRA `(.L_x_546) ;  /* 0xffffab5000007947 */ /* 0x000fea000383ffff */
.L_x_480:
[----:B-1-34-:R-:W-:Y:S01]  /*14bd0*/  IMAD.MOV.U32 R5, RZ, RZ, R12 ;  /* 0x000000ffff057224 */ /* 0x01afe200078e000c */
[----:B------:R-:W-:Y:S01]  /*14be0*/  MOV R3, RZ ;  /* 0x000000ff00037202 */ /* 0x000fe20000000f00 */
[----:B------:R-:W-:Y:S01]  /*14bf0*/  IMAD.MOV.U32 R0, RZ, RZ, 0x181f ;  /* 0x0000181fff007424 */ /* 0x000fe200078e00ff */
[----:B------:R-:W-:Y:S02]  /*14c00*/  MOV R2, 0x14c20 ;  /* 0x00014c2000027802 */ /* 0x000fe40000000f00 */
[----:B------:R-:W-:Y:S05]  /*14c10*/  CALL.REL.NOINC `($__internal_9_$__cuda_sm70_shflsync_idx_p) ;  /* 0x00000e0000007944 */ /* 0x000fea0003c00000 */
[----:B------:R-:W-:Y:S01]  /*14c20*/  MOV R10, R0 ;  /* 0x00000000000a7202 */ /* 0x000fe20000000f00 */
[----:B------:R-:W-:Y:S05]  /*14c30*/  BRA `(.L_x_547) ;  /* 0xffffc30000007947 */ /* 0x000fea000383ffff */
.L_x_481:
[----:B------:R-:W-:Y:S01]  /*14c40*/  IMAD.MOV.U32 R5, RZ, RZ, R13 ;  /* 0x000000ffff057224 */ /* 0x000fe200078e000d */
[----:B------:R-:W-:Y:S01]  /*14c50*/  MOV R3, RZ ;  /* 0x000000ff00037202 */ /* 0x000fe20000000f00 */
[----:B------:R-:W-:Y:S01]  /*14c60*/  IMAD.MOV.U32 R0, RZ, RZ, 0x181f ;  /* 0x0000181fff007424 */ /* 0x000fe200078e00ff */
[----:B------:R-:W-:-:S02]  /*14c70*/  MOV R2, 0x14c90 ;  /* 0x00014c9000027802 */ /* 0x000fc40000000f00 */
[----:B-12---:R-:W-:Y:S05]  /*14c80*/  CALL.REL.NOINC `($__internal_9_$__cuda_sm70_shflsync_idx_p) ;  /* 0x00000d9000007944 */ /* 0x006fea0003c00000 */
[----:B------:R-:W-:Y:S05]  /*14c90*/  BRA `(.L_x_548) ;  /* 0xffffc2c000007947 */ /* 0x000fea000383ffff */
.L_x_484:
[----:B------:R-:W-:Y:S01]  /*14ca0*/  IMAD.MOV.U32 R5, RZ, RZ, R12 ;  /* 0x000000ffff057224 */ /* 0x000fe200078e000c */
[----:B--2---:R-:W-:Y:S01]  /*14cb0*/  MOV R3, 0x1 ;  /* 0x0000000100037802 */ /* 0x004fe20000000f00 */
        /* <DEDUP_REMOVED lines=10> */
.L_x_487:
[----:B------:R-:W-:Y:S01]  /*14d60*/  IMAD.MOV.U32 R5, RZ, RZ, R12 ;  /* 0x000000ffff057224 */ /* 0x000fe200078e000c */
[----:B-1----:R-:W-:Y:S01]  /*14d70*/  MOV R3, 0x2 ;  /* 0x0000000200037802 */ /* 0x002fe20000000f00 */
[----:B----4-:R-:W-:Y:S01]  /*14d80*/  IMAD.MOV.U32 R0, RZ, RZ, 0x181f ;  /* 0x0000181fff007424 */ /* 0x010fe200078e00ff */
[----:B------:R-:W-:Y:S02]  /*14d90*/  MOV R2, 0x14db0 ;  /* 0x00014db000027802 */ /* 0x000fe40000000f00 */
[----:B--23--:R-:W-:Y:S05]  /*14da0*/  CALL.REL.NOINC `($__internal_9_$__cuda_sm70_shflsync_idx_p) ;  /* 0x00000c7000007944 */ /* 0x00cfea0003c00000 */
[----:B------:R-:W-:Y:S01]  /*14db0*/  MOV R10, R0 ;  /* 0x00000000000a7202 */ /* 0x000fe20000000f00 */
[----:B------:R-:W-:Y:S05]  /*14dc0*/  BRA `(.L_x_550) ;  /* 0xffffc43000007947 */ /* 0x000fea000383ffff */
.L_x_488:
[----:B------:R-:W-:Y:S01]  /*14dd0*/  IMAD.MOV.U32 R5, RZ, RZ, R13 ;  /* 0x000000ffff057224 */ /* 0x000fe200078e000d */
[----:B------:R-:W-:Y:S01]  /*14de0*/  MOV R3, 0x2 ;  /* 0x0000000200037802 */ /* 0x000fe20000000f00 */
[----:B----4-:R-:W-:Y:S01]  /*14df0*/  IMAD.MOV.U32 R0, RZ, RZ, 0x181f ;  /* 0x0000181fff007424 */ /* 0x010fe200078e00ff */
[----:B------:R-:W-:Y:S02]  /*14e00*/  MOV R2, 0x14e20 ;  /* 0x00014e2000027802 */ /* 0x000fe40000000f00 */
[----:B-123--:R-:W-:Y:S05]  /*14e10*/  CALL.REL.NOINC `($__internal_9_$__cuda_sm70_shflsync_idx_p) ;  /* 0x00000c0000007944 */ /* 0x00efea0003c00000 */
[----:B------:R-:W-:Y:S05]  /*14e20*/  BRA `(.L_x_551) ;  /* 0xffffc3f000007947 */ /* 0x000fea000383ffff */
.L_x_491:
[----:B------:R-:W-:Y:S01]  /*14e30*/  IMAD.MOV.U32 R5, RZ, RZ, R12 ;  /* 0x000000ffff057224 */ /* 0x000fe200078e000c */
[----:B-1----:R-:W-:Y:S01]  /*14e40*/  MOV R3, 0x3 ;  /* 0x0000000300037802 */ /* 0x002fe20000000f00 */
        /* <DEDUP_REMOVED lines=10> */
.L_x_493:
[----:B------:R-:W-:Y:S01]  /*14ef0*/  IMAD.MOV.U32 R5, RZ, RZ, R12 ;  /* 0x000000ffff057224 */ /* 0x000fe200078e000c */
[----:B------:R-:W-:Y:S01]  /*14f00*/  MOV R3, RZ ;  /* 0x000000ff00037202 */ /* 0x000fe20000000f00 */
[----:B------:R-:W-:Y:S01]  /*14f10*/  IMAD.MOV.U32 R0, RZ, RZ, 0x1c1f ;  /* 0x00001c1fff007424 */ /* 0x000fe200078e00ff */
[----:B------:R-:W-:Y:S02]  /*14f20*/  MOV R2, 0x14f40 ;  /* 0x00014f4000027802 */ /* 0x000fe40000000f00 */
[----:B-1----:R-:W-:Y:S05]  /*14f30*/  CALL.REL.NOINC `($__internal_9_$__cuda_sm70_shflsync_idx_p) ;  /* 0x00000ae000007944 */ /* 0x002fea0003c00000 */
[----:B------:R-:W-:Y:S01]  /*14f40*/  MOV R4, R0 ;  /* 0x0000000000047202 */ /* 0x000fe20000000f00 */
[----:B------:R-:W-:Y:S05]  /*14f50*/  BRA `(.L_x_553) ;  /* 0xffffc76000007947 */ /* 0x000fea000383ffff */
.L_x_494:
[----:B------:R-:W-:Y:S01]  /*14f60*/  IMAD.MOV.U32 R5, RZ, RZ, R14 ;  /* 0x000000ffff057224 */ /* 0x000fe200078e000e */
[----:B------:R-:W-:Y:S01]  /*14f70*/  MOV R3, RZ ;  /* 0x000000ff00037202 */ /* 0x000fe20000000f00 */
[----:B------:R-:W-:Y:S01]  /*14f80*/  IMAD.MOV.U32 R0, RZ, RZ, 0x1c1f ;  /* 0x00001c1fff007424 */ /* 0x000fe200078e00ff */
[----:B------:R-:W-:Y:S02]  /*14f90*/  MOV R2, 0x14fb0 ;  /* 0x00014fb000027802 */ /* 0x000fe40000000f00 */
[----:B-123--:R-:W-:Y:S05]  /*14fa0*/  CALL.REL.NOINC `($__internal_9_$__cuda_sm70_shflsync_idx_p) ;  /* 0x00000a7000007944 */ /* 0x00efea0003c00000 */
[----:B------:R-:W-:Y:S05]  /*14fb0*/  BRA `(.L_x_554) ;  /* 0xffffc72000007947 */ /* 0x000fea000383ffff */
.L_x_497:
[----:B------:R-:W-:Y:S01]  /*14fc0*/  IMAD.MOV.U32 R5, RZ, RZ, R12 ;  /* 0x000000ffff057224 */ /* 0x000fe200078e000c */
[----:B---3--:R-:W-:Y:S01]  /*14fd0*/  MOV R3, 0x1 ;  /* 0x0000000100037802 */ /* 0x008fe20000000f00 */
[----:B------:R-:W-:Y:S01]  /*14fe0*/  IMAD.MOV.U32 R0, RZ, RZ, 0x1c1f ;  /* 0x00001c1fff007424 */ /* 0x000fe200078e00ff */
[----:B------:R-:W-:-:S02]  /*14ff0*/  MOV R2, 0x15010 ;  /* 0x0001501000027802 */ /* 0x000fc40000000f00 */
[----:B--2-4-:R-:W-:Y:S05]  /*15000*/  CALL.REL.NOINC `($__internal_9_$__cuda_sm70_shflsync_idx_p) ;  /* 0x00000a1000007944 */ /* 0x014fea0003c00000 */
[----:B------:R-:W-:Y:S01]  /*15010*/  IMAD.MOV.U32 R4, RZ, RZ, R0 ;  /* 0x000000ffff047224 */ /* 0x000fe200078e0000 */
[----:B------:R-:W-:Y:S01]  /*15020*/  MOV R3, 0x1 ;  /* 0x0000000100037802 */ /* 0x000fe20000000f00 */
[----:B------:R-:W-:Y:S01]  /*15030*/  IMAD.MOV.U32 R5, RZ, RZ, R14 ;  /* 0x000000ffff057224 */ /* 0x000fe200078e000e */
[----:B------:R-:W-:-:S02]  /*15040*/  MOV R0, 0x1c1f ;  /* 0x00001c1f00007802 */ /* 0x000fc40000000f00 */
[----:B------:R-:W-:Y:S02]  /*15050*/  MOV R2, 0x15070 ;  /* 0x0001507000027802 */ /* 0x000fe40000000f00 */
[----:B------:R-:W-:Y:S05]  /*15060*/  CALL.REL.NOINC `($__internal_9_$__cuda_sm70_shflsync_idx_p) ;  /* 0x000009b000007944 */ /* 0x000fea0003c00000 */
[----:B------:R-:W-:Y:S05]  /*15070*/  BRA `(.L_x_555) ;  /* 0xffffcfd000007947 */ /* 0x000fea000383ffff */
.L_x_501:
[----:B------:R-:W-:Y:S01]  /*15080*/  IMAD.MOV.U32 R5, RZ, RZ, R9 ;  /* 0x000000ffff057224 */ /* 0x000fe200078e0009 */
[----:B------:R-:W-:Y:S01]  /*15090*/  MOV R3, RZ ;  /* 0x000000ff00037202 */ /* 0x000fe20000000f00 */
[----:B------:R-:W-:Y:S01]  /*150a0*/  IMAD.MOV.U32 R0, RZ, RZ, 0x181f ;  /* 0x0000181fff007424 */ /* 0x000fe200078e00ff */
[----:B------:R-:W-:Y:S02]  /*150b0*/  MOV R2, 0x150d0 ;  /* 0x000150d000027802 */ /* 0x000fe40000000f00 */
[----:B------:R-:W-:Y:S05]  /*150c0*/  CALL.REL.NOINC `($__internal_9_$__cuda_sm70_shflsync_idx_p) ;  /* 0x0000095000007944 */ /* 0x000fea0003c00000 */
[----:B------:R-:W-:Y:S01]  /*150d0*/  MOV R8, R0 ;  /* 0x0000000000087202 */ /* 0x000fe20000000f00 */
[----:B------:R-:W-:Y:S05]  /*150e0*/  BRA `(.L_x_556) ;  /* 0xffffdd4000007947 */ /* 0x000fea000383ffff */
.L_x_502:
[----:B------:R-:W-:Y:S01]  /*150f0*/  IMAD.MOV.U32 R5, RZ, RZ, R12 ;  /* 0x000000ffff057224 */ /* 0x000fe200078e000c */
[----:B------:R-:W-:Y:S01]  /*15100*/  MOV R3, RZ ;  /* 0x000000ff00037202 */ /* 0x000fe20000000f00 */
[----:B------:R-:W-:Y:S01]  /*15110*/  IMAD.MOV.U32 R0, RZ, RZ, 0x181f ;  /* 0x0000181fff007424 */ /* 0x000fe200078e00ff */
[----:B------:R-:W-:Y:S02]  /*15120*/  MOV R2, 0x15140 ;  /* 0x0001514000027802 */ /* 0x000fe40000000f00 */
[----:B-12---:R-:W-:Y:S05]  /*15130*/  CALL.REL.NOINC `($__internal_9_$__cuda_sm70_shflsync_idx_p) ;  /* 0x000008e000007944 */ /* 0x006fea0003c00000 */
[----:B------:R-:W-:Y:S05]  /*15140*/  BRA `(.L_x_557) ;  /* 0xffffdd0000007947 */ /* 0x000fea000383ffff */
.L_x_505:
        /* <DEDUP_REMOVED lines=12> */
.L_x_508:
[----:B-1----:R-:W-:Y:S01]  /*15210*/  IMAD.MOV.U32 R5, RZ, RZ, R9 ;  /* 0x000000ffff057224 */ /* 0x002fe200078e0009 */
[----:B------:R-:W-:Y:S01]  /*15220*/  MOV R3, 0x2 ;  /* 0x0000000200037802 */ /* 0x000fe20000000f00 */
[----:B----4-:R-:W-:Y:S01]  /*15230*/  IMAD.MOV.U32 R0, RZ, RZ, 0x181f ;  /* 0x0000181fff007424 */ /* 0x010fe200078e00ff */
[----:B------:R-:W-:Y:S02]  /*15240*/  MOV R2, 0x15260 ;  /* 0x0001526000027802 */ /* 0x000fe40000000f00 */
[----:B--23--:R-:W-:Y:S05]  /*15250*/  CALL.REL.NOINC `($__internal_9_$__cuda_sm70_shflsync_idx_p) ;  /* 0x000007c000007944 */ /* 0x00cfea0003c00000 */
[----:B------:R-:W-:Y:S01]  /*15260*/  MOV R8, R0 ;  /* 0x0000000000087202 */ /* 0x000fe20000000f00 */
[----:B------:R-:W-:Y:S05]  /*15270*/  BRA `(.L_x_559) ;  /* 0xffffde8000007947 */ /* 0x000fea000383ffff */
.L_x_509:
[----:B------:R-:W-:Y:S01]  /*15280*/  IMAD.MOV.U32 R5, RZ, RZ, R12 ;  /* 0x000000ffff057224 */ /* 0x000fe200078e000c */
[----:B------:R-:W-:Y:S01]  /*15290*/  MOV R3, 0x2 ;  /* 0x0000000200037802 */ /* 0x000fe20000000f00 */
[----:B----4-:R-:W-:Y:S01]  /*152a0*/  IMAD.MOV.U32 R0, RZ, RZ, 0x181f ;  /* 0x0000181fff007424 */ /* 0x010fe200078e00ff */
[----:B------:R-:W-:Y:S02]  /*152b0*/  MOV R2, 0x152d0 ;  /* 0x000152d000027802 */ /* 0x000fe40000000f00 */
[----:B-123--:R-:W-:Y:S05]  /*152c0*/  CALL.REL.NOINC `($__internal_9_$__cuda_sm70_shflsync_idx_p) ;  /* 0x0000075000007944 */ /* 0x00efea0003c00000 */
[----:B------:R-:W-:Y:S05]  /*152d0*/  BRA `(.L_x_560) ;  /* 0xffffde4000007947 */ /* 0x000fea000383ffff */
.L_x_512:
        /* <DEDUP_REMOVED lines=12> */
.L_x_514:
[----:B---3--:R-:W-:Y:S01]  /*153a0*/  IMAD.MOV.U32 R5, RZ, RZ, R86 ;  /* 0x000000ffff057224 */ /* 0x008fe200078e0056 */
[----:B------:R-:W-:Y:S01]  /*153b0*/  MOV R3, RZ ;  /* 0x000000ff00037202 */ /* 0x000fe20000000f00 */
[----:B------:R-:W-:Y:S01]  /*153c0*/  IMAD.MOV.U32 R0, RZ, RZ, 0x1f ;  /* 0x0000001fff007424 */ /* 0x000fe200078e00ff */
[----:B------:R-:W-:Y:S02]  /*153d0*/  MOV R2, 0x153f0 ;  /* 0x000153f000027802 */ /* 0x000fe40000000f00 */
[----:B-1----:R-:W-:Y:S05]  /*153e0*/  CALL.REL.NOINC `($__internal_9_$__cuda_sm70_shflsync_idx_p) ;  /* 0x0000063000007944 */ /* 0x002fea0003c00000 */
[----:B------:R-:W-:Y:S01]  /*153f0*/  MOV R9, R0 ;  /* 0x0000000000097202 */ /* 0x000fe20000000f00 */
[----:B------:R-:W-:Y:S05]  /*15400*/  BRA `(.L_x_562) ;  /* 0xffffe06000007947 */ /* 0x000fea000383ffff */
.L_x_515:
[----:B---3--:R-:W-:Y:S01]  /*15410*/  IMAD.MOV.U32 R5, RZ, RZ, R86 ;  /* 0x000000ffff057224 */ /* 0x008fe200078e0056 */
[----:B------:R-:W-:Y:S01]  /*15420*/  MOV R3, 0x1 ;  /* 0x0000000100037802 */ /* 0x000fe20000000f00 */
[----:B------:R-:W-:Y:S01]  /*15430*/  IMAD.MOV.U32 R0, RZ, RZ, 0x1f ;  /* 0x0000001fff007424 */ /* 0x000fe200078e00ff */
[----:B------:R-:W-:Y:S02]  /*15440*/  MOV R2, 0x15460 ;  /* 0x0001546000027802 */ /* 0x000fe40000000f00 */
[----:B-12-4-:R-:W-:Y:S05]  /*15450*/  CALL.REL.NOINC `($__internal_9_$__cuda_sm70_shflsync_idx_p) ;  /* 0x000005c000007944 */ /* 0x016fea0003c00000 */
[----:B------:R-:W-:Y:S01]  /*15460*/  MOV R8, R0 ;  /* 0x0000000000087202 */ /* 0x000fe20000000f00 */
[----:B------:R-:W-:Y:S05]  /*15470*/  BRA `(.L_x_563) ;  /* 0xffffe01000007947 */ /* 0x000fea000383ffff */
.L_x_516:
[----:B------:R-:W-:Y:S02]  /*15480*/  MOV R2, 0x1 ;  /* 0x0000000100027802 */ /* 0x000fe40000000f00 */
[----:B------:R-:W-:-:S02]  /*15490*/  MOV R3, 0x154b0 ;  /* 0x000154b000037802 */ /* 0x000fc40000000f00 */
[----:B--234-:R-:W-:Y:S05]  /*154a0*/  CALL.REL.NOINC `($__internal_10_$__cuda_sm70_shflsync_up_p) ;  /* 0x000005c000007944 */ /* 0x01cfea0003c00000 */
[----:B------:R-:W-:Y:S05]  /*154b0*/  BRA `(.L_x_564) ;  /* 0xffffe0f000007947 */ /* 0x000fea000383ffff */
.L_x_517:
[----:B------:R-:W-:Y:S02]  /*154c0*/  MOV R2, 0x2 ;  /* 0x0000000200027802 */ /* 0x000fe40000000f00 */
[----:B------:R-:W-:-:S02]  /*154d0*/  MOV R3, 0x154f0 ;  /* 0x000154f000037802 */ /* 0x000fc40000000f00 */
[----:B--2-4-:R-:W-:Y:S05]  /*154e0*/  CALL.REL.NOINC `($__internal_10_$__cuda_sm70_shflsync_up_p) ;  /* 0x0000058000007944 */ /* 0x014fea0003c00000 */
[----:B------:R-:W-:Y:S01]  /*154f0*/  SEL R3, R4, RZ, P1 ;  /* 0x000000ff04037207 */ /* 0x000fe20000800000 */
[----:B------:R-:W-:-:S04]  /*15500*/  IMAD.MOV.U32 R2, RZ, RZ, 0x4 ;  /* 0x00000004ff027424 */ /* 0x000fc800078e00ff */
[----:B------:R-:W-:Y:S01]  /*15510*/  IMAD.IADD R0, R0, 0x1, R3 ;  /* 0x0000000100007824 */ /* 0x000fe200078e0203 */
[----:B------:R-:W-:Y:S02]  /*15520*/  MOV R3, 0x15540 ;  /* 0x0001554000037802 */ /* 0x000fe40000000f00 */
        /* <DEDUP_REMOVED lines=19> */
.L_x_521:
[----:B------:R-:W-:Y:S02]  /*15660*/  MOV R2, 0x1 ;  /* 0x0000000100027802 */ /* 0x000fe40000000f00 */
[----:B------:R-:W-:Y:S02]  /*15670*/  MOV R3, 0x15690 ;  /* 0x0001569000037802 */ /* 0x000fe40000000f00 */
[----:B------:R-:W-:Y:S05]  /*15680*/  CALL.REL.NOINC `($__internal_10_$__cuda_sm70_shflsync_up_p) ;  /* 0x000003e000007944 */ /* 0x000fea0003c00000 */
[----:B------:R-:W-:Y:S01]  /*15690*/  MOV R2, R4 ;  /* 0x0000000400027202 */ /* 0x000fe20000000f00 */
[----:B------:R-:W-:Y:S05]  /*156a0*/  BRA `(.L_x_566) ;  /* 0xffffe15000007947 */ /* 0x000fea000383ffff */
.L_x_522:
[----:B------:R-:W-:Y:S02]  /*156b0*/  MOV R2, 0x2 ;  /* 0x0000000200027802 */ /* 0x000fe40000000f00 */
        /* <DEDUP_REMOVED lines=25> */
.L_x_524:
[----:B------:R-:W-:Y:S02]  /*15850*/  SEL R0, RZ, 0x1, P0 ;  /* 0x00000001ff007807 */ /* 0x000fe40000000000 */
[----:B------:R-:W-:Y:S02]  /*15860*/  MOV R2, 0x15880 ;  /* 0x0001588000027802 */ /* 0x000fe40000000f00 */
[----:B-1----:R-:W-:Y:S05]  /*15870*/  CALL.REL.NOINC `($__internal_11_$__cuda_sm70_votesync_ballot) ;  /* 0x0000026000007944 */ /* 0x002fea0003c00000 */
[----:B------:R-:W-:Y:S01]  /*15880*/  MOV R12, R0 ;  /* 0x00000000000c7202 */ /* 0x000fe20000000f00 */
[----:B------:R-:W-:Y:S05]  /*15890*/  BRA `(.L_x_568) ;  /* 0xffffe0f000007947 */ /* 0x000fea000383ffff */
.L_x_525:
[----:B------:R-:W-:Y:S01]  /*158a0*/  IMAD.MOV.U32 R5, RZ, RZ, R6 ;  /* 0x000000ffff057224 */ /* 0x000fe200078e0006 */
[----:B------:R-:W-:Y:S01]  /*158b0*/  MOV R3, R8 ;  /* 0x0000000800037202 */ /* 0x000fe20000000f00 */
[----:B------:R-:W-:Y:S01]  /*158c0*/  IMAD.MOV.U32 R0, RZ, RZ, 0x1f ;  /* 0x0000001fff007424 */ /* 0x000fe200078e00ff */
[----:B------:R-:W-:Y:S02]  /*158d0*/  MOV R2, 0x158f0 ;  /* 0x000158f000027802 */ /* 0x000fe40000000f00 */
[----:B-1----:R-:W-:Y:S05]  /*158e0*/  CALL.REL.NOINC `($__internal_9_$__cuda_sm70_shflsync_idx_p) ;  /* 0x0000013000007944 */ /* 0x002fea0003c00000 */
[----:B------:R-:W-:Y:S01]  /*158f0*/  IMAD.MOV.U32 R10, RZ, RZ, R0 ;  /* 0x000000ffff0a7224 */ /* 0x000fe200078e0000 */
[----:B------:R-:W-:Y:S01]  /*15900*/  MOV R3, R8 ;  /* 0x0000000800037202 */ /* 0x000fe20000000f00 */
[----:B------:R-:W-:Y:S01]  /*15910*/  IMAD.MOV.U32 R5, RZ, RZ, R7 ;  /* 0x000000ffff057224 */ /* 0x000fe200078e0007 */
[----:B------:R-:W-:Y:S02]  /*15920*/  MOV R0, 0x1f ;  /* 0x0000001f00007802 */ /* 0x000fe40000000f00 */
[----:B------:R-:W-:-:S02]  /*15930*/  MOV R2, 0x15950 ;  /* 0x0001595000027802 */ /* 0x000fc40000000f00 */
[----:B------:R-:W-:Y:S05]  /*15940*/  CALL.REL.NOINC `($__internal_9_$__cuda_sm70_shflsync_idx_p) ;  /* 0x000000d000007944 */ /* 0x000fea0003c00000 */
[----:B------:R-:W-:Y:S01]  /*15950*/  MOV R7, R0 ;  /* 0x0000000000077202 */ /* 0x000fe20000000f00 */
[----:B------:R-:W-:Y:S05]  /*15960*/  BRA `(.L_x_569) ;  /* 0xffffe07000007947 */ /* 0x000fea000383ffff */
.L_x_528:
[----:B------:R-:W-:Y:S01]  /*15970*/  IMAD.MOV.U32 R5, RZ, RZ, R4 ;  /* 0x000000ffff057224 */ /* 0x000fe200078e0004 */
[----:B------:R-:W-:-:S02]  /*15980*/  MOV R0, 0x1f ;  /* 0x0000001f00007802 */ /* 0x000fc40000000f00 */
[----:B------:R-:W-:Y:S02]  /*15990*/  MOV R2, 0x159b0 ;  /* 0x000159b000027802 */ /* 0x000fe40000000f00 */
[----:B-1234-:R-:W-:Y:S05]  /*159a0*/  CALL.REL.NOINC `($__internal_9_$__cuda_sm70_shflsync_idx_p) ;  /* 0x0000007000007944 */ /* 0x01efea0003c00000 */
[----:B------:R-:W-:Y:S01]  /*159b0*/  MOV R13, R0 ;  /* 0x00000000000d7202 */ /* 0x000fe20000000f00 */
[----:B------:R-:W-:Y:S05]  /*159c0*/  BRA `(.L_x_527) ;  /* 0xffffe07000007947 */ /* 0x000fea000383ffff */
        .weak           $__internal_8_$__cuda_sm70_shflsync_bfly_p
        .type           $__internal_8_$__cuda_sm70_shflsync_bfly_p,@function
        .size           $__internal_8_$__cuda_sm70_shflsync_bfly_p,($__internal_9_$__cuda_sm70_shflsync_idx_p - $__internal_8_$__cuda_sm70_shflsync_bfly_p)
$__internal_8_$__cuda_sm70_shflsync_bfly_p:
[----:B------:R-:W-:Y:S04]  /*159d0*/  WARPSYNC R6 ;  /* 0x0000000600007348 */ /* 0x000fe80003800000 */
[----:B------:R1:W2:Y:S02]  /*159e0*/  SHFL.BFLY PT, R5, R2, R5, R7 ;  /* 0x0c00000502057389 */ /* 0x0002a400000e0007 */
[----:B-1----:R-:W-:Y:S02]  /*159f0*/  MOV R2, R3 ;  /* 0x0000000300027202 */ /* 0x002fe40000000f00 */
[----:B------:R-:W-:-:S04]  /*15a00*/  MOV R3, 0x0 ;  /* 0x0000000000037802 */ /* 0x000fc80000000f00 */
[----:B--2---:R-:W-:Y:S05]  /*15a10*/  RET.REL.NODEC R2 `(_ZN7cutlass13device_kernelIN5flash19enable_sm80_to_sm89INS1_16FlashAttnFwdSm80INS1_25CollectiveMainloopFwdSm80ILi8ELi1ELb0EN4cute5tupleIJNS5_1CILi128EEENS7_ILi64EEENS7_ILi192EEEEEELi192ENS_6half_tEfNS_4arch4Sm80ELb0ELb1ELb0ELb1ELb0ELb0ELb1ELb1EEENS1_21CollectiveEpilogueFwdINS6_IJS8_SA_S9_EEENS6_IJNS7_ILi1EEESI_SI_EEESC_SE_Li256ELb1ELb1ELb1ELb0EEENS1_36VarlenDynamicPersistentTileSchedulerILi128ELi64ELi256ELi256ELb1ELb1ELb0ELb1ELb0ELb1EEEEEEEEEvNT_6ParamsE) ;  /* 0xfffea5e002007950 */ /* 0x004fea0003c3ffff */
        .weak           $__internal_9_$__cuda_sm70_shflsync_idx_p
        .type           $__internal_9_$__cuda_sm70_shflsync_idx_p,@function
        .size           $__internal_9_$__cuda_sm70_shflsync_idx_p,($__internal_10_$__cuda_sm70_shflsync_up_p - $__internal_9_$__cuda_sm70_shflsync_idx_p)
$__internal_9_$__cuda_sm70_shflsync_idx_p:
[----:B------:R-:W-:-:S04]  /*15a20*/  MOV R87, 0xffffffff ;  /* 0xffffffff00577802 */ /* 0x000fc80000000f00 */
[----:B------:R-:W-:Y:S04]  /*15a30*/  WARPSYNC R87 ;  /* 0x0000005700007348 */ /* 0x000fe80003800000 */
[----:B------:R1:W2:Y:S02]  /*15a40*/  SHFL.IDX PT, R0, R5, R3, R0 ;  /* 0x0000000305007389 */ /* 0x0002a400000e0000 */
[----:B-1----:R-:W-:-:S04]  /*15a50*/  MOV R3, 0x0 ;  /* 0x0000000000037802 */ /* 0x002fc80000000f00 */
[----:B--2---:R-:W-:Y:S05]  /*15a60*/  RET.REL.NODEC R2 `(_ZN7cutlass13device_kernelIN5flash19enable_sm80_to_sm89INS1_16FlashAttnFwdSm80INS1_25CollectiveMainloopFwdSm80ILi8ELi1ELb0EN4cute5tupleIJNS5_1CILi128EEENS7_ILi64EEENS7_ILi192EEEEEELi192ENS_6half_tEfNS_4arch4Sm80ELb0ELb1ELb0ELb1ELb0ELb0ELb1ELb1EEENS1_21CollectiveEpilogueFwdINS6_IJS8_SA_S9_EEENS6_IJNS7_ILi1EEESI_SI_EEESC_SE_Li256ELb1ELb1ELb1ELb0EEENS1_36VarlenDynamicPersistentTileSchedulerILi128ELi64ELi256ELi256ELb1ELb1ELb0ELb1ELb0ELb1EEEEEEEEEvNT_6ParamsE) ;  /* 0xfffea59002007950 */ /* 0x004fea0003c3ffff */
        .weak           $__internal_10_$__cuda_sm70_shflsync_up_p
        .type           $__internal_10_$__cuda_sm70_shflsync_up_p,@function
        .size           $__internal_10_$__cuda_sm70_shflsync_up_p,($__internal_11_$__cuda_sm70_votesync_ballot - $__internal_10_$__cuda_sm70_shflsync_up_p)
$__internal_10_$__cuda_sm70_shflsync_up_p:
[----:B------:R-:W-:Y:S02]  /*15a70*/  IMAD.MOV.U32 R4, RZ, RZ, RZ ;  /* 0x000000ffff047224 */ /* 0x000fe400078e00ff */
[----:B------:R-:W-:-:S04]  /*15a80*/  IMAD.MOV.U32 R10, RZ, RZ, -0x1 ;  /* 0xffffffffff0a7424 */ /* 0x000fc800078e00ff */
[----:B------:R-:W-:Y:S04]  /*15a90*/  WARPSYNC R10 ;  /* 0x0000000a00007348 */ /* 0x000fe80003800000 */
[----:B------:R1:W2:Y:S02]  /*15aa0*/  SHFL.UP PT, R4, R0, R2, R4 ;  /* 0x0400000200047389 */ /* 0x0002a400000e0004 */
[----:B-1----:R-:W-:Y:S02]  /*15ab0*/  MOV R2, R3 ;  /* 0x0000000300027202 */ /* 0x002fe40000000f00 */
[----:B------:R-:W-:-:S04]  /*15ac0*/  MOV R3, 0x0 ;  /* 0x0000000000037802 */ /* 0x000fc80000000f00 */
[----:B--2---:R-:W-:Y:S05]  /*15ad0*/  RET.REL.NODEC R2 `(_ZN7cutlass13device_kernelIN5flash19enable_sm80_to_sm89INS1_16FlashAttnFwdSm80INS1_25CollectiveMainloopFwdSm80ILi8ELi1ELb0EN4cute5tupleIJNS5_1CILi128EEENS7_ILi64EEENS7_ILi192EEEEEELi192ENS_6half_tEfNS_4arch4Sm80ELb0ELb1ELb0ELb1ELb0ELb0ELb1ELb1EEENS1_21CollectiveEpilogueFwdINS6_IJS8_SA_S9_EEENS6_IJNS7_ILi1EEESI_SI_EEESC_SE_Li256ELb1ELb1ELb1ELb0EEENS1_36VarlenDynamicPersistentTileSchedulerILi128ELi64ELi256ELi256ELb1ELb1ELb0ELb1ELb0ELb1EEEEEEEEEvNT_6ParamsE) ;  /* 0xfffea52002007950 */ /* 0x004fea0003c3ffff */
        .weak           $__internal_11_$__cuda_sm70_votesync_ballot
        .type           $__internal_11_$__cuda_sm70_votesync_ballot,@function
        .size           $__internal_11_$__cuda_sm70_votesync_ballot,(.L_x_2464 - $__internal_11_$__cuda_sm70_votesync_ballot)
$__internal_11_$__cuda_sm70_votesync_ballot:
[----:B------:R-:W-:Y:S01]  /*15ae0*/  ISETP.NE.U32.AND P0, PT, R0, 0x1, PT ;  /* 0x000000010000780c */ /* 0x000fe20003f05070 */
[----:B------:R-:W-:-:S04]  /*15af0*/  IMAD.MOV.U32 R3, RZ, RZ, -0x1 ;  /* 0xffffffffff037424 */ /* 0x000fc800078e00ff */
[----:B------:R-:W-:Y:S08]  /*15b00*/  WARPSYNC R3 ;  /* 0x0000000300007348 */ /* 0x000ff00003800000 */
[----:B------:R-:W-:-:S04]  /*15b10*/  VOTE.ANY R0, PT, !P0 ;  /* 0x0000000000007806 */ /* 0x000fc800040e0100 */
[----:B------:R-:W-:Y:S01]  /*15b20*/  LOP3.LUT R0, R0, R3, RZ, 0xc0, !PT ;  /* 0x0000000300007212 */ /* 0x000fe200078ec0ff */
[----:B------:R-:W-:-:S04]  /*15b30*/  IMAD.MOV.U32 R3, RZ, RZ, 0x0 ;  /* 0x00000000ff037424 */ /* 0x000fc800078e00ff */
[----:B------:R-:W-:Y:S05]  /*15b40*/  RET.REL.NODEC R2 `(_ZN7cutlass13device_kernelIN5flash19enable_sm80_to_sm89INS1_16FlashAttnFwdSm80INS1_25CollectiveMainloopFwdSm80ILi8ELi1ELb0EN4cute5tupleIJNS5_1CILi128EEENS7_ILi64EEENS7_ILi192EEEEEELi192ENS_6half_tEfNS_4arch4Sm80ELb0ELb1ELb0ELb1ELb0ELb0ELb1ELb1EEENS1_21CollectiveEpilogueFwdINS6_IJS8_SA_S9_EEENS6_IJNS7_ILi1EEESI_SI_EEESC_SE_Li256ELb1ELb1ELb1ELb0EEENS1_36VarlenDynamicPersistentTileSchedulerILi128ELi64ELi256ELi256ELb1ELb1ELb0ELb1ELb0ELb1EEEEEEEEEvNT_6ParamsE) ;  /* 0xfffea4b002007950 */ /* 0x000fea0003c3ffff */
.L_x_570:
        /* <DEDUP_REMOVED lines=11> */
.L_x_2464:


//--------------------- .text._ZN7cutlass13device_kernelIN5flash19enable_sm80_to_sm89INS1_16FlashAttnFwdSm80INS1_25CollectiveMainloopFwdSm80ILi8ELi1ELb0EN4cute5tupleIJNS5_1CILi128EEENS7_ILi64EEENS7_ILi192EEEEEELi192ENS_6half_tEfNS_4arch4Sm80ELb0ELb1ELb0ELb1ELb0ELb1ELb1ELb1EEENS1_21CollectiveEpilogueFwdINS6_IJS8_SA_S9_EEENS6_IJNS7_ILi1EEESI_SI_EEESC_SE_Li256ELb1ELb1ELb1ELb0EEENS1_36VarlenDynamicPersistentTileSchedulerILi128ELi64ELi256ELi256ELb1ELb1ELb0ELb1ELb0ELb1EEEEEEEEEvNT_6ParamsE --------------------------
	.section	.text._ZN7cutlass13device_kernelIN5flash19enable_sm80_to_sm89INS1_16FlashAttnFwdSm80INS1_25CollectiveMainloopFwdSm80ILi8ELi1ELb0EN4cute5tupleIJNS5_1CILi128EEENS7_ILi64EEENS7_ILi192EEEEEELi192ENS_6half_tEfNS_4arch4Sm80ELb0ELb1ELb0ELb1ELb0ELb1ELb1ELb1EEENS1_21CollectiveEpilogueFwdINS6_IJS8_SA_S9_EEENS6_IJNS7_ILi1EEESI_SI_EEESC_SE_Li256ELb1ELb1ELb1ELb0EEENS1_36VarlenDynamicPersistentTileSchedulerILi128ELi64ELi256ELi256ELb1ELb1ELb0ELb1ELb0ELb1EEEEEEEEEvNT_6ParamsE,"ax",@progbits
	.sectioninfo	@"SHI_REGISTERS=255"
	.align	128
.text._ZN7cutlass13device_kernelIN5flash19enable_sm80_to_sm89INS1_16FlashAttnFwdSm80INS1_25CollectiveMainloopFwdSm80ILi8ELi1ELb0EN4cute5tupleIJNS5_1CILi128EEENS7_ILi64EEENS7_ILi192EEEEEELi192ENS_6half_tEfNS_4arch4Sm80ELb0ELb1ELb0ELb1ELb0ELb1ELb1ELb1EEENS1_21CollectiveEpilogueFwdINS6_IJS8_SA_S9_EEENS6_IJNS7_ILi1EEESI_SI_EEESC_SE_Li256ELb1ELb1ELb1ELb0EEENS1_36VarlenDynamicPersistentTileSchedulerILi128ELi64ELi256ELi256ELb1ELb1ELb0ELb1ELb0ELb1EEEEEEEEEvNT_6ParamsE:
        .type           _ZN7cutlass13device_kernelIN5flash19enable_sm80_to_sm89INS1_16FlashAttnFwdSm80INS1_25CollectiveMainloopFwdSm80ILi8ELi1ELb0EN4cute5tupleIJNS5_1CILi128EEENS7_ILi64EEENS7_ILi192EEEEEELi192ENS_6half_tEfNS_4arch4Sm80ELb0ELb1ELb0ELb1ELb0ELb1ELb1ELb1EEENS1_21CollectiveEpilogueFwdINS6_IJS8_SA_S9_EEENS6_IJNS7_ILi1EEESI_SI_EEESC_SE_Li256ELb1ELb1ELb1ELb0EEENS1_36VarlenDynamicPersistentTileSchedulerILi128ELi64ELi256ELi256ELb1ELb1ELb0ELb1ELb0ELb1EEEEEEEEEvNT_6ParamsE,@function
        .size           _ZN7cutlass13device_kernelIN5flash19enable_sm80_to_sm89INS1_16FlashAttnFwdSm80INS1_25CollectiveMainloopFwdSm80ILi8ELi1ELb0EN4cute5tupleIJNS5_1CILi128EEENS7_ILi64EEENS7_ILi192EEEEEELi192ENS_6half_tEfNS_4arch4Sm80ELb0ELb1ELb0ELb1ELb0ELb1ELb1ELb1EEENS1_21CollectiveEpilogueFwdINS6_IJS8_SA_S9_EEENS6_IJNS7_ILi1EEESI_SI_EEESC_SE_Li256ELb1ELb1ELb1ELb0EEENS1_36VarlenDynamicPersistentTileSchedulerILi128ELi64ELi256ELi256ELb1ELb1ELb0ELb1ELb0ELb1EEEEEEEEEvNT_6ParamsE,(.L_x_2469 - _ZN7cutlass13device_kernelIN5flash19enable_sm80_to_sm89INS1_16FlashAttnFwdSm80INS1_25CollectiveMainloopFwdSm80ILi8ELi1ELb0EN4cute5tupleIJNS5_1CILi128EEENS7_ILi64EEENS7_ILi192EEEEEELi192ENS_6half_tEfNS_4arch4Sm80ELb0ELb1ELb0ELb1ELb0ELb1ELb1ELb1EEENS1_21CollectiveEpilogueFwdINS6_IJS8_SA_S9_EEENS6_IJNS7_ILi1EEESI_SI_EEESC_SE_Li256ELb1ELb1ELb1ELb0EEENS1_36VarlenDynamicPersistentTileSchedulerILi128ELi64ELi256ELi256ELb1ELb1ELb0ELb1ELb0ELb1EEEEEEEEEvNT_6ParamsE)
        .other          _ZN7cutlass13device_kernelIN5flash19enable_sm80_to_sm89INS1_16FlashAttnFwdSm80INS1_25CollectiveMainloopFwdSm80ILi8ELi1ELb0EN4cute5tupleIJNS5_1CILi128EEENS7_ILi64EEENS7_ILi192EEEEEELi192ENS_6half_tEfNS_4arch4Sm80ELb0ELb1ELb0ELb1ELb0ELb1ELb1ELb1EEENS1_21CollectiveEpilogueFwdINS6_IJS8_SA_S9_EEENS6_IJNS7_ILi1EEESI_SI_EEESC_SE_Li256ELb1ELb1ELb1ELb0EEENS1_36VarlenDynamicPersistentTileSchedulerILi128ELi64ELi256ELi256ELb1ELb1ELb0ELb1ELb0ELb1EEEEEEEEEvNT_6ParamsE,@"STO_CUDA_ENTRY STV_DEFAULT"
_ZN7cutlass13device_kernelIN5flash19enable_sm80_to_sm89INS1_16FlashAttnFwdSm80INS1_25CollectiveMainloopFwdSm80ILi8ELi1ELb0EN4cute5tupleIJNS5_1CILi128EEENS7_ILi64EEENS7_ILi192EEEEEELi192ENS_6half_tEfNS_4arch4Sm80ELb0ELb1ELb0ELb1ELb0ELb1ELb1ELb1EEENS1_21CollectiveEpilogueFwdINS6_IJS8_SA_S9_EEENS6_IJNS7_ILi1EEESI_SI_EEESC_SE_Li256ELb1ELb1ELb1ELb0EEENS1_36VarlenDynamicPersistentTileSchedulerILi128ELi64ELi256ELi256ELb1ELb1ELb0ELb1ELb0ELb1EEEEEEEEEvNT_6ParamsE:
        /* <DEDUP_REMOVED lines=25> */
[C---:B------:R-:W-:Y:S02]  /*0190*/  ISETP.GE.U32.AND P4, PT, R12.reuse, 0x2, PT ;  /* 0x000000020c00780c */ /* 0x040fe40003f86070 */
[----:B------:R-:W-:-:S02]  /*01a0*/  ISETP.GE.U32.AND P3, PT, R12, 0x4, PT ;  /* 0x000000040c00780c */ /* 0x000fc40003f66070 */
[C---:B------:R-:W-:Y:S02]  /*01b0*/  ISETP.GE.U32.AND P2, PT, R12.reuse, 0x8, PT ;  /* 0x000000080c00780c */ /* 0x040fe40003f46070 */
[----:B------:R-:W-:Y:S02]  /*01c0*/  ISETP.GE.U32.AND P1, PT, R12, 0x10, PT ;  /* 0x000000100c00780c */ /* 0x000fe40003f26070 */
[----:B------:R-:W-:Y:S01]  /*01d0*/  MOV R6, RZ ;  /* 0x000000ff00067202 */ /* 0x000fe20000000f00 */
[----:B---3--:R-:W-:-:S05]  /*01e0*/  IMAD R4, R10, R8, RZ ;  /* 0x000000080a047224 */ /* 0x008fca00078e02ff */
[----:B------:R-:W3:Y:S02]  /*01f0*/  SHFL.UP PT, R0, R4, 0x1, RZ ;  /* 0x0420000004007989 */ /* 0x000ee400000e00ff */
[----:B---3--:R-:W-:-:S05]  /*0200*/  SEL R0, R0, RZ, P5 ;  /* 0x000000ff00007207 */ /* 0x008fca0002800000 */
[----:B------:R-:W-:-:S05]  /*0210*/  IMAD.IADD R4, R4, 0x1, R0 ;  /* 0x0000000104047824 */ /* 0x000fca00078e0200 */
[----:B------:R-:W3:Y:S02]  /*0220*/  SHFL.UP PT, R0, R4, 0x2, RZ ;  /* 0x0440000004007989 */ /* 0x000ee400000e00ff */
[----:B---3--:R-:W-:-:S04]  /*0230*/  SEL R0, R0, RZ, P4 ;  /* 0x000000ff00007207 */ /* 0x008fc80002000000 */
[----:B------:R-:W-:-:S05]  /*0240*/  IADD3 R4, R4, R0, RZ ;  /* 0x0000000004047210 */ /* 0x000fca0007ffe0ff */
        /* <DEDUP_REMOVED lines=16> */
.L_x_576:
[----:B------:R-:W-:-:S04]  /*0350*/  IADD3 R0, R6, 0x1f, RZ ;  /* 0x0000001f06007810 */ /* 0x000fc80007ffe0ff */
[----:B------:R-:W-:-:S13]  /*0360*/  ISETP.GE.AND P0, PT, R0, c[0x0][0x53c], PT ;  /* 0x00014f0000007a0c */ /* 0x000fda0003f06270 */
[----:B------:R-:W-:Y:S05]  /*0370*/  @P0 BRA `(.L_x_573) ;  /* 0x00000bf000000947 */ /* 0x000fea0003800000 */
[----:B------:R-:W-:Y:S01]  /*0380*/  MOV R6, R0 ;  /* 0x0000000000067202 */ /* 0x000fe20000000f00 */
[----:B------:R-:W-:Y:S01]  /*0390*/  IMAD.MOV.U32 R8, RZ, RZ, RZ ;  /* 0x000000ffff087224 */ /* 0x000fe200078e00ff */
[----:B------:R-:W-:Y:S02]  /*03a0*/  MOV R10, RZ ;  /* 0x000000ff000a7202 */ /* 0x000fe40000000f00 */
[----:B------:R-:W-:-:S04]  /*03b0*/  IADD3 R0, R12, R6, RZ ;  /* 0x000000060c007210 */ /* 0x000fc80007ffe0ff */
[----:B------:R-:W-:-:S13]  /*03c0*/  ISETP.GE.OR P0, PT, R0, c[0x0][0x53c], !P6 ;  /* 0x00014f0000007a0c */ /* 0x000fda0007706670 */
[----:B------:R-:W-:Y:S01]  /*03d0*/  @!P0 MOV R2, 0x4 ;  /* 0x0000000400028802 */ /* 0x000fe20000000f00 */
[----:B------:R-:W-:-:S04]  /*03e0*/  @!P0 IMAD.MOV.U32 R3, RZ, RZ, 0x4 ;  /* 0x00000004ff038424 */ /* 0x000fc800078e00ff */
[----:B------:R-:W-:-:S04]  /*03f0*/  @!P0 IMAD.WIDE R4, R0, R2, c[0x0][0x580] ;  /* 0x0001600000048625 */ /* 0x000fc800078e0202 */
[----:B------:R-:W-:Y:S01]  /*0400*/  @!P0 IMAD.WIDE R2, R0, R3, c[0x0][0x578] ;  /* 0x00015e0000028625 */ /* 0x000fe200078e0203 */
[----:B------:R-:W3:Y:S04]  /*0410*/  @!P0 LDG.E R10, [R4.64] ;  /* 0x00000006040a8981 */ /* 0x000ee8000c1e1900 */
[----:B------:R-:W3:Y:S02]  /*0420*/  @!P0 LDG.E R8, [R2.64] ;  /* 0x0000000602088981 */ /* 0x000ee4000c1e1900 */
[----:B---3--:R-:W-:Y:S01]  /*0430*/  IMAD R4, R10, R8, RZ ;  /* 0x000000080a047224 */ /* 0x008fe200078e02ff */
[----:B------:R-:W-:Y:S05]  /*0440*/  BRA.DIV ~URZ, `(.L_x_574) ;  /* 0x000204827f007947 */ /* 0x000fea000b800000 */
[----:B------:R1:W3:Y:S02]  /*0450*/  SHFL.UP PT, R0, R4, 0x1, RZ ;  /* 0x0420000004007989 */ /* 0x0002e400000e00ff */
.L_x_795:
        /* <DEDUP_REMOVED lines=16> */
.L_x_796:
[----:B---3--:R-:W-:-:S05]  /*0560*/  IMAD R0, R0, c[0x0][0x538], RZ ;  /* 0x00014e0000007a24 */ /* 0x008fca00078e02ff */
[----:B------:R-:W-:-:S04]  /*0570*/  IADD3 R7, R0, R7, RZ ;  /* 0x0000000700077210 */ /* 0x000fc80007ffe0ff */
[----:B------:R-:W-:-:S13]  /*0580*/  ISETP.GT.AND P0, PT, R7, UR4, PT ;  /* 0x0000000407007c0c */ /* 0x000fda000bf04270 */
[----:B-12---:R-:W-:Y:S05]  /*0590*/  @!P0 BRA `(.L_x_576) ;  /* 0xfffffdb000008947 */ /* 0x006fea000383ffff */
.L_x_572:
[----:B------:R-:W-:-:S05]  /*05a0*/  IADD3 R11, -R0, R7, RZ ;  /* 0x00000007000b7210 */ /* 0x000fca0007ffe1ff */
[----:B------:R-:W-:-:S05]  /*05b0*/  IMAD R0, R4, c[0x0][0x538], R11 ;  /* 0x00014e0004007a24 */ /* 0x000fca00078e020b */
[----:B------:R-:W-:Y:S01]  /*05c0*/  ISETP.GT.AND P0, PT, R0, UR4, PT ;  /* 0x0000000400007c0c */ /* 0x000fe2000bf04270 */
[----:B------:R-:W-:-:S12]  /*05d0*/  BRA.DIV ~URZ, `(.L_x_577) ;  /* 0x000205427f007947 */ /* 0x000fd8000b800000 */
[----:B------:R-:W-:-:S04]  /*05e0*/  VOTE.ANY R7, PT, !P0 ;  /* 0x0000000000077806 */ /* 0x000fc800040e0100 */
.L_x_797:
[----:B------:R-:W1:Y:S02]  /*05f0*/  POPC R0, R7 ;  /* 0x0000000700007309 */ /* 0x000e640000000000 */
[----:B-12---:R-:W-:Y:S01]  /*0600*/  IADD3 R247, R0, R6, RZ ;  /* 0x0000000600f77210 */ /* 0x006fe20007ffe0ff */
[----:B------:R-:W-:Y:S05]  /*0610*/  BRA.DIV ~URZ, `(.L_x_578) ;  /* 0x000205527f007947 */ /* 0x000fea000b800000 */
[----:B------:R1:W2:Y:S01]  /*0620*/  SHFL.IDX PT, R245, R10, R0, 0x1f ;  /* 0x00001f000af57589 */ /* 0x0002a200000e0000 */
[----:B------:R-:W-:-:S03]  /*0630*/  MOV R6, RZ ;  /* 0x000000ff00067202 */ /* 0x000fc60000000f00 */
[----:B------:R1:W3:Y:S04]  /*0640*/  SHFL.IDX PT, R10, R8, R0, 0x1f ;  /* 0x00001f00080a7589 */ /* 0x0002e800000e0000 */
.L_x_798:
[----:B------:R-:W-:Y:S01]  /*0650*/  ISETP.NE.AND P0, PT, R7, RZ, PT ;  /* 0x000000ff0700720c */ /* 0x000fe20003f05270 */
[----:B------:R-:W-:-:S12]  /*0660*/  BSSY B0, `(.L_x_579) ;  /* 0x0000005000007945 */ /* 0x000fd80003800000 */
[----:B------:R-:W-:Y:S05]  /*0670*/  @!P0 BRA `(.L_x_580) ;  /* 0x0000003000008947 */ /* 0x000fea0003800000 */
[----:B------:R-:W-:Y:S01]  /*0680*/  IADD3 R5, R0, -0x1, RZ ;  /* 0xffffffff00057810 */ /* 0x000fe20007ffe0ff */
[----:B------:R-:W-:Y:S05]  /*0690*/  BRA.DIV ~URZ, `(.L_x_581) ;  /* 0x000205b27f007947 */ /* 0x000fea000b800000 */
[----:B------:R4:W1:Y:S02]  /*06a0*/  SHFL.IDX PT, R6, R4, R5, 0x1f ;  /* 0x00001f0504067589 */ /* 0x00086400000e0000 */
.L_x_580:
[----:B------:R-:W-:Y:S05]  /*06b0*/  BSYNC B0 ;  /* 0x0000000000007941 */ /* 0x000fea0003800000 */
.L_x_579:
[----:B---3--:R-:W-:Y:S01]  /*06c0*/  ISETP.NE.AND P0, PT, R10, 0x1, PT ;  /* 0x000000010a00780c */ /* 0x008fe20003f05270 */
[----:B-1----:R-:W-:Y:S01]  /*06d0*/  IMAD R244, R6, c[0x0][0x538], R11 ;  /* 0x00014e0006f47a24 */ /* 0x002fe200078e020b */
[----:B------:R-:W-:Y:S04]  /*06e0*/  BSSY B0, `(.L_x_582) ;  /* 0x0000085000007945 */ /* 0x000fe80003800000 */
[----:B------:R-:W-:-:S07]  /*06f0*/  IADD3 R9, -R244, UR4, RZ ;  /* 0x00000004f4097c10 */ /* 0x000fce000fffe1ff */
[----:B------:R-:W-:Y:S05]  /*0700*/  @!P0 BRA `(.L_x_583) ;  /* 0x000003e000008947 */ /* 0x000fea0003800000 */
[-C--:B--2---:R-:W-:Y:S02]  /*0710*/  IABS R0, R245.reuse ;  /* 0x000000f500007213 */ /* 0x084fe40000000000 */
[----:B------:R-:W-:-:S03]  /*0720*/  IABS R6, R245 ;  /* 0x000000f500067213 */ /* 0x000fc60000000000 */
[----:B----4-:R-:W-:Y:S01]  /*0730*/  IMAD.MOV.U32 R5, RZ, RZ, R0 ;  /* 0x000000ffff057224 */ /* 0x010fe200078e0000 */
[----:B------:R-:W-:-:S03]  /*0740*/  IABS R0, R10 ;  /* 0x0000000a00007213 */ /* 0x000fc60000000000 */
[----:B------:R-:W1:Y:S02]  /*0750*/  I2F.RP R2, R5 ;  /* 0x0000000500027306 */ /* 0x000e640000209400 */
[----:B------:R-:W-:Y:S01]  /*0760*/  IMAD.MOV.U32 R8, RZ, RZ, R0 ;  /* 0x000000ffff087224 */ /* 0x000fe200078e0000 */
[----:B------:R-:W-:-:S05]  /*0770*/  IABS R0, R9 ;  /* 0x0000000900007213 */ /* 0x000fca0000000000 */
[----:B------:R-:W-:Y:S08]  /*0780*/  I2F.RP R7, R8 ;  /* 0x0000000800077306 */ /* 0x000ff00000209400 */
[----:B-1----:R-:W1:Y:S02]  /*0790*/  MUFU.RCP R2, R2 ;  /* 0x0000000200027308 */ /* 0x002e640000001000 */
[----:B-1----:R-:W-:-:S06]  /*07a0*/  IADD3 R2, R2, 0xffffffe, RZ ;  /* 0x0ffffffe02027810 */ /* 0x002fcc0007ffe0ff */
[----:B------:R-:W1:Y:S02]  /*07b0*/  F2I.FTZ.U32.TRUNC.NTZ R3, R2 ;  /* 0x0000000200037305 */ /* 0x000e64000021f000 */
        /* <DEDUP_REMOVED lines=51> */
.L_x_583:
[----:B------:R-:W-:-:S04]  /*0af0*/  IMAD.MOV.U32 R2, RZ, RZ, 0x4 ;  /* 0x00000004ff027424 */ /* 0x000fc800078e00ff */
[----:B------:R-:W-:-:S05]  /*0b00*/  IMAD.WIDE R2, R247, R2, c[0x0][0x590] ;  /* 0x00016400f7027625 */ /* 0x000fca00078e0202 */
        /* <DEDUP_REMOVED lines=12> */
[----:B----4-:R-:W-:Y:S01]  /*0bd0*/  IMAD R4, R2, R6, RZ ;  /* 0x0000000602047224 */ /* 0x010fe200078e02ff */
        /* <DEDUP_REMOVED lines=53> */
.L_x_584:
[----:B------:R-:W-:Y:S05]  /*0f30*/  BSYNC B0 ;  /* 0x0000000000007941 */ /* 0x000fea0003800000 */
.L_x_582:
[----:B------:R-:W-:-:S04]  /*0f40*/  LOP3.LUT R0, RZ, R0, RZ, 0x33, !PT ;  /* 0x00000000ff007212 */ /* 0x000fc800078e33ff */
[----:B------:R-:W-:Y:S01]  /*0f50*/  IADD3 R245, R0, R245, RZ ;  /* 0x000000f500f57210 */ /* 0x000fe20007ffe0ff */
[----:B------:R-:W-:Y:S05]  /*0f60*/  BRA `(.L_x_585) ;  /* 0x0000004000007947 */ /* 0x000fea0003800000 */
.L_x_573:
[----:B--2---:R-:W-:Y:S01]  /*0f70*/  IMAD.MOV.U32 R245, RZ, RZ, RZ ;  /* 0x000000fffff57224 */ /* 0x004fe200078e00ff */
[----:B------:R-:W-:Y:S01]  /*0f80*/  MOV R246, RZ ;  /* 0x000000ff00f67202 */ /* 0x000fe20000000f00 */
[----:B------:R-:W-:Y:S01]  /*0f90*/  IMAD.U32 R244, RZ, RZ, UR4 ;  /* 0x00000004fff47e24 */ /* 0x000fe2000f8e00ff */
[----:B------:R-:W-:Y:S02]  /*0fa0*/  MOV R247, c[0x0][0x53c] ;  /* 0x00014f0000f77a02 */ /* 0x000fe40000000f00 */
.L_x_585:
[----:B------:R-:W-:Y:S01]  /*0fb0*/  ISETP.NE.AND P0, PT, R12, RZ, PT ;  /* 0x000000ff0c00720c */ /* 0x000fe20003f05270 */
[----:B------:R-:W-:-:S12]  /*0fc0*/  WARPSYNC 0xffffffff ;  /* 0xffffffff00007948 */ /* 0x000fd80003800000 */
[----:B------:R1:W-:Y:S04]  /*0fd0*/  @!P0 STS.128 [0x18100], R244 ;  /* 0x018100f4ff008388 */ /* 0x0003e80000000c00 */
[----:B------:R-:W-:Y:S06]  /*0fe0*/  BAR.ARV 0x5, 0x100 ;  /* 0x0144000000007b1d */ /* 0x000fec0000002000 */
.L_x_571:
[----:B-12---:R-:W-:-:S13]  /*0ff0*/  ISETP.GE.AND P0, PT, R247, c[0x0][0x53c], PT ;  /* 0x00014f00f7007a0c */ /* 0x006fda0003f06270 */
[----:B------:R-:W-:Y:S05]  /*1000*/  @P0 EXIT ;  /* 0x000000000000094d */ /* 0x000fea0003800000 */
[----:B------:R-:W1:Y:S02]  /*1010*/  S2R R18, SR_TID.X ;  /* 0x0000000000127919 */ /* 0x000e640000002100 */
[----:B-1----:R-:W-:-:S04]  /*1020*/  SHF.R.S32.HI R13, RZ, 0x1f, R18 ;  /* 0x0000001fff0d7819 */ /* 0x002fc80000011412 */
[CC--:B------:R-:W-:Y:S02]  /*1030*/  LEA.HI R14, R13.reuse, R18.reuse, RZ, 0x3 ;  /* 0x000000120d0e7211 */ /* 0x0c0fe400078f18ff */
[-C--:B------:R-:W-:Y:S02]  /*1040*/  LEA.HI R3, R13, R18.reuse, RZ, 0x4 ;  /* 0x000000120d037211 */ /* 0x080fe400078f20ff */
[----:B------:R-:W-:Y:S02]  /*1050*/  SHF.R.S32.HI R19, RZ, 0x3, R14 ;  /* 0x00000003ff137819 */ /* 0x000fe4000001140e */
[----:B------:R-:W-:Y:S02]  /*1060*/  LOP3.LUT R2, R14, 0xfffffff8, RZ, 0xc0, !PT ;  /* 0xfffffff80e027812 */ /* 0x000fe400078ec0ff */
[----:B------:R-:W-:Y:S01]  /*1070*/  LOP3.LUT R0, R3, 0xfffffff0, RZ, 0xc0, !PT ;  /* 0xfffffff003007812 */ /* 0x000fe200078ec0ff */
[----:B------:R-:W-:Y:S01]  /*1080*/  IMAD.SHL.U32 R5, R19, 0x40, RZ ;  /* 0x0000004013057824 */ /* 0x000fe200078e00ff */
[----:B------:R-:W-:Y:S01]  /*1090*/  SHF.R.S32.HI R4, RZ, 0x4, R3 ;  /* 0x00000004ff047819 */ /* 0x000fe20000011403 */
[C---:B------:R-:W-:Y:S01]  /*10a0*/  IMAD.IADD R8, R18.reuse, 0x1, -R2 ;  /* 0x0000000112087824 */ /* 0x040fe200078e0a02 */
[----:B------:R-:W-:Y:S01]  /*10b0*/  LEA.HI R11, R13, R18, RZ, 0x5 ;  /* 0x000000120d0b7211 */ /* 0x000fe200078f28ff */
[----:B------:R-:W-:Y:S01]  /*10c0*/  IMAD.IADD R0, R18, 0x1, -R0 ;  /* 0x0000000112007824 */ /* 0x000fe200078e0a00 */
[----:B------:R-:W-:Y:S01]  /*10d0*/  LOP3.LUT R2, R5, 0x1c0, RZ, 0xc0, !PT ;  /* 0x000001c005027812 */ /* 0x000fe200078ec0ff */
[----:B------:R-:W-:Y:S01]  /*10e0*/  IMAD.SHL.U32 R248, R8, 0x8, RZ ;  /* 0x0000000808f87824 */ /* 0x000fe200078e00ff */
[----:B------:R-:W-:-:S02]  /*10f0*/  LEA.HI R3, R3, R4, RZ, 0x1 ;  /* 0x0000000403037211 */ /* 0x000fc400078f08ff */
[----:B------:R-:W-:Y:S02]  /*1100*/  SHF.R.S32.HI R6, RZ, 0x1f, R0 ;  /* 0x0000001fff067819 */ /* 0x000fe40000011400 */
[----:B------:R-:W-:Y:S02]  /*1110*/  SHF.R.U32.HI R5, RZ, 0x3, R2 ;  /* 0x00000003ff057819 */ /* 0x000fe40000011602 */
[----:B------:R-:W-:Y:S02]  /*1120*/  LOP3.LUT R3, R3, 0xfffffffe, RZ, 0xc0, !PT ;  /* 0xfffffffe03037812 */ /* 0x000fe400078ec0ff */
[----:B------:R-:W-:Y:S02]  /*1130*/  LOP3.LUT R2, R2, 0x38, R248, 0xf8, !PT ;  /* 0x0000003802027812 */ /* 0x000fe400078ef8f8 */
[----:B------:R-:W-:Y:S01]  /*1140*/  LEA.HI R10, R6, R0, RZ, 0x3 ;  /* 0x00000000060a7211 */ /* 0x000fe200078f18ff */
[----:B------:R-:W-:Y:S01]  /*1150*/  IMAD.IADD R12, R4, 0x1, -R3 ;  /* 0x00000001040c7824 */ /* 0x000fe200078e0a03 */
[----:B------:R-:W-:Y:S01]  /*1160*/  LOP3.LUT R9, R2, R5, RZ, 0x3c, !PT ;  /* 0x0000000502097212 */ /* 0x000fe200078e3cff */
[----:B------:R-:W-:Y:S01]  /*1170*/  IMAD.SHL.U32 R3, R8, 0x40, RZ ;  /* 0x0000004008037824 */ /* 0x000fe200078e00ff */
[----:B------:R-:W-:-:S02]  /*1180*/  LOP3.LUT R2, R10, 0xfffffff8, RZ, 0xc0, !PT ;  /* 0xfffffff80a027812 */ /* 0x000fc400078ec0ff */
[----:B------:R-:W-:Y:S02]  /*1190*/  LEA.HI R15, R13, R18, RZ, 0x2 ;  /* 0x000000120d0f7211 */ /* 0x000fe400078f10ff */
[----:B------:R-:W-:Y:S01]  /*11a0*/  SHF.R.S32.HI R6, RZ, 0x5, R11 ;  /* 0x00000005ff067819 */ /* 0x000fe2000001140b */
[----:B------:R-:W-:Y:S01]  /*11b0*/  IMAD.IADD R7, R0, 0x1, -R2 ;  /* 0x0000000100077824 */ /* 0x000fe200078e0a02 */
[----:B------:R-:W-:Y:S02]  /*11c0*/  LOP3.LUT R0, R3, 0x1c0, RZ, 0xc0, !PT ;  /* 0x000001c003007812 */ /* 0x000fe400078ec0ff */
[----:B------:R-:W-:Y:S02]  /*11d0*/  LOP3.LUT R3, R11, 0xffffffe0, RZ, 0xc0, !PT ;  /* 0xffffffe00b037812 */ /* 0x000fe400078ec0ff */
[--C-:B------:R-:W-:Y:S02]  /*11e0*/  SHF.R.S32.HI R241, RZ, 0x2, R15.reuse ;  /* 0x00000002fff17819 */ /* 0x100fe4000001140f */
[----:B------:R-:W-:Y:S01]  /*11f0*/  SHF.R.S32.HI R4, RZ, 0x1f, R15 ;  /* 0x0000001fff047819 */ /* 0x000fe2000001140f */
[----:B------:R-:W-:Y:S01]  /*1200*/  IMAD.IADD R17, R18, 0x1, -R3 ;  /* 0x0000000112117824 */ /* 0x000fe200078e0a03 */
[----:B------:R-:W-:-:S02]  /*1210*/  LOP3.LUT R5, R0, 0x8, R14, 0xf8, !PT ;  /* 0x0000000800057812 */ /* 0x000fc400078ef80e */
[----:B------:R-:W-:Y:S02]  /*1220*/  SHF.R.U32.HI R2, RZ, 0x3, R0 ;  /* 0x00000003ff027819 */ /* 0x000fe40000011600 */
[----:B------:R-:W-:Y:S02]  /*1230*/  SHF.R.S32.HI R0, RZ, 0x1f, R11 ;  /* 0x0000001fff007819 */ /* 0x000fe4000001140b */
[----:B------:R-:W-:Y:S02]  /*1240*/  LEA.HI R4, R4, R241, RZ, 0x3 ;  /* 0x000000f104047211 */ /* 0x000fe400078f18ff */
[----:B------:R-:W-:Y:S02]  /*1250*/  LOP3.LUT R14, R5, R2, RZ, 0x3c, !PT ;  /* 0x00000002050e7212 */ /* 0x000fe400078e3cff */
[----:B------:R-:W-:Y:S02]  /*1260*/  LEA.HI R0, R0, R6, RZ, 0x3 ;  /* 0x0000000600007211 */ /* 0x000fe400078f18ff */
[----:B------:R-:W-:-:S02]  /*1270*/  LEA.HI R5, R13, R18, RZ, 0x6 ;  /* 0x000000120d057211 */ /* 0x000fc400078f30ff */
[----:B------:R-:W-:Y:S02]  /*1280*/  LOP3.LUT R3, R4, 0xfffffff8, RZ, 0xc0, !PT ;  /* 0xfffffff804037812 */ /* 0x000fe400078ec0ff */
[----:B------:R-:W-:Y:S01]  /*1290*/  SHF.R.S32.HI R11, RZ, 0x1f, R17 ;  /* 0x0000001fff0b7819 */ /* 0x000fe20000011411 */
[----:B------:R-:W-:Y:S01]  /*12a0*/  IMAD.SHL.U32 R5, R5, 0x8, RZ ;  /* 0x0000000805057824 */ /* 0x000fe200078e00ff */
[----:B------:R-:W-:Y:S01]  /*12b0*/  LOP3.LUT R2, R0, 0xffffff8, RZ, 0xc0, !PT ;  /* 0x0ffffff800027812 */ /* 0x000fe200078ec0ff */
[----:B------:R-:W-:Y:S01]  /*12c0*/  IMAD.IADD R0, R241, 0x1, -R3 ;  /* 0x00000001f1007824 */ /* 0x000fe200078e0a03 */
[----:B------:R-:W-:Y:S02]  /*12d0*/  LEA.HI R11, R11, R17, RZ, 0x2 ;  /* 0x000000110b0b7211 */ /* 0x000fe400078f10ff */
[----:B------:R-:W-:Y:S01]  /*12e0*/  LOP3.LUT R215, R9, 0x7ffffe00, R5, 0xf8, !PT ;  /* 0x7ffffe0009d77812 */ /* 0x000fe200078ef805 */
[----:B------:R-:W-:Y:S01]  /*12f0*/  IMAD.IADD R3, R6, 0x1, -R2 ;  /* 0x0000000106037824 */ /* 0x000fe200078e0a02 */
[----:B------:R-:W-:Y:S01]  /*1300*/  SHF.R.S32.HI R2, RZ, 0x2, R11 ;  /* 0x00000002ff027819 */ /* 0x000fe2000001140b */
[----:B------:R-:W-:Y:S01]  /*1310*/  IMAD.SHL.U32 R5, R7, 0x40, RZ ;  /* 0x0000004007057824 */ /* 0x000fe200078e00ff */
[C---:B------:R-:W-:Y:S01]  /*1320*/  LOP3.LUT R4, R0.reuse, 0x1, RZ, 0xc0, !PT ;  /* 0x0000000100047812 */ /* 0x040fe200078ec0ff */
[----:B------:R-:W-:Y:S01]  /*1330*/  IMAD.SHL.U32 R215, R215, 0x2, RZ ;  /* 0x00000002d7d77824 */ /* 0x000fe200078e00ff */
[----:B------:R-:W-:Y:S01]  /*1340*/  LOP3.LUT P2, RZ, R0, 0x4, RZ, 0xc0, !PT ;  /* 0x0000000400ff7812 */ /* 0x000fe2000784c0ff */
[----:B------:R-:W-:Y:S01]  /*1350*/  IMAD R16, R3, 0x10, R2 ;  /* 0x0000001003107824 */ /* 0x000fe200078e0202 */
[----:B------:R-:W-:Y:S01]  /*1360*/  ISETP.NE.U32.AND P1, PT, R4, 0x1, PT ;  /* 0x000000010400780c */ /* 0x000fe20003f25070 */
[----:B------:R-:W-:Y:S01]  /*1370*/  IMAD.SHL.U32 R3, R12, 0x8, RZ ;  /* 0x000000080c037824 */ /* 0x000fe200078e00ff */
[----:B------:R-:W-:-:S02]  /*1380*/  LOP3.LUT R2, R5, 0x1c0, RZ, 0xc0, !PT ;  /* 0x000001c005027812 */ /* 0x000fc400078ec0ff */
[----:B------:R-:W-:Y:S01]  /*1390*/  LOP3.LUT R4, R15, 0xfffffffc, RZ, 0xc0, !PT ;  /* 0xfffffffc0f047812 */ /* 0x000fe200078ec0ff */
[----:B------:R-:W-:Y:S01]  /*13a0*/  STL [R1+0x3c], R16 ;  /* 0x00003c1001007387 */ /* 0x000fe20000100800 */
[C---:B------:R-:W-:Y:S01]  /*13b0*/  LOP3.LUT P0, RZ, R0.reuse, 0x2, RZ, 0xc0, !PT ;  /* 0x0000000200ff7812 */ /* 0x040fe2000780c0ff */
[----:B------:R-:W-:Y:S01]  /*13c0*/  IMAD.SHL.U32 R0, R0, 0x40, RZ ;  /* 0x0000004000007824 */ /* 0x000fe200078e00ff */
[----:B------:R-:W-:Y:S01]  /*13d0*/  LOP3.LUT R3, R2, 0x8, R3, 0xf8, !PT ;  /* 0x0000000802037812 */ /* 0x000fe200078ef803 */
[----:B------:R-:W-:Y:S01]  /*13e0*/  IMAD.IADD R18, R18, 0x1, -R4 ;  /* 0x0000000112127824 */ /* 0x000fe200078e0a04 */
[----:B------:R-:W-:Y:S02]  /*13f0*/  SHF.R.U32.HI R2, RZ, 0x3, R2 ;  /* 0x00000003ff027819 */ /* 0x000fe40000011602 */
[----:B------:R-:W-:Y:S01]  /*1400*/  LOP3.LUT P6, RZ, R7, 0x2, RZ, 0xc0, !PT ;  /* 0x0000000207ff7812 */ /* 0x000fe200078cc0ff */
[----:B------:R-:W-:Y:S01]  /*1410*/  IMAD.SHL.U32 R128, R18, 0x8, RZ ;  /* 0x0000000812807824 */ /* 0x000fe200078e00ff */
[----:B------:R-:W-:Y:S01]  /*1420*/  LOP3.LUT R5, R3, R2, RZ, 0x3c, !PT ;  /* 0x0000000203057212 */ /* 0x000fe200078e3cff */
[----:B------:R-:W-:Y:S01]  /*1430*/  IMAD.SHL.U32 R3, R10, 0x40, RZ ;  /* 0x000000400a037824 */ /* 0x000fe200078e00ff */
[----:B------:R-:W-:Y:S01]  /*1440*/  LOP3.LUT R2, R0, 0x1c0, RZ, 0xc0, !PT ;  /* 0x000001c000027812 */ /* 0x000fe200078ec0ff */
[C---:B------:R-:W-:Y:S01]  /*1450*/  IMAD.SHL.U32 R0, R6.reuse, 0x400, RZ ;  /* 0x0000040006007824 */ /* 0x040fe200078e00ff */
[----:B------:R-:W-:Y:S01]  /*1460*/  LOP3.LUT P5, RZ, R7, 0x4, RZ, 0xc0, !PT ;  /* 0x0000000407ff7812 */ /* 0x000fe200078ac0ff */
[----:B------:R-:W-:Y:S01]  /*1470*/  IMAD.SHL.U32 R6, R6, 0x200, RZ ;  /* 0x0000020006067824 */ /* 0x000fe200078e00ff */
[----:B------:R-:W-:Y:S01]  /*1480*/  SHF.R.U32.HI R13, RZ, 0x3, R2 ;  /* 0x00000003ff0d7819 */ /* 0x000fe20000011602 */
[----:B------:R-:W-:Y:S01]  /*1490*/  IMAD R9, R18, 0x2, R0 ;  /* 0x0000000212097824 */ /* 0x000fe200078e0200 */
[----:B------:R-:W-:Y:S01]  /*14a0*/  LOP3.LUT R7, R2, 0x18, R128, 0xf8, !PT ;  /* 0x0000001802077812 */ /* 0x000fe200078ef880 */
[----:B------:R1:W-:Y:S01]  /*14b0*/  STL [R1+0x10], R2 ;  /* 0x0000100201007387 */ /* 0x0003e20000100800 */
[----:B------:R-:W-:Y:S01]  /*14c0*/  LOP3.LUT R4, R13, R2, RZ, 0xfc, !PT ;  /* 0x000000020d047212 */ /* 0x000fe200078efcff */
[----:B------:R-:W-:Y:S01]  /*14d0*/  IMAD.MOV.U32 R10, RZ, RZ, 0x40 ;  /* 0x00000040ff0a7424 */ /* 0x000fe200078e00ff */
[----:B------:R-:W-:Y:S01]  /*14e0*/  LOP3.LUT R235, R6, R7, R13, 0xf6, !PT ;  /* 0x0000000706eb7212 */ /* 0x000fe200078ef60d */
[C---:B------:R-:W-:Y:S01]  /*14f0*/  IMAD R6, R8.reuse, 0x20, R19 ;  /* 0x0000002008067824 */ /* 0x040fe200078e0213 */
[----:B------:R-:W-:Y:S01]  /*1500*/  LOP3.LUT R3, R3, 0xfffffe00, RZ, 0xc0, !PT ;  /* 0xfffffe0003037812 */ /* 0x000fe200078ec0ff */
[----:B------:R-:W-:Y:S01]  /*1510*/  STL [R1+0x14], R13 ;  /* 0x0000140d01007387 */ /* 0x000fe20000100800 */
[----:B------:R-:W-:Y:S01]  /*1520*/  LOP3.LUT P4, RZ, R8, 0x2, RZ, 0xc0, !PT ;  /* 0x0000000208ff7812 */ /* 0x000fe2000788c0ff */
[----:B------:R-:W-:Y:S01]  /*1530*/  IMAD.IADD R9, R9, 0x1, R4 ;  /* 0x0000000109097824 */ /* 0x000fe200078e0204 */
[CC--:B------:R-:W-:Y:S01]  /*1540*/  IADD3 R4, R5.reuse, R3.reuse, R0 ;  /* 0x0000000305047210 */ /* 0x0c0fe20007ffe000 */
[----:B------:R2:W-:Y:S01]  /*1550*/  STL [R1+0x34], R6 ;  /* 0x0000340601007387 */ /* 0x0005e20000100800 */
[C---:B------:R-:W-:Y:S01]  /*1560*/  LEA.HI R0, R18.reuse, R18, RZ, 0x1 ;  /* 0x0000001212007211 */ /* 0x040fe200078f08ff */
[----:B------:R-:W-:Y:S01]  /*1570*/  IMAD.SHL.U32 R140, R18, 0x4, RZ ;  /* 0x00000004128c7824 */ /* 0x000fe200078e00ff */
[----:B------:R-:W-:-:S02]  /*1580*/  LOP3.LUT R5, R5, R3, RZ, 0xfc, !PT ;  /* 0x0000000305057212 */ /* 0x000fc400078efcff */
[----:B------:R-:W-:Y:S02]  /*1590*/  LOP3.LUT R3, R0, 0x1ffffffe, RZ, 0xc0, !PT ;  /* 0x1ffffffe00037812 */ /* 0x000fe400078ec0ff */
[----:B------:R-:W-:Y:S02]  /*15a0*/  LOP3.LUT P3, RZ, R8, 0x4, RZ, 0xc0, !PT ;  /* 0x0000000408ff7812 */ /* 0x000fe4000786c0ff */
[----:B------:R-:W-:Y:S01]  /*15b0*/  LEA R9, R9, 0x80, 0x1 ;  /* 0x0000008009097811 */ /* 0x000fe200078e08ff */
[----:B------:R-:W-:Y:S01]  /*15c0*/  IMAD.IADD R3, R18, 0x1, -R3 ;  /* 0x0000000112037824 */ /* 0x000fe200078e0a03 */
[----:B------:R-:W-:Y:S02]  /*15d0*/  SEL R0, R10, 0xffffffc0, !P3 ;  /* 0xffffffc00a007807 */ /* 0x000fe40005800000 */
[----:B------:R-:W-:Y:S01]  /*15e0*/  LEA R198, R4, 0xc100, 0x1 ;  /* 0x0000c10004c67811 */ /* 0x000fe200078e08ff */
[----:B-1----:R-:W-:Y:S01]  /*15f0*/  IMAD R2, R12, 0x200, R14 ;  /* 0x000002000c027824 */ /* 0x002fe200078e020e */
[----:B------:R-:W-:Y:S01]  /*1600*/  LEA R192, R5, 0x100, 0x1 ;  /* 0x0000010005c07811 */ /* 0x000fe200078e08ff */
[----:B------:R-:W-:Y:S01]  /*1610*/  IMAD.MOV.U32 R12, RZ, RZ, 0x20 ;  /* 0x00000020ff0c7424 */ /* 0x000fe200078e00ff */
[----:B------:R-:W-:-:S02]  /*1620*/  SEL R7, R10, 0xffffffc0, !P2 ;  /* 0xffffffc00a077807 */ /* 0x000fc40005000000 */
[----:B------:R-:W-:Y:S01]  /*1630*/  LEA R147, R2, 0x6100, 0x1 ;  /* 0x0000610002937811 */ /* 0x000fe200078e08ff */
[----:B------:R-:W-:Y:S01]  /*1640*/  IMAD R2, R3, 0x8, R16 ;  /* 0x0000000803027824 */ /* 0x000fe200078e0210 */
[C---:B------:R-:W-:Y:S02]  /*1650*/  SEL R8, R12.reuse, 0xffffffe0, !P0 ;  /* 0xffffffe00c087807 */ /* 0x040fe40004000000 */
[C---:B------:R-:W-:Y:S01]  /*1660*/  IADD3 R202, R147.reuse, 0x20, RZ ;  /* 0x0000002093ca7810 */ /* 0x040fe20007ffe0ff */
[----:B------:R-:W-:Y:S01]  /*1670*/  IMAD.IADD R197, R147, 0x1, R0 ;  /* 0x0000000193c57824 */ /* 0x000fe200078e0200 */
[----:B--2---:R-:W-:Y:S01]  /*1680*/  LOP3.LUT R6, R11, 0x7ffffffc, RZ, 0xc0, !PT ;  /* 0x7ffffffc0b067812 */ /* 0x004fe200078ec0ff */
[----:B------:R1:W-:Y:S01]  /*1690*/  STL [R1], R2 ;  /* 0x0000000201007387 */ /* 0x0003e20000100800 */
[----:B------:R-:W-:Y:S02]  /*16a0*/  @P4 IADD3 R202, R147, -0x20, RZ ;  /* 0xffffffe093ca4810 */ /* 0x000fe40007ffe0ff */
[----:B------:R-:W-:Y:S01]  /*16b0*/  SEL R3, R12, 0xffffffe0, !P6 ;  /* 0xffffffe00c037807 */ /* 0x000fe20007000000 */
[----:B------:R-:W-:Y:S01]  /*16c0*/  IMAD.IADD R6, R17, 0x1, -R6 ;  /* 0x0000000111067824 */ /* 0x000fe200078e0a06 */
[----:B------:R-:W-:Y:S01]  /*16d0*/  STL [R1+0x18], R9 ;  /* 0x0000180901007387 */ /* 0x000fe20000100800 */
[----:B------:R-:W-:Y:S01]  /*16e0*/  IMAD.IADD R194, R0, 0x1, R202 ;  /* 0x0000000100c27824 */ /* 0x000fe200078e02ca */
[----:B------:R-:W-:Y:S01]  /*16f0*/  IADD3 R143, R140, 0x20, RZ ;  /* 0x000000208c8f7810 */ /* 0x000fe20007ffe0ff */
[----:B------:R-:W-:Y:S01]  /*1700*/  IMAD.SHL.U32 R237, R6, 0x2, RZ ;  /* 0x0000000206ed7824 */ /* 0x000fe200078e00ff */
[C---:B------:R-:W-:Y:S01]  /*1710*/  IADD3 R6, R9.reuse, -0x10, RZ ;  /* 0xfffffff009067810 */ /* 0x040fe20007ffe0ff */
[----:B------:R-:W-:Y:S01]  /*1720*/  IMAD.IADD R199, R198, 0x1, R3 ;  /* 0x00000001c6c77824 */ /* 0x000fe200078e0203 */
[----:B------:R-:W-:Y:S01]  /*1730*/  @P1 IADD3 R6, R9, 0x10, RZ ;  /* 0x0000001009061810 */ /* 0x000fe20007ffe0ff */
[----:B------:R-:W-:Y:S01]  /*1740*/  IMAD.IADD R193, R3, 0x1, R192 ;  /* 0x0000000103c17824 */ /* 0x000fe200078e02c0 */
[C---:B------:R-:W-:Y:S01]  /*1750*/  IADD3 R142, R140.reuse, 0x40, RZ ;  /* 0x000000408c8e7810 */ /* 0x040fe20007ffe0ff */
[----:B------:R-:W-:Y:S01]  /*1760*/  IMAD.IADD R131, R140, 0x1, R143 ;  /* 0x000000018c837824 */ /* 0x000fe200078e028f */
[----:B------:R-:W-:Y:S01]  /*1770*/  LEA R235, R235, 0x100, 0x1 ;  /* 0x00000100ebeb7811 */ /* 0x000fe200078e08ff */
[--C-:B------:R-:W-:Y:S01]  /*1780*/  IMAD.IADD R0, R8, 0x1, R6.reuse ;  /* 0x0000000108007824 */ /* 0x100fe200078e0206 */
[----:B------:R-:W-:Y:S01]  /*1790*/  STL [R1+0x24], R6 ;  /* 0x0000240601007387 */ /* 0x000fe20000100800 */
[----:B------:R-:W-:Y:S01]  /*17a0*/  IMAD.IADD R3, R7, 0x1, R6 ;  /* 0x0000000107037824 */ /* 0x000fe200078e0206 */
[C---:B------:R-:W-:Y:S01]  /*17b0*/  IADD3 R146, R140.reuse, 0x10, RZ ;  /* 0x000000108c927810 */ /* 0x040fe20007ffe0ff */
[C---:B------:R-:W-:Y:S01]  /*17c0*/  IMAD.IADD R130, R140.reuse, 0x1, R142 ;  /* 0x000000018c827824 */ /* 0x040fe200078e028e */
[----:B------:R2:W-:Y:S01]  /*17d0*/  STL [R1+0x28], R0 ;  /* 0x0000280001007387 */ /* 0x0005e20000100800 */
[C---:B------:R-:W-:Y:S01]  /*17e0*/  IADD3 R145, R140.reuse, 0x30, RZ ;  /* 0x000000308c917810 */ /* 0x040fe20007ffe0ff */
[----:B------:R-:W-:Y:S01]  /*17f0*/  IMAD.IADD R236, R235, 0x1, R7 ;  /* 0x00000001ebec7824 */ /* 0x000fe200078e0207 */
[----:B------:R-:W-:Y:S01]  /*1800*/  IADD3 R144, R140, 0x50, RZ ;  /* 0x000000508c907810 */ /* 0x000fe20007ffe0ff */
[----:B------:R3:W-:Y:S01]  /*1810*/  STL [R1+0x30], R3 ;  /* 0x0000300301007387 */ /* 0x0007e20000100800 */
[----:B-1----:R-:W-:-:S02]  /*1820*/  SEL R2, R10, 0xffffffc0, !P5 ;  /* 0xffffffc00a027807 */ /* 0x002fc40006800000 */
[C---:B------:R-:W-:Y:S02]  /*1830*/  IADD3 R213, R202.reuse, 0x800, RZ ;  /* 0x00000800cad57810 */ /* 0x040fe40007ffe0ff */
[----:B------:R-:W-:Y:S01]  /*1840*/  IADD3 R212, R202, 0x1000, RZ ;  /* 0x00001000cad47810 */ /* 0x000fe20007ffe0ff */
[----:B------:R-:W-:Y:S01]  /*1850*/  IMAD.IADD R201, R198, 0x1, R2 ;  /* 0x00000001c6c97824 */ /* 0x000fe200078e0202 */
[----:B------:R-:W-:Y:S01]  /*1860*/  IADD3 R211, R202, 0x1800, RZ ;  /* 0x00001800cad37810 */ /* 0x000fe20007ffe0ff */
[----:B------:R-:W-:Y:S01]  /*1870*/  IMAD.IADD R196, R2, 0x1, R192 ;  /* 0x0000000102c47824 */ /* 0x000fe200078e02c0 */
[C---:B------:R-:W-:Y:S01]  /*1880*/  IADD3 R210, R202.reuse, 0x2000, RZ ;  /* 0x00002000cad27810 */ /* 0x040fe20007ffe0ff */
[----:B------:R-:W-:Y:S01]  /*1890*/  IMAD.IADD R200, R199, 0x1, R2 ;  /* 0x00000001c7c87824 */ /* 0x000fe200078e0202 */
[----:B------:R-:W-:Y:S01]  /*18a0*/  IADD3 R209, R202, 0x2800, RZ ;  /* 0x00002800cad17810 */ /* 0x000fe20007ffe0ff */
[----:B------:R-:W-:Y:S01]  /*18b0*/  IMAD.IADD R195, R2, 0x1, R193 ;  /* 0x0000000102c37824 */ /* 0x000fe200078e02c1 */
[----:B------:R-:W-:-:S02]  /*18c0*/  IADD3 R208, R202, 0x3000, RZ ;  /* 0x00003000cad07810 */ /* 0x000fc40007ffe0ff */
[C---:B------:R-:W-:Y:S02]  /*18d0*/  IADD3 R207, R202.reuse, 0x3800, RZ ;  /* 0x00003800cacf7810 */ /* 0x040fe40007ffe0ff */
[C---:B------:R-:W-:Y:S02]  /*18e0*/  IADD3 R206, R202.reuse, 0x4000, RZ ;  /* 0x00004000cace7810 */ /* 0x040fe40007ffe0ff */
[C---:B------:R-:W-:Y:S01]  /*18f0*/  IADD3 R205, R202.reuse, 0x4800, RZ ;  /* 0x00004800cacd7810 */ /* 0x040fe20007ffe0ff */
[----:B--2---:R-:W-:Y:S01]  /*1900*/  IMAD.IADD R0, R7, 0x1, R0 ;  /* 0x0000000107007824 */ /* 0x004fe200078e0200 */
[C---:B------:R-:W-:Y:S02]  /*1910*/  IADD3 R204, R202.reuse, 0x5000, RZ ;  /* 0x00005000cacc7810 */ /* 0x040fe40007ffe0ff */
[----:B------:R-:W-:Y:S02]  /*1920*/  IADD3 R203, R202, 0x5800, RZ ;  /* 0x00005800cacb7810 */ /* 0x000fe40007ffe0ff */
[----:B------:R3:W-:Y:S04]  /*1930*/  STL [R1+0x2c], R0 ;  /* 0x00002c0001007387 */ /* 0x0007e80000100800 */
.L_x_794:
[----:B------:R-:W-:Y:S01]  /*1940*/  ISETP.NE.U32.AND P0, PT, RZ, c[0x0][0x370], PT ;  /* 0x0000dc00ff007a0c */ /* 0x000fe20003f05070 */
[----:B------:R-:W-:Y:S01]  /*1950*/  IMAD.MOV.U32 R14, RZ, RZ, 0x4 ;  /* 0x00000004ff0e7424 */ /* 0x000fe200078e00ff */
[----:B------:R-:W-:Y:S01]  /*1960*/  ISETP.NE.U32.AND P1, PT, RZ, c[0x0][0x360], PT ;  /* 0x0000d800ff007a0c */ /* 0x000fe20003f25070 */
[----:B------:R-:W-:Y:S01]  /*1970*/  IMAD.MOV.U32 R136, RZ, RZ, RZ ;  /* 0x000000ffff887224 */ /* 0x000fe200078e00ff */
[----:B------:R-:W-:Y:S01]  /*1980*/  ISETP.NE.AND.EX P2, PT, RZ, c[0x0][0x374], PT, P0 ;  /* 0x0000dd00ff007a0c */ /* 0x000fe20003f45300 */
[----:B------:R-:W-:Y:S01]  /*1990*/  IMAD.MOV.U32 R180, RZ, RZ, RZ ;  /* 0x000000ffffb47224 */ /* 0x000fe200078e00ff */
[----:B------:R-:W-:Y:S01]  /*19a0*/  ISETP.NE.AND.EX P0, PT, RZ, c[0x0][0x364], PT, P1 ;  /* 0x0000d900ff007a0c */ /* 0x000fe20003f05310 */
[----:B------:R-:W-:Y:S01]  /*19b0*/  IMAD.MOV.U32 R133, RZ, RZ, RZ ;  /* 0x000000ffff857224 */ /* 0x000fe200078e00ff */
[----:B------:R-:W-:Y:S01]  /*19c0*/  ISETP.NE.U32.AND P1, PT, RZ, c[0x0][0x348], PT ;  /* 0x0000d200ff007a0c */ /* 0x000fe20003f25070 */
[----:B------:R-:W-:Y:S01]  /*19d0*/  IMAD.MOV.U32 R13, RZ, RZ, RZ ;  /* 0x000000ffff0d7224 */ /* 0x000fe200078e00ff */
[----:B------:R-:W-:Y:S01]  /*19e0*/  ISETP.NE.U32.AND P6, PT, RZ, c[0x0][0x350], PT ;  /* 0x0000d400ff007a0c */ /* 0x000fe20003fc5070 */
[----:B------:R-:W-:Y:S01]  /*19f0*/  IMAD.WIDE R6, R247, R14, c[0x0][0x348] ;  /* 0x0000d200f7067625 */ /* 0x000fe200078e020e */
[----:B------:R-:W-:-:S02]  /*1a00*/  ISETP.NE.U32.AND P3, PT, RZ, c[0x0][0x358], PT ;  /* 0x0000d600ff007a0c */ /* 0x000fc40003f65070 */
[----:B------:R-:W-:Y:S01]  /*1a10*/  ISETP.NE.AND.EX P1, PT, RZ, c[0x0][0x34c], PT, P1 ;  /* 0x0000d300ff007a0c */ /* 0x000fe20003f25310 */
[CC--:B------:R-:W-:Y:S01]  /*1a20*/  IMAD.WIDE R4, R247.reuse, R14.reuse, c[0x0][0x350] ;  /* 0x0000d400f7047625 */ /* 0x0c0fe200078e020e */
[----:B------:R-:W-:Y:S02]  /*1a30*/  ISETP.NE.AND.EX P6, PT, RZ, c[0x0][0x354], PT, P6 ;  /* 0x0000d500ff007a0c */ /* 0x000fe40003fc5360 */
[----:B------:R-:W-:Y:S01]  /*1a40*/  ISETP.NE.AND.EX P3, PT, RZ, c[0x0][0x35c], PT, P3 ;  /* 0x0000d700ff007a0c */ /* 0x000fe20003f65330 */
[----:B------:R-:W-:-:S04]  /*1a50*/  @P2 IMAD.WIDE R10, R247, R14, c[0x0][0x370] ;  /* 0x0000dc00f70a2625 */ /* 0x000fc800078e020e */
[CC--:B------:R-:W-:Y:S01]  /*1a60*/  @P0 IMAD.WIDE R8, R247.reuse, R14.reuse, c[0x0][0x360] ;  /* 0x0000d800f7080625 */ /* 0x0c0fe200078e020e */
[----:B------:R1:W5:Y:S03]  /*1a70*/  @P2 LDG.E R136, [R10.64] ;  /* 0x000000060a882981 */ /* 0x000366000c1e1900 */
[----:B---3--:R-:W-:Y:S01]  /*1a80*/  IMAD.WIDE R2, R247, R14, c[0x0][0x358] ;  /* 0x0000d600f7027625 */ /* 0x008fe200078e020e */
[----:B------:R1:W5:Y:S04]  /*1a90*/  @P0 LDG.E R239, [R8.64] ;  /* 0x0000000608ef0981 */ /* 0x000368000c1e1900 */
[----:B------:R1:W5:Y:S04]  /*1aa0*/  @P1 LDG.E R180, [R6.64] ;  /* 0x0000000606b41981 */ /* 0x000368000c1e1900 */
[----:B------:R1:W5:Y:S04]  /*1ab0*/  @P6 LDG.E R133, [R4.64] ;  /* 0x0000000604856981 */ /* 0x000368000c1e1900 */
[----:B------:R1:W5:Y:S01]  /*1ac0*/  @P3 LDG.E R13, [R2.64] ;  /* 0x00000006020d3981 */ /* 0x000362000c1e1900 */
[----:B------:R-:W-:-:S05]  /*1ad0*/  LOP3.LUT R20, R246, 0xffff, RZ, 0xc0, !PT ;  /* 0x0000fffff6147812 */ /* 0x000fca00078ec0ff */
[----:B------:R1:W-:Y:S01]  /*1ae0*/  STL [R1+0x4], R20 ;  /* 0x0000041401007387 */ /* 0x0003e20000100800 */
[----:B------:R-:W-:Y:S01]  /*1af0*/  YIELD ;  /* 0x0000000000007946 */ /* 0x000fe20003800000 */
[----:B------:R-:W-:Y:S05]  /*1b00*/  @P0 BRA `(.L_x_586) ;  /* 0x0000005000000947 */ /* 0x000fea0003800000 */
[----:B-----5:R-:W-:Y:S01]  /*1b10*/  MOV R239, c[0x0][0x168] ;  /* 0x00005a0000ef7a02 */ /* 0x020fe20000000f00 */
[----:B------:R-:W-:Y:S05]  /*1b20*/  @!P1 BRA `(.L_x_586) ;  /* 0x0000003000009947 */ /* 0x000fea0003800000 */
[----:B-1----:R-:W2:Y:S04]  /*1b30*/  LDG.E R8, [R6.64] ;  /* 0x0000000606087981 */ /* 0x002ea8000c1e1900 */
[----:B------:R-:W2:Y:S02]  /*1b40*/  LDG.E R0, [R6.64+0x4] ;  /* 0x0000040606007981 */ /* 0x000ea4000c1e1900 */
[----:B--2---:R-:W-:Y:S02]  /*1b50*/  IADD3 R239, -R8, R0, RZ ;  /* 0x0000000008ef7210 */ /* 0x004fe40007ffe1ff */
.L_x_586:
[----:B------:R-:W-:-:S04]  /*1b60*/  ISETP.NE.U32.AND P0, PT, RZ, c[0x0][0x368], PT ;  /* 0x0000da00ff007a0c */ /* 0x000fc80003f05070 */
[----:B------:R-:W-:-:S13]  /*1b70*/  ISETP.NE.AND.EX P0, PT, RZ, c[0x0][0x36c], PT, P0 ;  /* 0x0000db00ff007a0c */ /* 0x000fda0003f05300 */
[----:B------:R-:W-:Y:S05]  /*1b80*/  @!P0 BRA `(.L_x_587) ;  /* 0x0000003000008947 */ /* 0x000fea0003800000 */
[----:B-1----:R-:W-:-:S05]  /*1b90*/  IMAD.WIDE R4, R247, R14, c[0x0][0x368] ;  /* 0x0000da00f7047625 */ /* 0x002fca00078e020e */
[----:B------:R1:W5:Y:S01]  /*1ba0*/  LDG.E R11, [R4.64] ;  /* 0x00000006040b7981 */ /* 0x000362000c1e1900 */
[----:B------:R-:W-:Y:S05]  /*1bb0*/  BRA `(.L_x_588) ;  /* 0x0000005000007947 */ /* 0x000fea0003800000 */
.L_x_587:
[----:B-1----:R-:W-:Y:S01]  /*1bc0*/  MOV R11, c[0x0][0x1d0] ;  /* 0x00007400000b7a02 */ /* 0x002fe20000000f00 */
[----:B------:R-:W-:Y:S05]  /*1bd0*/  @!P6 BRA `(.L_x_588) ;  /* 0x000000300000e947 */ /* 0x000fea0003800000 */
[----:B------:R-:W2:Y:S04]  /*1be0*/  LDG.E R6, [R4.64] ;  /* 0x0000000604067981 */ /* 0x000ea8000c1e1900 */
[----:B------:R-:W2:Y:S02]  /*1bf0*/  LDG.E R0, [R4.64+0x4] ;  /* 0x0000040604007981 */ /* 0x000ea4000c1e1900 */
[----:B--2---:R-:W-:Y:S02]  /*1c00*/  IADD3 R11, -R6, R0, RZ ;  /* 0x00000000060b7210 */ /* 0x004fe40007ffe1ff */
.L_x_588:
[----:B------:R-:W2:Y:S04]  /*1c10*/  LDL.LU R7, [R1+0xc] ;  /* 0x00000c0001077983 */ /* 0x000ea80000300800 */
[----:B-1----:R1:W3:Y:S04]  /*1c20*/  @P3 LDG.E R5, [R2.64] ;  /* 0x0000000602053981 */ /* 0x0022e8000c1e1900 */
[----:B------:R1:W3:Y:S01]  /*1c30*/  @P3 LDG.E R4, [R2.64+0x4] ;  /* 0x0000040602043981 */ /* 0x0002e2000c1e1900 */
[----:B------:R-:W-:Y:S01]  /*1c40*/  IMAD.MOV.U32 R0, RZ, RZ, c[0x0][0x2c4] ;  /* 0x0000b100ff007624 */ /* 0x000fe200078e00ff */
[----:B------:R-:W-:Y:S01]  /*1c50*/  ISETP.NE.U32.AND P0, PT, RZ, c[0x0][0x378], PT ;  /* 0x0000de00ff007a0c */ /* 0x000fe20003f05070 */
[----:B------:R-:W-:-:S02]  /*1c60*/  IMAD.MOV.U32 R6, RZ, RZ, c[0x0][0x32c] ;  /* 0x0000cb00ff067624 */ /* 0x000fc400078e00ff */
[----:B-----5:R-:W-:Y:S01]  /*1c70*/  IMAD.MOV.U32 R134, RZ, RZ, R11 ;  /* 0x000000ffff867224 */ /* 0x020fe200078e000b */
[----:B------:R-:W-:Y:S02]  /*1c80*/  ISETP.NE.AND P2, PT, R0, 0x1, PT ;  /* 0x000000010000780c */ /* 0x000fe40003f45270 */
[----:B------:R-:W-:Y:S02]  /*1c90*/  ISETP.GE.AND P1, PT, R6, 0x1, PT ;  /* 0x000000010600780c */ /* 0x000fe40003f26270 */
[----:B------:R-:W-:Y:S01]  /*1ca0*/  ISETP.NE.AND.EX P0, PT, RZ, c[0x0][0x37c], PT, P0 ;  /* 0x0000df00ff007a0c */ /* 0x000fe20003f05300 */
[----:B------:R-:W-:Y:S02]  /*1cb0*/  IMAD.SHL.U32 R242, R245, 0x80, RZ ;  /* 0x00000080f5f27824 */ /* 0x000fe400078e00ff */
[----:B------:R-:W-:Y:S02]  /*1cc0*/  IMAD.MOV.U32 R78, RZ, RZ, c[0x0][0x228] ;  /* 0x00008a00ff4e7624 */ /* 0x000fe400078e00ff */
[----:B------:R-:W-:Y:S01]  /*1cd0*/  IMAD.IADD R10, R11, 0x1, -R136 ;  /* 0x000000010b0a7824 */ /* 0x000fe200078e0a88 */
[----:B------:R-:W-:-:S07]  /*1ce0*/  IADD3 R0, R242, 0x7f, RZ ;  /* 0x0000007ff2007810 */ /* 0x000fce0007ffe0ff */
[----:B-1----:R-:W-:-:S05]  /*1cf0*/  @P0 IMAD.WIDE R2, R247, R14, c[0x0][0x378] ;  /* 0x0000de00f7020625 */ /* 0x002fca00078e020e */
[----:B------:R1:W5:Y:S02]  /*1d00*/  @P0 LDG.E R134, [R2.64] ;  /* 0x0000000602860981 */ /* 0x000364000c1e1900 */
[----:B-1----:R-:W-:-:S05]  /*1d10*/  @P2 IMAD.HI.U32 R3, R0, c[0x0][0x2c8], RZ ;  /* 0x0000b20000032a27 */ /* 0x002fca00078e00ff */
[----:B------:R-:W-:Y:S02]  /*1d20*/  @P2 SHF.R.U32.HI R0, RZ, c[0x0][0x2cc], R3 ;  /* 0x0000b300ff002a19 */ /* 0x000fe40000011603 */
[----:B--2---:R-:W-:-:S04]  /*1d30*/  LOP3.LUT R7, R7, 0xfffffffd, RZ, 0xc0, !PT ;  /* 0xfffffffd07077812 */ /* 0x004fc800078ec0ff */
[----:B------:R-:W-:-:S04]  /*1d40*/  @P2 LOP3.LUT R7, R7, 0x2, RZ, 0xfc, !PT ;  /* 0x0000000207072812 */ /* 0x000fc800078efcff */
[----:B------:R-:W-:Y:S01]  /*1d50*/  LOP3.LUT R7, R7, 0xfffffffb, RZ, 0xc0, !PT ;  /* 0xfffffffb07077812 */ /* 0x000fe200078ec0ff */
[----:B---3--:R-:W-:-:S03]  /*1d60*/  @P3 IMAD.IADD R78, R4, 0x1, -R5 ;  /* 0x00000001044e3824 */ /* 0x008fc600078e0a05 */
[----:B------:R-:W-:Y:S01]  /*1d70*/  @P1 LOP3.LUT R7, R7, 0x4, RZ, 0xfc, !PT ;  /* 0x0000000407071812 */ /* 0x000fe200078efcff */
[----:B------:R-:W-:-:S04]  /*1d80*/  IMAD.IADD R238, R10, 0x1, R78 ;  /* 0x000000010aee7824 */ /* 0x000fc800078e024e */
[----:B------:R1:W-:Y:S01]  /*1d90*/  STL [R1+0xc], R7 ;  /* 0x00000c0701007387 */ /* 0x0003e20000100800 */
[C---:B------:R-:W-:Y:S02]  /*1da0*/  IADD3 R2, R238.reuse, 0x3f, RZ ;  /* 0x0000003fee027810 */ /* 0x040fe40007ffe0ff */
[----:B------:R-:W-:Y:S02]  /*1db0*/  IADD3 R150, R238, 0x1, -R239 ;  /* 0x00000001ee967810 */ /* 0x000fe40007ffe8ef */
[----:B------:R-:W-:-:S03]  /*1dc0*/  SHF.R.S32.HI R3, RZ, 0x1f, R2 ;  /* 0x0000001fff037819 */ /* 0x000fc60000011402 */
[----:B------:R-:W-:Y:S01]  /*1dd0*/  IMAD.IADD R0, R150, 0x1, R0 ;  /* 0x0000000196007824 */ /* 0x000fe200078e0200 */
[----:B------:R-:W-:-:S04]  /*1de0*/  LEA.HI R2, R3, R2, RZ, 0x6 ;  /* 0x0000000203027211 */ /* 0x000fc800078f30ff */
[----:B------:R-:W-:Y:S02]  /*1df0*/  IADD3 R3, R0, c[0x0][0x328], RZ ;  /* 0x0000ca0000037a10 */ /* 0x000fe40007ffe0ff */
[----:B------:R-:W-:Y:S01]  /*1e00*/  SHF.R.S32.HI R152, RZ, 0x6, R2 ;  /* 0x00000006ff987819 */ /* 0x000fe20000011402 */
        /* <DEDUP_REMOVED lines=11> */
.L_x_591:
[----:B------:R-:W-:-:S13]  /*1ec0*/  ISETP.NE.AND P0, PT, R6, 0x1, PT ;  /* 0x000000010600780c */ /* 0x000fda0003f05270 */
[----:B------:R-:W-:-:S05]  /*1ed0*/  @P0 IMAD.HI.U32 R0, R2, c[0x0][0x330], RZ ;  /* 0x0000cc0002000a27 */ /* 0x000fca00078e00ff */
[----:B------:R-:W-:Y:S02]  /*1ee0*/  @P0 SHF.R.U32.HI R2, RZ, c[0x0][0x334], R0 ;  /* 0x0000cd00ff020a19 */ /* 0x000fe40000011600 */
.L_x_592:
[----:B------:R-:W-:Y:S05]  /*1ef0*/  BSYNC B0 ;  /* 0x0000000000007941 */ /* 0x000fea0003800000 */
.L_x_590:
[----:B------:R-:W-:-:S05]  /*1f00*/  IMAD R2, R2, R6, c[0x0][0x32c] ;  /* 0x0000cb0002027624 */ /* 0x000fca00078e0206 */
[----:B------:R-:W-:-:S04]  /*1f10*/  IMNMX R3, R3, R2, PT ;  /* 0x0000000203037217 */ /* 0x000fc80003800200 */
.L_x_589:
[----:B------:R-:W-:Y:S01]  /*1f20*/  IADD3 R3, R3, 0x3f, RZ ;  /* 0x0000003f03037810 */ /* 0x000fe20007ffe0ff */
[----:B------:R-:W-:-:S03]  /*1f30*/  @P2 IMAD.HI.U32 R2, R242, c[0x0][0x2c8], RZ ;  /* 0x0000b200f2022a27 */ /* 0x000fc600078e00ff */
[----:B------:R-:W-:Y:S01]  /*1f40*/  SHF.R.S32.HI R4, RZ, 0x1f, R3 ;  /* 0x0000001fff047819 */ /* 0x000fe20000011403 */
[----:B------:R-:W-:Y:S01]  /*1f50*/  IMAD.MOV.U32 R0, RZ, RZ, R242 ;  /* 0x000000ffff007224 */ /* 0x000fe200078e00f2 */
[----:B------:R-:W-:Y:S01]  /*1f60*/  @P2 SHF.R.U32.HI R0, RZ, c[0x0][0x2cc], R2 ;  /* 0x0000b300ff002a19 */ /* 0x000fe20000011602 */
[----:B------:R-:W-:Y:S01]  /*1f70*/  IMAD.IADD R151, R238, 0x1, -R239 ;  /* 0x00000001ee977824 */ /* 0x000fe200078e0aef */
[----:B------:R-:W-:-:S03]  /*1f80*/  LEA.HI R3, R4, R3, RZ, 0x6 ;  /* 0x0000000304037211 */ /* 0x000fc600078f30ff */
[----:B------:R-:W-:Y:S01]  /*1f90*/  IMAD.IADD R0, R151, 0x1, R0 ;  /* 0x0000000197007824 */ /* 0x000fe200078e0200 */
[----:B------:R-:W-:-:S04]  /*1fa0*/  SHF.R.S32.HI R3, RZ, 0x6, R3 ;  /* 0x00000006ff037819 */ /* 0x000fc80000011403 */
[----:B------:R-:W-:Y:S02]  /*1fb0*/  IADD3 R2, R0, -c[0x0][0x324], RZ ;  /* 0x8000c90000027a10 */ /* 0x000fe40007ffe0ff */
[----:B-1----:R-:W-:Y:S01]  /*1fc0*/  IMNMX R7, R152, R3, PT ;  /* 0x0000000398077217 */ /* 0x002fe20003800200 */
        /* <DEDUP_REMOVED lines=10> */
.L_x_595:
[----:B------:R-:W-:-:S13]  /*2070*/  ISETP.NE.AND P0, PT, R6, 0x1, PT ;  /* 0x000000010600780c */ /* 0x000fda0003f05270 */
[----:B------:R-:W-:-:S05]  /*2080*/  @P0 IMAD.HI.U32 R3, R0, c[0x0][0x330], RZ ;  /* 0x0000cc0000030a27 */ /* 0x000fca00078e00ff */
[----:B------:R-:W-:Y:S02]  /*2090*/  @P0 SHF.R.U32.HI R0, RZ, c[0x0][0x334], R3 ;  /* 0x0000cd00ff000a19 */ /* 0x000fe40000011603 */
.L_x_596:
[----:B------:R-:W-:Y:S05]  /*20a0*/  BSYNC B0 ;  /* 0x0000000000007941 */ /* 0x000fea0003800000 */
.L_x_594:
[----:B------:R-:W-:-:S05]  /*20b0*/  IMAD R0, R0, c[0x0][0x32c], RZ ;  /* 0x0000cb0000007a24 */ /* 0x000fca00078e02ff */
[----:B------:R-:W-:-:S04]  /*20c0*/  IMNMX R2, R2, R0, !PT ;  /* 0x0000000002027217 */ /* 0x000fc80007800200 */
.L_x_593:
[----:B------:R-:W-:Y:S01]  /*20d0*/  SHF.R.S32.HI R0, RZ, 0x1f, R2 ;  /* 0x0000001fff007819 */ /* 0x000fe20000011402 */
[----:B------:R-:W-:Y:S01]  /*20e0*/  BSSY B0, `(.L_x_597) ;  /* 0x000002e000007945 */ /* 0x000fe20003800000 */
[----:B------:R-:W-:Y:S02]  /*20f0*/  LOP3.LUT R3, R246, 0xff000000, RZ, 0xc0, !PT ;  /* 0xff000000f6037812 */ /* 0x000fe400078ec0ff */
[----:B------:R-:W-:Y:S02]  /*2100*/  LEA.HI R0, R0, R2, RZ, 0x6 ;  /* 0x0000000200007211 */ /* 0x000fe400078f30ff */
[----:B------:R-:W-:Y:S02]  /*2110*/  LOP3.LUT R4, R246, 0xff0000, RZ, 0xc0, !PT ;  /* 0x00ff0000f6047812 */ /* 0x000fe400078ec0ff */
[----:B------:R-:W-:Y:S02]  /*2120*/  SHF.R.U32.HI R2, RZ, 0x8, R3 ;  /* 0x00000008ff027819 */ /* 0x000fe40000011603 */
[----:B------:R-:W-:-:S02]  /*2130*/  SHF.R.S32.HI R0, RZ, 0x6, R0 ;  /* 0x00000006ff007819 */ /* 0x000fc40000011400 */
[----:B------:R-:W-:Y:S02]  /*2140*/  LEA.HI R2, R4, R2, RZ, 0x10 ;  /* 0x0000000204027211 */ /* 0x000fe400078f80ff */
[----:B------:R-:W-:Y:S01]  /*2150*/  IMNMX R6, RZ, R0, !PT ;  /* 0x00000000ff067217 */ /* 0x000fe20007800200 */
[----:B------:R-:W-:Y:S01]  /*2160*/  IMAD.MOV.U32 R0, RZ, RZ, RZ ;  /* 0x000000ffff007224 */ /* 0x000fe200078e00ff */
[----:B------:R-:W-:Y:S02]  /*2170*/  SHF.R.U32.HI R5, RZ, 0x10, R2 ;  /* 0x00000010ff057819 */ /* 0x000fe40000011602 */
[----:B------:R-:W-:Y:S02]  /*2180*/  LOP3.LUT R15, R2, 0xff, RZ, 0xc0, !PT ;  /* 0x000000ff020f7812 */ /* 0x000fe400078ec0ff */
[----:B------:R-:W-:Y:S01]  /*2190*/  ISETP.GT.AND P0, PT, R7, R6, PT ;  /* 0x000000060700720c */ /* 0x000fe20003f04270 */
[----:B------:R1:W-:Y:S01]  /*21a0*/  STL [R1+0x1c], R5 ;  /* 0x00001c0501007387 */ /* 0x0003e20000100800 */
[----:B------:R-:W-:-:S03]  /*21b0*/  ISETP.NE.AND P1, PT, R5, RZ, PT ;  /* 0x000000ff0500720c */ /* 0x000fc60003f25270 */
[----:B------:R1:W-:Y:S01]  /*21c0*/  STL [R1+0x20], R15 ;  /* 0x0000200f01007387 */ /* 0x0003e20000100800 */
[----:B------:R-:W-:-:S07]  /*21d0*/  SEL R132, R5, c[0x0][0x338], P1 ;  /* 0x0000ce0005847a07 */ /* 0x000fce0000800000 */
[----:B------:R-:W-:Y:S05]  /*21e0*/  @!P0 BRA `(.L_x_598) ;  /* 0x000001d000008947 */ /* 0x000fea0003800000 */
[----:B------:R-:W-:Y:S02]  /*21f0*/  IABS R2, R132 ;  /* 0x0000008400027213 */ /* 0x000fe40000000000 */
[----:B------:R-:W-:Y:S02]  /*2200*/  IADD3 R3, R132, -0x1, R7 ;  /* 0xffffffff84037810 */ /* 0x000fe40007ffe007 */
[----:B------:R-:W2:Y:S03]  /*2210*/  I2F.RP R0, R2 ;  /* 0x0000000200007306 */ /* 0x000ea60000209400 */
[----:B------:R-:W-:-:S05]  /*2220*/  IMAD.IADD R8, R3, 0x1, -R6 ;  /* 0x0000000103087824 */ /* 0x000fca00078e0a06 */
        /* <DEDUP_REMOVED lines=8> */
[----:B------:R-:W-:Y:S02]  /*22b0*/  IMAD.MOV.U32 R4, RZ, RZ, RZ ;  /* 0x000000ffff047224 */ /* 0x000fe400078e00ff */
        /* <DEDUP_REMOVED lines=16> */
.L_x_598:
[----:B------:R-:W-:Y:S05]  /*23c0*/  BSYNC B0 ;  /* 0x0000000000007941 */ /* 0x000fea0003800000 */
.L_x_597:
[----:B------:R-:W-:Y:S01]  /*23d0*/  IMAD R2, R15, R0, R6 ;  /* 0x000000000f027224 */ /* 0x000fe200078e0206 */
[----:B------:R-:W2:Y:S01]  /*23e0*/  S2R R4, SR_TID.X ;  /* 0x0000000000047919 */ /* 0x000ea20000002100 */
[----:B------:R-:W-:Y:S02]  /*23f0*/  IADD3 R135, R248, 0x40, RZ ;  /* 0x00000040f8877810 */ /* 0x000fe40007ffe0ff */
[----:B------:R-:W-:Y:S01]  /*2400*/  IMAD.IADD R0, R2, 0x1, R0 ;  /* 0x0000000102007824 */ /* 0x000fe200078e0200 */
[----:B------:R-:W-:Y:S01]  /*2410*/  IADD3 R138, R248, 0x80, RZ ;  /* 0x00000080f88a7810 */ /* 0x000fe20007ffe0ff */
[----:B------:R-:W-:-:S03]  /*2420*/  IMAD R3, R2, 0x40, -R10 ;  /* 0x0000004002037824 */ /* 0x000fc600078e0a0a */
[----:B------:R-:W-:Y:S02]  /*2430*/  IMNMX R0, R7, R0, PT ;  /* 0x0000000007007217 */ /* 0x000fe40003800200 */
[----:B------:R-:W-:-:S03]  /*2440*/  IMNMX R3, RZ, R3, !PT ;  /* 0x00000003ff037217 */ /* 0x000fc60007800200 */
[----:B------:R-:W-:Y:S01]  /*2450*/  IMAD R0, R0, 0x40, -R10 ;  /* 0x0000004000007824 */ /* 0x000fe200078e0a0a */
[----:B------:R-:W-:-:S04]  /*2460*/  SHF.R.U32.HI R121, RZ, 0x6, R3 ;  /* 0x00000006ff797819 */ /* 0x000fc80000011603 */
[----:B------:R-:W-:-:S04]  /*2470*/  IMNMX R0, R0, R78, PT ;  /* 0x0000004e00007217 */ /* 0x000fc80003800200 */
[----:B------:R-:W-:-:S13]  /*2480*/  ISETP.GT.AND P0, PT, R0, R3, PT ;  /* 0x000000030000720c */ /* 0x000fda0003f04270 */
[----:B------:R-:W-:Y:S01]  /*2490*/  @P0 IADD3 R2, R0, 0x3f, RZ ;  /* 0x0000003f00020810 */ /* 0x000fe20007ffe0ff */
[----:B------:R-:W-:-:S03]  /*24a0*/  IMAD.MOV.U32 R0, RZ, RZ, R121 ;  /* 0x000000ffff007224 */ /* 0x000fc600078e0079 */
[----:B------:R-:W-:-:S04]  /*24b0*/  @P0 SHF.R.S32.HI R3, RZ, 0x1f, R2 ;  /* 0x0000001fff030819 */ /* 0x000fc80000011402 */
[----:B------:R-:W-:Y:S02]  /*24c0*/  @P0 LEA.HI R2, R3, R2, RZ, 0x6 ;  /* 0x0000000203020211 */ /* 0x000fe400078f30ff */
[----:B--2---:R-:W-:Y:S02]  /*24d0*/  SHF.R.S32.HI R3, RZ, 0x1f, R4 ;  /* 0x0000001fff037819 */ /* 0x004fe40000011404 */
[----:B------:R-:W-:Y:S02]  /*24e0*/  @P0 SHF.R.S32.HI R0, RZ, 0x6, R2 ;  /* 0x00000006ff000819 */ /* 0x000fe40000011402 */
[----:B------:R-:W-:Y:S02]  /*24f0*/  LEA.HI R2, R3, R4, RZ, 0x5 ;  /* 0x0000000403027211 */ /* 0x000fe400078f28ff */
[----:B------:R-:W-:Y:S02]  /*2500*/  ISETP.GT.AND P0, PT, R0, R121, PT ;  /* 0x000000790000720c */ /* 0x000fe40003f04270 */
[----:B------:R-:W-:-:S05]  /*2510*/  SHF.R.S32.HI R2, RZ, 0x5, R2 ;  /* 0x00000005ff027819 */ /* 0x000fca0000011402 */
[----:B------:R-:W-:-:S06]  /*2520*/  IMAD.SHL.U32 R139, R2, 0x200, RZ ;  /* 0x00000200028b7824 */ /* 0x000fcc00078e00ff */
[----:B------:R-:W-:Y:S05]  /*2530*/  @!P0 BRA `(.L_x_599) ;  /* 0x00004f1000008947 */ /* 0x000fea0003800000 */
[----:B------:R-:W-:Y:S02]  /*2540*/  ISETP.NE.U32.AND P0, PT, RZ, c[0x0][0x340], PT ;  /* 0x0000d000ff007a0c */ /* 0x000fe40003f05070 */
[----:B-1----:R-:W-:Y:S02]  /*2550*/  SHF.R.S32.HI R5, RZ, 0x1f, R4 ;  /* 0x0000001fff057819 */ /* 0x002fe40000011404 */
[----:B------:R-:W-:Y:S02]  /*2560*/  ISETP.NE.AND.EX P2, PT, RZ, c[0x0][0x344], PT, P0 ;  /* 0x0000d100ff007a0c */ /* 0x000fe40003f45300 */
[----:B------:R-:W-:-:S04]  /*2570*/  LEA.HI R5, R5, R4, RZ, 0x3 ;  /* 0x0000000405057211 */ /* 0x000fc800078f18ff */
[----:B------:R-:W-:-:S07]  /*2580*/  SHF.R.S32.HI R5, RZ, 0x3, R5 ;  /* 0x00000003ff057819 */ /* 0x000fce0000011405 */
[----:B------:R-:W-:-:S05]  /*2590*/  @P2 IMAD.WIDE R2, R247, R14, c[0x0][0x340] ;  /* 0x0000d000f7022625 */ /* 0x000fca00078e020e */
[----:B------:R1:W2:Y:S01]  /*25a0*/  @P2 LDG.E R7, [R2.64] ;  /* 0x0000000602072981 */ /* 0x0002a2000c1e1900 */
[----:B------:R-:W-:Y:S01]  /*25b0*/  IADD3 R120, P0, R5, R13, RZ ;  /* 0x0000000d05787210 */ /* 0x000fe20007f1e0ff */
[----:B------:R-:W-:Y:S01]  /*25c0*/  IMAD.MOV.U32 R8, RZ, RZ, c[0x0][0x238] ;  /* 0x00008e00ff087624 */ /* 0x000fe200078e00ff */
[----:B------:R-:W-:Y:S01]  /*25d0*/  SHF.R.S32.HI R249, RZ, 0x1f, R248 ;  /* 0x0000001ffff97819 */ /* 0x000fe200000114f8 */
[----:B------:R-:W-:Y:S01]  /*25e0*/  IMAD.MOV.U32 R149, RZ, RZ, 0x6 ;  /* 0x00000006ff957424 */ /* 0x000fe200078e00ff */
[----:B------:R-:W-:Y:S01]  /*25f0*/  SHF.R.S32.HI R6, RZ, 0x1f, R247 ;  /* 0x0000001fff067819 */ /* 0x000fe200000114f7 */
[----:B------:R-:W-:Y:S01]  /*2600*/  IMAD.SHL.U32 R158, R8, 0x40, RZ ;  /* 0x00000040089e7824 */ /* 0x000fe200078e00ff */
[----:B------:R-:W-:Y:S01]  /*2610*/  IADD3 R60, R0, -0x1, RZ ;  /* 0xffffffff003c7810 */ /* 0x000fe20007ffe0ff */
[----:B------:R-:W-:Y:S01]  /*2620*/  IMAD.SHL.U32 R159, R8, 0x20, RZ ;  /* 0x00000020089f7824 */ /* 0x000fe200078e00ff */
[----:B------:R-:W-:Y:S01]  /*2630*/  SEL R10, R6, RZ, !P3 ;  /* 0x000000ff060a7207 */ /* 0x000fe20005800000 */
[----:B------:R-:W-:Y:S01]  /*2640*/  IMAD.WIDE.U32 R160, R241, c[0x0][0x1e0], RZ ;  /* 0x00007800f1a07a25 */ /* 0x000fe200078e00ff */
[----:B------:R-:W-:-:S02]  /*2650*/  IADD3 R102, -R5, R78, RZ ;  /* 0x0000004e05667210 */ /* 0x000fc40007ffe1ff */
[----:B------:R-:W-:Y:S01]  /*2660*/  SEL R12, R247, RZ, !P3 ;  /* 0x000000fff70c7207 */ /* 0x000fe20005800000 */
[----:B------:R-:W-:Y:S01]  /*2670*/  IMAD.MOV.U32 R162, RZ, RZ, c[0x0][0x27c] ;  /* 0x00009f00ffa27624 */ /* 0x000fe200078e00ff */
[----:B------:R-:W-:Y:S01]  /*2680*/  SHF.L.U64.HI R154, R8, R149, c[0x0][0x23c] ;  /* 0x00008f00089a7619 */ /* 0x000fe20000010295 */
[----:B------:R-:W-:Y:S01]  /*2690*/  IMAD R0, R60, -0x40, R102 ;  /* 0xffffffc03c007824 */ /* 0x000fe200078e0266 */
[----:B------:R-:W-:Y:S02]  /*26a0*/  MOV R153, 0x5 ;  /* 0x0000000500997802 */ /* 0x000fe40000000f00 */
[----:B------:R-:W-:Y:S02]  /*26b0*/  ISETP.GE.AND P5, PT, R248, c[0x0][0x1d4], PT ;  /* 0x00007500f8007a0c */ /* 0x000fe40003fa6270 */
[----:B------:R-:W-:Y:S02]  /*26c0*/  ISETP.GE.AND P1, PT, R0, 0x1, PT ;  /* 0x000000010000780c */ /* 0x000fe40003f26270 */
[----:B------:R-:W-:-:S02]  /*26d0*/  SHF.L.U64.HI R153, R8, R153, c[0x0][0x23c] ;  /* 0x00008f0008997619 */ /* 0x000fc40000010299 */
[----:B-1----:R-:W-:Y:S02]  /*26e0*/  SHF.R.S32.HI R2, RZ, 0x1f, R5 ;  /* 0x0000001fff027819 */ /* 0x002fe40000011405 */
[----:B------:R-:W-:Y:S02]  /*26f0*/  ISETP.GE.AND P4, PT, R135, c[0x0][0x1d4], PT ;  /* 0x0000750087007a0c */ /* 0x000fe40003f86270 */
[----:B------:R-:W-:Y:S01]  /*2700*/  LEA.HI.X.SX32 R123, R13, R2, 0x1, P0 ;  /* 0x000000020d7b7211 */ /* 0x000fe200000f0eff */
[----:B------:R-:W-:Y:S01]  /*2710*/  IMAD.WIDE.U32 R2, R120, c[0x0][0x238], R248 ;  /* 0x00008e0078027a25 */ /* 0x000fe200078e00f8 */
[----:B------:R-:W-:Y:S02]  /*2720*/  ISETP.GT.AND P0, PT, R0, 0x20, PT ;  /* 0x000000200000780c */ /* 0x000fe40003f04270 */
[----:B------:R-:W-:Y:S01]  /*2730*/  SHF.R.S32.HI R129, RZ, 0x1f, R128 ;  /* 0x0000001fff817819 */ /* 0x000fe20000011480 */
[----:B------:R-:W-:Y:S01]  /*2740*/  IMAD R4, R123, c[0x0][0x238], RZ ;  /* 0x00008e007b047a24 */ /* 0x000fe200078e02ff */
[----:B------:R-:W-:-:S02]  /*2750*/  SHF.R.S32.HI R141, RZ, 0x1f, R140 ;  /* 0x0000001fff8d7819 */ /* 0x000fc4000001148c */
[----:B-----5:R-:W-:Y:S01]  /*2760*/  SHF.R.S32.HI R25, RZ, 0x1f, R134 ;  /* 0x0000001fff197819 */ /* 0x020fe20000011486 */
[----:B------:R-:W-:-:S04]  /*2770*/  IMAD R4, R120, c[0x0][0x23c], R4 ;  /* 0x00008f0078047a24 */ /* 0x000fc800078e0204 */
[----:B------:R-:W-:Y:S02]  /*2780*/  IMAD.IADD R3, R3, 0x1, R4 ;  /* 0x0000000103037824 */ /* 0x000fe400078e0204 */
[----:B------:R-:W-:Y:S02]  /*2790*/  IMAD R4, R10, c[0x0][0x248], RZ ;  /* 0x000092000a047a24 */ /* 0x000fe400078e02ff */
[----:B------:R-:W-:-:S04]  /*27a0*/  IMAD.WIDE.U32 R2, R20, c[0x0][0x240], R2 ;  /* 0x0000900014027a25 */ /* 0x000fc800078e0002 */
[----:B------:R-:W-:Y:S02]  /*27b0*/  IMAD R3, R20, c[0x0][0x244], R3 ;  /* 0x0000910014037a24 */ /* 0x000fe400078e0203 */
[C---:B------:R-:W-:Y:S02]  /*27c0*/  IMAD R4, R12.reuse, c[0x0][0x24c], R4 ;  /* 0x000093000c047a24 */ /* 0x040fe400078e0204 */
[----:B------:R-:W-:Y:S01]  /*27d0*/  IMAD.WIDE.U32 R96, R12, c[0x0][0x248], R2 ;  /* 0x000092000c607a25 */ /* 0x000fe200078e0002 */
[----:B------:R-:W-:-:S03]  /*27e0*/  SHF.R.S32.HI R3, RZ, 0x1f, R60 ;  /* 0x0000001fff037819 */ /* 0x000fc6000001143c */
[----:B------:R-:W-:Y:S02]  /*27f0*/  IMAD R2, R154, R60, RZ ;  /* 0x0000003c9a027224 */ /* 0x000fe400078e02ff */
[----:B------:R-:W-:Y:S02]  /*2800*/  IMAD.IADD R87, R97, 0x1, R4 ;  /* 0x0000000161577824 */ /* 0x000fe400078e0204 */
[----:B------:R-:W-:Y:S02]  /*2810*/  IMAD.MOV.U32 R86, RZ, RZ, R96 ;  /* 0x000000ffff567224 */ /* 0x000fe400078e0060 */
[-C--:B------:R-:W-:Y:S02]  /*2820*/  IMAD R0, R3, R158.reuse, R2 ;  /* 0x0000009e03007224 */ /* 0x080fe400078e0202 */
[----:B------:R-:W-:-:S05]  /*2830*/  IMAD.WIDE.U32 R4, R60, R158, R86 ;  /* 0x0000009e3c047225 */ /* 0x000fca00078e0056 */
[----:B------:R-:W-:Y:S02]  /*2840*/  IADD3 R0, R5, R0, RZ ;  /* 0x0000000005007210 */ /* 0x000fe40007ffe0ff */
[----:B--2---:R-:W-:Y:S01]  /*2850*/  @P2 SHF.R.S32.HI R3, RZ, 0x1f, R7 ;  /* 0x0000001fff032819 */ /* 0x004fe20000011407 */
[----:B------:R-:W-:Y:S01]  /*2860*/  @!P2 IMAD.MOV.U32 R3, RZ, RZ, R6 ;  /* 0x000000ffff03a224 */ /* 0x000fe200078e0006 */
[----:B------:R-:W-:Y:S01]  /*2870*/  @P2 MOV R2, R7 ;  /* 0x0000000700022202 */ /* 0x000fe20000000f00 */
[----:B------:R-:W-:Y:S01]  /*2880*/  @!P2 IMAD.MOV.U32 R2, RZ, RZ, R247 ;  /* 0x000000ffff02a224 */ /* 0x000fe200078e00f7 */
[C---:B------:R-:W-:Y:S02]  /*2890*/  @P1 LEA R6, P3, R4.reuse, c[0x0][0x220], 0x1 ;  /* 0x0000880004061a11 */ /* 0x040fe400078608ff */
[----:B------:R-:W-:Y:S02]  /*28a0*/  @P0 IADD3 R5, P2, R159, R4, RZ ;  /* 0x000000049f050210 */ /* 0x000fe40007f5e0ff */
[----:B------:R-:W-:-:S02]  /*28b0*/  @P1 LEA.HI.X R7, R4, c[0x0][0x224], R0, 0x1, P3 ;  /* 0x0000890004071a11 */ /* 0x000fc400018f0c00 */
[----:B------:R-:W-:Y:S01]  /*28c0*/  ISETP.GE.AND P3, PT, R138, c[0x0][0x1d4], PT ;  /* 0x000075008a007a0c */ /* 0x000fe20003f66270 */
[----:B------:R-:W-:Y:S01]  /*28d0*/  @P0 IMAD.X R0, R0, 0x1, R153, P2 ;  /* 0x0000000100000824 */ /* 0x000fe200010e0699 */
[----:B------:R-:W-:Y:S01]  /*28e0*/  @P0 LEA R4, P2, R5, c[0x0][0x220], 0x1 ;  /* 0x0000880005040a11 */ /* 0x000fe200078408ff */
[----:B------:R-:W-:Y:S01]  /*28f0*/  @!PT LDS RZ, [RZ] ;  /* 0x00000000fffff984 */ /* 0x000fe20000000800 */
[----:B------:R-:W-:Y:S01]  /*2900*/  @!PT LDS RZ, [RZ] ;  /* 0x00000000fffff984 */ /* 0x000fe20000000800 */
[----:B------:R-:W-:Y:S01]  /*2910*/  @!PT LDS RZ, [RZ] ;  /* 0x00000000fffff984 */ /* 0x000fe20000000800 */
[----:B------:R1:W-:Y:S01]  /*2920*/  @P1 LDGSTS.E.BYPASS.LTC128B.128 [R215+0x6100], [R6.64], !P5 ;  /* 0x0610000006d71fae */ /* 0x0003e2000e901d46 */
[----:B------:R-:W-:Y:S02]  /*2930*/  SEL R18, R3, RZ, !P6 ;  /* 0x000000ff03127207 */ /* 0x000fe40007000000 */
[----:B------:R-:W-:Y:S01]  /*2940*/  @P0 LEA.HI.X R5, R5, c[0x0][0x224], R0, 0x1, P2 ;  /* 0x0000890005050a11 */ /* 0x000fe200010f0c00 */
[----:B------:R-:W-:Y:S01]  /*2950*/  IMAD.IADD R0, R11, 0x1, R133 ;  /* 0x000000010b007824 */ /* 0x000fe200078e0285 */
[----:B------:R1:W-:Y:S01]  /*2960*/  @P1 LDGSTS.E.BYPASS.LTC128B.128 [R215+0x8100], [R6.64+0x80], !P4 ;  /* 0x0810008006d71fae */ /* 0x0003e2000e101d46 */
[----:B------:R-:W-:Y:S02]  /*2970*/  SEL R19, R2, RZ, !P6 ;  /* 0x000000ff02137207 */ /* 0x000fe40007000000 */
[----:B------:R-:W-:-:S02]  /*2980*/  ISETP.GE.AND P2, PT, R128, c[0x0][0x27c], PT ;  /* 0x00009f0080007a0c */ /* 0x000fc40003f46270 */
[----:B------:R-:W-:Y:S01]  /*2990*/  SHF.R.S32.HI R9, RZ, 0x1f, R0 ;  /* 0x0000001fff097819 */ /* 0x000fe20000011400 */
[----:B------:R1:W-:Y:S04]  /*29a0*/  @P1 LDGSTS.E.BYPASS.LTC128B.128 [R215+0xa100], [R6.64+0x100], !P3 ;  /* 0x0a10010006d71fae */ /* 0x0003e8000d901d46 */
[----:B------:R-:W-:Y:S01]  /*29b0*/  IMAD R8, R9, c[0x0][0x1e0], RZ ;  /* 0x0000780009087a24 */ /* 0x000fe200078e02ff */
[----:B------:R2:W-:Y:S03]  /*29c0*/  @P0 LDGSTS.E.BYPASS.LTC128B.128 [R215+0x7100], [R4.64], !P5 ;  /* 0x0710000004d70fae */ /* 0x0005e6000e901d46 */
[C---:B------:R-:W-:Y:S01]  /*29d0*/  IMAD R8, R0.reuse, c[0x0][0x1e4], R8 ;  /* 0x0000790000087a24 */ /* 0x040fe200078e0208 */
[----:B------:R2:W-:Y:S04]  /*29e0*/  @P0 LDGSTS.E.BYPASS.LTC128B.128 [R215+0x9100], [R4.64+0x80], !P4 ;  /* 0x0910008004d70fae */ /* 0x0005e8000e101d46 */
[----:B------:R2:W-:Y:S04]  /*29f0*/  @P0 LDGSTS.E.BYPASS.LTC128B.128 [R215+0xb100], [R4.64+0x100], !P3 ;  /* 0x0b10010004d70fae */ /* 0x0005e8000d901d46 */
[----:B------:R-:W0:Y:S01]  /*2a00*/  LDGDEPBAR ;  /* 0x00000000000079af */ /* 0x000e220000000000 */
[----:B------:R-:W-:Y:S01]  /*2a10*/  WARPSYNC 0xffffffff ;  /* 0xffffffff00007948 */ /* 0x000fe20003800000 */
[----:B-1----:R-:W-:-:S05]  /*2a20*/  IMAD.WIDE.U32 R6, R0, c[0x0][0x1e0], RZ ;  /* 0x0000780000067a25 */ /* 0x002fca00078e00ff */
[----:B------:R-:W-:-:S05]  /*2a30*/  IADD3 R7, R7, R8, RZ ;  /* 0x0000000807077210 */ /* 0x000fca0007ffe0ff */
[----:B------:R-:W-:Y:S01]  /*2a40*/  IMAD.WIDE.U32 R6, R20, c[0x0][0x1e8], R6 ;  /* 0x00007a0014067a25 */ /* 0x000fe200078e0006 */
[----:B--2---:R-:W-:-:S03]  /*2a50*/  SHF.R.S32.HI R5, RZ, 0x1f, R241 ;  /* 0x0000001fff057819 */ /* 0x004fc600000114f1 */
[----:B------:R-:W-:Y:S02]  /*2a60*/  IMAD R7, R20, c[0x0][0x1ec], R7 ;  /* 0x00007b0014077a24 */ /* 0x000fe400078e0207 */
[----:B------:R-:W-:Y:S02]  /*2a70*/  IMAD R4, R18, c[0x0][0x1f0], RZ ;  /* 0x00007c0012047a24 */ /* 0x000fe400078e02ff */
[----:B------:R-:W-:Y:S02]  /*2a80*/  IMAD R2, R5, c[0x0][0x1e0], RZ ;  /* 0x0000780005027a24 */ /* 0x000fe400078e02ff */
[----:B------:R-:W-:-:S04]  /*2a90*/  IMAD.WIDE.U32 R74, R19, c[0x0][0x1f0], R6 ;  /* 0x00007c00134a7a25 */ /* 0x000fc800078e0006 */
[----:B------:R-:W-:Y:S02]  /*2aa0*/  IMAD R3, R241, c[0x0][0x1e4], R2 ;  /* 0x00007900f1037a24 */ /* 0x000fe400078e0202 */
[----:B------:R-:W-:Y:S02]  /*2ab0*/  IMAD R2, R19, c[0x0][0x1f4], R4 ;  /* 0x00007d0013027a24 */ /* 0x000fe400078e0204 */
[----:B------:R-:W-:Y:S01]  /*2ac0*/  IMAD.SHL.U32 R4, R162, 0x2, RZ ;  /* 0x00000002a2047824 */ /* 0x000fe200078e00ff */
[----:B------:R-:W-:Y:S01]  /*2ad0*/  IADD3 R122, R161, R3, RZ ;  /* 0x00000003a17a7210 */ /* 0x000fe20007ffe0ff */
[----:B------:R-:W-:Y:S02]  /*2ae0*/  IMAD.IADD R76, R75, 0x1, R2 ;  /* 0x000000014b4c7824 */ /* 0x000fe400078e0202 */
[----:B------:R-:W2:Y:S01]  /*2af0*/  LDL R29, [R1+0x10] ;  /* 0x00001000011d7983 */ /* 0x000ea20000100800 */
[----:B------:R-:W-:Y:S01]  /*2b00*/  IADD3 R127, P1, P0, R74, R160, R128 ;  /* 0x000000a04a7f7210 */ /* 0x000fe2000783e080 */
[----:B------:R-:W-:Y:S01]  /*2b10*/  IMAD.WIDE.U32 R2, R20, c[0x0][0x260], R248 ;  /* 0x0000980014027a25 */ /* 0x000fe200078e00f8 */
[----:B------:R-:W-:Y:S01]  /*2b20*/  IADD3 R17, -R4, c[0x0][0x1d4], RZ ;  /* 0x0000750004117a10 */ /* 0x000fe20007ffe1ff */
[----:B------:R-:W3:Y:S01]  /*2b30*/  LDL R28, [R1+0x14] ;  /* 0x00001400011c7983 */ /* 0x000ee20000100800 */
[----:B------:R-:W-:Y:S01]  /*2b40*/  IADD3.X R126, R76, R122, R129, P1, P0 ;  /* 0x0000007a4c7e7210 */ /* 0x000fe20000fe0481 */
[----:B------:R-:W-:Y:S01]  /*2b50*/  IMAD R3, R20, c[0x0][0x264], R3 ;  /* 0x0000990014037a24 */ /* 0x000fe200078e0203 */
[----:B------:R-:W-:Y:S01]  /*2b60*/  IADD3 R125, P0, R241, R0, RZ ;  /* 0x00000000f17d7210 */ /* 0x000fe20007f1e0ff */
[----:B------:R-:W-:Y:S01]  /*2b70*/  IMAD R0, R10, c[0x0][0x268], RZ ;  /* 0x00009a000a007a24 */ /* 0x000fe200078e02ff */
[----:B------:R-:W-:Y:S01]  /*2b80*/  ISETP.GE.AND P1, PT, R131, c[0x0][0x27c], PT ;  /* 0x00009f0083007a0c */ /* 0x000fe20003f26270 */
[----:B------:R-:W-:Y:S01]  /*2b90*/  IMAD.WIDE.U32 R80, R12, c[0x0][0x268], R2 ;  /* 0x00009a000c507a25 */ /* 0x000fe200078e0002 */
[----:B------:R-:W-:-:S02]  /*2ba0*/  SEL R16, R4, R17, !P2 ;  /* 0x0000001104107207 */ /* 0x000fc40005000000 */
[-C--:B------:R-:W-:Y:S01]  /*2bb0*/  SEL R14, R4, R17.reuse, !P1 ;  /* 0x00000011040e7207 */ /* 0x080fe20004800000 */
[----:B------:R-:W-:Y:S01]  /*2bc0*/  IMAD.X R124, R9, 0x1, R5, P0 ;  /* 0x00000001097c7824 */ /* 0x000fe200000e0605 */
[----:B------:R-:W-:Y:S01]  /*2bd0*/  ISETP.GE.AND P0, PT, R130, c[0x0][0x27c], PT ;  /* 0x00009f0082007a0c */ /* 0x000fe20003f06270 */
[----:B------:R-:W-:Y:S01]  /*2be0*/  IMAD R27, R12, c[0x0][0x26c], R0 ;  /* 0x00009b000c1b7a24 */ /* 0x000fe200078e0200 */
[----:B------:R-:W-:Y:S01]  /*2bf0*/  SEL R15, RZ, c[0x0][0x27c], !P2 ;  /* 0x00009f00ff0f7a07 */ /* 0x000fe20005000000 */
[----:B------:R-:W-:Y:S01]  /*2c00*/  IMAD R0, R5, c[0x0][0x280], RZ ;  /* 0x0000a00005007a24 */ /* 0x000fe200078e02ff */
[----:B------:R-:W-:Y:S01]  /*2c10*/  SEL R17, R4, R17, !P0 ;  /* 0x0000001104117207 */ /* 0x000fe20004000000 */
[----:B------:R-:W-:Y:S01]  /*2c20*/  IMAD.WIDE.U32 R2, R20, c[0x0][0x210], R128 ;  /* 0x0000840014027a25 */ /* 0x000fe200078e0080 */
[----:B------:R-:W-:-:S03]  /*2c30*/  SEL R24, RZ, c[0x0][0x27c], !P1 ;  /* 0x00009f00ff187a07 */ /* 0x000fc60004800000 */
[----:B------:R-:W-:Y:S02]  /*2c40*/  IMAD R8, R5, c[0x0][0x290], RZ ;  /* 0x0000a40005087a24 */ /* 0x000fe400078e02ff */
[C-C-:B------:R-:W-:Y:S01]  /*2c50*/  IMAD.WIDE.U32 R6, R241.reuse, c[0x0][0x290], R140.reuse ;  /* 0x0000a400f1067a25 */ /* 0x140fe200078e008c */
[----:B------:R-:W-:Y:S01]  /*2c60*/  ULDC.U8 UR4, c[0x0][0x298] ;  /* 0x0000a60000047ab9 */ /* 0x000fe20000000000 */
[----:B------:R-:W-:Y:S02]  /*2c70*/  ISETP.GE.AND P1, PT, R162, 0x1, PT ;  /* 0x00000001a200780c */ /* 0x000fe40003f26270 */
[----:B------:R-:W-:-:S04]  /*2c80*/  IMAD.WIDE.U32 R4, R241, c[0x0][0x280], R140 ;  /* 0x0000a000f1047a25 */ /* 0x000fc800078e008c */
[C---:B------:R-:W-:Y:S02]  /*2c90*/  IMAD R0, R241.reuse, c[0x0][0x284], R0 ;  /* 0x0000a100f1007a24 */ /* 0x040fe400078e0200 */
[----:B------:R-:W-:-:S04]  /*2ca0*/  IMAD.WIDE.U32 R12, R241, c[0x0][0x280], R128 ;  /* 0x0000a000f10c7a25 */ /* 0x000fc800078e0080 */
[----:B------:R-:W-:Y:S02]  /*2cb0*/  IMAD R11, R20, c[0x0][0x214], R3 ;  /* 0x00008500140b7a24 */ /* 0x000fe400078e0203 */
[----:B------:R-:W-:Y:S02]  /*2cc0*/  IMAD.MOV.U32 R10, RZ, RZ, R2 ;  /* 0x000000ffff0a7224 */ /* 0x000fe400078e0002 */
[C---:B------:R-:W-:Y:S02]  /*2cd0*/  IMAD R8, R241.reuse, c[0x0][0x294], R8 ;  /* 0x0000a500f1087a24 */ /* 0x040fe400078e0208 */
[----:B------:R-:W-:-:S04]  /*2ce0*/  IMAD.WIDE.U32 R2, R241, c[0x0][0x290], R128 ;  /* 0x0000a400f1027a25 */ /* 0x000fc800078e0080 */
[----:B------:R-:W-:Y:S02]  /*2cf0*/  IMAD.IADD R9, R5, 0x1, R0 ;  /* 0x0000000105097824 */ /* 0x000fe400078e0200 */
[----:B------:R-:W-:Y:S02]  /*2d00*/  IMAD.IADD R5, R0, 0x1, R13 ;  /* 0x0000000100057824 */ /* 0x000fe400078e020d */
[----:B------:R-:W-:Y:S02]  /*2d10*/  IMAD.IADD R0, R128, 0x1, R15 ;  /* 0x0000000180007824 */ /* 0x000fe400078e020f */
[----:B------:R-:W-:Y:S02]  /*2d20*/  IMAD.IADD R7, R7, 0x1, R8 ;  /* 0x0000000107077824 */ /* 0x000fe400078e0208 */
[----:B------:R-:W-:Y:S02]  /*2d30*/  IMAD.IADD R3, R8, 0x1, R3 ;  /* 0x0000000108037824 */ /* 0x000fe400078e0203 */
[----:B------:R-:W-:-:S02]  /*2d40*/  IMAD.MOV.U32 R8, RZ, RZ, R4 ;  /* 0x000000ffff087224 */ /* 0x000fc400078e0004 */
[----:B------:R-:W-:Y:S01]  /*2d50*/  IMAD.MOV.U32 R4, RZ, RZ, R12 ;  /* 0x000000ffff047224 */ /* 0x000fe200078e000c */
[----:B------:R-:W-:Y:S02]  /*2d60*/  SHF.R.S32.HI R12, RZ, 0x1f, R0 ;  /* 0x0000001fff0c7819 */ /* 0x000fe40000011400 */
[----:B------:R-:W-:Y:S02]  /*2d70*/  SHF.R.S32.HI R13, RZ, 0x1f, R14 ;  /* 0x0000001fff0d7819 */ /* 0x000fe4000001140e */
[CC--:B------:R-:W-:Y:S02]  /*2d80*/  LEA.HI R15, R12.reuse, R0.reuse, RZ, 0x3 ;  /* 0x000000000c0f7211 */ /* 0x0c0fe400078f18ff */
[----:B------:R-:W-:Y:S01]  /*2d90*/  LEA.HI R21, R12, R0, RZ, 0x6 ;  /* 0x000000000c157211 */ /* 0x000fe200078f30ff */
[----:B------:R-:W-:Y:S02]  /*2da0*/  IMAD R12, R18, c[0x0][0x218], RZ ;  /* 0x00008600120c7a24 */ /* 0x000fe400078e02ff */
[----:B------:R-:W-:Y:S01]  /*2db0*/  IMAD.IADD R0, R131, 0x1, R24 ;  /* 0x0000000183007824 */ /* 0x000fe200078e0218 */
[----:B------:R-:W-:-:S02]  /*2dc0*/  SHF.R.S32.HI R20, RZ, 0x1f, R16 ;  /* 0x0000001fff147819 */ /* 0x000fc40000011410 */
[----:B------:R-:W-:Y:S01]  /*2dd0*/  LEA.HI R22, R13, R14, RZ, 0x4 ;  /* 0x0000000e0d167211 */ /* 0x000fe200078f20ff */
[----:B------:R-:W-:Y:S01]  /*2de0*/  IMAD R26, R19, c[0x0][0x21c], R12 ;  /* 0x00008700131a7a24 */ /* 0x000fe200078e020c */
[----:B------:R-:W-:Y:S02]  /*2df0*/  SHF.R.S32.HI R13, RZ, 0x1f, R17 ;  /* 0x0000001fff0d7819 */ /* 0x000fe40000011411 */
[----:B------:R-:W-:Y:S02]  /*2e00*/  SEL R14, RZ, c[0x0][0x27c], !P0 ;  /* 0x00009f00ff0e7a07 */ /* 0x000fe40004000000 */
[----:B------:R-:W-:Y:S02]  /*2e10*/  SHF.R.S32.HI R12, RZ, 0x1f, R0 ;  /* 0x0000001fff0c7819 */ /* 0x000fe40000011400 */
[----:B------:R-:W-:Y:S02]  /*2e20*/  LEA.HI R23, R20, R16, RZ, 0x4 ;  /* 0x0000001014177211 */ /* 0x000fe400078f20ff */
[----:B------:R-:W-:Y:S01]  /*2e30*/  LEA.HI R20, R13, R17, RZ, 0x4 ;  /* 0x000000110d147211 */ /* 0x000fe200078f20ff */
[----:B------:R-:W-:Y:S01]  /*2e40*/  IMAD.IADD R13, R130, 0x1, R14 ;  /* 0x00000001820d7824 */ /* 0x000fe200078e020e */
[CC--:B------:R-:W-:Y:S01]  /*2e50*/  LEA.HI R14, R12.reuse, R0.reuse, RZ, 0x3 ;  /* 0x000000000c0e7211 */ /* 0x0c0fe200078f18ff */
[----:B------:R-:W-:Y:S01]  /*2e60*/  IMAD.WIDE.U32 R98, R19, c[0x0][0x218], R10 ;  /* 0x0000860013627a25 */ /* 0x000fe200078e000a */
[----:B------:R-:W-:-:S03]  /*2e70*/  LEA.HI R0, R12, R0, RZ, 0x6 ;  /* 0x000000000c007211 */ /* 0x000fc600078f30ff */
[----:B------:R-:W-:Y:S01]  /*2e80*/  IMAD.SHL.U32 R11, R21, 0x40, RZ ;  /* 0x00000040150b7824 */ /* 0x000fe200078e00ff */
[----:B------:R-:W-:Y:S01]  /*2e90*/  SHF.R.S32.HI R10, RZ, 0x1f, R13 ;  /* 0x0000001fff0a7819 */ /* 0x000fe2000001140d */
[----:B------:R-:W-:-:S03]  /*2ea0*/  IMAD.SHL.U32 R0, R0, 0x40, RZ ;  /* 0x0000004000007824 */ /* 0x000fc600078e00ff */
[----:B------:R-:W-:Y:S02]  /*2eb0*/  LOP3.LUT R17, R11, 0x7ffff000, RZ, 0xc0, !PT ;  /* 0x7ffff0000b117812 */ /* 0x000fe400078ec0ff */
[CC--:B------:R-:W-:Y:S02]  /*2ec0*/  LEA.HI R12, R10.reuse, R13.reuse, RZ, 0x3 ;  /* 0x0000000d0a0c7211 */ /* 0x0c0fe400078f18ff */
[----:B------:R-:W-:Y:S02]  /*2ed0*/  LEA.HI R18, R10, R13, RZ, 0x6 ;  /* 0x0000000d0a127211 */ /* 0x000fe400078f30ff */
[----:B------:R-:W-:Y:S02]  /*2ee0*/  LOP3.LUT R10, R0, 0x7ffff000, RZ, 0xc0, !PT ;  /* 0x7ffff000000a7812 */ /* 0x000fe400078ec0ff */
[----:B------:R-:W-:Y:S01]  /*2ef0*/  SHF.R.S32.HI R13, RZ, 0x4, R22 ;  /* 0x00000004ff0d7819 */ /* 0x000fe20000011416 */
[----:B------:R-:W-:Y:S02]  /*2f00*/  IMAD.MOV.U32 R155, RZ, RZ, c[0x0][0x1e0] ;  /* 0x00007800ff9b7624 */ /* 0x000fe400078e00ff */
[----:B------:R-:W-:-:S02]  /*2f10*/  IMAD.MOV.U32 R156, RZ, RZ, c[0x0][0x280] ;  /* 0x0000a000ff9c7624 */ /* 0x000fc400078e00ff */
[----:B------:R-:W-:Y:S01]  /*2f20*/  IMAD.MOV.U32 R157, RZ, RZ, c[0x0][0x290] ;  /* 0x0000a400ff9d7624 */ /* 0x000fe200078e00ff */
[----:B------:R-:W-:Y:S01]  /*2f30*/  LOP3.LUT R101, R15, 0xfffffff8, RZ, 0xc0, !PT ;  /* 0xfffffff80f657812 */ /* 0x000fe200078ec0ff */
[----:B------:R-:W-:Y:S01]  /*2f40*/  IMAD.WIDE.U32 R94, R134, c[0x0][0x280], R8 ;  /* 0x0000a000865e7a25 */ /* 0x000fe200078e0008 */
[----:B------:R-:W-:Y:S02]  /*2f50*/  LOP3.LUT R100, R14, 0xfffffff8, RZ, 0xc0, !PT ;  /* 0xfffffff80e647812 */ /* 0x000fe400078ec0ff */
[----:B------:R-:W-:Y:S01]  /*2f60*/  LOP3.LUT R85, R12, 0xfffffff8, RZ, 0xc0, !PT ;  /* 0xfffffff80c557812 */ /* 0x000fe200078ec0ff */
[----:B------:R-:W-:Y:S01]  /*2f70*/  IMAD.WIDE.U32 R92, R134, c[0x0][0x290], R6 ;  /* 0x0000a400865c7a25 */ /* 0x000fe200078e0006 */
[----:B------:R-:W-:-:S03]  /*2f80*/  SHF.L.U64.HI R137, R155, R149, c[0x0][0x1e4] ;  /* 0x000079009b897619 */ /* 0x000fc60000010295 */
[----:B------:R-:W-:Y:S01]  /*2f90*/  IMAD.WIDE.U32 R90, R134, c[0x0][0x280], R4 ;  /* 0x0000a000865a7a25 */ /* 0x000fe200078e0004 */
[----:B------:R-:W-:-:S03]  /*2fa0*/  SHF.L.U64.HI R148, R156, R149, c[0x0][0x284] ;  /* 0x0000a1009c947619 */ /* 0x000fc60000010295 */
[----:B------:R-:W-:Y:S01]  /*2fb0*/  IMAD.WIDE.U32 R88, R134, c[0x0][0x290], R2 ;  /* 0x0000a40086587a25 */ /* 0x000fe200078e0002 */
[----:B------:R-:W-:Y:S02]  /*2fc0*/  SHF.L.U64.HI R149, R157, R149, c[0x0][0x294] ;  /* 0x0000a5009d957619 */ /* 0x000fe40000010295 */
[----:B------:R-:W-:Y:S01]  /*2fd0*/  ISETP.NE.AND P6, PT, RZ, UR4, PT ;  /* 0x00000004ff007c0c */ /* 0x000fe2000bfc5270 */
[----:B------:R-:W-:Y:S01]  /*2fe0*/  IMAD.SHL.U32 R155, R155, 0x40, RZ ;  /* 0x000000409b9b7824 */ /* 0x000fe200078e00ff */
[----:B------:R-:W-:Y:S01]  /*2ff0*/  SHF.R.S32.HI R113, RZ, 0x1f, R101 ;  /* 0x0000001fff717819 */ /* 0x000fe20000011465 */
[----:B------:R-:W-:Y:S01]  /*3000*/  IMAD.SHL.U32 R156, R156, 0x40, RZ ;  /* 0x000000409c9c7824 */ /* 0x000fe200078e00ff */
[----:B------:R-:W-:Y:S01]  /*3010*/  SHF.R.S32.HI R112, RZ, 0x1f, R100 ;  /* 0x0000001fff707819 */ /* 0x000fe20000011464 */
[----:B------:R-:W-:Y:S01]  /*3020*/  IMAD.SHL.U32 R157, R157, 0x40, RZ ;  /* 0x000000409d9d7824 */ /* 0x000fe200078e00ff */
[----:B------:R-:W-:Y:S01]  /*3030*/  SHF.R.S32.HI R111, RZ, 0x1f, R85 ;  /* 0x0000001fff6f7819 */ /* 0x000fe20000011455 */
[----:B------:R-:W-:-:S02]  /*3040*/  IMAD.IADD R84, R81, 0x1, R27 ;  /* 0x0000000151547824 */ /* 0x000fc400078e021b */
[----:B------:R-:W-:Y:S01]  /*3050*/  IMAD.IADD R119, R99, 0x1, R26 ;  /* 0x0000000163777824 */ /* 0x000fe200078e021a */
[C---:B--2---:R-:W-:Y:S02]  /*3060*/  LOP3.LUT R11, R29.reuse, 0x38, R14, 0xf8, !PT ;  /* 0x000000381d0b7812 */ /* 0x044fe400078ef80e */
[----:B------:R-:W-:Y:S02]  /*3070*/  LOP3.LUT R16, R29, 0x38, R15, 0xf8, !PT ;  /* 0x000000381d107812 */ /* 0x000fe400078ef80f */
[-C--:B---3--:R-:W-:Y:S02]  /*3080*/  LOP3.LUT R0, R11, R28.reuse, RZ, 0x3c, !PT ;  /* 0x0000001c0b007212 */ /* 0x088fe400078e3cff */
[----:B------:R-:W-:Y:S02]  /*3090*/  LOP3.LUT R16, R16, R28, RZ, 0x3c, !PT ;  /* 0x0000001c10107212 */ /* 0x000fe400078e3cff */
[----:B------:R-:W-:Y:S02]  /*30a0*/  SHF.R.S32.HI R11, RZ, 0x4, R23 ;  /* 0x00000004ff0b7819 */ /* 0x000fe40000011417 */
[----:B------:R-:W-:-:S02]  /*30b0*/  IADD3 R22, R0, R10, R139 ;  /* 0x0000000a00167210 */ /* 0x000fc40007ffe08b */
[----:B------:R-:W-:Y:S02]  /*30c0*/  SHF.R.S32.HI R0, RZ, 0x4, R20 ;  /* 0x00000004ff007819 */ /* 0x000fe40000011414 */
[----:B------:R-:W-:Y:S01]  /*30d0*/  IADD3 R24, R16, R17, R139 ;  /* 0x0000001110187210 */ /* 0x000fe20007ffe08b */
[----:B------:R-:W-:Y:S01]  /*30e0*/  IMAD.SHL.U32 R16, R18, 0x40, RZ ;  /* 0x0000004012107824 */ /* 0x000fe200078e00ff */
[----:B------:R-:W-:Y:S02]  /*30f0*/  LEA.HI.SX32 R11, R15, R11, 0x1d ;  /* 0x0000000b0f0b7211 */ /* 0x000fe400078feaff */
[----:B------:R-:W-:Y:S02]  /*3100*/  LEA.HI.SX32 R10, R14, R13, 0x1d ;  /* 0x0000000d0e0a7211 */ /* 0x000fe400078feaff */
[----:B------:R-:W-:Y:S02]  /*3110*/  LEA.HI.SX32 R0, R12, R0, 0x1d ;  /* 0x000000000c007211 */ /* 0x000fe400078feaff */
[----:B------:R-:W-:Y:S01]  /*3120*/  SHF.R.S32.HI R13, RZ, 0x1f, R11 ;  /* 0x0000001fff0d7819 */ /* 0x000fe2000001140b */
[----:B------:R-:W-:Y:S01]  /*3130*/  IMAD.SHL.U32 R79, R10, 0x8, RZ ;  /* 0x000000080a4f7824 */ /* 0x000fe200078e00ff */
[----:B------:R-:W-:-:S02]  /*3140*/  SHF.R.S32.HI R17, RZ, 0x1f, R0 ;  /* 0x0000001fff117819 */ /* 0x000fc40000011400 */
[----:B------:R-:W-:Y:S01]  /*3150*/  LOP3.LUT R21, R16, 0x7ffff000, RZ, 0xc0, !PT ;  /* 0x7ffff00010157812 */ /* 0x000fe200078ec0ff */
[----:B------:R-:W-:Y:S01]  /*3160*/  IMAD.SHL.U32 R82, R11, 0x8, RZ ;  /* 0x000000080b527824 */ /* 0x000fe200078e00ff */
[----:B------:R-:W-:Y:S01]  /*3170*/  SHF.R.S32.HI R16, RZ, 0x1f, R10 ;  /* 0x0000001fff107819 */ /* 0x000fe2000001140a */
[----:B------:R-:W-:Y:S01]  /*3180*/  IMAD.SHL.U32 R83, R0, 0x8, RZ ;  /* 0x0000000800537824 */ /* 0x000fe200078e00ff */
[----:B------:R-:W-:Y:S02]  /*3190*/  LEA.HI R19, R13, R11, RZ, 0x3 ;  /* 0x0000000b0d137211 */ /* 0x000fe400078f18ff */
[----:B------:R-:W-:Y:S02]  /*31a0*/  LOP3.LUT R18, R29, 0x38, R12, 0xf8, !PT ;  /* 0x000000381d127812 */ /* 0x000fe400078ef80c */
[----:B------:R-:W-:Y:S02]  /*31b0*/  LEA.HI R11, R17, R0, RZ, 0x3 ;  /* 0x00000000110b7211 */ /* 0x000fe400078f18ff */
[----:B------:R-:W-:-:S02]  /*31c0*/  LOP3.LUT R0, R29, 0x38, R79, 0xf8, !PT ;  /* 0x000000381d007812 */ /* 0x000fc400078ef84f */
[----:B------:R-:W-:Y:S02]  /*31d0*/  LEA.HI R16, R16, R10, RZ, 0x3 ;  /* 0x0000000a10107211 */ /* 0x000fe400078f18ff */
[-C--:B------:R-:W-:Y:S01]  /*31e0*/  LOP3.LUT R20, R18, R28.reuse, RZ, 0x3c, !PT ;  /* 0x0000001c12147212 */ /* 0x080fe200078e3cff */
[----:B------:R-:W-:Y:S01]  /*31f0*/  IMAD.SHL.U32 R18, R19, 0x200, RZ ;  /* 0x0000020013127824 */ /* 0x000fe200078e00ff */
[C---:B------:R-:W-:Y:S02]  /*3200*/  LOP3.LUT R10, R29.reuse, 0x38, R82, 0xf8, !PT ;  /* 0x000000381d0a7812 */ /* 0x040fe400078ef852 */
[----:B------:R-:W-:Y:S02]  /*3210*/  LOP3.LUT R13, R29, 0x38, R83, 0xf8, !PT ;  /* 0x000000381d0d7812 */ /* 0x000fe400078ef853 */
[-C--:B------:R-:W-:Y:S01]  /*3220*/  LOP3.LUT R17, R0, R28.reuse, RZ, 0x3c, !PT ;  /* 0x0000001c00117212 */ /* 0x080fe200078e3cff */
[----:B------:R-:W-:Y:S01]  /*3230*/  IMAD.SHL.U32 R0, R11, 0x200, RZ ;  /* 0x000002000b007824 */ /* 0x000fe200078e00ff */
[-C--:B------:R-:W-:Y:S01]  /*3240*/  LOP3.LUT R19, R10, R28.reuse, RZ, 0x3c, !PT ;  /* 0x0000001c0a137212 */ /* 0x080fe200078e3cff */
[----:B------:R-:W-:Y:S01]  /*3250*/  IMAD.SHL.U32 R16, R16, 0x200, RZ ;  /* 0x0000020010107824 */ /* 0x000fe200078e00ff */
[----:B------:R-:W-:-:S02]  /*3260*/  LOP3.LUT R10, R13, R28, RZ, 0x3c, !PT ;  /* 0x0000001c0d0a7212 */ /* 0x000fc400078e3cff */
[----:B------:R-:W-:Y:S02]  /*3270*/  LOP3.LUT R13, R18, 0x7ffff000, RZ, 0xc0, !PT ;  /* 0x7ffff000120d7812 */ /* 0x000fe400078ec0ff */
[----:B------:R-:W-:Y:S02]  /*3280*/  LOP3.LUT R0, R0, 0x7ffff000, RZ, 0xc0, !PT ;  /* 0x7ffff00000007812 */ /* 0x000fe400078ec0ff */
[----:B------:R-:W-:Y:S02]  /*3290*/  LOP3.LUT R11, R16, 0x7ffff000, RZ, 0xc0, !PT ;  /* 0x7ffff000100b7812 */ /* 0x000fe400078ec0ff */
[--C-:B------:R-:W-:Y:S02]  /*32a0*/  IADD3 R18, R19, R13, R139.reuse ;  /* 0x0000000d13127210 */ /* 0x100fe40007ffe08b */
[--C-:B------:R-:W-:Y:S01]  /*32b0*/  IADD3 R13, R10, R0, R139.reuse ;  /* 0x000000000a0d7210 */ /* 0x100fe20007ffe08b */
[----:B------:R-:W-:Y:S01]  /*32c0*/  IMAD R0, R25, c[0x0][0x280], RZ ;  /* 0x0000a00019007a24 */ /* 0x000fe200078e02ff */
[--C-:B------:R-:W-:Y:S01]  /*32d0*/  IADD3 R16, R17, R11, R139.reuse ;  /* 0x0000000b11107210 */ /* 0x100fe20007ffe08b */
[----:B------:R-:W-:Y:S01]  /*32e0*/  IMAD R11, R25, c[0x0][0x290], RZ ;  /* 0x0000a400190b7a24 */ /* 0x000fe200078e02ff */
[----:B------:R-:W-:Y:S01]  /*32f0*/  IADD3 R20, R20, R21, R139 ;  /* 0x0000001514147210 */ /* 0x000fe20007ffe08b */
[----:B------:R-:W-:-:S02]  /*3300*/  IMAD R10, R134, c[0x0][0x284], R0 ;  /* 0x0000a100860a7a24 */ /* 0x000fc400078e0200 */
[----:B------:R-:W-:Y:S01]  /*3310*/  IMAD R0, R134, c[0x0][0x294], R11 ;  /* 0x0000a50086007a24 */ /* 0x000fe200078e020b */
[----:B------:R-:W-:Y:S01]  /*3320*/  SHF.R.S32.HI R110, RZ, 0x1f, R82 ;  /* 0x0000001fff6e7819 */ /* 0x000fe20000011452 */
[----:B------:R-:W-:Y:S01]  /*3330*/  IMAD.IADD R118, R95, 0x1, R10 ;  /* 0x000000015f767824 */ /* 0x000fe200078e020a */
[----:B------:R-:W-:Y:S01]  /*3340*/  SHF.R.S32.HI R109, RZ, 0x1f, R79 ;  /* 0x0000001fff6d7819 */ /* 0x000fe2000001144f */
[----:B------:R-:W-:Y:S01]  /*3350*/  IMAD.IADD R116, R10, 0x1, R91 ;  /* 0x000000010a747824 */ /* 0x000fe200078e025b */
[----:B------:R-:W-:Y:S01]  /*3360*/  SHF.R.S32.HI R108, RZ, 0x1f, R83 ;  /* 0x0000001fff6c7819 */ /* 0x000fe20000011453 */
[----:B------:R-:W-:Y:S02]  /*3370*/  IMAD.IADD R117, R93, 0x1, R0 ;  /* 0x000000015d757824 */ /* 0x000fe400078e0200 */
[----:B------:R-:W-:Y:S02]  /*3380*/  IMAD.IADD R107, R0, 0x1, R89 ;  /* 0x00000001006b7824 */ /* 0x000fe400078e0259 */
[----:B------:R-:W-:-:S02]  /*3390*/  IMAD.SHL.U32 R115, R24, 0x2, RZ ;  /* 0x0000000218737824 */ /* 0x000fc400078e00ff */
[----:B------:R-:W-:Y:S02]  /*33a0*/  IMAD.SHL.U32 R114, R22, 0x2, RZ ;  /* 0x0000000216727824 */ /* 0x000fe400078e00ff */
[----:B------:R-:W-:Y:S02]  /*33b0*/  IMAD.SHL.U32 R106, R20, 0x2, RZ ;  /* 0x00000002146a7824 */ /* 0x000fe400078e00ff */
[----:B------:R-:W-:Y:S02]  /*33c0*/  IMAD.SHL.U32 R105, R18, 0x2, RZ ;  /* 0x0000000212697824 */ /* 0x000fe400078e00ff */
[----:B------:R-:W-:Y:S02]  /*33d0*/  IMAD.SHL.U32 R104, R16, 0x2, RZ ;  /* 0x0000000210687824 */ /* 0x000fe400078e00ff */
[----:B------:R-:W-:Y:S01]  /*33e0*/  IMAD.SHL.U32 R103, R13, 0x2, RZ ;  /* 0x000000020d677824 */ /* 0x000fe200078e00ff */
[----:B------:R-:W-:Y:S06]  /*33f0*/  BAR.SYNC.DEFER_BLOCKING 0x0 ;  /* 0x0000000000007b1d */ /* 0x000fec0000010000 */
.L_x_624:
[-C--:B------:R-:W-:Y:S01]  /*3400*/  IMAD R0, R137, R60.reuse, RZ ;  /* 0x0000003c89007224 */ /* 0x080fe200078e02ff */
[----:B------:R-:W-:Y:S01]  /*3410*/  SHF.R.S32.HI R77, RZ, 0x1f, R60 ;  /* 0x0000001fff4d7819 */ /* 0x000fe2000001143c */
[----:B------:R-:W-:Y:S01]  /*3420*/  IMAD.WIDE.U32 R10, R155, R60, RZ ;  /* 0x0000003c9b0a7225 */ /* 0x000fe200078e00ff */
[----:B------:R-:W-:Y:S04]  /*3430*/  DEPBAR.LE SB0, 0x0 ;  /* 0x000080000000791a */ /* 0x000fe80000000000 */
[----:B------:R-:W-:Y:S01]  /*3440*/  WARPSYNC 0xffffffff ;  /* 0xffffffff00007948 */ /* 0x000fe20003800000 */
[----:B------:R-:W-:Y:S01]  /*3450*/  BAR.SYNC.DEFER_BLOCKING 0x0 ;  /* 0x0000000000007b1d */ /* 0x000fe20000010000 */
[----:B------:R-:W-:Y:S01]  /*3460*/  ISETP.GE.AND P1, PT, R162, 0x1, PT ;  /* 0x00000001a200780c */ /* 0x000fe20003f26270 */
[----:B------:R-:W-:Y:S04]  /*3470*/  IMAD R0, R77, R155, R0 ;  /* 0x0000009b4d007224 */ /* 0x000fe800078e0200 */
[----:B------:R-:W-:Y:S01]  /*3480*/  IMAD.IADD R16, R11, 0x1, R0 ;  /* 0x000000010b107824 */ /* 0x000fe200078e0200 */
[----:B------:R-:W-:Y:S05]  /*3490*/  IADD3 R0, P0, R127, R10, RZ ;  /* 0x0000000a7f007210 */ /* 0x000fea0007f1e0ff */
[----:B-1----:R-:W-:Y:S01]  /*34a0*/  IMAD.X R2, R16, 0x1, R126, P0 ;  /* 0x0000000110027824 */ /* 0x002fe200000e067e */
[C---:B------:R-:W-:Y:S04]  /*34b0*/  LEA R50, P0, R0.reuse, c[0x0][0x1c8], 0x1 ;  /* 0x0000720000327a11 */ /* 0x040fe800078008ff */
        /* <DEDUP_REMOVED lines=45> */
[----:B------:R-:W-:Y:S02]  /*3790*/  LEA.HI.X R7, R0, c[0x0][0x274], R3, 0x1, P0 ;  /* 0x00009d0000077a11 */ /* 0x000fe400000f0c03 */
[C---:B------:R-:W-:Y:S04]  /*37a0*/  LEA R4, P0, R2.reuse, c[0x0][0x288], 0x1 ;  /* 0x0000a20002047a11 */ /* 0x040fe800078008ff */
[----:B------:R-:W-:Y:S02]  /*37b0*/  LEA.HI.X R5, R2, c[0x0][0x28c], R5, 0x1, P0 ;  /* 0x0000a30002057a11 */ /* 0x000fe400000f0c05 */
[----:B------:R-:W-:Y:S01]  /*37c0*/  ISETP.GE.AND P0, PT, R140, c[0x0][0x27c], PT ;  /* 0x00009f008c007a0c */ /* 0x000fe20003f06270 */
[----:B------:R-:W-:Y:S11]  /*37d0*/  CS2R R2, SRZ ;  /* 0x0000000000027805 */ /* 0x000ff6000001ff00 */
[----:B------:R-:W-:Y:S01]  /*37e0*/  @!UPT UIADD3 URZ, URZ, URZ, URZ ;  /* 0x0000003f3f3ff290 */ /* 0x000fe2000fffe03f */
        /* <DEDUP_REMOVED lines=22> */
.L_x_604:
[----:B------:R-:W-:Y:S05]  /*3950*/  BSYNC B0 ;  /* 0x0000000000007941 */ /* 0x000fea0003800000 */
.L_x_603:
        /* <DEDUP_REMOVED lines=48> */
[----:B------:R-:W-:Y:S01]  /*3c60*/  @!P0 HADD2.F32 R7, -RZ, R7.H0_H0 ;  /* 0x20000007ff078230 */ /* 0x000fe20000004100 */
[----:B-1----:R-:W-:Y:S01]  /*3c70*/  @!P0 IMAD.MOV.U32 R3, RZ, RZ, R9 ;  /* 0x000000ffff038224 */ /* 0x002fe200078e0009 */
[----:B------:R-:W-:Y:S04]  /*3c80*/  @!P0 MOV R0, R8 ;  /* 0x0000000800008202 */ /* 0x000fe80000000f00 */
[--C-:B------:R-:W-:Y:S02]  /*3c90*/  @!P0 HADD2.F32 R29, -RZ, R3.reuse.H1_H1 ;  /* 0x30000003ff1d8230 */ /* 0x100fe40000004100 */
[--C-:B------:R-:W-:Y:S02]  /*3ca0*/  @!P0 HADD2.F32 R27, -RZ, R0.reuse.H1_H1 ;  /* 0x30000000ff1b8230 */ /* 0x100fe40000004100 */
[----:B------:R-:W-:Y:S02]  /*3cb0*/  @!P0 HADD2.F32 R2, -RZ, R0.H0_H0 ;  /* 0x20000000ff028230 */ /* 0x000fe40000004100 */
[----:B------:R-:W-:Y:S01]  /*3cc0*/  @!P0 HADD2.F32 R3, -RZ, R3.H0_H0 ;  /* 0x20000003ff038230 */ /* 0x000fe20000004100 */
[-C--:B------:R-:W-:Y:S02]  /*3cd0*/  @!P0 FMUL.FTZ R30, R27, R4.reuse ;  /* 0x000000041b1e8220 */ /* 0x080fe40000410000 */
[C---:B------:R-:W-:Y:S01]  /*3ce0*/  @!P0 FMUL.FTZ R0, R2.reuse, R4 ;  /* 0x0000000402008220 */ /* 0x040fe20000410000 */
[----:B------:R-:W-:Y:S01]  /*3cf0*/  @!P0 MOV R4, R10 ;  /* 0x0000000a00048202 */ /* 0x000fe20000000f00 */
[----:B------:R-:W-:Y:S01]  /*3d00*/  @!P0 FFMA.FTZ R53, R2, R28, -R30 ;  /* 0x0000001c02358223 */ /* 0x000fe2000001081e */
[----:B------:R-:W-:Y:S01]  /*3d10*/  @!P0 HADD2.F32 R30, -RZ, R31.H0_H0 ;  /* 0x2000001fff1e8230 */ /* 0x000fe20000004100 */
[-C--:B------:R-:W-:Y:S02]  /*3d20*/  @!P0 FMUL.FTZ R31, R29, R5.reuse ;  /* 0x000000051d1f8220 */ /* 0x080fe40000410000 */
[C---:B------:R-:W-:Y:S02]  /*3d30*/  @!P0 FMUL.FTZ R2, R3.reuse, R5 ;  /* 0x0000000503028220 */ /* 0x040fe40000410000 */
[----:B------:R-:W-:Y:S01]  /*3d40*/  @!P0 FFMA.FTZ R52, R3, R30, -R31 ;  /* 0x0000001e03348223 */ /* 0x000fe2000001081f */
[----:B------:R-:W-:Y:S01]  /*3d50*/  @!P0 MOV R3, R11 ;  /* 0x0000000b00038202 */ /* 0x000fe20000000f00 */
[----:B------:R-:W-:Y:S01]  /*3d60*/  @!P0 FFMA.FTZ R0, R27, R28, R0 ;  /* 0x0000001c1b008223 */ /* 0x000fe20000010000 */
[--C-:B------:R-:W-:Y:S01]  /*3d70*/  @!P0 HADD2.F32 R27, -RZ, R4.reuse.H1_H1 ;  /* 0x30000004ff1b8230 */ /* 0x100fe20000004100 */
[----:B------:R-:W-:Y:S01]  /*3d80*/  @!P0 FFMA.FTZ R2, R29, R30, R2 ;  /* 0x0000001e1d028223 */ /* 0x000fe20000010002 */
[----:B------:R-:W-:Y:S02]  /*3d90*/  @!P0 HADD2.F32 R4, -RZ, R4.H0_H0 ;  /* 0x20000004ff048230 */ /* 0x000fe40000004100 */
[--C-:B------:R-:W-:Y:S01]  /*3da0*/  @!P0 HADD2.F32 R5, -RZ, R3.reuse.H0_H0 ;  /* 0x20000003ff058230 */ /* 0x100fe20000004100 */
[----:B------:R-:W-:Y:S01]  /*3db0*/  @!P0 FMUL.FTZ R49, R27, R6 ;  /* 0x000000061b318220 */ /* 0x000fe20000410000 */
[----:B------:R-:W-:Y:S01]  /*3dc0*/  @!P0 HADD2.F32 R28, -RZ, R32.H0_H0 ;  /* 0x20000020ff1c8230 */ /* 0x000fe20000004100 */
[----:B------:R-:W-:Y:S01]  /*3dd0*/  @!P0 F2FP.PACK_AB R2, R2, R52 ;  /* 0x000000340202823e */ /* 0x000fe200000000ff */
[----:B------:R-:W-:Y:S01]  /*3de0*/  @!P0 HADD2.F32 R31, -RZ, R3.H1_H1 ;  /* 0x30000003ff1f8230 */ /* 0x000fe20000004100 */
[C---:B------:R-:W-:Y:S01]  /*3df0*/  @!P0 FMUL.FTZ R3, R4.reuse, R6 ;  /* 0x0000000604038220 */ /* 0x040fe20000410000 */
[----:B------:R-:W-:Y:S01]  /*3e00*/  @!P0 HADD2.F32 R32, -RZ, R33.H0_H0 ;  /* 0x20000021ff208230 */ /* 0x000fe20000004100 */
[----:B------:R-:W-:Y:S01]  /*3e10*/  @!P0 FFMA.FTZ R49, R4, R28, -R49 ;  /* 0x0000001c04318223 */ /* 0x000fe20000010831 */
[----:B------:R-:W-:Y:S01]  /*3e20*/  @!P0 MOV R9, R2 ;  /* 0x0000000200098202 */ /* 0x000fe20000000f00 */
[-C--:B------:R-:W-:Y:S02]  /*3e30*/  @!P0 FMUL.FTZ R33, R31, R7.reuse ;  /* 0x000000071f218220 */ /* 0x080fe40000410000 */
[----:B------:R-:W-:Y:S02]  /*3e40*/  @!P0 FMUL.FTZ R4, R5, R7 ;  /* 0x0000000705048220 */ /* 0x000fe40000410000 */
[----:B------:R-:W-:Y:S02]  /*3e50*/  @!P0 FFMA.FTZ R3, R27, R28, R3 ;  /* 0x0000001c1b038223 */ /* 0x000fe40000010003 */
[-C--:B------:R-:W-:Y:S01]  /*3e60*/  @!P0 FFMA.FTZ R33, R5, R32.reuse, -R33 ;  /* 0x0000002005218223 */ /* 0x080fe20000010821 */
[----:B------:R-:W-:Y:S01]  /*3e70*/  @!P0 F2FP.PACK_AB R5, R0, R53 ;  /* 0x000000350005823e */ /* 0x000fe200000000ff */
[----:B------:R-:W-:Y:S01]  /*3e80*/  @!P0 FFMA.FTZ R4, R31, R32, R4 ;  /* 0x000000201f048223 */ /* 0x000fe20000010004 */
[----:B------:R-:W-:Y:S03]  /*3e90*/  @!P0 F2FP.PACK_AB R3, R3, R49 ;  /* 0x000000310303823e */ /* 0x000fe600000000ff */
[----:B------:R-:W-:Y:S01]  /*3ea0*/  @!P0 IMAD.MOV.U32 R8, RZ, RZ, R5 ;  /* 0x000000ffff088224 */ /* 0x000fe200078e0005 */
[----:B------:R-:W-:Y:S02]  /*3eb0*/  @!P0 F2FP.PACK_AB R0, R4, R33 ;  /* 0x000000210400823e */ /* 0x000fe400000000ff */
[----:B------:R-:W-:Y:S02]  /*3ec0*/  @!P0 MOV R10, R3 ;  /* 0x00000003000a8202 */ /* 0x000fe40000000f00 */
[----:B------:R-:W-:Y:S05]  /*3ed0*/  @!P0 MOV R11, R0 ;  /* 0x00000000000b8202 */ /* 0x000fea0000000f00 */
[----:B------:R1:W-:Y:S02]  /*3ee0*/  STG.E.128 [R50.64], R8 ;  /* 0x0000000832007986 */ /* 0x0003e4000c101d06 */
.L_x_607:
[----:B------:R-:W-:Y:S05]  /*3ef0*/  BSYNC B0 ;  /* 0x0000000000007941 */ /* 0x000fea0003800000 */
.L_x_606:
[----:B------:R-:W-:Y:S01]  /*3f00*/  ISETP.GE.AND P0, PT, R131, c[0x0][0x1d4], PT ;  /* 0x0000750083007a0c */ /* 0x000fe20003f06270 */
[----:B------:R-:W-:Y:S01]  /*3f10*/  @!UPT UIADD3 URZ, URZ, URZ, URZ ;  /* 0x0000003f3f3ff290 */ /* 0x000fe2000fffe03f */
[----:B------:R-:W-:Y:S11]  /*3f20*/  BSSY B0, `(.L_x_608) ;  /* 0x0000036000007945 */ /* 0x000ff60003800000 */
[----:B------:R-:W-:-:S05]  /*3f30*/  @P0 BRA `(.L_x_609) ;  /* 0x0000034000000947 */ /* 0x000fca0003800000 */
[----:B------:R-:W-:Y:S01]  /*3f40*/  ISETP.GE.AND P0, PT, R146, c[0x0][0x27c], PT ;  /* 0x00009f0092007a0c */ /* 0x000fe20003f06270 */
[----:B-1----:R-:W1:Y:S11]  /*3f50*/  LDS.128 R8, [R236+0x6000] ;  /* 0x00600000ec087984 */ /* 0x002e760000000c00 */
[----:B------:R-:W-:Y:S01]  /*3f60*/  @!UPT UIADD3 URZ, URZ, URZ, URZ ;  /* 0x0000003f3f3ff290 */ /* 0x000fe2000fffe03f */
[----:B------:R-:W-:Y:S01]  /*3f70*/  @!P0 HADD2.F32 R0, -RZ, R22.H0_H0 ;  /* 0x20000016ff008230 */ /* 0x000fe20000004100 */
[--C-:B------:R-:W-:Y:S01]  /*3f80*/  @!P0 SHF.R.U64 R4, R12, 0x10, R13.reuse ;  /* 0x000000100c048819 */ /* 0x100fe2000000120d */
[----:B------:R-:W-:Y:S01]  /*3f90*/  @!P0 HADD2.F32 R6, -RZ, R44.H0_H0 ;  /* 0x2000002cff068230 */ /* 0x000fe20000004100 */
[----:B------:R-:W-:Y:S02]  /*3fa0*/  @!P0 SHF.R.U32.HI R7, RZ, 0x10, R13 ;  /* 0x00000010ff078819 */ /* 0x000fe4000001160d */
[--C-:B------:R-:W-:Y:S01]  /*3fb0*/  @!P0 SHF.R.U64 R13, R34, 0x10, R35.reuse ;  /* 0x00000010220d8819 */ /* 0x100fe20000001223 */
[----:B------:R-:W-:Y:S01]  /*3fc0*/  @!P0 HADD2.F32 R4, -RZ, R4.H0_H0 ;  /* 0x20000004ff048230 */ /* 0x000fe20000004100 */
[----:B------:R-:W-:Y:S01]  /*3fd0*/  @!P0 SHF.R.U32.HI R29, RZ, 0x10, R35 ;  /* 0x00000010ff1d8819 */ /* 0x000fe20000011623 */
[----:B------:R-:W-:Y:S02]  /*3fe0*/  @!P0 HADD2.F32 R7, -RZ, R7.H0_H0 ;  /* 0x20000007ff078230 */ /* 0x000fe40000004100 */
[----:B------:R-:W-:Y:S02]  /*3ff0*/  @!P0 HADD2.F32 R13, -RZ, R13.H0_H0 ;  /* 0x2000000dff0d8230 */ /* 0x000fe40000004100 */
[----:B------:R-:W-:Y:S01]  /*4000*/  @!P0 HADD2.F32 R29, -RZ, R29.H0_H0 ;  /* 0x2000001dff1d8230 */ /* 0x000fe20000004100 */
[----:B-1----:R-:W-:Y:S02]  /*4010*/  @!P0 MOV R2, R8 ;  /* 0x0000000800028202 */ /* 0x002fe40000000f00 */
[----:B------:R-:W-:Y:S03]  /*4020*/  @!P0 MOV R3, R9 ;  /* 0x0000000900038202 */ /* 0x000fe60000000f00 */
[--C-:B------:R-:W-:Y:S02]  /*4030*/  @!P0 HADD2.F32 R5, -RZ, R2.reuse.H1_H1 ;  /* 0x30000002ff058230 */ /* 0x100fe40000004100 */
[----:B------:R-:W-:Y:S02]  /*4040*/  @!P0 HADD2.F32 R2, -RZ, R2.H0_H0 ;  /* 0x20000002ff028230 */ /* 0x000fe40000004100 */
[--C-:B------:R-:W-:Y:S01]  /*4050*/  @!P0 HADD2.F32 R12, -RZ, R3.reuse.H1_H1 ;  /* 0x30000003ff0c8230 */ /* 0x100fe20000004100 */
[CC--:B------:R-:W-:Y:S01]  /*4060*/  @!P0 FMUL.FTZ R27, R5.reuse, R0.reuse ;  /* 0x00000000051b8220 */ /* 0x0c0fe20000410000 */
[----:B------:R-:W-:Y:S01]  /*4070*/  @!P0 HADD2.F32 R3, -RZ, R3.H0_H0 ;  /* 0x20000003ff038230 */ /* 0x000fe20000004100 */
[C---:B------:R-:W-:Y:S02]  /*4080*/  @!P0 FMUL.FTZ R0, R2.reuse, R0 ;  /* 0x0000000002008220 */ /* 0x040fe40000410000 */
[-C--:B------:R-:W-:Y:S02]  /*4090*/  @!P0 FFMA.FTZ R32, R2, R6.reuse, -R27 ;  /* 0x0000000602208223 */ /* 0x080fe4000001081b */
[----:B------:R-:W-:Y:S01]  /*40a0*/  @!P0 FFMA.FTZ R0, R5, R6, R0 ;  /* 0x0000000605008223 */ /* 0x000fe20000010000 */
[----:B------:R-:W-:Y:S01]  /*40b0*/  @!P0 MOV R5, R10 ;  /* 0x0000000a00058202 */ /* 0x000fe20000000f00 */
[CC--:B------:R-:W-:Y:S02]  /*40c0*/  @!P0 FMUL.FTZ R27, R12.reuse, R4.reuse ;  /* 0x000000040c1b8220 */ /* 0x0c0fe40000410000 */
[C---:B------:R-:W-:Y:S01]  /*40d0*/  @!P0 FMUL.FTZ R2, R3.reuse, R4 ;  /* 0x0000000403028220 */ /* 0x040fe20000410000 */
[----:B------:R-:W-:Y:S01]  /*40e0*/  @!P0 MOV R4, R11 ;  /* 0x0000000b00048202 */ /* 0x000fe20000000f00 */
[-C--:B------:R-:W-:Y:S01]  /*40f0*/  @!P0 FFMA.FTZ R31, R3, R13.reuse, -R27 ;  /* 0x0000000d031f8223 */ /* 0x080fe2000001081b */
[----:B------:R-:W-:Y:S01]  /*4100*/  @!P0 HADD2.F32 R3, -RZ, R22.H1_H1 ;  /* 0x30000016ff038230 */ /* 0x000fe20000004100 */
[----:B------:R-:W-:Y:S01]  /*4110*/  @!P0 FFMA.FTZ R2, R12, R13, R2 ;  /* 0x0000000d0c028223 */ /* 0x000fe20000010002 */
[--C-:B------:R-:W-:Y:S02]  /*4120*/  @!P0 HADD2.F32 R22, -RZ, R5.reuse.H1_H1 ;  /* 0x30000005ff168230 */ /* 0x100fe40000004100 */
[----:B------:R-:W-:Y:S02]  /*4130*/  @!P0 HADD2.F32 R6, -RZ, R5.H0_H0 ;  /* 0x20000005ff068230 */ /* 0x000fe40000004100 */
[----:B------:R-:W-:Y:S01]  /*4140*/  @!P0 F2FP.PACK_AB R2, R2, R31 ;  /* 0x0000001f0202823e */ /* 0x000fe200000000ff */
[----:B------:R-:W-:Y:S02]  /*4150*/  @!P0 HADD2.F32 R5, -RZ, R4.H0_H0 ;  /* 0x20000004ff058230 */ /* 0x000fe40000004100 */
[----:B------:R-:W-:Y:S01]  /*4160*/  @!P0 HADD2.F32 R27, -RZ, R44.H1_H1 ;  /* 0x3000002cff1b8230 */ /* 0x000fe20000004100 */
[----:B------:R-:W-:Y:S01]  /*4170*/  @!P0 MOV R9, R2 ;  /* 0x0000000200098202 */ /* 0x000fe20000000f00 */
[----:B------:R-:W-:Y:S01]  /*4180*/  @!P0 HADD2.F32 R28, -RZ, R4.H1_H1 ;  /* 0x30000004ff1c8230 */ /* 0x000fe20000004100 */
[-C--:B------:R-:W-:Y:S02]  /*4190*/  @!P0 FMUL.FTZ R4, R22, R3.reuse ;  /* 0x0000000316048220 */ /* 0x080fe40000410000 */
[C---:B------:R-:W-:Y:S02]  /*41a0*/  @!P0 FMUL.FTZ R3, R6.reuse, R3 ;  /* 0x0000000306038220 */ /* 0x040fe40000410000 */
[----:B------:R-:W-:Y:S02]  /*41b0*/  @!P0 FFMA.FTZ R6, R6, R27, -R4 ;  /* 0x0000001b06068223 */ /* 0x000fe40000010804 */
[CC--:B------:R-:W-:Y:S02]  /*41c0*/  @!P0 FMUL.FTZ R4, R5.reuse, R7.reuse ;  /* 0x0000000705048220 */ /* 0x0c0fe40000410000 */
[----:B------:R-:W-:Y:S02]  /*41d0*/  @!P0 FMUL.FTZ R30, R28, R7 ;  /* 0x000000071c1e8220 */ /* 0x000fe40000410000 */
[----:B------:R-:W-:Y:S02]  /*41e0*/  @!P0 FFMA.FTZ R3, R22, R27, R3 ;  /* 0x0000001b16038223 */ /* 0x000fe40000010003 */
[-C--:B------:R-:W-:Y:S01]  /*41f0*/  @!P0 FFMA.FTZ R30, R5, R29.reuse, -R30 ;  /* 0x0000001d051e8223 */ /* 0x080fe2000001081e */
[----:B------:R-:W-:Y:S01]  /*4200*/  @!P0 F2FP.PACK_AB R5, R0, R32 ;  /* 0x000000200005823e */ /* 0x000fe200000000ff */
[----:B------:R-:W-:Y:S01]  /*4210*/  @!P0 FFMA.FTZ R4, R28, R29, R4 ;  /* 0x0000001d1c048223 */ /* 0x000fe20000010004 */
[----:B------:R-:W-:Y:S02]  /*4220*/  @!P0 F2FP.PACK_AB R3, R3, R6 ;  /* 0x000000060303823e */ /* 0x000fe400000000ff */
[----:B------:R-:W-:Y:S02]  /*4230*/  @!P0 MOV R8, R5 ;  /* 0x0000000500088202 */ /* 0x000fe40000000f00 */
[----:B------:R-:W-:Y:S02]  /*4240*/  @!P0 F2FP.PACK_AB R0, R4, R30 ;  /* 0x0000001e0400823e */ /* 0x000fe400000000ff */
[----:B------:R-:W-:Y:S02]  /*4250*/  @!P0 MOV R10, R3 ;  /* 0x00000003000a8202 */ /* 0x000fe40000000f00 */
[----:B------:R-:W-:Y:S05]  /*4260*/  @!P0 MOV R11, R0 ;  /* 0x00000000000b8202 */ /* 0x000fea0000000f00 */
[----:B------:R1:W-:Y:S02]  /*4270*/  STG.E.128 [R50.64+0x40], R8 ;  /* 0x0000400832007986 */ /* 0x0003e4000c101d06 */
.L_x_609:
[----:B------:R-:W-:Y:S05]  /*4280*/  BSYNC B0 ;  /* 0x0000000000007941 */ /* 0x000fea0003800000 */
.L_x_608:
        /* <DEDUP_REMOVED lines=8> */
[----:B------:R-:W-:Y:S01]  /*4310*/  @!P0 SHF.R.U64 R4, R14, 0x10, R15 ;  /* 0x000000100e048819 */ /* 0x000fe2000000120f */
[----:B------:R-:W-:Y:S01]  /*4320*/  @!P0 HADD2.F32 R6, -RZ, R45.H0_H0 ;  /* 0x2000002dff068230 */ /* 0x000fe20000004100 */
[----:B------:R-:W-:Y:S02]  /*4330*/  @!P0 SHF.R.U64 R13, R36, 0x10, R37 ;  /* 0x00000010240d8819 */ /* 0x000fe40000001225 */
[----:B------:R-:W-:Y:S01]  /*4340*/  @!P0 SHF.R.U32.HI R7, RZ, 0x10, R15 ;  /* 0x00000010ff078819 */ /* 0x000fe2000001160f */
[----:B------:R-:W-:Y:S01]  /*4350*/  @!P0 HADD2.F32 R4, -RZ, R4.H0_H0 ;  /* 0x20000004ff048230 */ /* 0x000fe20000004100 */
[----:B------:R-:W-:Y:S01]  /*4360*/  @!P0 SHF.R.U32.HI R27, RZ, 0x10, R37 ;  /* 0x00000010ff1b8819 */ /* 0x000fe20000011625 */
[----:B------:R-:W-:Y:S02]  /*4370*/  @!P0 HADD2.F32 R13, -RZ, R13.H0_H0 ;  /* 0x2000000dff0d8230 */ /* 0x000fe40000004100 */
[----:B------:R-:W-:Y:S02]  /*4380*/  @!P0 HADD2.F32 R15, -RZ, R45.H1_H1 ;  /* 0x3000002dff0f8230 */ /* 0x000fe40000004100 */
        /* <DEDUP_REMOVED lines=18> */
[----:B------:R-:W-:Y:S02]  /*44b0*/  @!P0 HADD2.F32 R3, -RZ, R23.H1_H1 ;  /* 0x30000017ff038230 */ /* 0x000fe40000004100 */
[----:B------:R-:W-:Y:S02]  /*44c0*/  @!P0 HADD2.F32 R6, -RZ, R5.H0_H0 ;  /* 0x20000005ff068230 */ /* 0x000fe40000004100 */
[----:B------:R-:W-:Y:S01]  /*44d0*/  @!P0 F2FP.PACK_AB R2, R2, R28 ;  /* 0x0000001c0202823e */ /* 0x000fe200000000ff */
[--C-:B------:R-:W-:Y:S02]  /*44e0*/  @!P0 HADD2.F32 R5, -RZ, R4.reuse.H0_H0 ;  /* 0x20000004ff058230 */ /* 0x100fe40000004100 */
[----:B------:R-:W-:Y:S01]  /*44f0*/  @!P0 HADD2.F32 R22, -RZ, R4.H1_H1 ;  /* 0x30000004ff168230 */ /* 0x000fe20000004100 */
[-C--:B------:R-:W-:Y:S01]  /*4500*/  @!P0 FMUL.FTZ R4, R14, R3.reuse ;  /* 0x000000030e048220 */ /* 0x080fe20000410000 */
[----:B------:R-:W-:Y:S01]  /*4510*/  @!P0 MOV R9, R2 ;  /* 0x0000000200098202 */ /* 0x000fe20000000f00 */
[C---:B------:R-:W-:Y:S01]  /*4520*/  @!P0 FMUL.FTZ R3, R6.reuse, R3 ;  /* 0x0000000306038220 */ /* 0x040fe20000410000 */
[----:B------:R-:W-:Y:S01]  /*4530*/  @!P0 HADD2.F32 R23, -RZ, R27.H0_H0 ;  /* 0x2000001bff178230 */ /* 0x000fe20000004100 */
[----:B------:R-:W-:Y:S02]  /*4540*/  @!P0 FFMA.FTZ R6, R6, R15, -R4 ;  /* 0x0000000f06068223 */ /* 0x000fe40000010804 */
[CC--:B------:R-:W-:Y:S02]  /*4550*/  @!P0 FMUL.FTZ R4, R5.reuse, R7.reuse ;  /* 0x0000000705048220 */ /* 0x0c0fe40000410000 */
[----:B------:R-:W-:Y:S02]  /*4560*/  @!P0 FMUL.FTZ R27, R22, R7 ;  /* 0x00000007161b8220 */ /* 0x000fe40000410000 */
[----:B------:R-:W-:Y:S02]  /*4570*/  @!P0 FFMA.FTZ R3, R14, R15, R3 ;  /* 0x0000000f0e038223 */ /* 0x000fe40000010003 */
[----:B------:R-:W-:Y:S01]  /*4580*/  @!P0 FFMA.FTZ R27, R5, R23, -R27 ;  /* 0x00000017051b8223 */ /* 0x000fe2000001081b */
        /* <DEDUP_REMOVED lines=8> */
.L_x_611:
[----:B------:R-:W-:Y:S05]  /*4610*/  BSYNC B0 ;  /* 0x0000000000007941 */ /* 0x000fea0003800000 */
.L_x_610:
        /* <DEDUP_REMOVED lines=8> */
[----:B------:R-:W-:Y:S01]  /*46a0*/  @!P0 HADD2.F32 R0, -RZ, R24.H0_H0 ;  /* 0x20000018ff008230 */ /* 0x000fe20000004100 */
[----:B------:R-:W-:Y:S01]  /*46b0*/  @!P0 SHF.R.U64 R4, R16, 0x10, R17 ;  /* 0x0000001010048819 */ /* 0x000fe20000001211 */
[--C-:B------:R-:W-:Y:S01]  /*46c0*/  @!P0 HADD2.F32 R6, -RZ, R46.reuse.H0_H0 ;  /* 0x2000002eff068230 */ /* 0x100fe20000004100 */
[----:B------:R-:W-:Y:S01]  /*46d0*/  @!P0 SHF.R.U64 R13, R38, 0x10, R39 ;  /* 0x00000010260d8819 */ /* 0x000fe20000001227 */
[----:B------:R-:W-:Y:S01]  /*46e0*/  @!P0 HADD2.F32 R15, -RZ, R46.H1_H1 ;  /* 0x3000002eff0f8230 */ /* 0x000fe20000004100 */
[----:B------:R-:W-:Y:S01]  /*46f0*/  @!P0 SHF.R.U32.HI R7, RZ, 0x10, R17 ;  /* 0x00000010ff078819 */ /* 0x000fe20000011611 */
        /* <DEDUP_REMOVED lines=20> */
[--C-:B------:R-:W-:Y:S01]  /*4840*/  @!P0 HADD2.F32 R14, -RZ, R5.reuse.H1_H1 ;  /* 0x30000005ff0e8230 */ /* 0x100fe20000004100 */
        /* <DEDUP_REMOVED lines=8> */
[C---:B------:R-:W-:Y:S02]  /*48d0*/  @!P0 FMUL.FTZ R3, R6.reuse, R3 ;  /* 0x0000000306038220 */ /* 0x040fe40000410000 */
        /* <DEDUP_REMOVED lines=13> */
.L_x_613:
[----:B------:R-:W-:Y:S05]  /*49b0*/  BSYNC B0 ;  /* 0x0000000000007941 */ /* 0x000fea0003800000 */
.L_x_612:
        /* <DEDUP_REMOVED lines=57> */
.L_x_615:
[----:B------:R-:W-:Y:S05]  /*4d50*/  BSYNC B0 ;  /* 0x0000000000007941 */ /* 0x000fea0003800000 */
.L_x_614:
[----:B------:R-:W-:Y:S04]  /*4d60*/  IADD3 R0, R128, 0xa0, RZ ;  /* 0x000000a080007810 */ /* 0x000fe80007ffe0ff */
        /* <DEDUP_REMOVED lines=54> */
[----:B------:R1:W-:Y:S01]  /*50d0*/  STG.E.128 [R50.64+0x140], R8 ;  /* 0x0001400832007986 */ /* 0x0003e2000c101d06 */
[----:B------:R-:W-:-:S05]  /*50e0*/  BRA `(.L_x_605) ;  /* 0x00001cc000007947 */ /* 0x000fca0003800000 */
.L_x_602:
        /* <DEDUP_REMOVED lines=47> */
.L_x_617:
[----:B------:R-:W-:Y:S05]  /*53e0*/  BSYNC B0 ;  /* 0x0000000000007941 */ /* 0x000fea0003800000 */
.L_x_616:
[----:B------:R-:W-:Y:S04]  /*53f0*/  IADD3 R67, P0, R160, R10, RZ ;  /* 0x0000000aa0437210 */ /* 0x000fe80007f1e0ff */
[----:B------:R-:W-:Y:S01]  /*5400*/  IADD3.X R66, R16, R122, RZ, P0, !PT ;  /* 0x0000007a10427210 */ /* 0x000fe200007fe4ff */
        /* <DEDUP_REMOVED lines=30> */
[----:B------:R-:W-:Y:S01]  /*55f0*/  LDS.128 R48, [R105+0x6100] ;  /* 0x0061000069307984 */ /* 0x000fe20000000c00 */
[-C--:B------:R-:W-:Y:S01]  /*5600*/  IADD3 R0, P1, P0, R74, R67.reuse, R101 ;  /* 0x000000434a007210 */ /* 0x080fe2000783e065 */
[----:B------:R-:W-:Y:S01]  /*5610*/  IMAD.MOV.U32 R24, RZ, RZ, R7 ;  /* 0x000000ffff187224 */ /* 0x000fe200078e0007 */
[----:B------:R-:W-:Y:S01]  /*5620*/  MOV R10, R6 ;  /* 0x00000006000a7202 */ /* 0x000fe20000000f00 */
[----:B------:R-:W-:Y:S01]  /*5630*/  IMAD.MOV.U32 R42, RZ, RZ, R35 ;  /* 0x000000ffff2a7224 */ /* 0x000fe200078e0023 */
[----:B------:R-:W-:Y:S02]  /*5640*/  IADD3.X R3, R76, R66, R113, P1, P0 ;  /* 0x000000424c037210 */ /* 0x000fe40000fe0471 */
[----:B------:R-:W-:Y:S01]  /*5650*/  MOV R40, R34 ;  /* 0x0000002200287202 */ /* 0x000fe20000000f00 */
[----:B------:R-:W1:Y:S04]  /*5660*/  LDS.128 R16, [R115+0x6100] ;  /* 0x0061000073107984 */ /* 0x000e680000000c00 */
[----:B------:R-:W-:Y:S04]  /*5670*/  @!P2 IADD3 R2, P1, P0, R74, R67, R82 ;  /* 0x000000434a02a210 */ /* 0x000fe8000783e052 */
[----:B------:R-:W-:Y:S02]  /*5680*/  @!P2 IADD3.X R8, R76, R66, R110, P1, P0 ;  /* 0x000000424c08a210 */ /* 0x000fe40000fe046e */
[C---:B------:R-:W-:Y:S04]  /*5690*/  LEA R64, P0, R0.reuse, c[0x0][0x1c8], 0x1 ;  /* 0x0000720000407a11 */ /* 0x040fe800078008ff */
[----:B------:R-:W-:Y:S02]  /*56a0*/  LEA.HI.X R65, R0, c[0x0][0x1cc], R3, 0x1, P0 ;  /* 0x0000730000417a11 */ /* 0x000fe400000f0c03 */
[C---:B------:R-:W-:Y:S02]  /*56b0*/  @!P2 LEA R62, P0, R2.reuse, c[0x0][0x1c8], 0x1 ;  /* 0x00007200023eaa11 */ /* 0x040fe400078008ff */
[----:B------:R-:W-:Y:S02]  /*56c0*/  MOV R0, R4 ;  /* 0x0000000400007202 */ /* 0x000fe40000000f00 */
[----:B------:R-:W-:Y:S01]  /*56d0*/  @!P2 LEA.HI.X R63, R2, c[0x0][0x1cc], R8, 0x1, P0 ;  /* 0x00007300023faa11 */ /* 0x000fe200000f0c08 */
[--C-:B------:R-:W-:Y:S01]  /*56e0*/  IMAD.MOV.U32 R2, RZ, RZ, R5.reuse ;  /* 0x000000ffff027224 */ /* 0x100fe200078e0005 */
[----:B------:R-:W-:Y:S11]  /*56f0*/  ISETP.GE.AND P0, PT, R128, c[0x0][0x27c], PT ;  /* 0x00009f0080007a0c */ /* 0x000ff60003f06270 */
[----:B------:R-:W-:Y:S02]  /*5700*/  @!UPT UIADD3 URZ, URZ, URZ, URZ ;  /* 0x0000003f3f3ff290 */ /* 0x000fe4000fffe03f */
[--C-:B------:R-:W-:Y:S01]  /*5710*/  @!P0 SHF.R.U32.HI R9, RZ, 0x10, R5.reuse ;  /* 0x00000010ff098819 */ /* 0x100fe20000011605 */
[----:B------:R-:W-:Y:S01]  /*5720*/  @!P0 HADD2.F32 R3, -RZ, R2.H0_H0 ;  /* 0x20000002ff038230 */ /* 0x000fe20000004100 */
[----:B------:R-:W-:Y:S01]  /*5730*/  @!P0 SHF.R.U64 R8, R4, 0x10, R5 ;  /* 0x0000001004088819 */ /* 0x000fe20000001205 */
[----:B------:R-:W-:Y:S01]  /*5740*/  @!P0 HADD2.F32 R0, -RZ, R0.H0_H0 ;  /* 0x20000000ff008230 */ /* 0x000fe20000004100 */
[----:B------:R-:W-:Y:S01]  /*5750*/  @!P0 SHF.R.U64 R11, R6, 0x10, R7 ;  /* 0x00000010060b8819 */ /* 0x000fe20000001207 */
[----:B-1----:R-:W-:Y:S01]  /*5760*/  @!P0 IMAD.MOV.U32 R6, RZ, RZ, R16 ;  /* 0x000000ffff068224 */ /* 0x002fe200078e0010 */
[----:B------:R-:W-:Y:S02]  /*5770*/  @!P0 MOV R31, R49 ;  /* 0x00000031001f8202 */ /* 0x000fe40000000f00 */
[----:B------:R-:W-:Y:S02]  /*5780*/  @!P0 MOV R36, R48 ;  /* 0x0000003000248202 */ /* 0x000fe40000000f00 */
[----:B------:R-:W-:Y:S01]  /*5790*/  @!P0 MOV R5, R17 ;  /* 0x0000001100058202 */ /* 0x000fe20000000f00 */
[----:B------:R-:W-:Y:S01]  /*57a0*/  @!P0 HADD2.F32 R2, -RZ, R6.H0_H0 ;  /* 0x20000006ff028230 */ /* 0x000fe20000004100 */
[----:B------:R-:W-:Y:S02]  /*57b0*/  MOV R4, R32 ;  /* 0x0000002000047202 */ /* 0x000fe40000000f00 */
[----:B------:R-:W-:Y:S01]  /*57c0*/  @!P0 SHF.R.U64 R39, R32, 0x10, R33 ;  /* 0x0000001020278819 */ /* 0x000fe20000001221 */
[----:B------:R-:W-:Y:S01]  /*57d0*/  @!P0 HADD2.F32 R32, -RZ, R31.H0_H0 ;  /* 0x2000001fff208230 */ /* 0x000fe20000004100 */
[----:B------:R-:W-:Y:S01]  /*57e0*/  @!P0 SHF.R.U32.HI R25, RZ, 0x10, R7 ;  /* 0x00000010ff198819 */ /* 0x000fe20000011607 */
[----:B------:R-:W-:Y:S01]  /*57f0*/  @!P0 HADD2.F32 R7, -RZ, R36.H0_H0 ;  /* 0x20000024ff078230 */ /* 0x000fe20000004100 */
[----:B------:R-:W-:Y:S01]  /*5800*/  @!P0 SHF.R.U32.HI R38, RZ, 0x10, R33 ;  /* 0x00000010ff268819 */ /* 0x000fe20000011621 */
[----:B------:R-:W-:Y:S01]  /*5810*/  @!P0 HADD2.F32 R30, -RZ, R4.H0_H0 ;  /* 0x20000004ff1e8230 */ /* 0x000fe20000004100 */
[--C-:B------:R-:W-:Y:S01]  /*5820*/  @!P0 SHF.R.U64 R41, R34, 0x10, R35.reuse ;  /* 0x0000001022298819 */ /* 0x100fe20000001223 */
[-C--:B------:R-:W-:Y:S01]  /*5830*/  @!P0 FMUL.FTZ R34, R32, R3.reuse ;  /* 0x0000000320228220 */ /* 0x080fe20000410000 */
[----:B------:R-:W-:Y:S01]  /*5840*/  @!P0 HADD2.F32 R4, -RZ, R5.H0_H0 ;  /* 0x20000005ff048230 */ /* 0x000fe20000004100 */
[----:B------:R-:W-:Y:S01]  /*5850*/  @!P0 SHF.R.U32.HI R43, RZ, 0x10, R35 ;  /* 0x00000010ff2b8819 */ /* 0x000fe20000011623 */
[CC--:B------:R-:W-:Y:S01]  /*5860*/  @!P0 FMUL.FTZ R35, R7.reuse, R0.reuse ;  /* 0x0000000007238220 */ /* 0x0c0fe20000410000 */
[----:B------:R-:W-:Y:S01]  /*5870*/  @!P0 HADD2.F32 R33, -RZ, R37.H0_H0 ;  /* 0x20000025ff218230 */ /* 0x000fe20000004100 */
[----:B------:R-:W-:Y:S01]  /*5880*/  @!P0 FMUL.FTZ R0, R2, R0 ;  /* 0x0000000002008220 */ /* 0x000fe20000410000 */
[----:B------:R-:W-:Y:S01]  /*5890*/  @!P0 HADD2.F32 R37, -RZ, R40.H0_H0 ;  /* 0x20000028ff258230 */ /* 0x000fe20000004100 */
[C---:B------:R-:W-:Y:S01]  /*58a0*/  @!P0 FMUL.FTZ R3, R4.reuse, R3 ;  /* 0x0000000304038220 */ /* 0x040fe20000410000 */
[----:B------:R-:W-:Y:S01]  /*58b0*/  @!P0 HADD2.F32 R40, -RZ, R42.H0_H0 ;  /* 0x2000002aff288230 */ /* 0x000fe20000004100 */
[----:B------:R-:W-:Y:S01]  /*58c0*/  @!P0 FFMA.FTZ R72, R4, R33, -R34 ;  /* 0x0000002104488223 */ /* 0x000fe20000010822 */
[----:B------:R-:W-:Y:S01]  /*58d0*/  @!P0 HADD2.F32 R4, -RZ, R9.H0_H0 ;  /* 0x20000009ff048230 */ /* 0x000fe20000004100 */
[-C--:B------:R-:W-:Y:S01]  /*58e0*/  @!P0 FFMA.FTZ R73, R2, R30.reuse, -R35 ;  /* 0x0000001e02498223 */ /* 0x080fe20000010823 */
[----:B------:R-:W-:Y:S01]  /*58f0*/  @!P0 HADD2.F32 R34, -RZ, R31.H1_H1 ;  /* 0x3000001fff228230 */ /* 0x000fe20000004100 */
[----:B------:R-:W-:Y:S01]  /*5900*/  @!P0 FFMA.FTZ R0, R7, R30, R0 ;  /* 0x0000001e07008223 */ /* 0x000fe20000010000 */
[----:B------:R-:W-:Y:S02]  /*5910*/  @!P0 HADD2.F32 R30, -RZ, R36.H1_H1 ;  /* 0x30000024ff1e8230 */ /* 0x000fe40000004100 */
[----:B------:R-:W-:Y:S01]  /*5920*/  @!P0 HADD2.F32 R7, -RZ, R8.H0_H0 ;  /* 0x20000008ff078230 */ /* 0x000fe20000004100 */
[-C--:B------:R-:W-:Y:S01]  /*5930*/  @!P0 FMUL.FTZ R8, R34, R4.reuse ;  /* 0x0000000422088220 */ /* 0x080fe20000410000 */
[----:B------:R-:W-:Y:S02]  /*5940*/  @!P0 HADD2.F32 R35, -RZ, R38.H0_H0 ;  /* 0x20000026ff238230 */ /* 0x000fe40000004100 */
[----:B------:R-:W-:Y:S02]  /*5950*/  @!P0 HADD2.F32 R2, -RZ, R5.H1_H1 ;  /* 0x30000005ff028230 */ /* 0x000fe40000004100 */
[----:B------:R-:W-:Y:S02]  /*5960*/  @!P0 HADD2.F32 R31, -RZ, R39.H0_H0 ;  /* 0x20000027ff1f8230 */ /* 0x000fe40000004100 */
[----:B------:R-:W-:Y:S01]  /*5970*/  @!P0 HADD2.F32 R5, -RZ, R6.H1_H1 ;  /* 0x30000006ff058230 */ /* 0x000fe20000004100 */
[----:B------:R-:W-:Y:S01]  /*5980*/  @!P0 FMUL.FTZ R6, R30, R7 ;  /* 0x000000071e068220 */ /* 0x000fe20000410000 */
[----:B------:R-:W-:Y:S01]  /*5990*/  @!P0 HADD2.F32 R39, -RZ, R41.H0_H0 ;  /* 0x20000029ff278230 */ /* 0x000fe20000004100 */
[C---:B------:R-:W-:Y:S01]  /*59a0*/  @!P0 FFMA.FTZ R71, R2.reuse, R35, -R8 ;  /* 0x0000002302478223 */ /* 0x040fe20000010808 */
[----:B------:R-:W-:Y:S01]  /*59b0*/  @!P0 MOV R41, R51 ;  /* 0x0000003300298202 */ /* 0x000fe20000000f00 */
[----:B------:R-:W-:Y:S01]  /*59c0*/  @!P0 IMAD.MOV.U32 R8, RZ, RZ, R50 ;  /* 0x000000ffff088224 */ /* 0x000fe200078e0032 */
[----:B------:R-:W-:Y:S01]  /*59d0*/  @!P0 HADD2.F32 R9, -RZ, R10.H0_H0 ;  /* 0x2000000aff098230 */ /* 0x000fe20000004100 */
[----:B------:R-:W-:Y:S02]  /*59e0*/  @!P0 FMUL.FTZ R4, R2, R4 ;  /* 0x0000000402048220 */ /* 0x000fe40000410000 */
[C---:B------:R-:W-:Y:S01]  /*59f0*/  @!P0 FMUL.FTZ R2, R5.reuse, R7 ;  /* 0x0000000705028220 */ /* 0x040fe20000410000 */
[--C-:B------:R-:W-:Y:S01]  /*5a00*/  @!P0 HADD2.F32 R38, -RZ, R8.reuse.H1_H1 ;  /* 0x30000008ff268230 */ /* 0x100fe20000004100 */
[-C--:B------:R-:W-:Y:S01]  /*5a10*/  @!P0 FFMA.FTZ R70, R5, R31.reuse, -R6 ;  /* 0x0000001f05468223 */ /* 0x080fe20000010806 */
[----:B------:R-:W-:Y:S01]  /*5a20*/  @!P0 MOV R5, R18 ;  /* 0x0000001200058202 */ /* 0x000fe20000000f00 */
[----:B------:R-:W-:Y:S01]  /*5a30*/  @!P0 FFMA.FTZ R2, R30, R31, R2 ;  /* 0x0000001f1e028223 */ /* 0x000fe20000010002 */
[----:B------:R-:W-:Y:S01]  /*5a40*/  @!P0 HADD2.F32 R6, -RZ, R11.H0_H0 ;  /* 0x2000000bff068230 */ /* 0x000fe20000004100 */
[----:B------:R-:W-:Y:S01]  /*5a50*/  @!P0 FFMA.FTZ R3, R32, R33, R3 ;  /* 0x0000002120038223 */ /* 0x000fe20000010003 */
[----:B------:R-:W-:Y:S01]  /*5a60*/  @!P0 HADD2.F32 R36, -RZ, R8.H0_H0 ;  /* 0x20000008ff248230 */ /* 0x000fe20000004100 */
[----:B------:R-:W-:Y:S01]  /*5a70*/  @!P0 FFMA.FTZ R4, R34, R35, R4 ;  /* 0x0000002322048223 */ /* 0x000fe20000010004 */
[--C-:B------:R-:W-:Y:S01]  /*5a80*/  @!P0 HADD2.F32 R7, -RZ, R5.reuse.H1_H1 ;  /* 0x30000005ff078230 */ /* 0x100fe20000004100 */
[----:B------:R-:W-:Y:S01]  /*5a90*/  @!P0 FMUL.FTZ R10, R38, R6 ;  /* 0x00000006260a8220 */ /* 0x000fe20000410000 */
[----:B------:R-:W-:Y:S01]  /*5aa0*/  @!P0 HADD2.F32 R8, -RZ, R5.H0_H0 ;  /* 0x20000005ff088230 */ /* 0x000fe20000004100 */
[----:B------:R-:W-:Y:S01]  /*5ab0*/  @!P0 FMUL.FTZ R11, R36, R9 ;  /* 0x00000009240b8220 */ /* 0x000fe20000410000 */
[----:B------:R-:W-:Y:S01]  /*5ac0*/  @!P0 F2FP.PACK_AB R31, R71, R72 ;  /* 0x00000048471f823e */ /* 0x000fe200000000ff */
[C---:B------:R-:W-:Y:S01]  /*5ad0*/  @!P0 FMUL.FTZ R6, R7.reuse, R6 ;  /* 0x0000000607068220 */ /* 0x040fe20000410000 */
[----:B------:R-:W-:Y:S01]  /*5ae0*/  @!P0 F2FP.PACK_AB R30, R70, R73 ;  /* 0x00000049461e823e */ /* 0x000fe200000000ff */
[----:B------:R-:W-:Y:S01]  /*5af0*/  @!P0 FFMA.FTZ R69, R7, R39, -R10 ;  /* 0x0000002707458223 */ /* 0x000fe2000001080a */
[----:B------:R-:W-:Y:S01]  /*5b00*/  @!P0 MOV R17, R31 ;  /* 0x0000001f00118202 */ /* 0x000fe20000000f00 */
[----:B------:R-:W-:Y:S01]  /*5b10*/  @!P0 IMAD.MOV.U32 R7, RZ, RZ, R19 ;  /* 0x000000ffff078224 */ /* 0x000fe200078e0013 */
[----:B------:R-:W-:Y:S01]  /*5b20*/  @!P0 MOV R16, R30 ;  /* 0x0000001e00108202 */ /* 0x000fe20000000f00 */
[C---:B------:R-:W-:Y:S01]  /*5b30*/  @!P0 FFMA.FTZ R68, R8.reuse, R37, -R11 ;  /* 0x0000002508448223 */ /* 0x040fe2000001080b */
[----:B------:R-:W-:Y:S01]  /*5b40*/  @!P0 HADD2.F32 R10, -RZ, R24.H0_H0 ;  /* 0x20000018ff0a8230 */ /* 0x000fe20000004100 */
[----:B------:R-:W-:Y:S01]  /*5b50*/  @!P0 FMUL.FTZ R5, R8, R9 ;  /* 0x0000000908058220 */ /* 0x000fe20000410000 */
[----:B------:R-:W-:Y:S01]  /*5b60*/  @!P0 HADD2.F32 R11, -RZ, R25.H0_H0 ;  /* 0x20000019ff0b8230 */ /* 0x000fe20000004100 */
[----:B------:R-:W-:Y:S01]  /*5b70*/  @!P0 F2FP.PACK_AB R3, R4, R3 ;  /* 0x000000030403823e */ /* 0x000fe200000000ff */
[--C-:B------:R-:W-:Y:S01]  /*5b80*/  @!P0 HADD2.F32 R24, -RZ, R41.reuse.H0_H0 ;  /* 0x20000029ff188230 */ /* 0x100fe20000004100 */
[----:B------:R-:W-:Y:S01]  /*5b90*/  @!P0 FFMA.FTZ R5, R36, R37, R5 ;  /* 0x0000002524058223 */ /* 0x000fe20000010005 */
[----:B------:R-:W-:Y:S01]  /*5ba0*/  @!P0 HADD2.F32 R25, -RZ, R41.H1_H1 ;  /* 0x30000029ff198230 */ /* 0x000fe20000004100 */
[----:B------:R-:W-:Y:S01]  /*5bb0*/  @!P0 FFMA.FTZ R6, R38, R39, R6 ;  /* 0x0000002726068223 */ /* 0x000fe20000010006 */
[--C-:B------:R-:W-:Y:S01]  /*5bc0*/  @!P0 HADD2.F32 R9, -RZ, R7.reuse.H1_H1 ;  /* 0x30000007ff098230 */ /* 0x100fe20000004100 */
[----:B------:R-:W-:Y:S01]  /*5bd0*/  @!P0 FMUL.FTZ R61, R24, R10 ;  /* 0x0000000a183d8220 */ /* 0x000fe20000410000 */
[----:B------:R-:W-:Y:S01]  /*5be0*/  @!P0 HADD2.F32 R8, -RZ, R7.H0_H0 ;  /* 0x20000007ff088230 */ /* 0x000fe20000004100 */
[----:B------:R-:W-:Y:S01]  /*5bf0*/  @!P0 FMUL.FTZ R42, R25, R11 ;  /* 0x0000000b192a8220 */ /* 0x000fe20000410000 */
[----:B------:R-:W-:Y:S01]  /*5c00*/  @!P0 HADD2.F32 R41, -RZ, R43.H0_H0 ;  /* 0x2000002bff298230 */ /* 0x000fe20000004100 */
[----:B------:R-:W-:Y:S02]  /*5c10*/  @!P0 IMAD.MOV.U32 R49, RZ, RZ, R3 ;  /* 0x000000ffff318224 */ /* 0x000fe400078e0003 */
[C---:B------:R-:W-:Y:S02]  /*5c20*/  @!P0 FFMA.FTZ R61, R8.reuse, R40, -R61 ;  /* 0x00000028083d8223 */ /* 0x040fe4000001083d */
[C---:B------:R-:W-:Y:S02]  /*5c30*/  @!P0 FFMA.FTZ R42, R9.reuse, R41, -R42 ;  /* 0x00000029092a8223 */ /* 0x040fe4000001082a */
[----:B------:R-:W-:Y:S02]  /*5c40*/  @!P0 FMUL.FTZ R7, R8, R10 ;  /* 0x0000000a08078220 */ /* 0x000fe40000410000 */
[----:B------:R-:W-:Y:S01]  /*5c50*/  @!P0 FMUL.FTZ R8, R9, R11 ;  /* 0x0000000b09088220 */ /* 0x000fe20000410000 */
[----:B------:R-:W-:Y:S01]  /*5c60*/  @!P0 F2FP.PACK_AB R11, R69, R68 ;  /* 0x00000044450b823e */ /* 0x000fe200000000ff */
[----:B------:R-:W-:Y:S01]  /*5c70*/  @!P0 FFMA.FTZ R7, R24, R40, R7 ;  /* 0x0000002818078223 */ /* 0x000fe20000010007 */
[----:B------:R-:W-:Y:S01]  /*5c80*/  @!P0 F2FP.PACK_AB R10, R42, R61 ;  /* 0x0000003d2a0a823e */ /* 0x000fe200000000ff */
[----:B------:R-:W-:Y:S01]  /*5c90*/  @!P0 FFMA.FTZ R8, R25, R41, R8 ;  /* 0x0000002919088223 */ /* 0x000fe20000010008 */
[----:B------:R-:W-:Y:S01]  /*5ca0*/  @!P0 F2FP.PACK_AB R9, R2, R0 ;  /* 0x000000000209823e */ /* 0x000fe200000000ff */
[----:B------:R-:W-:Y:S01]  /*5cb0*/  @!P0 IMAD.MOV.U32 R18, RZ, RZ, R11 ;  /* 0x000000ffff128224 */ /* 0x000fe200078e000b */
[----:B------:R-:W-:Y:S02]  /*5cc0*/  @!P0 MOV R19, R10 ;  /* 0x0000000a00138202 */ /* 0x000fe40000000f00 */
[----:B------:R-:W-:Y:S02]  /*5cd0*/  @!P0 F2FP.PACK_AB R2, R6, R5 ;  /* 0x000000050602823e */ /* 0x000fe400000000ff */
[----:B------:R-:W-:Y:S01]  /*5ce0*/  @!P0 F2FP.PACK_AB R0, R8, R7 ;  /* 0x000000070800823e */ /* 0x000fe200000000ff */
[----:B------:R1:W-:Y:S01]  /*5cf0*/  STG.E.128 [R64.64], R16 ;  /* 0x0000001040007986 */ /* 0x0003e2000c101d06 */
[----:B------:R-:W-:Y:S02]  /*5d00*/  @!P0 MOV R48, R9 ;  /* 0x0000000900308202 */ /* 0x000fe40000000f00 */
[----:B------:R-:W-:Y:S02]  /*5d10*/  @!P0 MOV R50, R2 ;  /* 0x0000000200328202 */ /* 0x000fe40000000f00 */
[----:B------:R-:W-:Y:S05]  /*5d20*/  @!P0 MOV R51, R0 ;  /* 0x0000000000338202 */ /* 0x000fea0000000f00 */
[----:B------:R1:W-:Y:S02]  /*5d30*/  @!P2 STG.E.128 [R62.64], R48 ;  /* 0x000000303e00a986 */ /* 0x0003e4000c101d06 */
.L_x_619:
[----:B------:R-:W-:Y:S05]  /*5d40*/  BSYNC B0 ;  /* 0x0000000000007941 */ /* 0x000fea0003800000 */
.L_x_618:
[----:B------:R-:W-:Y:S01]  /*5d50*/  ISETP.GE.AND P0, PT, R131, c[0x0][0x1d4], PT ;  /* 0x0000750083007a0c */ /* 0x000fe20003f06270 */
[----:B------:R-:W-:Y:S01]  /*5d60*/  @!UPT UIADD3 URZ, URZ, URZ, URZ ;  /* 0x0000003f3f3ff290 */ /* 0x000fe2000fffe03f */
[----:B------:R-:W-:Y:S11]  /*5d70*/  BSSY B0, `(.L_x_620) ;  /* 0x0000071000007945 */ /* 0x000ff60003800000 */
[----:B------:R-:W-:-:S05]  /*5d80*/  @P0 BRA `(.L_x_621) ;  /* 0x000006f000000947 */ /* 0x000fca0003800000 */
[----:B------:R-:W2:Y:S01]  /*5d90*/  LDS.128 R36, [R104+0x6100] ;  /* 0x0061000068247984 */ /* 0x000ea20000000c00 */
[----:B------:R-:W-:Y:S02]  /*5da0*/  ISETP.GE.AND P2, PT, R79, c[0x0][0x1d4], PT ;  /* 0x000075004f007a0c */ /* 0x000fe40003f46270 */
[-C--:B------:R-:W-:Y:S04]  /*5db0*/  IADD3 R0, P1, P0, R74, R67.reuse, R100 ;  /* 0x000000434a007210 */ /* 0x080fe8000783e064 */
[-C--:B------:R-:W-:Y:S01]  /*5dc0*/  IADD3.X R3, R76, R66.reuse, R112, P1, P0 ;  /* 0x000000424c037210 */ /* 0x080fe20000fe0470 */
        /* <DEDUP_REMOVED lines=9> */
[----:B------:R-:W-:Y:S01]  /*5e60*/  @!P0 SHF.R.U64 R4, R12, 0x10, R13 ;  /* 0x000000100c048819 */ /* 0x000fe2000000120d */
[----:B------:R-:W-:Y:S01]  /*5e70*/  @!P0 HADD2.F32 R0, -RZ, R26.H0_H0 ;  /* 0x2000001aff008230 */ /* 0x000fe20000004100 */
[----:B------:R-:W-:Y:S01]  /*5e80*/  @!P0 SHF.R.U64 R10, R44, 0x10, R45 ;  /* 0x000000102c0a8819 */ /* 0x000fe2000000122d */
[----:B------:R-:W-:Y:S01]  /*5e90*/  @!P0 HADD2.F32 R6, -RZ, R56.H0_H0 ;  /* 0x20000038ff068230 */ /* 0x000fe20000004100 */
[----:B--2---:R-:W-:Y:S01]  /*5ea0*/  @!P0 MOV R9, R36 ;  /* 0x0000002400098202 */ /* 0x004fe20000000f00 */
[----:B------:R-:W-:Y:S01]  /*5eb0*/  @!P0 HADD2.F32 R4, -RZ, R4.H0_H0 ;  /* 0x20000004ff048230 */ /* 0x000fe20000004100 */
[----:B-1----:R-:W-:Y:S01]  /*5ec0*/  @!P0 MOV R3, R16 ;  /* 0x0000001000038202 */ /* 0x002fe20000000f00 */
[----:B------:R-:W-:Y:S01]  /*5ed0*/  @!P0 HADD2.F32 R33, -RZ, R57.H0_H0 ;  /* 0x20000039ff218230 */ /* 0x000fe20000004100 */
[----:B------:R-:W-:Y:S01]  /*5ee0*/  @!P0 SHF.R.U32.HI R7, RZ, 0x10, R13 ;  /* 0x00000010ff078819 */ /* 0x000fe2000001160d */
[----:B------:R-:W-:Y:S01]  /*5ef0*/  @!P0 HADD2.F32 R5, -RZ, R9.H0_H0 ;  /* 0x20000009ff058230 */ /* 0x000fe20000004100 */
[----:B------:R-:W-:Y:S01]  /*5f00*/  @!P0 SHF.R.U64 R11, R14, 0x10, R15 ;  /* 0x000000100e0b8819 */ /* 0x000fe2000000120f */
[----:B------:R-:W-:Y:S01]  /*5f10*/  @!P0 HADD2.F32 R2, -RZ, R3.H0_H0 ;  /* 0x20000003ff028230 */ /* 0x000fe20000004100 */
[----:B------:R-:W-:Y:S01]  /*5f20*/  @!P0 SHF.R.U32.HI R30, RZ, 0x10, R47 ;  /* 0x00000010ff1e8819 */ /* 0x000fe2000001162f */
[----:B------:R-:W-:Y:S01]  /*5f30*/  @!P0 HADD2.F32 R12, -RZ, R9.H1_H1 ;  /* 0x30000009ff0c8230 */ /* 0x000fe20000004100 */
[CC--:B------:R-:W-:Y:S01]  /*5f40*/  @!P0 FMUL.FTZ R13, R5.reuse, R0.reuse ;  /* 0x00000000050d8220 */ /* 0x0c0fe20000410000 */
[----:B------:R-:W-:Y:S01]  /*5f50*/  @!P0 HADD2.F32 R11, -RZ, R11.H0_H0 ;  /* 0x2000000bff0b8230 */ /* 0x000fe20000004100 */
[C---:B------:R-:W-:Y:S01]  /*5f60*/  @!P0 FMUL.FTZ R0, R2.reuse, R0 ;  /* 0x0000000002008220 */ /* 0x040fe20000410000 */
[----:B------:R-:W-:Y:S01]  /*5f70*/  @!P0 HADD2.F32 R3, -RZ, R3.H1_H1 ;  /* 0x30000003ff038230 */ /* 0x000fe20000004100 */
[-C--:B------:R-:W-:Y:S01]  /*5f80*/  @!P0 FFMA.FTZ R50, R2, R6.reuse, -R13 ;  /* 0x0000000602328223 */ /* 0x080fe2000001080d */
[----:B------:R-:W-:Y:S01]  /*5f90*/  @!P0 HADD2.F32 R13, -RZ, R10.H0_H0 ;  /* 0x2000000aff0d8230 */ /* 0x000fe20000004100 */
[----:B------:R-:W-:Y:S01]  /*5fa0*/  @!P0 FFMA.FTZ R0, R5, R6, R0 ;  /* 0x0000000605008223 */ /* 0x000fe20000010000 */
[----:B------:R-:W-:Y:S01]  /*5fb0*/  @!P0 SHF.R.U64 R31, R46, 0x10, R47 ;  /* 0x000000102e1f8819 */ /* 0x000fe2000000122f */
[----:B------:R-:W-:Y:S01]  /*5fc0*/  @!P0 IMAD.MOV.U32 R5, RZ, RZ, R37 ;  /* 0x000000ffff058224 */ /* 0x000fe200078e0025 */
[----:B------:R-:W-:Y:S01]  /*5fd0*/  @!P0 SHF.R.U32.HI R25, RZ, 0x10, R45 ;  /* 0x00000010ff198819 */ /* 0x000fe2000001162d */
[CC--:B------:R-:W-:Y:S01]  /*5fe0*/  @!P0 FMUL.FTZ R9, R12.reuse, R4.reuse ;  /* 0x000000040c098220 */ /* 0x0c0fe20000410000 */
[----:B------:R-:W-:Y:S01]  /*5ff0*/  @!P0 HADD2.F32 R7, -RZ, R7.H0_H0 ;  /* 0x20000007ff078230 */ /* 0x000fe20000004100 */
[C---:B------:R-:W-:Y:S01]  /*6000*/  @!P0 FMUL.FTZ R2, R3.reuse, R4 ;  /* 0x0000000403028220 */ /* 0x040fe20000410000 */
[----:B------:R-:W-:Y:S01]  /*6010*/  @!P0 MOV R4, R17 ;  /* 0x0000001100048202 */ /* 0x000fe20000000f00 */
[-C--:B------:R-:W-:Y:S01]  /*6020*/  @!P0 FFMA.FTZ R47, R3, R13.reuse, -R9 ;  /* 0x0000000d032f8223 */ /* 0x080fe20000010809 */
[----:B------:R-:W-:Y:S01]  /*6030*/  @!P0 HADD2.F32 R3, -RZ, R26.H1_H1 ;  /* 0x3000001aff038230 */ /* 0x000fe20000004100 */
[----:B------:R-:W-:Y:S01]  /*6040*/  @!P0 FFMA.FTZ R2, R12, R13, R2 ;  /* 0x0000000d0c028223 */ /* 0x000fe20000010002 */
[--C-:B------:R-:W-:Y:S01]  /*6050*/  @!P0 HADD2.F32 R14, -RZ, R5.reuse.H0_H0 ;  /* 0x20000005ff0e8230 */ /* 0x100fe20000004100 */
[----:B------:R-:W-:Y:S01]  /*6060*/  @!P0 SHF.R.U32.HI R8, RZ, 0x10, R15 ;  /* 0x00000010ff088819 */ /* 0x000fe2000001160f */
[----:B------:R-:W-:Y:S01]  /*6070*/  @!P0 HADD2.F32 R15, -RZ, R56.H1_H1 ;  /* 0x30000038ff0f8230 */ /* 0x000fe20000004100 */
[----:B------:R-:W-:Y:S01]  /*6080*/  @!P0 F2FP.PACK_AB R12, R47, R50 ;  /* 0x000000322f0c823e */ /* 0x000fe200000000ff */
[--C-:B------:R-:W-:Y:S01]  /*6090*/  @!P0 HADD2.F32 R6, -RZ, R4.reuse.H0_H0 ;  /* 0x20000004ff068230 */ /* 0x100fe20000004100 */
[----:B------:R-:W-:Y:S01]  /*60a0*/  @!P0 FMUL.FTZ R9, R14, R3 ;  /* 0x000000030e098220 */ /* 0x000fe20000410000 */
[----:B------:R-:W-:Y:S01]  /*60b0*/  @!P0 HADD2.F32 R24, -RZ, R5.H1_H1 ;  /* 0x30000005ff188230 */ /* 0x000fe20000004100 */
[----:B------:R-:W-:Y:S01]  /*60c0*/  @!P0 MOV R16, R12 ;  /* 0x0000000c00108202 */ /* 0x000fe20000000f00 */
[----:B------:R-:W-:Y:S01]  /*60d0*/  @!P0 HADD2.F32 R5, -RZ, R4.H1_H1 ;  /* 0x30000004ff058230 */ /* 0x000fe20000004100 */
[----:B------:R-:W-:Y:S01]  /*60e0*/  @!P0 FFMA.FTZ R46, R6, R15, -R9 ;  /* 0x0000000f062e8223 */ /* 0x000fe20000010809 */
[----:B------:R-:W-:Y:S01]  /*60f0*/  @!P0 HADD2.F32 R25, -RZ, R25.H0_H0 ;  /* 0x20000019ff198230 */ /* 0x000fe20000004100 */
[-C--:B------:R-:W-:Y:S01]  /*6100*/  @!P0 FMUL.FTZ R10, R24, R7.reuse ;  /* 0x00000007180a8220 */ /* 0x080fe20000410000 */
[----:B------:R-:W-:Y:S01]  /*6110*/  @!P0 HADD2.F32 R35, -RZ, R30.H0_H0 ;  /* 0x2000001eff238230 */ /* 0x000fe20000004100 */
[----:B------:R-:W-:Y:S01]  /*6120*/  @!P0 IMAD.MOV.U32 R9, RZ, RZ, R39 ;  /* 0x000000ffff098224 */ /* 0x000fe200078e0027 */
[----:B------:R-:W-:Y:S01]  /*6130*/  @!P0 HADD2.F32 R31, -RZ, R31.H0_H0 ;  /* 0x2000001fff1f8230 */ /* 0x000fe20000004100 */
[C---:B------:R-:W-:Y:S01]  /*6140*/  @!P0 FMUL.FTZ R4, R5.reuse, R7 ;  /* 0x0000000705048220 */ /* 0x040fe20000410000 */
[----:B------:R-:W-:Y:S01]  /*6150*/  @!P0 HADD2.F32 R7, -RZ, R27.H0_H0 ;  /* 0x2000001bff078230 */ /* 0x000fe20000004100 */
[----:B------:R-:W-:Y:S01]  /*6160*/  @!P0 FFMA.FTZ R45, R5, R25, -R10 ;  /* 0x00000019052d8223 */ /* 0x000fe2000001080a */
[----:B------:R-:W-:Y:S01]  /*6170*/  @!P0 MOV R5, R19 ;  /* 0x0000001300058202 */ /* 0x000fe20000000f00 */
[----:B------:R-:W-:Y:S01]  /*6180*/  @!P0 FMUL.FTZ R3, R6, R3 ;  /* 0x0000000306038220 */ /* 0x000fe20000410000 */
[--C-:B------:R-:W-:Y:S02]  /*6190*/  @!P0 HADD2.F32 R32, -RZ, R9.reuse.H0_H0 ;  /* 0x20000009ff208230 */ /* 0x100fe40000004100 */
[----:B------:R-:W-:Y:S01]  /*61a0*/  @!P0 HADD2.F32 R34, -RZ, R9.H1_H1 ;  /* 0x30000009ff228230 */ /* 0x000fe20000004100 */
[----:B------:R-:W-:Y:S01]  /*61b0*/  @!P0 FFMA.FTZ R3, R14, R15, R3 ;  /* 0x0000000f0e038223 */ /* 0x000fe20000010003 */
[--C-:B------:R-:W-:Y:S01]  /*61c0*/  @!P0 HADD2.F32 R6, -RZ, R5.reuse.H0_H0 ;  /* 0x20000005ff068230 */ /* 0x100fe20000004100 */
[----:B------:R-:W-:Y:S01]  /*61d0*/  @!P0 FMUL.FTZ R9, R32, R7 ;  /* 0x0000000720098220 */ /* 0x000fe20000410000 */
[----:B------:R-:W-:Y:S01]  /*61e0*/  @!P0 HADD2.F32 R8, -RZ, R8.H0_H0 ;  /* 0x20000008ff088230 */ /* 0x000fe20000004100 */
[----:B------:R-:W-:Y:S01]  /*61f0*/  @!P0 FFMA.FTZ R4, R24, R25, R4 ;  /* 0x0000001918048223 */ /* 0x000fe20000010004 */
[----:B------:R-:W-:Y:S01]  /*6200*/  @!P0 F2FP.PACK_AB R13, R45, R46 ;  /* 0x0000002e2d0d823e */ /* 0x000fe200000000ff */
[----:B------:R-:W-:Y:S01]  /*6210*/  @!P0 FFMA.FTZ R44, R6, R33, -R9 ;  /* 0x00000021062c8223 */ /* 0x000fe20000010809 */
[----:B------:R-:W-:Y:S01]  /*6220*/  @!P0 MOV R9, R38 ;  /* 0x0000002600098202 */ /* 0x000fe20000000f00 */
[-C--:B------:R-:W-:Y:S01]  /*6230*/  @!P0 FMUL.FTZ R10, R34, R8.reuse ;  /* 0x00000008220a8220 */ /* 0x080fe20000410000 */
[----:B------:R-:W-:Y:S01]  /*6240*/  @!P0 HADD2.F32 R5, -RZ, R5.H1_H1 ;  /* 0x30000005ff058230 */ /* 0x000fe20000004100 */
[----:B------:R-:W-:Y:S01]  /*6250*/  @!P0 FMUL.FTZ R7, R6, R7 ;  /* 0x0000000706078220 */ /* 0x000fe20000410000 */
[----:B------:R-:W-:Y:S01]  /*6260*/  @!P0 MOV R17, R13 ;  /* 0x0000000d00118202 */ /* 0x000fe20000000f00 */
[----:B------:R-:W-:Y:S01]  /*6270*/  @!P0 IMAD.MOV.U32 R6, RZ, RZ, R18 ;  /* 0x000000ffff068224 */ /* 0x000fe200078e0012 */
[----:B------:R-:W-:Y:S01]  /*6280*/  @!P0 F2FP.PACK_AB R3, R4, R3 ;  /* 0x000000030403823e */ /* 0x000fe200000000ff */
[C---:B------:R-:W-:Y:S01]  /*6290*/  @!P0 FMUL.FTZ R8, R5.reuse, R8 ;  /* 0x0000000805088220 */ /* 0x040fe20000410000 */
[--C-:B------:R-:W-:Y:S01]  /*62a0*/  @!P0 HADD2.F32 R26, -RZ, R9.reuse.H0_H0 ;  /* 0x20000009ff1a8230 */ /* 0x100fe20000004100 */
[----:B------:R-:W-:Y:S01]  /*62b0*/  @!P0 FFMA.FTZ R41, R5, R35, -R10 ;  /* 0x0000002305298223 */ /* 0x000fe2000001080a */
[----:B------:R-:W-:Y:S01]  /*62c0*/  @!P0 HADD2.F32 R30, -RZ, R9.H1_H1 ;  /* 0x30000009ff1e8230 */ /* 0x000fe20000004100 */
[----:B------:R-:W-:Y:S01]  /*62d0*/  @!P0 IMAD.MOV.U32 R37, RZ, RZ, R3 ;  /* 0x000000ffff258224 */ /* 0x000fe200078e0003 */
[----:B------:R-:W-:Y:S02]  /*62e0*/  @!P0 HADD2.F32 R5, -RZ, R27.H1_H1 ;  /* 0x3000001bff058230 */ /* 0x000fe40000004100 */
[--C-:B------:R-:W-:Y:S01]  /*62f0*/  @!P0 HADD2.F32 R10, -RZ, R6.reuse.H0_H0 ;  /* 0x20000006ff0a8230 */ /* 0x100fe20000004100 */
[----:B------:R-:W-:Y:S01]  /*6300*/  @!P0 FMUL.FTZ R40, R30, R11 ;  /* 0x0000000b1e288220 */ /* 0x000fe20000410000 */
[----:B------:R-:W-:Y:S01]  /*6310*/  @!P0 HADD2.F32 R9, -RZ, R6.H1_H1 ;  /* 0x30000006ff098230 */ /* 0x000fe20000004100 */
[-C--:B------:R-:W-:Y:S01]  /*6320*/  @!P0 FMUL.FTZ R6, R26, R5.reuse ;  /* 0x000000051a068220 */ /* 0x080fe20000410000 */
[----:B------:R-:W-:Y:S01]  /*6330*/  @!P0 HADD2.F32 R27, -RZ, R57.H1_H1 ;  /* 0x30000039ff1b8230 */ /* 0x000fe20000004100 */
[C---:B------:R-:W-:Y:S02]  /*6340*/  @!P0 FMUL.FTZ R5, R10.reuse, R5 ;  /* 0x000000050a058220 */ /* 0x040fe40000410000 */
[C---:B------:R-:W-:Y:S02]  /*6350*/  @!P0 FFMA.FTZ R40, R9.reuse, R31, -R40 ;  /* 0x0000001f09288223 */ /* 0x040fe40000010828 */
[----:B------:R-:W-:Y:S02]  /*6360*/  @!P0 FFMA.FTZ R10, R10, R27, -R6 ;  /* 0x0000001b0a0a8223 */ /* 0x000fe40000010806 */
[----:B------:R-:W-:Y:S01]  /*6370*/  @!P0 FMUL.FTZ R6, R9, R11 ;  /* 0x0000000b09068220 */ /* 0x000fe20000410000 */
[----:B------:R-:W-:Y:S01]  /*6380*/  @!P0 F2FP.PACK_AB R11, R41, R44 ;  /* 0x0000002c290b823e */ /* 0x000fe200000000ff */
[----:B------:R-:W-:Y:S01]  /*6390*/  @!P0 FFMA.FTZ R5, R26, R27, R5 ;  /* 0x0000001b1a058223 */ /* 0x000fe20000010005 */
[----:B------:R-:W-:Y:S01]  /*63a0*/  @!P0 F2FP.PACK_AB R10, R40, R10 ;  /* 0x0000000a280a823e */ /* 0x000fe200000000ff */
[----:B------:R-:W-:Y:S01]  /*63b0*/  @!P0 FFMA.FTZ R6, R30, R31, R6 ;  /* 0x0000001f1e068223 */ /* 0x000fe20000010006 */
[----:B------:R-:W-:Y:S01]  /*63c0*/  @!P0 MOV R19, R11 ;  /* 0x0000000b00138202 */ /* 0x000fe20000000f00 */
[----:B------:R-:W-:Y:S01]  /*63d0*/  @!P0 FFMA.FTZ R7, R32, R33, R7 ;  /* 0x0000002120078223 */ /* 0x000fe20000010007 */
[----:B------:R-:W-:Y:S01]  /*63e0*/  @!P0 F2FP.PACK_AB R9, R2, R0 ;  /* 0x000000000209823e */ /* 0x000fe200000000ff */
[----:B------:R-:W-:Y:S01]  /*63f0*/  @!P0 FFMA.FTZ R8, R34, R35, R8 ;  /* 0x0000002322088223 */ /* 0x000fe20000010008 */
[----:B------:R-:W-:Y:S01]  /*6400*/  @!P0 F2FP.PACK_AB R2, R6, R5 ;  /* 0x000000050602823e */ /* 0x000fe200000000ff */
[----:B------:R-:W-:Y:S01]  /*6410*/  @!P0 IMAD.MOV.U32 R18, RZ, RZ, R10 ;  /* 0x000000ffff128224 */ /* 0x000fe200078e000a */
[----:B------:R-:W-:Y:S02]  /*6420*/  @!P0 MOV R36, R9 ;  /* 0x0000000900248202 */ /* 0x000fe40000000f00 */
[----:B------:R-:W-:Y:S02]  /*6430*/  @!P0 F2FP.PACK_AB R0, R8, R7 ;  /* 0x000000070800823e */ /* 0x000fe400000000ff */
[----:B------:R1:W-:Y:S01]  /*6440*/  STG.E.128 [R48.64], R16 ;  /* 0x0000001030007986 */ /* 0x0003e2000c101d06 */
[----:B------:R-:W-:Y:S02]  /*6450*/  @!P0 MOV R38, R2 ;  /* 0x0000000200268202 */ /* 0x000fe40000000f00 */
[----:B------:R-:W-:Y:S05]  /*6460*/  @!P0 MOV R39, R0 ;  /* 0x0000000000278202 */ /* 0x000fea0000000f00 */
[----:B------:R1:W-:Y:S02]  /*6470*/  @!P2 STG.E.128 [R42.64], R36 ;  /* 0x000000242a00a986 */ /* 0x0003e4000c101d06 */
.L_x_621:
[----:B------:R-:W-:Y:S05]  /*6480*/  BSYNC B0 ;  /* 0x0000000000007941 */ /* 0x000fea0003800000 */
.L_x_620:
[----:B------:R-:W-:Y:S11]  /*6490*/  ISETP.GE.AND P0, PT, R130, c[0x0][0x1d4], PT ;  /* 0x0000750082007a0c */ /* 0x000ff60003f06270 */
[----:B------:R-:W-:Y:S02]  /*64a0*/  @!UPT UIADD3 URZ, URZ, URZ, URZ ;  /* 0x0000003f3f3ff290 */ /* 0x000fe4000fffe03f */
[----:B------:R-:W-:-:S05]  /*64b0*/  @P0 BRA `(.L_x_605) ;  /* 0x000008f000000947 */ /* 0x000fca0003800000 */
[----:B------:R-:W2:Y:S01]  /*64c0*/  LDS.128 R32, [R103+0x6100] ;  /* 0x0061000067207984 */ /* 0x000ea20000000c00 */
[----:B------:R-:W-:Y:S04]  /*64d0*/  IADD3 R0, P1, P0, R74, R67, R85 ;  /* 0x000000434a007210 */ /* 0x000fe8000783e055 */
[----:B------:R-:W-:Y:S02]  /*64e0*/  IADD3.X R2, R76, R66, R111, P1, P0 ;  /* 0x000000424c027210 */ /* 0x000fe40000fe046f */
[C---:B-1----:R-:W-:Y:S01]  /*64f0*/  LEA R38, P0, R0.reuse, c[0x0][0x1c8], 0x1 ;  /* 0x0000720000267a11 */ /* 0x042fe200078008ff */
[----:B------:R-:W1:Y:S03]  /*6500*/  LDS.128 R12, [R106+0x6100] ;  /* 0x006100006a0c7984 */ /* 0x000e660000000c00 */
[----:B------:R-:W-:Y:S02]  /*6510*/  LEA.HI.X R39, R0, c[0x0][0x1cc], R2, 0x1, P0 ;  /* 0x0000730000277a11 */ /* 0x000fe400000f0c02 */
[----:B------:R-:W-:Y:S11]  /*6520*/  ISETP.GE.AND P0, PT, R130, c[0x0][0x27c], PT ;  /* 0x00009f0082007a0c */ /* 0x000ff60003f06270 */
[----:B------:R-:W-:Y:S02]  /*6530*/  @!UPT UIADD3 URZ, URZ, URZ, URZ ;  /* 0x0000003f3f3ff290 */ /* 0x000fe4000fffe03f */
[----:B------:R-:W-:Y:S01]  /*6540*/  @!P0 SHF.R.U64 R11, R22, 0x10, R23 ;  /* 0x00000010160b8819 */ /* 0x000fe20000001217 */
[----:B------:R-:W-:Y:S01]  /*6550*/  @!P0 HADD2.F32 R3, -RZ, R28.H1_H1 ;  /* 0x3000001cff038230 */ /* 0x000fe20000004100 */
[--C-:B------:R-:W-:Y:S01]  /*6560*/  @!P0 SHF.R.U32.HI R7, RZ, 0x10, R21.reuse ;  /* 0x00000010ff078819 */ /* 0x100fe20000011615 */
[----:B------:R-:W-:Y:S01]  /*6570*/  @!P0 HADD2.F32 R19, -RZ, R58.H1_H1 ;  /* 0x3000003aff138230 */ /* 0x000fe20000004100 */
[----:B------:R-:W-:Y:S01]  /*6580*/  @!P0 SHF.R.U64 R8, R20, 0x10, R21 ;  /* 0x0000001014088819 */ /* 0x000fe20000001215 */
[----:B------:R-:W-:Y:S01]  /*6590*/  @!P0 HADD2.F32 R0, -RZ, R28.H0_H0 ;  /* 0x2000001cff008230 */ /* 0x000fe20000004100 */
[--C-:B------:R-:W-:Y:S01]  /*65a0*/  @!P0 SHF.R.U32.HI R21, RZ, 0x10, R53.reuse ;  /* 0x00000010ff158819 */ /* 0x100fe20000011635 */
[----:B------:R-:W-:Y:S01]  /*65b0*/  @!P0 HADD2.F32 R16, -RZ, R58.H0_H0 ;  /* 0x2000003aff108230 */ /* 0x000fe20000004100 */
[----:B------:R-:W-:Y:S01]  /*65c0*/  @!P0 SHF.R.U64 R24, R52, 0x10, R53 ;  /* 0x0000001034188819 */ /* 0x000fe20000001235 */
[----:B------:R-:W-:Y:S01]  /*65d0*/  @!P0 HADD2.F32 R7, -RZ, R7.H0_H0 ;  /* 0x20000007ff078230 */ /* 0x000fe20000004100 */
[----:B------:R-:W-:Y:S01]  /*65e0*/  @!P0 SHF.R.U32.HI R9, RZ, 0x10, R23 ;  /* 0x00000010ff098819 */ /* 0x000fe20000011617 */
[----:B------:R-:W-:Y:S01]  /*65f0*/  @!P0 HADD2.F32 R8, -RZ, R8.H0_H0 ;  /* 0x20000008ff088230 */ /* 0x000fe20000004100 */
[--C-:B------:R-:W-:Y:S01]  /*6600*/  @!P0 SHF.R.U32.HI R23, RZ, 0x10, R55.reuse ;  /* 0x00000010ff178819 */ /* 0x100fe20000011637 */
[----:B------:R-:W-:Y:S01]  /*6610*/  @!P0 HADD2.F32 R21, -RZ, R21.H0_H0 ;  /* 0x20000015ff158230 */ /* 0x000fe20000004100 */
[----:B------:R-:W-:Y:S01]  /*6620*/  @!P0 SHF.R.U64 R25, R54, 0x10, R55 ;  /* 0x0000001036198819 */ /* 0x000fe20000001237 */
[----:B------:R-:W-:Y:S02]  /*6630*/  @!P0 HADD2.F32 R11, -RZ, R11.H0_H0 ;  /* 0x2000000bff0b8230 */ /* 0x000fe40000004100 */
[----:B------:R-:W-:Y:S02]  /*6640*/  @!P0 HADD2.F32 R27, -RZ, R59.H0_H0 ;  /* 0x2000003bff1b8230 */ /* 0x000fe40000004100 */
[----:B------:R-:W-:Y:S02]  /*6650*/  @!P0 HADD2.F32 R30, -RZ, R23.H0_H0 ;  /* 0x20000017ff1e8230 */ /* 0x000fe40000004100 */
[----:B------:R-:W-:Y:S01]  /*6660*/  @!P0 HADD2.F32 R23, -RZ, R59.H1_H1 ;  /* 0x3000003bff178230 */ /* 0x000fe20000004100 */
[----:B--2---:R-:W-:Y:S01]  /*6670*/  @!P0 MOV R17, R33 ;  /* 0x0000002100118202 */ /* 0x004fe20000000f00 */
[----:B------:R-:W-:Y:S01]  /*6680*/  @!P0 HADD2.F32 R25, -RZ, R25.H0_H0 ;  /* 0x20000019ff198230 */ /* 0x000fe20000004100 */
[----:B-1----:R-:W-:Y:S02]  /*6690*/  @!P0 MOV R6, R12 ;  /* 0x0000000c00068202 */ /* 0x002fe40000000f00 */
[----:B------:R-:W-:Y:S01]  /*66a0*/  @!P0 MOV R5, R13 ;  /* 0x0000000d00058202 */ /* 0x000fe20000000f00 */
[----:B------:R-:W-:Y:S01]  /*66b0*/  @!P0 HADD2.F32 R18, -RZ, R17.H0_H0 ;  /* 0x20000011ff128230 */ /* 0x000fe20000004100 */
[----:B------:R-:W-:Y:S01]  /*66c0*/  @!P0 MOV R22, R32 ;  /* 0x0000002000168202 */ /* 0x000fe20000000f00 */
[----:B------:R-:W-:Y:S02]  /*66d0*/  @!P0 HADD2.F32 R2, -RZ, R6.H0_H0 ;  /* 0x20000006ff028230 */ /* 0x000fe40000004100 */
[----:B------:R-:W-:Y:S01]  /*66e0*/  @!P0 HADD2.F32 R4, -RZ, R5.H0_H0 ;  /* 0x20000005ff048230 */ /* 0x000fe20000004100 */
[----:B------:R-:W-:Y:S01]  /*66f0*/  @!P0 FMUL.FTZ R20, R18, R3 ;  /* 0x0000000312148220 */ /* 0x000fe20000410000 */
[----:B------:R-:W-:Y:S03]  /*6700*/  @!P0 HADD2.F32 R10, -RZ, R22.H0_H0 ;  /* 0x20000016ff0a8230 */ /* 0x000fe60000004100 */
[----:B------:R-:W-:Y:S01]  /*6710*/  @!P0 FFMA.FTZ R41, R4, R19, -R20 ;  /* 0x0000001304298223 */ /* 0x000fe20000010814 */
[----:B------:R-:W-:Y:S01]  /*6720*/  @!P0 HADD2.F32 R20, -RZ, R17.H1_H1 ;  /* 0x30000011ff148230 */ /* 0x000fe20000004100 */
[-C--:B------:R-:W-:Y:S01]  /*6730*/  @!P0 FMUL.FTZ R26, R10, R0.reuse ;  /* 0x000000000a1a8220 */ /* 0x080fe20000410000 */
[----:B------:R-:W-:Y:S01]  /*6740*/  @!P0 HADD2.F32 R17, -RZ, R24.H0_H0 ;  /* 0x20000018ff118230 */ /* 0x000fe20000004100 */
[C---:B------:R-:W-:Y:S02]  /*6750*/  @!P0 FMUL.FTZ R0, R2.reuse, R0 ;  /* 0x0000000002008220 */ /* 0x040fe40000410000 */
[-C--:B------:R-:W-:Y:S01]  /*6760*/  @!P0 FFMA.FTZ R42, R2, R16.reuse, -R26 ;  /* 0x00000010022a8223 */ /* 0x080fe2000001081a */
[----:B------:R-:W-:Y:S01]  /*6770*/  @!P0 HADD2.F32 R2, -RZ, R5.H1_H1 ;  /* 0x30000005ff028230 */ /* 0x000fe20000004100 */
[----:B------:R-:W-:Y:S01]  /*6780*/  @!P0 FFMA.FTZ R0, R10, R16, R0 ;  /* 0x000000100a008223 */ /* 0x000fe20000010000 */
[----:B------:R-:W-:Y:S01]  /*6790*/  @!P0 HADD2.F32 R16, -RZ, R22.H1_H1 ;  /* 0x30000016ff108230 */ /* 0x000fe20000004100 */
[----:B------:R-:W-:Y:S01]  /*67a0*/  @!P0 FMUL.FTZ R10, R20, R7 ;  /* 0x00000007140a8220 */ /* 0x000fe20000410000 */
[----:B------:R-:W-:Y:S01]  /*67b0*/  @!P0 HADD2.F32 R5, -RZ, R6.H1_H1 ;  /* 0x30000006ff058230 */ /* 0x000fe20000004100 */
[----:B------:R-:W-:Y:S02]  /*67c0*/  @!P0 FMUL.FTZ R3, R4, R3 ;  /* 0x0000000304038220 */ /* 0x000fe40000410000 */
[-C--:B------:R-:W-:Y:S02]  /*67d0*/  @!P0 FMUL.FTZ R6, R16, R8.reuse ;  /* 0x0000000810068220 */ /* 0x080fe40000410000 */
[C---:B------:R-:W-:Y:S02]  /*67e0*/  @!P0 FFMA.FTZ R40, R2.reuse, R21, -R10 ;  /* 0x0000001502288223 */ /* 0x040fe4000001080a */
[----:B------:R-:W-:Y:S02]  /*67f0*/  @!P0 IMAD.MOV.U32 R10, RZ, RZ, R35 ;  /* 0x000000ffff0a8224 */ /* 0x000fe400078e0023 */
[----:B------:R-:W-:Y:S01]  /*6800*/  @!P0 FMUL.FTZ R4, R2, R7 ;  /* 0x0000000702048220 */ /* 0x000fe20000410000 */
[----:B------:R-:W-:Y:S01]  /*6810*/  @!P0 HADD2.F32 R7, -RZ, R29.H0_H0 ;  /* 0x2000001dff078230 */ /* 0x000fe20000004100 */
[C---:B------:R-:W-:Y:S01]  /*6820*/  @!P0 FMUL.FTZ R2, R5.reuse, R8 ;  /* 0x0000000805028220 */ /* 0x040fe20000410000 */
[--C-:B------:R-:W-:Y:S01]  /*6830*/  @!P0 HADD2.F32 R26, -RZ, R10.reuse.H0_H0 ;  /* 0x2000000aff1a8230 */ /* 0x100fe20000004100 */
[----:B------:R-:W-:Y:S01]  /*6840*/  @!P0 FFMA.FTZ R37, R5, R17, -R6 ;  /* 0x0000001105258223 */ /* 0x000fe20000010806 */
[----:B------:R-:W-:Y:S01]  /*6850*/  @!P0 MOV R5, R15 ;  /* 0x0000000f00058202 */ /* 0x000fe20000000f00 */
[----:B------:R-:W-:Y:S01]  /*6860*/  @!P0 FFMA.FTZ R2, R16, R17, R2 ;  /* 0x0000001110028223 */ /* 0x000fe20000010002 */
[----:B------:R-:W-:Y:S01]  /*6870*/  @!P0 HADD2.F32 R8, -RZ, R9.H0_H0 ;  /* 0x20000009ff088230 */ /* 0x000fe20000004100 */
[----:B------:R-:W-:Y:S01]  /*6880*/  @!P0 FMUL.FTZ R9, R26, R7 ;  /* 0x000000071a098220 */ /* 0x000fe20000410000 */
[----:B------:R-:W-:Y:S01]  /*6890*/  @!P0 HADD2.F32 R28, -RZ, R10.H1_H1 ;  /* 0x3000000aff1c8230 */ /* 0x000fe20000004100 */
[----:B------:R-:W-:Y:S01]  /*68a0*/  @!P0 FFMA.FTZ R3, R18, R19, R3 ;  /* 0x0000001312038223 */ /* 0x000fe20000010003 */
[--C-:B------:R-:W-:Y:S01]  /*68b0*/  @!P0 HADD2.F32 R6, -RZ, R5.reuse.H0_H0 ;  /* 0x20000005ff068230 */ /* 0x100fe20000004100 */
[----:B------:R-:W-:Y:S01]  /*68c0*/  @!P0 FFMA.FTZ R4, R20, R21, R4 ;  /* 0x0000001514048223 */ /* 0x000fe20000010004 */
[----:B------:R-:W-:Y:S01]  /*68d0*/  @!P0 F2FP.PACK_AB R16, R37, R42 ;  /* 0x0000002a2510823e */ /* 0x000fe200000000ff */
[----:B------:R-:W-:Y:S01]  /*68e0*/  @!P0 FMUL.FTZ R10, R28, R8 ;  /* 0x000000081c0a8220 */ /* 0x000fe20000410000 */
[----:B------:R-:W-:Y:S01]  /*68f0*/  @!P0 F2FP.PACK_AB R17, R40, R41 ;  /* 0x000000292811823e */ /* 0x000fe200000000ff */
[C---:B------:R-:W-:Y:S01]  /*6900*/  @!P0 FFMA.FTZ R36, R6.reuse, R27, -R9 ;  /* 0x0000001b06248223 */ /* 0x040fe20000010809 */
[----:B------:R-:W-:Y:S01]  /*6910*/  @!P0 MOV R9, R34 ;  /* 0x0000002200098202 */ /* 0x000fe20000000f00 */
[----:B------:R-:W-:Y:S01]  /*6920*/  @!P0 FMUL.FTZ R7, R6, R7 ;  /* 0x0000000706078220 */ /* 0x000fe20000410000 */
[----:B------:R-:W-:Y:S01]  /*6930*/  @!P0 MOV R6, R14 ;  /* 0x0000000e00068202 */ /* 0x000fe20000000f00 */
[----:B------:R-:W-:Y:S01]  /*6940*/  @!P0 IMAD.MOV.U32 R12, RZ, RZ, R16 ;  /* 0x000000ffff0c8224 */ /* 0x000fe200078e0010 */
[----:B------:R-:W-:Y:S01]  /*6950*/  @!P0 MOV R13, R17 ;  /* 0x00000011000d8202 */ /* 0x000fe20000000f00 */
[----:B------:R-:W-:Y:S01]  /*6960*/  @!P0 HADD2.F32 R5, -RZ, R5.H1_H1 ;  /* 0x30000005ff058230 */ /* 0x000fe20000004100 */
[----:B------:R-:W-:Y:S01]  /*6970*/  @!P0 F2FP.PACK_AB R3, R4, R3 ;  /* 0x000000030403823e */ /* 0x000fe200000000ff */
[--C-:B------:R-:W-:Y:S02]  /*6980*/  @!P0 HADD2.F32 R24, -RZ, R9.reuse.H1_H1 ;  /* 0x30000009ff188230 */ /* 0x100fe40000004100 */
[----:B------:R-:W-:Y:S01]  /*6990*/  @!P0 HADD2.F32 R22, -RZ, R9.H0_H0 ;  /* 0x20000009ff168230 */ /* 0x000fe20000004100 */
[C---:B------:R-:W-:Y:S01]  /*69a0*/  @!P0 FMUL.FTZ R8, R5.reuse, R8 ;  /* 0x0000000805088220 */ /* 0x040fe20000410000 */
[--C-:B------:R-:W-:Y:S01]  /*69b0*/  @!P0 HADD2.F32 R9, -RZ, R6.reuse.H1_H1 ;  /* 0x30000006ff098230 */ /* 0x100fe20000004100 */
[----:B------:R-:W-:Y:S01]  /*69c0*/  @!P0 FFMA.FTZ R31, R5, R30, -R10 ;  /* 0x0000001e051f8223 */ /* 0x000fe2000001080a */
[----:B------:R-:W-:Y:S01]  /*69d0*/  @!P0 MOV R33, R3 ;  /* 0x0000000300218202 */ /* 0x000fe20000000f00 */
[----:B------:R-:W-:Y:S01]  /*69e0*/  @!P0 HADD2.F32 R5, -RZ, R29.H1_H1 ;  /* 0x3000001dff058230 */ /* 0x000fe20000004100 */
[----:B------:R-:W-:Y:S01]  /*69f0*/  @!P0 FMUL.FTZ R29, R24, R11 ;  /* 0x0000000b181d8220 */ /* 0x000fe20000410000 */
[----:B------:R-:W-:Y:S03]  /*6a00*/  @!P0 HADD2.F32 R10, -RZ, R6.H0_H0 ;  /* 0x20000006ff0a8230 */ /* 0x000fe60000004100 */
[----:B------:R-:W-:Y:S02]  /*6a10*/  @!P0 FMUL.FTZ R6, R22, R5 ;  /* 0x0000000516068220 */ /* 0x000fe40000410000 */
[C---:B------:R-:W-:Y:S02]  /*6a20*/  @!P0 FFMA.FTZ R29, R9.reuse, R25, -R29 ;  /* 0x00000019091d8223 */ /* 0x040fe4000001081d */
[C---:B------:R-:W-:Y:S02]  /*6a30*/  @!P0 FMUL.FTZ R5, R10.reuse, R5 ;  /* 0x000000050a058220 */ /* 0x040fe40000410000 */
        /* <DEDUP_REMOVED lines=8> */
[----:B------:R-:W-:Y:S01]  /*6ac0*/  @!P0 MOV R14, R10 ;  /* 0x0000000a000e8202 */ /* 0x000fe20000000f00 */
[----:B------:R-:W-:Y:S01]  /*6ad0*/  @!P0 FFMA.FTZ R8, R28, R30, R8 ;  /* 0x0000001e1c088223 */ /* 0x000fe20000010008 */
[----:B------:R-:W-:Y:S02]  /*6ae0*/  @!P0 F2FP.PACK_AB R9, R2, R0 ;  /* 0x000000000209823e */ /* 0x000fe400000000ff */
[----:B------:R-:W-:Y:S01]  /*6af0*/  @!P0 F2FP.PACK_AB R2, R6, R5 ;  /* 0x000000050602823e */ /* 0x000fe200000000ff */
[----:B------:R1:W-:Y:S01]  /*6b00*/  STG.E.128 [R38.64], R12 ;  /* 0x0000000c26007986 */ /* 0x0003e2000c101d06 */
[----:B------:R-:W-:Y:S01]  /*6b10*/  @!P0 F2FP.PACK_AB R0, R8, R7 ;  /* 0x000000070800823e */ /* 0x000fe200000000ff */
[----:B------:R-:W-:Y:S01]  /*6b20*/  @!P0 IMAD.MOV.U32 R32, RZ, RZ, R9 ;  /* 0x000000ffff208224 */ /* 0x000fe200078e0009 */
[----:B------:R-:W-:Y:S02]  /*6b30*/  @!P0 MOV R34, R2 ;  /* 0x0000000200228202 */ /* 0x000fe40000000f00 */
[----:B------:R-:W-:Y:S02]  /*6b40*/  @!P0 MOV R35, R0 ;  /* 0x0000000000238202 */ /* 0x000fe40000000f00 */
[----:B------:R-:W-:Y:S11]  /*6b50*/  ISETP.GE.AND P0, PT, R83, c[0x0][0x1d4], PT ;  /* 0x0000750053007a0c */ /* 0x000ff60003f06270 */
[----:B------:R-:W-:Y:S02]  /*6b60*/  @!UPT UIADD3 URZ, URZ, URZ, URZ ;  /* 0x0000003f3f3ff290 */ /* 0x000fe4000fffe03f */
[----:B------:R-:W-:-:S05]  /*6b70*/  @P0 BRA `(.L_x_605) ;  /* 0x0000023000000947 */ /* 0x000fca0003800000 */
[----:B------:R-:W-:Y:S04]  /*6b80*/  IADD3 R0, P1, P0, R74, R67, R83 ;  /* 0x000000434a007210 */ /* 0x000fe8000783e053 */
[----:B------:R-:W-:Y:S02]  /*6b90*/  IADD3.X R3, R76, R66, R108, P1, P0 ;  /* 0x000000424c037210 */ /* 0x000fe40000fe046c */
[C---:B------:R-:W-:Y:S04]  /*6ba0*/  LEA R2, P0, R0.reuse, c[0x0][0x1c8], 0x1 ;  /* 0x0000720000027a11 */ /* 0x040fe800078008ff */
[----:B------:R-:W-:Y:S05]  /*6bb0*/  LEA.HI.X R3, R0, c[0x0][0x1cc], R3, 0x1, P0 ;  /* 0x0000730000037a11 */ /* 0x000fea00000f0c03 */
[----:B------:R2:W-:Y:S01]  /*6bc0*/  STG.E.128 [R2.64], R32 ;  /* 0x0000002002007986 */ /* 0x0005e2000c101d06 */
[----:B------:R-:W-:-:S05]  /*6bd0*/  BRA `(.L_x_605) ;  /* 0x000001d000007947 */ /* 0x000fca0003800000 */
.L_x_601:
[----:B------:R-:W-:Y:S05]  /*6be0*/  IMAD R0, R60, -0x40, R78 ;  /* 0xffffffc03c007824 */ /* 0x000fea00078e024e */
[----:B------:R-:W-:Y:S04]  /*6bf0*/  IMNMX R0, R0, 0x40, PT ;  /* 0x0000004000007817 */ /* 0x000fe80003800200 */
[----:B------:R-:W-:Y:S11]  /*6c00*/  ISETP.GE.AND P0, PT, R241, R0, PT ;  /* 0x00000000f100720c */ /* 0x000ff60003f06270 */
[----:B------:R-:W-:Y:S02]  /*6c10*/  @!UPT UIADD3 URZ, URZ, URZ, URZ ;  /* 0x0000003f3f3ff290 */ /* 0x000fe4000fffe03f */
[----:B------:R-:W-:-:S05]  /*6c20*/  @P0 BRA `(.L_x_605) ;  /* 0x0000018000000947 */ /* 0x000fca0003800000 */
[C---:B------:R-:W-:Y:S02]  /*6c30*/  ISETP.GE.AND P0, PT, R128.reuse, c[0x0][0x1d4], PT ;  /* 0x0000750080007a0c */ /* 0x040fe40003f06270 */
[----:B------:R-:W-:Y:S11]  /*6c40*/  IADD3 R0, R128, 0x60, RZ ;  /* 0x0000006080007810 */ /* 0x000ff60007ffe0ff */
[----:B------:R-:W1:Y:S04]  /*6c50*/  @!P0 LDS.128 R4, [R235+0x6000] ;  /* 0x00600000eb048984 */ /* 0x000e680000000c00 */
[----:B-1----:R-:W-:Y:S01]  /*6c60*/  @!P0 STG.E.128 [R50.64], R4 ;  /* 0x0000000432008986 */ /* 0x002fe2000c101d06 */
[----:B------:R-:W-:Y:S11]  /*6c70*/  ISETP.GE.AND P0, PT, R131, c[0x0][0x1d4], PT ;  /* 0x0000750083007a0c */ /* 0x000ff60003f06270 */
[----:B------:R-:W-:Y:S02]  /*6c80*/  @!UPT UIADD3 URZ, URZ, URZ, URZ ;  /* 0x0000003f3f3ff290 */ /* 0x000fe4000fffe03f */
[----:B------:R-:W1:Y:S04]  /*6c90*/  @!P0 LDS.128 R8, [R236+0x6000] ;  /* 0x00600000ec088984 */ /* 0x000e680000000c00 */
[----:B-1----:R-:W-:Y:S01]  /*6ca0*/  @!P0 STG.E.128 [R50.64+0x40], R8 ;  /* 0x0000400832008986 */ /* 0x002fe2000c101d06 */
[----:B------:R-:W-:Y:S11]  /*6cb0*/  ISETP.GE.AND P0, PT, R130, c[0x0][0x1d4], PT ;  /* 0x0000750082007a0c */ /* 0x000ff60003f06270 */
[----:B------:R-:W-:Y:S02]  /*6cc0*/  @!UPT UIADD3 URZ, URZ, URZ, URZ ;  /* 0x0000003f3f3ff290 */ /* 0x000fe4000fffe03f */
[----:B------:R-:W1:Y:S04]  /*6cd0*/  @!P0 LDS.128 R4, [R235+0x8000] ;  /* 0x00800000eb048984 */ /* 0x000e680000000c00 */
[----:B-1----:R-:W-:Y:S01]  /*6ce0*/  @!P0 STG.E.128 [R50.64+0x80], R4 ;  /* 0x0000800432008986 */ /* 0x002fe2000c101d06 */
[----:B------:R-:W-:Y:S02]  /*6cf0*/  ISETP.GE.AND P0, PT, R0, c[0x0][0x1d4], PT ;  /* 0x0000750000007a0c */ /* 0x000fe40003f06270 */
[----:B------:R-:W-:Y:S11]  /*6d00*/  IADD3 R0, R128, 0x80, RZ ;  /* 0x0000008080007810 */ /* 0x000ff60007ffe0ff */
[----:B------:R-:W1:Y:S04]  /*6d10*/  @!P0 LDS.128 R4, [R236+0x8000] ;  /* 0x00800000ec048984 */ /* 0x000e680000000c00 */
[----:B-1----:R-:W-:Y:S01]  /*6d20*/  @!P0 STG.E.128 [R50.64+0xc0], R4 ;  /* 0x0000c00432008986 */ /* 0x002fe2000c101d06 */
[----:B------:R-:W-:Y:S02]  /*6d30*/  ISETP.GE.AND P0, PT, R0, c[0x0][0x1d4], PT ;  /* 0x0000750000007a0c */ /* 0x000fe40003f06270 */
[----:B------:R-:W-:Y:S11]  /*6d40*/  IADD3 R0, R128, 0xa0, RZ ;  /* 0x000000a080007810 */ /* 0x000ff60007ffe0ff */
[----:B------:R-:W1:Y:S04]  /*6d50*/  @!P0 LDS.128 R4, [R235+0xa000] ;  /* 0x00a00000eb048984 */ /* 0x000e680000000c00 */
[----:B-1----:R-:W-:Y:S01]  /*6d60*/  @!P0 STG.E.128 [R50.64+0x100], R4 ;  /* 0x0001000432008986 */ /* 0x002fe2000c101d06 */
[----:B------:R-:W-:Y:S11]  /*6d70*/  ISETP.GE.AND P0, PT, R0, c[0x0][0x1d4], PT ;  /* 0x0000750000007a0c */ /* 0x000ff60003f06270 */
[----:B------:R-:W-:Y:S02]  /*6d80*/  @!UPT UIADD3 URZ, URZ, URZ, URZ ;  /* 0x0000003f3f3ff290 */ /* 0x000fe4000fffe03f */
[----:B------:R-:W1:Y:S04]  /*6d90*/  @!P0 LDS.128 R4, [R236+0xa000] ;  /* 0x00a00000ec048984 */ /* 0x000e680000000c00 */
[----:B-1----:R1:W-:Y:S02]  /*6da0*/  @!P0 STG.E.128 [R50.64+0x140], R4 ;  /* 0x0001400432008986 */ /* 0x0023e4000c101d06 */
.L_x_605:
[----:B------:R-:W-:Y:S05]  /*6db0*/  BSYNC B1 ;  /* 0x0000000000017941 */ /* 0x000fea0003800000 */
.L_x_600:
[C---:B-1----:R-:W-:Y:S01]  /*6dc0*/  IMAD.SHL.U32 R10, R60.reuse, 0x40, RZ ;  /* 0x000000403c0a7824 */ /* 0x042fe200078e00ff */
[----:B------:R-:W-:Y:S01]  /*6dd0*/  SHF.L.U64.HI R9, R60, 0x6, R77 ;  /* 0x000000063c097819 */ /* 0x000fe2000001024d */
[----:B------:R-:W-:Y:S03]  /*6de0*/  BSSY B0, `(.L_x_622) ;  /* 0x000004c000007945 */ /* 0x000fe60003800000 */
[----:B------:R-:W-:Y:S02]  /*6df0*/  IADD3 R0, P0, R10, R120, RZ ;  /* 0x000000780a007210 */ /* 0x000fe40007f1e0ff */
[----:B--2--5:R-:W-:Y:S03]  /*6e00*/  IADD3 R3, R102, -R10, RZ ;  /* 0x8000000a66037210 */ /* 0x024fe60007ffe0ff */
[----:B------:R-:W-:Y:S01]  /*6e10*/  IMAD.X R2, R9, 0x1, R123, P0 ;  /* 0x0000000109027824 */ /* 0x000fe200000e067b */
[C---:B------:R-:W-:Y:S11]  /*6e20*/  ISETP.GE.AND P0, PT, R3.reuse, 0x21, PT ;  /* 0x000000210300780c */ /* 0x040ff60003f06270 */
[----:B------:R-:W-:Y:S02]  /*6e30*/  @!UPT UIADD3 URZ, URZ, URZ, URZ ;  /* 0x0000003f3f3ff290 */ /* 0x000fe4000fffe03f */
[----:B------:R-:W-:Y:S02]  /*6e40*/  @P0 IADD3 R8, P1, R0, 0x20, RZ ;  /* 0x0000002000080810 */ /* 0x000fe40007f3e0ff */
[-C--:B------:R-:W-:Y:S03]  /*6e50*/  @P0 MOV R7, R84.reuse ;  /* 0x0000005400070202 */ /* 0x080fe60000000f00 */
[----:B------:R-:W-:Y:S01]  /*6e60*/  @P0 IMAD.X R6, RZ, RZ, R2, P1 ;  /* 0x000000ffff060224 */ /* 0x000fe200008e0602 */
[----:B------:R-:W-:Y:S11]  /*6e70*/  ISETP.GE.AND P1, PT, R3, 0x1, PT ;  /* 0x000000010300780c */ /* 0x000ff60003f26270 */
[----:B------:R-:W-:Y:S02]  /*6e80*/  @!UPT UIADD3 URZ, URZ, URZ, URZ ;  /* 0x0000003f3f3ff290 */ /* 0x000fe4000fffe03f */
[----:B------:R-:W-:Y:S01]  /*6e90*/  @P1 MOV R3, R84 ;  /* 0x0000005400031202 */ /* 0x000fe20000000f00 */
[----:B------:R-:W-:Y:S02]  /*6ea0*/  @P1 IMAD R4, R2, c[0x0][0x258], RZ ;  /* 0x0000960002041a24 */ /* 0x000fe400078e02ff */
[----:B------:R-:W-:Y:S04]  /*6eb0*/  @P1 IMAD.MOV.U32 R2, RZ, RZ, R80 ;  /* 0x000000ffff021224 */ /* 0x000fe800078e0050 */
[C---:B------:R-:W-:Y:S04]  /*6ec0*/  @P1 IMAD.WIDE.U32 R2, R0.reuse, c[0x0][0x258], R2 ;  /* 0x0000960000021a25 */ /* 0x040fe800078e0002 */
[----:B------:R-:W-:Y:S01]  /*6ed0*/  @P1 IMAD R0, R0, c[0x0][0x25c], R4 ;  /* 0x0000970000001a24 */ /* 0x000fe200078e0204 */
[C---:B------:R-:W-:Y:S03]  /*6ee0*/  @P1 LEA R4, P2, R2.reuse, c[0x0][0x250], 0x1 ;  /* 0x0000940002041a11 */ /* 0x040fe600078408ff */
[----:B------:R-:W-:Y:S05]  /*6ef0*/  @P1 IMAD.IADD R0, R3, 0x1, R0 ;  /* 0x0000000103001824 */ /* 0x000fea00078e0200 */
[----:B------:R-:W-:Y:S01]  /*6f00*/  @P1 LEA.HI.X R5, R2, c[0x0][0x254], R0, 0x1, P2 ;  /* 0x0000950002051a11 */ /* 0x000fe200010f0c00 */
[----:B------:R-:W-:Y:S02]  /*6f10*/  @P0 IMAD R0, R6, c[0x0][0x258], RZ ;  /* 0x0000960006000a24 */ /* 0x000fe400078e02ff */
[----:B------:R-:W-:Y:S02]  /*6f20*/  @P0 IMAD.MOV.U32 R6, RZ, RZ, R80 ;  /* 0x000000ffff060224 */ /* 0x000fe400078e0050 */
[----:B------:R-:W-:Y:S01]  /*6f30*/  @!PT LDS RZ, [RZ] ;  /* 0x00000000fffff984 */ /* 0x000fe20000000800 */
[----:B------:R-:W-:Y:S01]  /*6f40*/  @!PT LDS RZ, [RZ] ;  /* 0x00000000fffff984 */ /* 0x000fe20000000800 */
[----:B------:R-:W-:Y:S01]  /*6f50*/  @!PT LDS RZ, [RZ] ;  /* 0x00000000fffff984 */ /* 0x000fe20000000800 */
[----:B------:R1:W-:Y:S01]  /*6f60*/  @P1 LDGSTS.E.BYPASS.LTC128B.128 [R215+0x100], [R4.64], !P5 ;  /* 0x0010000004d71fae */ /* 0x0003e2000e901d46 */
[C---:B------:R-:W-:Y:S02]  /*6f70*/  @P0 IMAD R0, R8.reuse, c[0x0][0x25c], R0 ;  /* 0x0000970008000a24 */ /* 0x040fe400078e0200 */
[----:B------:R-:W-:Y:S01]  /*6f80*/  @P0 IMAD.WIDE.U32 R6, R8, c[0x0][0x258], R6 ;  /* 0x0000960008060a25 */ /* 0x000fe200078e0006 */
[----:B------:R1:W-:Y:S03]  /*6f90*/  @P1 LDGSTS.E.BYPASS.LTC128B.128 [R215+0x2100], [R4.64+0x80], !P4 ;  /* 0x0210008004d71fae */ /* 0x0003e6000e101d46 */
[----:B------:R-:W-:Y:S01]  /*6fa0*/  @P0 IMAD.IADD R0, R7, 0x1, R0 ;  /* 0x0000000107000824 */ /* 0x000fe200078e0200 */
[----:B------:R1:W-:Y:S01]  /*6fb0*/  @P1 LDGSTS.E.BYPASS.LTC128B.128 [R215+0x4100], [R4.64+0x100], !P3 ;  /* 0x0410010004d71fae */ /* 0x0003e2000d901d46 */
[C---:B------:R-:W-:Y:S04]  /*6fc0*/  @P0 LEA R2, P2, R6.reuse, c[0x0][0x250], 0x1 ;  /* 0x0000940006020a11 */ /* 0x040fe800078408ff */
[----:B------:R-:W-:Y:S02]  /*6fd0*/  @P0 LEA.HI.X R3, R6, c[0x0][0x254], R0, 0x1, P2 ;  /* 0x0000950006030a11 */ /* 0x000fe400010f0c00 */
[----:B------:R-:W-:Y:S03]  /*6fe0*/  IADD3 R0, -R10, R78, RZ ;  /* 0x0000004e0a007210 */ /* 0x000fe60007ffe1ff */
[----:B------:R1:W-:Y:S01]  /*6ff0*/  @P0 LDGSTS.E.BYPASS.LTC128B.128 [R215+0x1100], [R2.64], !P5 ;  /* 0x0110000002d70fae */ /* 0x0003e2000e901d46 */
[----:B------:R-:W-:Y:S03]  /*7000*/  IMNMX R0, R0, 0x40, PT ;  /* 0x0000004000007817 */ /* 0x000fe60003800200 */
        /* <DEDUP_REMOVED lines=8> */
[----:B------:R-:W-:Y:S02]  /*7090*/  IMAD.MOV.U32 R4, RZ, RZ, R98 ;  /* 0x000000ffff047224 */ /* 0x000fe400078e0062 */
[----:B------:R-:W-:Y:S02]  /*70a0*/  IMAD.MOV.U32 R5, RZ, RZ, R119 ;  /* 0x000000ffff057224 */ /* 0x000fe400078e0077 */
[----:B------:R-:W-:Y:S02]  /*70b0*/  IMAD.X R2, R9, 0x1, R124, P0 ;  /* 0x0000000109027824 */ /* 0x000fe400000e067c */
[----:B------:R-:W-:Y:S04]  /*70c0*/  IMAD.WIDE.U32 R4, R0, c[0x0][0x208], R4 ;  /* 0x0000820000047a25 */ /* 0x000fe800078e0004 */
[----:B------:R-:W-:Y:S04]  /*70d0*/  IMAD R2, R2, c[0x0][0x208], RZ ;  /* 0x0000820002027a24 */ /* 0x000fe800078e02ff */
[----:B------:R-:W-:Y:S01]  /*70e0*/  IMAD R0, R0, c[0x0][0x20c], R2 ;  /* 0x0000830000007a24 */ /* 0x000fe200078e0202 */
[C---:B------:R-:W-:Y:S03]  /*70f0*/  LEA R2, P0, R4.reuse, c[0x0][0x1f8], 0x1 ;  /* 0x00007e0004027a11 */ /* 0x040fe600078008ff */
[----:B------:R-:W-:Y:S05]  /*7100*/  IMAD.IADD R0, R5, 0x1, R0 ;  /* 0x0000000105007824 */ /* 0x000fea00078e0200 */
[----:B------:R-:W-:Y:S02]  /*7110*/  LEA.HI.X R3, R4, c[0x0][0x1fc], R0, 0x1, P0 ;  /* 0x00007f0004037a11 */ /* 0x000fe400000f0c00 */
[C---:B------:R-:W-:Y:S02]  /*7120*/  ISETP.GE.AND P0, PT, R128.reuse, c[0x0][0x1d4], PT ;  /* 0x0000750080007a0c */ /* 0x040fe40003f06270 */
[----:B------:R-:W-:Y:S11]  /*7130*/  IADD3 R0, R128, 0x60, RZ ;  /* 0x0000006080007810 */ /* 0x000ff60007ffe0ff */
[----:B------:R-:W1:Y:S04]  /*7140*/  @!P0 LDS.128 R12, [R235] ;  /* 0x00000000eb0c8984 */ /* 0x000e680000000c00 */
[----:B-1----:R-:W-:Y:S01]  /*7150*/  @!P0 STG.E.128 [R2.64], R12 ;  /* 0x0000000c02008986 */ /* 0x002fe2000c101d06 */
[----:B------:R-:W-:Y:S11]  /*7160*/  ISETP.GE.AND P0, PT, R131, c[0x0][0x1d4], PT ;  /* 0x0000750083007a0c */ /* 0x000ff60003f06270 */
[----:B------:R-:W-:Y:S02]  /*7170*/  @!UPT UIADD3 URZ, URZ, URZ, URZ ;  /* 0x0000003f3f3ff290 */ /* 0x000fe4000fffe03f */
[----:B------:R-:W1:Y:S04]  /*7180*/  @!P0 LDS.128 R4, [R236] ;  /* 0x00000000ec048984 */ /* 0x000e680000000c00 */
        /* <DEDUP_REMOVED lines=17> */
.L_x_623:
[----:B-1----:R-:W-:Y:S05]  /*72a0*/  BSYNC B0 ;  /* 0x0000000000007941 */ /* 0x002fea0003800000 */
.L_x_622:
        /* <DEDUP_REMOVED lines=26> */
.L_x_599:
[----:B------:R-:W-:Y:S02]  /*7450*/  IMAD.MOV.U32 R0, RZ, RZ, c[0x0][0x2c4] ;  /* 0x0000b100ff007624 */ /* 0x000fe400078e00ff */
[----:B-1----:R-:W-:-:S02]  /*7460*/  IMAD.MOV.U32 R3, RZ, RZ, c[0x0][0x32c] ;  /* 0x0000cb00ff037624 */ /* 0x002fc400078e00ff */
[----:B------:R-:W-:Y:S01]  /*7470*/  IMAD.IADD R11, R133, 0x1, R136 ;  /* 0x00000001850b7824 */ /* 0x000fe200078e0288 */
[----:B------:R-:W-:Y:S02]  /*7480*/  ISETP.NE.AND P3, PT, R0, 0x1, PT ;  /* 0x000000010000780c */ /* 0x000fe40003f65270 */
[----:B------:R-:W-:Y:S02]  /*7490*/  IADD3 R0, R242, 0x7f, RZ ;  /* 0x0000007ff2007810 */ /* 0x000fe40007ffe0ff */
[----:B------:R-:W-:-:S09]  /*74a0*/  ISETP.GE.AND P1, PT, R3, 0x1, PT ;  /* 0x000000010300780c */ /* 0x000fd20003f26270 */
[----:B------:R-:W-:-:S05]  /*74b0*/  @P3 IMAD.HI.U32 R2, R0, c[0x0][0x2c8], RZ ;  /* 0x0000b20000023a27 */ /* 0x000fca00078e00ff */
[----:B------:R-:W-:-:S05]  /*74c0*/  @P3 SHF.R.U32.HI R0, RZ, c[0x0][0x2cc], R2 ;  /* 0x0000b300ff003a19 */ /* 0x000fca0000011602 */
[----:B------:R-:W-:-:S05]  /*74d0*/  IMAD.IADD R0, R150, 0x1, R0 ;  /* 0x0000000196007824 */ /* 0x000fca00078e0200 */
        /* <DEDUP_REMOVED lines=13> */
.L_x_627:
[----:B------:R-:W-:-:S13]  /*75b0*/  ISETP.NE.AND P0, PT, R4, 0x1, PT ;  /* 0x000000010400780c */ /* 0x000fda0003f05270 */
[----:B------:R-:W-:-:S05]  /*75c0*/  @P0 IMAD.HI.U32 R0, R2, c[0x0][0x330], RZ ;  /* 0x0000cc0002000a27 */ /* 0x000fca00078e00ff */
[----:B------:R-:W-:Y:S02]  /*75d0*/  @P0 SHF.R.U32.HI R2, RZ, c[0x0][0x334], R0 ;  /* 0x0000cd00ff020a19 */ /* 0x000fe40000011600 */
.L_x_628:
[----:B------:R-:W-:Y:S05]  /*75e0*/  BSYNC B0 ;  /* 0x0000000000007941 */ /* 0x000fea0003800000 */
.L_x_626:
[----:B------:R-:W-:-:S05]  /*75f0*/  IMAD R2, R2, R4, c[0x0][0x32c] ;  /* 0x0000cb0002027624 */ /* 0x000fca00078e0204 */
[----:B------:R-:W-:-:S04]  /*7600*/  IMNMX R3, R3, R2, PT ;  /* 0x0000000203037217 */ /* 0x000fc80003800200 */
.L_x_625:
[----:B------:R-:W-:Y:S01]  /*7610*/  IADD3 R3, R3, 0x3f, RZ ;  /* 0x0000003f03037810 */ /* 0x000fe20007ffe0ff */
[----:B------:R-:W-:-:S03]  /*7620*/  @P3 IMAD.HI.U32 R2, R242, c[0x0][0x2c8], RZ ;  /* 0x0000b200f2023a27 */ /* 0x000fc600078e00ff */
[----:B------:R-:W-:Y:S01]  /*7630*/  SHF.R.S32.HI R4, RZ, 0x1f, R3 ;  /* 0x0000001fff047819 */ /* 0x000fe20000011403 */
[----:B------:R-:W-:Y:S01]  /*7640*/  IMAD.MOV.U32 R0, RZ, RZ, R242 ;  /* 0x000000ffff007224 */ /* 0x000fe200078e00f2 */
[----:B------:R-:W-:Y:S02]  /*7650*/  @P3 SHF.R.U32.HI R0, RZ, c[0x0][0x2cc], R2 ;  /* 0x0000b300ff003a19 */ /* 0x000fe40000011602 */
[----:B------:R-:W-:-:S03]  /*7660*/  LEA.HI R3, R4, R3, RZ, 0x6 ;  /* 0x0000000304037211 */ /* 0x000fc600078f30ff */
[----:B------:R-:W-:Y:S01]  /*7670*/  IMAD.IADD R0, R151, 0x1, R0 ;  /* 0x0000000197007824 */ /* 0x000fe200078e0200 */
[----:B------:R-:W-:-:S04]  /*7680*/  SHF.R.S32.HI R3, RZ, 0x6, R3 ;  /* 0x00000006ff037819 */ /* 0x000fc80000011403 */
[----:B------:R-:W-:Y:S02]  /*7690*/  IADD3 R2, R0, -c[0x0][0x324], RZ ;  /* 0x8000c90000027a10 */ /* 0x000fe40007ffe0ff */
[----:B------:R-:W-:Y:S01]  /*76a0*/  IMNMX R7, R152, R3, PT ;  /* 0x0000000398077217 */ /* 0x000fe20003800200 */
        /* <DEDUP_REMOVED lines=11> */
.L_x_631:
[----:B------:R-:W-:-:S04]  /*7760*/  MOV R3, c[0x0][0x32c] ;  /* 0x0000cb0000037a02 */ /* 0x000fc80000000f00 */
[----:B------:R-:W-:-:S13]  /*7770*/  ISETP.NE.AND P0, PT, R3, 0x1, PT ;  /* 0x000000010300780c */ /* 0x000fda0003f05270 */
[----:B------:R-:W-:-:S05]  /*7780*/  @P0 IMAD.HI.U32 R3, R0, c[0x0][0x330], RZ ;  /* 0x0000cc0000030a27 */ /* 0x000fca00078e00ff */
[----:B------:R-:W-:Y:S02]  /*7790*/  @P0 SHF.R.U32.HI R0, RZ, c[0x0][0x334], R3 ;  /* 0x0000cd00ff000a19 */ /* 0x000fe40000011603 */
.L_x_632:
[----:B------:R-:W-:Y:S05]  /*77a0*/  BSYNC B0 ;  /* 0x0000000000007941 */ /* 0x000fea0003800000 */
.L_x_630:
[----:B------:R-:W-:-:S05]  /*77b0*/  IMAD R0, R0, c[0x0][0x32c], RZ ;  /* 0x0000cb0000007a24 */ /* 0x000fca00078e02ff */
[----:B------:R-:W-:-:S04]  /*77c0*/  IMNMX R2, R2, R0, !PT ;  /* 0x0000000002027217 */ /* 0x000fc80007800200 */
.L_x_629:
[----:B------:R-:W-:Y:S01]  /*77d0*/  SHF.R.S32.HI R0, RZ, 0x1f, R2 ;  /* 0x0000001fff007819 */ /* 0x000fe20000011402 */
[----:B------:R-:W-:Y:S03]  /*77e0*/  BSSY B0, `(.L_x_633) ;  /* 0x0000024000007945 */ /* 0x000fe60003800000 */
[----:B------:R-:W-:-:S04]  /*77f0*/  LEA.HI R0, R0, R2, RZ, 0x6 ;  /* 0x0000000200007211 */ /* 0x000fc800078f30ff */
[----:B------:R-:W-:-:S04]  /*7800*/  SHF.R.S32.HI R0, RZ, 0x6, R0 ;  /* 0x00000006ff007819 */ /* 0x000fc80000011400 */
[----:B------:R-:W-:Y:S01]  /*7810*/  IMNMX R6, RZ, R0, !PT ;  /* 0x00000000ff067217 */ /* 0x000fe20007800200 */
[----:B------:R-:W-:-:S03]  /*7820*/  IMAD.MOV.U32 R0, RZ, RZ, RZ ;  /* 0x000000ffff007224 */ /* 0x000fc600078e00ff */
[----:B------:R-:W-:-:S13]  /*7830*/  ISETP.GT.AND P0, PT, R7, R6, PT ;  /* 0x000000060700720c */ /* 0x000fda0003f04270 */
[----:B------:R-:W-:Y:S05]  /*7840*/  @!P0 BRA `(.L_x_634) ;  /* 0x000001d000008947 */ /* 0x000fea0003800000 */
[----:B------:R-:W-:Y:S02]  /*7850*/  IABS R2, R132 ;  /* 0x0000008400027213 */ /* 0x000fe40000000000 */
[----:B------:R-:W-:Y:S02]  /*7860*/  IADD3 R3, R132, -0x1, R7 ;  /* 0xffffffff84037810 */ /* 0x000fe40007ffe007 */
[----:B------:R-:W1:Y:S03]  /*7870*/  I2F.RP R0, R2 ;  /* 0x0000000200007306 */ /* 0x000e660000209400 */
[----:B------:R-:W-:-:S05]  /*7880*/  IMAD.IADD R8, R3, 0x1, -R6 ;  /* 0x0000000103087824 */ /* 0x000fca00078e0a06 */
[----:B------:R-:W-:Y:S01]  /*7890*/  IABS R10, R8 ;  /* 0x00000008000a7213 */ /* 0x000fe20000000000 */
[----:B-1----:R-:W1:Y:S02]  /*78a0*/  MUFU.RCP R0, R0 ;  /* 0x0000000000007308 */ /* 0x002e640000001000 */
[----:B-1----:R-:W-:-:S06]  /*78b0*/  IADD3 R0, R0, 0xffffffe, RZ ;  /* 0x0ffffffe00007810 */ /* 0x002fcc0007ffe0ff */
[----:B------:R-:W1:Y:S02]  /*78c0*/  F2I.FTZ.U32.TRUNC.NTZ R5, R0 ;  /* 0x0000000000057305 */ /* 0x000e64000021f000 */
        /* <DEDUP_REMOVED lines=21> */
.L_x_634:
[----:B------:R-:W-:Y:S05]  /*7a20*/  BSYNC B0 ;  /* 0x0000000000007941 */ /* 0x000fea0003800000 */
.L_x_633:
[----:B------:R-:W2:Y:S01]  /*7a30*/  LDL R2, [R1+0x20] ;  /* 0x0000200001027983 */ /* 0x000ea20000100800 */
        /* <DEDUP_REMOVED lines=49> */
[----:B--2---:R-:W-:-:S04]  /*7d50*/  IMAD R217, R2, R0, R6 ;  /* 0x0000000002d97224 */ /* 0x004fc800078e0206 */
[--C-:B------:R-:W-:Y:S01]  /*7d60*/  IMAD.IADD R2, R217, 0x1, R0.reuse ;  /* 0x00000001d9027824 */ /* 0x100fe200078e0200 */
[----:B------:R-:W-:-:S04]  /*7d70*/  PRMT R0, RZ, 0x7610, R0 ;  /* 0x00007610ff007816 */ /* 0x000fc80000000000 */
[----:B------:R-:W-:-:S04]  /*7d80*/  IMNMX R24, R7, R2, PT ;  /* 0x0000000207187217 */ /* 0x000fc80003800200 */
[----:B------:R-:W-:Y:S01]  /*7d90*/  ISETP.GT.AND P0, PT, R24, R217, PT ;  /* 0x000000d91800720c */ /* 0x000fe20003f04270 */
[----:B------:R1:W-:-:S12]  /*7da0*/  STL [R1+0x8], R24 ;  /* 0x0000081801007387 */ /* 0x0003d80000100800 */
[----:B------:R-:W-:Y:S05]  /*7db0*/  @!P0 BRA `(.L_x_635) ;  /* 0x000145c000008947 */ /* 0x000fea0003800000 */
[----:B------:R-:W2:Y:S04]  /*7dc0*/  LDL R8, [R1+0x34] ;  /* 0x0000340001087983 */ /* 0x000ea80000100800 */
[----:B------:R-:W3:Y:S01]  /*7dd0*/  LDL R25, [R1+0x4] ;  /* 0x0000040001197983 */ /* 0x000ee20000100800 */
[----:B------:R-:W-:-:S03]  /*7de0*/  ISETP.NE.U32.AND P0, PT, RZ, c[0x0][0x340], PT ;  /* 0x0000d000ff007a0c */ /* 0x000fc60003f05070 */
[----:B------:R-:W4:Y:S01]  /*7df0*/  LDL.LU R21, [R1+0xc] ;  /* 0x00000c0001157983 */ /* 0x000f220000300800 */
[----:B------:R-:W-:-:S03]  /*7e00*/  ISETP.NE.AND.EX P1, PT, RZ, c[0x0][0x344], PT, P0 ;  /* 0x0000d100ff007a0c */ /* 0x000fc60003f25300 */
[----:B------:R-:W1:Y:S10]  /*7e10*/  S2R R4, SR_TID.X ;  /* 0x0000000000047919 */ /* 0x000e740000002100 */
[----:B------:R-:W-:-:S04]  /*7e20*/  @P1 IMAD.MOV.U32 R2, RZ, RZ, 0x4 ;  /* 0x00000004ff021424 */ /* 0x000fc800078e00ff */
[----:B------:R-:W-:-:S05]  /*7e30*/  @P1 IMAD.WIDE R2, R247, R2, c[0x0][0x340] ;  /* 0x0000d000f7021625 */ /* 0x000fca00078e0202 */
[----:B------:R1:W4:Y:S01]  /*7e40*/  @P1 LDG.E R18, [R2.64] ;  /* 0x0000000602121981 */ /* 0x000322000c1e1900 */
[----:B------:R-:W-:Y:S02]  /*7e50*/  SHF.R.S32.HI R0, RZ, 0x1f, R180 ;  /* 0x0000001fff007819 */ /* 0x000fe400000114b4 */
[----:B------:R-:W-:Y:S02]  /*7e60*/  ISETP.NE.U32.AND P2, PT, RZ, c[0x0][0x348], PT ;  /* 0x0000d200ff007a0c */ /* 0x000fe40003f45070 */
[----:B-1----:R-:W-:Y:S01]  /*7e70*/  SHF.R.S32.HI R20, RZ, 0x1f, R4 ;  /* 0x0000001fff147819 */ /* 0x002fe20000011404 */
[----:B------:R-:W-:Y:S01]  /*7e80*/  IMAD R0, R0, c[0x0][0x178], RZ ;  /* 0x00005e0000007a24 */ /* 0x000fe200078e02ff */
[----:B------:R-:W-:Y:S02]  /*7e90*/  SHF.R.S32.HI R17, RZ, 0x1f, R247 ;  /* 0x0000001fff117819 */ /* 0x000fe400000114f7 */
[----:B------:R-:W-:Y:S01]  /*7ea0*/  LEA.HI R20, R20, R4, RZ, 0x3 ;  /* 0x0000000414147211 */ /* 0x000fe200078f18ff */
[----:B------:R-:W-:-:S03]  /*7eb0*/  IMAD.WIDE.U32 R4, R180, c[0x0][0x178], RZ ;  /* 0x00005e00b4047a25 */ /* 0x000fc600078e00ff */
[----:B------:R-:W-:Y:S01]  /*7ec0*/  SHF.R.S32.HI R20, RZ, 0x3, R20 ;  /* 0x00000003ff147819 */ /* 0x000fe20000011414 */
[----:B------:R-:W-:-:S04]  /*7ed0*/  IMAD R0, R180, c[0x0][0x17c], R0 ;  /* 0x00005f00b4007a24 */ /* 0x000fc800078e0200 */
[----:B------:R-:W-:Y:S01]  /*7ee0*/  IMAD.IADD R5, R5, 0x1, R0 ;  /* 0x0000000105057824 */ /* 0x000fe200078e0200 */
[----:B------:R-:W-:Y:S02]  /*7ef0*/  SHF.R.S32.HI R3, RZ, 0x1f, R20 ;  /* 0x0000001fff037819 */ /* 0x000fe40000011414 */
[----:B------:R-:W-:-:S04]  /*7f00*/  IADD3 R2, P0, R20, R11, RZ ;  /* 0x0000000b14027210 */ /* 0x000fc80007f1e0ff */
[----:B------:R-:W-:Y:S02]  /*7f10*/  LEA.HI.X.SX32 R9, R11, R3, 0x1, P0 ;  /* 0x000000030b097211 */ /* 0x000fe400000f0eff */
[----:B------:R-:W-:-:S04]  /*7f20*/  ISETP.NE.AND.EX P0, PT, RZ, c[0x0][0x34c], PT, P2 ;  /* 0x0000d300ff007a0c */ /* 0x000fc80003f05320 */
[----:B------:R-:W-:Y:S02]  /*7f30*/  SEL R6, R17, RZ, !P0 ;  /* 0x000000ff11067207 */ /* 0x000fe40004000000 */
[----:B------:R-:W-:-:S03]  /*7f40*/  SEL R3, R247, RZ, !P0 ;  /* 0x000000fff7037207 */ /* 0x000fc60004000000 */
[----:B------:R-:W-:Y:S01]  /*7f50*/  IMAD R6, R6, c[0x0][0x1c0], RZ ;  /* 0x0000700006067a24 */ /* 0x000fe200078e02ff */
[----:B------:R-:W-:-:S03]  /*7f60*/  SHF.R.S32.HI R7, RZ, 0x1f, R248 ;  /* 0x0000001fff077819 */ /* 0x000fc600000114f8 */
[----:B------:R-:W-:Y:S02]  /*7f70*/  IMAD R16, R3, c[0x0][0x1c4], R6 ;  /* 0x0000710003107a24 */ /* 0x000fe400078e0206 */
[----:B------:R-:W-:Y:S02]  /*7f80*/  IMAD.MOV.U32 R6, RZ, RZ, R248 ;  /* 0x000000ffff067224 */ /* 0x000fe400078e00f8 */
[----:B------:R-:W-:Y:S01]  /*7f90*/  IMAD R12, R9, c[0x0][0x208], RZ ;  /* 0x00008200090c7a24 */ /* 0x000fe200078e02ff */
[----:B------:R-:W-:Y:S01]  /*7fa0*/  ISETP.GE.AND P4, PT, R135, c[0x0][0x1d4], PT ;  /* 0x0000750087007a0c */ /* 0x000fe20003f86270 */
[----:B------:R-:W-:Y:S01]  /*7fb0*/  IMAD.WIDE.U32 R14, R2, c[0x0][0x208], R6 ;  /* 0x00008200020e7a25 */ /* 0x000fe200078e0006 */
[----:B------:R-:W-:Y:S02]  /*7fc0*/  ISETP.GE.AND P5, PT, R248, c[0x0][0x1d4], PT ;  /* 0x00007500f8007a0c */ /* 0x000fe40003fa6270 */
[----:B------:R-:W-:-:S04]  /*7fd0*/  ISETP.NE.U32.AND P0, PT, RZ, c[0x0][0x350], PT ;  /* 0x0000d400ff007a0c */ /* 0x000fc80003f05070 */
[----:B------:R-:W-:Y:S02]  /*7fe0*/  ISETP.NE.AND.EX P0, PT, RZ, c[0x0][0x354], PT, P0 ;  /* 0x0000d500ff007a0c */ /* 0x000fe40003f05300 */
[----:B------:R-:W-:Y:S02]  /*7ff0*/  ISETP.GE.AND P6, PT, R135, c[0x0][0x198], PT ;  /* 0x0000660087007a0c */ /* 0x000fe40003fc6270 */
[----:B------:R-:W-:Y:S02]  /*8000*/  IADD3 R102, R24, -0x1, RZ ;  /* 0xffffffff18667810 */ /* 0x000fe40007ffe0ff */
[----:B------:R-:W-:Y:S02]  /*8010*/  ISETP.GE.AND P2, PT, R138, c[0x0][0x198], PT ;  /* 0x000066008a007a0c */ /* 0x000fe40003f46270 */
[----:B--2---:R-:W-:Y:S01]  /*8020*/  IADD3 R8, R8, R242, RZ ;  /* 0x000000f208087210 */ /* 0x004fe20007ffe0ff */
[----:B---3--:R-:W-:-:S04]  /*8030*/  IMAD.WIDE.U32 R4, R25, c[0x0][0x1b8], R4 ;  /* 0x00006e0019047a25 */ /* 0x008fc800078e0004 */
[----:B------:R-:W-:-:S04]  /*8040*/  @P3 IMAD.HI.U32 R10, R8, c[0x0][0x2c8], RZ ;  /* 0x0000b200080a3a27 */ /* 0x000fc800078e00ff */
[----:B------:R-:W-:Y:S02]  /*8050*/  IMAD R5, R25, c[0x0][0x1bc], R5 ;  /* 0x00006f0019057a24 */ /* 0x000fe400078e0205 */
[----:B------:R-:W-:Y:S01]  /*8060*/  IMAD.MOV.U32 R0, RZ, RZ, R8 ;  /* 0x000000ffff007224 */ /* 0x000fe200078e0008 */
[----:B------:R-:W-:Y:S01]  /*8070*/  @P3 SHF.R.U32.HI R0, RZ, c[0x0][0x2cc], R10 ;  /* 0x0000b300ff003a19 */ /* 0x000fe2000001160a */
[----:B------:R-:W-:-:S04]  /*8080*/  IMAD.WIDE.U32 R4, R3, c[0x0][0x1c0], R4 ;  /* 0x0000700003047a25 */ /* 0x000fc800078e0004 */
[----:B------:R-:W-:Y:S01]  /*8090*/  IMAD R3, R9, c[0x0][0x1e0], RZ ;  /* 0x0000780009037a24 */ /* 0x000fe200078e02ff */
[----:B------:R-:W-:Y:S02]  /*80a0*/  SHF.R.S32.HI R13, RZ, 0x1f, R0 ;  /* 0x0000001fff0d7819 */ /* 0x000fe40000011400 */
[----:B------:R-:W-:Y:S01]  /*80b0*/  IADD3 R9, -R0, RZ, RZ ;  /* 0x000000ff00097210 */ /* 0x000fe20007ffe1ff */
[C---:B------:R-:W-:Y:S02]  /*80c0*/  IMAD R19, R2.reuse, c[0x0][0x1e4], R3 ;  /* 0x0000790002137a24 */ /* 0x040fe400078e0203 */
[----:B------:R-:W-:Y:S02]  /*80d0*/  IMAD.IADD R3, R5, 0x1, R16 ;  /* 0x0000000105037824 */ /* 0x000fe400078e0210 */
[----:B------:R-:W-:-:S04]  /*80e0*/  IMAD.WIDE.U32 R10, R2, c[0x0][0x1e0], R6 ;  /* 0x00007800020a7a25 */ /* 0x000fc800078e0006 */
[----:B------:R-:W-:Y:S02]  /*80f0*/  IMAD R16, R2, c[0x0][0x20c], R12 ;  /* 0x0000830002107a24 */ /* 0x000fe400078e020c */
[----:B------:R-:W-:Y:S02]  /*8100*/  IMAD R5, R13, c[0x0][0x1b0], RZ ;  /* 0x00006c000d057a24 */ /* 0x000fe400078e02ff */
[----:B------:R-:W-:Y:S01]  /*8110*/  IMAD.MOV.U32 R2, RZ, RZ, R4 ;  /* 0x000000ffff027224 */ /* 0x000fe200078e0004 */
[----:B------:R-:W-:Y:S01]  /*8120*/  SEL R4, RZ, 0xffffffff, P4 ;  /* 0xffffffffff047807 */ /* 0x000fe20002000000 */
[----:B------:R-:W-:Y:S02]  /*8130*/  IMAD R12, R9, c[0x0][0x2c4], R8 ;  /* 0x0000b100090c7a24 */ /* 0x000fe400078e0208 */
[C---:B------:R-:W-:Y:S02]  /*8140*/  IMAD R8, R0.reuse, c[0x0][0x1b4], R5 ;  /* 0x00006d0000087a24 */ /* 0x040fe400078e0205 */
[----:B------:R-:W-:Y:S01]  /*8150*/  IMAD.WIDE.U32 R2, R0, c[0x0][0x1b0], R2 ;  /* 0x00006c0000027a25 */ /* 0x000fe200078e0002 */
[----:B------:R-:W-:-:S02]  /*8160*/  SHF.L.U32 R0, R4, 0x1, RZ ;  /* 0x0000000104007819 */ /* 0x000fc400000006ff */
[----:B------:R-:W-:Y:S02]  /*8170*/  SEL R5, RZ, 0x1, P5 ;  /* 0x00000001ff057807 */ /* 0x000fe40002800000 */
[----:B------:R-:W-:Y:S01]  /*8180*/  SHF.R.S32.HI R4, RZ, 0x1f, R12 ;  /* 0x0000001fff047819 */ /* 0x000fe2000001140c */
[----:B------:R-:W-:Y:S01]  /*8190*/  IMAD.IADD R9, R15, 0x1, R16 ;  /* 0x000000010f097824 */ /* 0x000fe200078e0210 */
[----:B------:R-:W-:Y:S02]  /*81a0*/  LOP3.LUT R16, R0, 0x2, R5, 0xe2, !PT ;  /* 0x0000000200107812 */ /* 0x000fe400078ee205 */
[----:B------:R-:W-:Y:S01]  /*81b0*/  IADD3 R5, R3, R8, RZ ;  /* 0x0000000803057210 */ /* 0x000fe20007ffe0ff */
[----:B------:R-:W-:Y:S01]  /*81c0*/  IMAD R0, R4, c[0x0][0x1a8], RZ ;  /* 0x00006a0004007a24 */ /* 0x000fe200078e02ff */
[----:B------:R-:W-:Y:S01]  /*81d0*/  MOV R4, R2 ;  /* 0x0000000200047202 */ /* 0x000fe20000000f00 */
[----:B------:R-:W-:Y:S01]  /*81e0*/  IMAD.MOV.U32 R8, RZ, RZ, R14 ;  /* 0x000000ffff087224 */ /* 0x000fe200078e000e */
[----:B----4-:R-:W-:Y:S01]  /*81f0*/  @P1 SHF.R.S32.HI R3, RZ, 0x1f, R18 ;  /* 0x0000001fff031819 */ /* 0x010fe20000011412 */
[----:B------:R-:W-:-:S02]  /*8200*/  IMAD.IADD R11, R11, 0x1, R19 ;  /* 0x000000010b0b7824 */ /* 0x000fc400078e0213 */
[----:B------:R-:W-:Y:S02]  /*8210*/  @!P1 IMAD.MOV.U32 R3, RZ, RZ, R17 ;  /* 0x000000ffff039224 */ /* 0x000fe400078e0011 */
[C---:B------:R-:W-:Y:S02]  /*8220*/  IMAD R14, R12.reuse, c[0x0][0x1ac], R0 ;  /* 0x00006b000c0e7a24 */ /* 0x040fe400078e0200 */
[----:B------:R-:W-:Y:S01]  /*8230*/  @P1 IMAD.MOV.U32 R2, RZ, RZ, R18 ;  /* 0x000000ffff021224 */ /* 0x000fe200078e0012 */
[----:B------:R-:W-:Y:S01]  /*8240*/  @!P1 MOV R2, R247 ;  /* 0x000000f700029202 */ /* 0x000fe20000000f00 */
[----:B------:R-:W-:-:S04]  /*8250*/  IMAD.WIDE.U32 R12, R12, c[0x0][0x1a8], R4 ;  /* 0x00006a000c0c7a25 */ /* 0x000fc800078e0004 */
[----:B------:R-:W-:Y:S01]  /*8260*/  IMAD.WIDE.U32 R8, R25, c[0x0][0x210], R8 ;  /* 0x0000840019087a25 */ /* 0x000fe200078e0008 */
[----:B------:R-:W-:-:S03]  /*8270*/  SEL R0, R2, RZ, !P0 ;  /* 0x000000ff02007207 */ /* 0x000fc60004000000 */
[----:B------:R-:W-:Y:S01]  /*8280*/  IMAD.WIDE.U32 R4, R25, c[0x0][0x1e8], R10 ;  /* 0x00007a0019047a25 */ /* 0x000fe200078e000a */
[----:B------:R-:W-:Y:S02]  /*8290*/  SEL R10, R3, RZ, !P0 ;  /* 0x000000ff030a7207 */ /* 0x000fe40004000000 */
[----:B------:R-:W-:Y:S01]  /*82a0*/  LEA R15, P0, R12, c[0x0][0x160], 0x1 ;  /* 0x000058000c0f7a11 */ /* 0x000fe200078008ff */
[----:B------:R-:W-:Y:S01]  /*82b0*/  IMAD R3, R25, c[0x0][0x214], R9 ;  /* 0x0000850019037a24 */ /* 0x000fe200078e0209 */
[----:B------:R-:W-:-:S04]  /*82c0*/  IADD3 R9, R13, R14, RZ ;  /* 0x0000000e0d097210 */ /* 0x000fc80007ffe0ff */
[----:B------:R-:W-:Y:S02]  /*82d0*/  LEA.HI.X R12, R12, c[0x0][0x164], R9, 0x1, P0 ;  /* 0x000059000c0c7a11 */ /* 0x000fe400000f0c09 */
[----:B------:R-:W-:Y:S02]  /*82e0*/  ISETP.GE.AND P0, PT, R248, c[0x0][0x198], PT ;  /* 0x00006600f8007a0c */ /* 0x000fe40003f06270 */
[----:B------:R-:W-:Y:S02]  /*82f0*/  LOP3.LUT R21, R21, 0xfffffffe, RZ, 0xc0, !PT ;  /* 0xfffffffe15157812 */ /* 0x000fe400078ec0ff */
[----:B------:R-:W-:-:S09]  /*8300*/  ISETP.GE.AND P3, PT, R138, c[0x0][0x1d4], PT ;  /* 0x000075008a007a0c */ /* 0x000fd20003f66270 */
[----:B------:R-:W-:-:S05]  /*8310*/  @P0 LOP3.LUT R21, R21, 0x1, RZ, 0xfc, !PT ;  /* 0x0000000115150812 */ /* 0x000fca00078efcff */
[----:B------:R1:W-:Y:S01]  /*8320*/  STL [R1+0xc], R21 ;  /* 0x00000c1501007387 */ /* 0x0003e20000100800 */
[----:B------:R-:W-:Y:S01]  /*8330*/  SEL R2, RZ, 0x4, P3 ;  /* 0x00000004ff027807 */ /* 0x000fe20001800000 */
[----:B------:R-:W-:-:S03]  /*8340*/  IMAD R5, R25, c[0x0][0x1ec], R5 ;  /* 0x00007b0019057a24 */ /* 0x000fc600078e0205 */
[----:B------:R-:W-:Y:S01]  /*8350*/  LOP3.LUT R112, R16, R2, RZ, 0xfc, !PT ;  /* 0x0000000210707212 */ /* 0x000fe200078efcff */
[----:B------:R-:W-:Y:S02]  /*8360*/  IMAD.MOV.U32 R2, RZ, RZ, R8 ;  /* 0x000000ffff027224 */ /* 0x000fe400078e0008 */
[C---:B------:R-:W-:Y:S02]  /*8370*/  IMAD R8, R10.reuse, c[0x0][0x1f0], RZ ;  /* 0x00007c000a087a24 */ /* 0x040fe400078e02ff */
[----:B------:R-:W-:Y:S02]  /*8380*/  IMAD R10, R10, c[0x0][0x218], RZ ;  /* 0x000086000a0a7a24 */ /* 0x000fe400078e02ff */
[----:B------:R-:W-:-:S04]  /*8390*/  IMAD.WIDE.U32 R222, R0, c[0x0][0x218], R2 ;  /* 0x0000860000de7a25 */ /* 0x000fc800078e0002 */
[----:B------:R-:W-:-:S04]  /*83a0*/  IMAD.WIDE.U32 R220, R0, c[0x0][0x1f0], R4 ;  /* 0x00007c0000dc7a25 */ /* 0x000fc800078e0004 */
[C---:B------:R-:W-:Y:S02]  /*83b0*/  IMAD R2, R0.reuse, c[0x0][0x1f4], R8 ;  /* 0x00007d0000027a24 */ /* 0x040fe400078e0208 */
[----:B------:R-:W-:Y:S01]  /*83c0*/  IMAD R0, R0, c[0x0][0x21c], R10 ;  /* 0x0000870000007a24 */ /* 0x000fe200078e020a */
[----:B------:R-:W-:Y:S01]  /*83d0*/  IADD3 R11, R20, R242, RZ ;  /* 0x000000f2140b7210 */ /* 0x000fe20007ffe0ff */
[----:B------:R-:W-:-:S03]  /*83e0*/  IMAD.IADD R219, R221, 0x1, R2 ;  /* 0x00000001dddb7824 */ /* 0x000fc600078e0202 */
[----:B------:R-:W-:Y:S01]  /*83f0*/  IADD3 R224, R223, R0, RZ ;  /* 0x00000000dfe07210 */ /* 0x000fe20007ffe0ff */
[----:B------:R-:W-:Y:S05]  /*8400*/  BRA.DIV ~URZ, `(.L_x_636) ;  /* 0x000188a27f007947 */ /* 0x000fea000b800000 */
[----:B-1----:R1:W2:Y:S02]  /*8410*/  SHFL.IDX PT, R10, R12, RZ, 0x181f ;  /* 0x00181fff0c0a7589 */ /* 0x0022a400000e0000 */
.L_x_799:
[----:B------:R-:W-:Y:S05]  /*8420*/  BRA.DIV ~URZ, `(.L_x_637) ;  /* 0x000188f27f007947 */ /* 0x000fea000b800000 */
[----:B------:R3:W4:Y:S02]  /*8430*/  SHFL.IDX PT, R0, R15, RZ, 0x181f ;  /* 0x00181fff0f007589 */ /* 0x00072400000e0000 */
.L_x_800:
[----:B------:R-:W-:Y:S01]  /*8440*/  IMAD R30, R239, c[0x0][0x2c4], RZ ;  /* 0x0000b100ef1e7a24 */ /* 0x000fe200078e02ff */
[----:B------:R-:W-:Y:S01]  /*8450*/  BSSY B0, `(.L_x_638) ;  /* 0x0000013000007945 */ /* 0x000fe20003800000 */
[----:B------:R-:W-:Y:S02]  /*8460*/  SHF.R.S32.HI R13, RZ, 0x1f, R135 ;  /* 0x0000001fff0d7819 */ /* 0x000fe40000011487 */
[----:B------:R-:W-:Y:S02]  /*8470*/  SHF.R.S32.HI R14, RZ, 0x1f, R138 ;  /* 0x0000001fff0e7819 */ /* 0x000fe4000001148a */
[----:B------:R-:W-:-:S13]  /*8480*/  ISETP.GE.AND P0, PT, R11, R30, PT ;  /* 0x0000001e0b00720c */ /* 0x000fda0003f06270 */
[----:B------:R-:W-:Y:S05]  /*8490*/  @P0 BRA `(.L_x_639) ;  /* 0x000000e000000947 */ /* 0x000fea0003800000 */
[----:B---3--:R-:W3:Y:S01]  /*84a0*/  LDL R2, [R1+0xc] ;  /* 0x00000c0001027983 */ /* 0x008ee20000100800 */
[----:B----4-:R-:W-:-:S04]  /*84b0*/  LEA R8, P0, R248, R0, 0x1 ;  /* 0x00000000f8087211 */ /* 0x010fc800078008ff */
[----:B--2---:R-:W-:Y:S02]  /*84c0*/  LEA.HI.X R9, R248, R10, R7, 0x1, P0 ;  /* 0x0000000af8097211 */ /* 0x004fe400000f0c07 */
[----:B------:R-:W-:-:S04]  /*84d0*/  LEA R4, P0, R135, R0, 0x1 ;  /* 0x0000000087047211 */ /* 0x000fc800078008ff */
[----:B------:R-:W-:Y:S02]  /*84e0*/  LEA.HI.X R5, R135, R10, R13, 0x1, P0 ;  /* 0x0000000a87057211 */ /* 0x000fe400000f0c0d */
[----:B---3--:R-:W-:Y:S02]  /*84f0*/  LOP3.LUT P1, RZ, R2, 0x1, RZ, 0xc0, !PT ;  /* 0x0000000102ff7812 */ /* 0x008fe4000782c0ff */
[----:B------:R-:W-:-:S04]  /*8500*/  LEA R2, P0, R138, R0, 0x1 ;  /* 0x000000008a027211 */ /* 0x000fc800078008ff */
[----:B------:R-:W-:-:S07]  /*8510*/  LEA.HI.X R3, R138, R10, R14, 0x1, P0 ;  /* 0x0000000a8a037211 */ /* 0x000fce00000f0c0e */
[----:B------:R-:W-:Y:S01]  /*8520*/  @!PT LDS RZ, [RZ] ;  /* 0x00000000fffff984 */ /* 0x000fe20000000800 */
[----:B------:R-:W-:Y:S01]  /*8530*/  @!PT LDS RZ, [RZ] ;  /* 0x00000000fffff984 */ /* 0x000fe20000000800 */
[----:B------:R-:W-:Y:S01]  /*8540*/  @!PT LDS RZ, [RZ] ;  /* 0x00000000fffff984 */ /* 0x000fe20000000800 */
[----:B------:R2:W-:Y:S04]  /*8550*/  LDGSTS.E.BYPASS.LTC128B.128 [R215+0xc100], [R8.64], !P1 ;  /* 0x0c10000008d77fae */ /* 0x0005e8000c901d46 */
[----:B------:R2:W-:Y:S04]  /*8560*/  LDGSTS.E.BYPASS.LTC128B.128 [R215+0x10100], [R4.64], !P6 ;  /* 0x1010000004d77fae */ /* 0x0005e8000f101d46 */
[----:B------:R2:W-:Y:S02]  /*8570*/  LDGSTS.E.BYPASS.LTC128B.128 [R215+0x14100], [R2.64], !P2 ;  /* 0x1410000002d77fae */ /* 0x0005e4000d101d46 */
.L_x_639:
[----:B------:R-:W-:Y:S05]  /*8580*/  BSYNC B0 ;  /* 0x0000000000007941 */ /* 0x000fea0003800000 */
.L_x_638:
[----:B------:R-:W-:Y:S05]  /*8590*/  BRA.DIV ~URZ, `(.L_x_640) ;  /* 0x000187f27f007947 */ /* 0x000fea000b800000 */
[----:B--2---:R2:W1:Y:S04]  /*85a0*/  SHFL.IDX PT, R10, R12, 0x1, 0x181f ;  /* 0x00381f000c0a7f89 */ /* 0x00446800000e0000 */
[----:B----4-:R2:W4:Y:S02]  /*85b0*/  SHFL.IDX PT, R0, R15, 0x1, 0x181f ;  /* 0x00381f000f007f89 */ /* 0x01052400000e0000 */
.L_x_801:
[----:B------:R-:W-:Y:S01]  /*85c0*/  IADD3 R2, R11, 0x20, RZ ;  /* 0x000000200b027810 */ /* 0x000fe20007ffe0ff */
[----:B------:R-:W-:Y:S03]  /*85d0*/  BSSY B0, `(.L_x_641) ;  /* 0x0000011000007945 */ /* 0x000fe60003800000 */
[----:B------:R-:W-:-:S13]  /*85e0*/  ISETP.GE.AND P0, PT, R2, R30, PT ;  /* 0x0000001e0200720c */ /* 0x000fda0003f06270 */
[----:B------:R-:W-:Y:S05]  /*85f0*/  @P0 BRA `(.L_x_642) ;  /* 0x000000e000000947 */ /* 0x000fea0003800000 */
[----:B--2---:R-:W2:Y:S01]  /*8600*/  LDL R3, [R1+0xc] ;  /* 0x00000c0001037983 */ /* 0x004ea20000100800 */
[----:B----4-:R-:W-:-:S04]  /*8610*/  LEA R8, P0, R248, R0, 0x1 ;  /* 0x00000000f8087211 */ /* 0x010fc800078008ff */
[----:B-1----:R-:W-:Y:S02]  /*8620*/  LEA.HI.X R9, R248, R10, R7, 0x1, P0 ;  /* 0x0000000af8097211 */ /* 0x002fe400000f0c07 */
[----:B------:R-:W-:-:S04]  /*8630*/  LEA R4, P0, R135, R0, 0x1 ;  /* 0x0000000087047211 */ /* 0x000fc800078008ff */
[----:B------:R-:W-:Y:S02]  /*8640*/  LEA.HI.X R5, R135, R10, R13, 0x1, P0 ;  /* 0x0000000a87057211 */ /* 0x000fe400000f0c0d */
[C---:B------:R-:W-:Y:S02]  /*8650*/  LEA R2, P0, R138.reuse, R0, 0x1 ;  /* 0x000000008a027211 */ /* 0x040fe400078008ff */
[----:B--2---:R-:W-:Y:S02]  /*8660*/  LOP3.LUT P1, RZ, R3, 0x1, RZ, 0xc0, !PT ;  /* 0x0000000103ff7812 */ /* 0x004fe4000782c0ff */
[----:B------:R-:W-:-:S11]  /*8670*/  LEA.HI.X R3, R138, R10, R14, 0x1, P0 ;  /* 0x0000000a8a037211 */ /* 0x000fd600000f0c0e */
[----:B------:R-:W-:Y:S01]  /*8680*/  @!PT LDS RZ, [RZ] ;  /* 0x00000000fffff984 */ /* 0x000fe20000000800 */
[----:B------:R-:W-:Y:S01]  /*8690*/  @!PT LDS RZ, [RZ] ;  /* 0x00000000fffff984 */ /* 0x000fe20000000800 */
[----:B------:R-:W-:Y:S01]  /*86a0*/  @!PT LDS RZ, [RZ] ;  /* 0x00000000fffff984 */ /* 0x000fe20000000800 */
[----:B------:R1:W-:Y:S04]  /*86b0*/  LDGSTS.E.BYPASS.LTC128B.128 [R215+0xd100], [R8.64], !P1 ;  /* 0x0d10000008d77fae */ /* 0x0003e8000c901d46 */
[----:B------:R1:W-:Y:S04]  /*86c0*/  LDGSTS.E.BYPASS.LTC128B.128 [R215+0x11100], [R4.64], !P6 ;  /* 0x1110000004d77fae */ /* 0x0003e8000f101d46 */
[----:B------:R1:W-:Y:S02]  /*86d0*/  LDGSTS.E.BYPASS.LTC128B.128 [R215+0x15100], [R2.64], !P2 ;  /* 0x1510000002d77fae */ /* 0x0003e4000d101d46 */
.L_x_642:
[----:B------:R-:W-:Y:S05]  /*86e0*/  BSYNC B0 ;  /* 0x0000000000007941 */ /* 0x000fea0003800000 */
.L_x_641:
[----:B------:R-:W-:Y:S05]  /*86f0*/  BRA.DIV ~URZ, `(.L_x_643) ;  /* 0x000187627f007947 */ /* 0x000fea000b800000 */
[----:B-1----:R1:W2:Y:S02]  /*8700*/  SHFL.IDX PT, R10, R12, 0x2, 0x181f ;  /* 0x00581f000c0a7f89 */ /* 0x0022a400000e0000 */
.L_x_802:
[----:B------:R-:W-:Y:S05]  /*8710*/  BRA.DIV ~URZ, `(.L_x_644) ;  /* 0x000187b27f007947 */ /* 0x000fea000b800000 */
[----:B----4-:R4:W1:Y:S02]  /*8720*/  SHFL.IDX PT, R0, R15, 0x2, 0x181f ;  /* 0x00581f000f007f89 */ /* 0x01086400000e0000 */
.L_x_803:
[----:B------:R-:W-:Y:S01]  /*8730*/  IADD3 R2, R11, 0x40, RZ ;  /* 0x000000400b027810 */ /* 0x000fe20007ffe0ff */
[----:B------:R-:W-:Y:S03]  /*8740*/  BSSY B0, `(.L_x_645) ;  /* 0x0000011000007945 */ /* 0x000fe60003800000 */
[----:B------:R-:W-:-:S13]  /*8750*/  ISETP.GE.AND P0, PT, R2, R30, PT ;  /* 0x0000001e0200720c */ /* 0x000fda0003f06270 */
[----:B------:R-:W-:Y:S05]  /*8760*/  @P0 BRA `(.L_x_646) ;  /* 0x000000e000000947 */ /* 0x000fea0003800000 */
[----:B---3--:R-:W3:Y:S01]  /*8770*/  LDL R3, [R1+0xc] ;  /* 0x00000c0001037983 */ /* 0x008ee20000100800 */
[----:B-1----:R-:W-:-:S04]  /*8780*/  LEA R8, P0, R248, R0, 0x1 ;  /* 0x00000000f8087211 */ /* 0x002fc800078008ff */
[----:B--2---:R-:W-:Y:S02]  /*8790*/  LEA.HI.X R9, R248, R10, R7, 0x1, P0 ;  /* 0x0000000af8097211 */ /* 0x004fe400000f0c07 */
[----:B------:R-:W-:-:S04]  /*87a0*/  LEA R4, P0, R135, R0, 0x1 ;  /* 0x0000000087047211 */ /* 0x000fc800078008ff */
[----:B------:R-:W-:Y:S02]  /*87b0*/  LEA.HI.X R5, R135, R10, R13, 0x1, P0 ;  /* 0x0000000a87057211 */ /* 0x000fe400000f0c0d */
[C---:B------:R-:W-:Y:S02]  /*87c0*/  LEA R2, P0, R138.reuse, R0, 0x1 ;  /* 0x000000008a027211 */ /* 0x040fe400078008ff */
[----:B---3--:R-:W-:Y:S02]  /*87d0*/  LOP3.LUT P1, RZ, R3, 0x1, RZ, 0xc0, !PT ;  /* 0x0000000103ff7812 */ /* 0x008fe4000782c0ff */
[----:B------:R-:W-:-:S11]  /*87e0*/  LEA.HI.X R3, R138, R10, R14, 0x1, P0 ;  /* 0x0000000a8a037211 */ /* 0x000fd600000f0c0e */
[----:B------:R-:W-:Y:S01]  /*87f0*/  @!PT LDS RZ, [RZ] ;  /* 0x00000000fffff984 */ /* 0x000fe20000000800 */
[----:B------:R-:W-:Y:S01]  /*8800*/  @!PT LDS RZ, [RZ] ;  /* 0x00000000fffff984 */ /* 0x000fe20000000800 */
[----:B------:R-:W-:Y:S01]  /*8810*/  @!PT LDS RZ, [RZ] ;  /* 0x00000000fffff984 */ /* 0x000fe20000000800 */
[----:B------:R1:W-:Y:S04]  /*8820*/  LDGSTS.E.BYPASS.LTC128B.128 [R215+0xe100], [R8.64], !P1 ;  /* 0x0e10000008d77fae */ /* 0x0003e8000c901d46 */
[----:B------:R1:W-:Y:S04]  /*8830*/  LDGSTS.E.BYPASS.LTC128B.128 [R215+0x12100], [R4.64], !P6 ;  /* 0x1210000004d77fae */ /* 0x0003e8000f101d46 */
[----:B------:R1:W-:Y:S02]  /*8840*/  LDGSTS.E.BYPASS.LTC128B.128 [R215+0x16100], [R2.64], !P2 ;  /* 0x1610000002d77fae */ /* 0x0003e4000d101d46 */
.L_x_646:
[----:B------:R-:W-:Y:S05]  /*8850*/  BSYNC B0 ;  /* 0x0000000000007941 */ /* 0x000fea0003800000 */
.L_x_645:
[----:B------:R-:W-:Y:S05]  /*8860*/  BRA.DIV ~URZ, `(.L_x_647) ;  /* 0x000186d27f007947 */ /* 0x000fea000b800000 */
[----:B--2---:R2:W3:Y:S04]  /*8870*/  SHFL.IDX PT, R10, R12, 0x3, 0x181f ;  /* 0x00781f000c0a7f89 */ /* 0x0044e800000e0000 */
[----:B-1----:R2:W1:Y:S02]  /*8880*/  SHFL.IDX PT, R0, R15, 0x3, 0x181f ;  /* 0x00781f000f007f89 */ /* 0x00246400000e0000 */
.L_x_804:
[----:B--234-:R-:W2:Y:S01]  /*8890*/  LDL R15, [R1+0xc] ;  /* 0x00000c00010f7983 */ /* 0x01cea20000100800 */
[----:B------:R-:W-:Y:S01]  /*88a0*/  IADD3 R2, R11, 0x60, RZ ;  /* 0x000000600b027810 */ /* 0x000fe20007ffe0ff */
[----:B------:R-:W-:Y:S01]  /*88b0*/  IMAD.SHL.U32 R111, R102, 0x40, RZ ;  /* 0x00000040666f7824 */ /* 0x000fe200078e00ff */
[----:B------:R-:W-:Y:S01]  /*88c0*/  SHF.R.S32.HI R113, RZ, 0x1f, R102 ;  /* 0x0000001fff717819 */ /* 0x000fe20000011466 */
[----:B------:R-:W3:Y:S01]  /*88d0*/  S2R R12, SR_TID.X ;  /* 0x00000000000c7919 */ /* 0x000ee20000002100 */
[----:B------:R-:W-:Y:S01]  /*88e0*/  ISETP.GE.AND P0, PT, R2, R30, PT ;  /* 0x0000001e0200720c */ /* 0x000fe20003f06270 */
[----:B------:R-:W-:-:S12]  /*88f0*/  IMAD.MOV.U32 R115, RZ, RZ, c[0x0][0x2c4] ;  /* 0x0000b100ff737624 */ /* 0x000fd800078e00ff */
[----:B-1----:R-:W-:-:S04]  /*8900*/  @!P0 LEA R8, P1, R135, R0, 0x1 ;  /* 0x0000000087088211 */ /* 0x002fc800078208ff */
[----:B------:R-:W-:Y:S02]  /*8910*/  @!P0 LEA.HI.X R9, R135, R10, R13, 0x1, P1 ;  /* 0x0000000a87098211 */ /* 0x000fe400008f0c0d */
[----:B------:R-:W-:-:S04]  /*8920*/  @!P0 LEA R4, P1, R248, R0, 0x1 ;  /* 0x00000000f8048211 */ /* 0x000fc800078208ff */
[----:B------:R-:W-:Y:S02]  /*8930*/  @!P0 LEA.HI.X R5, R248, R10, R7, 0x1, P1 ;  /* 0x0000000af8058211 */ /* 0x000fe400008f0c07 */
[C---:B------:R-:W-:Y:S01]  /*8940*/  @!P0 LEA R2, P1, R138.reuse, R0, 0x1 ;  /* 0x000000008a028211 */ /* 0x040fe200078208ff */
[----:B------:R-:W-:Y:S01]  /*8950*/  IMAD R0, R113, c[0x0][0x1e0], RZ ;  /* 0x0000780071007a24 */ /* 0x000fe200078e02ff */
[----:B---3--:R-:W-:Y:S02]  /*8960*/  SHF.R.S32.HI R116, RZ, 0x1f, R12 ;  /* 0x0000001fff747819 */ /* 0x008fe4000001140c */
[----:B------:R-:W-:Y:S02]  /*8970*/  @!P0 LEA.HI.X R3, R138, R10, R14, 0x1, P1 ;  /* 0x0000000a8a038211 */ /* 0x000fe400008f0c0e */
[----:B------:R-:W-:-:S04]  /*8980*/  LEA.HI R116, R116, R12, RZ, 0x3 ;  /* 0x0000000c74747211 */ /* 0x000fc800078f18ff */
[----:B------:R-:W-:Y:S02]  /*8990*/  SHF.R.S32.HI R116, RZ, 0x3, R116 ;  /* 0x00000003ff747819 */ /* 0x000fe40000011474 */
[----:B--2---:R-:W-:-:S13]  /*89a0*/  LOP3.LUT P1, RZ, R15, 0x1, RZ, 0xc0, !PT ;  /* 0x000000010fff7812 */ /* 0x004fda000782c0ff */
        /* <DEDUP_REMOVED lines=8> */
[----:B-1----:R-:W-:Y:S01]  /*8a30*/  IADD3 R4, -R111, R238, -R116 ;  /* 0x000000ee6f047210 */ /* 0x002fe20007ffe974 */
[----:B------:R-:W-:Y:S01]  /*8a40*/  IMAD R5, R102, c[0x0][0x1e4], R0 ;  /* 0x0000790066057a24 */ /* 0x000fe200078e0200 */
[----:B------:R-:W-:Y:S02]  /*8a50*/  BAR.SYNC.DEFER_BLOCKING 0x0 ;  /* 0x0000000000007b1d */ /* 0x000fe40000010000 */
[----:B------:R-:W-:Y:S01]  /*8a60*/  ISETP.GE.AND P0, PT, R4, 0x21, PT ;  /* 0x000000210400780c */ /* 0x000fe20003f06270 */
[----:B--2---:R-:W-:-:S02]  /*8a70*/  IMAD.MOV.U32 R8, RZ, RZ, 0x20 ;  /* 0x00000020ff087424 */ /* 0x004fc400078e00ff */
[----:B---3--:R-:W-:-:S04]  /*8a80*/  IMAD.WIDE.U32 R2, R102, c[0x0][0x1e0], RZ ;  /* 0x0000780066027a25 */ /* 0x008fc800078e00ff */
[----:B------:R-:W-:Y:S01]  /*8a90*/  IMAD.IADD R3, R3, 0x1, R5 ;  /* 0x0000000103037824 */ /* 0x000fe200078e0205 */
[----:B------:R-:W-:Y:S01]  /*8aa0*/  LEA R0, P1, R2, R220, 0x6 ;  /* 0x000000dc02007211 */ /* 0x000fe200078230ff */
[----:B------:R-:W-:-:S03]  /*8ab0*/  IMAD.WIDE.U32 R6, R8, c[0x0][0x1e0], RZ ;  /* 0x0000780008067a25 */ /* 0x000fc600078e00ff */
[----:B------:R-:W-:Y:S01]  /*8ac0*/  LEA.HI.X R2, R2, R219, R3, 0x6, P1 ;  /* 0x000000db02027211 */ /* 0x000fe200008f3403 */
[----:B------:R-:W-:Y:S01]  /*8ad0*/  IMAD R5, R8, c[0x0][0x1e4], RZ ;  /* 0x0000790008057a24 */ /* 0x000fe200078e02ff */
[----:B------:R-:W-:-:S04]  /*8ae0*/  @P0 IADD3 R3, P1, R0, R6, RZ ;  /* 0x0000000600030210 */ /* 0x000fc80007f3e0ff */
[----:B------:R-:W-:Y:S02]  /*8af0*/  @P0 IADD3.X R6, R2, R7, R5, P1, !PT ;  /* 0x0000000702060210 */ /* 0x000fe40000ffe405 */
[----:B------:R-:W-:-:S13]  /*8b00*/  ISETP.GE.AND P1, PT, R4, 0x1, PT ;  /* 0x000000010400780c */ /* 0x000fda0003f26270 */
[----:B------:R-:W-:-:S04]  /*8b10*/  @P1 LEA R4, P2, R0, c[0x0][0x1c8], 0x1 ;  /* 0x0000720000041a11 */ /* 0x000fc800078408ff */
[----:B------:R-:W-:Y:S02]  /*8b20*/  @P1 LEA.HI.X R5, R0, c[0x0][0x1cc], R2, 0x1, P2 ;  /* 0x0000730000051a11 */ /* 0x000fe400010f0c02 */
[----:B------:R-:W-:-:S03]  /*8b30*/  @P0 LEA R2, P2, R3, c[0x0][0x1c8], 0x1 ;  /* 0x0000720003020a11 */ /* 0x000fc600078408ff */
[----:B------:R-:W-:Y:S01]  /*8b40*/  @!PT LDS RZ, [RZ] ;  /* 0x00000000fffff984 */ /* 0x000fe20000000800 */
[----:B------:R-:W-:Y:S01]  /*8b50*/  @!PT LDS RZ, [RZ] ;  /* 0x00000000fffff984 */ /* 0x000fe20000000800 */
[----:B------:R-:W-:Y:S01]  /*8b60*/  @!PT LDS RZ, [RZ] ;  /* 0x00000000fffff984 */ /* 0x000fe20000000800 */
[----:B------:R1:W-:Y:S01]  /*8b70*/  @P1 LDGSTS.E.BYPASS.LTC128B.128 [R215+0x6100], [R4.64], !P5 ;  /* 0x0610000004d71fae */ /* 0x0003e2000e901d46 */
[----:B------:R-:W-:-:S03]  /*8b80*/  @P0 LEA.HI.X R3, R3, c[0x0][0x1cc], R6, 0x1, P2 ;  /* 0x0000730003030a11 */ /* 0x000fc600010f0c06 */
        /* <DEDUP_REMOVED lines=10> */
.L_x_648:
[----:B------:R-:W-:Y:S01]  /*8c30*/  ULDC.U8 UR4, c[0x0][0x298] ;  /* 0x0000a60000047ab9 */ /* 0x000fe20000000000 */
[----:B------:R-:W-:Y:S01]  /*8c40*/  SHF.R.S32.HI R117, RZ, 0x1f, R12 ;  /* 0x0000001fff757819 */ /* 0x000fe2000001140c */
[----:B-1---5:R-:W-:Y:S01]  /*8c50*/  IMAD.WIDE.U32 R4, R134, c[0x0][0x280], RZ ;  /* 0x0000a00086047a25 */ /* 0x022fe200078e00ff */
[----:B------:R-:W-:Y:S01]  /*8c60*/  ISETP.NE.AND P0, PT, RZ, UR4, PT ;  /* 0x00000004ff007c0c */ /* 0x000fe2000bf05270 */
[----:B------:R-:W-:Y:S01]  /*8c70*/  BSSY B2, `(.L_x_649) ;  /* 0x00006a8000027945 */ /* 0x000fe20003800000 */
[----:B------:R-:W-:Y:S02]  /*8c80*/  SHF.R.S32.HI R0, RZ, 0x1f, R134 ;  /* 0x0000001fff007819 */ /* 0x000fe40000011486 */
[----:B------:R-:W-:Y:S02]  /*8c90*/  LEA.HI R117, R117, R12, RZ, 0x2 ;  /* 0x0000000c75757211 */ /* 0x000fe400078f10ff */
[----:B------:R-:W-:Y:S01]  /*8ca0*/  IADD3 R26, R241, R242, RZ ;  /* 0x000000f2f11a7210 */ /* 0x000fe20007ffe0ff */
[C---:B------:R-:W-:Y:S01]  /*8cb0*/  IMAD R2, R0.reuse, c[0x0][0x280], RZ ;  /* 0x0000a00000027a24 */ /* 0x040fe200078e02ff */
[----:B------:R-:W-:Y:S01]  /*8cc0*/  LOP3.LUT R117, R117, 0xfffffffc, RZ, 0xc0, !PT ;  /* 0xfffffffc75757812 */ /* 0x000fe200078ec0ff */
[----:B------:R-:W-:Y:S01]  /*8cd0*/  IMAD R0, R0, c[0x0][0x290], RZ ;  /* 0x0000a40000007a24 */ /* 0x000fe200078e02ff */
[----:B------:R-:W-:Y:S01]  /*8ce0*/  IADD3 R114, R241, 0x40, RZ ;  /* 0x00000040f1727810 */ /* 0x000fe20007ffe0ff */
[C---:B------:R-:W-:Y:S01]  /*8cf0*/  IMAD R7, R134.reuse, c[0x0][0x284], R2 ;  /* 0x0000a10086077a24 */ /* 0x040fe200078e0202 */
[----:B------:R-:W-:Y:S01]  /*8d00*/  IADD3 R117, -R117, R12, RZ ;  /* 0x0000000c75757210 */ /* 0x000fe20007ffe1ff */
[----:B------:R-:W-:-:S02]  /*8d10*/  IMAD R6, R134, c[0x0][0x294], R0 ;  /* 0x0000a50086067a24 */ /* 0x000fc400078e0200 */
[----:B------:R-:W-:Y:S01]  /*8d20*/  IMAD.WIDE.U32 R2, R134, c[0x0][0x290], RZ ;  /* 0x0000a40086027a25 */ /* 0x000fe200078e00ff */
[----:B------:R-:W-:-:S03]  /*8d30*/  IADD3 R7, R7, R5, RZ ;  /* 0x0000000507077210 */ /* 0x000fc60007ffe0ff */
[----:B------:R-:W-:Y:S02]  /*8d40*/  IMAD R0, R117, 0x40, R26 ;  /* 0x0000004075007824 */ /* 0x000fe400078e021a */
[----:B------:R-:W-:Y:S01]  /*8d50*/  IMAD.IADD R6, R6, 0x1, R3 ;  /* 0x0000000106067824 */ /* 0x000fe200078e0203 */
[----:B------:R-:W-:Y:S05]  /*8d60*/  @!P0 BRA `(.L_x_650) ;  /* 0x0000338000008947 */ /* 0x000fea0003800000 */
[----:B------:R-:W-:Y:S01]  /*8d70*/  ISETP.NE.AND P1, PT, R115, 0x1, PT ;  /* 0x000000017300780c */ /* 0x000fe20003f25270 */
[----:B------:R-:W-:Y:S01]  /*8d80*/  IMAD.MOV.U32 R5, RZ, RZ, R7 ;  /* 0x000000ffff057224 */ /* 0x000fe200078e0007 */
[----:B------:R-:W-:Y:S01]  /*8d90*/  BSSY B0, `(.L_x_651) ;  /* 0x0000068000007945 */ /* 0x000fe20003800000 */
[----:B------:R-:W-:Y:S01]  /*8da0*/  IMAD.MOV.U32 R7, RZ, RZ, R6 ;  /* 0x000000ffff077224 */ /* 0x000fe200078e0006 */
[----:B------:R-:W-:Y:S01]  /*8db0*/  SHF.R.S32.HI R27, RZ, 0x1f, R146 ;  /* 0x0000001fff1b7819 */ /* 0x000fe20000011492 */
[----:B------:R-:W-:Y:S01]  /*8dc0*/  IMAD.MOV.U32 R6, RZ, RZ, R2 ;  /* 0x000000ffff067224 */ /* 0x000fe200078e0002 */
[----:B------:R-:W-:Y:S01]  /*8dd0*/  SHF.R.S32.HI R47, RZ, 0x1f, R144 ;  /* 0x0000001fff2f7819 */ /* 0x000fe20000011490 */
[----:B------:R-:W-:Y:S01]  /*8de0*/  CS2R R66, SRZ ;  /* 0x0000000000427805 */ /* 0x000fe2000001ff00 */
[----:B------:R-:W-:Y:S01]  /*8df0*/  SHF.R.S32.HI R44, RZ, 0x1f, R143 ;  /* 0x0000001fff2c7819 */ /* 0x000fe2000001148f */
[----:B------:R-:W-:Y:S01]  /*8e00*/  CS2R R40, SRZ ;  /* 0x0000000000287805 */ /* 0x000fe2000001ff00 */
[----:B------:R-:W-:Y:S01]  /*8e10*/  SHF.R.S32.HI R45, RZ, 0x1f, R145 ;  /* 0x0000001fff2d7819 */ /* 0x000fe20000011491 */
[----:B------:R-:W-:Y:S01]  /*8e20*/  CS2R R32, SRZ ;  /* 0x0000000000207805 */ /* 0x000fe2000001ff00 */
[----:B------:R-:W-:Y:S01]  /*8e30*/  SHF.R.S32.HI R46, RZ, 0x1f, R142 ;  /* 0x0000001fff2e7819 */ /* 0x000fe2000001148e */
[----:B------:R-:W-:Y:S01]  /*8e40*/  @P1 IMAD.HI.U32 R3, R0, c[0x0][0x2c8], RZ ;  /* 0x0000b20000031a27 */ /* 0x000fe200078e00ff */
[----:B------:R-:W-:Y:S01]  /*8e50*/  CS2R R24, SRZ ;  /* 0x0000000000187805 */ /* 0x000fe2000001ff00 */
[----:B------:R-:W-:Y:S01]  /*8e60*/  CS2R R20, SRZ ;  /* 0x0000000000147805 */ /* 0x000fe2000001ff00 */
[----:B------:R-:W-:Y:S01]  /*8e70*/  CS2R R12, SRZ ;  /* 0x00000000000c7805 */ /* 0x000fe2000001ff00 */
[----:B------:R-:W-:Y:S01]  /*8e80*/  CS2R R10, SRZ ;  /* 0x00000000000a7805 */ /* 0x000fe2000001ff00 */
[----:B------:R-:W-:Y:S01]  /*8e90*/  @P1 SHF.R.U32.HI R0, RZ, c[0x0][0x2cc], R3 ;  /* 0x0000b300ff001a19 */ /* 0x000fe20000011603 */
[----:B------:R-:W-:Y:S01]  /*8ea0*/  CS2R R42, SRZ ;  /* 0x00000000002a7805 */ /* 0x000fe2000001ff00 */
[----:B------:R-:W-:Y:S01]  /*8eb0*/  CS2R R34, SRZ ;  /* 0x0000000000227805 */ /* 0x000fe2000001ff00 */
[----:B------:R-:W-:Y:S01]  /*8ec0*/  CS2R R28, SRZ ;  /* 0x00000000001c7805 */ /* 0x000fe2000001ff00 */
[----:B------:R-:W-:Y:S01]  /*8ed0*/  SHF.R.S32.HI R3, RZ, 0x1f, R0 ;  /* 0x0000001fff037819 */ /* 0x000fe20000011400 */
[----:B------:R-:W-:Y:S01]  /*8ee0*/  IMAD.WIDE.U32 R4, R0, c[0x0][0x280], R4 ;  /* 0x0000a00000047a25 */ /* 0x000fe200078e0004 */
[----:B------:R-:W-:-:S03]  /*8ef0*/  CS2R R22, SRZ ;  /* 0x0000000000167805 */ /* 0x000fc6000001ff00 */
[C---:B------:R-:W-:Y:S01]  /*8f00*/  IMAD R8, R3.reuse, c[0x0][0x280], RZ ;  /* 0x0000a00003087a24 */ /* 0x040fe200078e02ff */
[----:B------:R-:W-:Y:S01]  /*8f10*/  LEA R31, P0, R4, c[0x0][0x270], 0x1 ;  /* 0x00009c00041f7a11 */ /* 0x000fe200078008ff */
[----:B------:R-:W-:Y:S02]  /*8f20*/  IMAD R9, R3, c[0x0][0x290], RZ ;  /* 0x0000a40003097a24 */ /* 0x000fe400078e02ff */
[C---:B------:R-:W-:Y:S02]  /*8f30*/  IMAD R8, R0.reuse, c[0x0][0x284], R8 ;  /* 0x0000a10000087a24 */ /* 0x040fe400078e0208 */
[----:B------:R-:W-:Y:S02]  /*8f40*/  IMAD.WIDE.U32 R2, R0, c[0x0][0x290], R6 ;  /* 0x0000a40000027a25 */ /* 0x000fe400078e0006 */
[----:B------:R-:W-:Y:S02]  /*8f50*/  CS2R R6, SRZ ;  /* 0x0000000000067805 */ /* 0x000fe4000001ff00 */
[----:B------:R-:W-:Y:S01]  /*8f60*/  IMAD.IADD R5, R5, 0x1, R8 ;  /* 0x0000000105057824 */ /* 0x000fe200078e0208 */
[----:B------:R-:W-:Y:S01]  /*8f70*/  LEA R36, P1, R2, c[0x0][0x288], 0x1 ;  /* 0x0000a20002247a11 */ /* 0x000fe200078208ff */
[----:B------:R-:W-:-:S02]  /*8f80*/  IMAD R0, R0, c[0x0][0x294], R9 ;  /* 0x0000a50000007a24 */ /* 0x000fc400078e0209 */
[----:B------:R-:W-:Y:S01]  /*8f90*/  CS2R R8, SRZ ;  /* 0x0000000000087805 */ /* 0x000fe2000001ff00 */
[----:B------:R-:W-:Y:S01]  /*8fa0*/  LEA.HI.X R19, R4, c[0x0][0x274], R5, 0x1, P0 ;  /* 0x00009d0004137a11 */ /* 0x000fe200000f0c05 */
[----:B------:R-:W-:Y:S01]  /*8fb0*/  IMAD.IADD R0, R3, 0x1, R0 ;  /* 0x0000000103007824 */ /* 0x000fe200078e0200 */
[----:B------:R-:W-:Y:S01]  /*8fc0*/  ISETP.GE.AND P0, PT, R26, R30, PT ;  /* 0x0000001e1a00720c */ /* 0x000fe20003f06270 */
[----:B------:R1:W2:Y:S03]  /*8fd0*/  SHFL.IDX PT, R4, R31, RZ, 0x1c1f ;  /* 0x001c1fff1f047589 */ /* 0x0002a600000e0000 */
[----:B------:R-:W-:Y:S01]  /*8fe0*/  LEA.HI.X R18, R2, c[0x0][0x28c], R0, 0x1, P1 ;  /* 0x0000a30002127a11 */ /* 0x000fe200008f0c00 */
[----:B------:R1:W3:Y:S04]  /*8ff0*/  SHFL.IDX PT, R5, R19, RZ, 0x1c1f ;  /* 0x001c1fff13057589 */ /* 0x0002e800000e0000 */
[----:B------:R1:W4:Y:S04]  /*9000*/  SHFL.IDX PT, R2, R36, RZ, 0x1c1f ;  /* 0x001c1fff24027589 */ /* 0x00032800000e0000 */
[----:B------:R1:W1:Y:S01]  /*9010*/  SHFL.IDX PT, R3, R18, RZ, 0x1c1f ;  /* 0x001c1fff12037589 */ /* 0x00026200000e0000 */
[----:B------:R-:W-:Y:S05]  /*9020*/  @P0 BRA `(.L_x_652) ;  /* 0x000003e000000947 */ /* 0x000fea0003800000 */
[----:B------:R-:W-:Y:S01]  /*9030*/  ISETP.GE.AND P0, PT, R146, c[0x0][0x27c], PT ;  /* 0x00009f0092007a0c */ /* 0x000fe20003f06270 */
[----:B------:R-:W-:Y:S01]  /*9040*/  CS2R R12, SRZ ;  /* 0x00000000000c7805 */ /* 0x000fe2000001ff00 */
[----:B------:R-:W-:-:S11]  /*9050*/  CS2R R8, SRZ ;  /* 0x0000000000087805 */ /* 0x000fd6000001ff00 */
[C---:B------:R-:W-:Y:S01]  /*9060*/  @!P0 IMAD.SHL.U32 R0, R146.reuse, 0x2, RZ ;  /* 0x0000000292008824 */ /* 0x040fe200078e00ff */
[----:B------:R-:W-:-:S04]  /*9070*/  @!P0 SHF.L.U64.HI R7, R146, 0x1, R27 ;  /* 0x0000000192078819 */ /* 0x000fc8000001021b */
[----:B--2---:R-:W-:-:S05]  /*9080*/  @!P0 IADD3 R10, P1, R4, R0, RZ ;  /* 0x00000000040a8210 */ /* 0x004fca0007f3e0ff */
[----:B---3--:R-:W-:Y:S01]  /*9090*/  @!P0 IMAD.X R11, R5, 0x1, R7, P1 ;  /* 0x00000001050b8824 */ /* 0x008fe200008e0607 */
[----:B----4-:R-:W-:-:S04]  /*90a0*/  @!P0 IADD3 R6, P1, R2, R0, RZ ;  /* 0x0000000002068210 */ /* 0x010fc80007f3e0ff */
[----:B------:R2:W5:Y:S01]  /*90b0*/  @!P0 LD.E.64 R12, [R10.64] ;  /* 0x000000060a0c8980 */ /* 0x000562000c101b00 */
[----:B-1----:R-:W-:Y:S01]  /*90c0*/  @!P0 IMAD.X R7, R3, 0x1, R7, P1 ;  /* 0x0000000103078824 */ /* 0x002fe200008e0607 */
[----:B------:R-:W-:-:S04]  /*90d0*/  ISETP.GE.AND P1, PT, R143, c[0x0][0x27c], PT ;  /* 0x00009f008f007a0c */ /* 0x000fc80003f26270 */
[----:B------:R1:W5:Y:S09]  /*90e0*/  @!P0 LD.E.64 R8, [R6.64] ;  /* 0x0000000606088980 */ /* 0x000372000c101b00 */
[C---:B------:R-:W-:Y:S01]  /*90f0*/  @!P1 IMAD.SHL.U32 R14, R143.reuse, 0x2, RZ ;  /* 0x000000028f0e9824 */ /* 0x040fe200078e00ff */
[----:B------:R-:W-:-:S04]  /*9100*/  @!P1 SHF.L.U64.HI R0, R143, 0x1, R44 ;  /* 0x000000018f009819 */ /* 0x000fc8000001022c */
[----:B--2---:R-:W-:-:S05]  /*9110*/  @!P1 IADD3 R10, P0, R4, R14, RZ ;  /* 0x0000000e040a9210 */ /* 0x004fca0007f1e0ff */
[----:B------:R-:W-:Y:S01]  /*9120*/  @!P1 IMAD.X R11, R5, 0x1, R0, P0 ;  /* 0x00000001050b9824 */ /* 0x000fe200000e0600 */
[----:B-1----:R-:W-:-:S05]  /*9130*/  @!P1 IADD3 R6, P0, R2, R14, RZ ;  /* 0x0000000e02069210 */ /* 0x002fca0007f1e0ff */
[----:B------:R-:W-:Y:S01]  /*9140*/  @!P1 IMAD.X R7, R3, 0x1, R0, P0 ;  /* 0x0000000103079824 */ /* 0x000fe200000e0600 */
[----:B------:R-:W-:Y:S01]  /*9150*/  ISETP.GE.AND P0, PT, R145, c[0x0][0x27c], PT ;  /* 0x00009f0091007a0c */ /* 0x000fe20003f06270 */
[----:B------:R-:W-:Y:S01]  /*9160*/  CS2R R20, SRZ ;  /* 0x0000000000147805 */ /* 0x000fe2000001ff00 */
[----:B------:R-:W-:Y:S01]  /*9170*/  CS2R R22, SRZ ;  /* 0x0000000000167805 */ /* 0x000fe2000001ff00 */
[----:B------:R-:W-:-:S04]  /*9180*/  ISETP.GE.AND P2, PT, R142, c[0x0][0x27c], PT ;  /* 0x00009f008e007a0c */ /* 0x000fc80003f46270 */
[----:B------:R1:W5:Y:S04]  /*9190*/  @!P1 LD.E.64 R20, [R10.64] ;  /* 0x000000060a149980 */ /* 0x000368000c101b00 */
[----:B------:R2:W5:Y:S02]  /*91a0*/  @!P1 LD.E.64 R22, [R6.64] ;  /* 0x0000000606169980 */ /* 0x000564000c101b00 */
[C---:B------:R-:W-:Y:S01]  /*91b0*/  @!P0 IMAD.SHL.U32 R14, R145.reuse, 0x2, RZ ;  /* 0x00000002910e8824 */ /* 0x040fe200078e00ff */
[----:B------:R-:W-:Y:S01]  /*91c0*/  @!P0 SHF.L.U64.HI R0, R145, 0x1, R45 ;  /* 0x0000000191008819 */ /* 0x000fe2000001022d */
[----:B------:R-:W-:Y:S01]  /*91d0*/  CS2R R24, SRZ ;  /* 0x0000000000187805 */ /* 0x000fe2000001ff00 */
[----:B------:R-:W-:Y:S02]  /*91e0*/  CS2R R28, SRZ ;  /* 0x00000000001c7805 */ /* 0x000fe4000001ff00 */
[----:B-1----:R-:W-:-:S05]  /*91f0*/  @!P0 IADD3 R10, P1, R4, R14, RZ ;  /* 0x0000000e040a8210 */ /* 0x002fca0007f3e0ff */
[----:B------:R-:W-:Y:S01]  /*9200*/  @!P0 IMAD.X R11, R5, 0x1, R0, P1 ;  /* 0x00000001050b8824 */ /* 0x000fe200008e0600 */
[----:B--2---:R-:W-:Y:S01]  /*9210*/  @!P0 IADD3 R6, P1, R2, R14, RZ ;  /* 0x0000000e02068210 */ /* 0x004fe20007f3e0ff */
[----:B------:R-:W-:-:S03]  /*9220*/  @!P2 IMAD.SHL.U32 R14, R142, 0x2, RZ ;  /* 0x000000028e0ea824 */ /* 0x000fc600078e00ff */
[----:B------:R1:W5:Y:S01]  /*9230*/  @!P0 LD.E.64 R24, [R10.64] ;  /* 0x000000060a188980 */ /* 0x000362000c101b00 */
[----:B------:R-:W-:Y:S01]  /*9240*/  @!P0 IMAD.X R7, R3, 0x1, R0, P1 ;  /* 0x0000000103078824 */ /* 0x000fe200008e0600 */
[----:B------:R-:W-:-:S04]  /*9250*/  @!P2 SHF.L.U64.HI R0, R142, 0x1, R46 ;  /* 0x000000018e00a819 */ /* 0x000fc8000001022e */
[----:B------:R2:W5:Y:S01]  /*9260*/  @!P0 LD.E.64 R28, [R6.64] ;  /* 0x00000006061c8980 */ /* 0x000562000c101b00 */
[----:B------:R-:W-:Y:S01]  /*9270*/  ISETP.GE.AND P1, PT, R140, c[0x0][0x27c], PT ;  /* 0x00009f008c007a0c */ /* 0x000fe20003f26270 */
[----:B------:R-:W-:Y:S01]  /*9280*/  CS2R R32, SRZ ;  /* 0x0000000000207805 */ /* 0x000fe2000001ff00 */
[----:B------:R-:W-:Y:S01]  /*9290*/  CS2R R34, SRZ ;  /* 0x0000000000227805 */ /* 0x000fe2000001ff00 */
[----:B-1----:R-:W-:-:S05]  /*92a0*/  @!P2 IADD3 R10, P0, R4, R14, RZ ;  /* 0x0000000e040aa210 */ /* 0x002fca0007f1e0ff */
[----:B------:R-:W-:Y:S01]  /*92b0*/  @!P2 IMAD.X R11, R5, 0x1, R0, P0 ;  /* 0x00000001050ba824 */ /* 0x000fe200000e0600 */
[----:B--2---:R-:W-:-:S04]  /*92c0*/  @!P2 IADD3 R6, P0, R2, R14, RZ ;  /* 0x0000000e0206a210 */ /* 0x004fc80007f1e0ff */
[----:B------:R-:W-:Y:S01]  /*92d0*/  @!P1 IMAD.WIDE R16, R140, 0x2, R4 ;  /* 0x000000028c109825 */ /* 0x000fe200078e0204 */
[----:B------:R1:W5:Y:S03]  /*92e0*/  @!P2 LD.E.64 R32, [R10.64] ;  /* 0x000000060a20a980 */ /* 0x000366000c101b00 */
[----:B------:R-:W-:Y:S01]  /*92f0*/  @!P2 IMAD.X R7, R3, 0x1, R0, P0 ;  /* 0x000000010307a824 */ /* 0x000fe200000e0600 */
[----:B------:R-:W-:Y:S01]  /*9300*/  ISETP.GE.AND P0, PT, R144, c[0x0][0x27c], PT ;  /* 0x00009f0090007a0c */ /* 0x000fe20003f06270 */
[----:B------:R-:W-:-:S03]  /*9310*/  @!P1 IMAD.WIDE R14, R140, 0x2, R2 ;  /* 0x000000028c0e9825 */ /* 0x000fc600078e0202 */
[----:B------:R2:W5:Y:S09]  /*9320*/  @!P2 LD.E.64 R34, [R6.64] ;  /* 0x000000060622a980 */ /* 0x000572000c101b00 */
[----:B------:R-:W-:Y:S01]  /*9330*/  @!P0 IMAD.SHL.U32 R0, R144, 0x2, RZ ;  /* 0x0000000290008824 */ /* 0x000fe200078e00ff */
[----:B-1----:R-:W-:Y:S01]  /*9340*/  CS2R R10, SRZ ;  /* 0x00000000000a7805 */ /* 0x002fe2000001ff00 */
[----:B--2---:R-:W-:-:S05]  /*9350*/  CS2R R6, SRZ ;  /* 0x0000000000067805 */ /* 0x004fca000001ff00 */
[----:B------:R1:W5:Y:S04]  /*9360*/  @!P1 LD.E.64 R10, [R16.64] ;  /* 0x00000006100a9980 */ /* 0x000368000c101b00 */
[----:B------:R2:W5:Y:S01]  /*9370*/  @!P1 LD.E.64 R6, [R14.64] ;  /* 0x000000060e069980 */ /* 0x000562000c101b00 */
[----:B------:R-:W-:Y:S01]  /*9380*/  @!P0 IADD3 R4, P1, R4, R0, RZ ;  /* 0x0000000004048210 */ /* 0x000fe20007f3e0ff */
[----:B------:R-:W-:Y:S01]  /*9390*/  CS2R R40, SRZ ;  /* 0x0000000000287805 */ /* 0x000fe2000001ff00 */
[----:B------:R-:W-:Y:S01]  /*93a0*/  CS2R R42, SRZ ;  /* 0x00000000002a7805 */ /* 0x000fe2000001ff00 */
[----:B--2---:R-:W-:-:S05]  /*93b0*/  @!P0 SHF.L.U64.HI R14, R144, 0x1, R47 ;  /* 0x00000001900e8819 */ /* 0x004fca000001022f */
[----:B------:R-:W-:Y:S01]  /*93c0*/  @!P0 IMAD.X R5, R5, 0x1, R14, P1 ;  /* 0x0000000105058824 */ /* 0x000fe200008e060e */
[----:B------:R-:W-:-:S04]  /*93d0*/  @!P0 IADD3 R2, P1, R2, R0, RZ ;  /* 0x0000000002028210 */ /* 0x000fc80007f3e0ff */
[----:B------:R1:W5:Y:S01]  /*93e0*/  @!P0 LD.E.64 R40, [R4.64] ;  /* 0x0000000604288980 */ /* 0x000362000c101b00 */
[----:B------:R-:W-:-:S05]  /*93f0*/  @!P0 IMAD.X R3, R3, 0x1, R14, P1 ;  /* 0x0000000103038824 */ /* 0x000fca00008e060e */
[----:B------:R1:W5:Y:S03]  /*9400*/  @!P0 LD.E.64 R42, [R2.64] ;  /* 0x00000006022a8980 */ /* 0x000366000c101b00 */
.L_x_652:
[----:B------:R-:W-:Y:S05]  /*9410*/  BSYNC B0 ;  /* 0x0000000000007941 */ /* 0x000fea0003800000 */
.L_x_651:
[----:B------:R-:W-:Y:S01]  /*9420*/  IADD3 R0, R26, 0x40, RZ ;  /* 0x000000401a007810 */ /* 0x000fe20007ffe0ff */
[----:B-1--45:R-:W-:Y:S01]  /*9430*/  IMAD.MOV.U32 R2, RZ, RZ, R32 ;  /* 0x000000ffff027224 */ /* 0x032fe200078e0020 */
[----:B------:R-:W-:Y:S01]  /*9440*/  MOV R14, R6 ;  /* 0x00000006000e7202 */ /* 0x000fe20000000f00 */
[----:B--2---:R-:W-:Y:S01]  /*9450*/  IMAD.MOV.U32 R4, RZ, RZ, R40 ;  /* 0x000000ffff047224 */ /* 0x004fe200078e0028 */
[----:B------:R-:W-:Y:S01]  /*9460*/  ISETP.GE.AND P0, PT, R0, R30, PT ;  /* 0x0000001e0000720c */ /* 0x000fe20003f06270 */
[----:B------:R-:W-:Y:S01]  /*9470*/  IMAD.MOV.U32 R0, RZ, RZ, R33 ;  /* 0x000000ffff007224 */ /* 0x000fe200078e0021 */
[----:B---3--:R-:W1:Y:S01]  /*9480*/  SHFL.IDX PT, R5, R19, 0x1, 0x1c1f ;  /* 0x003c1f0013057f89 */ /* 0x008e6200000e0000 */
[----:B------:R-:W-:Y:S01]  /*9490*/  IMAD.MOV.U32 R3, RZ, RZ, R41 ;  /* 0x000000ffff037224 */ /* 0x000fe200078e0029 */
[----:B------:R-:W-:Y:S01]  /*94a0*/  BSSY B0, `(.L_x_653) ;  /* 0x000006d000007945 */ /* 0x000fe20003800000 */
[----:B------:R-:W-:Y:S01]  /*94b0*/  IMAD.MOV.U32 R16, RZ, RZ, R8 ;  /* 0x000000ffff107224 */ /* 0x000fe200078e0008 */
[----:B------:R-:W-:Y:S01]  /*94c0*/  PRMT R76, R2, 0x5410, R0 ;  /* 0x00005410024c7816 */ /* 0x000fe20000000000 */
[----:B------:R-:W-:Y:S01]  /*94d0*/  IMAD.MOV.U32 R2, RZ, RZ, R20 ;  /* 0x000000ffff027224 */ /* 0x000fe200078e0014 */
[----:B------:R-:W-:Y:S01]  /*94e0*/  PRMT R78, R4, 0x5410, R3 ;  /* 0x00005410044e7816 */ /* 0x000fe20000000003 */
[----:B------:R-:W-:Y:S01]  /*94f0*/  IMAD.MOV.U32 R0, RZ, RZ, R21 ;  /* 0x000000ffff007224 */ /* 0x000fe200078e0015 */
[----:B------:R-:W-:Y:S01]  /*9500*/  MOV R4, R24 ;  /* 0x0000001800047202 */ /* 0x000fe20000000f00 */
[----:B------:R-:W-:Y:S01]  /*9510*/  IMAD.MOV.U32 R3, RZ, RZ, R25 ;  /* 0x000000ffff037224 */ /* 0x000fe200078e0019 */
[----:B------:R-:W-:Y:S01]  /*9520*/  CS2R R60, SRZ ;  /* 0x00000000003c7805 */ /* 0x000fe2000001ff00 */
[----:B------:R-:W-:Y:S01]  /*9530*/  IMAD.MOV.U32 R15, RZ, RZ, R9 ;  /* 0x000000ffff0f7224 */ /* 0x000fe200078e0009 */
[----:B------:R-:W-:Y:S01]  /*9540*/  PRMT R72, R2, 0x5410, R0 ;  /* 0x0000541002487816 */ /* 0x000fe20000000000 */
[----:B------:R-:W-:Y:S01]  /*9550*/  IMAD.MOV.U32 R2, RZ, RZ, R10 ;  /* 0x000000ffff027224 */ /* 0x000fe200078e000a */
[----:B------:R-:W-:Y:S01]  /*9560*/  PRMT R74, R4, 0x5410, R3 ;  /* 0x00005410044a7816 */ /* 0x000fe20000000003 */
[----:B------:R-:W-:Y:S01]  /*9570*/  IMAD.MOV.U32 R0, RZ, RZ, R11 ;  /* 0x000000ffff007224 */ /* 0x000fe200078e000b */
[----:B------:R-:W-:Y:S01]  /*9580*/  MOV R4, R12 ;  /* 0x0000000c00047202 */ /* 0x000fe20000000f00 */
[----:B------:R-:W-:Y:S01]  /*9590*/  IMAD.MOV.U32 R3, RZ, RZ, R13 ;  /* 0x000000ffff037224 */ /* 0x000fe200078e000d */
[----:B------:R-:W-:Y:S01]  /*95a0*/  PRMT R69, R16, 0x5410, R15 ;  /* 0x0000541010457816 */ /* 0x000fe2000000000f */
[----:B------:R-:W-:Y:S01]  /*95b0*/  CS2R R56, SRZ ;  /* 0x0000000000387805 */ /* 0x000fe2000001ff00 */
[----:B------:R-:W-:Y:S01]  /*95c0*/  PRMT R68, R2, 0x5410, R0 ;  /* 0x0000541002447816 */ /* 0x000fe20000000000 */
[----:B------:R-:W-:Y:S01]  /*95d0*/  IMAD.MOV.U32 R2, RZ, RZ, R34 ;  /* 0x000000ffff027224 */ /* 0x000fe200078e0022 */
[----:B------:R-:W-:Y:S01]  /*95e0*/  PRMT R70, R4, 0x5410, R3 ;  /* 0x0000541004467816 */ /* 0x000fe20000000003 */
[----:B------:R-:W-:Y:S01]  /*95f0*/  IMAD.MOV.U32 R0, RZ, RZ, R35 ;  /* 0x000000ffff007224 */ /* 0x000fe200078e0023 */
[----:B------:R-:W-:Y:S01]  /*9600*/  MOV R4, R42 ;  /* 0x0000002a00047202 */ /* 0x000fe20000000f00 */
[----:B------:R-:W-:Y:S01]  /*9610*/  IMAD.MOV.U32 R3, RZ, RZ, R43 ;  /* 0x000000ffff037224 */ /* 0x000fe200078e002b */
[----:B------:R-:W-:Y:S01]  /*9620*/  CS2R R52, SRZ ;  /* 0x0000000000347805 */ /* 0x000fe2000001ff00 */
[----:B------:R-:W-:Y:S01]  /*9630*/  CS2R R48, SRZ ;  /* 0x0000000000307805 */ /* 0x000fe2000001ff00 */
[----:B------:R-:W-:Y:S01]  /*9640*/  PRMT R75, R2, 0x5410, R0 ;  /* 0x00005410024b7816 */ /* 0x000fe20000000000 */
[----:B------:R-:W-:Y:S01]  /*9650*/  IMAD.MOV.U32 R2, RZ, RZ, R22 ;  /* 0x000000ffff027224 */ /* 0x000fe200078e0016 */
[----:B------:R-:W-:Y:S01]  /*9660*/  PRMT R77, R4, 0x5410, R3 ;  /* 0x00005410044d7816 */ /* 0x000fe20000000003 */
[----:B------:R-:W-:Y:S01]  /*9670*/  IMAD.MOV.U32 R3, RZ, RZ, R29 ;  /* 0x000000ffff037224 */ /* 0x000fe200078e001d */
[----:B------:R-:W-:Y:S01]  /*9680*/  MOV R0, R23 ;  /* 0x0000001700007202 */ /* 0x000fe20000000f00 */
[----:B------:R-:W-:Y:S01]  /*9690*/  CS2R R64, SRZ ;  /* 0x0000000000407805 */ /* 0x000fe2000001ff00 */
[----:B------:R-:W-:Y:S01]  /*96a0*/  MOV R4, R28 ;  /* 0x0000001c00047202 */ /* 0x000fe20000000f00 */
[----:B------:R-:W-:Y:S01]  /*96b0*/  CS2R R62, SRZ ;  /* 0x00000000003e7805 */ /* 0x000fe2000001ff00 */
[----:B------:R-:W-:Y:S01]  /*96c0*/  PRMT R71, R2, 0x5410, R0 ;  /* 0x0000541002477816 */ /* 0x000fe20000000000 */
[----:B------:R-:W-:Y:S01]  /*96d0*/  IMAD.MOV.U32 R0, RZ, RZ, R7 ;  /* 0x000000ffff007224 */ /* 0x000fe200078e0007 */
[----:B------:R-:W-:Y:S01]  /*96e0*/  PRMT R73, R4, 0x5410, R3 ;  /* 0x0000541004497816 */ /* 0x000fe20000000003 */
[----:B------:R2:W3:Y:S01]  /*96f0*/  SHFL.IDX PT, R2, R36, 0x1, 0x1c1f ;  /* 0x003c1f0024027f89 */ /* 0x0004e200000e0000 */
[----:B------:R-:W-:Y:S01]  /*9700*/  CS2R R58, SRZ ;  /* 0x00000000003a7805 */ /* 0x000fe2000001ff00 */
[----:B------:R-:W-:Y:S01]  /*9710*/  CS2R R54, SRZ ;  /* 0x0000000000367805 */ /* 0x000fe2000001ff00 */
[----:B------:R-:W-:Y:S01]  /*9720*/  CS2R R50, SRZ ;  /* 0x0000000000327805 */ /* 0x000fe2000001ff00 */
[----:B------:R4:W1:Y:S01]  /*9730*/  SHFL.IDX PT, R4, R31, 0x1, 0x1c1f ;  /* 0x003c1f001f047f89 */ /* 0x00086200000e0000 */
[----:B------:R-:W-:-:S03]  /*9740*/  CS2R R38, SRZ ;  /* 0x0000000000267805 */ /* 0x000fc6000001ff00 */
[----:B------:R1:W1:Y:S01]  /*9750*/  SHFL.IDX PT, R3, R18, 0x1, 0x1c1f ;  /* 0x003c1f0012037f89 */ /* 0x00026200000e0000 */
[----:B--2---:R-:W-:Y:S01]  /*9760*/  CS2R R36, SRZ ;  /* 0x0000000000247805 */ /* 0x004fe2000001ff00 */
[----:B----4-:R-:W-:Y:S01]  /*9770*/  PRMT R31, R14, 0x5410, R0 ;  /* 0x000054100e1f7816 */ /* 0x010fe20000000000 */
[----:B------:R-:W-:Y:S05]  /*9780*/  @P0 BRA `(.L_x_654) ;  /* 0x000003e000000947 */ /* 0x000fea0003800000 */
[----:B---3--:R-:W-:Y:S01]  /*9790*/  ISETP.GE.AND P0, PT, R146, c[0x0][0x27c], PT ;  /* 0x00009f0092007a0c */ /* 0x008fe20003f06270 */
[----:B------:R-:W-:Y:S01]  /*97a0*/  CS2R R48, SRZ ;  /* 0x0000000000307805 */ /* 0x000fe2000001ff00 */
[----:B------:R-:W-:-:S11]  /*97b0*/  CS2R R50, SRZ ;  /* 0x0000000000327805 */ /* 0x000fd6000001ff00 */
[C---:B------:R-:W-:Y:S01]  /*97c0*/  @!P0 IMAD.SHL.U32 R0, R146.reuse, 0x2, RZ ;  /* 0x0000000292008824 */ /* 0x040fe200078e00ff */
[----:B------:R-:W-:-:S04]  /*97d0*/  @!P0 SHF.L.U64.HI R15, R146, 0x1, R27 ;  /* 0x00000001920f8819 */ /* 0x000fc8000001021b */
[----:B-1----:R-:W-:-:S05]  /*97e0*/  @!P0 IADD3 R16, P1, R4, R0, RZ ;  /* 0x0000000004108210 */ /* 0x002fca0007f3e0ff */
[----:B------:R-:W-:Y:S01]  /*97f0*/  @!P0 IMAD.X R17, R5, 0x1, R15, P1 ;  /* 0x0000000105118824 */ /* 0x000fe200008e060f */
[----:B------:R-:W-:-:S04]  /*9800*/  @!P0 IADD3 R14, P1, R2, R0, RZ ;  /* 0x00000000020e8210 */ /* 0x000fc80007f3e0ff */
[----:B------:R1:W5:Y:S01]  /*9810*/  @!P0 LD.E.64 R48, [R16.64] ;  /* 0x0000000610308980 */ /* 0x000362000c101b00 */
[----:B------:R-:W-:Y:S01]  /*9820*/  @!P0 IMAD.X R15, R3, 0x1, R15, P1 ;  /* 0x00000001030f8824 */ /* 0x000fe200008e060f */
[----:B------:R-:W-:-:S04]  /*9830*/  ISETP.GE.AND P1, PT, R143, c[0x0][0x27c], PT ;  /* 0x00009f008f007a0c */ /* 0x000fc80003f26270 */
[----:B------:R2:W5:Y:S09]  /*9840*/  @!P0 LD.E.64 R50, [R14.64] ;  /* 0x000000060e328980 */ /* 0x000572000c101b00 */
[----:B------:R-:W-:-:S05]  /*9850*/  @!P1 IMAD.SHL.U32 R0, R143, 0x2, RZ ;  /* 0x000000028f009824 */ /* 0x000fca00078e00ff */
[----:B-1----:R-:W-:Y:S02]  /*9860*/  @!P1 IADD3 R16, P0, R4, R0, RZ ;  /* 0x0000000004109210 */ /* 0x002fe40007f1e0ff */
[----:B--2---:R-:W-:-:S05]  /*9870*/  @!P1 SHF.L.U64.HI R15, R143, 0x1, R44 ;  /* 0x000000018f0f9819 */ /* 0x004fca000001022c */
[----:B------:R-:W-:Y:S01]  /*9880*/  @!P1 IMAD.X R17, R5, 0x1, R15, P0 ;  /* 0x0000000105119824 */ /* 0x000fe200000e060f */
[----:B------:R-:W-:-:S05]  /*9890*/  @!P1 IADD3 R14, P0, R2, R0, RZ ;  /* 0x00000000020e9210 */ /* 0x000fca0007f1e0ff */
[----:B------:R-:W-:Y:S01]  /*98a0*/  @!P1 IMAD.X R15, R3, 0x1, R15, P0 ;  /* 0x00000001030f9824 */ /* 0x000fe200000e060f */
[----:B------:R-:W-:Y:S01]  /*98b0*/  ISETP.GE.AND P0, PT, R145, c[0x0][0x27c], PT ;  /* 0x00009f0091007a0c */ /* 0x000fe20003f06270 */
[----:B------:R-:W-:Y:S01]  /*98c0*/  CS2R R52, SRZ ;  /* 0x0000000000347805 */ /* 0x000fe2000001ff00 */
[----:B------:R-:W-:Y:S01]  /*98d0*/  CS2R R54, SRZ ;  /* 0x0000000000367805 */ /* 0x000fe2000001ff00 */
[----:B------:R-:W-:-:S04]  /*98e0*/  ISETP.GE.AND P2, PT, R142, c[0x0][0x27c], PT ;  /* 0x00009f008e007a0c */ /* 0x000fc80003f46270 */
[----:B------:R1:W5:Y:S04]  /*98f0*/  @!P1 LD.E.64 R52, [R16.64] ;  /* 0x0000000610349980 */ /* 0x000368000c101b00 */
[----:B------:R2:W5:Y:S02]  /*9900*/  @!P1 LD.E.64 R54, [R14.64] ;  /* 0x000000060e369980 */ /* 0x000564000c101b00 */
[----:B------:R-:W-:Y:S01]  /*9910*/  @!P0 IMAD.SHL.U32 R0, R145, 0x2, RZ ;  /* 0x0000000291008824 */ /* 0x000fe200078e00ff */
[----:B------:R-:W-:Y:S01]  /*9920*/  CS2R R56, SRZ ;  /* 0x0000000000387805 */ /* 0x000fe2000001ff00 */
[----:B------:R-:W-:-:S03]  /*9930*/  CS2R R58, SRZ ;  /* 0x00000000003a7805 */ /* 0x000fc6000001ff00 */
[----:B-1----:R-:W-:Y:S02]  /*9940*/  @!P0 IADD3 R16, P1, R4, R0, RZ ;  /* 0x0000000004108210 */ /* 0x002fe40007f3e0ff */
[----:B--2---:R-:W-:-:S05]  /*9950*/  @!P0 SHF.L.U64.HI R15, R145, 0x1, R45 ;  /* 0x00000001910f8819 */ /* 0x004fca000001022d */
[----:B------:R-:W-:Y:S01]  /*9960*/  @!P0 IMAD.X R17, R5, 0x1, R15, P1 ;  /* 0x0000000105118824 */ /* 0x000fe200008e060f */
[----:B------:R-:W-:Y:S01]  /*9970*/  @!P0 IADD3 R14, P1, R2, R0, RZ ;  /* 0x00000000020e8210 */ /* 0x000fe20007f3e0ff */
[----:B------:R-:W-:-:S03]  /*9980*/  @!P2 IMAD.SHL.U32 R0, R142, 0x2, RZ ;  /* 0x000000028e00a824 */ /* 0x000fc600078e00ff */
[----:B------:R1:W5:Y:S01]  /*9990*/  @!P0 LD.E.64 R56, [R16.64] ;  /* 0x0000000610388980 */ /* 0x000362000c101b00 */
[----:B------:R-:W-:-:S05]  /*99a0*/  @!P0 IMAD.X R15, R3, 0x1, R15, P1 ;  /* 0x00000001030f8824 */ /* 0x000fca00008e060f */
[----:B------:R2:W5:Y:S01]  /*99b0*/  @!P0 LD.E.64 R58, [R14.64] ;  /* 0x000000060e3a8980 */ /* 0x000562000c101b00 */
[----:B------:R-:W-:Y:S01]  /*99c0*/  ISETP.GE.AND P1, PT, R140, c[0x0][0x27c], PT ;  /* 0x00009f008c007a0c */ /* 0x000fe20003f26270 */
[----:B------:R-:W-:Y:S01]  /*99d0*/  CS2R R60, SRZ ;  /* 0x00000000003c7805 */ /* 0x000fe2000001ff00 */
[----:B-1----:R-:W-:Y:S02]  /*99e0*/  @!P2 IADD3 R16, P0, R4, R0, RZ ;  /* 0x000000000410a210 */ /* 0x002fe40007f1e0ff */
[----:B--2---:R-:W-:-:S05]  /*99f0*/  @!P2 SHF.L.U64.HI R15, R142, 0x1, R46 ;  /* 0x000000018e0fa819 */ /* 0x004fca000001022e */
[--C-:B------:R-:W-:Y:S01]  /*9a00*/  @!P2 IMAD.X R17, R5, 0x1, R15.reuse, P0 ;  /* 0x000000010511a824 */ /* 0x100fe200000e060f */
[----:B------:R-:W-:Y:S01]  /*9a10*/  @!P2 IADD3 R14, P0, R2, R0, RZ ;  /* 0x00000000020ea210 */ /* 0x000fe20007f1e0ff */
[----:B------:R-:W-:Y:S01]  /*9a20*/  CS2R R62, SRZ ;  /* 0x00000000003e7805 */ /* 0x000fe2000001ff00 */
[----:B------:R-:W-:Y:S01]  /*9a30*/  CS2R R36, SRZ ;  /* 0x0000000000247805 */ /* 0x000fe2000001ff00 */
[----:B------:R-:W-:Y:S01]  /*9a40*/  CS2R R38, SRZ ;  /* 0x0000000000267805 */ /* 0x000fe2000001ff00 */
[----:B------:R1:W5:Y:S01]  /*9a50*/  @!P2 LD.E.64 R60, [R16.64] ;  /* 0x00000006103ca980 */ /* 0x000362000c101b00 */
[----:B------:R-:W-:Y:S01]  /*9a60*/  @!P2 IMAD.X R15, R3, 0x1, R15, P0 ;  /* 0x00000001030fa824 */ /* 0x000fe200000e060f */
[----:B------:R-:W-:-:S04]  /*9a70*/  ISETP.GE.AND P0, PT, R144, c[0x0][0x27c], PT ;  /* 0x00009f0090007a0c */ /* 0x000fc80003f06270 */
[----:B------:R2:W5:Y:S09]  /*9a80*/  @!P2 LD.E.64 R62, [R14.64] ;  /* 0x000000060e3ea980 */ /* 0x000572000c101b00 */
[----:B------:R-:W-:Y:S02]  /*9a90*/  @!P0 IMAD.SHL.U32 R0, R144, 0x2, RZ ;  /* 0x0000000290008824 */ /* 0x000fe400078e00ff */
[----:B-1----:R-:W-:-:S05]  /*9aa0*/  @!P1 IMAD.WIDE R16, R140, 0x2, R4 ;  /* 0x000000028c109825 */ /* 0x002fca00078e0204 */
[----:B------:R1:W5:Y:S01]  /*9ab0*/  @!P1 LD.E.64 R36, [R16.64] ;  /* 0x0000000610249980 */ /* 0x000362000c101b00 */
[----:B--2---:R-:W-:-:S05]  /*9ac0*/  @!P1 IMAD.WIDE R14, R140, 0x2, R2 ;  /* 0x000000028c0e9825 */ /* 0x004fca00078e0202 */
        /* <DEDUP_REMOVED lines=10> */
.L_x_654:
[----:B---3--:R-:W-:Y:S05]  /*9b70*/  BSYNC B0 ;  /* 0x0000000000007941 */ /* 0x008fea0003800000 */
.L_x_653:
[----:B-----5:R-:W-:Y:S01]  /*9b80*/  IMAD.MOV.U32 R0, RZ, RZ, R66 ;  /* 0x000000ffff007224 */ /* 0x020fe200078e0042 */
[----:B------:R-:W-:-:S04]  /*9b90*/  DEPBAR.LE SB0, 0x1 ;  /* 0x000080400000791a */ /* 0x000fc80000000000 */
[----:B-1----:R-:W-:Y:S01]  /*9ba0*/  IMAD.MOV.U32 R4, RZ, RZ, R67 ;  /* 0x000000ffff047224 */ /* 0x002fe200078e0043 */
[----:B------:R-:W-:Y:S01]  /*9bb0*/  BSSY B1, `(.L_x_655) ;  /* 0x000013e000017945 */ /* 0x000fe20003800000 */
[----:B------:R-:W-:Y:S02]  /*9bc0*/  IMAD.MOV.U32 R3, RZ, RZ, R60 ;  /* 0x000000ffff037224 */ /* 0x000fe400078e003c */
[----:B------:R-:W-:Y:S01]  /*9bd0*/  IMAD.MOV.U32 R2, RZ, RZ, R61 ;  /* 0x000000ffff027224 */ /* 0x000fe200078e003d */
[----:B------:R-:W-:Y:S01]  /*9be0*/  PRMT R86, R0, 0x5410, R4 ;  /* 0x0000541000567816 */ /* 0x000fe20000000004 */
[----:B------:R-:W-:Y:S01]  /*9bf0*/  IMAD.MOV.U32 R0, RZ, RZ, R56 ;  /* 0x000000ffff007224 */ /* 0x000fe200078e0038 */
[----:B------:R-:W-:Y:S02]  /*9c00*/  MOV R4, R57 ;  /* 0x0000003900047202 */ /* 0x000fe40000000f00 */
[----:B------:R-:W-:Y:S01]  /*9c10*/  PRMT R84, R3, 0x5410, R2 ;  /* 0x0000541003547816 */ /* 0x000fe20000000002 */
[----:B------:R-:W-:Y:S01]  /*9c20*/  IMAD.MOV.U32 R3, RZ, RZ, R52 ;  /* 0x000000ffff037224 */ /* 0x000fe200078e0034 */
[----:B------:R-:W-:Y:S01]  /*9c30*/  PRMT R82, R0, 0x7610, R82 ;  /* 0x0000761000527816 */ /* 0x000fe20000000052 */
[----:B------:R-:W-:-:S02]  /*9c40*/  IMAD.MOV.U32 R0, RZ, RZ, R48 ;  /* 0x000000ffff007224 */ /* 0x000fc400078e0030 */
[----:B------:R-:W-:Y:S01]  /*9c50*/  IMAD.MOV.U32 R2, RZ, RZ, R53 ;  /* 0x000000ffff027224 */ /* 0x000fe200078e0035 */
[----:B------:R-:W-:Y:S01]  /*9c60*/  PRMT R82, R82, 0x5410, R4 ;  /* 0x0000541052527816 */ /* 0x000fe20000000004 */
        /* <DEDUP_REMOVED lines=9> */
[----:B------:R-:W-:-:S02]  /*9d00*/  MOV R3, R36 ;  /* 0x0000002400037202 */ /* 0x000fc40000000f00 */
[----:B------:R-:W-:Y:S01]  /*9d10*/  PRMT R85, R85, 0x5410, R4 ;  /* 0x0000541055557816 */ /* 0x000fe20000000004 */
[----:B------:R-:W-:Y:S01]  /*9d20*/  IMAD.IADD R4, R30, 0x1, -R242 ;  /* 0x000000011e047824 */ /* 0x000fe200078e0af2 */
[----:B------:R-:W-:Y:S01]  /*9d30*/  PRMT R45, R3, 0x5410, R2 ;  /* 0x00005410032d7816 */ /* 0x000fe20000000002 */
[----:B------:R-:W-:Y:S01]  /*9d40*/  IMAD.MOV.U32 R2, RZ, RZ, R63 ;  /* 0x000000ffff027224 */ /* 0x000fe200078e003f */
[----:B------:R-:W-:Y:S02]  /*9d50*/  MOV R3, R62 ;  /* 0x0000003e00037202 */ /* 0x000fe40000000f00 */
[----:B------:R-:W-:Y:S01]  /*9d60*/  IMNMX R30, R4, 0x80, PT ;  /* 0x00000080041e7817 */ /* 0x000fe20003800200 */
[----:B------:R-:W-:Y:S01]  /*9d70*/  IMAD.MOV.U32 R4, RZ, RZ, R50 ;  /* 0x000000ffff047224 */ /* 0x000fe200078e0032 */
[----:B------:R-:W-:Y:S01]  /*9d80*/  PRMT R81, R0, 0x7610, R81 ;  /* 0x0000761000517816 */ /* 0x000fe20000000051 */
[----:B------:R-:W-:Y:S01]  /*9d90*/  IMAD.MOV.U32 R0, RZ, RZ, R55 ;  /* 0x000000ffff007224 */ /* 0x000fe200078e0037 */
[----:B------:R-:W-:Y:S01]  /*9da0*/  BAR.SYNC.DEFER_BLOCKING 0x0 ;  /* 0x0000000000007b1d */ /* 0x000fe20000010000 */
[----:B------:R-:W-:-:S02]  /*9db0*/  ISETP.GE.AND P0, PT, R241, R30, PT ;  /* 0x0000001ef100720c */ /* 0x000fc40003f06270 */
[----:B------:R-:W-:Y:S01]  /*9dc0*/  PRMT R83, R3, 0x5410, R2 ;  /* 0x0000541003537816 */ /* 0x000fe20000000002 */
[----:B------:R-:W-:Y:S01]  /*9dd0*/  IMAD.MOV.U32 R3, RZ, RZ, R59 ;  /* 0x000000ffff037224 */ /* 0x000fe200078e003b */
[----:B------:R-:W-:-:S04]  /*9de0*/  MOV R2, R54 ;  /* 0x0000003600027202 */ /* 0x000fc80000000f00 */
[----:B------:R-:W-:Y:S01]  /*9df0*/  PRMT R79, R2, 0x5410, R0 ;  /* 0x00005410024f7816 */ /* 0x000fe20000000000 */
[----:B------:R-:W-:Y:S01]  /*9e00*/  IMAD.MOV.U32 R2, RZ, RZ, R38 ;  /* 0x000000ffff027224 */ /* 0x000fe200078e0026 */
[----:B------:R-:W-:Y:S01]  /*9e10*/  PRMT R81, R81, 0x5410, R3 ;  /* 0x0000541051517816 */ /* 0x000fe20000000003 */
[----:B------:R-:W-:Y:S01]  /*9e20*/  IMAD.MOV.U32 R0, RZ, RZ, R39 ;  /* 0x000000ffff007224 */ /* 0x000fe200078e0027 */
[----:B------:R-:W-:-:S04]  /*9e30*/  MOV R3, R51 ;  /* 0x0000003300037202 */ /* 0x000fc80000000f00 */
[----:B------:R-:W-:Y:S02]  /*9e40*/  PRMT R46, R4, 0x5410, R3 ;  /* 0x00005410042e7816 */ /* 0x000fe40000000003 */
[----:B------:R-:W-:Y:S01]  /*9e50*/  PRMT R44, R2, 0x5410, R0 ;  /* 0x00005410022c7816 */ /* 0x000fe20000000000 */
[----:B------:R-:W-:Y:S05]  /*9e60*/  @P0 BRA `(.L_x_656) ;  /* 0x0000112000000947 */ /* 0x000fea0003800000 */
[----:B------:R-:W-:Y:S01]  /*9e70*/  ISETP.GE.AND P0, PT, R140, c[0x0][0x27c], PT ;  /* 0x00009f008c007a0c */ /* 0x000fe20003f06270 */
[----:B------:R-:W-:-:S12]  /*9e80*/  BSSY B0, `(.L_x_657) ;  /* 0x000002c000007945 */ /* 0x000fd80003800000 */
[----:B------:R-:W-:Y:S05]  /*9e90*/  @P0 BRA `(.L_x_658) ;  /* 0x000002a000000947 */ /* 0x000fea0003800000 */
[----:B------:R-:W1:Y:S01]  /*9ea0*/  LDS.128 R16, [R235+0xc000] ;  /* 0x00c00000eb107984 */ /* 0x000e620000000c00 */
[----:B------:R-:W-:Y:S02]  /*9eb0*/  SHF.R.U32.HI R0, RZ, 0x10, R7 ;  /* 0x00000010ff007819 */ /* 0x000fe40000011607 */
[----:B------:R-:W-:Y:S02]  /*9ec0*/  SHF.R.U64 R27, R10, 0x10, R11 ;  /* 0x000000100a1b7819 */ /* 0x000fe4000000120b */
[----:B------:R-:W-:Y:S02]  /*9ed0*/  SHF.R.U64 R26, R6, 0x10, R7 ;  /* 0x00000010061a7819 */ /* 0x000fe40000001207 */
[----:B------:R-:W-:Y:S01]  /*9ee0*/  SHF.R.U32.HI R3, RZ, 0x10, R11 ;  /* 0x00000010ff037819 */ /* 0x000fe2000001160b */
[--C-:B-1----:R-:W-:Y:S02]  /*9ef0*/  HADD2.F32 R10, -RZ, R16.reuse.H0_H0 ;  /* 0x20000010ff0a7230 */ /* 0x102fe40000004100 */
[----:B------:R-:W-:-:S02]  /*9f00*/  HADD2.F32 R7, -RZ, R16.H1_H1 ;  /* 0x30000010ff077230 */ /* 0x000fc40000004100 */
[--C-:B------:R-:W-:Y:S02]  /*9f10*/  HADD2.F32 R2, -RZ, R19.reuse.H1_H1 ;  /* 0x30000013ff027230 */ /* 0x100fe40000004100 */
[----:B------:R-:W-:Y:S02]  /*9f20*/  HADD2.F32 R16, -RZ, R0.H0_H0 ;  /* 0x20000000ff107230 */ /* 0x000fe40000004100 */
[----:B------:R-:W-:Y:S02]  /*9f30*/  HADD2.F32 R11, -RZ, R19.H0_H0 ;  /* 0x20000013ff0b7230 */ /* 0x000fe40000004100 */
[----:B------:R-:W-:Y:S01]  /*9f40*/  HADD2.F32 R19, -RZ, R3.H0_H0 ;  /* 0x20000003ff137230 */ /* 0x000fe20000004100 */
[-C--:B------:R-:W-:Y:S01]  /*9f50*/  FMUL.FTZ R15, R2, R16.reuse ;  /* 0x00000010020f7220 */ /* 0x080fe20000410000 */
[----:B------:R-:W-:Y:S01]  /*9f60*/  HADD2.F32 R0, -RZ, R31.H0_H0 ;  /* 0x2000001fff007230 */ /* 0x000fe20000004100 */
[----:B------:R-:W-:Y:S01]  /*9f70*/  FMUL.FTZ R16, R11, R16 ;  /* 0x000000100b107220 */ /* 0x000fe20000410000 */
[----:B------:R-:W-:-:S02]  /*9f80*/  HADD2.F32 R14, -RZ, R18.H0_H0 ;  /* 0x20000012ff0e7230 */ /* 0x000fc40000004100 */
[----:B------:R-:W-:Y:S01]  /*9f90*/  HADD2.F32 R4, -RZ, R18.H1_H1 ;  /* 0x30000012ff047230 */ /* 0x000fe20000004100 */
[-C--:B------:R-:W-:Y:S01]  /*9fa0*/  FFMA.FTZ R18, R11, R19.reuse, -R15 ;  /* 0x000000130b127223 */ /* 0x080fe2000001080f */
[----:B------:R-:W-:Y:S01]  /*9fb0*/  HADD2.F32 R3, -RZ, R68.H0_H0 ;  /* 0x20000044ff037230 */ /* 0x000fe20000004100 */
[-C--:B------:R-:W-:Y:S01]  /*9fc0*/  FMUL.FTZ R11, R10, R0.reuse ;  /* 0x000000000a0b7220 */ /* 0x080fe20000410000 */
[--C-:B------:R-:W-:Y:S01]  /*9fd0*/  HADD2.F32 R6, -RZ, R17.reuse.H0_H0 ;  /* 0x20000011ff067230 */ /* 0x100fe20000004100 */
[----:B------:R-:W-:Y:S01]  /*9fe0*/  FFMA.FTZ R16, R2, R19, R16 ;  /* 0x0000001302107223 */ /* 0x000fe20000010010 */
[----:B------:R-:W-:Y:S01]  /*9ff0*/  HADD2.F32 R5, -RZ, R17.H1_H1 ;  /* 0x30000011ff057230 */ /* 0x000fe20000004100 */
[C---:B------:R-:W-:Y:S01]  /*a000*/  FMUL.FTZ R17, R7.reuse, R0 ;  /* 0x0000000007117220 */ /* 0x040fe20000410000 */
[----:B------:R-:W-:Y:S01]  /*a010*/  HADD2.F32 R0, -RZ, R31.H1_H1 ;  /* 0x3000001fff007230 */ /* 0x000fe20000004100 */
[-C--:B------:R-:W-:Y:S01]  /*a020*/  FFMA.FTZ R15, R7, R3.reuse, R11 ;  /* 0x00000003070f7223 */ /* 0x080fe2000001000b */
[----:B------:R-:W-:Y:S01]  /*a030*/  HADD2.F32 R11, -RZ, R26.H0_H0 ;  /* 0x2000001aff0b7230 */ /* 0x000fe20000004100 */
[----:B------:R-:W-:Y:S01]  /*a040*/  FFMA.FTZ R17, R10, R3, -R17 ;  /* 0x000000030a117223 */ /* 0x000fe20000010811 */
[----:B------:R-:W-:Y:S01]  /*a050*/  HADD2.F32 R2, -RZ, R68.H1_H1 ;  /* 0x30000044ff027230 */ /* 0x000fe20000004100 */
[-C--:B------:R-:W-:Y:S01]  /*a060*/  FMUL.FTZ R3, R4, R0.reuse ;  /* 0x0000000004037220 */ /* 0x080fe20000410000 */
[----:B------:R-:W-:Y:S01]  /*a070*/  HADD2.F32 R19, -RZ, R27.H0_H0 ;  /* 0x2000001bff137230 */ /* 0x000fe20000004100 */
[----:B------:R-:W-:-:S02]  /*a080*/  FMUL.FTZ R0, R14, R0 ;  /* 0x000000000e007220 */ /* 0x000fc40000410000 */
[-C--:B------:R-:W-:Y:S02]  /*a090*/  FMUL.FTZ R7, R5, R11.reuse ;  /* 0x0000000b05077220 */ /* 0x080fe40000410000 */
[----:B------:R-:W-:Y:S02]  /*a0a0*/  FMUL.FTZ R11, R6, R11 ;  /* 0x0000000b060b7220 */ /* 0x000fe40000410000 */
[-C--:B------:R-:W-:Y:S02]  /*a0b0*/  FFMA.FTZ R10, R14, R2.reuse, -R3 ;  /* 0x000000020e0a7223 */ /* 0x080fe40000010803 */
[----:B------:R-:W-:Y:S01]  /*a0c0*/  FFMA.FTZ R2, R4, R2, R0 ;  /* 0x0000000204027223 */ /* 0x000fe20000010000 */
[----:B------:R-:W-:Y:S01]  /*a0d0*/  F2FP.PACK_AB R4, R15, R17 ;  /* 0x000000110f04723e */ /* 0x000fe200000000ff */
[-C--:B------:R-:W-:Y:S01]  /*a0e0*/  FFMA.FTZ R3, R6, R19.reuse, -R7 ;  /* 0x0000001306037223 */ /* 0x080fe20000010807 */
[----:B------:R-:W-:Y:S01]  /*a0f0*/  F2FP.PACK_AB R7, R16, R18 ;  /* 0x000000121007723e */ /* 0x000fe200000000ff */
[----:B------:R-:W-:Y:S01]  /*a100*/  FFMA.FTZ R0, R5, R19, R11 ;  /* 0x0000001305007223 */ /* 0x000fe2000001000b */
[----:B------:R-:W-:-:S04]  /*a110*/  F2FP.PACK_AB R6, R2, R10 ;  /* 0x0000000a0206723e */ /* 0x000fc800000000ff */
[----:B------:R-:W-:-:S05]  /*a120*/  F2FP.PACK_AB R5, R0, R3 ;  /* 0x000000030005723e */ /* 0x000fca00000000ff */
[----:B------:R1:W-:Y:S02]  /*a130*/  STS.128 [R235+0xc000], R4 ;  /* 0x00c00004eb007388 */ /* 0x0003e40000000c00 */
.L_x_658:
[----:B------:R-:W-:Y:S05]  /*a140*/  BSYNC B0 ;  /* 0x0000000000007941 */ /* 0x000fea0003800000 */
.L_x_657:
[----:B------:R-:W-:Y:S01]  /*a150*/  ISETP.GE.AND P0, PT, R146, c[0x0][0x27c], PT ;  /* 0x00009f0092007a0c */ /* 0x000fe20003f06270 */
[----:B------:R-:W-:-:S12]  /*a160*/  BSSY B0, `(.L_x_659) ;  /* 0x000002c000007945 */ /* 0x000fd80003800000 */
[----:B------:R-:W-:Y:S05]  /*a170*/  @P0 BRA `(.L_x_660) ;  /* 0x000002a000000947 */ /* 0x000fea0003800000 */
[----:B-1----:R-:W1:Y:S01]  /*a180*/  LDS.128 R4, [R236+0xc000] ;  /* 0x00c00000ec047984 */ /* 0x002e620000000c00 */
[----:B------:R-:W-:Y:S02]  /*a190*/  SHF.R.U32.HI R0, RZ, 0x10, R9 ;  /* 0x00000010ff007819 */ /* 0x000fe40000011609 */
[--C-:B------:R-:W-:Y:S02]  /*a1a0*/  SHF.R.U64 R16, R12, 0x10, R13.reuse ;  /* 0x000000100c107819 */ /* 0x100fe4000000120d */
[----:B------:R-:W-:Y:S01]  /*a1b0*/  SHF.R.U32.HI R3, RZ, 0x10, R13 ;  /* 0x00000010ff037819 */ /* 0x000fe2000001160d */
[----:B------:R-:W-:Y:S01]  /*a1c0*/  HADD2.F32 R12, -RZ, R0.H0_H0 ;  /* 0x20000000ff0c7230 */ /* 0x000fe20000004100 */
[----:B------:R-:W-:Y:S01]  /*a1d0*/  SHF.R.U64 R15, R8, 0x10, R9 ;  /* 0x00000010080f7819 */ /* 0x000fe20000001209 */
[----:B------:R-:W-:Y:S02]  /*a1e0*/  HADD2.F32 R0, -RZ, R69.H0_H0 ;  /* 0x20000045ff007230 */ /* 0x000fe40000004100 */
[----:B------:R-:W-:-:S02]  /*a1f0*/  HADD2.F32 R17, -RZ, R3.H0_H0 ;  /* 0x20000003ff117230 */ /* 0x000fc40000004100 */
[----:B------:R-:W-:Y:S02]  /*a200*/  HADD2.F32 R3, -RZ, R70.H0_H0 ;  /* 0x20000046ff037230 */ /* 0x000fe40000004100 */
[--C-:B-1----:R-:W-:Y:S02]  /*a210*/  HADD2.F32 R2, -RZ, R7.reuse.H1_H1 ;  /* 0x30000007ff027230 */ /* 0x102fe40000004100 */
[----:B------:R-:W-:Y:S02]  /*a220*/  HADD2.F32 R9, -RZ, R7.H0_H0 ;  /* 0x20000007ff097230 */ /* 0x000fe40000004100 */
[--C-:B------:R-:W-:Y:S01]  /*a230*/  HADD2.F32 R7, -RZ, R4.reuse.H1_H1 ;  /* 0x30000004ff077230 */ /* 0x100fe20000004100 */
[-C--:B------:R-:W-:Y:S01]  /*a240*/  FMUL.FTZ R11, R2, R12.reuse ;  /* 0x0000000c020b7220 */ /* 0x080fe20000410000 */
[----:B------:R-:W-:Y:S01]  /*a250*/  HADD2.F32 R8, -RZ, R4.H0_H0 ;  /* 0x20000004ff087230 */ /* 0x000fe20000004100 */
[----:B------:R-:W-:Y:S01]  /*a260*/  FMUL.FTZ R12, R9, R12 ;  /* 0x0000000c090c7220 */ /* 0x000fe20000410000 */
[--C-:B------:R-:W-:Y:S01]  /*a270*/  HADD2.F32 R10, -RZ, R6.reuse.H0_H0 ;  /* 0x20000006ff0a7230 */ /* 0x100fe20000004100 */
[-C--:B------:R-:W-:Y:S01]  /*a280*/  FMUL.FTZ R13, R7, R0.reuse ;  /* 0x00000000070d7220 */ /* 0x080fe20000410000 */
[----:B------:R-:W-:Y:S01]  /*a290*/  HADD2.F32 R4, -RZ, R6.H1_H1 ;  /* 0x30000006ff047230 */ /* 0x000fe20000004100 */
[----:B------:R-:W-:Y:S01]  /*a2a0*/  FFMA.FTZ R14, R9, R17, -R11 ;  /* 0x00000011090e7223 */ /* 0x000fe2000001080b */
[----:B------:R-:W-:Y:S01]  /*a2b0*/  HADD2.F32 R6, -RZ, R5.H0_H0 ;  /* 0x20000005ff067230 */ /* 0x000fe20000004100 */
[C---:B------:R-:W-:Y:S01]  /*a2c0*/  FMUL.FTZ R9, R8.reuse, R0 ;  /* 0x0000000008097220 */ /* 0x040fe20000410000 */
[----:B------:R-:W-:Y:S01]  /*a2d0*/  HADD2.F32 R0, -RZ, R69.H1_H1 ;  /* 0x30000045ff007230 */ /* 0x000fe20000004100 */
[----:B------:R-:W-:Y:S01]  /*a2e0*/  FFMA.FTZ R13, R8, R3, -R13 ;  /* 0x00000003080d7223 */ /* 0x000fe2000001080d */
[----:B------:R-:W-:Y:S01]  /*a2f0*/  HADD2.F32 R5, -RZ, R5.H1_H1 ;  /* 0x30000005ff057230 */ /* 0x000fe20000004100 */
[----:B------:R-:W-:Y:S01]  /*a300*/  FFMA.FTZ R11, R2, R17, R12 ;  /* 0x00000011020b7223 */ /* 0x000fe2000001000c */
[----:B------:R-:W-:Y:S01]  /*a310*/  HADD2.F32 R8, -RZ, R15.H0_H0 ;  /* 0x2000000fff087230 */ /* 0x000fe20000004100 */
[----:B------:R-:W-:Y:S01]  /*a320*/  FFMA.FTZ R9, R7, R3, R9 ;  /* 0x0000000307097223 */ /* 0x000fe20000010009 */
        /* <DEDUP_REMOVED lines=9> */
[----:B------:R-:W-:Y:S01]  /*a3c0*/  FFMA.FTZ R3, R6, R12, -R7 ;  /* 0x0000000c06037223 */ /* 0x000fe20000010807 */
[----:B------:R-:W-:Y:S01]  /*a3d0*/  F2FP.PACK_AB R7, R11, R14 ;  /* 0x0000000e0b07723e */ /* 0x000fe200000000ff */
[----:B------:R-:W-:Y:S01]  /*a3e0*/  FFMA.FTZ R0, R5, R12, R8 ;  /* 0x0000000c05007223 */ /* 0x000fe20000010008 */
[----:B------:R-:W-:-:S04]  /*a3f0*/  F2FP.PACK_AB R6, R2, R10 ;  /* 0x0000000a0206723e */ /* 0x000fc800000000ff */
[----:B------:R-:W-:-:S05]  /*a400*/  F2FP.PACK_AB R5, R0, R3 ;  /* 0x000000030005723e */ /* 0x000fca00000000ff */
[----:B------:R1:W-:Y:S02]  /*a410*/  STS.128 [R236+0xc000], R4 ;  /* 0x00c00004ec007388 */ /* 0x0003e40000000c00 */
.L_x_660:
[----:B------:R-:W-:Y:S05]  /*a420*/  BSYNC B0 ;  /* 0x0000000000007941 */ /* 0x000fea0003800000 */
.L_x_659:
[----:B------:R-:W-:Y:S01]  /*a430*/  ISETP.GE.AND P0, PT, R143, c[0x0][0x27c], PT ;  /* 0x00009f008f007a0c */ /* 0x000fe20003f06270 */
[----:B------:R-:W-:-:S12]  /*a440*/  BSSY B0, `(.L_x_661) ;  /* 0x000002c000007945 */ /* 0x000fd80003800000 */
[----:B------:R-:W-:Y:S05]  /*a450*/  @P0 BRA `(.L_x_662) ;  /* 0x000002a000000947 */ /* 0x000fea0003800000 */
[----:B-1----:R-:W1:Y:S01]  /*a460*/  LDS.128 R4, [R235+0x10000] ;  /* 0x01000000eb047984 */ /* 0x002e620000000c00 */
[----:B------:R-:W-:Y:S02]  /*a470*/  SHF.R.U32.HI R0, RZ, 0x10, R23 ;  /* 0x00000010ff007819 */ /* 0x000fe40000011617 */
[----:B------:R-:W-:Y:S02]  /*a480*/  SHF.R.U32.HI R2, RZ, 0x10, R21 ;  /* 0x00000010ff027819 */ /* 0x000fe40000011615 */
[----:B------:R-:W-:Y:S01]  /*a490*/  SHF.R.U64 R15, R22, 0x10, R23 ;  /* 0x00000010160f7819 */ /* 0x000fe20000001217 */
[----:B------:R-:W-:Y:S01]  /*a4a0*/  HADD2.F32 R12, -RZ, R0.H0_H0 ;  /* 0x20000000ff0c7230 */ /* 0x000fe20000004100 */
[----:B------:R-:W-:Y:S01]  /*a4b0*/  SHF.R.U64 R16, R20, 0x10, R21 ;  /* 0x0000001014107819 */ /* 0x000fe20000001215 */
[----:B------:R-:W-:Y:S02]  /*a4c0*/  HADD2.F32 R0, -RZ, R71.H0_H0 ;  /* 0x20000047ff007230 */ /* 0x000fe40000004100 */
[----:B------:R-:W-:-:S02]  /*a4d0*/  HADD2.F32 R17, -RZ, R2.H0_H0 ;  /* 0x20000002ff117230 */ /* 0x000fc40000004100 */
[----:B------:R-:W-:Y:S02]  /*a4e0*/  HADD2.F32 R2, -RZ, R72.H0_H0 ;  /* 0x20000048ff027230 */ /* 0x000fe40000004100 */
[--C-:B-1----:R-:W-:Y:S02]  /*a4f0*/  HADD2.F32 R10, -RZ, R7.reuse.H0_H0 ;  /* 0x20000007ff0a7230 */ /* 0x102fe40000004100 */
[----:B------:R-:W-:Y:S02]  /*a500*/  HADD2.F32 R7, -RZ, R7.H1_H1 ;  /* 0x30000007ff077230 */ /* 0x000fe40000004100 */
[--C-:B------:R-:W-:Y:S02]  /*a510*/  HADD2.F32 R9, -RZ, R4.reuse.H0_H0 ;  /* 0x20000004ff097230 */ /* 0x100fe40000004100 */
[----:B------:R-:W-:Y:S02]  /*a520*/  HADD2.F32 R8, -RZ, R4.H1_H1 ;  /* 0x30000004ff087230 */ /* 0x000fe40000004100 */
[----:B------:R-:W-:-:S02]  /*a530*/  HADD2.F32 R4, -RZ, R5.H0_H0 ;  /* 0x20000005ff047230 */ /* 0x000fc40000004100 */
[----:B------:R-:W-:Y:S01]  /*a540*/  HADD2.F32 R3, -RZ, R5.H1_H1 ;  /* 0x30000005ff037230 */ /* 0x000fe20000004100 */
[----:B------:R-:W-:Y:S01]  /*a550*/  FMUL.FTZ R5, R7, R12 ;  /* 0x0000000c07057220 */ /* 0x000fe20000410000 */
[--C-:B------:R-:W-:Y:S01]  /*a560*/  HADD2.F32 R11, -RZ, R6.reuse.H0_H0 ;  /* 0x20000006ff0b7230 */ /* 0x100fe20000004100 */
[-C--:B------:R-:W-:Y:S01]  /*a570*/  FMUL.FTZ R13, R8, R0.reuse ;  /* 0x00000000080d7220 */ /* 0x080fe20000410000 */
[----:B------:R-:W-:Y:S01]  /*a580*/  HADD2.F32 R6, -RZ, R6.H1_H1 ;  /* 0x30000006ff067230 */ /* 0x000fe20000004100 */
[----:B------:R-:W-:Y:S02]  /*a590*/  FFMA.FTZ R14, R10, R17, -R5 ;  /* 0x000000110a0e7223 */ /* 0x000fe40000010805 */
[C---:B------:R-:W-:Y:S01]  /*a5a0*/  FMUL.FTZ R5, R9.reuse, R0 ;  /* 0x0000000009057220 */ /* 0x040fe20000410000 */
[----:B------:R-:W-:Y:S01]  /*a5b0*/  HADD2.F32 R0, -RZ, R71.H1_H1 ;  /* 0x30000047ff007230 */ /* 0x000fe20000004100 */
[-C--:B------:R-:W-:Y:S02]  /*a5c0*/  FFMA.FTZ R13, R9, R2.reuse, -R13 ;  /* 0x00000002090d7223 */ /* 0x080fe4000001080d */
[----:B------:R-:W-:Y:S01]  /*a5d0*/  FFMA.FTZ R9, R8, R2, R5 ;  /* 0x0000000208097223 */ /* 0x000fe20000010005 */
[----:B------:R-:W-:Y:S01]  /*a5e0*/  HADD2.F32 R8, -RZ, R15.H0_H0 ;  /* 0x2000000fff087230 */ /* 0x000fe20000004100 */
[----:B------:R-:W-:Y:S01]  /*a5f0*/  FMUL.FTZ R12, R10, R12 ;  /* 0x0000000c0a0c7220 */ /* 0x000fe20000410000 */
[----:B------:R-:W-:Y:S01]  /*a600*/  HADD2.F32 R2, -RZ, R72.H1_H1 ;  /* 0x30000048ff027230 */ /* 0x000fe20000004100 */
[----:B------:R-:W-:-:S02]  /*a610*/  FMUL.FTZ R5, R6, R0 ;  /* 0x0000000006057220 */ /* 0x000fc40000410000 */
[----:B------:R-:W-:Y:S01]  /*a620*/  FFMA.FTZ R10, R7, R17, R12 ;  /* 0x00000011070a7223 */ /* 0x000fe2000001000c */
[----:B------:R-:W-:Y:S01]  /*a630*/  HADD2.F32 R12, -RZ, R16.H0_H0 ;  /* 0x20000010ff0c7230 */ /* 0x000fe20000004100 */
[----:B------:R-:W-:Y:S02]  /*a640*/  FMUL.FTZ R0, R11, R0 ;  /* 0x000000000b007220 */ /* 0x000fe40000410000 */
[-C--:B------:R-:W-:Y:S02]  /*a650*/  FMUL.FTZ R7, R3, R8.reuse ;  /* 0x0000000803077220 */ /* 0x080fe40000410000 */
[----:B------:R-:W-:Y:S02]  /*a660*/  FMUL.FTZ R8, R4, R8 ;  /* 0x0000000804087220 */ /* 0x000fe40000410000 */
[-C--:B------:R-:W-:Y:S02]  /*a670*/  FFMA.FTZ R5, R11, R2.reuse, -R5 ;  /* 0x000000020b057223 */ /* 0x080fe40000010805 */
[----:B------:R-:W-:-:S02]  /*a680*/  FFMA.FTZ R2, R6, R2, R0 ;  /* 0x0000000206027223 */ /* 0x000fc40000010000 */
[----:B------:R-:W-:Y:S01]  /*a690*/  FFMA.FTZ R0, R4, R12, -R7 ;  /* 0x0000000c04007223 */ /* 0x000fe20000010807 */
[----:B------:R-:W-:Y:S01]  /*a6a0*/  F2FP.PACK_AB R7, R10, R14 ;  /* 0x0000000e0a07723e */ /* 0x000fe200000000ff */
[----:B------:R-:W-:Y:S01]  /*a6b0*/  FFMA.FTZ R3, R3, R12, R8 ;  /* 0x0000000c03037223 */ /* 0x000fe20000010008 */
[----:B------:R-:W-:Y:S02]  /*a6c0*/  F2FP.PACK_AB R6, R2, R5 ;  /* 0x000000050206723e */ /* 0x000fe400000000ff */
[----:B------:R-:W-:Y:S02]  /*a6d0*/  F2FP.PACK_AB R4, R9, R13 ;  /* 0x0000000d0904723e */ /* 0x000fe400000000ff */
[----:B------:R-:W-:-:S05]  /*a6e0*/  F2FP.PACK_AB R5, R3, R0 ;  /* 0x000000000305723e */ /* 0x000fca00000000ff */
[----:B------:R1:W-:Y:S02]  /*a6f0*/  STS.128 [R235+0x10000], R4 ;  /* 0x01000004eb007388 */ /* 0x0003e40000000c00 */
.L_x_662:
[----:B------:R-:W-:Y:S05]  /*a700*/  BSYNC B0 ;  /* 0x0000000000007941 */ /* 0x000fea0003800000 */
.L_x_661:
        /* <DEDUP_REMOVED lines=45> */
.L_x_664:
[----:B------:R-:W-:Y:S05]  /*a9e0*/  BSYNC B0 ;  /* 0x0000000000007941 */ /* 0x000fea0003800000 */
.L_x_663:
        /* <DEDUP_REMOVED lines=12> */
[----:B------:R-:W-:Y:S02]  /*aab0*/  HADD2.F32 R15, -RZ, R15.H0_H0 ;  /* 0x2000000fff0f7230 */ /* 0x000fe40000004100 */
[--C-:B-1----:R-:W-:Y:S02]  /*aac0*/  HADD2.F32 R10, -RZ, R7.reuse.H0_H0 ;  /* 0x20000007ff0a7230 */ /* 0x102fe40000004100 */
[----:B------:R-:W-:Y:S02]  /*aad0*/  HADD2.F32 R7, -RZ, R7.H1_H1 ;  /* 0x30000007ff077230 */ /* 0x000fe40000004100 */
[--C-:B------:R-:W-:Y:S02]  /*aae0*/  HADD2.F32 R9, -RZ, R4.reuse.H0_H0 ;  /* 0x20000004ff097230 */ /* 0x100fe40000004100 */
[----:B------:R-:W-:-:S02]  /*aaf0*/  HADD2.F32 R8, -RZ, R4.H1_H1 ;  /* 0x30000004ff087230 */ /* 0x000fc40000004100 */
[--C-:B------:R-:W-:Y:S02]  /*ab00*/  HADD2.F32 R4, -RZ, R5.reuse.H0_H0 ;  /* 0x20000005ff047230 */ /* 0x100fe40000004100 */
        /* <DEDUP_REMOVED lines=8> */
[----:B------:R-:W-:-:S02]  /*ab90*/  FFMA.FTZ R13, R9, R2, -R13 ;  /* 0x00000002090d7223 */ /* 0x000fc4000001080d */
[----:B------:R-:W-:Y:S01]  /*aba0*/  FFMA.FTZ R9, R8, R2, R5 ;  /* 0x0000000208097223 */ /* 0x000fe20000010005 */
[----:B------:R-:W-:Y:S01]  /*abb0*/  HADD2.F32 R8, -RZ, R14.H0_H0 ;  /* 0x2000000eff087230 */ /* 0x000fe20000004100 */
[----:B------:R-:W-:Y:S01]  /*abc0*/  FMUL.FTZ R12, R10, R12 ;  /* 0x0000000c0a0c7220 */ /* 0x000fe20000410000 */
[----:B------:R-:W-:Y:S01]  /*abd0*/  HADD2.F32 R2, -RZ, R76.H1_H1 ;  /* 0x3000004cff027230 */ /* 0x000fe20000004100 */
[-C--:B------:R-:W-:Y:S02]  /*abe0*/  FMUL.FTZ R5, R6, R0.reuse ;  /* 0x0000000006057220 */ /* 0x080fe40000410000 */
[----:B------:R-:W-:Y:S02]  /*abf0*/  FFMA.FTZ R10, R7, R17, R12 ;  /* 0x00000011070a7223 */ /* 0x000fe4000001000c */
[----:B------:R-:W-:Y:S02]  /*ac00*/  FMUL.FTZ R0, R11, R0 ;  /* 0x000000000b007220 */ /* 0x000fe40000410000 */
[----:B------:R-:W-:-:S02]  /*ac10*/  FMUL.FTZ R7, R3, R8 ;  /* 0x0000000803077220 */ /* 0x000fc40000410000 */
[----:B------:R-:W-:Y:S02]  /*ac20*/  FMUL.FTZ R8, R4, R8 ;  /* 0x0000000804087220 */ /* 0x000fe40000410000 */
[-C--:B------:R-:W-:Y:S02]  /*ac30*/  FFMA.FTZ R5, R11, R2.reuse, -R5 ;  /* 0x000000020b057223 */ /* 0x080fe40000010805 */
[----:B------:R-:W-:Y:S02]  /*ac40*/  FFMA.FTZ R2, R6, R2, R0 ;  /* 0x0000000206027223 */ /* 0x000fe40000010000 */
[-C--:B------:R-:W-:Y:S01]  /*ac50*/  FFMA.FTZ R0, R4, R15.reuse, -R7 ;  /* 0x0000000f04007223 */ /* 0x080fe20000010807 */
[----:B------:R-:W-:Y:S01]  /*ac60*/  F2FP.PACK_AB R7, R10, R16 ;  /* 0x000000100a07723e */ /* 0x000fe200000000ff */
[----:B------:R-:W-:Y:S01]  /*ac70*/  FFMA.FTZ R3, R3, R15, R8 ;  /* 0x0000000f03037223 */ /* 0x000fe20000010008 */
[----:B------:R-:W-:Y:S02]  /*ac80*/  F2FP.PACK_AB R6, R2, R5 ;  /* 0x000000050206723e */ /* 0x000fe400000000ff */
[----:B------:R-:W-:-:S02]  /*ac90*/  F2FP.PACK_AB R4, R9, R13 ;  /* 0x0000000d0904723e */ /* 0x000fc400000000ff */
[----:B------:R-:W-:-:S05]  /*aca0*/  F2FP.PACK_AB R5, R3, R0 ;  /* 0x000000000305723e */ /* 0x000fca00000000ff */
[----:B------:R1:W-:Y:S02]  /*acb0*/  STS.128 [R235+0x14000], R4 ;  /* 0x01400004eb007388 */ /* 0x0003e40000000c00 */
.L_x_666:
[----:B------:R-:W-:Y:S05]  /*acc0*/  BSYNC B0 ;  /* 0x0000000000007941 */ /* 0x000fea0003800000 */
.L_x_665:
[----:B------:R-:W-:-:S13]  /*acd0*/  ISETP.GE.AND P0, PT, R144, c[0x0][0x27c], PT ;  /* 0x00009f0090007a0c */ /* 0x000fda0003f06270 */
        /* <DEDUP_REMOVED lines=43> */
.L_x_656:
[----:B------:R-:W-:Y:S05]  /*af90*/  BSYNC B1 ;  /* 0x0000000000017941 */ /* 0x000fea0003800000 */
.L_x_655:
[----:B------:R-:W-:-:S13]  /*afa0*/  ISETP.GE.AND P0, PT, R114, R30, PT ;  /* 0x0000001e7200720c */ /* 0x000fda0003f06270 */
[----:B------:R-:W-:Y:S05]  /*afb0*/  @P0 BRA `(.L_x_667) ;  /* 0x0000473000000947 */ /* 0x000fea0003800000 */
        /* <DEDUP_REMOVED lines=45> */
.L_x_669:
[----:B------:R-:W-:Y:S05]  /*b290*/  BSYNC B0 ;  /* 0x0000000000007941 */ /* 0x000fea0003800000 */
.L_x_668:
        /* <DEDUP_REMOVED lines=45> */
.L_x_671:
[----:B------:R-:W-:Y:S05]  /*b570*/  BSYNC B0 ;  /* 0x0000000000007941 */ /* 0x000fea0003800000 */
.L_x_670:
        /* <DEDUP_REMOVED lines=45> */
.L_x_673:
[----:B------:R-:W-:Y:S05]  /*b850*/  BSYNC B0 ;  /* 0x0000000000007941 */ /* 0x000fea0003800000 */
.L_x_672:
        /* <DEDUP_REMOVED lines=45> */
.L_x_675:
[----:B------:R-:W-:Y:S05]  /*bb30*/  BSYNC B0 ;  /* 0x0000000000007941 */ /* 0x000fea0003800000 */
.L_x_674:
        /* <DEDUP_REMOVED lines=45> */
.L_x_677:
[----:B------:R-:W-:Y:S05]  /*be10*/  BSYNC B0 ;  /* 0x0000000000007941 */ /* 0x000fea0003800000 */
.L_x_676:
        /* <DEDUP_REMOVED lines=43> */
[----:B------:R1:W-:Y:S01]  /*c0d0*/  STS.128 [R236+0x16000], R4 ;  /* 0x01600004ec007388 */ /* 0x0003e20000000c00 */
[----:B------:R-:W-:Y:S05]  /*c0e0*/  BRA `(.L_x_667) ;  /* 0x0000360000007947 */ /* 0x000fea0003800000 */
.L_x_650:
[----:B------:R-:W-:Y:S01]  /*c0f0*/  ISETP.NE.AND P0, PT, R115, 0x1, PT ;  /* 0x000000017300780c */ /* 0x000fe20003f05270 */
[----:B------:R-:W-:Y:S01]  /*c100*/  IMAD.MOV.U32 R5, RZ, RZ, R7 ;  /* 0x000000ffff057224 */ /* 0x000fe200078e0007 */
[----:B------:R-:W-:Y:S01]  /*c110*/  SHF.R.S32.HI R87, RZ, 0x1f, R131 ;  /* 0x0000001fff577819 */ /* 0x000fe20000011483 */
[----:B------:R-:W-:Y:S01]  /*c120*/  IMAD.MOV.U32 R7, RZ, RZ, R6 ;  /* 0x000000ffff077224 */ /* 0x000fe200078e0006 */
[----:B------:R-:W-:Y:S01]  /*c130*/  SHF.R.S32.HI R92, RZ, 0x1f, R130 ;  /* 0x0000001fff5c7819 */ /* 0x000fe20000011482 */
[----:B------:R-:W-:Y:S01]  /*c140*/  IMAD.MOV.U32 R6, RZ, RZ, R2 ;  /* 0x000000ffff067224 */ /* 0x000fe200078e0002 */
[----:B------:R-:W-:Y:S01]  /*c150*/  LEA.HI R88, R87, R131, RZ, 0x3 ;  /* 0x0000008357587211 */ /* 0x000fe200078f18ff */
[----:B------:R-:W-:Y:S01]  /*c160*/  BSSY B0, `(.L_x_678) ;  /* 0x0000048000007945 */ /* 0x000fe20003800000 */
[----:B------:R-:W-:Y:S01]  /*c170*/  LEA.HI R93, R92, R130, RZ, 0x3 ;  /* 0x000000825c5d7211 */ /* 0x000fe200078f18ff */
[----:B------:R-:W-:Y:S01]  /*c180*/  CS2R R82, SRZ ;  /* 0x0000000000527805 */ /* 0x000fe2000001ff00 */
[----:B------:R-:W-:Y:S01]  /*c190*/  SHF.R.S32.HI R29, RZ, 0x1f, R128 ;  /* 0x0000001fff1d7819 */ /* 0x000fe20000011480 */
[----:B------:R-:W-:Y:S01]  /*c1a0*/  CS2R R42, SRZ ;  /* 0x00000000002a7805 */ /* 0x000fe2000001ff00 */
[----:B------:R-:W-:Y:S01]  /*c1b0*/  CS2R R40, SRZ ;  /* 0x0000000000287805 */ /* 0x000fe2000001ff00 */
        /* <DEDUP_REMOVED lines=11> */
[----:B------:R-:W-:-:S02]  /*c270*/  SHF.R.S32.HI R74, RZ, 0x3, R88 ;  /* 0x00000003ff4a7819 */ /* 0x000fc40000011458 */
[----:B------:R-:W-:Y:S01]  /*c280*/  SHF.R.S32.HI R85, RZ, 0x3, R93 ;  /* 0x00000003ff557819 */ /* 0x000fe2000001145d */
[C---:B------:R-:W-:Y:S01]  /*c290*/  IMAD R8, R3.reuse, c[0x0][0x280], RZ ;  /* 0x0000a00003087a24 */ /* 0x040fe200078e02ff */
[----:B------:R-:W-:Y:S01]  /*c2a0*/  LEA R31, P0, R4, c[0x0][0x270], 0x1 ;  /* 0x00009c00041f7a11 */ /* 0x000fe200078008ff */
[----:B------:R-:W-:Y:S02]  /*c2b0*/  IMAD R9, R3, c[0x0][0x290], RZ ;  /* 0x0000a40003097a24 */ /* 0x000fe400078e02ff */
[C---:B------:R-:W-:Y:S02]  /*c2c0*/  IMAD R8, R0.reuse, c[0x0][0x284], R8 ;  /* 0x0000a10000087a24 */ /* 0x040fe400078e0208 */
[----:B------:R-:W-:Y:S01]  /*c2d0*/  IMAD.WIDE.U32 R2, R0, c[0x0][0x290], R6 ;  /* 0x0000a40000027a25 */ /* 0x000fe200078e0006 */
[----:B------:R1:W2:Y:S01]  /*c2e0*/  SHFL.IDX PT, R20, R31, RZ, 0x1c1f ;  /* 0x001c1fff1f147589 */ /* 0x0002a200000e0000 */
        /* <DEDUP_REMOVED lines=8> */
[----:B------:R-:W-:Y:S02]  /*c370*/  CS2R R4, SRZ ;  /* 0x0000000000047805 */ /* 0x000fe4000001ff00 */
[----:B------:R1:W3:Y:S01]  /*c380*/  SHFL.IDX PT, R21, R28, RZ, 0x1c1f ;  /* 0x001c1fff1c157589 */ /* 0x0002e200000e0000 */
[----:B------:R-:W-:-:S03]  /*c390*/  LEA.HI.X R27, R2, c[0x0][0x28c], R0, 0x1, P1 ;  /* 0x0000a300021b7a11 */ /* 0x000fc600008f0c00 */
[----:B------:R1:W4:Y:S04]  /*c3a0*/  SHFL.IDX PT, R2, R32, RZ, 0x1c1f ;  /* 0x001c1fff20027589 */ /* 0x00032800000e0000 */
[----:B------:R1:W1:Y:S02]  /*c3b0*/  SHFL.IDX PT, R3, R27, RZ, 0x1c1f ;  /* 0x001c1fff1b037589 */ /* 0x00026400000e0000 */
[----:B------:R-:W-:Y:S05]  /*c3c0*/  @P0 BRA `(.L_x_679) ;  /* 0x0000021000000947 */ /* 0x000fea0003800000 */
[----:B------:R-:W-:Y:S01]  /*c3d0*/  ISETP.GE.AND P1, PT, R128, c[0x0][0x27c], PT ;  /* 0x00009f0080007a0c */ /* 0x000fe20003f26270 */
[----:B------:R-:W-:Y:S01]  /*c3e0*/  CS2R R18, SRZ ;  /* 0x0000000000127805 */ /* 0x000fe2000001ff00 */
[----:B------:R-:W-:Y:S01]  /*c3f0*/  CS2R R16, SRZ ;  /* 0x0000000000107805 */ /* 0x000fe2000001ff00 */
[----:B------:R-:W-:Y:S01]  /*c400*/  CS2R R10, SRZ ;  /* 0x00000000000a7805 */ /* 0x000fe2000001ff00 */
[----:B------:R-:W-:-:S09]  /*c410*/  CS2R R8, SRZ ;  /* 0x0000000000087805 */ /* 0x000fd2000001ff00 */
[C---:B------:R-:W-:Y:S01]  /*c420*/  @!P1 IMAD.SHL.U32 R4, R128.reuse, 0x2, RZ ;  /* 0x0000000280049824 */ /* 0x040fe200078e00ff */
[----:B------:R-:W-:-:S04]  /*c430*/  @!P1 SHF.L.U64.HI R0, R128, 0x1, R29 ;  /* 0x0000000180009819 */ /* 0x000fc8000001021d */
[----:B--2---:R-:W-:-:S04]  /*c440*/  @!P1 IADD3 R24, P0, R20, R4, RZ ;  /* 0x0000000414189210 */ /* 0x004fc80007f1e0ff */
[----:B---3--:R-:W-:Y:S02]  /*c450*/  @!P1 IADD3.X R25, R21, R0, RZ, P0, !PT ;  /* 0x0000000015199210 */ /* 0x008fe400007fe4ff */
[----:B----4-:R-:W-:-:S05]  /*c460*/  @!P1 IADD3 R22, P0, R2, R4, RZ ;  /* 0x0000000402169210 */ /* 0x010fca0007f1e0ff */
[----:B-1----:R-:W-:Y:S01]  /*c470*/  @!P1 IMAD.X R23, R3, 0x1, R0, P0 ;  /* 0x0000000103179824 */ /* 0x002fe200000e0600 */
[----:B------:R-:W-:-:S13]  /*c480*/  ISETP.GE.AND P0, PT, R131, c[0x0][0x27c], PT ;  /* 0x00009f0083007a0c */ /* 0x000fda0003f06270 */
[----:B------:R-:W-:-:S05]  /*c490*/  @!P0 SHF.L.U32 R0, R74, 0x3, RZ ;  /* 0x000000034a008819 */ /* 0x000fca00000006ff */
[----:B------:R-:W-:-:S04]  /*c4a0*/  @!P0 IMAD.WIDE R6, R0, 0x2, R20 ;  /* 0x0000000200068825 */ /* 0x000fc800078e0214 */
[----:B------:R-:W-:Y:S01]  /*c4b0*/  @!P0 IMAD.WIDE R4, R0, 0x2, R2 ;  /* 0x0000000200048825 */ /* 0x000fe200078e0202 */
[----:B------:R1:W5:Y:S04]  /*c4c0*/  @!P0 LD.E.128 R16, [R6.64] ;  /* 0x0000000606108980 */ /* 0x000368000c101d00 */
[----:B------:R2:W5:Y:S01]  /*c4d0*/  @!P0 LD.E.128 R8, [R4.64] ;  /* 0x0000000604088980 */ /* 0x000562000c101d00 */
[----:B------:R-:W-:Y:S01]  /*c4e0*/  ISETP.GE.AND P0, PT, R130, c[0x0][0x27c], PT ;  /* 0x00009f0082007a0c */ /* 0x000fe20003f06270 */
[----:B------:R-:W-:Y:S01]  /*c4f0*/  CS2R R42, SRZ ;  /* 0x00000000002a7805 */ /* 0x000fe2000001ff00 */
[----:B------:R-:W-:Y:S01]  /*c500*/  CS2R R40, SRZ ;  /* 0x0000000000287805 */ /* 0x000fe2000001ff00 */
[----:B------:R-:W-:-:S10]  /*c510*/  CS2R R38, SRZ ;  /* 0x0000000000267805 */ /* 0x000fd4000001ff00 */
[----:B------:R-:W-:Y:S01]  /*c520*/  @!P0 IMAD.SHL.U32 R0, R85, 0x8, RZ ;  /* 0x0000000855008824 */ /* 0x000fe200078e00ff */
[----:B------:R-:W-:Y:S01]  /*c530*/  CS2R R36, SRZ ;  /* 0x0000000000247805 */ /* 0x000fe2000001ff00 */
[----:B------:R-:W-:Y:S01]  /*c540*/  CS2R R14, SRZ ;  /* 0x00000000000e7805 */ /* 0x000fe2000001ff00 */
[----:B------:R-:W-:Y:S01]  /*c550*/  CS2R R12, SRZ ;  /* 0x00000000000c7805 */ /* 0x000fe2000001ff00 */
[----:B------:R-:W-:Y:S01]  /*c560*/  @!P0 IMAD.WIDE R2, R0, 0x2, R2 ;  /* 0x0000000200028825 */ /* 0x000fe200078e0202 */
[----:B-1----:R-:W-:-:S04]  /*c570*/  CS2R R6, SRZ ;  /* 0x0000000000067805 */ /* 0x002fc8000001ff00 */
[----:B------:R1:W5:Y:S01]  /*c580*/  @!P0 LD.E.128 R36, [R2.64] ;  /* 0x0000000602248980 */ /* 0x000362000c101d00 */
[----:B--2---:R-:W-:-:S03]  /*c590*/  @!P0 IMAD.WIDE R4, R0, 0x2, R20 ;  /* 0x0000000200048825 */ /* 0x004fc600078e0214 */
[----:B------:R1:W5:Y:S04]  /*c5a0*/  @!P1 LD.E.128 R12, [R24.64] ;  /* 0x00000006180c9980 */ /* 0x000368000c101d00 */
[----:B------:R2:W5:Y:S02]  /*c5b0*/  @!P0 LD.E.128 R40, [R4.64] ;  /* 0x0000000604288980 */ /* 0x000564000c101d00 */
[----:B--2---:R-:W-:-:S06]  /*c5c0*/  CS2R R4, SRZ ;  /* 0x0000000000047805 */ /* 0x004fcc000001ff00 */
[----:B------:R1:W5:Y:S02]  /*c5d0*/  @!P1 LD.E.128 R4, [R22.64] ;  /* 0x0000000616049980 */ /* 0x000364000c101d00 */
.L_x_679:
[----:B------:R-:W-:Y:S05]  /*c5e0*/  BSYNC B0 ;  /* 0x0000000000007941 */ /* 0x000fea0003800000 */
.L_x_678:
[----:B------:R-:W-:Y:S01]  /*c5f0*/  IADD3 R0, R26, 0x40, RZ ;  /* 0x000000401a007810 */ /* 0x000fe20007ffe0ff */
[----:B--2--5:R-:W-:Y:S01]  /*c600*/  IMAD.MOV.U32 R20, RZ, RZ, R42 ;  /* 0x000000ffff147224 */ /* 0x024fe200078e002a */
[----:B-1----:R-:W-:Y:S01]  /*c610*/  MOV R24, R6 ;  /* 0x0000000600187202 */ /* 0x002fe20000000f00 */
[----:B------:R-:W-:Y:S01]  /*c620*/  IMAD.MOV.U32 R3, RZ, RZ, R43 ;  /* 0x000000ffff037224 */ /* 0x000fe200078e002b */
[----:B------:R-:W-:Y:S01]  /*c630*/  ISETP.GE.AND P0, PT, R0, R30, PT ;  /* 0x0000001e0000720c */ /* 0x000fe20003f06270 */
[----:B----4-:R-:W-:Y:S01]  /*c640*/  IMAD.MOV.U32 R2, RZ, RZ, R40 ;  /* 0x000000ffff027224 */ /* 0x010fe200078e0028 */
        /* <DEDUP_REMOVED lines=8> */
[----:B---3--:R1:W2:Y:S01]  /*c6d0*/  SHFL.IDX PT, R21, R28, 0x1, 0x1c1f ;  /* 0x003c1f001c157f89 */ /* 0x0082a200000e0000 */
[----:B------:R-:W-:Y:S01]  /*c6e0*/  IMAD.MOV.U32 R0, RZ, RZ, R17 ;  /* 0x000000ffff007224 */ /* 0x000fe200078e0011 */
[----:B------:R-:W-:Y:S01]  /*c6f0*/  PRMT R91, R3, 0x5410, R20 ;  /* 0x00005410035b7816 */ /* 0x000fe20000000014 */
        /* <DEDUP_REMOVED lines=21> */
[----:B------:R-:W-:Y:S01]  /*c850*/  BSSY B0, `(.L_x_680) ;  /* 0x0000039000007945 */ /* 0x000fe20003800000 */
[----:B------:R-:W-:Y:S01]  /*c860*/  IMAD.MOV.U32 R3, RZ, RZ, R11 ;  /* 0x000000ffff037224 */ /* 0x000fe200078e000b */
[----:B------:R-:W-:Y:S01]  /*c870*/  PRMT R86, R0, 0x5410, R2 ;  /* 0x0000541000567816 */ /* 0x000fe20000000002 */
[----:B------:R-:W-:Y:S01]  /*c880*/  IMAD.MOV.U32 R0, RZ, RZ, R5 ;  /* 0x000000ffff007224 */ /* 0x000fe200078e0005 */
[----:B------:R-:W-:Y:S01]  /*c890*/  PRMT R89, R89, 0x5410, R20 ;  /* 0x0000541059597816 */ /* 0x000fe20000000014 */
[----:B------:R1:W3:Y:S01]  /*c8a0*/  SHFL.IDX PT, R2, R32, 0x1, 0x1c1f ;  /* 0x003c1f0020027f89 */ /* 0x0002e200000e0000 */
[----:B------:R-:W-:Y:S01]  /*c8b0*/  PRMT R90, R3, 0x7610, R90 ;  /* 0x00007610035a7816 */ /* 0x000fe2000000005a */
[----:B------:R-:W-:Y:S01]  /*c8c0*/  CS2R R80, SRZ ;  /* 0x0000000000507805 */ /* 0x000fe2000001ff00 */
[----:B------:R-:W-:Y:S01]  /*c8d0*/  PRMT R56, R24, 0x7610, R56 ;  /* 0x0000761018387816 */ /* 0x000fe20000000038 */
[----:B------:R1:W4:Y:S01]  /*c8e0*/  SHFL.IDX PT, R20, R31, 0x1, 0x1c1f ;  /* 0x003c1f001f147f89 */ /* 0x00032200000e0000 */
[----:B------:R-:W-:Y:S01]  /*c8f0*/  PRMT R58, R23, 0x7610, R58 ;  /* 0x00007610173a7816 */ /* 0x000fe2000000003a */
[----:B------:R-:W-:Y:S01]  /*c900*/  CS2R R66, SRZ ;  /* 0x0000000000427805 */ /* 0x000fe2000001ff00 */
[----:B------:R-:W-:Y:S01]  /*c910*/  PRMT R45, R0, 0x5410, R22 ;  /* 0x00005410002d7816 */ /* 0x000fe20000000016 */
[----:B------:R1:W1:Y:S01]  /*c920*/  SHFL.IDX PT, R3, R27, 0x1, 0x1c1f ;  /* 0x003c1f001b037f89 */ /* 0x00026200000e0000 */
        /* <DEDUP_REMOVED lines=9> */
[----:B------:R-:W-:Y:S05]  /*c9c0*/  @P0 BRA `(.L_x_681) ;  /* 0x0000021000000947 */ /* 0x000fea0003800000 */
[----:B--2---:R-:W-:Y:S01]  /*c9d0*/  ISETP.GE.AND P1, PT, R128, c[0x0][0x27c], PT ;  /* 0x00009f0080007a0c */ /* 0x004fe20003f26270 */
[----:B------:R-:W-:Y:S01]  /*c9e0*/  CS2R R66, SRZ ;  /* 0x0000000000427805 */ /* 0x000fe2000001ff00 */
[----:B------:R-:W-:Y:S01]  /*c9f0*/  CS2R R64, SRZ ;  /* 0x0000000000407805 */ /* 0x000fe2000001ff00 */
[----:B------:R-:W-:Y:S01]  /*ca00*/  CS2R R70, SRZ ;  /* 0x0000000000467805 */ /* 0x000fe2000001ff00 */
[----:B------:R-:W-:-:S09]  /*ca10*/  CS2R R68, SRZ ;  /* 0x0000000000447805 */ /* 0x000fd2000001ff00 */
[C---:B------:R-:W-:Y:S01]  /*ca20*/  @!P1 IMAD.SHL.U32 R0, R128.reuse, 0x2, RZ ;  /* 0x0000000280009824 */ /* 0x040fe200078e00ff */
[----:B------:R-:W-:-:S04]  /*ca30*/  @!P1 SHF.L.U64.HI R23, R128, 0x1, R29 ;  /* 0x0000000180179819 */ /* 0x000fc8000001021d */
[----:B----4-:R-:W-:-:S04]  /*ca40*/  @!P1 IADD3 R24, P0, R20, R0, RZ ;  /* 0x0000000014189210 */ /* 0x010fc80007f1e0ff */
[----:B------:R-:W-:Y:S02]  /*ca50*/  @!P1 IADD3.X R25, R21, R23, RZ, P0, !PT ;  /* 0x0000001715199210 */ /* 0x000fe400007fe4ff */
[----:B---3--:R-:W-:-:S05]  /*ca60*/  @!P1 IADD3 R22, P0, R2, R0, RZ ;  /* 0x0000000002169210 */ /* 0x008fca0007f1e0ff */
        /* <DEDUP_REMOVED lines=10> */
[----:B------:R-:W-:Y:S01]  /*cb10*/  CS2R R78, SRZ ;  /* 0x00000000004e7805 */ /* 0x000fe2000001ff00 */
[----:B------:R-:W-:Y:S01]  /*cb20*/  CS2R R76, SRZ ;  /* 0x00000000004c7805 */ /* 0x000fe2000001ff00 */
[----:B------:R-:W-:Y:S01]  /*cb30*/  CS2R R50, SRZ ;  /* 0x0000000000327805 */ /* 0x000fe2000001ff00 */
[----:B------:R-:W-:Y:S01]  /*cb40*/  CS2R R48, SRZ ;  /* 0x0000000000307805 */ /* 0x000fe2000001ff00 */
[----:B------:R-:W-:Y:S01]  /*cb50*/  CS2R R54, SRZ ;  /* 0x0000000000367805 */ /* 0x000fe2000001ff00 */
[----:B------:R-:W-:-:S04]  /*cb60*/  CS2R R52, SRZ ;  /* 0x0000000000347805 */ /* 0x000fc8000001ff00 */
[----:B------:R1:W5:Y:S01]  /*cb70*/  @!P1 LD.E.128 R48, [R24.64] ;  /* 0x0000000618309980 */ /* 0x000362000c101d00 */
[----:B------:R-:W-:-:S03]  /*cb80*/  @!P0 IMAD.SHL.U32 R0, R85, 0x8, RZ ;  /* 0x0000000855008824 */ /* 0x000fc600078e00ff */
[----:B------:R1:W5:Y:S01]  /*cb90*/  @!P1 LD.E.128 R52, [R22.64] ;  /* 0x0000000616349980 */ /* 0x000362000c101d00 */
[----:B------:R-:W-:-:S04]  /*cba0*/  @!P0 IMAD.WIDE R20, R0, 0x2, R20 ;  /* 0x0000000200148825 */ /* 0x000fc800078e0214 */
[----:B------:R-:W-:Y:S01]  /*cbb0*/  @!P0 IMAD.WIDE R2, R0, 0x2, R2 ;  /* 0x0000000200028825 */ /* 0x000fe200078e0202 */
[----:B------:R1:W5:Y:S04]  /*cbc0*/  @!P0 LD.E.128 R80, [R20.64] ;  /* 0x0000000614508980 */ /* 0x000368000c101d00 */
[----:B------:R1:W5:Y:S02]  /*cbd0*/  @!P0 LD.E.128 R76, [R2.64] ;  /* 0x00000006024c8980 */ /* 0x000364000c101d00 */
.L_x_681:
[----:B--2---:R-:W-:Y:S05]  /*cbe0*/  BSYNC B0 ;  /* 0x0000000000007941 */ /* 0x004fea0003800000 */
.L_x_680:
[----:B-----5:R-:W-:Y:S01]  /*cbf0*/  IMAD.MOV.U32 R0, RZ, RZ, R82 ;  /* 0x000000ffff007224 */ /* 0x020fe200078e0052 */
[----:B------:R-:W-:-:S04]  /*cc00*/  DEPBAR.LE SB0, 0x1 ;  /* 0x000080400000791a */ /* 0x000fc80000000000 */
[----:B-1--4-:R-:W-:Y:S01]  /*cc10*/  IMAD.MOV.U32 R20, RZ, RZ, R83 ;  /* 0x000000ffff147224 */ /* 0x012fe200078e0053 */
[----:B------:R-:W-:Y:S01]  /*cc20*/  BSSY B1, `(.L_x_682) ;  /* 0x000016b000017945 */ /* 0x000fe20003800000 */
[----:B------:R-:W-:Y:S02]  /*cc30*/  IMAD.MOV.U32 R3, RZ, RZ, R80 ;  /* 0x000000ffff037224 */ /* 0x000fe400078e0050 */
[----:B---3--:R-:W-:Y:S01]  /*cc40*/  IMAD.MOV.U32 R2, RZ, RZ, R81 ;  /* 0x000000ffff027224 */ /* 0x008fe200078e0051 */
[----:B------:R-:W-:Y:S01]  /*cc50*/  PRMT R110, R20, 0x5410, R0 ;  /* 0x00005410146e7816 */ /* 0x000fe20000000000 */
[----:B------:R-:W-:Y:S01]  /*cc60*/  IMAD.MOV.U32 R0, RZ, RZ, R66 ;  /* 0x000000ffff007224 */ /* 0x000fe200078e0042 */
[----:B------:R-:W-:Y:S01]  /*cc70*/  PRMT R109, R109, 0x5410, R3 ;  /* 0x000054106d6d7816 */ /* 0x000fe20000000003 */
[----:B------:R-:W-:Y:S01]  /*cc80*/  IMAD.MOV.U32 R20, RZ, RZ, R67 ;  /* 0x000000ffff147224 */ /* 0x000fe200078e0043 */
[----:B------:R-:W-:Y:S01]  /*cc90*/  PRMT R108, R2, 0x7610, R108 ;  /* 0x00007610026c7816 */ /* 0x000fe2000000006c */
[----:B------:R-:W-:Y:S01]  /*cca0*/  IMAD.MOV.U32 R3, RZ, RZ, R64 ;  /* 0x000000ffff037224 */ /* 0x000fe200078e0040 */
[----:B------:R-:W-:Y:S01]  /*ccb0*/  PRMT R106, R106, 0x5410, R0 ;  /* 0x000054106a6a7816 */ /* 0x000fe20000000000 */
[----:B------:R-:W-:-:S02]  /*ccc0*/  IMAD.MOV.U32 R0, RZ, RZ, R50 ;  /* 0x000000ffff007224 */ /* 0x000fc400078e0032 */
[----:B------:R-:W-:Y:S01]  /*ccd0*/  IMAD.MOV.U32 R2, RZ, RZ, R65 ;  /* 0x000000ffff027224 */ /* 0x000fe200078e0041 */
[----:B------:R-:W-:Y:S01]  /*cce0*/  PRMT R106, R20, 0x7610, R106 ;  /* 0x00007610146a7816 */ /* 0x000fe2000000006a */
[----:B------:R-:W-:Y:S01]  /*ccf0*/  IMAD.MOV.U32 R20, RZ, RZ, R51 ;  /* 0x000000ffff147224 */ /* 0x000fe200078e0033 */
[----:B------:R-:W-:Y:S02]  /*cd00*/  PRMT R101, R101, 0x5410, R0 ;  /* 0x0000541065657816 */ /* 0x000fe40000000000 */
[----:B------:R-:W-:Y:S01]  /*cd10*/  PRMT R105, R105, 0x5410, R3 ;  /* 0x0000541069697816 */ /* 0x000fe20000000003 */
[----:B------:R-:W-:Y:S01]  /*cd20*/  IMAD.MOV.U32 R3, RZ, RZ, R48 ;  /* 0x000000ffff037224 */ /* 0x000fe200078e0030 */
[----:B------:R-:W-:Y:S01]  /*cd30*/  PRMT R101, R20, 0x7610, R101 ;  /* 0x0000761014657816 */ /* 0x000fe20000000065 */
[----:B------:R-:W-:Y:S01]  /*cd40*/  IMAD.MOV.U32 R20, RZ, RZ, R79 ;  /* 0x000000ffff147224 */ /* 0x000fe200078e004f */
[----:B------:R-:W-:Y:S01]  /*cd50*/  PRMT R104, R2, 0x7610, R104 ;  /* 0x0000761002687816 */ /* 0x000fe20000000068 */
[----:B------:R-:W-:Y:S01]  /*cd60*/  IMAD.MOV.U32 R2, RZ, RZ, R49 ;  /* 0x000000ffff027224 */ /* 0x000fe200078e0031 */
[----:B------:R-:W-:-:S02]  /*cd70*/  MOV R0, R78 ;  /* 0x0000004e00007202 */ /* 0x000fc40000000f00 */
[----:B------:R-:W-:Y:S02]  /*cd80*/  PRMT R109, R20, 0x7610, R109 ;  /* 0x00007610146d7816 */ /* 0x000fe4000000006d */
[----:B------:R-:W-:Y:S02]  /*cd90*/  IADD3 R20, -R242, R30, RZ ;  /* 0x0000001ef2147210 */ /* 0x000fe40007ffe1ff */
[----:B------:R-:W-:Y:S01]  /*cda0*/  PRMT R100, R100, 0x5410, R3 ;  /* 0x0000541064647816 */ /* 0x000fe20000000003 */
[----:B------:R-:W-:Y:S01]  /*cdb0*/  IMAD.MOV.U32 R3, RZ, RZ, R76 ;  /* 0x000000ffff037224 */ /* 0x000fe200078e004c */
[----:B------:R-:W-:Y:S01]  /*cdc0*/  IMNMX R84, R20, 0x80, PT ;  /* 0x0000008014547817 */ /* 0x000fe20003800200 */
[----:B------:R-:W-:Y:S01]  /*cdd0*/  IMAD.MOV.U32 R20, RZ, RZ, R54 ;  /* 0x000000ffff147224 */ /* 0x000fe200078e0036 */
[----:B------:R-:W-:Y:S01]  /*cde0*/  PRMT R99, R2, 0x7610, R99 ;  /* 0x0000761002637816 */ /* 0x000fe20000000063 */
[----:B------:R-:W-:Y:S01]  /*cdf0*/  IMAD.MOV.U32 R2, RZ, RZ, R77 ;  /* 0x000000ffff027224 */ /* 0x000fe200078e004d */
[----:B------:R-:W-:Y:S01]  /*ce00*/  PRMT R108, R108, 0x5410, R0 ;  /* 0x000054106c6c7816 */ /* 0x000fe20000000000 */
[----:B------:R-:W-:Y:S01]  /*ce10*/  IMAD.MOV.U32 R0, RZ, RZ, R70 ;  /* 0x000000ffff007224 */ /* 0x000fe200078e0046 */
[----:B------:R-:W-:Y:S01]  /*ce20*/  BAR.SYNC.DEFER_BLOCKING 0x0 ;  /* 0x0000000000007b1d */ /* 0x000fe20000010000 */
[----:B------:R-:W-:-:S02]  /*ce30*/  ISETP.GE.AND P0, PT, R241, R84, PT ;  /* 0x00000054f100720c */ /* 0x000fc40003f06270 */
[----:B------:R-:W-:Y:S01]  /*ce40*/  PRMT R107, R2, 0x5410, R3 ;  /* 0x00005410026b7816 */ /* 0x000fe20000000003 */
[----:B------:R-:W-:Y:S01]  /*ce50*/  IMAD.MOV.U32 R3, RZ, RZ, R71 ;  /* 0x000000ffff037224 */ /* 0x000fe200078e0047 */
[----:B------:R-:W-:Y:S01]  /*ce60*/  PRMT R104, R104, 0x5410, R0 ;  /* 0x0000541068687816 */ /* 0x000fe20000000000 */
[----:B------:R-:W-:Y:S01]  /*ce70*/  IMAD.MOV.U32 R2, RZ, RZ, R68 ;  /* 0x000000ffff027224 */ /* 0x000fe200078e0044 */
[----:B------:R-:W-:Y:S01]  /*ce80*/  PRMT R99, R99, 0x5410, R20 ;  /* 0x0000541063637816 */ /* 0x000fe20000000014 */
[----:B------:R-:W-:Y:S01]  /*ce90*/  IMAD.MOV.U32 R0, RZ, RZ, R69 ;  /* 0x000000ffff007224 */ /* 0x000fe200078e0045 */
[----:B------:R-:W-:Y:S01]  /*cea0*/  PRMT R105, R3, 0x7610, R105 ;  /* 0x0000761003697816 */ /* 0x000fe20000000069 */
[----:B------:R-:W-:-:S03]  /*ceb0*/  IMAD.MOV.U32 R3, RZ, RZ, R55 ;  /* 0x000000ffff037224 */ /* 0x000fc600078e0037 */
[----:B------:R-:W-:Y:S01]  /*cec0*/  PRMT R103, R0, 0x5410, R2 ;  /* 0x0000541000677816 */ /* 0x000fe20000000002 */
[----:B------:R-:W-:Y:S01]  /*ced0*/  IMAD.MOV.U32 R2, RZ, RZ, R52 ;  /* 0x000000ffff027224 */ /* 0x000fe200078e0034 */
[----:B------:R-:W-:Y:S01]  /*cee0*/  PRMT R100, R3, 0x7610, R100 ;  /* 0x0000761003647816 */ /* 0x000fe20000000064 */
[----:B------:R-:W-:-:S03]  /*cef0*/  IMAD.MOV.U32 R0, RZ, RZ, R53 ;  /* 0x000000ffff007224 */ /* 0x000fc600078e0035 */
[----:B------:R-:W-:Y:S02]  /*cf00*/  PRMT R98, R98, 0x5410, R2 ;  /* 0x0000541062627816 */ /* 0x000fe40000000002 */
[----:B------:R-:W-:Y:S01]  /*cf10*/  PRMT R97, R97, 0x5410, R0 ;  /* 0x0000541061617816 */ /* 0x000fe20000000000 */
[----:B------:R-:W-:Y:S05]  /*cf20*/  @P0 BRA `(.L_x_683) ;  /* 0x000013a000000947 */ /* 0x000fea0003800000 */
[----:B------:R1:W5:Y:S04]  /*cf30*/  LDL R119, [R1+0x10] ;  /* 0x0000100001777983 */ /* 0x0003680000100800 */
[----:B------:R1:W5:Y:S01]  /*cf40*/  LDL R118, [R1+0x14] ;  /* 0x0000140001767983 */ /* 0x0003620000100800 */
[----:B------:R-:W-:Y:S01]  /*cf50*/  ISETP.GE.AND P0, PT, R128, c[0x0][0x27c], PT ;  /* 0x00009f0080007a0c */ /* 0x000fe20003f06270 */
[----:B------:R-:W-:-:S12]  /*cf60*/  BSSY B0, `(.L_x_684) ;  /* 0x0000064000007945 */ /* 0x000fd80003800000 */
[----:B------:R-:W-:Y:S05]  /*cf70*/  @P0 BRA `(.L_x_685) ;  /* 0x0000062000000947 */ /* 0x000fea0003800000 */
[----:B------:R-:W-:Y:S02]  /*cf80*/  MOV R3, c[0x0][0x27c] ;  /* 0x00009f0000037a02 */ /* 0x000fe40000000f00 */
[----:B-----5:R-:W-:Y:S02]  /*cf90*/  LOP3.LUT R0, R119, 0x38, R128, 0xf8, !PT ;  /* 0x0000003877007812 */ /* 0x020fe400078ef880 */
[----:B------:R-:W-:Y:S02]  /*cfa0*/  LEA.HI R3, R3, R117, RZ, 0x1d ;  /* 0x0000007503037211 */ /* 0x000fe400078fe8ff */
[----:B------:R-:W-:Y:S02]  /*cfb0*/  SHF.R.U64 R62, R4, 0x10, R5 ;  /* 0x00000010043e7819 */ /* 0x000fe40000001205 */
[----:B------:R-:W-:Y:S02]  /*cfc0*/  SHF.R.S32.HI R20, RZ, 0x1f, R3 ;  /* 0x0000001fff147819 */ /* 0x000fe40000011403 */
[----:B------:R-:W-:-:S02]  /*cfd0*/  SHF.L.U32 R2, R3, 0x3, RZ ;  /* 0x0000000303027819 */ /* 0x000fc400000006ff */
[----:B------:R-:W-:Y:S02]  /*cfe0*/  LEA.HI R20, R20, R3, RZ, 0x3 ;  /* 0x0000000314147211 */ /* 0x000fe400078f18ff */
[----:B------:R-:W-:Y:S02]  /*cff0*/  LOP3.LUT R3, R139, R0, R118, 0xf6, !PT ;  /* 0x000000008b037212 */ /* 0x000fe400078ef676 */
[----:B------:R-:W-:Y:S02]  /*d000*/  LOP3.LUT R2, R119, 0x38, R2, 0xf8, !PT ;  /* 0x0000003877027812 */ /* 0x000fe400078ef802 */
[----:B------:R-:W-:Y:S02]  /*d010*/  SHF.L.U32 R0, R20, 0xa, RZ ;  /* 0x0000000a14007819 */ /* 0x000fe400000006ff */
[----:B------:R-:W-:Y:S02]  /*d020*/  LOP3.LUT R2, R2, R118, RZ, 0x3c, !PT ;  /* 0x0000007602027212 */ /* 0x000fe400078e3cff */
[----:B------:R-:W-:-:S02]  /*d030*/  LOP3.LUT R0, R0, 0x7fffe000, RZ, 0xc0, !PT ;  /* 0x7fffe00000007812 */ /* 0x000fc400078ec0ff */
[----:B------:R-:W-:Y:S02]  /*d040*/  LEA R34, R3, 0xc100, 0x1 ;  /* 0x0000c10003227811 */ /* 0x000fe400078e08ff */
[----:B------:R-:W-:Y:S02]  /*d050*/  IADD3 R0, R2, R0, R139 ;  /* 0x0000000002007210 */ /* 0x000fe40007ffe08b */
[----:B------:R-:W-:Y:S01]  /*d060*/  SHF.R.U32.HI R4, RZ, 0x10, R5 ;  /* 0x00000010ff047819 */ /* 0x000fe20000011605 */
[----:B------:R-:W2:Y:S01]  /*d070*/  LDS.128 R20, [R34] ;  /* 0x0000000022147984 */ /* 0x000ea20000000c00 */
[----:B------:R-:W-:Y:S01]  /*d080*/  SHF.L.U32 R33, R0, 0x1, RZ ;  /* 0x0000000100217819 */ /* 0x000fe200000006ff */
[----:B------:R-:W-:Y:S01]  /*d090*/  HADD2.F32 R0, -RZ, R45.H0_H0 ;  /* 0x2000002dff007230 */ /* 0x000fe20000004100 */
[----:B------:R-:W-:Y:S02]  /*d0a0*/  SHF.R.U32.HI R35, RZ, 0x10, R13 ;  /* 0x00000010ff237819 */ /* 0x000fe4000001160d */
[--C-:B------:R-:W-:Y:S01]  /*d0b0*/  SHF.R.U64 R59, R6, 0x10, R7.reuse ;  /* 0x00000010063b7819 */ /* 0x100fe20000001207 */
[----:B------:R-:W3:Y:S01]  /*d0c0*/  LDS.128 R24, [R33+0xc100] ;  /* 0x00c1000021187984 */ /* 0x000ee20000000c00 */
[----:B------:R-:W-:Y:S01]  /*d0d0*/  SHF.R.U32.HI R44, RZ, 0x10, R7 ;  /* 0x00000010ff2c7819 */ /* 0x000fe20000011607 */
[----:B------:R-:W-:Y:S01]  /*d0e0*/  HADD2.F32 R7, -RZ, R46.H0_H0 ;  /* 0x2000002eff077230 */ /* 0x000fe20000004100 */
[----:B------:R-:W-:Y:S01]  /*d0f0*/  SHF.R.U64 R72, R12, 0x10, R13 ;  /* 0x000000100c487819 */ /* 0x000fe2000000120d */
[----:B------:R-:W-:Y:S01]  /*d100*/  HADD2.F32 R75, -RZ, R35.H0_H0 ;  /* 0x20000023ff4b7230 */ /* 0x000fe20000004100 */
[----:B------:R-:W-:-:S02]  /*d110*/  SHF.R.U64 R63, R14, 0x10, R15 ;  /* 0x000000100e3f7819 */ /* 0x000fc4000000120f */
[----:B------:R-:W-:Y:S01]  /*d120*/  SHF.R.U32.HI R57, RZ, 0x10, R15 ;  /* 0x00000010ff397819 */ /* 0x000fe2000001160f */
[----:B--2---:R-:W-:Y:S02]  /*d130*/  HADD2.F32 R32, -RZ, R21.H0_H0 ;  /* 0x20000015ff207230 */ /* 0x004fe40000004100 */
[--C-:B------:R-:W-:Y:S02]  /*d140*/  HADD2.F32 R31, -RZ, R20.reuse.H0_H0 ;  /* 0x20000014ff1f7230 */ /* 0x100fe40000004100 */
[----:B------:R-:W-:Y:S01]  /*d150*/  HADD2.F32 R29, -RZ, R20.H1_H1 ;  /* 0x30000014ff1d7230 */ /* 0x000fe20000004100 */
[-C--:B------:R-:W-:Y:S01]  /*d160*/  FMUL.FTZ R6, R32, R0.reuse ;  /* 0x0000000020067220 */ /* 0x080fe20000410000 */
[----:B---3--:R-:W-:Y:S02]  /*d170*/  HADD2.F32 R3, -RZ, R25.H0_H0 ;  /* 0x20000019ff037230 */ /* 0x008fe40000004100 */
[--C-:B------:R-:W-:Y:S02]  /*d180*/  HADD2.F32 R5, -RZ, R24.reuse.H0_H0 ;  /* 0x20000018ff057230 */ /* 0x100fe40000004100 */
[----:B------:R-:W-:Y:S01]  /*d190*/  HADD2.F32 R20, -RZ, R24.H1_H1 ;  /* 0x30000018ff147230 */ /* 0x000fe20000004100 */
[C---:B------:R-:W-:Y:S01]  /*d1a0*/  FMUL.FTZ R47, R3.reuse, R0 ;  /* 0x00000000032f7220 */ /* 0x040fe20000410000 */
[----:B------:R-:W-:Y:S01]  /*d1b0*/  HADD2.F32 R30, -RZ, R21.H1_H1 ;  /* 0x30000015ff1e7230 */ /* 0x000fe20000004100 */
[----:B------:R-:W-:Y:S01]  /*d1c0*/  FFMA.FTZ R61, R3, R7, R6 ;  /* 0x00000007033d7223 */ /* 0x000fe20000010006 */
[----:B------:R-:W-:-:S02]  /*d1d0*/  HADD2.F32 R24, -RZ, R4.H0_H0 ;  /* 0x20000004ff187230 */ /* 0x000fc40000004100 */
[----:B------:R-:W-:Y:S02]  /*d1e0*/  HADD2.F32 R2, -RZ, R25.H1_H1 ;  /* 0x30000019ff027230 */ /* 0x000fe40000004100 */
[----:B------:R-:W-:Y:S01]  /*d1f0*/  HADD2.F32 R4, -RZ, R45.H1_H1 ;  /* 0x3000002dff047230 */ /* 0x000fe20000004100 */
[-C--:B------:R-:W-:Y:S01]  /*d200*/  FMUL.FTZ R0, R30, R24.reuse ;  /* 0x000000181e007220 */ /* 0x080fe20000410000 */
[----:B------:R-:W-:Y:S01]  /*d210*/  HADD2.F32 R6, -RZ, R46.H1_H1 ;  /* 0x3000002eff067230 */ /* 0x000fe20000004100 */
[C---:B------:R-:W-:Y:S01]  /*d220*/  FMUL.FTZ R46, R2.reuse, R24 ;  /* 0x00000018022e7220 */ /* 0x040fe20000410000 */
[----:B------:R-:W-:Y:S01]  /*d230*/  HADD2.F32 R21, -RZ, R23.H0_H0 ;  /* 0x20000017ff157230 */ /* 0x000fe20000004100 */
[-C--:B------:R-:W-:Y:S01]  /*d240*/  FMUL.FTZ R3, R31, R4.reuse ;  /* 0x000000041f037220 */ /* 0x080fe20000410000 */
[----:B------:R-:W-:Y:S01]  /*d250*/  HADD2.F32 R13, -RZ, R27.H0_H0 ;  /* 0x2000001bff0d7230 */ /* 0x000fe20000004100 */
[----:B------:R-:W-:Y:S01]  /*d260*/  FFMA.FTZ R60, R2, R75, R0 ;  /* 0x0000004b023c7223 */ /* 0x000fe20000010000 */
[----:B------:R-:W-:Y:S01]  /*d270*/  HADD2.F32 R0, -RZ, R58.H0_H0 ;  /* 0x2000003aff007230 */ /* 0x000fe20000004100 */
[C---:B------:R-:W-:Y:S01]  /*d280*/  FMUL.FTZ R45, R5.reuse, R4 ;  /* 0x00000004052d7220 */ /* 0x040fe20000410000 */
[----:B------:R-:W-:Y:S01]  /*d290*/  HADD2.F32 R2, -RZ, R56.H0_H0 ;  /* 0x20000038ff027230 */ /* 0x000fe20000004100 */
[----:B------:R-:W-:Y:S01]  /*d2a0*/  FFMA.FTZ R56, R5, R6, R3 ;  /* 0x0000000605387223 */ /* 0x000fe20000010003 */
[----:B------:R-:W-:Y:S01]  /*d2b0*/  HADD2.F32 R3, -RZ, R58.H1_H1 ;  /* 0x3000003aff037230 */ /* 0x000fe20000004100 */
[-C--:B------:R-:W-:Y:S01]  /*d2c0*/  FMUL.FTZ R5, R21, R0.reuse ;  /* 0x0000000015057220 */ /* 0x080fe20000410000 */
[----:B------:R-:W-:Y:S01]  /*d2d0*/  HADD2.F32 R28, -RZ, R22.H0_H0 ;  /* 0x20000016ff1c7230 */ /* 0x000fe20000004100 */
[----:B------:R-:W-:Y:S01]  /*d2e0*/  FMUL.FTZ R25, R13, R0 ;  /* 0x000000000d197220 */ /* 0x000fe20000410000 */
[----:B------:R-:W-:-:S02]  /*d2f0*/  HADD2.F32 R15, -RZ, R26.H0_H0 ;  /* 0x2000001aff0f7230 */ /* 0x000fc40000004100 */
[----:B------:R-:W-:Y:S01]  /*d300*/  HADD2.F32 R14, -RZ, R26.H1_H1 ;  /* 0x3000001aff0e7230 */ /* 0x000fe20000004100 */
[-C--:B------:R-:W-:Y:S01]  /*d310*/  FMUL.FTZ R24, R28, R2.reuse ;  /* 0x000000021c187220 */ /* 0x080fe20000410000 */
[----:B------:R-:W-:Y:S01]  /*d320*/  HADD2.F32 R12, -RZ, R27.H1_H1 ;  /* 0x3000001bff0c7230 */ /* 0x000fe20000004100 */
[-C--:B------:R-:W-:Y:S01]  /*d330*/  FFMA.FTZ R27, R13, R3.reuse, R5 ;  /* 0x000000030d1b7223 */ /* 0x080fe20000010005 */
[----:B------:R-:W-:Y:S01]  /*d340*/  HADD2.F32 R23, -RZ, R23.H1_H1 ;  /* 0x30000017ff177230 */ /* 0x000fe20000004100 */
[----:B------:R-:W-:Y:S01]  /*d350*/  FMUL.FTZ R35, R15, R2 ;  /* 0x000000020f237220 */ /* 0x000fe20000410000 */
[----:B------:R-:W-:Y:S01]  /*d360*/  HADD2.F32 R26, -RZ, R44.H0_H0 ;  /* 0x2000002cff1a7230 */ /* 0x000fe20000004100 */
[----:B------:R-:W-:Y:S01]  /*d370*/  FFMA.FTZ R3, R21, R3, -R25 ;  /* 0x0000000315037223 */ /* 0x000fe20000010819 */
[----:B------:R-:W-:Y:S02]  /*d380*/  HADD2.F32 R5, -RZ, R62.H0_H0 ;  /* 0x2000003eff057230 */ /* 0x000fe40000004100 */
[----:B------:R-:W-:Y:S01]  /*d390*/  HADD2.F32 R4, -RZ, R73.H0_H0 ;  /* 0x20000049ff047230 */ /* 0x000fe20000004100 */
[----:B------:R-:W-:Y:S01]  /*d3a0*/  FMUL.FTZ R0, R23, R26 ;  /* 0x0000001a17007220 */ /* 0x000fe20000410000 */
[----:B------:R-:W-:Y:S01]  /*d3b0*/  HADD2.F32 R73, -RZ, R57.H0_H0 ;  /* 0x20000039ff497230 */ /* 0x000fe20000004100 */
[----:B------:R-:W-:Y:S01]  /*d3c0*/  FMUL.FTZ R2, R29, R5 ;  /* 0x000000051d027220 */ /* 0x000fe20000410000 */
[----:B------:R-:W-:Y:S01]  /*d3d0*/  HADD2.F32 R13, -RZ, R59.H0_H0 ;  /* 0x2000003bff0d7230 */ /* 0x000fe20000004100 */
[----:B------:R-:W-:Y:S01]  /*d3e0*/  FFMA.FTZ R58, R15, R4, R24 ;  /* 0x000000040f3a7223 */ /* 0x000fe20000010018 */
[----:B------:R-:W-:Y:S01]  /*d3f0*/  HADD2.F32 R22, -RZ, R22.H1_H1 ;  /* 0x30000016ff167230 */ /* 0x000fe20000004100 */
[C---:B------:R-:W-:Y:S01]  /*d400*/  FMUL.FTZ R15, R12.reuse, R26 ;  /* 0x0000001a0c0f7220 */ /* 0x040fe20000410000 */
[----:B------:R-:W-:Y:S01]  /*d410*/  HADD2.F32 R59, -RZ, R72.H0_H0 ;  /* 0x20000048ff3b7230 */ /* 0x000fe20000004100 */
[----:B------:R-:W-:Y:S01]  /*d420*/  FFMA.FTZ R24, R12, R73, R0 ;  /* 0x000000490c187223 */ /* 0x000fe20000010000 */
[----:B------:R-:W-:Y:S01]  /*d430*/  HADD2.F32 R57, -RZ, R63.H0_H0 ;  /* 0x2000003fff397230 */ /* 0x000fe20000004100 */
[----:B------:R-:W-:-:S02]  /*d440*/  FMUL.FTZ R0, R22, R13 ;  /* 0x0000000d16007220 */ /* 0x000fc40000410000 */
[C---:B------:R-:W-:Y:S02]  /*d450*/  FFMA.FTZ R26, R20.reuse, R59, R2 ;  /* 0x0000003b141a7223 */ /* 0x040fe40000010002 */
[----:B------:R-:W-:Y:S02]  /*d460*/  FMUL.FTZ R5, R20, R5 ;  /* 0x0000000514057220 */ /* 0x000fe40000410000 */
[C---:B------:R-:W-:Y:S02]  /*d470*/  FMUL.FTZ R2, R14.reuse, R13 ;  /* 0x0000000d0e027220 */ /* 0x040fe40000410000 */
[----:B------:R-:W-:Y:S02]  /*d480*/  FFMA.FTZ R44, R14, R57, R0 ;  /* 0x000000390e2c7223 */ /* 0x000fe40000010000 */
[----:B------:R-:W-:Y:S02]  /*d490*/  FFMA.FTZ R12, R31, R6, -R45 ;  /* 0x000000061f0c7223 */ /* 0x000fe4000001082d */
[----:B------:R-:W-:Y:S01]  /*d4a0*/  FFMA.FTZ R20, R32, R7, -R47 ;  /* 0x0000000720147223 */ /* 0x000fe2000001082f */
[----:B------:R-:W-:Y:S01]  /*d4b0*/  F2FP.PACK_AB R7, R24, R27 ;  /* 0x0000001b1807723e */ /* 0x000fe200000000ff */
[----:B------:R-:W-:-:S02]  /*d4c0*/  FFMA.FTZ R13, R30, R75, -R46 ;  /* 0x0000004b1e0d7223 */ /* 0x000fc4000001082e */
[----:B------:R-:W-:Y:S01]  /*d4d0*/  FFMA.FTZ R14, R28, R4, -R35 ;  /* 0x000000041c0e7223 */ /* 0x000fe20000010823 */
[----:B------:R-:W-:Y:S01]  /*d4e0*/  F2FP.PACK_AB R4, R26, R56 ;  /* 0x000000381a04723e */ /* 0x000fe200000000ff */
[----:B------:R-:W-:Y:S01]  /*d4f0*/  FFMA.FTZ R0, R23, R73, -R15 ;  /* 0x0000004917007223 */ /* 0x000fe2000001080f */
[----:B------:R-:W-:Y:S01]  /*d500*/  F2FP.PACK_AB R13, R13, R20 ;  /* 0x000000140d0d723e */ /* 0x000fe200000000ff */
[----:B------:R-:W-:Y:S01]  /*d510*/  FFMA.FTZ R6, R29, R59, -R5 ;  /* 0x0000003b1d067223 */ /* 0x000fe20000010805 */
[----:B------:R-:W-:Y:S01]  /*d520*/  F2FP.PACK_AB R5, R60, R61 ;  /* 0x0000003d3c05723e */ /* 0x000fe200000000ff */
[----:B------:R-:W-:Y:S01]  /*d530*/  FFMA.FTZ R2, R22, R57, -R2 ;  /* 0x0000003916027223 */ /* 0x000fe20000010802 */
[----:B------:R-:W-:Y:S02]  /*d540*/  F2FP.PACK_AB R15, R0, R3 ;  /* 0x00000003000f723e */ /* 0x000fe400000000ff */
[----:B------:R-:W-:Y:S02]  /*d550*/  F2FP.PACK_AB R12, R6, R12 ;  /* 0x0000000c060c723e */ /* 0x000fe400000000ff */
[----:B------:R-:W-:-:S02]  /*d560*/  F2FP.PACK_AB R14, R2, R14 ;  /* 0x0000000e020e723e */ /* 0x000fc400000000ff */
[----:B------:R-:W-:-:S03]  /*d570*/  F2FP.PACK_AB R6, R44, R58 ;  /* 0x0000003a2c06723e */ /* 0x000fc600000000ff */
[----:B------:R2:W-:Y:S04]  /*d580*/  STS.128 [R34], R12 ;  /* 0x0000000c22007388 */ /* 0x0005e80000000c00 */
[----:B------:R2:W-:Y:S02]  /*d590*/  STS.128 [R33+0xc100], R4 ;  /* 0x00c1000421007388 */ /* 0x0005e40000000c00 */
.L_x_685:
[----:B------:R-:W-:Y:S05]  /*d5a0*/  BSYNC B0 ;  /* 0x0000000000007941 */ /* 0x000fea0003800000 */
.L_x_684:
[----:B------:R-:W-:Y:S01]  /*d5b0*/  ISETP.GE.AND P0, PT, R131, c[0x0][0x27c], PT ;  /* 0x00009f0083007a0c */ /* 0x000fe20003f06270 */
[----:B------:R-:W-:-:S12]  /*d5c0*/  BSSY B0, `(.L_x_686) ;  /* 0x0000068000007945 */ /* 0x000fd80003800000 */
[----:B------:R-:W-:Y:S05]  /*d5d0*/  @P0 BRA `(.L_x_687) ;  /* 0x0000066000000947 */ /* 0x000fea0003800000 */
[----:B------:R-:W-:Y:S02]  /*d5e0*/  MOV R0, c[0x0][0x27c] ;  /* 0x00009f0000007a02 */ /* 0x000fe40000000f00 */
[----:B------:R-:W-:Y:S02]  /*d5f0*/  LEA.HI R2, R87, R131, RZ, 0x6 ;  /* 0x0000008357027211 */ /* 0x000fe400078f30ff */
[----:B------:R-:W-:Y:S02]  /*d600*/  LEA.HI R0, R0, R74, RZ, 0x1d ;  /* 0x0000004a00007211 */ /* 0x000fe400078fe8ff */
[----:B-----5:R-:W-:Y:S02]  /*d610*/  LOP3.LUT R3, R119, 0x38, R88, 0xf8, !PT ;  /* 0x0000003877037812 */ /* 0x020fe400078ef858 */
[----:B------:R-:W-:Y:S02]  /*d620*/  SHF.L.U32 R2, R2, 0x7, RZ ;  /* 0x0000000702027819 */ /* 0x000fe400000006ff */
[----:B--2---:R-:W-:-:S02]  /*d630*/  SHF.R.S32.HI R4, RZ, 0x1f, R0 ;  /* 0x0000001fff047819 */ /* 0x004fc40000011400 */
[----:B------:R-:W-:Y:S02]  /*d640*/  LOP3.LUT R3, R3, R118, RZ, 0x3c, !PT ;  /* 0x0000007603037212 */ /* 0x000fe400078e3cff */
[----:B------:R-:W-:Y:S02]  /*d650*/  LOP3.LUT R2, R2, 0xffffe000, RZ, 0xc0, !PT ;  /* 0xffffe00002027812 */ /* 0x000fe400078ec0ff */
[----:B------:R-:W-:Y:S02]  /*d660*/  SHF.L.U32 R5, R0, 0x3, RZ ;  /* 0x0000000300057819 */ /* 0x000fe400000006ff */
[----:B------:R-:W-:Y:S02]  /*d670*/  LEA.HI R4, R4, R0, RZ, 0x3 ;  /* 0x0000000004047211 */ /* 0x000fe400078f18ff */
[----:B------:R-:W-:Y:S02]  /*d680*/  IADD3 R0, R3, R2, R139 ;  /* 0x0000000203007210 */ /* 0x000fe40007ffe08b */
[----:B------:R-:W-:-:S02]  /*d690*/  LOP3.LUT R3, R119, 0x38, R5, 0xf8, !PT ;  /* 0x0000003877037812 */ /* 0x000fc400078ef805 */
[----:B------:R-:W-:Y:S02]  /*d6a0*/  SHF.L.U32 R2, R4, 0xa, RZ ;  /* 0x0000000a04027819 */ /* 0x000fe400000006ff */
[----:B------:R-:W-:Y:S02]  /*d6b0*/  LEA R27, R0, 0xc100, 0x1 ;  /* 0x0000c100001b7811 */ /* 0x000fe400078e08ff */
[----:B------:R-:W-:Y:S02]  /*d6c0*/  LOP3.LUT R3, R3, R118, RZ, 0x3c, !PT ;  /* 0x0000007603037212 */ /* 0x000fe400078e3cff */
[----:B------:R-:W-:Y:S01]  /*d6d0*/  LOP3.LUT R0, R2, 0x7fffe000, RZ, 0xc0, !PT ;  /* 0x7fffe00002007812 */ /* 0x000fe200078ec0ff */
[----:B------:R-:W2:Y:S01]  /*d6e0*/  LDS.128 R4, [R27] ;  /* 0x000000001b047984 */ /* 0x000ea20000000c00 */
[----:B------:R-:W-:Y:S02]  /*d6f0*/  SHF.R.U32.HI R25, RZ, 0x10, R9 ;  /* 0x00000010ff197819 */ /* 0x000fe40000011609 */
[----:B------:R-:W-:-:S02]  /*d700*/  IADD3 R0, R3, R0, R139 ;  /* 0x0000000003007210 */ /* 0x000fc40007ffe08b */
[--C-:B------:R-:W-:Y:S02]  /*d710*/  SHF.R.U64 R56, R16, 0x10, R17.reuse ;  /* 0x0000001010387819 */ /* 0x100fe40000001211 */
[----:B------:R-:W-:Y:S01]  /*d720*/  SHF.L.U32 R26, R0, 0x1, RZ ;  /* 0x00000001001a7819 */ /* 0x000fe200000006ff */
[----:B------:R-:W-:Y:S01]  /*d730*/  HADD2.F32 R0, -RZ, R86.H0_H0 ;  /* 0x20000056ff007230 */ /* 0x000fe20000004100 */
[----:B------:R-:W-:Y:S02]  /*d740*/  SHF.R.U32.HI R28, RZ, 0x10, R17 ;  /* 0x00000010ff1c7819 */ /* 0x000fe40000011611 */
[--C-:B------:R-:W-:Y:S01]  /*d750*/  SHF.R.U64 R47, R18, 0x10, R19.reuse ;  /* 0x00000010122f7819 */ /* 0x100fe20000001213 */
[----:B------:R-:W3:Y:S01]  /*d760*/  LDS.128 R20, [R26+0xc100] ;  /* 0x00c100001a147984 */ /* 0x000ee20000000c00 */
[----:B------:R-:W-:Y:S01]  /*d770*/  SHF.R.U32.HI R34, RZ, 0x10, R19 ;  /* 0x00000010ff227819 */ /* 0x000fe20000011613 */
[----:B------:R-:W-:Y:S01]  /*d780*/  HADD2.F32 R58, -RZ, R28.H0_H0 ;  /* 0x2000001cff3a7230 */ /* 0x000fe20000004100 */
[----:B------:R-:W-:-:S02]  /*d790*/  SHF.R.U64 R46, R8, 0x10, R9 ;  /* 0x00000010082e7819 */ /* 0x000fc40000001209 */
[--C-:B------:R-:W-:Y:S01]  /*d7a0*/  SHF.R.U32.HI R30, RZ, 0x10, R11.reuse ;  /* 0x00000010ff1e7819 */ /* 0x100fe2000001160b */
[----:B------:R-:W-:Y:S01]  /*d7b0*/  HADD2.F32 R57, -RZ, R34.H0_H0 ;  /* 0x20000022ff397230 */ /* 0x000fe20000004100 */
[----:B------:R-:W-:Y:S01]  /*d7c0*/  SHF.R.U64 R35, R10, 0x10, R11 ;  /* 0x000000100a237819 */ /* 0x000fe2000000120b */
[----:B------:R-:W-:Y:S02]  /*d7d0*/  HADD2.F32 R34, -RZ, R47.H0_H0 ;  /* 0x2000002fff227230 */ /* 0x000fe40000004100 */
[--C-:B--2---:R-:W-:Y:S02]  /*d7e0*/  HADD2.F32 R19, -RZ, R5.reuse.H0_H0 ;  /* 0x20000005ff137230 */ /* 0x104fe40000004100 */
[----:B------:R-:W-:Y:S02]  /*d7f0*/  HADD2.F32 R17, -RZ, R5.H1_H1 ;  /* 0x30000005ff117230 */ /* 0x000fe40000004100 */
[--C-:B------:R-:W-:Y:S02]  /*d800*/  HADD2.F32 R14, -RZ, R7.reuse.H0_H0 ;  /* 0x20000007ff0e7230 */ /* 0x100fe40000004100 */
[----:B------:R-:W-:-:S02]  /*d810*/  HADD2.F32 R13, -RZ, R7.H1_H1 ;  /* 0x30000007ff0d7230 */ /* 0x000fc40000004100 */
[--C-:B------:R-:W-:Y:S02]  /*d820*/  HADD2.F32 R16, -RZ, R6.reuse.H0_H0 ;  /* 0x20000006ff107230 */ /* 0x100fe40000004100 */
[----:B------:R-:W-:Y:S01]  /*d830*/  HADD2.F32 R15, -RZ, R6.H1_H1 ;  /* 0x30000006ff0f7230 */ /* 0x000fe20000004100 */
[-C--:B------:R-:W-:Y:S01]  /*d840*/  FMUL.FTZ R6, R19, R0.reuse ;  /* 0x0000000013067220 */ /* 0x080fe20000410000 */
[----:B---3--:R-:W-:Y:S02]  /*d850*/  HADD2.F32 R3, -RZ, R21.H0_H0 ;  /* 0x20000015ff037230 */ /* 0x008fe40000004100 */
[--C-:B------:R-:W-:Y:S02]  /*d860*/  HADD2.F32 R5, -RZ, R20.reuse.H0_H0 ;  /* 0x20000014ff057230 */ /* 0x100fe40000004100 */
[----:B------:R-:W-:Y:S01]  /*d870*/  HADD2.F32 R12, -RZ, R20.H1_H1 ;  /* 0x30000014ff0c7230 */ /* 0x000fe20000004100 */
[----:B------:R-:W-:Y:S01]  /*d880*/  FMUL.FTZ R32, R3, R0 ;  /* 0x0000000003207220 */ /* 0x000fe20000410000 */
[----:B------:R-:W-:-:S02]  /*d890*/  HADD2.F32 R20, -RZ, R25.H0_H0 ;  /* 0x20000019ff147230 */ /* 0x000fc40000004100 */
[----:B------:R-:W-:Y:S02]  /*d8a0*/  HADD2.F32 R7, -RZ, R89.H0_H0 ;  /* 0x20000059ff077230 */ /* 0x000fe40000004100 */
[--C-:B------:R-:W-:Y:S01]  /*d8b0*/  HADD2.F32 R18, -RZ, R4.reuse.H0_H0 ;  /* 0x20000004ff127230 */ /* 0x100fe20000004100 */
[----:B------:R-:W-:Y:S01]  /*d8c0*/  FMUL.FTZ R0, R17, R20 ;  /* 0x0000001411007220 */ /* 0x000fe20000410000 */
[----:B------:R-:W-:Y:S01]  /*d8d0*/  HADD2.F32 R24, -RZ, R4.H1_H1 ;  /* 0x30000004ff187230 */ /* 0x000fe20000004100 */
[----:B------:R-:W-:Y:S01]  /*d8e0*/  FFMA.FTZ R45, R3, R7, R6 ;  /* 0x00000007032d7223 */ /* 0x000fe20000010006 */
[----:B------:R-:W-:Y:S02]  /*d8f0*/  HADD2.F32 R2, -RZ, R21.H1_H1 ;  /* 0x30000015ff027230 */ /* 0x000fe40000004100 */
[----:B------:R-:W-:Y:S02]  /*d900*/  HADD2.F32 R4, -RZ, R86.H1_H1 ;  /* 0x30000056ff047230 */ /* 0x000fe40000004100 */
[--C-:B------:R-:W-:Y:S01]  /*d910*/  HADD2.F32 R6, -RZ, R90.reuse.H1_H1 ;  /* 0x3000005aff067230 */ /* 0x100fe20000004100 */
[----:B------:R-:W-:Y:S01]  /*d920*/  FFMA.FTZ R44, R2, R58, R0 ;  /* 0x0000003a022c7223 */ /* 0x000fe20000010000 */
[----:B------:R-:W-:Y:S01]  /*d930*/  HADD2.F32 R0, -RZ, R90.H0_H0 ;  /* 0x2000005aff007230 */ /* 0x000fe20000004100 */
[-C--:B------:R-:W-:Y:S01]  /*d940*/  FMUL.FTZ R3, R18, R4.reuse ;  /* 0x0000000412037220 */ /* 0x080fe20000410000 */
[----:B------:R-:W-:Y:S01]  /*d950*/  HADD2.F32 R9, -RZ, R23.H0_H0 ;  /* 0x20000017ff097230 */ /* 0x000fe20000004100 */
[C---:B------:R-:W-:Y:S01]  /*d960*/  FMUL.FTZ R29, R5.reuse, R4 ;  /* 0x00000004051d7220 */ /* 0x040fe20000410000 */
[--C-:B------:R-:W-:Y:S01]  /*d970*/  HADD2.F32 R11, -RZ, R22.reuse.H0_H0 ;  /* 0x20000016ff0b7230 */ /* 0x100fe20000004100 */
[----:B------:R-:W-:Y:S01]  /*d980*/  FFMA.FTZ R33, R5, R6, R3 ;  /* 0x0000000605217223 */ /* 0x000fe20000010003 */
[----:B------:R-:W-:Y:S01]  /*d990*/  HADD2.F32 R3, -RZ, R91.H0_H0 ;  /* 0x2000005bff037230 */ /* 0x000fe20000004100 */
[----:B------:R-:W-:Y:S01]  /*d9a0*/  FMUL.FTZ R5, R14, R0 ;  /* 0x000000000e057220 */ /* 0x000fe20000410000 */
[----:B------:R-:W-:Y:S01]  /*d9b0*/  HADD2.F32 R10, -RZ, R22.H1_H1 ;  /* 0x30000016ff0a7230 */ /* 0x000fe20000004100 */
[----:B------:R-:W-:Y:S01]  /*d9c0*/  FMUL.FTZ R31, R2, R20 ;  /* 0x00000014021f7220 */ /* 0x000fe20000410000 */
[----:B------:R-:W-:Y:S01]  /*d9d0*/  HADD2.F32 R8, -RZ, R23.H1_H1 ;  /* 0x30000017ff087230 */ /* 0x000fe20000004100 */
[C---:B------:R-:W-:Y:S01]  /*d9e0*/  FFMA.FTZ R23, R9.reuse, R3, R5 ;  /* 0x0000000309177223 */ /* 0x040fe20000010005 */
[----:B------:R-:W-:Y:S01]  /*d9f0*/  HADD2.F32 R2, -RZ, R89.H1_H1 ;  /* 0x30000059ff027230 */ /* 0x000fe20000004100 */
[----:B------:R-:W-:Y:S01]  /*da00*/  FMUL.FTZ R21, R9, R0 ;  /* 0x0000000009157220 */ /* 0x000fe20000410000 */
[----:B------:R-:W-:-:S02]  /*da10*/  HADD2.F32 R22, -RZ, R30.H0_H0 ;  /* 0x2000001eff167230 */ /* 0x000fc40000004100 */
[----:B------:R-:W-:Y:S01]  /*da20*/  HADD2.F32 R5, -RZ, R46.H0_H0 ;  /* 0x2000002eff057230 */ /* 0x000fe20000004100 */
[-C--:B------:R-:W-:Y:S01]  /*da30*/  FMUL.FTZ R20, R16, R2.reuse ;  /* 0x0000000210147220 */ /* 0x080fe20000410000 */
[----:B------:R-:W-:Y:S01]  /*da40*/  HADD2.F32 R4, -RZ, R91.H1_H1 ;  /* 0x3000005bff047230 */ /* 0x000fe20000004100 */
[----:B------:R-:W-:Y:S01]  /*da50*/  FMUL.FTZ R25, R11, R2 ;  /* 0x000000020b197220 */ /* 0x000fe20000410000 */
[----:B------:R-:W-:Y:S01]  /*da60*/  HADD2.F32 R9, -RZ, R35.H0_H0 ;  /* 0x20000023ff097230 */ /* 0x000fe20000004100 */
[----:B------:R-:W-:Y:S01]  /*da70*/  FMUL.FTZ R0, R13, R22 ;  /* 0x000000160d007220 */ /* 0x000fe20000410000 */
[----:B------:R-:W-:Y:S01]  /*da80*/  HADD2.F32 R35, -RZ, R56.H0_H0 ;  /* 0x20000038ff237230 */ /* 0x000fe20000004100 */
[----:B------:R-:W-:Y:S02]  /*da90*/  FMUL.FTZ R2, R24, R5 ;  /* 0x0000000518027220 */ /* 0x000fe40000410000 */
[----:B------:R-:W-:Y:S02]  /*daa0*/  FFMA.FTZ R30, R11, R4, R20 ;  /* 0x000000040b1e7223 */ /* 0x000fe40000010014 */
[----:B------:R-:W-:-:S02]  /*dab0*/  FMUL.FTZ R11, R8, R22 ;  /* 0x00000016080b7220 */ /* 0x000fc40000410000 */
[----:B------:R-:W-:Y:S02]  /*dac0*/  FFMA.FTZ R20, R8, R57, R0 ;  /* 0x0000003908147223 */ /* 0x000fe40000010000 */
[----:B------:R-:W-:Y:S02]  /*dad0*/  FMUL.FTZ R0, R15, R9 ;  /* 0x000000090f007220 */ /* 0x000fe40000410000 */
[C---:B------:R-:W-:Y:S02]  /*dae0*/  FFMA.FTZ R22, R12.reuse, R35, R2 ;  /* 0x000000230c167223 */ /* 0x040fe40000010002 */
[----:B------:R-:W-:Y:S02]  /*daf0*/  FMUL.FTZ R5, R12, R5 ;  /* 0x000000050c057220 */ /* 0x000fe40000410000 */
[C---:B------:R-:W-:Y:S02]  /*db00*/  FMUL.FTZ R2, R10.reuse, R9 ;  /* 0x000000090a027220 */ /* 0x040fe40000410000 */
[----:B------:R-:W-:-:S02]  /*db10*/  FFMA.FTZ R28, R10, R34, R0 ;  /* 0x000000220a1c7223 */ /* 0x000fc40000010000 */
[----:B------:R-:W-:Y:S02]  /*db20*/  FFMA.FTZ R8, R18, R6, -R29 ;  /* 0x0000000612087223 */ /* 0x000fe4000001081d */
[----:B------:R-:W-:Y:S01]  /*db30*/  FFMA.FTZ R12, R19, R7, -R32 ;  /* 0x00000007130c7223 */ /* 0x000fe20000010820 */
[----:B------:R-:W-:Y:S01]  /*db40*/  F2FP.PACK_AB R7, R20, R23 ;  /* 0x000000171407723e */ /* 0x000fe200000000ff */
[----:B------:R-:W-:Y:S02]  /*db50*/  FFMA.FTZ R9, R17, R58, -R31 ;  /* 0x0000003a11097223 */ /* 0x000fe4000001081f */
[----:B------:R-:W-:Y:S01]  /*db60*/  FFMA.FTZ R10, R16, R4, -R25 ;  /* 0x00000004100a7223 */ /* 0x000fe20000010819 */
[----:B------:R-:W-:Y:S01]  /*db70*/  F2FP.PACK_AB R4, R22, R33 ;  /* 0x000000211604723e */ /* 0x000fe200000000ff */
[----:B------:R-:W-:Y:S01]  /*db80*/  FFMA.FTZ R3, R14, R3, -R21 ;  /* 0x000000030e037223 */ /* 0x000fe20000010815 */
[----:B------:R-:W-:Y:S01]  /*db90*/  F2FP.PACK_AB R9, R9, R12 ;  /* 0x0000000c0909723e */ /* 0x000fe200000000ff */
[----:B------:R-:W-:-:S02]  /*dba0*/  FFMA.FTZ R0, R13, R57, -R11 ;  /* 0x000000390d007223 */ /* 0x000fc4000001080b */
[----:B------:R-:W-:Y:S01]  /*dbb0*/  FFMA.FTZ R6, R24, R35, -R5 ;  /* 0x0000002318067223 */ /* 0x000fe20000010805 */
[----:B------:R-:W-:Y:S01]  /*dbc0*/  F2FP.PACK_AB R5, R44, R45 ;  /* 0x0000002d2c05723e */ /* 0x000fe200000000ff */
[----:B------:R-:W-:Y:S01]  /*dbd0*/  FFMA.FTZ R2, R15, R34, -R2 ;  /* 0x000000220f027223 */ /* 0x000fe20000010802 */
[----:B------:R-:W-:Y:S02]  /*dbe0*/  F2FP.PACK_AB R11, R0, R3 ;  /* 0x00000003000b723e */ /* 0x000fe400000000ff */
[----:B------:R-:W-:Y:S02]  /*dbf0*/  F2FP.PACK_AB R8, R6, R8 ;  /* 0x000000080608723e */ /* 0x000fe400000000ff */
[----:B------:R-:W-:Y:S02]  /*dc00*/  F2FP.PACK_AB R10, R2, R10 ;  /* 0x0000000a020a723e */ /* 0x000fe400000000ff */
[----:B------:R-:W-:-:S03]  /*dc10*/  F2FP.PACK_AB R6, R28, R30 ;  /* 0x0000001e1c06723e */ /* 0x000fc600000000ff */
[----:B------:R2:W-:Y:S04]  /*dc20*/  STS.128 [R27], R8 ;  /* 0x000000081b007388 */ /* 0x0005e80000000c00 */
[----:B------:R2:W-:Y:S02]  /*dc30*/  STS.128 [R26+0xc100], R4 ;  /* 0x00c100041a007388 */ /* 0x0005e40000000c00 */
.L_x_687:
[----:B------:R-:W-:Y:S05]  /*dc40*/  BSYNC B0 ;  /* 0x0000000000007941 */ /* 0x000fea0003800000 */
.L_x_686:
[----:B------:R-:W-:-:S13]  /*dc50*/  ISETP.GE.AND P0, PT, R130, c[0x0][0x27c], PT ;  /* 0x00009f0082007a0c */ /* 0x000fda0003f06270 */
        /* <DEDUP_REMOVED lines=18> */
[----:B------:R-:W-:Y:S01]  /*dd80*/  HADD2.F32 R2, -RZ, R94.H0_H0 ;  /* 0x2000005eff027230 */ /* 0x000fe20000004100 */
[----:B------:R-:W-:Y:S02]  /*dd90*/  SHF.R.U32.HI R22, RZ, 0x10, R41 ;  /* 0x00000010ff167819 */ /* 0x000fe40000011629 */
[----:B------:R-:W-:-:S02]  /*dda0*/  IADD3 R0, R3, R0, R139 ;  /* 0x0000000003007210 */ /* 0x000fc40007ffe08b */
[----:B------:R-:W-:Y:S02]  /*ddb0*/  SHF.R.U32.HI R23, RZ, 0x10, R39 ;  /* 0x00000010ff177819 */ /* 0x000fe40000011627 */
[----:B------:R-:W-:Y:S02]  /*ddc0*/  SHF.L.U32 R21, R0, 0x1, RZ ;  /* 0x0000000100157819 */ /* 0x000fe400000006ff */
[--C-:B------:R-:W-:Y:S01]  /*ddd0*/  SHF.R.U32.HI R0, RZ, 0x10, R37.reuse ;  /* 0x00000010ff007819 */ /* 0x100fe20000011625 */
[----:B------:R-:W-:Y:S01]  /*dde0*/  HADD2.F32 R23, -RZ, R23.H0_H0 ;  /* 0x20000017ff177230 */ /* 0x000fe20000004100 */
[----:B------:R-:W-:Y:S01]  /*ddf0*/  SHF.R.U64 R31, R36, 0x10, R37 ;  /* 0x00000010241f7819 */ /* 0x000fe20000001225 */
[----:B------:R-:W3:Y:S01]  /*de00*/  LDS.128 R8, [R21+0xc100] ;  /* 0x00c1000015087984 */ /* 0x000ee20000000c00 */
[----:B------:R-:W-:Y:S01]  /*de10*/  SHF.R.U64 R40, R40, 0x10, R41 ;  /* 0x0000001028287819 */ /* 0x000fe20000001229 */
[----:B------:R-:W-:Y:S01]  /*de20*/  HADD2.F32 R25, -RZ, R0.H0_H0 ;  /* 0x20000000ff197230 */ /* 0x000fe20000004100 */
[----:B------:R-:W-:Y:S01]  /*de30*/  SHF.R.U32.HI R24, RZ, 0x10, R43 ;  /* 0x00000010ff187819 */ /* 0x000fe2000001162b */
[----:B------:R-:W-:Y:S01]  /*de40*/  HADD2.F32 R0, -RZ, R94.H1_H1 ;  /* 0x3000005eff007230 */ /* 0x000fe20000004100 */
[----:B------:R-:W-:Y:S01]  /*de50*/  SHF.R.U64 R26, R38, 0x10, R39 ;  /* 0x00000010261a7819 */ /* 0x000fe20000001227 */
[----:B------:R-:W-:Y:S01]  /*de60*/  HADD2.F32 R41, -RZ, R22.H0_H0 ;  /* 0x20000016ff297230 */ /* 0x000fe20000004100 */
[----:B------:R-:W-:Y:S01]  /*de70*/  SHF.R.U64 R37, R42, 0x10, R43 ;  /* 0x000000102a257819 */ /* 0x000fe2000000122b */
[----:B------:R-:W-:-:S02]  /*de80*/  HADD2.F32 R39, -RZ, R24.H0_H0 ;  /* 0x20000018ff277230 */ /* 0x000fc40000004100 */
[----:B------:R-:W-:Y:S02]  /*de90*/  HADD2.F32 R38, -RZ, R40.H0_H0 ;  /* 0x20000028ff267230 */ /* 0x000fe40000004100 */
[----:B------:R-:W-:Y:S02]  /*dea0*/  HADD2.F32 R37, -RZ, R37.H0_H0 ;  /* 0x20000025ff257230 */ /* 0x000fe40000004100 */
[--C-:B--2---:R-:W-:Y:S02]  /*deb0*/  HADD2.F32 R20, -RZ, R5.reuse.H0_H0 ;  /* 0x20000005ff147230 */ /* 0x104fe40000004100 */
[----:B------:R-:W-:Y:S02]  /*dec0*/  HADD2.F32 R19, -RZ, R5.H1_H1 ;  /* 0x30000005ff137230 */ /* 0x000fe40000004100 */
[--C-:B------:R-:W-:Y:S02]  /*ded0*/  HADD2.F32 R17, -RZ, R4.reuse.H0_H0 ;  /* 0x20000004ff117230 */ /* 0x100fe40000004100 */
[----:B------:R-:W-:-:S02]  /*dee0*/  HADD2.F32 R15, -RZ, R4.H1_H1 ;  /* 0x30000004ff0f7230 */ /* 0x000fc40000004100 */
[--C-:B------:R-:W-:Y:S02]  /*def0*/  HADD2.F32 R18, -RZ, R7.reuse.H0_H0 ;  /* 0x20000007ff127230 */ /* 0x100fe40000004100 */
[----:B------:R-:W-:Y:S02]  /*df00*/  HADD2.F32 R16, -RZ, R7.H1_H1 ;  /* 0x30000007ff107230 */ /* 0x000fe40000004100 */
[--C-:B------:R-:W-:Y:S02]  /*df10*/  HADD2.F32 R14, -RZ, R6.reuse.H0_H0 ;  /* 0x20000006ff0e7230 */ /* 0x100fe40000004100 */
[--C-:B---3--:R-:W-:Y:S02]  /*df20*/  HADD2.F32 R5, -RZ, R9.reuse.H0_H0 ;  /* 0x20000009ff057230 */ /* 0x108fe40000004100 */
[----:B------:R-:W-:Y:S02]  /*df30*/  HADD2.F32 R4, -RZ, R9.H1_H1 ;  /* 0x30000009ff047230 */ /* 0x000fe40000004100 */
[----:B------:R-:W-:Y:S01]  /*df40*/  HADD2.F32 R13, -RZ, R6.H1_H1 ;  /* 0x30000006ff0d7230 */ /* 0x000fe20000004100 */
[----:B------:R-:W-:Y:S01]  /*df50*/  FMUL.FTZ R34, R5, R2 ;  /* 0x0000000205227220 */ /* 0x000fe20000410000 */
[--C-:B------:R-:W-:Y:S01]  /*df60*/  HADD2.F32 R12, -RZ, R8.reuse.H0_H0 ;  /* 0x20000008ff0c7230 */ /* 0x100fe20000004100 */
[----:B------:R-:W-:Y:S01]  /*df70*/  FMUL.FTZ R32, R4, R25 ;  /* 0x0000001904207220 */ /* 0x000fe20000410000 */
[----:B------:R-:W-:-:S02]  /*df80*/  HADD2.F32 R9, -RZ, R8.H1_H1 ;  /* 0x30000008ff097230 */ /* 0x000fc40000004100 */
[--C-:B------:R-:W-:Y:S02]  /*df90*/  HADD2.F32 R8, -RZ, R10.reuse.H0_H0 ;  /* 0x2000000aff087230 */ /* 0x100fe40000004100 */
[----:B------:R-:W-:Y:S01]  /*dfa0*/  HADD2.F32 R7, -RZ, R10.H1_H1 ;  /* 0x3000000aff077230 */ /* 0x000fe20000004100 */
[----:B------:R-:W-:Y:S01]  /*dfb0*/  FMUL.FTZ R10, R20, R2 ;  /* 0x00000002140a7220 */ /* 0x000fe20000410000 */
[----:B------:R-:W-:Y:S01]  /*dfc0*/  HADD2.F32 R6, -RZ, R95.H0_H0 ;  /* 0x2000005fff067230 */ /* 0x000fe20000004100 */
[----:B------:R-:W-:Y:S01]  /*dfd0*/  FMUL.FTZ R2, R18, R0 ;  /* 0x0000000012027220 */ /* 0x000fe20000410000 */
[--C-:B------:R-:W-:Y:S02]  /*dfe0*/  HADD2.F32 R3, -RZ, R11.reuse.H0_H0 ;  /* 0x2000000bff037230 */ /* 0x100fe40000004100 */
[----:B------:R-:W-:Y:S01]  /*dff0*/  HADD2.F32 R11, -RZ, R11.H1_H1 ;  /* 0x3000000bff0b7230 */ /* 0x000fe20000004100 */
[----:B------:R-:W-:Y:S01]  /*e000*/  FFMA.FTZ R36, R5, R6, R10 ;  /* 0x0000000605247223 */ /* 0x000fe2000001000a */
[----:B------:R-:W-:Y:S01]  /*e010*/  HADD2.F32 R5, -RZ, R96.H1_H1 ;  /* 0x30000060ff057230 */ /* 0x000fe20000004100 */
[----:B------:R-:W-:Y:S01]  /*e020*/  FMUL.FTZ R27, R3, R0 ;  /* 0x00000000031b7220 */ /* 0x000fe20000410000 */
[----:B------:R-:W-:Y:S01]  /*e030*/  HADD2.F32 R0, -RZ, R95.H1_H1 ;  /* 0x3000005fff007230 */ /* 0x000fe20000004100 */
[----:B------:R-:W-:-:S02]  /*e040*/  FMUL.FTZ R10, R19, R25 ;  /* 0x00000019130a7220 */ /* 0x000fc40000410000 */
[----:B------:R-:W-:Y:S01]  /*e050*/  FFMA.FTZ R33, R3, R5, R2 ;  /* 0x0000000503217223 */ /* 0x000fe20000010002 */
[----:B------:R-:W-:Y:S01]  /*e060*/  HADD2.F32 R3, -RZ, R97.H0_H0 ;  /* 0x20000061ff037230 */ /* 0x000fe20000004100 */
[----:B------:R-:W-:Y:S01]  /*e070*/  FFMA.FTZ R35, R4, R41, R10 ;  /* 0x0000002904237223 */ /* 0x000fe2000001000a */
[----:B------:R-:W-:Y:S01]  /*e080*/  HADD2.F32 R2, -RZ, R96.H0_H0 ;  /* 0x20000060ff027230 */ /* 0x000fe20000004100 */
[----:B------:R-:W-:Y:S02]  /*e090*/  FMUL.FTZ R4, R16, R23 ;  /* 0x0000001710047220 */ /* 0x000fe40000410000 */
[-C--:B------:R-:W-:Y:S02]  /*e0a0*/  FMUL.FTZ R10, R17, R0.reuse ;  /* 0x00000000110a7220 */ /* 0x080fe40000410000 */
[----:B------:R-:W-:Y:S01]  /*e0b0*/  FMUL.FTZ R24, R12, R0 ;  /* 0x000000000c187220 */ /* 0x000fe20000410000 */
[----:B------:R-:W-:Y:S01]  /*e0c0*/  HADD2.F32 R0, -RZ, R98.H0_H0 ;  /* 0x20000062ff007230 */ /* 0x000fe20000004100 */
[----:B------:R-:W-:-:S02]  /*e0d0*/  FFMA.FTZ R29, R11, R39, R4 ;  /* 0x000000270b1d7223 */ /* 0x000fc40000010004 */
[----:B------:R-:W-:Y:S01]  /*e0e0*/  FFMA.FTZ R28, R12, R3, R10 ;  /* 0x000000030c1c7223 */ /* 0x000fe2000001000a */
[----:B------:R-:W-:Y:S01]  /*e0f0*/  HADD2.F32 R10, -RZ, R31.H0_H0 ;  /* 0x2000001fff0a7230 */ /* 0x000fe20000004100 */
[----:B------:R-:W-:Y:S02]  /*e100*/  FMUL.FTZ R4, R14, R2 ;  /* 0x000000020e047220 */ /* 0x000fe40000410000 */
[----:B------:R-:W-:Y:S01]  /*e110*/  FMUL.FTZ R25, R11, R23 ;  /* 0x000000170b197220 */ /* 0x000fe20000410000 */
[----:B------:R-:W-:Y:S01]  /*e120*/  HADD2.F32 R11, -RZ, R26.H0_H0 ;  /* 0x2000001aff0b7230 */ /* 0x000fe20000004100 */
[C---:B------:R-:W-:Y:S02]  /*e130*/  FFMA.FTZ R31, R8.reuse, R0, R4 ;  /* 0x00000000081f7223 */ /* 0x040fe40000010004 */
[----:B------:R-:W-:Y:S02]  /*e140*/  FMUL.FTZ R4, R15, R10 ;  /* 0x0000000a0f047220 */ /* 0x000fe40000410000 */
[----:B------:R-:W-:-:S02]  /*e150*/  FMUL.FTZ R22, R8, R2 ;  /* 0x0000000208167220 */ /* 0x000fc40000410000 */
[-C--:B------:R-:W-:Y:S02]  /*e160*/  FMUL.FTZ R2, R13, R11.reuse ;  /* 0x0000000b0d027220 */ /* 0x080fe40000410000 */
[C---:B------:R-:W-:Y:S02]  /*e170*/  FFMA.FTZ R23, R9.reuse, R38, R4 ;  /* 0x0000002609177223 */ /* 0x040fe40000010004 */
[----:B------:R-:W-:Y:S02]  /*e180*/  FMUL.FTZ R12, R9, R10 ;  /* 0x0000000a090c7220 */ /* 0x000fe40000410000 */
[----:B------:R-:W-:Y:S02]  /*e190*/  FMUL.FTZ R4, R7, R11 ;  /* 0x0000000b07047220 */ /* 0x000fe40000410000 */
[----:B------:R-:W-:Y:S02]  /*e1a0*/  FFMA.FTZ R10, R20, R6, -R34 ;  /* 0x00000006140a7223 */ /* 0x000fe40000010822 */
[----:B------:R-:W-:-:S02]  /*e1b0*/  FFMA.FTZ R6, R17, R3, -R24 ;  /* 0x0000000311067223 */ /* 0x000fc40000010818 */
[----:B------:R-:W-:Y:S01]  /*e1c0*/  FFMA.FTZ R26, R7, R37, R2 ;  /* 0x00000025071a7223 */ /* 0x000fe20000010002 */
[----:B------:R-:W-:Y:S01]  /*e1d0*/  F2FP.PACK_AB R7, R29, R33 ;  /* 0x000000211d07723e */ /* 0x000fe200000000ff */
[----:B------:R-:W-:Y:S02]  /*e1e0*/  FFMA.FTZ R9, R19, R41, -R32 ;  /* 0x0000002913097223 */ /* 0x000fe40000010820 */
[----:B------:R-:W-:Y:S01]  /*e1f0*/  FFMA.FTZ R8, R18, R5, -R27 ;  /* 0x0000000512087223 */ /* 0x000fe2000001081b */
[----:B------:R-:W-:Y:S01]  /*e200*/  F2FP.PACK_AB R5, R35, R36 ;  /* 0x000000242305723e */ /* 0x000fe200000000ff */
[----:B------:R-:W-:Y:S01]  /*e210*/  FFMA.FTZ R11, R16, R39, -R25 ;  /* 0x00000027100b7223 */ /* 0x000fe20000010819 */
[----:B------:R-:W-:Y:S01]  /*e220*/  F2FP.PACK_AB R9, R9, R10 ;  /* 0x0000000a0909723e */ /* 0x000fe200000000ff */
[----:B------:R-:W-:Y:S02]  /*e230*/  FFMA.FTZ R3, R14, R0, -R22 ;  /* 0x000000000e037223 */ /* 0x000fe40000010816 */
[----:B------:R-:W-:Y:S01]  /*e240*/  FFMA.FTZ R2, R15, R38, -R12 ;  /* 0x000000260f027223 */ /* 0x000fe2000001080c */
[----:B------:R-:W-:Y:S01]  /*e250*/  F2FP.PACK_AB R11, R11, R8 ;  /* 0x000000080b0b723e */ /* 0x000fe200000000ff */
[----:B------:R-:W-:Y:S01]  /*e260*/  FFMA.FTZ R0, R13, R37, -R4 ;  /* 0x000000250d007223 */ /* 0x000fe20000010804 */
[----:B------:R-:W-:-:S02]  /*e270*/  F2FP.PACK_AB R4, R23, R28 ;  /* 0x0000001c1704723e */ /* 0x000fc400000000ff */
[----:B------:R-:W-:Y:S02]  /*e280*/  F2FP.PACK_AB R8, R2, R6 ;  /* 0x000000060208723e */ /* 0x000fe400000000ff */
[----:B------:R-:W-:Y:S02]  /*e290*/  F2FP.PACK_AB R10, R0, R3 ;  /* 0x00000003000a723e */ /* 0x000fe400000000ff */
[----:B------:R-:W-:-:S03]  /*e2a0*/  F2FP.PACK_AB R6, R26, R31 ;  /* 0x0000001f1a06723e */ /* 0x000fc600000000ff */
[----:B------:R2:W-:Y:S04]  /*e2b0*/  STS.128 [R30], R8 ;  /* 0x000000081e007388 */ /* 0x0005e80000000c00 */
[----:B------:R2:W-:Y:S02]  /*e2c0*/  STS.128 [R21+0xc100], R4 ;  /* 0x00c1000415007388 */ /* 0x0005e40000000c00 */
.L_x_683:
[----:B------:R-:W-:Y:S05]  /*e2d0*/  BSYNC B1 ;  /* 0x0000000000017941 */ /* 0x000fea0003800000 */
.L_x_682:
[----:B------:R-:W-:-:S13]  /*e2e0*/  ISETP.GE.AND P0, PT, R114, R84, PT ;  /* 0x000000547200720c */ /* 0x000fda0003f06270 */
[----:B------:R-:W-:Y:S05]  /*e2f0*/  @P0 BRA `(.L_x_667) ;  /* 0x000013f000000947 */ /* 0x000fea0003800000 */
[----:B------:R-:W-:Y:S01]  /*e300*/  ISETP.GE.AND P0, PT, R128, c[0x0][0x27c], PT ;  /* 0x00009f0080007a0c */ /* 0x000fe20003f06270 */
[----:B------:R-:W-:Y:S01]  /*e310*/  IMAD.SHL.U32 R0, R114, 0x40, RZ ;  /* 0x0000004072007824 */ /* 0x000fe200078e00ff */
[----:B------:R-:W-:Y:S01]  /*e320*/  SHF.R.S32.HI R2, RZ, 0x1f, R114 ;  /* 0x0000001fff027819 */ /* 0x000fe20000011472 */
[----:B------:R-:W-:Y:S03]  /*e330*/  BSSY B0, `(.L_x_688) ;  /* 0x0000069000007945 */ /* 0x000fe60003800000 */
[----:B------:R-:W-:Y:S02]  /*e340*/  LEA.HI R2, R2, R114, RZ, 0x3 ;  /* 0x0000007202027211 */ /* 0x000fe400078f18ff */
[----:B------:R-:W-:-:S03]  /*e350*/  LOP3.LUT R0, R0, 0x1c0, RZ, 0xc0, !PT ;  /* 0x000001c000007812 */ /* 0x000fc600078ec0ff */
[----:B------:R-:W-:Y:S01]  /*e360*/  IMAD.SHL.U32 R2, R2, 0x40, RZ ;  /* 0x0000004002027824 */ /* 0x000fe200078e00ff */
[----:B------:R-:W-:-:S04]  /*e370*/  SHF.R.U32.HI R44, RZ, 0x3, R0 ;  /* 0x00000003ff2c7819 */ /* 0x000fc80000011600 */
[----:B------:R-:W-:Y:S01]  /*e380*/  LOP3.LUT R2, R2, 0xfffffe00, RZ, 0xc0, !PT ;  /* 0xfffffe0002027812 */ /* 0x000fe200078ec0ff */
[----:B------:R-:W-:Y:S05]  /*e390*/  @P0 BRA `(.L_x_689) ;  /* 0x0000062000000947 */ /* 0x000fea0003800000 */
[----:B--2---:R-:W-:Y:S02]  /*e3a0*/  MOV R6, c[0x0][0x27c] ;  /* 0x00009f0000067a02 */ /* 0x004fe40000000f00 */
[----:B------:R-:W-:Y:S02]  /*e3b0*/  LOP3.LUT R3, R0, 0x38, R128, 0xf8, !PT ;  /* 0x0000003800037812 */ /* 0x000fe400078ef880 */
[----:B------:R-:W-:Y:S02]  /*e3c0*/  LEA.HI R6, R6, R117, RZ, 0x1d ;  /* 0x0000007506067211 */ /* 0x000fe400078fe8ff */
[----:B------:R-:W-:Y:S02]  /*e3d0*/  SHF.R.U32.HI R23, RZ, 0x10, R53 ;  /* 0x00000010ff177819 */ /* 0x000fe40000011635 */
[----:B------:R-:W-:Y:S02]  /*e3e0*/  SHF.R.S32.HI R5, RZ, 0x1f, R6 ;  /* 0x0000001fff057819 */ /* 0x000fe40000011406 */
[----:B------:R-:W-:Y:S01]  /*e3f0*/  SHF.L.U32 R4, R6, 0x3, RZ ;  /* 0x0000000306047819 */ /* 0x000fe200000006ff */
[----:B------:R-:W-:Y:S01]  /*e400*/  HADD2.F32 R23, -RZ, R23.H0_H0 ;  /* 0x20000017ff177230 */ /* 0x000fe20000004100 */
[----:B------:R-:W-:-:S02]  /*e410*/  LEA.HI R6, R5, R6, RZ, 0x3 ;  /* 0x0000000605067211 */ /* 0x000fc400078f18ff */
[----:B------:R-:W-:Y:S02]  /*e420*/  LOP3.LUT R5, R2, R3, R44, 0xf6, !PT ;  /* 0x0000000302057212 */ /* 0x000fe400078ef62c */
[----:B------:R-:W-:Y:S02]  /*e430*/  LOP3.LUT R4, R0, 0x38, R4, 0xf8, !PT ;  /* 0x0000003800047812 */ /* 0x000fe400078ef804 */
[----:B------:R-:W-:Y:S02]  /*e440*/  SHF.L.U32 R3, R6, 0xa, RZ ;  /* 0x0000000a06037819 */ /* 0x000fe400000006ff */
[----:B------:R-:W-:Y:S02]  /*e450*/  LOP3.LUT R8, R4, R44, RZ, 0x3c, !PT ;  /* 0x0000002c04087212 */ /* 0x000fe400078e3cff */
[----:B------:R-:W-:Y:S02]  /*e460*/  LOP3.LUT R3, R3, 0x7fffe000, RZ, 0xc0, !PT ;  /* 0x7fffe00003037812 */ /* 0x000fe400078ec0ff */
[----:B------:R-:W-:-:S02]  /*e470*/  LEA R27, R5, 0xc100, 0x1 ;  /* 0x0000c100051b7811 */ /* 0x000fc400078e08ff */
[----:B------:R-:W-:Y:S02]  /*e480*/  IADD3 R3, R8, R3, R2 ;  /* 0x0000000308037210 */ /* 0x000fe40007ffe002 */
[----:B------:R-:W-:Y:S01]  /*e490*/  SHF.R.U32.HI R25, RZ, 0x10, R49 ;  /* 0x00000010ff197819 */ /* 0x000fe20000011631 */
[----:B------:R-:W2:Y:S01]  /*e4a0*/  LDS.128 R4, [R27] ;  /* 0x000000001b047984 */ /* 0x000ea20000000c00 */
[----:B------:R-:W-:Y:S01]  /*e4b0*/  SHF.L.U32 R24, R3, 0x1, RZ ;  /* 0x0000000103187819 */ /* 0x000fe200000006ff */
[----:B------:R-:W-:Y:S01]  /*e4c0*/  HADD2.F32 R3, -RZ, R97.H1_H1 ;  /* 0x30000061ff037230 */ /* 0x000fe20000004100 */
[----:B------:R-:W-:Y:S01]  /*e4d0*/  SHF.R.U32.HI R26, RZ, 0x10, R55 ;  /* 0x00000010ff1a7819 */ /* 0x000fe20000011637 */
[----:B------:R-:W-:Y:S01]  /*e4e0*/  HADD2.F32 R43, -RZ, R25.H0_H0 ;  /* 0x20000019ff2b7230 */ /* 0x000fe20000004100 */
[----:B------:R-:W-:Y:S01]  /*e4f0*/  SHF.R.U64 R39, R52, 0x10, R53 ;  /* 0x0000001034277819 */ /* 0x000fe20000001235 */
[----:B------:R-:W3:Y:S01]  /*e500*/  LDS.128 R8, [R24+0xc100] ;  /* 0x00c1000018087984 */ /* 0x000ee20000000c00 */
[----:B------:R-:W-:Y:S01]  /*e510*/  SHF.R.U32.HI R30, RZ, 0x10, R51 ;  /* 0x00000010ff1e7819 */ /* 0x000fe20000011633 */
[----:B------:R-:W-:Y:S01]  /*e520*/  HADD2.F32 R26, -RZ, R26.H0_H0 ;  /* 0x2000001aff1a7230 */ /* 0x000fe20000004100 */
[----:B------:R-:W-:-:S02]  /*e530*/  SHF.R.U64 R34, R54, 0x10, R55 ;  /* 0x0000001036227819 */ /* 0x000fc40000001237 */
[----:B------:R-:W-:Y:S01]  /*e540*/  SHF.R.U64 R41, R48, 0x10, R49 ;  /* 0x0000001030297819 */ /* 0x000fe20000001231 */
[----:B------:R-:W-:Y:S01]  /*e550*/  HADD2.F32 R42, -RZ, R30.H0_H0 ;  /* 0x2000001eff2a7230 */ /* 0x000fe20000004100 */
[----:B------:R-:W-:Y:S01]  /*e560*/  SHF.R.U64 R40, R50, 0x10, R51 ;  /* 0x0000001032287819 */ /* 0x000fe20000001233 */
[--C-:B--2---:R-:W-:Y:S02]  /*e570*/  HADD2.F32 R21, -RZ, R5.reuse.H0_H0 ;  /* 0x20000005ff157230 */ /* 0x104fe40000004100 */
[----:B------:R-:W-:Y:S02]  /*e580*/  HADD2.F32 R19, -RZ, R5.H1_H1 ;  /* 0x30000005ff137230 */ /* 0x000fe40000004100 */
[--C-:B------:R-:W-:Y:S02]  /*e590*/  HADD2.F32 R20, -RZ, R4.reuse.H0_H0 ;  /* 0x20000004ff147230 */ /* 0x100fe40000004100 */
[----:B------:R-:W-:Y:S02]  /*e5a0*/  HADD2.F32 R22, -RZ, R4.H1_H1 ;  /* 0x30000004ff167230 */ /* 0x000fe40000004100 */
[----:B---3--:R-:W-:-:S02]  /*e5b0*/  HADD2.F32 R5, -RZ, R9.H0_H0 ;  /* 0x20000009ff057230 */ /* 0x008fc40000004100 */
[----:B------:R-:W-:Y:S02]  /*e5c0*/  HADD2.F32 R4, -RZ, R9.H1_H1 ;  /* 0x30000009ff047230 */ /* 0x000fe40000004100 */
[--C-:B------:R-:W-:Y:S01]  /*e5d0*/  HADD2.F32 R9, -RZ, R8.reuse.H0_H0 ;  /* 0x20000008ff097230 */ /* 0x100fe20000004100 */
[----:B------:R-:W-:Y:S01]  /*e5e0*/  FMUL.FTZ R33, R5, R3 ;  /* 0x0000000305217220 */ /* 0x000fe20000410000 */
[----:B------:R-:W-:Y:S01]  /*e5f0*/  HADD2.F32 R14, -RZ, R8.H1_H1 ;  /* 0x30000008ff0e7230 */ /* 0x000fe20000004100 */
[----:B------:R-:W-:Y:S01]  /*e600*/  FMUL.FTZ R32, R4, R23 ;  /* 0x0000001704207220 */ /* 0x000fe20000410000 */
[--C-:B------:R-:W-:Y:S02]  /*e610*/  HADD2.F32 R16, -RZ, R7.reuse.H0_H0 ;  /* 0x20000007ff107230 */ /* 0x100fe40000004100 */
[----:B------:R-:W-:Y:S01]  /*e620*/  HADD2.F32 R15, -RZ, R7.H1_H1 ;  /* 0x30000007ff0f7230 */ /* 0x000fe20000004100 */
[----:B------:R-:W-:Y:S01]  /*e630*/  FMUL.FTZ R7, R21, R3 ;  /* 0x0000000315077220 */ /* 0x000fe20000410000 */
[----:B------:R-:W-:Y:S01]  /*e640*/  HADD2.F32 R8, -RZ, R99.H0_H0 ;  /* 0x20000063ff087230 */ /* 0x000fe20000004100 */
[----:B------:R-:W-:Y:S01]  /*e650*/  FMUL.FTZ R3, R19, R23 ;  /* 0x0000001713037220 */ /* 0x000fe20000410000 */
[----:B------:R-:W-:-:S02]  /*e660*/  HADD2.F32 R18, -RZ, R6.H0_H0 ;  /* 0x20000006ff127230 */ /* 0x000fc40000004100 */
[----:B------:R-:W-:Y:S01]  /*e670*/  HADD2.F32 R17, -RZ, R6.H1_H1 ;  /* 0x30000006ff117230 */ /* 0x000fe20000004100 */
[----:B------:R-:W-:Y:S01]  /*e680*/  FFMA.FTZ R38, R5, R8, R7 ;  /* 0x0000000805267223 */ /* 0x000fe20000010007 */
[----:B------:R-:W-:Y:S01]  /*e690*/  HADD2.F32 R6, -RZ, R98.H1_H1 ;  /* 0x30000062ff067230 */ /* 0x000fe20000004100 */
[----:B------:R-:W-:Y:S01]  /*e6a0*/  FFMA.FTZ R37, R4, R43, R3 ;  /* 0x0000002b04257223 */ /* 0x000fe20000010003 */
[--C-:B------:R-:W-:Y:S02]  /*e6b0*/  HADD2.F32 R7, -RZ, R100.reuse.H1_H1 ;  /* 0x30000064ff077230 */ /* 0x100fe40000004100 */
[----:B------:R-:W-:Y:S01]  /*e6c0*/  HADD2.F32 R3, -RZ, R100.H0_H0 ;  /* 0x20000064ff037230 */ /* 0x000fe20000004100 */
[-C--:B------:R-:W-:Y:S01]  /*e6d0*/  FMUL.FTZ R5, R20, R6.reuse ;  /* 0x0000000614057220 */ /* 0x080fe20000410000 */
[--C-:B------:R-:W-:Y:S01]  /*e6e0*/  HADD2.F32 R13, -RZ, R10.reuse.H0_H0 ;  /* 0x2000000aff0d7230 */ /* 0x100fe20000004100 */
[C---:B------:R-:W-:Y:S01]  /*e6f0*/  FMUL.FTZ R31, R9.reuse, R6 ;  /* 0x00000006091f7220 */ /* 0x040fe20000410000 */
[----:B------:R-:W-:Y:S01]  /*e700*/  HADD2.F32 R12, -RZ, R10.H1_H1 ;  /* 0x3000000aff0c7230 */ /* 0x000fe20000004100 */
[----:B------:R-:W-:Y:S01]  /*e710*/  FFMA.FTZ R35, R9, R7, R5 ;  /* 0x0000000709237223 */ /* 0x000fe20000010005 */
[----:B------:R-:W-:Y:S01]  /*e720*/  HADD2.F32 R10, -RZ, R11.H0_H0 ;  /* 0x2000000bff0a7230 */ /* 0x000fe20000004100 */
[----:B------:R-:W-:Y:S01]  /*e730*/  FMUL.FTZ R9, R16, R3 ;  /* 0x0000000310097220 */ /* 0x000fe20000410000 */
[----:B------:R-:W-:-:S02]  /*e740*/  HADD2.F32 R5, -RZ, R101.H0_H0 ;  /* 0x20000065ff057230 */ /* 0x000fc40000004100 */
[----:B------:R-:W-:Y:S01]  /*e750*/  HADD2.F32 R4, -RZ, R99.H1_H1 ;  /* 0x30000063ff047230 */ /* 0x000fe20000004100 */
[C---:B------:R-:W-:Y:S01]  /*e760*/  FMUL.FTZ R25, R10.reuse, R3 ;  /* 0x000000030a197220 */ /* 0x040fe20000410000 */
[----:B------:R-:W-:Y:S01]  /*e770*/  HADD2.F32 R6, -RZ, R101.H1_H1 ;  /* 0x30000065ff067230 */ /* 0x000fe20000004100 */
[----:B------:R-:W-:Y:S01]  /*e780*/  FFMA.FTZ R28, R10, R5, R9 ;  /* 0x000000050a1c7223 */ /* 0x000fe20000010009 */
[----:B------:R-:W-:Y:S01]  /*e790*/  HADD2.F32 R10, -RZ, R39.H0_H0 ;  /* 0x20000027ff0a7230 */ /* 0x000fe20000004100 */
[----:B------:R-:W-:Y:S01]  /*e7a0*/  FMUL.FTZ R23, R18, R4 ;  /* 0x0000000412177220 */ /* 0x000fe20000410000 */
[----:B------:R-:W-:Y:S01]  /*e7b0*/  HADD2.F32 R11, -RZ, R11.H1_H1 ;  /* 0x3000000bff0b7230 */ /* 0x000fe20000004100 */
[----:B------:R-:W-:Y:S01]  /*e7c0*/  FMUL.FTZ R3, R15, R26 ;  /* 0x0000001a0f037220 */ /* 0x000fe20000410000 */
[----:B------:R-:W-:Y:S01]  /*e7d0*/  HADD2.F32 R9, -RZ, R34.H0_H0 ;  /* 0x20000022ff097230 */ /* 0x000fe20000004100 */
[C---:B------:R-:W-:Y:S01]  /*e7e0*/  FMUL.FTZ R29, R13.reuse, R4 ;  /* 0x000000040d1d7220 */ /* 0x040fe20000410000 */
[----:B------:R-:W-:Y:S01]  /*e7f0*/  HADD2.F32 R39, -RZ, R41.H0_H0 ;  /* 0x20000029ff277230 */ /* 0x000fe20000004100 */
[----:B------:R-:W-:Y:S01]  /*e800*/  FFMA.FTZ R36, R13, R6, R23 ;  /* 0x000000060d247223 */ /* 0x000fe20000010017 */
[----:B------:R-:W-:Y:S01]  /*e810*/  HADD2.F32 R34, -RZ, R40.H0_H0 ;  /* 0x20000028ff227230 */ /* 0x000fe20000004100 */
[----:B------:R-:W-:-:S02]  /*e820*/  FMUL.FTZ R4, R22, R10 ;  /* 0x0000000a16047220 */ /* 0x000fc40000410000 */
[C---:B------:R-:W-:Y:S02]  /*e830*/  FMUL.FTZ R23, R11.reuse, R26 ;  /* 0x0000001a0b177220 */ /* 0x040fe40000410000 */
[----:B------:R-:W-:Y:S02]  /*e840*/  FFMA.FTZ R11, R11, R42, R3 ;  /* 0x0000002a0b0b7223 */ /* 0x000fe40000010003 */
[----:B------:R-:W-:Y:S02]  /*e850*/  FMUL.FTZ R3, R17, R9 ;  /* 0x0000000911037220 */ /* 0x000fe40000410000 */
[C---:B------:R-:W-:Y:S02]  /*e860*/  FMUL.FTZ R10, R14.reuse, R10 ;  /* 0x0000000a0e0a7220 */ /* 0x040fe40000410000 */
[----:B------:R-:W-:Y:S02]  /*e870*/  FFMA.FTZ R26, R14, R39, R4 ;  /* 0x000000270e1a7223 */ /* 0x000fe40000010004 */
[----:B------:R-:W-:-:S02]  /*e880*/  FMUL.FTZ R4, R12, R9 ;  /* 0x000000090c047220 */ /* 0x000fc40000410000 */
[----:B------:R-:W-:Y:S02]  /*e890*/  FFMA.FTZ R30, R12, R34, R3 ;  /* 0x000000220c1e7223 */ /* 0x000fe40000010003 */
[----:B------:R-:W-:Y:S02]  /*e8a0*/  FFMA.FTZ R14, R21, R8, -R33 ;  /* 0x00000008150e7223 */ /* 0x000fe40000010821 */
        /* <DEDUP_REMOVED lines=10> */
[----:B------:R-:W-:-:S02]  /*e950*/  F2FP.PACK_AB R5, R37, R38 ;  /* 0x000000262505723e */ /* 0x000fc400000000ff */
[----:B------:R-:W-:Y:S02]  /*e960*/  F2FP.PACK_AB R11, R3, R6 ;  /* 0x00000006030b723e */ /* 0x000fe400000000ff */
[----:B------:R-:W-:Y:S02]  /*e970*/  F2FP.PACK_AB R10, R10, R12 ;  /* 0x0000000c0a0a723e */ /* 0x000fe400000000ff */
[----:B------:R-:W-:Y:S02]  /*e980*/  F2FP.PACK_AB R4, R26, R35 ;  /* 0x000000231a04723e */ /* 0x000fe400000000ff */
[----:B------:R-:W-:Y:S01]  /*e990*/  F2FP.PACK_AB R6, R30, R36 ;  /* 0x000000241e06723e */ /* 0x000fe200000000ff */
[----:B------:R2:W-:Y:S04]  /*e9a0*/  STS.128 [R27], R8 ;  /* 0x000000081b007388 */ /* 0x0005e80000000c00 */
[----:B------:R2:W-:Y:S02]  /*e9b0*/  STS.128 [R24+0xc100], R4 ;  /* 0x00c1000418007388 */ /* 0x0005e40000000c00 */
.L_x_689:
[----:B------:R-:W-:Y:S05]  /*e9c0*/  BSYNC B0 ;  /* 0x0000000000007941 */ /* 0x000fea0003800000 */
.L_x_688:
[----:B------:R-:W-:Y:S01]  /*e9d0*/  ISETP.GE.AND P0, PT, R131, c[0x0][0x27c], PT ;  /* 0x00009f0083007a0c */ /* 0x000fe20003f06270 */
[----:B------:R-:W-:-:S12]  /*e9e0*/  BSSY B0, `(.L_x_690) ;  /* 0x0000068000007945 */ /* 0x000fd80003800000 */
[----:B------:R-:W-:Y:S05]  /*e9f0*/  @P0 BRA `(.L_x_691) ;  /* 0x0000066000000947 */ /* 0x000fea0003800000 */
[----:B------:R-:W-:Y:S02]  /*ea00*/  MOV R3, c[0x0][0x27c] ;  /* 0x00009f0000037a02 */ /* 0x000fe40000000f00 */
[----:B--2---:R-:W-:Y:S02]  /*ea10*/  LEA.HI R5, R87, R131, RZ, 0x6 ;  /* 0x0000008357057211 */ /* 0x004fe400078f30ff */
[----:B------:R-:W-:Y:S02]  /*ea20*/  LEA.HI R3, R3, R74, RZ, 0x1d ;  /* 0x0000004a03037211 */ /* 0x000fe400078fe8ff */
[----:B------:R-:W-:Y:S02]  /*ea30*/  LOP3.LUT R4, R0, 0x38, R88, 0xf8, !PT ;  /* 0x0000003800047812 */ /* 0x000fe400078ef858 */
[----:B------:R-:W-:Y:S02]  /*ea40*/  SHF.L.U32 R7, R5, 0x7, RZ ;  /* 0x0000000705077819 */ /* 0x000fe400000006ff */
[----:B------:R-:W-:-:S02]  /*ea50*/  SHF.R.S32.HI R5, RZ, 0x1f, R3 ;  /* 0x0000001fff057819 */ /* 0x000fc40000011403 */
        /* <DEDUP_REMOVED lines=9> */
[----:B------:R-:W-:Y:S02]  /*eaf0*/  LOP3.LUT R3, R4, 0x7fffe000, RZ, 0xc0, !PT ;  /* 0x7fffe00004037812 */ /* 0x000fe400078ec0ff */
[----:B------:R-:W2:Y:S01]  /*eb00*/  LDS.128 R4, [R27] ;  /* 0x000000001b047984 */ /* 0x000ea20000000c00 */
[----:B------:R-:W-:Y:S02]  /*eb10*/  SHF.R.U32.HI R23, RZ, 0x10, R69 ;  /* 0x00000010ff177819 */ /* 0x000fe40000011645 */
[----:B------:R-:W-:-:S02]  /*eb20*/  IADD3 R3, R8, R3, R2 ;  /* 0x0000000308037210 */ /* 0x000fc40007ffe002 */
[----:B------:R-:W-:Y:S01]  /*eb30*/  SHF.R.U32.HI R25, RZ, 0x10, R65 ;  /* 0x00000010ff197819 */ /* 0x000fe20000011641 */
[----:B------:R-:W-:Y:S01]  /*eb40*/  HADD2.F32 R23, -RZ, R23.H0_H0 ;  /* 0x20000017ff177230 */ /* 0x000fe20000004100 */
[----:B------:R-:W-:Y:S01]  /*eb50*/  SHF.L.U32 R24, R3, 0x1, RZ ;  /* 0x0000000103187819 */ /* 0x000fe200000006ff */
[----:B------:R-:W-:Y:S01]  /*eb60*/  HADD2.F32 R3, -RZ, R103.H0_H0 ;  /* 0x20000067ff037230 */ /* 0x000fe20000004100 */
        /* <DEDUP_REMOVED lines=14> */
[----:B------:R-:W-:-:S02]  /*ec50*/  HADD2.F32 R16, -RZ, R7.H0_H0 ;  /* 0x20000007ff107230 */ /* 0x000fc40000004100 */
[----:B------:R-:W-:Y:S01]  /*ec60*/  HADD2.F32 R15, -RZ, R7.H1_H1 ;  /* 0x30000007ff0f7230 */ /* 0x000fe20000004100 */
[-C--:B------:R-:W-:Y:S01]  /*ec70*/  FMUL.FTZ R7, R21, R3.reuse ;  /* 0x0000000315077220 */ /* 0x080fe20000410000 */
[--C-:B---3--:R-:W-:Y:S02]  /*ec80*/  HADD2.F32 R5, -RZ, R9.reuse.H0_H0 ;  /* 0x20000009ff057230 */ /* 0x108fe40000004100 */
[----:B------:R-:W-:Y:S02]  /*ec90*/  HADD2.F32 R4, -RZ, R9.H1_H1 ;  /* 0x30000009ff047230 */ /* 0x000fe40000004100 */
[--C-:B------:R-:W-:Y:S01]  /*eca0*/  HADD2.F32 R9, -RZ, R8.reuse.H0_H0 ;  /* 0x20000008ff097230 */ /* 0x100fe20000004100 */
[----:B------:R-:W-:Y:S01]  /*ecb0*/  FMUL.FTZ R33, R5, R3 ;  /* 0x0000000305217220 */ /* 0x000fe20000410000 */
[----:B------:R-:W-:Y:S01]  /*ecc0*/  HADD2.F32 R14, -RZ, R8.H1_H1 ;  /* 0x30000008ff0e7230 */ /* 0x000fe20000004100 */
[-C--:B------:R-:W-:Y:S01]  /*ecd0*/  FMUL.FTZ R3, R19, R23.reuse ;  /* 0x0000001713037220 */ /* 0x080fe20000410000 */
[----:B------:R-:W-:Y:S01]  /*ece0*/  HADD2.F32 R8, -RZ, R104.H0_H0 ;  /* 0x20000068ff087230 */ /* 0x000fe20000004100 */
[C---:B------:R-:W-:Y:S01]  /*ecf0*/  FMUL.FTZ R32, R4.reuse, R23 ;  /* 0x0000001704207220 */ /* 0x040fe20000410000 */
[--C-:B------:R-:W-:Y:S01]  /*ed00*/  HADD2.F32 R18, -RZ, R6.reuse.H0_H0 ;  /* 0x20000006ff127230 */ /* 0x100fe20000004100 */
[----:B------:R-:W-:Y:S01]  /*ed10*/  FFMA.FTZ R39, R4, R43, R3 ;  /* 0x0000002b04277223 */ /* 0x000fe20000010003 */
[----:B------:R-:W-:Y:S01]  /*ed20*/  HADD2.F32 R17, -RZ, R6.H1_H1 ;  /* 0x30000006ff117230 */ /* 0x000fe20000004100 */
[----:B------:R-:W-:Y:S01]  /*ed30*/  FFMA.FTZ R41, R5, R8, R7 ;  /* 0x0000000805297223 */ /* 0x000fe20000010007 */
[----:B------:R-:W-:-:S02]  /*ed40*/  HADD2.F32 R6, -RZ, R103.H1_H1 ;  /* 0x30000067ff067230 */ /* 0x000fc40000004100 */
        /* <DEDUP_REMOVED lines=49> */
.L_x_691:
[----:B------:R-:W-:Y:S05]  /*f060*/  BSYNC B0 ;  /* 0x0000000000007941 */ /* 0x000fea0003800000 */
.L_x_690:
[----:B------:R-:W-:-:S13]  /*f070*/  ISETP.GE.AND P0, PT, R130, c[0x0][0x27c], PT ;  /* 0x00009f0082007a0c */ /* 0x000fda0003f06270 */
[----:B------:R-:W-:Y:S05]  /*f080*/  @P0 BRA `(.L_x_667) ;  /* 0x0000066000000947 */ /* 0x000fea0003800000 */
[----:B------:R-:W-:Y:S02]  /*f090*/  MOV R3, c[0x0][0x27c] ;  /* 0x00009f0000037a02 */ /* 0x000fe40000000f00 */
[----:B--2---:R-:W-:Y:S02]  /*f0a0*/  LEA.HI R5, R92, R130, RZ, 0x6 ;  /* 0x000000825c057211 */ /* 0x004fe400078f30ff */
[----:B------:R-:W-:Y:S02]  /*f0b0*/  LEA.HI R3, R3, R85, RZ, 0x1d ;  /* 0x0000005503037211 */ /* 0x000fe400078fe8ff */
[----:B------:R-:W-:Y:S02]  /*f0c0*/  SHF.L.U32 R7, R5, 0x7, RZ ;  /* 0x0000000705077819 */ /* 0x000fe400000006ff */
[----:B------:R-:W-:Y:S02]  /*f0d0*/  SHF.R.S32.HI R5, RZ, 0x1f, R3 ;  /* 0x0000001fff057819 */ /* 0x000fe40000011403 */
[----:B------:R-:W-:-:S02]  /*f0e0*/  SHF.L.U32 R6, R3, 0x3, RZ ;  /* 0x0000000303067819 */ /* 0x000fc400000006ff */
[----:B------:R-:W-:Y:S02]  /*f0f0*/  LEA.HI R5, R5, R3, RZ, 0x3 ;  /* 0x0000000305057211 */ /* 0x000fe400078f18ff */
[C---:B------:R-:W-:Y:S02]  /*f100*/  LOP3.LUT R4, R0.reuse, 0x38, R93, 0xf8, !PT ;  /* 0x0000003800047812 */ /* 0x040fe400078ef85d */
[----:B------:R-:W-:Y:S02]  /*f110*/  LOP3.LUT R3, R0, 0x38, R6, 0xf8, !PT ;  /* 0x0000003800037812 */ /* 0x000fe400078ef806 */
[----:B------:R-:W-:Y:S02]  /*f120*/  SHF.L.U32 R0, R5, 0xa, RZ ;  /* 0x0000000a05007819 */ /* 0x000fe400000006ff */
[----:B------:R-:W-:Y:S02]  /*f130*/  LOP3.LUT R4, R4, R44, RZ, 0x3c, !PT ;  /* 0x0000002c04047212 */ /* 0x000fe400078e3cff */
[----:B------:R-:W-:-:S02]  /*f140*/  LOP3.LUT R7, R7, 0xffffe000, RZ, 0xc0, !PT ;  /* 0xffffe00007077812 */ /* 0x000fc400078ec0ff */
[----:B------:R-:W-:Y:S02]  /*f150*/  LOP3.LUT R3, R3, R44, RZ, 0x3c, !PT ;  /* 0x0000002c03037212 */ /* 0x000fe400078e3cff */
[----:B------:R-:W-:Y:S02]  /*f160*/  LOP3.LUT R0, R0, 0x7fffe000, RZ, 0xc0, !PT ;  /* 0x7fffe00000007812 */ /* 0x000fe400078ec0ff */
[--C-:B------:R-:W-:Y:S02]  /*f170*/  IADD3 R4, R4, R7, R2.reuse ;  /* 0x0000000704047210 */ /* 0x100fe40007ffe002 */
[----:B------:R-:W-:Y:S01]  /*f180*/  IADD3 R2, R3, R0, R2 ;  /* 0x0000000003027210 */ /* 0x000fe20007ffe002 */
[----:B------:R-:W-:Y:S01]  /*f190*/  HADD2.F32 R0, -RZ, R107.H0_H0 ;  /* 0x2000006bff007230 */ /* 0x000fe20000004100 */
[----:B------:R-:W-:Y:S02]  /*f1a0*/  LEA R27, R4, 0xc100, 0x1 ;  /* 0x0000c100041b7811 */ /* 0x000fe400078e08ff */
[----:B------:R-:W-:-:S02]  /*f1b0*/  SHF.L.U32 R22, R2, 0x1, RZ ;  /* 0x0000000102167819 */ /* 0x000fc400000006ff */
[----:B------:R-:W-:Y:S01]  /*f1c0*/  SHF.R.U32.HI R23, RZ, 0x10, R77 ;  /* 0x00000010ff177819 */ /* 0x000fe2000001164d */
[----:B------:R-:W2:Y:S01]  /*f1d0*/  LDS.128 R4, [R27] ;  /* 0x000000001b047984 */ /* 0x000ea20000000c00 */
[----:B------:R-:W-:Y:S02]  /*f1e0*/  SHF.R.U32.HI R24, RZ, 0x10, R81 ;  /* 0x00000010ff187819 */ /* 0x000fe40000011651 */
[----:B------:R-:W-:Y:S01]  /*f1f0*/  SHF.R.U32.HI R25, RZ, 0x10, R79 ;  /* 0x00000010ff197819 */ /* 0x000fe2000001164f */
[----:B------:R-:W3:Y:S01]  /*f200*/  LDS.128 R8, [R22+0xc100] ;  /* 0x00c1000016087984 */ /* 0x000ee20000000c00 */
[----:B------:R-:W-:Y:S01]  /*f210*/  SHF.R.U32.HI R26, RZ, 0x10, R83 ;  /* 0x00000010ff1a7819 */ /* 0x000fe20000011653 */
[----:B------:R-:W-:Y:S01]  /*f220*/  HADD2.F32 R42, -RZ, R24.H0_H0 ;  /* 0x20000018ff2a7230 */ /* 0x000fe20000004100 */
[----:B------:R-:W-:Y:S02]  /*f230*/  SHF.R.U64 R35, R78, 0x10, R79 ;  /* 0x000000104e237819 */ /* 0x000fe4000000124f */
[----:B------:R-:W-:Y:S01]  /*f240*/  SHF.R.U64 R34, R76, 0x10, R77 ;  /* 0x000000104c227819 */ /* 0x000fe2000000124d */
[----:B------:R-:W-:Y:S01]  /*f250*/  HADD2.F32 R41, -RZ, R26.H0_H0 ;  /* 0x2000001aff297230 */ /* 0x000fe20000004100 */
[----:B------:R-:W-:-:S02]  /*f260*/  SHF.R.U64 R36, R82, 0x10, R83 ;  /* 0x0000001052247819 */ /* 0x000fc40000001253 */
[----:B------:R-:W-:Y:S01]  /*f270*/  SHF.R.U64 R38, R80, 0x10, R81 ;  /* 0x0000001050267819 */ /* 0x000fe20000001251 */
[--C-:B--2---:R-:W-:Y:S02]  /*f280*/  HADD2.F32 R15, -RZ, R7.reuse.H0_H0 ;  /* 0x20000007ff0f7230 */ /* 0x104fe40000004100 */
[----:B------:R-:W-:Y:S02]  /*f290*/  HADD2.F32 R14, -RZ, R7.H1_H1 ;  /* 0x30000007ff0e7230 */ /* 0x000fe40000004100 */
[--C-:B---3--:R-:W-:Y:S02]  /*f2a0*/  HADD2.F32 R3, -RZ, R9.reuse.H0_H0 ;  /* 0x20000009ff037230 */ /* 0x108fe40000004100 */
[----:B------:R-:W-:Y:S02]  /*f2b0*/  HADD2.F32 R2, -RZ, R9.H1_H1 ;  /* 0x30000009ff027230 */ /* 0x000fe40000004100 */
[--C-:B------:R-:W-:Y:S01]  /*f2c0*/  HADD2.F32 R9, -RZ, R8.reuse.H0_H0 ;  /* 0x20000008ff097230 */ /* 0x100fe20000004100 */
[----:B------:R-:W-:Y:S01]  /*f2d0*/  FMUL.FTZ R33, R3, R0 ;  /* 0x0000000003217220 */ /* 0x000fe20000410000 */
[----:B------:R-:W-:-:S02]  /*f2e0*/  HADD2.F32 R13, -RZ, R8.H1_H1 ;  /* 0x30000008ff0d7230 */ /* 0x000fc40000004100 */
[----:B------:R-:W-:Y:S02]  /*f2f0*/  HADD2.F32 R20, -RZ, R5.H0_H0 ;  /* 0x20000005ff147230 */ /* 0x000fe40000004100 */
[--C-:B------:R-:W-:Y:S02]  /*f300*/  HADD2.F32 R8, -RZ, R11.reuse.H0_H0 ;  /* 0x2000000bff087230 */ /* 0x100fe40000004100 */
[----:B------:R-:W-:Y:S02]  /*f310*/  HADD2.F32 R7, -RZ, R11.H1_H1 ;  /* 0x3000000bff077230 */ /* 0x000fe40000004100 */
[----:B------:R-:W-:Y:S01]  /*f320*/  HADD2.F32 R18, -RZ, R5.H1_H1 ;  /* 0x30000005ff127230 */ /* 0x000fe20000004100 */
[----:B------:R-:W-:Y:S01]  /*f330*/  FMUL.FTZ R5, R20, R0 ;  /* 0x0000000014057220 */ /* 0x000fe20000410000 */
[----:B------:R-:W-:Y:S02]  /*f340*/  HADD2.F32 R11, -RZ, R23.H0_H0 ;  /* 0x20000017ff0b7230 */ /* 0x000fe40000004100 */
[----:B------:R-:W-:-:S02]  /*f350*/  HADD2.F32 R17, -RZ, R6.H0_H0 ;  /* 0x20000006ff117230 */ /* 0x000fc40000004100 */
        /* <DEDUP_REMOVED lines=8> */
[----:B------:R-:W-:Y:S02]  /*f3e0*/  HADD2.F32 R4, -RZ, R107.H1_H1 ;  /* 0x3000006bff047230 */ /* 0x000fe40000004100 */
[----:B------:R-:W-:-:S02]  /*f3f0*/  HADD2.F32 R5, -RZ, R109.H1_H1 ;  /* 0x3000006dff057230 */ /* 0x000fc40000004100 */
[----:B------:R-:W-:Y:S01]  /*f400*/  HADD2.F32 R2, -RZ, R108.H1_H1 ;  /* 0x3000006cff027230 */ /* 0x000fe20000004100 */
[-C--:B------:R-:W-:Y:S01]  /*f410*/  FMUL.FTZ R3, R19, R4.reuse ;  /* 0x0000000413037220 */ /* 0x080fe20000410000 */
[----:B------:R-:W-:Y:S01]  /*f420*/  HADD2.F32 R0, -RZ, R109.H0_H0 ;  /* 0x2000006dff007230 */ /* 0x000fe20000004100 */
[C---:B------:R-:W-:Y:S01]  /*f430*/  FMUL.FTZ R30, R9.reuse, R4 ;  /* 0x00000004091e7220 */ /* 0x040fe20000410000 */
[----:B------:R-:W-:Y:S01]  /*f440*/  HADD2.F32 R12, -RZ, R10.H0_H0 ;  /* 0x2000000aff0c7230 */ /* 0x000fe20000004100 */
[----:B------:R-:W-:Y:S01]  /*f450*/  FFMA.FTZ R40, R9, R5, R3 ;  /* 0x0000000509287223 */ /* 0x000fe20000010003 */
[--C-:B------:R-:W-:Y:S01]  /*f460*/  HADD2.F32 R4, -RZ, R110.reuse.H1_H1 ;  /* 0x3000006eff047230 */ /* 0x100fe20000004100 */
[----:B------:R-:W-:Y:S01]  /*f470*/  FMUL.FTZ R11, R17, R2 ;  /* 0x00000002110b7220 */ /* 0x000fe20000410000 */
[----:B------:R-:W-:Y:S01]  /*f480*/  HADD2.F32 R3, -RZ, R110.H0_H0 ;  /* 0x2000006eff037230 */ /* 0x000fe20000004100 */
[----:B------:R-:W-:Y:S01]  /*f490*/  FMUL.FTZ R9, R15, R0 ;  /* 0x000000000f097220 */ /* 0x000fe20000410000 */
[----:B------:R-:W-:Y:S01]  /*f4a0*/  HADD2.F32 R23, -RZ, R25.H0_H0 ;  /* 0x20000019ff177230 */ /* 0x000fe20000004100 */
[----:B------:R-:W-:Y:S01]  /*f4b0*/  FFMA.FTZ R31, R12, R4, R11 ;  /* 0x000000040c1f7223 */ /* 0x000fe2000001000b */
[----:B------:R-:W-:Y:S01]  /*f4c0*/  HADD2.F32 R11, -RZ, R35.H0_H0 ;  /* 0x20000023ff0b7230 */ /* 0x000fe20000004100 */
[C---:B------:R-:W-:Y:S01]  /*f4d0*/  FMUL.FTZ R25, R8.reuse, R0 ;  /* 0x0000000008197220 */ /* 0x040fe20000410000 */
[----:B------:R-:W-:Y:S01]  /*f4e0*/  HADD2.F32 R10, -RZ, R10.H1_H1 ;  /* 0x3000000aff0a7230 */ /* 0x000fe20000004100 */
[----:B------:R-:W-:Y:S01]  /*f4f0*/  FFMA.FTZ R28, R8, R3, R9 ;  /* 0x00000003081c7223 */ /* 0x000fe20000010009 */
[----:B------:R-:W-:Y:S01]  /*f500*/  HADD2.F32 R8, -RZ, R34.H0_H0 ;  /* 0x20000022ff087230 */ /* 0x000fe20000004100 */
[----:B------:R-:W-:Y:S01]  /*f510*/  FMUL.FTZ R0, R14, R23 ;  /* 0x000000170e007220 */ /* 0x000fe20000410000 */
[----:B------:R-:W-:Y:S01]  /*f520*/  HADD2.F32 R34, -RZ, R36.H0_H0 ;  /* 0x20000024ff227230 */ /* 0x000fe20000004100 */
[----:B------:R-:W-:Y:S01]  /*f530*/  FMUL.FTZ R29, R12, R2 ;  /* 0x000000020c1d7220 */ /* 0x000fe20000410000 */
[----:B------:R-:W-:Y:S01]  /*f540*/  HADD2.F32 R35, -RZ, R38.H0_H0 ;  /* 0x20000026ff237230 */ /* 0x000fe20000004100 */
[----:B------:R-:W-:-:S02]  /*f550*/  FFMA.FTZ R24, R7, R41, R0 ;  /* 0x0000002907187223 */ /* 0x000fc40000010000 */
[----:B------:R-:W-:Y:S02]  /*f560*/  FMUL.FTZ R0, R16, R11 ;  /* 0x0000000b10007220 */ /* 0x000fe40000410000 */
[----:B------:R-:W-:Y:S02]  /*f570*/  FMUL.FTZ R23, R7, R23 ;  /* 0x0000001707177220 */ /* 0x000fe40000410000 */
[-C--:B------:R-:W-:Y:S02]  /*f580*/  FMUL.FTZ R2, R21, R8.reuse ;  /* 0x0000000815027220 */ /* 0x080fe40000410000 */
[C---:B------:R-:W-:Y:S02]  /*f590*/  FMUL.FTZ R11, R10.reuse, R11 ;  /* 0x0000000b0a0b7220 */ /* 0x040fe40000410000 */
[----:B------:R-:W-:Y:S02]  /*f5a0*/  FMUL.FTZ R7, R13, R8 ;  /* 0x000000080d077220 */ /* 0x000fe40000410000 */
[----:B------:R-:W-:-:S02]  /*f5b0*/  FFMA.FTZ R26, R10, R34, R0 ;  /* 0x000000220a1a7223 */ /* 0x000fc40000010000 */
[----:B------:R-:W-:Y:S02]  /*f5c0*/  FFMA.FTZ R13, R13, R35, R2 ;  /* 0x000000230d0d7223 */ /* 0x000fe40000010002 */
        /* <DEDUP_REMOVED lines=9> */
[----:B------:R-:W-:Y:S02]  /*f660*/  FFMA.FTZ R2, R16, R34, -R11 ;  /* 0x0000002210027223 */ /* 0x000fe4000001080b */
[----:B------:R-:W-:Y:S01]  /*f670*/  FFMA.FTZ R4, R21, R35, -R7 ;  /* 0x0000002315047223 */ /* 0x000fe20000010807 */
[----:B------:R-:W-:Y:S02]  /*f680*/  F2FP.PACK_AB R11, R0, R3 ;  /* 0x00000003000b723e */ /* 0x000fe400000000ff */
[----:B------:R-:W-:Y:S02]  /*f690*/  F2FP.PACK_AB R10, R2, R10 ;  /* 0x0000000a020a723e */ /* 0x000fe400000000ff */
[----:B------:R-:W-:Y:S02]  /*f6a0*/  F2FP.PACK_AB R8, R4, R8 ;  /* 0x000000080408723e */ /* 0x000fe400000000ff */
[----:B------:R-:W-:Y:S02]  /*f6b0*/  F2FP.PACK_AB R7, R24, R28 ;  /* 0x0000001c1807723e */ /* 0x000fe400000000ff */
[----:B------:R-:W-:Y:S01]  /*f6c0*/  F2FP.PACK_AB R4, R13, R40 ;  /* 0x000000280d04723e */ /* 0x000fe200000000ff */
[----:B------:R2:W-:Y:S04]  /*f6d0*/  STS.128 [R27], R8 ;  /* 0x000000081b007388 */ /* 0x0005e80000000c00 */
[----:B------:R2:W-:Y:S02]  /*f6e0*/  STS.128 [R22+0xc100], R4 ;  /* 0x00c1000416007388 */ /* 0x0005e40000000c00 */
.L_x_667:
[----:B------:R-:W-:Y:S05]  /*f6f0*/  BSYNC B2 ;  /* 0x0000000000027941 */ /* 0x000fea0003800000 */
.L_x_649:
[----:B------:R-:W-:Y:S01]  /*f700*/  IMAD R0, R113, c[0x0][0x208], RZ ;  /* 0x0000820071007a24 */ /* 0x000fe200078e02ff */
[----:B------:R-:W-:-:S04]  /*f710*/  DEPBAR.LE SB0, 0x0 ;  /* 0x000080000000791a */ /* 0x000fc80000000000 */
[C---:B-12---:R-:W-:Y:S01]  /*f720*/  IMAD.WIDE.U32 R4, R102.reuse, c[0x0][0x208], RZ ;  /* 0x0000820066047a25 */ /* 0x046fe200078e00ff */
[----:B------:R-:W-:Y:S03]  /*f730*/  BAR.SYNC.DEFER_BLOCKING 0x0 ;  /* 0x0000000000007b1d */ /* 0x000fe60000010000 */
[----:B------:R-:W-:Y:S01]  /*f740*/  IMAD R2, R102, c[0x0][0x20c], R0 ;  /* 0x0000830066027a24 */ /* 0x000fe200078e0200 */
[----:B------:R-:W-:Y:S01]  /*f750*/  LEA R0, P1, R4, R222, 0x6 ;  /* 0x000000de04007211 */ /* 0x000fe200078230ff */
[----:B------:R-:W-:Y:S01]  /*f760*/  IMAD.IADD R88, R238, 0x1, -R111 ;  /* 0x00000001ee587824 */ /* 0x000fe200078e0a6f */
[----:B------:R1:W5:Y:S01]  /*f770*/  LDL R127, [R1+0x8] ;  /* 0x00000800017f7983 */ /* 0x0003620000100800 */
[----:B------:R-:W-:Y:S01]  /*f780*/  IMAD.IADD R3, R5, 0x1, R2 ;  /* 0x0000000105037824 */ /* 0x000fe200078e0202 */
[----:B------:R-:W-:Y:S01]  /*f790*/  LEA R2, P0, R0, c[0x0][0x1f8], 0x1 ;  /* 0x00007e0000027a11 */ /* 0x000fe200078008ff */
[----:B------:R-:W-:-:S03]  /*f7a0*/  IMAD.MOV.U32 R5, RZ, RZ, c[0x0][0x20c] ;  /* 0x00008300ff057624 */ /* 0x000fc600078e00ff */
[----:B------:R-:W-:Y:S01]  /*f7b0*/  LEA.HI.X R3, R4, R224, R3, 0x6, P1 ;  /* 0x000000e004037211 */ /* 0x000fe200008f3403 */
[----:B------:R-:W-:-:S03]  /*f7c0*/  IMAD.MOV.U32 R4, RZ, RZ, c[0x0][0x208] ;  /* 0x00008200ff047624 */ /* 0x000fc600078e00ff */
[----:B------:R-:W-:Y:S02]  /*f7d0*/  LEA.HI.X R3, R0, c[0x0][0x1fc], R3, 0x1, P0 ;  /* 0x00007f0000037a11 */ /* 0x000fe400000f0c03 */
[----:B------:R-:W-:Y:S02]  /*f7e0*/  LOP3.LUT R0, R112, 0x1, RZ, 0xc0, !PT ;  /* 0x0000000170007812 */ /* 0x000fe400078ec0ff */
[----:B------:R-:W-:Y:S02]  /*f7f0*/  LEA R12, P0, R4, R2, 0x6 ;  /* 0x00000002040c7211 */ /* 0x000fe400078030ff */
[----:B------:R-:W-:Y:S01]  /*f800*/  ISETP.NE.U32.AND P2, PT, R0, 0x1, PT ;  /* 0x000000010000780c */ /* 0x000fe20003f45070 */
[----:B------:R-:W-:Y:S01]  /*f810*/  IMAD.IADD R0, R88, 0x1, -R116 ;  /* 0x0000000158007824 */ /* 0x000fe200078e0a74 */
[----:B------:R-:W-:Y:S01]  /*f820*/  LEA.HI.X R13, R4, R3, R5, 0x6, P0 ;  /* 0x00000003040d7211 */ /* 0x000fe200000f3405 */
[----:B------:R-:W-:Y:S03]  /*f830*/  LDSM.16.M88.4 R28, [R147] ;  /* 0x00000000931c783b */ /* 0x000fe60000000200 */
[----:B------:R-:W-:Y:S01]  /*f840*/  ISETP.LT.OR P0, PT, R0, 0x1, P2 ;  /* 0x000000010000780c */ /* 0x000fe20001701670 */
[----:B------:R-:W2:Y:S04]  /*f850*/  LDSM.16.M88.4 R4, [R198] ;  /* 0x00000000c604783b */ /* 0x000ea80000000200 */
[----:B------:R-:W3:Y:S04]  /*f860*/  LDSM.16.M88.4 R24, [R147+0x800] ;  /* 0x000800009318783b */ /* 0x000ee80000000200 */
[----:B------:R-:W4:Y:S01]  /*f870*/  LDSM.16.M88.4 R20, [R147+0x1000] ;  /* 0x001000009314783b */ /* 0x000f220000000200 */
[----:B------:R-:W-:-:S03]  /*f880*/  LOP3.LUT P1, RZ, R112, 0x2, RZ, 0xc0, !PT ;  /* 0x0000000270ff7812 */ /* 0x000fc6000782c0ff */
[----:B------:R-:W1:Y:S04]  /*f890*/  LDSM.16.M88.4 R16, [R147+0x1800] ;  /* 0x001800009310783b */ /* 0x000e680000000200 */
[----:B------:R-:W-:Y:S04]  /*f8a0*/  LDSM.16.M88.4 R8, [R199] ;  /* 0x00000000c708783b */ /* 0x000fe80000000200 */
[----:B------:R-:W1:Y:S04]  /*f8b0*/  LDSM.16.M88.4 R44, [R202] ;  /* 0x00000000ca2c783b */ /* 0x000e680000000200 */
[----:B------:R-:W1:Y:S04]  /*f8c0*/  LDSM.16.M88.4 R60, [R213] ;  /* 0x00000000d53c783b */ /* 0x000e680000000200 */
[----:B------:R-:W1:Y:S04]  /*f8d0*/  LDSM.16.M88.4 R64, [R212] ;  /* 0x00000000d440783b */ /* 0x000e680000000200 */
[----:B------:R-:W1:Y:S04]  /*f8e0*/  LDSM.16.M88.4 R72, [R211] ;  /* 0x00000000d348783b */ /* 0x000e680000000200 */
[----:B------:R-:W-:Y:S01]  /*f8f0*/  @!PT LDS RZ, [RZ] ;  /* 0x00000000fffff984 */ /* 0x000fe20000000800 */
[----:B------:R-:W-:Y:S01]  /*f900*/  @!PT LDS RZ, [RZ] ;  /* 0x00000000fffff984 */ /* 0x000fe20000000800 */
[----:B------:R-:W-:Y:S01]  /*f910*/  @!PT LDS RZ, [RZ] ;  /* 0x00000000fffff984 */ /* 0x000fe20000000800 */
[----:B------:R1:W-:Y:S01]  /*f920*/  LDGSTS.E.BYPASS.LTC128B.128 [R215+0x100], [R2.64], !P0 ;  /* 0x0010000002d77fae */ /* 0x0003e2000c101d46 */
[----:B------:R-:W-:-:S02]  /*f930*/  ISETP.LT.OR P0, PT, R0, 0x1, !P1 ;  /* 0x000000010000780c */ /* 0x000fc40004f01670 */
[C---:B------:R-:W-:Y:S02]  /*f940*/  ISETP.LT.OR P2, PT, R0.reuse, 0x21, P2 ;  /* 0x000000210000780c */ /* 0x040fe40001741670 */
[----:B------:R-:W-:-:S09]  /*f950*/  ISETP.LT.OR P1, PT, R0, 0x21, !P1 ;  /* 0x000000210000780c */ /* 0x000fd20004f21670 */
[----:B------:R1:W-:Y:S01]  /*f960*/  LDGSTS.E.BYPASS.LTC128B.128 [R215+0x2100], [R2.64+0x80], !P0 ;  /* 0x0210008002d77fae */ /* 0x0003e2000c101d46 */
[----:B------:R-:W-:-:S04]  /*f970*/  LOP3.LUT P0, RZ, R112, 0x4, RZ, 0xc0, !PT ;  /* 0x0000000470ff7812 */ /* 0x000fc8000780c0ff */
[C---:B------:R-:W-:Y:S02]  /*f980*/  ISETP.LT.OR P6, PT, R0.reuse, 0x1, !P0 ;  /* 0x000000010000780c */ /* 0x040fe400047c1670 */
[----:B------:R-:W-:Y:S01]  /*f990*/  ISETP.LT.OR P0, PT, R0, 0x21, !P0 ;  /* 0x000000210000780c */ /* 0x000fe20004701670 */
[C---:B--2---:R-:W-:Y:S08]  /*f9a0*/  HMMA.16816.F32 R32, R4.reuse, R28, RZ ;  /* 0x0000001c0420723c */ /* 0x044ff000000018ff */
[C---:B------:R-:W-:Y:S02]  /*f9b0*/  HMMA.16816.F32 R28, R4.reuse, R30, RZ ;  /* 0x0000001e041c723c */ /* 0x040fe400000018ff */
[----:B------:R2:W-:Y:S04]  /*f9c0*/  LDGSTS.E.BYPASS.LTC128B.128 [R215+0x4100], [R2.64+0x100], !P6 ;  /* 0x0410010002d77fae */ /* 0x0005e8000f101d46 */
[----:B------:R1:W-:Y:S02]  /*f9d0*/  LDGSTS.E.BYPASS.LTC128B.128 [R215+0x1100], [R12.64], !P2 ;  /* 0x011000000cd77fae */ /* 0x0003e4000d101d46 */
[C---:B---3--:R-:W-:Y:S02]  /*f9e0*/  HMMA.16816.F32 R36, R4.reuse, R24, RZ ;  /* 0x000000180424723c */ /* 0x048fe400000018ff */
[----:B------:R3:W-:Y:S04]  /*f9f0*/  LDGSTS.E.BYPASS.LTC128B.128 [R215+0x3100], [R12.64+0x80], !P1 ;  /* 0x031000800cd77fae */ /* 0x0007e8000c901d46 */
[----:B------:R3:W-:Y:S02]  /*fa00*/  LDGSTS.E.BYPASS.LTC128B.128 [R215+0x5100], [R12.64+0x100], !P0 ;  /* 0x051001000cd77fae */ /* 0x0007e4000c101d46 */
[C---:B------:R-:W-:Y:S02]  /*fa10*/  HMMA.16816.F32 R40, R4.reuse, R26, RZ ;  /* 0x0000001a0428723c */ /* 0x040fe400000018ff */
[----:B------:R-:W-:Y:S04]  /*fa20*/  LDSM.16.M88.4 R68, [R197] ;  /* 0x00000000c544783b */ /* 0x000fe80000000200 */
[----:B------:R-:W-:Y:S02]  /*fa30*/  LDSM.16.M88.4 R76, [R197+0x800] ;  /* 0x00080000c54c783b */ /* 0x000fe40000000200 */
[C---:B----4-:R-:W-:Y:S02]  /*fa40*/  HMMA.16816.F32 R48, R4.reuse, R20, RZ ;  /* 0x000000140430723c */ /* 0x050fe400000018ff */
[----:B------:R-:W-:Y:S04]  /*fa50*/  LDSM.16.M88.4 R80, [R197+0x1000] ;  /* 0x00100000c550783b */ /* 0x000fe80000000200 */
[----:B------:R-:W-:Y:S02]  /*fa60*/  LDSM.16.M88.4 R84, [R197+0x1800] ;  /* 0x00180000c554783b */ /* 0x000fe40000000200 */
[C---:B------:R-:W-:Y:S02]  /*fa70*/  HMMA.16816.F32 R52, R4.reuse, R22, RZ ;  /* 0x000000160434723c */ /* 0x040fe400000018ff */
[----:B------:R-:W0:Y:S06]  /*fa80*/  LDGDEPBAR ;  /* 0x00000000000079af */ /* 0x000e2c0000000000 */
[C---:B-1----:R-:W-:Y:S08]  /*fa90*/  HMMA.16816.F32 R56, R4.reuse, R16, RZ ;  /* 0x000000100438723c */ /* 0x042ff000000018ff */
[----:B------:R-:W-:Y:S01]  /*faa0*/  HMMA.16816.F32 R16, R4, R18, RZ ;  /* 0x000000120410723c */ /* 0x000fe200000018ff */
[----:B------:R-:W1:Y:S07]  /*fab0*/  LDSM.16.M88.4 R4, [R201] ;  /* 0x00000000c904783b */ /* 0x000e6e0000000200 */
[C---:B------:R-:W-:Y:S08]  /*fac0*/  HMMA.16816.F32 R20, R8.reuse, R44, R32 ;  /* 0x0000002c0814723c */ /* 0x040ff00000001820 */
[C---:B------:R-:W-:Y:S08]  /*fad0*/  HMMA.16816.F32 R24, R8.reuse, R46, R28 ;  /* 0x0000002e0818723c */ /* 0x040ff0000000181c */
[C---:B------:R-:W-:Y:S08]  /*fae0*/  HMMA.16816.F32 R28, R8.reuse, R60, R36 ;  /* 0x0000003c081c723c */ /* 0x040ff00000001824 */
[C---:B------:R-:W-:Y:S01]  /*faf0*/  HMMA.16816.F32 R32, R8.reuse, R62, R40 ;  /* 0x0000003e0820723c */ /* 0x040fe20000001828 */
[----:B------:R-:W-:Y:S07]  /*fb00*/  LDSM.16.M88.4 R60, [R147+0x2800] ;  /* 0x00280000933c783b */ /* 0x000fee0000000200 */
[C---:B------:R-:W-:Y:S01]  /*fb10*/  HMMA.16816.F32 R36, R8.reuse, R64, R48 ;  /* 0x000000400824723c */ /* 0x040fe20000001830 */
[----:B------:R-:W-:Y:S07]  /*fb20*/  LDSM.16.M88.4 R48, [R194] ;  /* 0x00000000c230783b */ /* 0x000fee0000000200 */
[C---:B------:R-:W-:Y:S01]  /*fb30*/  HMMA.16816.F32 R40, R8.reuse, R66, R52 ;  /* 0x000000420828723c */ /* 0x040fe20000001834 */
[----:B------:R-:W-:Y:S04]  /*fb40*/  LDSM.16.M88.4 R64, [R194+0x1000] ;  /* 0x00100000c240783b */ /* 0x000fe80000000200 */
[----:B------:R-:W-:Y:S03]  /*fb50*/  LDSM.16.M88.4 R52, [R147+0x2000] ;  /* 0x002000009334783b */ /* 0x000fe60000000200 */
[C---:B------:R-:W-:Y:S01]  /*fb60*/  HMMA.16816.F32 R44, R8.reuse, R72, R56 ;  /* 0x00000048082c723c */ /* 0x040fe20000001838 */
[----:B------:R-:W-:Y:S07]  /*fb70*/  LDSM.16.M88.4 R56, [R194+0x800] ;  /* 0x00080000c238783b */ /* 0x000fee0000000200 */
[----:B---3--:R-:W-:Y:S01]  /*fb80*/  HMMA.16816.F32 R12, R8, R74, R16 ;  /* 0x0000004a080c723c */ /* 0x008fe20000001810 */
[----:B------:R-:W3:Y:S04]  /*fb90*/  LDSM.16.M88.4 R8, [R200] ;  /* 0x00000000c808783b */ /* 0x000ee80000000200 */
[----:B------:R-:W4:Y:S03]  /*fba0*/  LDSM.16.M88.4 R72, [R194+0x1800] ;  /* 0x00180000c248783b */ /* 0x000f260000000200 */
[C---:B-1----:R-:W-:Y:S08]  /*fbb0*/  HMMA.16816.F32 R16, R4.reuse, R68, R20 ;  /* 0x000000440410723c */ /* 0x042ff00000001814 */
        /* <DEDUP_REMOVED lines=10> */
[----:B------:R-:W1:Y:S07]  /*fc60*/  LDSM.16.M88.4 R4, [R198+0x4000] ;  /* 0x00400000c604783b */ /* 0x000e6e0000000200 */
        /* <DEDUP_REMOVED lines=12> */
[----:B------:R-:W-:Y:S03]  /*fd30*/  LDSM.16.M88.4 R72, [R197+0x3000] ;  /* 0x00300000c548783b */ /* 0x000fe60000000200 */
        /* <DEDUP_REMOVED lines=25> */
[----:B------:R-:W2:Y:S03]  /*fed0*/  LDSM.16.M88.4 R76, [R194+0x3800] ;  /* 0x00380000c24c783b */ /* 0x000ea60000000200 */
        /* <DEDUP_REMOVED lines=9> */
[C---:B----4-:R-:W-:Y:S08]  /*ff70*/  HMMA.16816.F32 R44, R4.reuse, R80, R44 ;  /* 0x00000050042c723c */ /* 0x050ff0000000182c */
[----:B------:R-:W-:Y:S01]  /*ff80*/  HMMA.16816.F32 R12, R4, R82, R12 ;  /* 0x00000052040c723c */ /* 0x000fe2000000180c */
[----:B------:R-:W1:Y:S04]  /*ff90*/  LDSM.16.M88.4 R4, [R198+0x8000] ;  /* 0x00800000c604783b */ /* 0x000e680000000200 */
[----:B------:R-:W4:Y:S03]  /*ffa0*/  LDSM.16.M88.4 R80, [R147+0x5800] ;  /* 0x005800009350783b */ /* 0x000f260000000200 */
        /* <DEDUP_REMOVED lines=8> */
[----:B------:R-:W-:Y:S07]  /*10030*/  LDSM.16.M88.4 R68, [R204] ;  /* 0x00000000cc44783b */ /* 0x000fee0000000200 */
[C---:B--2---:R-:W-:Y:S08]  /*10040*/  HMMA.16816.F32 R44, R8.reuse, R76, R44 ;  /* 0x0000004c082c723c */ /* 0x044ff0000000182c */
        /* <DEDUP_REMOVED lines=12> */
[C---:B----4-:R-:W-:Y:S01]  /*10110*/  HMMA.16816.F32 R16, R4.reuse, R80, R44 ;  /* 0x000000500410723c */ /* 0x050fe2000000182c */
[----:B------:R-:W-:Y:S07]  /*10120*/  LDSM.16.M88.4 R44, [R194+0x5000] ;  /* 0x00500000c22c783b */ /* 0x000fee0000000200 */
[----:B------:R-:W-:Y:S01]  /*10130*/  HMMA.16816.F32 R4, R4, R82, R8 ;  /* 0x000000520404723c */ /* 0x000fe20000001808 */
[----:B------:R-:W1:Y:S04]  /*10140*/  LDSM.16.M88.4 R8, [R201+0x8000] ;  /* 0x00800000c908783b */ /* 0x000e680000000200 */
[----:B------:R-:W4:Y:S03]  /*10150*/  LDSM.16.M88.4 R80, [R197+0x5800] ;  /* 0x00580000c550783b */ /* 0x000f260000000200 */
[C---:B--2---:R-:W-:Y:S08]  /*10160*/  HMMA.16816.F32 R32, R12.reuse, R60, R32 ;  /* 0x0000003c0c20723c */ /* 0x044ff00000001820 */
[C---:B------:R-:W-:Y:S01]  /*10170*/  HMMA.16816.F32 R28, R12.reuse, R62, R28 ;  /* 0x0000003e0c1c723c */ /* 0x040fe2000000181c */
[----:B------:R-:W-:Y:S07]  /*10180*/  LDSM.16.M88.4 R60, [R194+0x5800] ;  /* 0x00580000c23c783b */ /* 0x000fee0000000200 */
[C---:B------:R-:W-:Y:S08]  /*10190*/  HMMA.16816.F32 R24, R12.reuse, R68, R24 ;  /* 0x000000440c18723c */ /* 0x040ff00000001818 */
[C---:B------:R-:W-:Y:S08]  /*101a0*/  HMMA.16816.F32 R40, R12.reuse, R48, R40 ;  /* 0x000000300c28723c */ /* 0x040ff00000001828 */
[C---:B------:R-:W-:Y:S01]  /*101b0*/  HMMA.16816.F32 R36, R12.reuse, R50, R36 ;  /* 0x000000320c24723c */ /* 0x040fe20000001824 */
[----:B------:R-:W-:Y:S07]  /*101c0*/  LDSM.16.M88.4 R48, [R194+0x4800] ;  /* 0x00480000c230783b */ /* 0x000fee0000000200 */
[C---:B------:R-:W-:Y:S08]  /*101d0*/  HMMA.16816.F32 R20, R12.reuse, R70, R20 ;  /* 0x000000460c14723c */ /* 0x040ff00000001814 */
[C---:B---3--:R-:W-:Y:S08]  /*101e0*/  HMMA.16816.F32 R16, R12.reuse, R76, R16 ;  /* 0x0000004c0c10723c */ /* 0x048ff00000001810 */
[----:B------:R-:W-:Y:S01]  /*101f0*/  HMMA.16816.F32 R12, R12, R78, R4 ;  /* 0x0000004e0c0c723c */ /* 0x000fe20000001804 */
[----:B------:R-:W2:Y:S01]  /*10200*/  LDSM.16.M88.4 R4, [R200+0x8000] ;  /* 0x00800000c804783b */ /* 0x000ea20000000200 */
[----:B------:R-:W-:Y:S01]  /*10210*/  ISETP.GT.AND P0, PT, R102, R217, PT ;  /* 0x000000d96600720c */ /* 0x000fe20003f04270 */
[----:B------:R-:W-:-:S05]  /*10220*/  DEPBAR.LE SB0, 0x0 ;  /* 0x000080000000791a */ /* 0x000fca0000000000 */
[C---:B-1----:R-:W-:Y:S08]  /*10230*/  HMMA.16816.F32 R32, R8.reuse, R64, R32 ;  /* 0x000000400820723c */ /* 0x042ff00000001820 */
[C---:B------:R-:W-:Y:S08]  /*10240*/  HMMA.16816.F32 R28, R8.reuse, R66, R28 ;  /* 0x00000042081c723c */ /* 0x040ff0000000181c */
[C---:B------:R-:W-:Y:S08]  /*10250*/  HMMA.16816.F32 R24, R8.reuse, R72, R24 ;  /* 0x000000480818723c */ /* 0x040ff00000001818 */
[C---:B------:R-:W-:Y:S08]  /*10260*/  HMMA.16816.F32 R40, R8.reuse, R56, R40 ;  /* 0x000000380828723c */ /* 0x040ff00000001828 */
[C---:B------:R-:W-:Y:S08]  /*10270*/  HMMA.16816.F32 R36, R8.reuse, R58, R36 ;  /* 0x0000003a0824723c */ /* 0x040ff00000001824 */
[C---:B------:R-:W-:Y:S08]  /*10280*/  HMMA.16816.F32 R20, R8.reuse, R74, R20 ;  /* 0x0000004a0814723c */ /* 0x040ff00000001814 */
[C---:B----4-:R-:W-:Y:S08]  /*10290*/  HMMA.16816.F32 R16, R8.reuse, R80, R16 ;  /* 0x000000500810723c */ /* 0x050ff00000001810 */
[----:B------:R-:W-:Y:S01]  /*102a0*/  HMMA.16816.F32 R8, R8, R82, R12 ;  /* 0x000000520808723c */ /* 0x000fe2000000180c */
[----:B------:R-:W-:Y:S07]  /*102b0*/  BSSY B0, `(.L_x_692) ;  /* 0x0000023000007945 */ /* 0x000fee0003800000 */
        /* <DEDUP_REMOVED lines=11> */
[----:B-----5:R-:W-:Y:S01]  /*10370*/  IADD3 R0, R127, -0x2, RZ ;  /* 0xfffffffe7f007810 */ /* 0x020fe20007ffe0ff */
        /* <DEDUP_REMOVED lines=22> */
.L_x_693:
[----:B------:R-:W-:Y:S05]  /*104e0*/  BSYNC B0 ;  /* 0x0000000000007941 */ /* 0x000fea0003800000 */
.L_x_692:
[----:B------:R-:W2:Y:S01]  /*104f0*/  LDL R0, [R1] ;  /* 0x0000000001007983 */ /* 0x000ea20000100800 */
[----:B------:R-:W-:Y:S01]  /*10500*/  ISETP.NE.AND P0, PT, R115, 0x1, PT ;  /* 0x000000017300780c */ /* 0x000fe20003f05270 */
[----:B------:R-:W-:Y:S01]  /*10510*/  IMAD.MOV.U32 R8, RZ, RZ, c[0x0][0x32c] ;  /* 0x0000cb00ff087624 */ /* 0x000fe200078e00ff */
[----:B------:R-:W-:Y:S01]  /*10520*/  ULDC UR4, c[0x0][0x324] ;  /* 0x0000c90000047ab9 */ /* 0x000fe20000000800 */
[----:B------:R-:W-:Y:S01]  /*10530*/  IMAD.IADD R7, R88, 0x1, -R237 ;  /* 0x0000000158077824 */ /* 0x000fe200078e0aed */
[----:B------:R-:W-:Y:S01]  /*10540*/  ULOP3.LUT UR4, URZ, UR4, URZ, 0x33, !UPT ;  /* 0x000000043f047292 */ /* 0x000fe2000f8e333f */
[----:B------:R-:W0:Y:S01]  /*10550*/  LDGDEPBAR ;  /* 0x00000000000079af */ /* 0x000e220000000000 */
[----:B------:R-:W-:Y:S01]  /*10560*/  ISETP.GE.AND P6, PT, R8, 0x1, PT ;  /* 0x000000010800780c */ /* 0x000fe20003fc6270 */
[----:B--2---:R-:W-:-:S06]  /*10570*/  IMAD.IADD R0, R0, 0x1, R242 ;  /* 0x0000000100007824 */ /* 0x004fcc00078e02f2 */
[----:B-1----:R-:W-:-:S04]  /*10580*/  @P0 IMAD.HI.U32 R2, R0, c[0x0][0x2c8], RZ ;  /* 0x0000b20000020a27 */ /* 0x002fc800078e00ff */
[----:B------:R-:W-:Y:S01]  /*10590*/  IMAD.MOV.U32 R4, RZ, RZ, R0 ;  /* 0x000000ffff047224 */ /* 0x000fe200078e0000 */
[----:B------:R-:W-:Y:S02]  /*105a0*/  @P0 SHF.R.U32.HI R4, RZ, c[0x0][0x2cc], R2 ;  /* 0x0000b300ff040a19 */ /* 0x000fe40000011602 */
        /* <DEDUP_REMOVED lines=20> */
.L_x_696:
[----:B------:R-:W-:-:S04]  /*106f0*/  MOV R8, c[0x0][0x32c] ;  /* 0x0000cb0000087a02 */ /* 0x000fc80000000f00 */
[----:B------:R-:W-:-:S13]  /*10700*/  ISETP.NE.AND P0, PT, R8, 0x1, PT ;  /* 0x000000010800780c */ /* 0x000fda0003f05270 */
[----:B------:R-:W-:-:S05]  /*10710*/  @P0 IMAD.HI.U32 R8, R3, c[0x0][0x330], RZ ;  /* 0x0000cc0003080a27 */ /* 0x000fca00078e00ff */
[----:B------:R-:W-:Y:S02]  /*10720*/  @P0 SHF.R.U32.HI R3, RZ, c[0x0][0x334], R8 ;  /* 0x0000cd00ff030a19 */ /* 0x000fe40000011608 */
.L_x_697:
[----:B------:R-:W-:Y:S05]  /*10730*/  BSYNC B0 ;  /* 0x0000000000007941 */ /* 0x000fea0003800000 */
.L_x_695:
[----:B------:R-:W-:-:S04]  /*10740*/  IMAD R3, R3, c[0x0][0x32c], -R111 ;  /* 0x0000cb0003037a24 */ /* 0x000fc800078e0a6f */
[----:B------:R-:W-:-:S05]  /*10750*/  IMAD.IADD R3, R3, 0x1, -R237 ;  /* 0x0000000103037824 */ /* 0x000fca00078e0aed */
[----:B------:R-:W-:Y:S02]  /*10760*/  IADD3 R8, R3, c[0x0][0x32c], RZ ;  /* 0x0000cb0003087a10 */ /* 0x000fe40007ffe0ff */
[----:B------:R-:W-:Y:S02]  /*10770*/  IMNMX R0, R0, R3, !PT ;  /* 0x0000000300007217 */ /* 0x000fe40007800200 */
[----:B------:R-:W-:Y:S02]  /*10780*/  IMNMX R2, R2, R8, PT ;  /* 0x0000000802027217 */ /* 0x000fe40003800200 */
.L_x_694:
[----:B-----5:R-:W-:Y:S01]  /*10790*/  ISETP.GT.AND P1, PT, R127, RZ, PT ;  /* 0x000000ff7f00720c */ /* 0x020fe20003f24270 */
        /* <DEDUP_REMOVED lines=64> */
.L_x_700:
[----:B------:R-:W-:-:S04]  /*10ba0*/  MOV R4, c[0x0][0x32c] ;  /* 0x0000cb0000047a02 */ /* 0x000fc80000000f00 */
[----:B------:R-:W-:-:S13]  /*10bb0*/  ISETP.NE.AND P0, PT, R4, 0x1, PT ;  /* 0x000000010400780c */ /* 0x000fda0003f05270 */
[----:B------:R-:W-:-:S05]  /*10bc0*/  @P0 IMAD.HI.U32 R4, R3, c[0x0][0x330], RZ ;  /* 0x0000cc0003040a27 */ /* 0x000fca00078e00ff */
[----:B------:R-:W-:Y:S02]  /*10bd0*/  @P0 SHF.R.U32.HI R3, RZ, c[0x0][0x334], R4 ;  /* 0x0000cd00ff030a19 */ /* 0x000fe40000011604 */
.L_x_701:
[----:B------:R-:W-:Y:S05]  /*10be0*/  BSYNC B0 ;  /* 0x0000000000007941 */ /* 0x000fea0003800000 */
.L_x_699:
[----:B------:R-:W-:-:S04]  /*10bf0*/  IMAD R3, R3, c[0x0][0x32c], -R111 ;  /* 0x0000cb0003037a24 */ /* 0x000fc800078e0a6f */
[----:B------:R-:W-:-:S05]  /*10c00*/  IMAD.IADD R3, R3, 0x1, -R237 ;  /* 0x0000000103037824 */ /* 0x000fca00078e0aed */
[----:B------:R-:W-:Y:S02]  /*10c10*/  IADD3 R4, R3, c[0x0][0x32c], RZ ;  /* 0x0000cb0003047a10 */ /* 0x000fe40007ffe0ff */
[----:B------:R-:W-:Y:S02]  /*10c20*/  IMNMX R0, R0, R3, !PT ;  /* 0x0000000300007217 */ /* 0x000fe40007800200 */
[----:B------:R-:W-:Y:S02]  /*10c30*/  IMNMX R2, R2, R4, PT ;  /* 0x0000000402027217 */ /* 0x000fe40003800200 */
.L_x_698:
[----:B------:R-:W-:Y:S02]  /*10c40*/  ISETP.GT.AND P0, PT, R0, RZ, P1 ;  /* 0x000000ff0000720c */ /* 0x000fe40000f04270 */
        /* <DEDUP_REMOVED lines=14> */
[----:B------:R-:W-:-:S02]  /*10d30*/  ISETP.GT.AND P0, PT, R0, 0x9, P1 ;  /* 0x000000090000780c */ /* 0x000fc40000f04270 */
        /* <DEDUP_REMOVED lines=37> */
[----:B------:R-:W-:Y:S01]  /*10f90*/  LDSM.16.MT88.4 R28, [R193] ;  /* 0x00000000c11c783b */ /* 0x000fe20000004200 */
[----:B------:R-:W-:-:S02]  /*10fa0*/  FMNMX.FTZ R3, R233, R3, !PT ;  /* 0x00000003e9037209 */ /* 0x000fc40007810000 */
[----:B------:R-:W-:Y:S02]  /*10fb0*/  ISETP.LT.OR P0, PT, R2, 0x29, P0 ;  /* 0x000000290200780c */ /* 0x000fe40000701670 */
[----:B------:R-:W-:Y:S02]  /*10fc0*/  FMNMX.FTZ R4, R116, R4, !PT ;  /* 0x0000000474047209 */ /* 0x000fe40007810000 */
[----:B------:R-:W-:Y:S02]  /*10fd0*/  FSEL R118, R22, -INF , !P0 ;  /* 0xff80000016767808 */ /* 0x000fe40004000000 */
[----:B------:R-:W-:Y:S02]  /*10fe0*/  ISETP.GT.AND P0, PT, R0, 0x29, P1 ;  /* 0x000000290000780c */ /* 0x000fe40000f04270 */
[----:B------:R-:W-:Y:S02]  /*10ff0*/  FMNMX.FTZ R3, R234, R3, !PT ;  /* 0x00000003ea037209 */ /* 0x000fe40007810000 */
[----:B------:R-:W-:-:S02]  /*11000*/  ISETP.LT.OR P0, PT, R2, 0x2a, P0 ;  /* 0x0000002a0200780c */ /* 0x000fc40000701670 */
[----:B------:R-:W-:Y:S01]  /*11010*/  FMNMX.FTZ R4, R120, R4, !PT ;  /* 0x0000000478047209 */ /* 0x000fe20007810000 */
[----:B------:R-:W1:Y:S01]  /*11020*/  SHFL.BFLY PT, R5, R3, 0x2, 0x1f ;  /* 0x0c401f0003057f89 */ /* 0x000e6200000e0000 */
[----:B------:R-:W-:Y:S02]  /*11030*/  FSEL R117, R23, -INF , !P0 ;  /* 0xff80000017757808 */ /* 0x000fe40004000000 */
[----:B------:R-:W-:Y:S01]  /*11040*/  ISETP.GT.AND P0, PT, R0, 0x30, P1 ;  /* 0x000000300000780c */ /* 0x000fe20000f04270 */
[----:B------:R-:W-:Y:S01]  /*11050*/  LDSM.16.MT88.4 R20, [R195] ;  /* 0x00000000c314783b */ /* 0x000fe20000004200 */
[----:B------:R-:W-:Y:S02]  /*11060*/  FMNMX.FTZ R4, R118, R4, !PT ;  /* 0x0000000476047209 */ /* 0x000fe40007810000 */
[----:B------:R-:W-:Y:S02]  /*11070*/  ISETP.LT.OR P0, PT, R2, 0x31, P0 ;  /* 0x000000310200780c */ /* 0x000fe40000701670 */
[----:B------:R-:W-:-:S02]  /*11080*/  ISETP.GT.AND P2, PT, R0, 0x38, P1 ;  /* 0x000000380000780c */ /* 0x000fc40000f44270 */
[----:B------:R-:W-:Y:S02]  /*11090*/  FSEL R216, R26, -INF , !P0 ;  /* 0xff8000001ad87808 */ /* 0x000fe40004000000 */
[----:B------:R-:W-:Y:S02]  /*110a0*/  ISETP.GT.AND P0, PT, R0, 0x31, P1 ;  /* 0x000000310000780c */ /* 0x000fe40000f04270 */
[----:B------:R-:W-:Y:S02]  /*110b0*/  FMNMX.FTZ R4, R117, R4, !PT ;  /* 0x0000000475047209 */ /* 0x000fe40007810000 */
[----:B------:R-:W-:-:S04]  /*110c0*/  ISETP.LT.OR P0, PT, R2, 0x32, P0 ;  /* 0x000000320200780c */ /* 0x000fc80000701670 */
[----:B------:R-:W-:Y:S02]  /*110d0*/  FSEL R225, R27, -INF , !P0 ;  /* 0xff8000001be17808 */ /* 0x000fe40004000000 */
[----:B------:R-:W-:Y:S01]  /*110e0*/  ISETP.GT.AND P0, PT, R0, 0x39, P1 ;  /* 0x000000390000780c */ /* 0x000fe20000f04270 */
[----:B------:R-:W-:Y:S01]  /*110f0*/  LDSM.16.MT88.4 R24, [R196] ;  /* 0x00000000c418783b */ /* 0x000fe20000004200 */
[----:B------:R-:W-:Y:S02]  /*11100*/  ISETP.LT.OR P1, PT, R2, 0x39, P2 ;  /* 0x000000390200780c */ /* 0x000fe40001721670 */
[----:B------:R-:W-:Y:S02]  /*11110*/  FMNMX.FTZ R0, R216, R4, !PT ;  /* 0x00000004d8007209 */ /* 0x000fe40007810000 */
[----:B------:R-:W-:Y:S02]  /*11120*/  ISETP.LT.OR P0, PT, R2, 0x3a, P0 ;  /* 0x0000003a0200780c */ /* 0x000fe40000701670 */
[----:B------:R-:W-:-:S02]  /*11130*/  FSEL R218, R18, -INF , !P1 ;  /* 0xff80000012da7808 */ /* 0x000fc40004800000 */
[----:B------:R-:W-:Y:S02]  /*11140*/  FMNMX.FTZ R2, R225, R0, !PT ;  /* 0x00000000e1027209 */ /* 0x000fe40007810000 */
        /* <DEDUP_REMOVED lines=18> */
[----:B------:R1:W-:Y:S02]  /*11270*/  MUFU.EX2 R16, R0 ;  /* 0x0000000000107308 */ /* 0x0003e40000000800 */
[----:B-1----:R-:W-:-:S06]  /*11280*/  FFMA.FTZ R0, R11, c[0x0][0x2d0], -R2 ;  /* 0x0000b4000b007a23 */ /* 0x002fcc0000010802 */
[----:B------:R-:W-:Y:S08]  /*11290*/  MUFU.EX2 R11, R3 ;  /* 0x00000003000b7308 */ /* 0x000ff00000000800 */
        /* <DEDUP_REMOVED lines=9> */
[----:B--2---:R-:W-:Y:S01]  /*11330*/  F2FP.PACK_AB R5, R250, R251 ;  /* 0x000000fbfa05723e */ /* 0x004fe200000000ff */
[----:B------:R-:W-:-:S04]  /*11340*/  IMAD.MOV.U32 R9, RZ, RZ, R16 ;  /* 0x000000ffff097224 */ /* 0x000fc800078e0010 */
[----:B------:R1:W-:Y:S01]  /*11350*/  MUFU.EX2 R10, R3 ;  /* 0x00000003000a7308 */ /* 0x0003e20000000800 */
[----:B------:R-:W2:Y:S01]  /*11360*/  LDSM.16.MT88.4 R16, [R192+0x2000] ;  /* 0x00200000c010783b */ /* 0x000ea20000004200 */
[----:B------:R-:W-:Y:S01]  /*11370*/  F2FP.PACK_AB R4, R9, R125 ;  /* 0x0000007d0904723e */ /* 0x000fe200000000ff */
[----:B-1----:R-:W-:Y:S02]  /*11380*/  FFMA.FTZ R3, R13, c[0x0][0x2d0], -R0 ;  /* 0x0000b4000d037a23 */ /* 0x002fe40000010800 */
[----:B------:R-:W1:Y:S03]  /*11390*/  LDSM.16.MT88.4 R12, [R193+0x2000] ;  /* 0x00200000c10c783b */ /* 0x000e660000004200 */
[----:B------:R-:W3:Y:S02]  /*113a0*/  MUFU.EX2 R252, R3 ;  /* 0x0000000300fc7308 */ /* 0x000ee40000000800 */
[----:B---3--:R-:W-:Y:S01]  /*113b0*/  F2FP.PACK_AB R7, R252, R10 ;  /* 0x0000000afc07723e */ /* 0x008fe200000000ff */
[----:B------:R-:W-:-:S05]  /*113c0*/  FFMA.FTZ R3, R41, c[0x0][0x2d0], -R2 ;  /* 0x0000b40029037a23 */ /* 0x000fca0000010802 */
[----:B------:R3:W-:Y:S01]  /*113d0*/  MUFU.EX2 R165, R3 ;  /* 0x0000000300a57308 */ /* 0x0007e20000000800 */
[C---:B------:R-:W-:Y:S08]  /*113e0*/  HMMA.16816.F32 R88, R4.reuse, R32, RZ ;  /* 0x000000200458723c */ /* 0x040ff000000018ff */
[----:B------:R-:W-:Y:S01]  /*113f0*/  HMMA.16816.F32 R104, R4, R34, RZ ;  /* 0x000000220468723c */ /* 0x000fe200000018ff */
[----:B------:R-:W4:Y:S01]  /*11400*/  LDSM.16.MT88.4 R32, [R195+0x2000] ;  /* 0x00200000c320783b */ /* 0x000f220000004200 */
[----:B---3--:R-:W-:-:S06]  /*11410*/  FFMA.FTZ R3, R43, c[0x0][0x2d0], -R2 ;  /* 0x0000b4002b037a23 */ /* 0x008fcc0000010802 */
[C---:B------:R-:W-:Y:S01]  /*11420*/  HMMA.16816.F32 R80, R4.reuse, R20, RZ ;  /* 0x000000140450723c */ /* 0x040fe200000018ff */
[----:B------:R3:W5:Y:S07]  /*11430*/  MUFU.EX2 R164, R3 ;  /* 0x0000000300a47308 */ /* 0x00076e0000000800 */
[C---:B------:R-:W-:Y:S01]  /*11440*/  HMMA.16816.F32 R92, R4.reuse, R22, RZ ;  /* 0x00000016045c723c */ /* 0x040fe200000018ff */
[----:B------:R-:W4:Y:S07]  /*11450*/  LDSM.16.MT88.4 R20, [R193+0x4000] ;  /* 0x00400000c114783b */ /* 0x000f2e0000004200 */
[----:B------:R-:W-:Y:S01]  /*11460*/  HMMA.16816.F32 R108, R4, R24, RZ ;  /* 0x00000018046c723c */ /* 0x000fe200000018ff */
[----:B---3--:R-:W-:-:S04]  /*11470*/  FFMA.FTZ R3, R45, c[0x0][0x2d0], -R2 ;  /* 0x0000b4002d037a23 */ /* 0x008fc80000010802 */
[----:B------:R3:W-:Y:S03]  /*11480*/  MUFU.EX2 R166, R3 ;  /* 0x0000000300a67308 */ /* 0x0007e60000000800 */
[C---:B------:R-:W-:Y:S01]  /*11490*/  HMMA.16816.F32 R96, R4.reuse, R26, RZ ;  /* 0x0000001a0460723c */ /* 0x040fe200000018ff */
[----:B------:R-:W4:Y:S07]  /*114a0*/  LDSM.16.MT88.4 R24, [R192+0x4000] ;  /* 0x00400000c018783b */ /* 0x000f2e0000004200 */
[----:B--2---:R-:W-:Y:S01]  /*114b0*/  HMMA.16816.F32 R76, R4, R16, RZ ;  /* 0x00000010044c723c */ /* 0x004fe200000018ff */
[----:B---3--:R-:W-:-:S07]  /*114c0*/  FFMA.FTZ R3, R47, c[0x0][0x2d0], -R2 ;  /* 0x0000b4002f037a23 */ /* 0x008fce0000010802 */
[C---:B------:R-:W-:Y:S01]  /*114d0*/  HMMA.16816.F32 R72, R4.reuse, R18, RZ ;  /* 0x000000120448723c */ /* 0x040fe200000018ff */
[----:B------:R-:W2:Y:S01]  /*114e0*/  LDSM.16.MT88.4 R16, [R196+0x4000] ;  /* 0x00400000c410783b */ /* 0x000ea20000004200 */
[----:B------:R3:W2:Y:S06]  /*114f0*/  MUFU.EX2 R214, R3 ;  /* 0x0000000300d67308 */ /* 0x0006ac0000000800 */
[C---:B-1----:R-:W-:Y:S08]  /*11500*/  HMMA.16816.F32 R68, R4.reuse, R12, RZ ;  /* 0x0000000c0444723c */ /* 0x042ff000000018ff */
[----:B------:R-:W-:Y:S01]  /*11510*/  HMMA.16816.F32 R60, R4, R14, RZ ;  /* 0x0000000e043c723c */ /* 0x000fe200000018ff */
[----:B------:R-:W1:Y:S01]  /*11520*/  LDSM.16.MT88.4 R12, [R195+0x4000] ;  /* 0x00400000c30c783b */ /* 0x000e620000004200 */
[----:B---3--:R-:W-:-:S04]  /*11530*/  FFMA.FTZ R3, R40, c[0x0][0x2d0], -R0 ;  /* 0x0000b40028037a23 */ /* 0x008fc80000010800 */
[----:B------:R3:W-:Y:S02]  /*11540*/  MUFU.EX2 R246, R3 ;  /* 0x0000000300f67308 */ /* 0x0007e40000000800 */
[C---:B------:R-:W-:Y:S08]  /*11550*/  HMMA.16816.F32 R84, R4.reuse, R28, RZ ;  /* 0x0000001c0454723c */ /* 0x040ff000000018ff */
[----:B------:R-:W-:Y:S01]  /*11560*/  HMMA.16816.F32 R100, R4, R30, RZ ;  /* 0x0000001e0464723c */ /* 0x000fe200000018ff */
[----:B------:R-:W-:Y:S01]  /*11570*/  LDSM.16.MT88.4 R28, [R196+0x800] ;  /* 0x00080000c41c783b */ /* 0x000fe20000004200 */
[----:B---3--:R-:W-:-:S06]  /*11580*/  FFMA.FTZ R3, R42, c[0x0][0x2d0], -R0 ;  /* 0x0000b4002a037a23 */ /* 0x008fcc0000010800 */
[C---:B------:R-:W-:Y:S01]  /*11590*/  HMMA.16816.F32 R64, R4.reuse, R36, RZ ;  /* 0x000000240440723c */ /* 0x040fe200000018ff */
[----:B------:R3:W1:Y:S07]  /*115a0*/  MUFU.EX2 R243, R3 ;  /* 0x0000000300f37308 */ /* 0x00066e0000000800 */
[C---:B------:R-:W-:Y:S01]  /*115b0*/  HMMA.16816.F32 R56, R4.reuse, R38, RZ ;  /* 0x000000260438723c */ /* 0x040fe200000018ff */
[----:B------:R-:W1:Y:S07]  /*115c0*/  LDSM.16.MT88.4 R36, [R192+0x800] ;  /* 0x00080000c024783b */ /* 0x000e6e0000004200 */
[----:B----4-:R-:W-:Y:S01]  /*115d0*/  HMMA.16816.F32 R48, R4, R32, RZ ;  /* 0x000000200430723c */ /* 0x010fe200000018ff */
[----:B---3--:R-:W-:-:S04]  /*115e0*/  FFMA.FTZ R3, R44, c[0x0][0x2d0], -R0 ;  /* 0x0000b4002c037a23 */ /* 0x008fc80000010800 */
[----:B------:R3:W-:Y:S03]  /*115f0*/  MUFU.EX2 R245, R3 ;  /* 0x0000000300f57308 */ /* 0x0007e60000000800 */
[C---:B------:R-:W-:Y:S01]  /*11600*/  HMMA.16816.F32 R52, R4.reuse, R34, RZ ;  /* 0x000000220434723c */ /* 0x040fe200000018ff */
[----:B------:R-:W4:Y:S07]  /*11610*/  LDSM.16.MT88.4 R32, [R193+0x800] ;  /* 0x00080000c120783b */ /* 0x000f2e0000004200 */
[----:B------:R-:W-:Y:S01]  /*11620*/  HMMA.16816.F32 R132, R4, R20, RZ ;  /* 0x000000140484723c */ /* 0x000fe200000018ff */
[----:B---3--:R-:W-:-:S07]  /*11630*/  FFMA.FTZ R3, R46, c[0x0][0x2d0], -R0 ;  /* 0x0000b4002e037a23 */ /* 0x008fce0000010800 */
[C---:B------:R-:W-:Y:S01]  /*11640*/  HMMA.16816.F32 R136, R4.reuse, R22, RZ ;  /* 0x000000160488723c */ /* 0x040fe200000018ff */
[----:B------:R-:W3:Y:S01]  /*11650*/  LDSM.16.MT88.4 R20, [R192+0x2800] ;  /* 0x00280000c014783b */ /* 0x000ee20000004200 */
[----:B------:R1:W1:Y:S06]  /*11660*/  MUFU.EX2 R240, R3 ;  /* 0x0000000300f07308 */ /* 0x00026c0000000800 */
[C---:B------:R-:W-:Y:S08]  /*11670*/  HMMA.16816.F32 R112, R4.reuse, R24, RZ ;  /* 0x000000180470723c */ /* 0x040ff000000018ff */
[----:B------:R-:W-:Y:S01]  /*11680*/  HMMA.16816.F32 R40, R4, R26, RZ ;  /* 0x0000001a0428723c */ /* 0x000fe200000018ff */
[----:B------:R-:W3:Y:S01]  /*11690*/  LDSM.16.MT88.4 R24, [R195+0x800] ;  /* 0x00080000c318783b */ /* 0x000ee20000004200 */
[----:B-1----:R-:W-:-:S06]  /*116a0*/  FFMA.FTZ R3, R119, c[0x0][0x2d0], -R2 ;  /* 0x0000b40077037a23 */ /* 0x002fcc0000010802 */
[C---:B--2---:R-:W-:Y:S08]  /*116b0*/  HMMA.16816.F32 R148, R4.reuse, R16, RZ ;  /* 0x000000100494723c */ /* 0x044ff000000018ff */
[C---:B------:R-:W-:Y:S01]  /*116c0*/  HMMA.16816.F32 R156, R4.reuse, R18, RZ ;  /* 0x00000012049c723c */ /* 0x040fe200000018ff */
[----:B------:R-:W1:Y:S07]  /*116d0*/  LDSM.16.MT88.4 R16, [R193+0x2800] ;  /* 0x00280000c110783b */ /* 0x000e6e0000004200 */
[C---:B------:R-:W-:Y:S08]  /*116e0*/  HMMA.16816.F32 R160, R4.reuse, R12, RZ ;  /* 0x0000000c04a0723c */ /* 0x040ff000000018ff */
[----:B------:R-:W-:Y:S01]  /*116f0*/  HMMA.16816.F32 R152, R4, R14, RZ ;  /* 0x0000000e0498723c */ /* 0x000fe200000018ff */
[----:B------:R-:W2:Y:S06]  /*11700*/  LDSM.16.MT88.4 R12, [R196+0x2800] ;  /* 0x00280000c40c783b */ /* 0x000eac0000004200 */
[----:B-----5:R-:W-:-:S02]  /*11710*/  F2FP.PACK_AB R4, R164, R165 ;  /* 0x000000a5a404723e */ /* 0x020fc400000000ff */
[----:B------:R-:W-:Y:S02]  /*11720*/  F2FP.PACK_AB R6, R214, R166 ;  /* 0x000000a6d606723e */ /* 0x000fe400000000ff */
[----:B------:R-:W-:Y:S02]  /*11730*/  F2FP.PACK_AB R5, R243, R246 ;  /* 0x000000f6f305723e */ /* 0x000fe400000000ff */
[----:B------:R-:W-:-:S07]  /*11740*/  F2FP.PACK_AB R7, R240, R245 ;  /* 0x000000f5f007723e */ /* 0x000fce00000000ff */
[C---:B------:R-:W-:Y:S08]  /*11750*/  HMMA.16816.F32 R180, R4.reuse, R38, R104 ;  /* 0x0000002604b4723c */ /* 0x040ff00000001868 */
[C---:B------:R-:W-:Y:S08]  /*11760*/  HMMA.16816.F32 R184, R4.reuse, R28, R108 ;  /* 0x0000001c04b8723c */ /* 0x040ff0000000186c */
[C---:B----4-:R-:W-:Y:S08]  /*11770*/  HMMA.16816.F32 R188, R4.reuse, R32, R84 ;  /* 0x0000002004bc723c */ /* 0x050ff00000001854 */
[C---:B------:R-:W-:Y:S01]  /*11780*/  HMMA.16816.F32 R228, R4.reuse, R34, R100 ;  /* 0x0000002204e4723c */ /* 0x040fe20000001864 */
[----:B------:R-:W4:Y:S07]  /*11790*/  LDSM.16.MT88.4 R32, [R195+0x2800] ;  /* 0x00280000c320783b */ /* 0x000f2e0000004200 */
[C---:B---3--:R-:W-:Y:S08]  /*117a0*/  HMMA.16816.F32 R108, R4.reuse, R20, R76 ;  /* 0x00000014046c723c */ /* 0x048ff0000000184c */
[C---:B------:R-:W-:Y:S01]  /*117b0*/  HMMA.16816.F32 R104, R4.reuse, R22, R72 ;  /* 0x000000160468723c */ /* 0x040fe20000001848 */
[----:B------:R-:W3:Y:S07]  /*117c0*/  LDSM.16.MT88.4 R20, [R193+0x4800] ;  /* 0x00480000c114783b */ /* 0x000eee0000004200 */
[C---:B------:R-:W-:Y:S01]  /*117d0*/  HMMA.16816.F32 R176, R4.reuse, R30, R96 ;  /* 0x0000001e04b0723c */ /* 0x040fe20000001860 */
[----:B------:R-:W5:Y:S07]  /*117e0*/  LDSM.16.MT88.4 R28, [R192+0x4800] ;  /* 0x00480000c01c783b */ /* 0x000f6e0000004200 */
[C---:B------:R-:W-:Y:S07]  /*117f0*/  HMMA.16816.F32 R168, R4.reuse, R36, R88 ;  /* 0x0000002404a8723c */ /* 0x040fee0000001858 */
[----:B------:R-:W-:Y:S01]  /*11800*/  IMAD.MOV.U32 R88, RZ, RZ, R127 ;  /* 0x000000ffff587224 */ /* 0x000fe200078e007f */
[----:B------:R-:W-:Y:S01]  /*11810*/  HMMA.16816.F32 R172, R4, R24, R80 ;  /* 0x0000001804ac723c */ /* 0x000fe20000001850 */
[----:B------:R2:W-:Y:S01]  /*11820*/  MUFU.EX2 R127, R3 ;  /* 0x00000003007f7308 */ /* 0x0005e20000000800 */
[----:B------:R-:W-:-:S02]  /*11830*/  IMAD.MOV.U32 R89, RZ, RZ, R166 ;  /* 0x000000ffff597224 */ /* 0x000fc400078e00a6 */
[----:B------:R-:W-:Y:S02]  /*11840*/  IMAD.MOV.U32 R36, RZ, RZ, R165 ;  /* 0x000000ffff247224 */ /* 0x000fe400078e00a5 */
[----:B------:R-:W-:Y:S02]  /*11850*/  IMAD.MOV.U32 R37, RZ, RZ, R164 ;  /* 0x000000ffff257224 */ /* 0x000fe400078e00a4 */
[C---:B------:R-:W-:Y:S08]  /*11860*/  HMMA.16816.F32 R164, R4.reuse, R26, R92 ;  /* 0x0000001a04a4723c */ /* 0x040ff0000000185c */
[----:B-1----:R-:W-:Y:S01]  /*11870*/  HMMA.16816.F32 R96, R4, R16, R68 ;  /* 0x000000100460723c */ /* 0x002fe20000001844 */
[----:B--2---:R-:W-:-:S02]  /*11880*/  FFMA.FTZ R3, R121, c[0x0][0x2d0], -R2 ;  /* 0x0000b40079037a23 */ /* 0x004fc40000010802 */
[----:B------:R-:W-:Y:S02]  /*11890*/  IMAD.MOV.U32 R121, RZ, RZ, R125 ;  /* 0x000000ffff797224 */ /* 0x000fe400078e007d */
[----:B------:R1:W-:Y:S03]  /*118a0*/  MUFU.EX2 R91, R3 ;  /* 0x00000003005b7308 */ /* 0x0003e60000000800 */
[C---:B------:R-:W-:Y:S01]  /*118b0*/  HMMA.16816.F32 R92, R4.reuse, R18, R60 ;  /* 0x00000012045c723c */ /* 0x040fe2000000183c */
[----:B------:R-:W2:Y:S07]  /*118c0*/  LDSM.16.MT88.4 R16, [R196+0x4800] ;  /* 0x00480000c410783b */ /* 0x000eae0000004200 */
[----:B------:R-:W-:Y:S01]  /*118d0*/  HMMA.16816.F32 R84, R4, R12, R64 ;  /* 0x0000000c0454723c */ /* 0x000fe20000001840 */
[----:B-1----:R-:W-:-:S02]  /*118e0*/  FFMA.FTZ R3, R122, c[0x0][0x2d0], -R2 ;  /* 0x0000b4007a037a23 */ /* 0x002fc40000010802 */
[----:B------:R-:W-:-:S05]  /*118f0*/  IMAD.MOV.U32 R122, RZ, RZ, R126 ;  /* 0x000000ffff7a7224 */ /* 0x000fca00078e007e */
[C---:B------:R-:W-:Y:S01]  /*11900*/  HMMA.16816.F32 R80, R4.reuse, R14, R56 ;  /* 0x0000000e0450723c */ /* 0x040fe20000001838 */
[----:B------:R1:W1:Y:S01]  /*11910*/  MUFU.EX2 R90, R3 ;  /* 0x00000003005a7308 */ /* 0x0002620000000800 */
[----:B------:R-:W2:Y:S06]  /*11920*/  LDSM.16.MT88.4 R12, [R195+0x4800] ;  /* 0x00480000c30c783b */ /* 0x000eac0000004200 */
[C---:B----4-:R-:W-:Y:S08]  /*11930*/  HMMA.16816.F32 R60, R4.reuse, R32, R48 ;  /* 0x00000020043c723c */ /* 0x050ff00000001830 */
[----:B---3--:R-:W-:Y:S01]  /*11940*/  HMMA.16816.F32 R76, R4, R22, R136 ;  /* 0x00000016044c723c */ /* 0x008fe20000001888 */
[----:B-1----:R-:W-:-:S02]  /*11950*/  FFMA.FTZ R3, R123, c[0x0][0x2d0], -R2 ;  /* 0x0000b4007b037a23 */ /* 0x002fc40000010802 */
[----:B------:R-:W-:Y:S02]  /*11960*/  IMAD.MOV.U32 R123, RZ, RZ, R214 ;  /* 0x000000ffff7b7224 */ /* 0x000fe400078e00d6 */
[----:B------:R1:W3:Y:S02]  /*11970*/  MUFU.EX2 R24, R3 ;  /* 0x0000000300187308 */ /* 0x0002e40000000800 */
[----:B------:R-:W-:Y:S01]  /*11980*/  IMAD.MOV.U32 R138, RZ, RZ, R90 ;  /* 0x000000ffff8a7224 */ /* 0x000fe200078e005a */
[----:B-----5:R-:W-:Y:S01]  /*11990*/  HMMA.16816.F32 R56, R4, R28, R112 ;  /* 0x0000001c0438723c */ /* 0x020fe20000001870 */
[----:B------:R-:W-:-:S06]  /*119a0*/  IMAD.MOV.U32 R139, RZ, RZ, R91 ;  /* 0x000000ffff8b7224 */ /* 0x000fcc00078e005b */
[----:B------:R-:W-:Y:S01]  /*119b0*/  IMAD.MOV.U32 R115, RZ, RZ, R36 ;  /* 0x000000ffff737224 */ /* 0x000fe200078e0024 */
[C---:B------:R-:W-:Y:S01]  /*119c0*/  HMMA.16816.F32 R48, R4.reuse, R30, R40 ;  /* 0x0000001e0430723c */ /* 0x040fe20000001828 */
[----:B------:R-:W4:Y:S01]  /*119d0*/  LDSM.16.MT88.4 R28, [R192+0x1000] ;  /* 0x00100000c01c783b */ /* 0x000f220000004200 */
[----:B------:R-:W-:Y:S02]  /*119e0*/  IMAD.MOV.U32 R114, RZ, RZ, R37 ;  /* 0x000000ffff727224 */ /* 0x000fe400078e0025 */
[----:B------:R-:W-:Y:S01]  /*119f0*/  IMAD.MOV.U32 R113, RZ, RZ, R88 ;  /* 0x000000ffff717224 */ /* 0x000fe200078e0058 */
[----:B------:R-:W-:Y:S01]  /*11a00*/  LDSM.16.MT88.4 R36, [R193+0x1000] ;  /* 0x00100000c124783b */ /* 0x000fe20000004200 */
[----:B-1----:R-:W-:Y:S02]  /*11a10*/  FFMA.FTZ R3, R116, c[0x0][0x2d0], -R0 ;  /* 0x0000b40074037a23 */ /* 0x002fe40000010800 */
[----:B---3--:R-:W-:Y:S01]  /*11a20*/  IMAD.MOV.U32 R137, RZ, RZ, R24 ;  /* 0x000000ffff897224 */ /* 0x008fe200078e0018 */
[----:B------:R-:W-:Y:S01]  /*11a30*/  HMMA.16816.F32 R72, R4, R20, R132 ;  /* 0x000000140448723c */ /* 0x000fe20000001884 */
[----:B------:R-:W1:Y:S01]  /*11a40*/  LDSM.16.MT88.4 R24, [R196+0x1000] ;  /* 0x00100000c418783b */ /* 0x000e620000004200 */
[----:B------:R3:W-:Y:S01]  /*11a50*/  MUFU.EX2 R214, R3 ;  /* 0x0000000300d67308 */ /* 0x0007e20000000800 */
[----:B------:R-:W-:-:S02]  /*11a60*/  IMAD.MOV.U32 R112, RZ, RZ, R89 ;  /* 0x000000ffff707224 */ /* 0x000fc400078e0059 */
[----:B------:R-:W5:Y:S03]  /*11a70*/  LDSM.16.MT88.4 R20, [R195+0x1000] ;  /* 0x00100000c314783b */ /* 0x000f660000004200 */
[C---:B------:R-:W-:Y:S01]  /*11a80*/  HMMA.16816.F32 R44, R4.reuse, R34, R52 ;  /* 0x00000022042c723c */ /* 0x040fe20000001834 */
[----:B------:R-:W-:Y:S07]  /*11a90*/  LDSM.16.MT88.4 R32, [R195+0x3000] ;  /* 0x00300000c320783b */ /* 0x000fee0000004200 */
[----:B--2---:R-:W-:Y:S01]  /*11aa0*/  HMMA.16816.F32 R88, R4, R16, R148 ;  /* 0x000000100458723c */ /* 0x004fe20000001894 */
[----:B---3--:R-:W-:-:S02]  /*11ab0*/  FFMA.FTZ R3, R120, c[0x0][0x2d0], -R0 ;  /* 0x0000b40078037a23 */ /* 0x008fc40000010800 */
[----:B------:R-:W-:Y:S02]  /*11ac0*/  IMAD.MOV.U32 R120, RZ, RZ, R127 ;  /* 0x000000ffff787224 */ /* 0x000fe400078e007f */
[----:B------:R2:W3:Y:S03]  /*11ad0*/  MUFU.EX2 R127, R3 ;  /* 0x00000003007f7308 */ /* 0x0004e60000000800 */
[C---:B------:R-:W-:Y:S01]  /*11ae0*/  HMMA.16816.F32 R68, R4.reuse, R18, R156 ;  /* 0x000000120444723c */ /* 0x040fe2000000189c */
[----:B------:R-:W1:Y:S07]  /*11af0*/  LDSM.16.MT88.4 R16, [R192+0x3000] ;  /* 0x00300000c010783b */ /* 0x000e6e0000004200 */
[----:B------:R-:W-:Y:S01]  /*11b00*/  HMMA.16816.F32 R52, R4, R12, R160 ;  /* 0x0000000c0434723c */ /* 0x000fe200000018a0 */
[----:B--2---:R-:W-:-:S07]  /*11b10*/  FFMA.FTZ R3, R118, c[0x0][0x2d0], -R0 ;  /* 0x0000b40076037a23 */ /* 0x004fce0000010800 */
[----:B------:R-:W-:Y:S01]  /*11b20*/  HMMA.16816.F32 R40, R4, R14, R152 ;  /* 0x0000000e0428723c */ /* 0x000fe20000001898 */
[----:B------:R-:W2:Y:S01]  /*11b30*/  LDSM.16.MT88.4 R12, [R193+0x3000] ;  /* 0x00300000c10c783b */ /* 0x000ea20000004200 */
[----:B------:R4:W-:Y:S05]  /*11b40*/  MUFU.EX2 R126, R3 ;  /* 0x00000003007e7308 */ /* 0x0009ea0000000800 */
[----:B------:R-:W-:Y:S02]  /*11b50*/  F2FP.PACK_AB R4, R139, R120 ;  /* 0x000000788b04723e */ /* 0x000fe400000000ff */
[----:B------:R-:W-:Y:S02]  /*11b60*/  F2FP.PACK_AB R6, R137, R138 ;  /* 0x0000008a8906723e */ /* 0x000fe400000000ff */
[----:B---3--:R-:W-:Y:S01]  /*11b70*/  F2FP.PACK_AB R5, R127, R214 ;  /* 0x000000d67f05723e */ /* 0x008fe200000000ff */
[----:B----4-:R-:W-:-:S04]  /*11b80*/  FFMA.FTZ R3, R117, c[0x0][0x2d0], -R0 ;  /* 0x0000b40075037a23 */ /* 0x010fc80000010800 */
[----:B------:R-:W3:Y:S02]  /*11b90*/  MUFU.EX2 R125, R3 ;  /* 0x00000003007d7308 */ /* 0x000ee40000000800 */
[----:B---3--:R-:W-:Y:S01]  /*11ba0*/  F2FP.PACK_AB R7, R125, R126 ;  /* 0x0000007e7d07723e */ /* 0x008fe200000000ff */
[----:B------:R-:W-:-:S06]  /*11bb0*/  FFMA.FTZ R3, R227, c[0x0][0x2d0], -R2 ;  /* 0x0000b400e3037a23 */ /* 0x000fcc0000010802 */
[C---:B------:R-:W-:Y:S08]  /*11bc0*/  HMMA.16816.F32 R132, R4.reuse, R28, R168 ;  /* 0x0000001c0484723c */ /* 0x040ff000000018a8 */
[C---:B------:R-:W-:Y:S01]  /*11bd0*/  HMMA.16816.F32 R64, R4.reuse, R30, R180 ;  /* 0x0000001e0440723c */ /* 0x040fe200000018b4 */
[----:B------:R-:W3:Y:S07]  /*11be0*/  LDSM.16.MT88.4 R28, [R196+0x3000] ;  /* 0x00300000c41c783b */ /* 0x000eee0000004200 */
[C---:B-1----:R-:W-:Y:S08]  /*11bf0*/  HMMA.16816.F32 R116, R4.reuse, R24, R184 ;  /* 0x000000180474723c */ /* 0x042ff000000018b8 */
[C---:B------:R-:W-:Y:S01]  /*11c00*/  HMMA.16816.F32 R184, R4.reuse, R26, R176 ;  /* 0x0000001a04b8723c */ /* 0x040fe200000018b0 */
[----:B------:R-:W1:Y:S07]  /*11c10*/  LDSM.16.MT88.4 R24, [R192+0x5000] ;  /* 0x00500000c018783b */ /* 0x000e6e0000004200 */
[C---:B------:R-:W-:Y:S08]  /*11c20*/  HMMA.16816.F32 R100, R4.reuse, R36, R188 ;  /* 0x000000240464723c */ /* 0x040ff000000018bc */
[C---:B-----5:R-:W-:Y:S08]  /*11c30*/  HMMA.16816.F32 R188, R4.reuse, R20, R172 ;  /* 0x0000001404bc723c */ /* 0x060ff000000018ac */
[C---:B------:R-:W-:Y:S01]  /*11c40*/  HMMA.16816.F32 R180, R4.reuse, R22, R164 ;  /* 0x0000001604b4723c */ /* 0x040fe200000018a4 */
[----:B------:R-:W4:Y:S07]  /*11c50*/  LDSM.16.MT88.4 R20, [R193+0x5000] ;  /* 0x00500000c114783b */ /* 0x000f2e0000004200 */
[C---:B------:R-:W-:Y:S01]  /*11c60*/  HMMA.16816.F32 R36, R4.reuse, R38, R228 ;  /* 0x000000260424723c */ /* 0x040fe200000018e4 */
[----:B------:R5:W-:Y:S06]  /*11c70*/  MUFU.EX2 R229, R3 ;  /* 0x0000000300e57308 */ /* 0x000bec0000000800 */
[----:B------:R-:W-:Y:S01]  /*11c80*/  IMAD.MOV.U32 R230, RZ, RZ, R138 ;  /* 0x000000ffffe67224 */ /* 0x000fe200078e008a */
[----:B------:R-:W-:Y:S01]  /*11c90*/  HMMA.16816.F32 R176, R4, R16, R108 ;  /* 0x0000001004b0723c */ /* 0x000fe2000000186c */
[----:B------:R-:W-:-:S07]  /*11ca0*/  IMAD.MOV.U32 R231, RZ, RZ, R113 ;  /* 0x000000ffffe77224 */ /* 0x000fce00078e0071 */
[C---:B------:R-:W-:Y:S01]  /*11cb0*/  HMMA.16816.F32 R168, R4.reuse, R18, R104 ;  /* 0x0000001204a8723c */ /* 0x040fe20000001868 */
[--C-:B-----5:R-:W-:Y:S01]  /*11cc0*/  FFMA.FTZ R3, R232, c[0x0][0x2d0], -R2.reuse ;  /* 0x0000b400e8037a23 */ /* 0x120fe20000010802 */
[----:B------:R-:W5:Y:S01]  /*11cd0*/  LDSM.16.MT88.4 R16, [R196+0x5000] ;  /* 0x00500000c410783b */ /* 0x000f620000004200 */
[----:B------:R-:W-:Y:S02]  /*11ce0*/  IMAD.MOV.U32 R232, RZ, RZ, R137 ;  /* 0x000000ffffe87224 */ /* 0x000fe400078e0089 */
[----:B------:R1:W1:Y:S01]  /*11cf0*/  MUFU.EX2 R228, R3 ;  /* 0x0000000300e47308 */ /* 0x0002620000000800 */
[----:B------:R-:W-:Y:S02]  /*11d00*/  LDSM.16.MT88.4 R104, [R193+0x1800] ;  /* 0x00180000c168783b */ /* 0x000fe40000004200 */
[C---:B--2---:R-:W-:Y:S08]  /*11d10*/  HMMA.16816.F32 R172, R4.reuse, R12, R96 ;  /* 0x0000000c04ac723c */ /* 0x044ff00000001860 */
[----:B------:R-:W-:Y:S01]  /*11d20*/  HMMA.16816.F32 R164, R4, R14, R92 ;  /* 0x0000000e04a4723c */ /* 0x000fe2000000185c */
[----:B------:R-:W2:Y:S01]  /*11d30*/  LDSM.16.MT88.4 R12, [R195+0x5000] ;  /* 0x00500000c30c783b */ /* 0x000ea20000004200 */
[--C-:B-1----:R-:W-:Y:S01]  /*11d40*/  FFMA.FTZ R3, R233, c[0x0][0x2d0], -R2.reuse ;  /* 0x0000b400e9037a23 */ /* 0x102fe20000010802 */
[----:B------:R-:W-:Y:S01]  /*11d50*/  F2FP.PACK_AB R96, R228, R229 ;  /* 0x000000e5e460723e */ /* 0x000fe200000000ff */
[----:B------:R-:W-:-:S04]  /*11d60*/  FFMA.FTZ R2, R234, c[0x0][0x2d0], -R2 ;  /* 0x0000b400ea027a23 */ /* 0x000fc80000010802 */
[----:B---3--:R-:W-:Y:S01]  /*11d70*/  HMMA.16816.F32 R160, R4, R28, R84 ;  /* 0x0000001c04a0723c */ /* 0x008fe20000001854 */
[----:B------:R1:W-:Y:S01]  /*11d80*/  MUFU.EX2 R227, R3 ;  /* 0x0000000300e37308 */ /* 0x0003e20000000800 */
[----:B------:R-:W-:-:S06]  /*11d90*/  IMAD.MOV.U32 R234, RZ, RZ, R120 ;  /* 0x000000ffffea7224 */ /* 0x000fcc00078e0078 */
[C---:B------:R-:W-:Y:S01]  /*11da0*/  HMMA.16816.F32 R84, R4.reuse, R24, R56 ;  /* 0x000000180454723c */ /* 0x040fe20000001838 */
[----:B------:R3:W3:Y:S01]  /*11db0*/  MUFU.EX2 R233, R2 ;  /* 0x0000000200e97308 */ /* 0x0006e20000000800 */
[----:B------:R-:W-:Y:S05]  /*11dc0*/  LDSM.16.MT88.4 R56, [R196+0x3800] ;  /* 0x00380000c438783b */ /* 0x000fea0000004200 */
[----:B------:R-:W-:Y:S01]  /*11dd0*/  IMAD.MOV.U32 R25, RZ, RZ, R123 ;  /* 0x000000ffff197224 */ /* 0x000fe200078e007b */
[C---:B------:R-:W-:Y:S01]  /*11de0*/  HMMA.16816.F32 R60, R4.reuse, R32, R60 ;  /* 0x00000020043c723c */ /* 0x040fe2000000183c */
[----:B-1----:R-:W-:Y:S02]  /*11df0*/  IMAD.MOV.U32 R3, RZ, RZ, R139 ;  /* 0x000000ffff037224 */ /* 0x002fe400078e008b */
[----:B------:R-:W1:Y:S05]  /*11e00*/  LDSM.16.MT88.4 R136, [R192+0x1800] ;  /* 0x00180000c088783b */ /* 0x000e6a0000004200 */
[----:B------:R-:W-:Y:S01]  /*11e10*/  HMMA.16816.F32 R148, R4, R34, R44 ;  /* 0x000000220494723c */ /* 0x000fe2000000182c */
[----:B---3--:R-:W-:Y:S01]  /*11e20*/  FFMA.FTZ R2, R216, c[0x0][0x2d0], -R0 ;  /* 0x0000b400d8027a23 */ /* 0x008fe20000010800 */
[----:B------:R-:W-:Y:S01]  /*11e30*/  F2FP.PACK_AB R98, R233, R227 ;  /* 0x000000e3e962723e */ /* 0x000fe200000000ff */
[----:B------:R-:W-:-:S02]  /*11e40*/  IMAD.MOV.U32 R216, RZ, RZ, R112 ;  /* 0x000000ffffd87224 */ /* 0x000fc400078e0070 */
[----:B------:R3:W-:Y:S03]  /*11e50*/  MUFU.EX2 R24, R2 ;  /* 0x0000000200187308 */ /* 0x0007e60000000800 */
[C---:B----4-:R-:W-:Y:S01]  /*11e60*/  HMMA.16816.F32 R32, R4.reuse, R20, R72 ;  /* 0x000000140420723c */ /* 0x050fe20000001848 */
[----:B------:R-:W4:Y:S07]  /*11e70*/  LDSM.16.MT88.4 R72, [R192+0x5800] ;  /* 0x00580000c048783b */ /* 0x000f2e0000004200 */
[----:B------:R-:W-:Y:S01]  /*11e80*/  HMMA.16816.F32 R20, R4, R22, R76 ;  /* 0x000000160414723c */ /* 0x000fe2000000184c */
[----:B---3--:R-:W-:-:S02]  /*11e90*/  FFMA.FTZ R2, R225, c[0x0][0x2d0], -R0 ;  /* 0x0000b400e1027a23 */ /* 0x008fc40000010800 */
[----:B------:R-:W-:-:S05]  /*11ea0*/  IMAD.MOV.U32 R225, RZ, RZ, R11 ;  /* 0x000000ffffe17224 */ /* 0x000fca00078e000b */
[C---:B------:R-:W-:Y:S01]  /*11eb0*/  HMMA.16816.F32 R156, R4.reuse, R30, R80 ;  /* 0x0000001e049c723c */ /* 0x040fe20000001850 */
[----:B------:R3:W1:Y:S01]  /*11ec0*/  MUFU.EX2 R11, R2 ;  /* 0x00000002000b7308 */ /* 0x0006620000000800 */
[----:B------:R-:W-:Y:S01]  /*11ed0*/  IMAD.MOV.U32 R79, RZ, RZ, R9 ;  /* 0x000000ffff4f7224 */ /* 0x000fe200078e0009 */
[----:B------:R-:W-:Y:S05]  /*11ee0*/  LDSM.16.MT88.4 R80, [R193+0x5800] ;  /* 0x00580000c150783b */ /* 0x000fea0000004200 */
[C---:B------:R-:W-:Y:S01]  /*11ef0*/  HMMA.16816.F32 R28, R4.reuse, R26, R48 ;  /* 0x0000001a041c723c */ /* 0x040fe20000001830 */
[----:B------:R-:W-:Y:S06]  /*11f00*/  LDSM.16.MT88.4 R48, [R193+0x3800] ;  /* 0x00380000c130783b */ /* 0x000fec0000004200 */
[----:B------:R-:W-:Y:S01]  /*11f10*/  IMAD.MOV.U32 R26, RZ, RZ, R115 ;  /* 0x000000ffff1a7224 */ /* 0x000fe200078e0073 */
[----:B-----5:R-:W-:Y:S01]  /*11f20*/  HMMA.16816.F32 R92, R4, R16, R88 ;  /* 0x00000010045c723c */ /* 0x020fe20000001858 */
[----:B---3--:R-:W-:Y:S01]  /*11f30*/  FFMA.FTZ R2, R218, c[0x0][0x2d0], -R0 ;  /* 0x0000b400da027a23 */ /* 0x008fe20000010800 */
[----:B------:R-:W3:Y:S01]  /*11f40*/  LDSM.16.MT88.4 R88, [R196+0x5800] ;  /* 0x00580000c458783b */ /* 0x000ee20000004200 */
[----:B------:R-:W-:Y:S01]  /*11f50*/  IMAD.MOV.U32 R218, RZ, RZ, R10 ;  /* 0x000000ffffda7224 */ /* 0x000fe200078e000a */
[----:B-1----:R-:W-:Y:S01]  /*11f60*/  F2FP.PACK_AB R97, R11, R24 ;  /* 0x000000180b61723e */ /* 0x002fe200000000ff */
[----:B------:R1:W-:Y:S01]  /*11f70*/  MUFU.EX2 R10, R2 ;  /* 0x00000002000a7308 */ /* 0x0003e20000000800 */
[----:B------:R-:W-:-:S02]  /*11f80*/  FFMA.FTZ R0, R226, c[0x0][0x2d0], -R0 ;  /* 0x0000b400e2007a23 */ /* 0x000fc40000010800 */
[----:B------:R-:W-:Y:S01]  /*11f90*/  IMAD.MOV.U32 R226, RZ, RZ, R122 ;  /* 0x000000ffffe27224 */ /* 0x000fe200078e007a */
[C---:B--2---:R-:W-:Y:S01]  /*11fa0*/  HMMA.16816.F32 R152, R4.reuse, R12, R52 ;  /* 0x0000000c0498723c */ /* 0x044fe20000001834 */
[----:B------:R-:W-:Y:S02]  /*11fb0*/  IMAD.MOV.U32 R27, RZ, RZ, R114 ;  /* 0x000000ffff1b7224 */ /* 0x000fe400078e0072 */
[----:B------:R-:W-:Y:S01]  /*11fc0*/  LDSM.16.MT88.4 R112, [R196+0x1800] ;  /* 0x00180000c470783b */ /* 0x000fe20000004200 */
[----:B------:R-:W2:Y:S04]  /*11fd0*/  MUFU.EX2 R9, R0 ;  /* 0x0000000000097308 */ /* 0x000ea80000000800 */
[----:B------:R-:W-:Y:S01]  /*11fe0*/  HMMA.16816.F32 R16, R4, R18, R68 ;  /* 0x000000120410723c */ /* 0x000fe20000001844 */
[----:B-1----:R-:W-:-:S02]  /*11ff0*/  IMAD.MOV.U32 R2, RZ, RZ, R121 ;  /* 0x000000ffff027224 */ /* 0x002fc400078e0079 */
[----:B------:R-:W-:Y:S02]  /*12000*/  LDSM.16.MT88.4 R120, [R195+0x1800] ;  /* 0x00180000c378783b */ /* 0x000fe40000004200 */
[----:B------:R-:W-:-:S03]  /*12010*/  FADD.FTZ R2, R2, R79 ;  /* 0x0000004f02027221 */ /* 0x000fc60000010000 */
[----:B------:R-:W-:Y:S01]  /*12020*/  HMMA.16816.F32 R12, R4, R14, R40 ;  /* 0x0000000e040c723c */ /* 0x000fe20000001828 */
[----:B------:R-:W1:Y:S01]  /*12030*/  LDSM.16.MT88.4 R4, [R195+0x5800] ;  /* 0x00580000c304783b */ /* 0x000e620000004200 */
[----:B------:R-:W-:Y:S01]  /*12040*/  FADD.FTZ R2, R226, R2 ;  /* 0x00000002e2027221 */ /* 0x000fe20000010000 */
[----:B--2---:R-:W-:Y:S01]  /*12050*/  F2FP.PACK_AB R99, R9, R10 ;  /* 0x0000000a0963723e */ /* 0x004fe200000000ff */
[----:B------:R-:W-:Y:S01]  /*12060*/  FADD.FTZ R0, R251, R250 ;  /* 0x000000fafb007221 */ /* 0x000fe20000010000 */
[----:B------:R-:W2:Y:S01]  /*12070*/  LDSM.16.MT88.4 R40, [R192+0x3800] ;  /* 0x00380000c028783b */ /* 0x000ea20000004200 */
        /* <DEDUP_REMOVED lines=9> */
[----:B------:R-:W5:Y:S01]  /*12110*/  LDSM.16.MT88.4 R64, [R195+0x3800] ;  /* 0x00380000c340783b */ /* 0x000f620000004200 */
[----:B------:R-:W-:Y:S02]  /*12120*/  FADD.FTZ R0, R243, R0 ;  /* 0x00000000f3007221 */ /* 0x000fe40000010000 */
[----:B------:R-:W-:Y:S02]  /*12130*/  FADD.FTZ R2, R25, R2 ;  /* 0x0000000219027221 */ /* 0x000fe40000010000 */
[----:B------:R-:W-:-:S02]  /*12140*/  FADD.FTZ R0, R245, R0 ;  /* 0x00000000f5007221 */ /* 0x000fc40000010000 */
[----:B------:R-:W-:Y:S01]  /*12150*/  FADD.FTZ R2, R234, R2 ;  /* 0x00000002ea027221 */ /* 0x000fe20000010000 */
[C---:B----4-:R-:W-:Y:S01]  /*12160*/  HMMA.16816.F32 R68, R96.reuse, R72, R84 ;  /* 0x000000486044723c */ /* 0x050fe20000001854 */
[----:B------:R-:W-:Y:S02]  /*12170*/  FADD.FTZ R0, R240, R0 ;  /* 0x00000000f0007221 */ /* 0x000fe40000010000 */
[----:B------:R-:W-:Y:S02]  /*12180*/  FADD.FTZ R2, R3, R2 ;  /* 0x0000000203027221 */ /* 0x000fe40000010000 */
[----:B------:R-:W-:Y:S01]  /*12190*/  FADD.FTZ R0, R214, R0 ;  /* 0x00000000d6007221 */ /* 0x000fe20000010000 */
[----:B------:R-:W-:Y:S01]  /*121a0*/  IADD3 R214, R231, -0x2, RZ ;  /* 0xfffffffee7d67810 */ /* 0x000fe20007ffe0ff */
[----:B------:R-:W-:Y:S01]  /*121b0*/  FADD.FTZ R2, R230, R2 ;  /* 0x00000002e6027221 */ /* 0x000fe20000010000 */
[----:B---3--:R-:W-:Y:S01]  /*121c0*/  HMMA.16816.F32 R84, R96, R88, R92 ;  /* 0x000000586054723c */ /* 0x008fe2000000185c */
[----:B------:R-:W-:-:S02]  /*121d0*/  IMAD.MOV.U32 R230, RZ, RZ, c[0x0][0x2c4] ;  /* 0x0000b100ffe67624 */ /* 0x000fc400078e00ff */
[----:B------:R-:W-:Y:S02]  /*121e0*/  FADD.FTZ R0, R127, R0 ;  /* 0x000000007f007221 */ /* 0x000fe40000010000 */
[----:B------:R-:W-:Y:S01]  /*121f0*/  FADD.FTZ R2, R232, R2 ;  /* 0x00000002e8027221 */ /* 0x000fe20000010000 */
[----:B------:R-:W-:Y:S01]  /*12200*/  ISETP.NE.AND P2, PT, R230, 0x1, PT ;  /* 0x00000001e600780c */ /* 0x000fe20003f45270 */
[----:B------:R-:W-:Y:S01]  /*12210*/  FADD.FTZ R0, R126, R0 ;  /* 0x000000007e007221 */ /* 0x000fe20000010000 */
[----:B-1----:R-:W-:Y:S01]  /*12220*/  HMMA.16816.F32 R92, R96, R4, R152 ;  /* 0x00000004605c723c */ /* 0x002fe20000001898 */
[----:B------:R-:W-:Y:S02]  /*12230*/  FADD.FTZ R3, R229, R2 ;  /* 0x00000002e5037221 */ /* 0x000fe40000010000 */
[----:B------:R-:W-:-:S04]  /*12240*/  FADD.FTZ R0, R125, R0 ;  /* 0x000000007d007221 */ /* 0x000fc80000010000 */
[----:B------:R-:W-:Y:S01]  /*12250*/  FADD.FTZ R2, R24, R0 ;  /* 0x0000000018027221 */ /* 0x000fe20000010000 */
[----:B------:R-:W-:Y:S01]  /*12260*/  HMMA.16816.F32 R100, R96, R104, R100 ;  /* 0x000000686064723c */ /* 0x000fe20000001864 */
[----:B------:R-:W-:Y:S02]  /*12270*/  IMAD.MOV.U32 R0, RZ, RZ, R242 ;  /* 0x000000ffff007224 */ /* 0x000fe400078e00f2 */
[----:B------:R-:W-:-:S04]  /*12280*/  @P2 IMAD.HI.U32 R4, R242, c[0x0][0x2c8], RZ ;  /* 0x0000b200f2042a27 */ /* 0x000fc800078e00ff */
[----:B------:R-:W-:Y:S01]  /*12290*/  FADD.FTZ R5, R228, R3 ;  /* 0x00000003e4057221 */ /* 0x000fe20000010000 */
[----:B------:R-:W-:Y:S01]  /*122a0*/  @P2 SHF.R.U32.HI R0, RZ, c[0x0][0x2cc], R4 ;  /* 0x0000b300ff002a19 */ /* 0x000fe20000011604 */
[----:B------:R-:W-:Y:S01]  /*122b0*/  FADD.FTZ R3, R11, R2 ;  /* 0x000000020b037221 */ /* 0x000fe20000010000 */
[C---:B------:R-:W-:Y:S01]  /*122c0*/  HMMA.16816.F32 R104, R96.reuse, R106, R36 ;  /* 0x0000006a6068723c */ /* 0x040fe20000001824 */
[----:B------:R-:W-:Y:S02]  /*122d0*/  IMAD.IADD R2, R238, 0x1, -R239 ;  /* 0x00000001ee027824 */ /* 0x000fe400078e0aef */
[----:B------:R-:W-:Y:S02]  /*122e0*/  FADD.FTZ R4, R227, R5 ;  /* 0x00000005e3047221 */ /* 0x000fe40000010000 */
[----:B------:R-:W-:Y:S02]  /*122f0*/  IMAD.IADD R2, R2, 0x1, R0 ;  /* 0x0000000102027824 */ /* 0x000fe400078e0200 */
[----:B------:R-:W-:Y:S01]  /*12300*/  FADD.FTZ R3, R10, R3 ;  /* 0x000000030a037221 */ /* 0x000fe20000010000 */
[----:B------:R-:W-:Y:S01]  /*12310*/  HMMA.16816.F32 R108, R96, R112, R116 ;  /* 0x00000070606c723c */ /* 0x000fe20000001874 */
[----:B------:R-:W-:Y:S01]  /*12320*/  FADD.FTZ R233, R233, R4 ;  /* 0x00000004e9e97221 */ /* 0x000fe20000010000 */
[----:B------:R-:W-:Y:S01]  /*12330*/  IADD3 R0, R2, c[0x0][0x328], RZ ;  /* 0x0000ca0002007a10 */ /* 0x000fe20007ffe0ff */
[----:B------:R-:W-:-:S05]  /*12340*/  FADD.FTZ R234, R9, R3 ;  /* 0x0000000309ea7221 */ /* 0x000fca0000010000 */
[C---:B------:R-:W-:Y:S08]  /*12350*/  HMMA.16816.F32 R116, R96.reuse, R120, R188 ;  /* 0x000000786074723c */ /* 0x040ff000000018bc */
[C---:B--2---:R-:W-:Y:S08]  /*12360*/  HMMA.16816.F32 R36, R96.reuse, R40, R176 ;  /* 0x000000286024723c */ /* 0x044ff000000018b0 */
[C---:B------:R-:W-:Y:S08]  /*12370*/  HMMA.16816.F32 R44, R96.reuse, R48, R172 ;  /* 0x00000030602c723c */ /* 0x040ff000000018ac */
[C---:B------:R-:W-:Y:S08]  /*12380*/  HMMA.16816.F32 R52, R96.reuse, R56, R160 ;  /* 0x000000386034723c */ /* 0x040ff000000018a0 */
[C---:B-----5:R-:W-:Y:S08]  /*12390*/  HMMA.16816.F32 R60, R96.reuse, R64, R60 ;  /* 0x00000040603c723c */ /* 0x060ff0000000183c */
        /* <DEDUP_REMOVED lines=11> */
[----:B------:R-:W-:Y:S07]  /*12450*/  @!P6 BRA `(.L_x_702) ;  /* 0x000001100000e947 */ /* 0x000fee0003800000 */
        /* <DEDUP_REMOVED lines=11> */
.L_x_704:
[----:B------:R-:W-:-:S13]  /*12510*/  ISETP.NE.AND P0, PT, R4, 0x1, PT ;  /* 0x000000010400780c */ /* 0x000fda0003f05270 */
[----:B------:R-:W-:-:S05]  /*12520*/  @P0 IMAD.HI.U32 R2, R3, c[0x0][0x330], RZ ;  /* 0x0000cc0003020a27 */ /* 0x000fca00078e00ff */
[----:B------:R-:W-:Y:S02]  /*12530*/  @P0 SHF.R.U32.HI R3, RZ, c[0x0][0x334], R2 ;  /* 0x0000cd00ff030a19 */ /* 0x000fe40000011602 */
.L_x_705:
[----:B------:R-:W-:Y:S05]  /*12540*/  BSYNC B0 ;  /* 0x0000000000007941 */ /* 0x000fea0003800000 */
.L_x_703:
[----:B------:R-:W-:-:S05]  /*12550*/  IMAD R3, R3, R4, c[0x0][0x32c] ;  /* 0x0000cb0003037624 */ /* 0x000fca00078e0204 */
[----:B------:R-:W-:-:S04]  /*12560*/  IMNMX R0, R0, R3, PT ;  /* 0x0000000300007217 */ /* 0x000fc80003800200 */
.L_x_702:
        /* <DEDUP_REMOVED lines=9> */
.L_x_715:
[----:B------:R-:W-:Y:S01]  /*12600*/  ISETP.GT.AND P0, PT, R217, R216, PT ;  /* 0x000000d8d900720c */ /* 0x000fe20003f04270 */
[----:B------:R-:W-:Y:S04]  /*12610*/  DEPBAR.LE SB0, 0x0 ;  /* 0x000080000000791a */ /* 0x000fe80000000000 */
[----:B------:R-:W-:Y:S01]  /*12620*/  WARPSYNC 0xffffffff ;  /* 0xffffffff00007948 */ /* 0x000fe20003800000 */
[----:B------:R-:W-:Y:S01]  /*12630*/  BAR.SYNC.DEFER_BLOCKING 0x0 ;  /* 0x0000000000007b1d */ /* 0x000fe20000010000 */
[----:B------:R-:W-:Y:S05]  /*12640*/  IMAD.MOV.U32 R218, RZ, RZ, c[0x0][0x2c4] ;  /* 0x0000b100ffda7624 */ /* 0x000fea00078e00ff */
[----:B------:R-:W-:Y:S01]  /*12650*/  ISETP.NE.AND P2, PT, R218, 0x1, PT ;  /* 0x00000001da00780c */ /* 0x000fe20003f45270 */
[----:B------:R-:W-:Y:S01]  /*12660*/  @!P0 IMAD.WIDE.U32 R4, R216, c[0x0][0x208], RZ ;  /* 0x00008200d8048a25 */ /* 0x000fe200078e00ff */
[----:B------:R-:W-:Y:S03]  /*12670*/  @!P0 SHF.R.S32.HI R0, RZ, 0x1f, R216 ;  /* 0x0000001fff008819 */ /* 0x000fe600000114d8 */
[----:B------:R-:W-:Y:S02]  /*12680*/  @!P0 IMAD.MOV.U32 R6, RZ, RZ, c[0x0][0x208] ;  /* 0x00008200ff068624 */ /* 0x000fe400078e00ff */
[----:B------:R-:W-:Y:S02]  /*12690*/  @!P0 IMAD R0, R0, c[0x0][0x208], RZ ;  /* 0x0000820000008a24 */ /* 0x000fe400078e02ff */
[----:B------:R-:W-:Y:S02]  /*126a0*/  @!P0 IMAD.SHL.U32 R2, R4, 0x40, RZ ;  /* 0x0000004004028824 */ /* 0x000fe400078e00ff */
[----:B------:R-:W-:Y:S03]  /*126b0*/  @!P0 IMAD R0, R216, c[0x0][0x20c], R0 ;  /* 0x00008300d8008a24 */ /* 0x000fe600078e0200 */
[----:B------:R-:W-:Y:S01]  /*126c0*/  @!P0 LEA R3, P1, R6, R2, 0x5 ;  /* 0x0000000206038211 */ /* 0x000fe200078228ff */
[----:B------:R-:W-:Y:S02]  /*126d0*/  @!P0 IMAD.IADD R0, R5, 0x1, R0 ;  /* 0x0000000105008824 */ /* 0x000fe400078e0200 */
[----:B------:R-:W-:Y:S01]  /*126e0*/  @!P0 IMAD.MOV.U32 R5, RZ, RZ, c[0x0][0x20c] ;  /* 0x00008300ff058624 */ /* 0x000fe200078e00ff */
[----:B------:R-:W-:Y:S01]  /*126f0*/  LDSM.16.M88.4 R32, [R198] ;  /* 0x00000000c620783b */ /* 0x000fe20000000200 */
[----:B------:R-:W-:Y:S01]  /*12700*/  ULDC UR4, c[0x0][0x324] ;  /* 0x0000c90000047ab9 */ /* 0x000fe20000000800 */
[----:B------:R-:W-:Y:S01]  /*12710*/  @!P0 SHF.L.U64.HI R0, R4, 0x6, R0 ;  /* 0x0000000604008819 */ /* 0x000fe20000010200 */
[----:B------:R-:W-:Y:S02]  /*12720*/  ULOP3.LUT UR4, URZ, UR4, URZ, 0x33, !UPT ;  /* 0x000000043f047292 */ /* 0x000fe4000f8e333f */
[----:B------:R-:W1:Y:S01]  /*12730*/  LDSM.16.M88.4 R8, [R147] ;  /* 0x000000009308783b */ /* 0x000e620000000200 */
[----:B------:R-:W-:Y:S02]  /*12740*/  @!P0 LEA.HI.X R12, R6, R0, R5, 0x5, P1 ;  /* 0x00000000060c8211 */ /* 0x000fe400008f2c05 */
[----:B------:R-:W-:Y:S02]  /*12750*/  @!P0 IADD3 R4, P1, R2, R222, RZ ;  /* 0x000000de02048210 */ /* 0x000fe40007f3e0ff */
[----:B------:R-:W2:Y:S03]  /*12760*/  LDSM.16.M88.4 R16, [R147+0x800] ;  /* 0x000800009310783b */ /* 0x000ea60000000200 */
[--C-:B------:R-:W-:Y:S01]  /*12770*/  @!P0 IMAD.X R5, R0, 0x1, R224.reuse, P1 ;  /* 0x0000000100058824 */ /* 0x100fe200008e06e0 */
[C---:B------:R-:W-:Y:S01]  /*12780*/  @!P0 LEA R20, P1, R4.reuse, c[0x0][0x1f8], 0x1 ;  /* 0x00007e0004148a11 */ /* 0x040fe200078208ff */
[----:B------:R-:W3:Y:S03]  /*12790*/  LDSM.16.M88.4 R24, [R147+0x1000] ;  /* 0x001000009318783b */ /* 0x000ee60000000200 */
[----:B------:R-:W-:Y:S02]  /*127a0*/  @!P0 LEA.HI.X R21, R4, c[0x0][0x1fc], R5, 0x1, P1 ;  /* 0x00007f0004158a11 */ /* 0x000fe400008f0c05 */
[----:B------:R-:W-:Y:S01]  /*127b0*/  @!P0 IADD3 R6, P1, R222, 0x40, RZ ;  /* 0x00000040de068810 */ /* 0x000fe20007f3e0ff */
[----:B------:R-:W4:Y:S04]  /*127c0*/  LDSM.16.M88.4 R148, [R147+0x1800] ;  /* 0x001800009394783b */ /* 0x000f280000000200 */
[--C-:B------:R-:W-:Y:S01]  /*127d0*/  @!P0 IMAD.X R5, RZ, RZ, R224.reuse, P1 ;  /* 0x000000ffff058224 */ /* 0x100fe200008e06e0 */
[----:B------:R-:W-:Y:S01]  /*127e0*/  @!P0 IADD3 R4, P1, R2, R6, RZ ;  /* 0x0000000602048210 */ /* 0x000fe20007f3e0ff */
[----:B------:R-:W-:Y:S04]  /*127f0*/  LDSM.16.M88.4 R152, [R199] ;  /* 0x00000000c798783b */ /* 0x000fe80000000200 */
[----:B------:R-:W-:Y:S01]  /*12800*/  @!P0 IMAD.X R7, R0, 0x1, R5, P1 ;  /* 0x0000000100078824 */ /* 0x000fe200008e0605 */
[C---:B------:R-:W-:Y:S01]  /*12810*/  @!P0 LEA R176, P1, R4.reuse, c[0x0][0x1f8], 0x1 ;  /* 0x00007e0004b08a11 */ /* 0x040fe200078208ff */
[----:B------:R-:W2:Y:S03]  /*12820*/  LDSM.16.M88.4 R156, [R202] ;  /* 0x00000000ca9c783b */ /* 0x000ea60000000200 */
        /* <DEDUP_REMOVED lines=17> */
[----:B------:R-:W5:Y:S01]  /*12940*/  LDL R214, [R1] ;  /* 0x0000000001d67983 */ /* 0x000f620000100800 */
[C---:B-1----:R-:W-:Y:S03]  /*12950*/  HMMA.16816.F32 R4, R32.reuse, R8, RZ ;  /* 0x000000082004723c */ /* 0x042fe600000018ff */
[C---:B------:R-:W-:Y:S01]  /*12960*/  @!P0 IMAD.X R23, R12.reuse, 0x1, R13, P1 ;  /* 0x000000010c178824 */ /* 0x040fe200008e060d */
[----:B------:R-:W-:Y:S01]  /*12970*/  @!P0 IADD3 R3, P1, R3, R222, RZ ;  /* 0x000000de03038210 */ /* 0x000fe20007f3e0ff */
[----:B------:R1:W-:Y:S03]  /*12980*/  @!P0 LDGSTS.E.BYPASS.LTC128B.128 [R215+0x2100], [R176.64], !P4 ;  /* 0x02100000b0d78fae */ /* 0x0003e6000e101d46 */
[C---:B------:R-:W-:Y:S01]  /*12990*/  HMMA.16816.F32 R8, R32.reuse, R10, RZ ;  /* 0x0000000a2008723c */ /* 0x040fe200000018ff */
[----:B------:R-:W-:Y:S01]  /*129a0*/  @!P0 IMAD.X R12, R12, 0x1, R224, P1 ;  /* 0x000000010c0c8824 */ /* 0x000fe200008e06e0 */
[----:B------:R1:W-:Y:S02]  /*129b0*/  @!P0 LDGSTS.E.BYPASS.LTC128B.128 [R215+0x4100], [R174.64], !P3 ;  /* 0x04100000aed78fae */ /* 0x0003e4000d901d46 */
[C---:B------:R-:W-:Y:S04]  /*129c0*/  @!P0 LEA R30, P1, R3.reuse, c[0x0][0x1f8], 0x1 ;  /* 0x00007e00031e8a11 */ /* 0x040fe800078208ff */
[----:B------:R-:W-:Y:S02]  /*129d0*/  @!P0 LEA.HI.X R31, R3, c[0x0][0x1fc], R12, 0x1, P1 ;  /* 0x00007f00031f8a11 */ /* 0x000fe400008f0c0c */
[C---:B--2---:R-:W-:Y:S02]  /*129e0*/  HMMA.16816.F32 R12, R32.reuse, R16, RZ ;  /* 0x00000010200c723c */ /* 0x044fe400000018ff */
[C---:B------:R-:W-:Y:S01]  /*129f0*/  @!P0 LEA R172, P1, R0.reuse, c[0x0][0x1f8], 0x1 ;  /* 0x00007e0000ac8a11 */ /* 0x040fe200078208ff */
[----:B------:R4:W-:Y:S03]  /*12a00*/  @!P0 LDGSTS.E.BYPASS.LTC128B.128 [R215+0x1100], [R30.64], !P5 ;  /* 0x011000001ed78fae */ /* 0x0009e6000e901d46 */
[----:B------:R-:W-:Y:S02]  /*12a10*/  @!P0 LEA.HI.X R173, R0, c[0x0][0x1fc], R22, 0x1, P1 ;  /* 0x00007f0000ad8a11 */ /* 0x000fe400008f0c16 */
[C---:B------:R-:W-:Y:S01]  /*12a20*/  HMMA.16816.F32 R16, R32.reuse, R18, RZ ;  /* 0x000000122010723c */ /* 0x040fe200000018ff */
[C---:B------:R-:W-:Y:S02]  /*12a30*/  @!P0 LEA R28, P1, R2.reuse, c[0x0][0x1f8], 0x1 ;  /* 0x00007e00021c8a11 */ /* 0x040fe400078208ff */
[----:B------:R2:W-:Y:S02]  /*12a40*/  @!P0 LDGSTS.E.BYPASS.LTC128B.128 [R215+0x3100], [R172.64], !P4 ;  /* 0x03100000acd78fae */ /* 0x0005e4000e101d46 */
[----:B------:R-:W-:Y:S03]  /*12a50*/  @!P0 LEA.HI.X R29, R2, c[0x0][0x1fc], R23, 0x1, P1 ;  /* 0x00007f00021d8a11 */ /* 0x000fe600008f0c17 */
[C---:B---3--:R-:W-:Y:S02]  /*12a60*/  HMMA.16816.F32 R20, R32.reuse, R24, RZ ;  /* 0x000000182014723c */ /* 0x048fe400000018ff */
[----:B------:R4:W-:Y:S01]  /*12a70*/  @!P0 LDGSTS.E.BYPASS.LTC128B.128 [R215+0x5100], [R28.64], !P3 ;  /* 0x051000001cd78fae */ /* 0x0009e2000d901d46 */
[C---:B------:R-:W-:Y:S04]  /*12a80*/  ISETP.GT.AND P0, PT, R216.reuse, R217, PT ;  /* 0x000000d9d800720c */ /* 0x040fe80003f04270 */
[----:B-1----:R-:W-:Y:S01]  /*12a90*/  LDSM.16.M88.4 R176, [R197] ;  /* 0x00000000c5b0783b */ /* 0x002fe20000000200 */
[C---:B------:R-:W-:Y:S04]  /*12aa0*/  HMMA.16816.F32 R24, R32.reuse, R26, RZ ;  /* 0x0000001a2018723c */ /* 0x040fe800000018ff */
[----:B------:R-:W0:Y:S04]  /*12ab0*/  LDGDEPBAR ;  /* 0x00000000000079af */ /* 0x000e280000000000 */
[----:B------:R-:W-:Y:S01]  /*12ac0*/  @P0 IMAD.MOV.U32 R127, RZ, RZ, c[0x0][0x1e4] ;  /* 0x00007900ff7f0624 */ /* 0x000fe200078e00ff */
[----:B------:R-:W-:Y:S03]  /*12ad0*/  LDSM.16.M88.4 R180, [R197+0x1800] ;  /* 0x00180000c5b4783b */ /* 0x000fe60000000200 */
[----:B------:R-:W-:Y:S01]  /*12ae0*/  @P0 IADD3 R2, R216, -0x1, RZ ;  /* 0xffffffffd8020810 */ /* 0x000fe20007ffe0ff */
[----:B------:R-:W-:Y:S01]  /*12af0*/  @P0 IMAD.MOV.U32 R124, RZ, RZ, c[0x0][0x1e0] ;  /* 0x00007800ff7c0624 */ /* 0x000fe200078e00ff */
[----:B--2---:R-:W1:Y:S02]  /*12b00*/  LDSM.16.M88.4 R172, [R201] ;  /* 0x00000000c9ac783b */ /* 0x004e640000000200 */
[----:B------:R-:W-:Y:S03]  /*12b10*/  @P0 SHF.R.S32.HI R0, RZ, 0x1f, R2 ;  /* 0x0000001fff000819 */ /* 0x000fe60000011402 */
[----:B------:R-:W-:Y:S01]  /*12b20*/  LDSM.16.M88.4 R184, [R200] ;  /* 0x00000000c8b8783b */ /* 0x000fe20000000200 */
[C---:B----4-:R-:W-:Y:S01]  /*12b30*/  HMMA.16816.F32 R28, R32.reuse, R148, RZ ;  /* 0x00000094201c723c */ /* 0x050fe200000018ff */
[----:B------:R-:W-:Y:S03]  /*12b40*/  @P0 IMAD R0, R0, c[0x0][0x1e0], RZ ;  /* 0x0000780000000a24 */ /* 0x000fe600078e02ff */
[----:B------:R-:W-:Y:S01]  /*12b50*/  LDSM.16.M88.4 R188, [R194] ;  /* 0x00000000c2bc783b */ /* 0x000fe20000000200 */
[C---:B------:R-:W-:Y:S02]  /*12b60*/  @P0 IMAD R0, R2.reuse, c[0x0][0x1e4], R0 ;  /* 0x0000790002000a24 */ /* 0x040fe400078e0200 */
[----:B------:R-:W-:Y:S01]  /*12b70*/  @P0 IMAD.WIDE.U32 R2, R2, c[0x0][0x1e0], RZ ;  /* 0x0000780002020a25 */ /* 0x000fe200078e00ff */
[----:B------:R-:W-:Y:S01]  /*12b80*/  HMMA.16816.F32 R32, R32, R150, RZ ;  /* 0x000000962020723c */ /* 0x000fe200000018ff */
[----:B------:R-:W2:Y:S03]  /*12b90*/  LDSM.16.M88.4 R148, [R197+0x800] ;  /* 0x00080000c594783b */ /* 0x000ea60000000200 */
[----:B------:R-:W-:Y:S02]  /*12ba0*/  @P0 IMAD.IADD R3, R3, 0x1, R0 ;  /* 0x0000000103030824 */ /* 0x000fe400078e0200 */
[C---:B------:R-:W-:Y:S02]  /*12bb0*/  @P0 IMAD.SHL.U32 R0, R2.reuse, 0x40, RZ ;  /* 0x0000004002000824 */ /* 0x040fe400078e00ff */
[C---:B------:R-:W-:Y:S05]  /*12bc0*/  HMMA.16816.F32 R4, R152.reuse, R156, R4 ;  /* 0x0000009c9804723c */ /* 0x040fea0000001804 */
[----:B------:R-:W-:Y:S02]  /*12bd0*/  @P0 SHF.L.U64.HI R2, R2, 0x6, R3 ;  /* 0x0000000602020819 */ /* 0x000fe40000010203 */
[C---:B------:R-:W-:Y:S01]  /*12be0*/  @P0 LEA R3, P1, R124.reuse, R0, 0x5 ;  /* 0x000000007c030211 */ /* 0x040fe200078228ff */
[C---:B------:R-:W-:Y:S01]  /*12bf0*/  HMMA.16816.F32 R8, R152.reuse, R158, R8 ;  /* 0x0000009e9808723c */ /* 0x040fe20000001808 */
[----:B------:R-:W3:Y:S03]  /*12c00*/  LDSM.16.M88.4 R156, [R197+0x1000] ;  /* 0x00100000c59c783b */ /* 0x000ee60000000200 */
[----:B------:R-:W-:Y:S02]  /*12c10*/  @P0 LEA.HI.X R124, R124, R2, R127, 0x5, P1 ;  /* 0x000000027c7c0211 */ /* 0x000fe400008f2c7f */
[----:B------:R-:W-:Y:S02]  /*12c20*/  @P0 IADD3 R127, P1, R0, R220, RZ ;  /* 0x000000dc007f0210 */ /* 0x000fe40007f3e0ff */
        /* <DEDUP_REMOVED lines=30> */
[----:B------:R-:W3:Y:S07]  /*12e10*/  LDSM.16.M88.4 R160, [R199+0x4000] ;  /* 0x00400000c7a0783b */ /* 0x000eee0000000200 */
        /* <DEDUP_REMOVED lines=16> */
[C---:B------:R-:W-:Y:S08]  /*12f20*/  HMMA.16816.F32 R4, R160.reuse, R176, R4 ;  /* 0x000000b0a004723c */ /* 0x040ff00000001804 */
[C---:B------:R-:W-:Y:S01]  /*12f30*/  HMMA.16816.F32 R8, R160.reuse, R178, R8 ;  /* 0x000000b2a008723c */ /* 0x040fe20000001808 */
[----:B------:R-:W4:Y:S07]  /*12f40*/  LDSM.16.M88.4 R176, [R197+0x3000] ;  /* 0x00300000c5b0783b */ /* 0x000f2e0000000200 */
        /* <DEDUP_REMOVED lines=16> */
[C---:B------:R-:W-:Y:S08]  /*13050*/  HMMA.16816.F32 R20, R156.reuse, R176, R20 ;  /* 0x000000b09c14723c */ /* 0x040ff00000001814 */
[C---:B------:R-:W-:Y:S01]  /*13060*/  HMMA.16816.F32 R24, R156.reuse, R178, R24 ;  /* 0x000000b29c18723c */ /* 0x040fe20000001818 */
[----:B------:R-:W3:Y:S07]  /*13070*/  LDSM.16.M88.4 R176, [R198+0x8000] ;  /* 0x00800000c6b0783b */ /* 0x000eee0000000200 */
        /* <DEDUP_REMOVED lines=17> */
[C---:B------:R-:W-:Y:S08]  /*13190*/  HMMA.16816.F32 R4, R176.reuse, R180, R4 ;  /* 0x000000b4b004723c */ /* 0x040ff00000001804 */
        /* <DEDUP_REMOVED lines=56> */
[----:B------:R-:W-:Y:S01]  /*13520*/  @P0 IMAD.X R166, R124, 0x1, R169, P1 ;  /* 0x000000017ca60824 */ /* 0x000fe200008e06a9 */
[C---:B------:R-:W-:Y:S01]  /*13530*/  @P0 IADD3 R2, P1, R3.reuse, R127, RZ ;  /* 0x0000007f03020210 */ /* 0x040fe20007f3e0ff */
[----:B------:R-:W-:Y:S01]  /*13540*/  @!PT LDS RZ, [RZ] ;  /* 0x00000000fffff984 */ /* 0x000fe20000000800 */
[----:B------:R-:W-:Y:S01]  /*13550*/  @!PT LDS RZ, [RZ] ;  /* 0x00000000fffff984 */ /* 0x000fe20000000800 */
[----:B------:R-:W-:Y:S01]  /*13560*/  @!PT LDS RZ, [RZ] ;  /* 0x00000000fffff984 */ /* 0x000fe20000000800 */
[----:B------:R1:W-:Y:S01]  /*13570*/  @P0 LDGSTS.E.BYPASS.LTC128B.128 [R215+0x6100], [R176.64], !P5 ;  /* 0x06100000b0d70fae */ /* 0x0003e2000e901d46 */
[----:B-----5:R-:W-:Y:S01]  /*13580*/  IMAD.IADD R127, R214, 0x1, R242 ;  /* 0x00000001d67f7824 */ /* 0x020fe200078e02f2 */
[C---:B---3--:R-:W-:Y:S01]  /*13590*/  HMMA.16816.F32 R20, R152.reuse, R156, R20 ;  /* 0x0000009c9814723c */ /* 0x048fe20000001814 */
[----:B------:R-:W-:Y:S02]  /*135a0*/  IMAD.MOV.U32 R214, RZ, RZ, c[0x0][0x32c] ;  /* 0x0000cb00ffd67624 */ /* 0x000fe400078e00ff */
[----:B------:R1:W-:Y:S01]  /*135b0*/  @P0 LDGSTS.E.BYPASS.LTC128B.128 [R215+0x8100], [R174.64], !P4 ;  /* 0x08100000aed70fae */ /* 0x0003e2000e101d46 */
[----:B------:R-:W-:Y:S01]  /*135c0*/  @P0 IMAD.X R167, R124, 0x1, R168, P1 ;  /* 0x000000017ca70824 */ /* 0x000fe200008e06a8 */
[----:B------:R-:W-:Y:S02]  /*135d0*/  @P0 IADD3 R3, P1, R3, R220, RZ ;  /* 0x000000dc03030210 */ /* 0x000fe40007f3e0ff */
[----:B------:R-:W-:Y:S01]  /*135e0*/  ISETP.GE.AND P6, PT, R214, 0x1, PT ;  /* 0x00000001d600780c */ /* 0x000fe20003fc6270 */
        /* <DEDUP_REMOVED lines=39> */
.L_x_709:
[----:B------:R-:W-:Y:S04]  /*13860*/  MOV R150, c[0x0][0x32c] ;  /* 0x0000cb0000967a02 */ /* 0x000fe80000000f00 */
[----:B------:R-:W-:Y:S11]  /*13870*/  ISETP.NE.AND P0, PT, R150, 0x1, PT ;  /* 0x000000019600780c */ /* 0x000ff60003f05270 */
[----:B------:R-:W-:Y:S02]  /*13880*/  @!UPT UIADD3 URZ, URZ, URZ, URZ ;  /* 0x0000003f3f3ff290 */ /* 0x000fe4000fffe03f */
[----:B------:R-:W-:Y:S05]  /*13890*/  @P0 IMAD.HI.U32 R150, R3, c[0x0][0x330], RZ ;  /* 0x0000cc0003960a27 */ /* 0x000fea00078e00ff */
[----:B------:R-:W-:Y:S02]  /*138a0*/  @P0 SHF.R.U32.HI R3, RZ, c[0x0][0x334], R150 ;  /* 0x0000cd00ff030a19 */ /* 0x000fe40000011696 */
.L_x_710:
[----:B------:R-:W-:Y:S05]  /*138b0*/  BSYNC B0 ;  /* 0x0000000000007941 */ /* 0x000fea0003800000 */
.L_x_708:
[----:B------:R-:W-:Y:S04]  /*138c0*/  IMAD R3, R3, c[0x0][0x32c], -R124 ;  /* 0x0000cb0003037a24 */ /* 0x000fe800078e0a7c */
[----:B------:R-:W-:Y:S05]  /*138d0*/  IMAD.IADD R3, R3, 0x1, -R237 ;  /* 0x0000000103037824 */ /* 0x000fea00078e0aed */
[----:B------:R-:W-:Y:S02]  /*138e0*/  IADD3 R150, R3, c[0x0][0x32c], RZ ;  /* 0x0000cb0003967a10 */ /* 0x000fe40007ffe0ff */
[----:B------:R-:W-:Y:S02]  /*138f0*/  IMNMX R0, R0, R3, !PT ;  /* 0x0000000300007217 */ /* 0x000fe40007800200 */
[----:B------:R-:W-:Y:S02]  /*13900*/  IMNMX R2, R2, R150, PT ;  /* 0x0000009602027217 */ /* 0x000fe40003800200 */
.L_x_707:
        /* <DEDUP_REMOVED lines=66> */
.L_x_713:
[----:B------:R-:W-:Y:S04]  /*13d30*/  MOV R4, c[0x0][0x32c] ;  /* 0x0000cb0000047a02 */ /* 0x000fe80000000f00 */
[----:B------:R-:W-:Y:S11]  /*13d40*/  ISETP.NE.AND P0, PT, R4, 0x1, PT ;  /* 0x000000010400780c */ /* 0x000ff60003f05270 */
[----:B------:R-:W-:Y:S02]  /*13d50*/  @!UPT UIADD3 URZ, URZ, URZ, URZ ;  /* 0x0000003f3f3ff290 */ /* 0x000fe4000fffe03f */
[----:B------:R-:W-:Y:S05]  /*13d60*/  @P0 IMAD.HI.U32 R4, R3, c[0x0][0x330], RZ ;  /* 0x0000cc0003040a27 */ /* 0x000fea00078e00ff */
[----:B------:R-:W-:Y:S02]  /*13d70*/  @P0 SHF.R.U32.HI R3, RZ, c[0x0][0x334], R4 ;  /* 0x0000cd00ff030a19 */ /* 0x000fe40000011604 */
.L_x_714:
[----:B------:R-:W-:Y:S05]  /*13d80*/  BSYNC B0 ;  /* 0x0000000000007941 */ /* 0x000fea0003800000 */
.L_x_712:
[----:B------:R-:W-:Y:S04]  /*13d90*/  IMAD R124, R3, c[0x0][0x32c], -R124 ;  /* 0x0000cb00037c7a24 */ /* 0x000fe800078e0a7c */
[----:B------:R-:W-:Y:S05]  /*13da0*/  IMAD.IADD R3, R124, 0x1, -R237 ;  /* 0x000000017c037824 */ /* 0x000fea00078e0aed */
[----:B------:R-:W-:Y:S02]  /*13db0*/  IADD3 R4, R3, c[0x0][0x32c], RZ ;  /* 0x0000cb0003047a10 */ /* 0x000fe40007ffe0ff */
[----:B------:R-:W-:Y:S02]  /*13dc0*/  IMNMX R0, R0, R3, !PT ;  /* 0x0000000300007217 */ /* 0x000fe40007800200 */
[----:B------:R-:W-:Y:S02]  /*13dd0*/  IMNMX R2, R2, R4, PT ;  /* 0x0000000402027217 */ /* 0x000fe40003800200 */
.L_x_711:
        /* <DEDUP_REMOVED lines=54> */
[----:B------:R-:W-:Y:S02]  /*14140*/  FMNMX.FTZ R10, R157, R10, !PT ;  /* 0x0000000a9d0a7209 */ /* 0x000fe40007810000 */
[----:B------:R-:W-:Y:S02]  /*14150*/  ISETP.LT.OR P0, PT, R2, 0x29, P0 ;  /* 0x000000290200780c */ /* 0x000fe40000701670 */
[----:B------:R-:W-:Y:S01]  /*14160*/  FMNMX.FTZ R10, R158, R10, !PT ;  /* 0x0000000a9e0a7209 */ /* 0x000fe20007810000 */
[----:B------:R-:W1:Y:S01]  /*14170*/  SHFL.BFLY PT, R11, R3, 0x2, 0x1f ;  /* 0x0c401f00030b7f89 */ /* 0x000e6200000e0000 */
        /* <DEDUP_REMOVED lines=14> */
[C---:B------:R-:W-:Y:S02]  /*14260*/  ISETP.GT.AND P1, PT, R0.reuse, 0x38, P2 ;  /* 0x000000380000780c */ /* 0x040fe40001724270 */
[----:B------:R-:W-:Y:S02]  /*14270*/  FSEL R171, R31, -INF , !P0 ;  /* 0xff8000001fab7808 */ /* 0x000fe40004000000 */
[----:B-1----:R-:W-:Y:S01]  /*14280*/  FMNMX.FTZ R3, R3, R11, !PT ;  /* 0x0000000b03037209 */ /* 0x002fe20007810000 */
[----:B------:R-:W-:Y:S01]  /*14290*/  LDSM.16.MT88.4 R28, [R196] ;  /* 0x00000000c41c783b */ /* 0x000fe20000004200 */
[----:B------:R-:W-:Y:S02]  /*142a0*/  ISETP.GT.AND P0, PT, R0, 0x39, P2 ;  /* 0x000000390000780c */ /* 0x000fe40001704270 */
[----:B------:R-:W-:Y:S02]  /*142b0*/  FMNMX.FTZ R0, R169, R10, !PT ;  /* 0x0000000aa9007209 */ /* 0x000fe40007810000 */
[----:B------:R-:W-:Y:S02]  /*142c0*/  ISETP.LT.OR P1, PT, R2, 0x39, P1 ;  /* 0x000000390200780c */ /* 0x000fe40000f21670 */
[----:B------:R-:W-:Y:S01]  /*142d0*/  FMNMX.FTZ R0, R171, R0, !PT ;  /* 0x00000000ab007209 */ /* 0x000fe20007810000 */
[----:B------:R-:W1:Y:S01]  /*142e0*/  SHFL.BFLY PT, R10, R3, 0x1, 0x1f ;  /* 0x0c201f00030a7f89 */ /* 0x000e6200000e0000 */
[----:B------:R-:W-:Y:S02]  /*142f0*/  FSEL R170, R34, -INF , !P1 ;  /* 0xff80000022aa7808 */ /* 0x000fe40004800000 */
[----:B------:R-:W-:Y:S02]  /*14300*/  ISETP.LT.OR P0, PT, R2, 0x3a, P0 ;  /* 0x0000003a0200780c */ /* 0x000fe40000701670 */
[----:B------:R-:W-:Y:S02]  /*14310*/  FMNMX.FTZ R0, R170, R0, !PT ;  /* 0x00000000aa007209 */ /* 0x000fe40007810000 */
[----:B------:R-:W-:Y:S04]  /*14320*/  FSEL R127, R35, -INF , !P0 ;  /* 0xff800000237f7808 */ /* 0x000fe80004000000 */
[----:B------:R-:W-:Y:S05]  /*14330*/  FMNMX.FTZ R0, R127, R0, !PT ;  /* 0x000000007f007209 */ /* 0x000fea0007810000 */
[----:B------:R-:W2:Y:S01]  /*14340*/  SHFL.BFLY PT, R2, R0, 0x2, 0x1f ;  /* 0x0c401f0000027f89 */ /* 0x000ea200000e0000 */
[----:B-1----:R-:W-:Y:S04]  /*14350*/  FMNMX.FTZ R124, R3, R10, !PT ;  /* 0x0000000a037c7209 */ /* 0x002fe80007810000 */
[C---:B------:R-:W-:Y:S01]  /*14360*/  FSETP.NEU.FTZ.AND P0, PT, R124.reuse, -INF , PT ;  /* 0xff8000007c00780b */ /* 0x040fe20003f1d000 */
[----:B------:R-:W-:Y:S05]  /*14370*/  FMUL.FTZ R3, R124, c[0x0][0x2d0] ;  /* 0x0000b4007c037a20 */ /* 0x000fea0000410000 */
[----:B------:R-:W-:Y:S05]  /*14380*/  FSEL R156, R3, RZ, P0 ;  /* 0x000000ff039c7208 */ /* 0x000fea0000000000 */
[--C-:B------:R-:W-:Y:S01]  /*14390*/  FFMA.FTZ R9, R9, c[0x0][0x2d0], -R156.reuse ;  /* 0x0000b40009097a23 */ /* 0x100fe2000001089c */
[----:B--2---:R-:W-:Y:S01]  /*143a0*/  FMNMX.FTZ R2, R0, R2, !PT ;  /* 0x0000000200027209 */ /* 0x004fe20007810000 */
[--C-:B------:R-:W-:Y:S02]  /*143b0*/  FFMA.FTZ R0, R150, c[0x0][0x2d0], -R156.reuse ;  /* 0x0000b40096007a23 */ /* 0x100fe4000001089c */
[----:B------:R-:W-:Y:S02]  /*143c0*/  MUFU.EX2 R230, R9 ;  /* 0x0000000900e67308 */ /* 0x000fe40000000800 */
[----:B------:R-:W1:Y:S08]  /*143d0*/  SHFL.BFLY PT, R3, R2, 0x1, 0x1f ;  /* 0x0c201f0002037f89 */ /* 0x000e7000000e0000 */
[----:B------:R2:W-:Y:S01]  /*143e0*/  MUFU.EX2 R229, R0 ;  /* 0x0000000000e57308 */ /* 0x0005e20000000800 */
        /* <DEDUP_REMOVED lines=364> */
.L_x_706:
[----:B------:R-:W-:Y:S01]  /*15ab0*/  IMAD.MOV.U32 R0, RZ, RZ, c[0x0][0x2c4] ;  /* 0x0000b100ff007624 */ /* 0x000fe200078e00ff */
[----:B------:R-:W-:Y:S01]  /*15ac0*/  IADD3 R2, R238, 0x1, -R239 ;  /* 0x00000001ee027810 */ /* 0x000fe20007ffe8ef */
[----:B------:R-:W-:-:S03]  /*15ad0*/  IMAD.MOV.U32 R4, RZ, RZ, c[0x0][0x32c] ;  /* 0x0000cb00ff047624 */ /* 0x000fc600078e00ff */
[----:B------:R-:W-:Y:S02]  /*15ae0*/  ISETP.NE.AND P1, PT, R0, 0x1, PT ;  /* 0x000000010000780c */ /* 0x000fe40003f25270 */
[----:B------:R-:W-:Y:S02]  /*15af0*/  IADD3 R0, R242, 0x7f, RZ ;  /* 0x0000007ff2007810 */ /* 0x000fe40007ffe0ff */
[----:B------:R-:W-:-:S09]  /*15b00*/  ISETP.GE.AND P0, PT, R4, 0x1, PT ;  /* 0x000000010400780c */ /* 0x000fd20003f06270 */
        /* <DEDUP_REMOVED lines=15> */
.L_x_718:
[----:B------:R-:W-:-:S04]  /*15c00*/  MOV R3, c[0x0][0x32c] ;  /* 0x0000cb0000037a02 */ /* 0x000fc80000000f00 */
[----:B------:R-:W-:-:S13]  /*15c10*/  ISETP.NE.AND P0, PT, R3, 0x1, PT ;  /* 0x000000010300780c */ /* 0x000fda0003f05270 */
[----:B------:R-:W-:-:S05]  /*15c20*/  @P0 IMAD.HI.U32 R3, R0, c[0x0][0x330], RZ ;  /* 0x0000cc0000030a27 */ /* 0x000fca00078e00ff */
[----:B------:R-:W-:Y:S02]  /*15c30*/  @P0 SHF.R.U32.HI R0, RZ, c[0x0][0x334], R3 ;  /* 0x0000cd00ff000a19 */ /* 0x000fe40000011603 */
.L_x_719:
[----:B------:R-:W-:Y:S05]  /*15c40*/  BSYNC B0 ;  /* 0x0000000000007941 */ /* 0x000fea0003800000 */
.L_x_717:
[----:B------:R-:W-:-:S05]  /*15c50*/  IMAD R0, R0, c[0x0][0x32c], RZ ;  /* 0x0000cb0000007a24 */ /* 0x000fca00078e02ff */
[----:B------:R-:W-:-:S04]  /*15c60*/  IMNMX R2, R2, R0, !PT ;  /* 0x0000000002027217 */ /* 0x000fc80007800200 */
.L_x_716:
        /* <DEDUP_REMOVED lines=10> */
.L_x_721:
        /* <DEDUP_REMOVED lines=316> */
[----:B-1----:R-:W-:Y:S01]  /*170d0*/  @P0 IADD3 R4, P1, R150, R220, RZ ;  /* 0x000000dc96040210 */ /* 0x002fe20007f3e0ff */
[C---:B------:R-:W-:Y:S02]  /*170e0*/  FMUL.FTZ R112, R2.reuse, R112 ;  /* 0x0000007002707220 */ /* 0x040fe40000410000 */
[C---:B------:R-:W-:Y:S01]  /*170f0*/  FMUL.FTZ R113, R2.reuse, R113 ;  /* 0x0000007102717220 */ /* 0x040fe20000410000 */
[----:B--2---:R-:W-:Y:S01]  /*17100*/  @P0 IADD3.X R8, R149, R219, RZ, P1, !PT ;  /* 0x000000db95080210 */ /* 0x004fe20000ffe4ff */
[----:B------:R-:W-:Y:S01]  /*17110*/  FMUL.FTZ R116, R2, R116 ;  /* 0x0000007402747220 */ /* 0x000fe20000410000 */
[----:B------:R-:W-:Y:S01]  /*17120*/  @P0 LEA R126, P1, R4, c[0x0][0x1c8], 0x1 ;  /* 0x00007200047e0a11 */ /* 0x000fe200078208ff */
[----:B------:R-:W-:Y:S02]  /*17130*/  FMUL.FTZ R117, R2, R117 ;  /* 0x0000007502757220 */ /* 0x000fe40000410000 */
[----:B------:R-:W1:Y:S01]  /*17140*/  MUFU.EX2 R0, R0 ;  /* 0x0000000000007308 */ /* 0x000e620000000800 */
        /* <DEDUP_REMOVED lines=8> */
[----:B------:R3:W2:Y:S01]  /*171d0*/  MUFU.EX2 R180, R7 ;  /* 0x0000000700b47308 */ /* 0x0006a20000000800 */
[----:B------:R-:W-:Y:S02]  /*171e0*/  FMUL.FTZ R37, R2, R37 ;  /* 0x0000002502257220 */ /* 0x000fe40000410000 */
[----:B------:R-:W-:Y:S01]  /*171f0*/  @P0 LEA.HI.X R5, R5, c[0x0][0x1cc], R151, 0x1, P1 ;  /* 0x0000730005050a11 */ /* 0x000fe200008f0c97 */
[----:B------:R2:W-:Y:S01]  /*17200*/  @P0 LDGSTS.E.BYPASS.LTC128B.128 [R215+0x9100], [R8.64], !P4 ;  /* 0x0910000008d70fae */ /* 0x0005e2000e101d46 */
[--C-:B----4-:R-:W-:Y:S02]  /*17210*/  FFMA.FTZ R6, R10, c[0x0][0x2d0], -R125.reuse ;  /* 0x0000b4000a067a23 */ /* 0x110fe4000001087d */
[C---:B------:R-:W-:Y:S02]  /*17220*/  FMUL.FTZ R40, R2.reuse, R40 ;  /* 0x0000002802287220 */ /* 0x040fe40000410000 */
[C---:B------:R-:W-:Y:S01]  /*17230*/  FMUL.FTZ R41, R2.reuse, R41 ;  /* 0x0000002902297220 */ /* 0x040fe20000410000 */
[----:B------:R4:W-:Y:S01]  /*17240*/  MUFU.EX2 R178, R6 ;  /* 0x0000000600b27308 */ /* 0x0009e20000000800 */
[C---:B------:R-:W-:Y:S01]  /*17250*/  FMUL.FTZ R44, R2.reuse, R44 ;  /* 0x0000002c022c7220 */ /* 0x040fe20000410000 */
[----:B------:R4:W-:Y:S01]  /*17260*/  @P0 LDGSTS.E.BYPASS.LTC128B.128 [R215+0xb100], [R4.64], !P3 ;  /* 0x0b10000004d70fae */ /* 0x0009e2000d901d46 */
[----:B------:R-:W-:Y:S01]  /*17270*/  FMUL.FTZ R45, R2, R45 ;  /* 0x0000002d022d7220 */ /* 0x000fe20000410000 */
[----:B------:R-:W-:Y:S01]  /*17280*/  ISETP.GT.AND P0, PT, R188, R216, PT ;  /* 0x000000d8bc00720c */ /* 0x000fe20003f04270 */
[C---:B-1----:R-:W-:Y:S01]  /*17290*/  FMUL.FTZ R10, R0.reuse, R138 ;  /* 0x0000008a000a7220 */ /* 0x042fe20000410000 */
[----:B------:R-:W-:Y:S01]  /*172a0*/  MOV R188, R214 ;  /* 0x000000d600bc7202 */ /* 0x000fe20000000f00 */
[C---:B------:R-:W-:Y:S02]  /*172b0*/  FMUL.FTZ R102, R0.reuse, R102 ;  /* 0x0000006600667220 */ /* 0x040fe40000410000 */
[C---:B------:R-:W-:Y:S01]  /*172c0*/  FMUL.FTZ R103, R0.reuse, R103 ;  /* 0x0000006700677220 */ /* 0x040fe20000410000 */
[----:B------:R-:W1:Y:S01]  /*172d0*/  LDSM.16.MT88.4 R148, [R192] ;  /* 0x00000000c094783b */ /* 0x000e620000004200 */
[C---:B------:R-:W-:Y:S01]  /*172e0*/  FMUL.FTZ R106, R0.reuse, R106 ;  /* 0x0000006a006a7220 */ /* 0x040fe20000410000 */
[----:B------:R1:W-:Y:S01]  /*172f0*/  MUFU.EX2 R186, R12 ;  /* 0x0000000c00ba7308 */ /* 0x0003e20000000800 */
[C---:B------:R-:W-:Y:S02]  /*17300*/  FMUL.FTZ R107, R0.reuse, R107 ;  /* 0x0000006b006b7220 */ /* 0x040fe40000410000 */
[C---:B---3--:R-:W-:Y:S02]  /*17310*/  FMUL.FTZ R7, R0.reuse, R135 ;  /* 0x0000008700077220 */ /* 0x048fe40000410000 */
[C---:B------:R-:W-:Y:S01]  /*17320*/  FMUL.FTZ R110, R0.reuse, R110 ;  /* 0x0000006e006e7220 */ /* 0x040fe20000410000 */
[----:B-----5:R-:W3:Y:S01]  /*17330*/  LDSM.16.MT88.4 R152, [R193] ;  /* 0x00000000c198783b */ /* 0x020ee20000004200 */
[----:B------:R-:W-:Y:S02]  /*17340*/  FMUL.FTZ R111, R0, R111 ;  /* 0x0000006f006f7220 */ /* 0x000fe40000410000 */
[C---:B--2---:R-:W-:Y:S01]  /*17350*/  FMUL.FTZ R8, R2.reuse, R136 ;  /* 0x0000008802087220 */ /* 0x044fe20000410000 */
[----:B------:R-:W-:Y:S01]  /*17360*/  MUFU.EX2 R181, R21 ;  /* 0x0000001500b57308 */ /* 0x000fe20000000800 */
[----:B------:R-:W-:Y:S02]  /*17370*/  FMUL.FTZ R9, R2, R137 ;  /* 0x0000008902097220 */ /* 0x000fe40000410000 */
[C---:B----4-:R-:W-:Y:S01]  /*17380*/  FMUL.FTZ R6, R0.reuse, R134 ;  /* 0x0000008600067220 */ /* 0x050fe20000410000 */
[----:B------:R-:W2:Y:S01]  /*17390*/  LDSM.16.MT88.4 R156, [R196] ;  /* 0x00000000c49c783b */ /* 0x000ea20000004200 */
        /* <DEDUP_REMOVED lines=20> */
[--C-:B-1----:R-:W-:Y:S01]  /*174e0*/  FFMA.FTZ R12, R16, c[0x0][0x2d0], -R176.reuse ;  /* 0x0000b400100c7a23 */ /* 0x102fe200000108b0 */
[----:B------:R-:W1:Y:S01]  /*174f0*/  MUFU.EX2 R185, R13 ;  /* 0x0000000d00b97308 */ /* 0x000e620000000800 */
        /* <DEDUP_REMOVED lines=11> */
[--C-:B--2---:R-:W-:Y:S02]  /*175b0*/  FFMA.FTZ R20, R24, c[0x0][0x2d0], -R176.reuse ;  /* 0x0000b40018147a23 */ /* 0x104fe400000108b0 */
[C---:B------:R-:W-:Y:S01]  /*175c0*/  FMUL.FTZ R48, R2.reuse, R48 ;  /* 0x0000003002307220 */ /* 0x040fe20000410000 */
[C---:B------:R-:W-:Y:S02]  /*175d0*/  HMMA.16816.F32 R8, R132.reuse, R150, R8 ;  /* 0x000000968408723c */ /* 0x040fe40000001808 */
[----:B------:R-:W2:Y:S02]  /*175e0*/  LDSM.16.MT88.4 R148, [R192+0x2000] ;  /* 0x00200000c094783b */ /* 0x000ea40000004200 */
[----:B------:R-:W-:Y:S02]  /*175f0*/  FMUL.FTZ R49, R2, R49 ;  /* 0x0000003102317220 */ /* 0x000fe40000410000 */
[C---:B------:R-:W-:Y:S02]  /*17600*/  FMUL.FTZ R50, R0.reuse, R50 ;  /* 0x0000003200327220 */ /* 0x040fe40000410000 */
[C---:B---3--:R-:W-:Y:S04]  /*17610*/  HMMA.16816.F32 R100, R132.reuse, R152, R100 ;  /* 0x000000988464723c */ /* 0x048fe80000001864 */
[----:B------:R-:W-:Y:S02]  /*17620*/  FMUL.FTZ R51, R0, R51 ;  /* 0x0000003300337220 */ /* 0x000fe40000410000 */
[C---:B------:R-:W-:Y:S02]  /*17630*/  FMUL.FTZ R52, R2.reuse, R52 ;  /* 0x0000003402347220 */ /* 0x040fe40000410000 */
[C---:B------:R-:W-:Y:S01]  /*17640*/  HMMA.16816.F32 R104, R132.reuse, R154, R104 ;  /* 0x0000009a8468723c */ /* 0x040fe20000001868 */
[----:B------:R-:W3:Y:S03]  /*17650*/  LDSM.16.MT88.4 R152, [R193+0x2000] ;  /* 0x00200000c198783b */ /* 0x000ee60000004200 */
[----:B----4-:R-:W-:Y:S02]  /*17660*/  FFMA.FTZ R12, R17, c[0x0][0x2d0], -R176 ;  /* 0x0000b400110c7a23 */ /* 0x010fe400000108b0 */
[----:B------:R-:W-:Y:S02]  /*17670*/  FMUL.FTZ R53, R2, R53 ;  /* 0x0000003502357220 */ /* 0x000fe40000410000 */
[C---:B------:R-:W-:Y:S01]  /*17680*/  HMMA.16816.F32 R108, R132.reuse, R156, R108 ;  /* 0x0000009c846c723c */ /* 0x040fe2000000186c */
[----:B------:R4:W1:Y:S03]  /*17690*/  MUFU.EX2 R183, R12 ;  /* 0x0000000c00b77308 */ /* 0x0008660000000800 */
        /* <DEDUP_REMOVED lines=11> */
[--C-:B----4-:R-:W-:Y:S02]  /*17750*/  FFMA.FTZ R12, R18, c[0x0][0x2d0], -R125.reuse ;  /* 0x0000b400120c7a23 */ /* 0x110fe4000001087d */
[C---:B------:R-:W-:Y:S02]  /*17760*/  FMUL.FTZ R60, R2.reuse, R60 ;  /* 0x0000003c023c7220 */ /* 0x040fe40000410000 */
[C---:B--2---:R-:W-:Y:S01]  /*17770*/  HMMA.16816.F32 R36, R132.reuse, R148, R36 ;  /* 0x000000948424723c */ /* 0x044fe20000001824 */
[----:B------:R2:W-:Y:S03]  /*17780*/  MUFU.EX2 R173, R12 ;  /* 0x0000000c00ad7308 */ /* 0x0005e60000000800 */
[----:B------:R-:W-:Y:S02]  /*17790*/  FMUL.FTZ R61, R2, R61 ;  /* 0x0000003d023d7220 */ /* 0x000fe40000410000 */
[C---:B------:R-:W-:Y:S02]  /*177a0*/  FMUL.FTZ R62, R0.reuse, R62 ;  /* 0x0000003e003e7220 */ /* 0x040fe40000410000 */
[C---:B------:R-:W-:Y:S01]  /*177b0*/  HMMA.16816.F32 R40, R132.reuse, R150, R40 ;  /* 0x000000968428723c */ /* 0x040fe20000001828 */
[----:B------:R-:W4:Y:S03]  /*177c0*/  LDSM.16.MT88.4 R148, [R195+0x2000] ;  /* 0x00200000c394783b */ /* 0x000f260000004200 */
[----:B------:R-:W-:Y:S02]  /*177d0*/  FMUL.FTZ R63, R0, R63 ;  /* 0x0000003f003f7220 */ /* 0x000fe40000410000 */
[C---:B------:R-:W-:Y:S02]  /*177e0*/  FMUL.FTZ R64, R2.reuse, R64 ;  /* 0x0000004002407220 */ /* 0x040fe40000410000 */
[C---:B---3--:R-:W-:Y:S04]  /*177f0*/  HMMA.16816.F32 R44, R132.reuse, R152, R44 ;  /* 0x00000098842c723c */ /* 0x048fe8000000182c */
[----:B------:R-:W-:Y:S02]  /*17800*/  FMUL.FTZ R65, R2, R65 ;  /* 0x0000004102417220 */ /* 0x000fe40000410000 */
[C---:B------:R-:W-:Y:S02]  /*17810*/  FMUL.FTZ R66, R0.reuse, R66 ;  /* 0x0000004200427220 */ /* 0x040fe40000410000 */
[C---:B------:R-:W-:Y:S01]  /*17820*/  HMMA.16816.F32 R48, R132.reuse, R154, R48 ;  /* 0x0000009a8430723c */ /* 0x040fe20000001830 */
[----:B------:R-:W3:Y:S03]  /*17830*/  LDSM.16.MT88.4 R152, [R192+0x4000] ;  /* 0x00400000c098783b */ /* 0x000ee60000004200 */
[--C-:B--2---:R-:W-:Y:S02]  /*17840*/  FFMA.FTZ R12, R19, c[0x0][0x2d0], -R125.reuse ;  /* 0x0000b400130c7a23 */ /* 0x104fe4000001087d */
        /* <DEDUP_REMOVED lines=9> */
[----:B------:R-:W2:Y:S03]  /*178e0*/  LDSM.16.MT88.4 R136, [R193+0x4000] ;  /* 0x00400000c188783b */ /* 0x000ea60000004200 */
[C---:B------:R-:W-:Y:S02]  /*178f0*/  FMUL.FTZ R72, R2.reuse, R72 ;  /* 0x0000004802487220 */ /* 0x040fe40000410000 */
[----:B------:R-:W-:Y:S02]  /*17900*/  FMUL.FTZ R73, R2, R73 ;  /* 0x0000004902497220 */ /* 0x000fe40000410000 */
[C---:B----4-:R-:W-:Y:S04]  /*17910*/  HMMA.16816.F32 R60, R132.reuse, R148, R60 ;  /* 0x00000094843c723c */ /* 0x050fe8000000183c */
[C---:B------:R-:W-:Y:S02]  /*17920*/  FMUL.FTZ R74, R0.reuse, R74 ;  /* 0x0000004a004a7220 */ /* 0x040fe40000410000 */
[----:B------:R-:W-:Y:S02]  /*17930*/  FMUL.FTZ R75, R0, R75 ;  /* 0x0000004b004b7220 */ /* 0x000fe40000410000 */
[C---:B------:R-:W-:Y:S01]  /*17940*/  HMMA.16816.F32 R64, R132.reuse, R150, R64 ;  /* 0x000000968440723c */ /* 0x040fe20000001840 */
[----:B------:R-:W4:Y:S03]  /*17950*/  LDSM.16.MT88.4 R148, [R196+0x4000] ;  /* 0x00400000c494783b */ /* 0x000f260000004200 */
[C---:B------:R-:W-:Y:S01]  /*17960*/  FMUL.FTZ R76, R2.reuse, R76 ;  /* 0x0000004c024c7220 */ /* 0x040fe20000410000 */
[----:B-1----:R-:W-:Y:S01]  /*17970*/  F2FP.PACK_AB R12, R185, R186 ;  /* 0x000000bab90c723e */ /* 0x002fe200000000ff */
[----:B------:R-:W-:Y:S02]  /*17980*/  FMUL.FTZ R77, R2, R77 ;  /* 0x0000004d024d7220 */ /* 0x000fe40000410000 */
[C---:B---3--:R-:W-:Y:S04]  /*17990*/  HMMA.16816.F32 R68, R132.reuse, R152, R68 ;  /* 0x000000988444723c */ /* 0x048fe80000001844 */
[C---:B------:R-:W-:Y:S02]  /*179a0*/  FMUL.FTZ R78, R0.reuse, R78 ;  /* 0x0000004e004e7220 */ /* 0x040fe40000410000 */
[----:B------:R-:W-:Y:S02]  /*179b0*/  FMUL.FTZ R79, R0, R79 ;  /* 0x0000004f004f7220 */ /* 0x000fe40000410000 */
[C---:B------:R-:W-:Y:S01]  /*179c0*/  HMMA.16816.F32 R72, R132.reuse, R154, R72 ;  /* 0x0000009a8448723c */ /* 0x040fe20000001848 */
[----:B------:R-:W1:Y:S03]  /*179d0*/  LDSM.16.MT88.4 R152, [R195+0x4000] ;  /* 0x00400000c398783b */ /* 0x000e660000004200 */
[C---:B------:R-:W-:Y:S02]  /*179e0*/  FMUL.FTZ R80, R2.reuse, R80 ;  /* 0x0000005002507220 */ /* 0x040fe40000410000 */
[----:B------:R-:W-:Y:S02]  /*179f0*/  FMUL.FTZ R81, R2, R81 ;  /* 0x0000005102517220 */ /* 0x000fe40000410000 */
[C---:B------:R-:W-:Y:S01]  /*17a00*/  FMUL.FTZ R82, R0.reuse, R82 ;  /* 0x0000005200527220 */ /* 0x040fe20000410000 */
[C---:B--2---:R-:W-:Y:S03]  /*17a10*/  HMMA.16816.F32 R76, R132.reuse, R136, R76 ;  /* 0x00000088844c723c */ /* 0x044fe6000000184c */
        /* <DEDUP_REMOVED lines=10> */
[C---:B----4-:R-:W-:Y:S01]  /*17ac0*/  HMMA.16816.F32 R84, R132.reuse, R148, R84 ;  /* 0x000000948454723c */ /* 0x050fe20000001854 */
[----:B------:R3:W-:Y:S02]  /*17ad0*/  MUFU.EX2 R175, R14 ;  /* 0x0000000e00af7308 */ /* 0x0007e40000000800 */
[----:B------:R-:W-:Y:S02]  /*17ae0*/  FMUL.FTZ R89, R2, R89 ;  /* 0x0000005902597220 */ /* 0x000fe40000410000 */
[C---:B------:R-:W-:Y:S02]  /*17af0*/  FMUL.FTZ R90, R0.reuse, R90 ;  /* 0x0000005a005a7220 */ /* 0x040fe40000410000 */
[----:B------:R-:W-:Y:S02]  /*17b00*/  FMUL.FTZ R91, R0, R91 ;  /* 0x0000005b005b7220 */ /* 0x000fe40000410000 */
[C---:B------:R-:W-:Y:S02]  /*17b10*/  FMUL.FTZ R92, R2.reuse, R92 ;  /* 0x0000005c025c7220 */ /* 0x040fe40000410000 */
[----:B------:R-:W4:Y:S01]  /*17b20*/  MUFU.EX2 R174, R15 ;  /* 0x0000000f00ae7308 */ /* 0x000f220000000800 */
        /* <DEDUP_REMOVED lines=9> */
[----:B---3--:R-:W-:Y:S01]  /*17bc0*/  F2FP.PACK_AB R14, R183, R184 ;  /* 0x000000b8b70e723e */ /* 0x008fe200000000ff */
[----:B------:R-:W-:Y:S02]  /*17bd0*/  FMUL.FTZ R99, R0, R99 ;  /* 0x0000006300637220 */ /* 0x000fe40000410000 */
[----:B------:R-:W-:Y:S01]  /*17be0*/  FFMA.FTZ R2, R2, R233, R191 ;  /* 0x000000e902027223 */ /* 0x000fe200000100bf */
[----:B----4-:R-:W-:Y:S04]  /*17bf0*/  F2FP.PACK_AB R13, R174, R175 ;  /* 0x000000afae0d723e */ /* 0x010fe800000000ff */
        /* <DEDUP_REMOVED lines=170> */
.L_x_720:
[----:B------:R-:W-:-:S13]  /*186a0*/  ISETP.GE.AND P0, PT, R214, R217, PT ;  /* 0x000000d9d600720c */ /* 0x000fda0003f06270 */
[----:B------:R-:W-:Y:S05]  /*186b0*/  @!P0 BRA `(.L_x_722) ;  /* 0x000034c000008947 */ /* 0x000fea0003800000 */
[----:B------:R-:W-:Y:S02]  /*186c0*/  MOV R126, R8 ;  /* 0x00000008007e7202 */ /* 0x000fe40000000f00 */
[----:B------:R-:W-:Y:S02]  /*186d0*/  MOV R125, R124 ;  /* 0x0000007c007d7202 */ /* 0x000fe40000000f00 */
.L_x_731:
[----:B------:R-:W-:Y:S04]  /*186e0*/  DEPBAR.LE SB0, 0x0 ;  /* 0x000080000000791a */ /* 0x000fe80000000000 */
[----:B------:R-:W-:Y:S01]  /*186f0*/  WARPSYNC 0xffffffff ;  /* 0xffffffff00007948 */ /* 0x000fe20003800000 */
[----:B------:R-:W-:Y:S01]  /*18700*/  BAR.SYNC.DEFER_BLOCKING 0x0 ;  /* 0x0000000000007b1d */ /* 0x000fe20000010000 */
[----:B------:R-:W-:Y:S01]  /*18710*/  SHF.R.S32.HI R0, RZ, 0x1f, R214 ;  /* 0x0000001fff007819 */ /* 0x000fe200000114d6 */
[----:B------:R-:W-:Y:S04]  /*18720*/  IMAD.WIDE.U32 R2, R214, c[0x0][0x208], RZ ;  /* 0x00008200d6027a25 */ /* 0x000fe800078e00ff */
[----:B------:R-:W-:Y:S02]  /*18730*/  IMAD R0, R0, c[0x0][0x208], RZ ;  /* 0x0000820000007a24 */ /* 0x000fe400078e02ff */
[----:B------:R-:W-:Y:S02]  /*18740*/  IMAD.MOV.U32 R6, RZ, RZ, c[0x0][0x208] ;  /* 0x00008200ff067624 */ /* 0x000fe400078e00ff */
[----:B------:R-:W-:Y:S02]  /*18750*/  IMAD R0, R214, c[0x0][0x20c], R0 ;  /* 0x00008300d6007a24 */ /* 0x000fe400078e0200 */
[----:B------:R-:W-:Y:S02]  /*18760*/  IMAD.SHL.U32 R4, R2, 0x40, RZ ;  /* 0x0000004002047824 */ /* 0x000fe400078e00ff */
[----:B------:R-:W-:Y:S02]  /*18770*/  IMAD.IADD R0, R3, 0x1, R0 ;  /* 0x0000000103007824 */ /* 0x000fe400078e0200 */
[----:B------:R-:W-:Y:S01]  /*18780*/  IMAD.MOV.U32 R3, RZ, RZ, c[0x0][0x20c] ;  /* 0x00008300ff037624 */ /* 0x000fe200078e00ff */
[----:B------:R-:W-:Y:S01]  /*18790*/  IADD3 R5, P1, R4, R222, RZ ;  /* 0x000000de04057210 */ /* 0x000fe20007f3e0ff */
[----:B------:R-:W-:Y:S01]  /*187a0*/  IMAD.MOV.U32 R218, RZ, RZ, c[0x0][0x2c4] ;  /* 0x0000b100ffda7624 */ /* 0x000fe200078e00ff */
[----:B------:R-:W-:Y:S02]  /*187b0*/  SHF.L.U64.HI R0, R2, 0x6, R0 ;  /* 0x0000000602007819 */ /* 0x000fe40000010200 */
[C---:B------:R-:W-:Y:S02]  /*187c0*/  LEA R2, P0, R6.reuse, R4, 0x5 ;  /* 0x0000000406027211 */ /* 0x040fe400078028ff */
[----:B------:R-:W-:Y:S01]  /*187d0*/  LEA R174, P2, R5, c[0x0][0x1f8], 0x1 ;  /* 0x00007e0005ae7a11 */ /* 0x000fe200078408ff */
[----:B------:R-:W-:Y:S01]  /*187e0*/  LDSM.16.M88.4 R32, [R198] ;  /* 0x00000000c620783b */ /* 0x000fe20000000200 */
[----:B------:R-:W-:Y:S01]  /*187f0*/  LEA.HI.X R3, R6, R0, R3, 0x5, P0 ;  /* 0x0000000006037211 */ /* 0x000fe200000f2c03 */
[--C-:B------:R-:W-:Y:S01]  /*18800*/  IMAD.X R6, R0, 0x1, R224.reuse, P1 ;  /* 0x0000000100067824 */ /* 0x100fe200008e06e0 */
[----:B------:R-:W-:Y:S01]  /*18810*/  IADD3 R14, P0, R222, 0x40, RZ ;  /* 0x00000040de0e7810 */ /* 0x000fe20007f1e0ff */
[----:B------:R-:W-:Y:S01]  /*18820*/  ULDC UR4, c[0x0][0x324] ;  /* 0x0000c90000047ab9 */ /* 0x000fe20000000800 */
[----:B------:R-:W1:Y:S01]  /*18830*/  LDSM.16.M88.4 R8, [R147] ;  /* 0x000000009308783b */ /* 0x000e620000000200 */
[----:B------:R-:W-:Y:S01]  /*18840*/  ISETP.NE.AND P6, PT, R218, 0x1, PT ;  /* 0x00000001da00780c */ /* 0x000fe20003fc5270 */
[----:B------:R-:W-:Y:S01]  /*18850*/  ULOP3.LUT UR4, URZ, UR4, URZ, 0x33, !UPT ;  /* 0x000000043f047292 */ /* 0x000fe2000f8e333f */
[----:B------:R-:W-:Y:S01]  /*18860*/  IADD3 R15, P1, R4, R14, RZ ;  /* 0x0000000e040f7210 */ /* 0x000fe20007f3e0ff */
[----:B------:R-:W-:Y:S01]  /*18870*/  IMAD.X R13, RZ, RZ, R224, P0 ;  /* 0x000000ffff0d7224 */ /* 0x000fe200000e06e0 */
[----:B------:R-:W2:Y:S01]  /*18880*/  LDSM.16.M88.4 R16, [R147+0x800] ;  /* 0x000800009310783b */ /* 0x000ea20000000200 */
[----:B------:R-:W-:Y:S02]  /*18890*/  IADD3 R12, P0, R222, 0x80, RZ ;  /* 0x00000080de0c7810 */ /* 0x000fe40007f1e0ff */
[--C-:B------:R-:W-:Y:S01]  /*188a0*/  IMAD.X R22, R0, 0x1, R13.reuse, P1 ;  /* 0x0000000100167824 */ /* 0x100fe200008e060d */
[----:B------:R-:W-:Y:S01]  /*188b0*/  LEA R176, P1, R15, c[0x0][0x1f8], 0x1 ;  /* 0x00007e000fb07a11 */ /* 0x000fe200078208ff */
[----:B------:R-:W3:Y:S01]  /*188c0*/  LDSM.16.M88.4 R24, [R147+0x1000] ;  /* 0x001000009318783b */ /* 0x000ee20000000200 */
[----:B------:R-:W-:Y:S01]  /*188d0*/  LEA.HI.X R175, R5, c[0x0][0x1fc], R6, 0x1, P2 ;  /* 0x00007f0005af7a11 */ /* 0x000fe200010f0c06 */
[----:B------:R-:W-:Y:S01]  /*188e0*/  IMAD.X R20, RZ, RZ, R224, P0 ;  /* 0x000000ffff147224 */ /* 0x000fe200000e06e0 */
[----:B------:R-:W-:Y:S02]  /*188f0*/  LEA.HI.X R177, R15, c[0x0][0x1fc], R22, 0x1, P1 ;  /* 0x00007f000fb17a11 */ /* 0x000fe400008f0c16 */
[----:B------:R-:W4:Y:S01]  /*18900*/  LDSM.16.M88.4 R148, [R147+0x1800] ;  /* 0x001800009394783b */ /* 0x000f220000000200 */
[----:B------:R-:W-:Y:S02]  /*18910*/  IADD3 R21, P0, R4, R12, RZ ;  /* 0x0000000c04157210 */ /* 0x000fe40007f1e0ff */
[----:B------:R-:W-:Y:S02]  /*18920*/  IADD3 R22, P1, R2, R14, RZ ;  /* 0x0000000e02167210 */ /* 0x000fe40007f3e0ff */
[----:B------:R-:W-:Y:S01]  /*18930*/  LDSM.16.M88.4 R152, [R199] ;  /* 0x00000000c798783b */ /* 0x000fe20000000200 */
[----:B------:R-:W-:Y:S01]  /*18940*/  LEA R172, P2, R21, c[0x0][0x1f8], 0x1 ;  /* 0x00007e0015ac7a11 */ /* 0x000fe200078408ff */
[----:B------:R-:W-:Y:S01]  /*18950*/  IMAD.X R14, R0, 0x1, R20, P0 ;  /* 0x00000001000e7824 */ /* 0x000fe200000e0614 */
[C---:B------:R-:W-:Y:S01]  /*18960*/  IADD3 R0, P0, R2.reuse, R12, RZ ;  /* 0x0000000c02007210 */ /* 0x040fe20007f1e0ff */
[----:B------:R-:W-:Y:S01]  /*18970*/  IMAD.X R23, R3, 0x1, R13, P1 ;  /* 0x0000000103177824 */ /* 0x000fe200008e060d */
[----:B------:R-:W5:Y:S01]  /*18980*/  LDSM.16.M88.4 R156, [R202] ;  /* 0x00000000ca9c783b */ /* 0x000f620000000200 */
[----:B------:R-:W-:Y:S02]  /*18990*/  IADD3 R2, P1, R2, R222, RZ ;  /* 0x000000de02027210 */ /* 0x000fe40007f3e0ff */
[----:B------:R-:W-:Y:S01]  /*189a0*/  LEA.HI.X R173, R21, c[0x0][0x1fc], R14, 0x1, P2 ;  /* 0x00007f0015ad7a11 */ /* 0x000fe200010f0c0e */
[C---:B------:R-:W-:Y:S01]  /*189b0*/  IMAD.X R20, R3.reuse, 0x1, R20, P0 ;  /* 0x0000000103147824 */ /* 0x040fe200000e0614 */
[----:B------:R-:W3:Y:S01]  /*189c0*/  LDSM.16.M88.4 R160, [R213] ;  /* 0x00000000d5a0783b */ /* 0x000ee20000000200 */
[----:B------:R-:W-:Y:S01]  /*189d0*/  LEA R30, P0, R2, c[0x0][0x1f8], 0x1 ;  /* 0x00007e00021e7a11 */ /* 0x000fe200078008ff */
[----:B------:R-:W-:Y:S01]  /*189e0*/  IMAD.X R3, R3, 0x1, R224, P1 ;  /* 0x0000000103037824 */ /* 0x000fe200008e06e0 */
[----:B------:R-:W-:Y:S02]  /*189f0*/  LEA R28, P1, R22, c[0x0][0x1f8], 0x1 ;  /* 0x00007e00161c7a11 */ /* 0x000fe400078208ff */
[----:B------:R-:W4:Y:S02]  /*18a00*/  LDSM.16.M88.4 R164, [R212] ;  /* 0x00000000d4a4783b */ /* 0x000f240000000200 */
[----:B------:R-:W-:Y:S02]  /*18a10*/  LEA.HI.X R31, R2, c[0x0][0x1fc], R3, 0x1, P0 ;  /* 0x00007f00021f7a11 */ /* 0x000fe400000f0c03 */
[----:B------:R-:W-:Y:S01]  /*18a20*/  LEA.HI.X R29, R22, c[0x0][0x1fc], R23, 0x1, P1 ;  /* 0x00007f00161d7a11 */ /* 0x000fe200008f0c17 */
[C---:B-1----:R-:W-:Y:S01]  /*18a30*/  HMMA.16816.F32 R4, R32.reuse, R8, RZ ;  /* 0x000000082004723c */ /* 0x042fe200000018ff */
[----:B------:R-:W1:Y:S02]  /*18a40*/  LDSM.16.M88.4 R168, [R211] ;  /* 0x00000000d3a8783b */ /* 0x000e640000000200 */
[C---:B------:R-:W-:Y:S03]  /*18a50*/  LEA R2, P0, R0.reuse, c[0x0][0x1f8], 0x1 ;  /* 0x00007e0000027a11 */ /* 0x040fe600078008ff */
[----:B------:R-:W-:Y:S01]  /*18a60*/  @!PT LDS RZ, [RZ] ;  /* 0x00000000fffff984 */ /* 0x000fe20000000800 */
[----:B------:R-:W-:Y:S01]  /*18a70*/  @!PT LDS RZ, [RZ] ;  /* 0x00000000fffff984 */ /* 0x000fe20000000800 */
[----:B------:R-:W-:Y:S01]  /*18a80*/  @!PT LDS RZ, [RZ] ;  /* 0x00000000fffff984 */ /* 0x000fe20000000800 */
[----:B------:R1:W-:Y:S01]  /*18a90*/  LDGSTS.E.BYPASS.LTC128B.128 [R215+0x100], [R174.64], !P5 ;  /* 0x00100000aed77fae */ /* 0x0003e2000e901d46 */
[----:B------:R-:W-:Y:S01]  /*18aa0*/  LEA.HI.X R3, R0, c[0x0][0x1fc], R20, 0x1, P0 ;  /* 0x00007f0000037a11 */ /* 0x000fe200000f0c14 */
[C---:B------:R-:W-:Y:S01]  /*18ab0*/  HMMA.16816.F32 R8, R32.reuse, R10, RZ ;  /* 0x0000000a2008723c */ /* 0x040fe200000018ff */
[C---:B------:R-:W-:Y:S02]  /*18ac0*/  ISETP.GT.AND P0, PT, R214.reuse, R217, PT ;  /* 0x000000d9d600720c */ /* 0x040fe40003f04270 */
[----:B------:R1:W-:Y:S05]  /*18ad0*/  LDGSTS.E.BYPASS.LTC128B.128 [R215+0x2100], [R176.64], !P4 ;  /* 0x02100000b0d77fae */ /* 0x0003ea000e101d46 */
[C---:B--2---:R-:W-:Y:S01]  /*18ae0*/  HMMA.16816.F32 R12, R32.reuse, R16, RZ ;  /* 0x00000010200c723c */ /* 0x044fe200000018ff */
[----:B------:R2:W-:Y:S05]  /*18af0*/  LDGSTS.E.BYPASS.LTC128B.128 [R215+0x4100], [R172.64], !P3 ;  /* 0x04100000acd77fae */ /* 0x0005ea000d901d46 */
[----:B------:R4:W-:Y:S01]  /*18b00*/  LDGSTS.E.BYPASS.LTC128B.128 [R215+0x1100], [R30.64], !P5 ;  /* 0x011000001ed77fae */ /* 0x0009e2000e901d46 */
[----:B------:R-:W-:Y:S01]  /*18b10*/  @P0 IMAD.MOV.U32 R127, RZ, RZ, c[0x0][0x1e4] ;  /* 0x00007900ff7f0624 */ /* 0x000fe200078e00ff */
[C---:B------:R-:W-:Y:S01]  /*18b20*/  HMMA.16816.F32 R16, R32.reuse, R18, RZ ;  /* 0x000000122010723c */ /* 0x040fe200000018ff */
[----:B------:R-:W-:Y:S02]  /*18b30*/  @P0 IMAD.MOV.U32 R124, RZ, RZ, c[0x0][0x1e0] ;  /* 0x00007800ff7c0624 */ /* 0x000fe400078e00ff */
[----:B------:R4:W-:Y:S05]  /*18b40*/  LDGSTS.E.BYPASS.LTC128B.128 [R215+0x3100], [R28.64], !P4 ;  /* 0x031000001cd77fae */ /* 0x0009ea000e101d46 */
[C---:B---3--:R-:W-:Y:S01]  /*18b50*/  HMMA.16816.F32 R20, R32.reuse, R24, RZ ;  /* 0x000000182014723c */ /* 0x048fe200000018ff */
[----:B------:R-:W3:Y:S05]  /*18b60*/  LDL R216, [R1] ;  /* 0x0000000001d87983 */ /* 0x000eea0000100800 */
[----:B------:R5:W-:Y:S02]  /*18b70*/  LDGSTS.E.BYPASS.LTC128B.128 [R215+0x5100], [R2.64], !P3 ;  /* 0x0510000002d77fae */ /* 0x000be4000d901d46 */
[C---:B------:R-:W-:Y:S03]  /*18b80*/  HMMA.16816.F32 R24, R32.reuse, R26, RZ ;  /* 0x0000001a2018723c */ /* 0x040fe600000018ff */
[----:B-1----:R-:W-:Y:S05]  /*18b90*/  LDSM.16.M88.4 R176, [R197] ;  /* 0x00000000c5b0783b */ /* 0x002fea0000000200 */
[----:B------:R-:W0:Y:S05]  /*18ba0*/  LDGDEPBAR ;  /* 0x00000000000079af */ /* 0x000e2a0000000000 */
[----:B--2---:R-:W1:Y:S01]  /*18bb0*/  LDSM.16.M88.4 R172, [R201] ;  /* 0x00000000c9ac783b */ /* 0x004e620000000200 */
[C---:B----4-:R-:W-:Y:S04]  /*18bc0*/  HMMA.16816.F32 R28, R32.reuse, R148, RZ ;  /* 0x00000094201c723c */ /* 0x050fe800000018ff */
[----:B------:R-:W-:Y:S04]  /*18bd0*/  LDSM.16.M88.4 R180, [R197+0x1800] ;  /* 0x00180000c5b4783b */ /* 0x000fe80000000200 */
[----:B------:R-:W-:Y:S01]  /*18be0*/  HMMA.16816.F32 R32, R32, R150, RZ ;  /* 0x000000962020723c */ /* 0x000fe200000018ff */
[----:B------:R-:W2:Y:S03]  /*18bf0*/  LDSM.16.M88.4 R148, [R197+0x800] ;  /* 0x00080000c594783b */ /* 0x000ea60000000200 */
[----:B-----5:R-:W-:Y:S02]  /*18c00*/  @P0 IADD3 R2, R214, -0x1, RZ ;  /* 0xffffffffd6020810 */ /* 0x020fe40007ffe0ff */
[----:B------:R-:W-:Y:S02]  /*18c10*/  LDSM.16.M88.4 R184, [R200] ;  /* 0x00000000c8b8783b */ /* 0x000fe40000000200 */
[C---:B------:R-:W-:Y:S03]  /*18c20*/  HMMA.16816.F32 R4, R152.reuse, R156, R4 ;  /* 0x0000009c9804723c */ /* 0x040fe60000001804 */
[----:B------:R-:W-:Y:S02]  /*18c30*/  LDSM.16.M88.4 R188, [R194] ;  /* 0x00000000c2bc783b */ /* 0x000fe40000000200 */
[----:B------:R-:W-:Y:S03]  /*18c40*/  @P0 SHF.R.S32.HI R0, RZ, 0x1f, R2 ;  /* 0x0000001fff000819 */ /* 0x000fe60000011402 */
[C---:B------:R-:W-:Y:S01]  /*18c50*/  HMMA.16816.F32 R8, R152.reuse, R158, R8 ;  /* 0x0000009e9808723c */ /* 0x040fe20000001808 */
[----:B------:R-:W4:Y:S03]  /*18c60*/  LDSM.16.M88.4 R156, [R197+0x1000] ;  /* 0x00100000c59c783b */ /* 0x000f260000000200 */
[----:B------:R-:W-:Y:S04]  /*18c70*/  @P0 IMAD R0, R0, c[0x0][0x1e0], RZ ;  /* 0x0000780000000a24 */ /* 0x000fe800078e02ff */
[C---:B------:R-:W-:Y:S04]  /*18c80*/  HMMA.16816.F32 R12, R152.reuse, R160, R12 ;  /* 0x000000a0980c723c */ /* 0x040fe8000000180c */
[C---:B------:R-:W-:Y:S02]  /*18c90*/  @P0 IMAD R0, R2.reuse, c[0x0][0x1e4], R0 ;  /* 0x0000790002000a24 */ /* 0x040fe400078e0200 */
[----:B------:R-:W-:Y:S02]  /*18ca0*/  @P0 IMAD.WIDE.U32 R2, R2, c[0x0][0x1e0], RZ ;  /* 0x0000780002020a25 */ /* 0x000fe400078e00ff */
[C---:B------:R-:W-:Y:S01]  /*18cb0*/  HMMA.16816.F32 R16, R152.reuse, R162, R16 ;  /* 0x000000a29810723c */ /* 0x040fe20000001810 */
[----:B------:R-:W-:Y:S03]  /*18cc0*/  LDSM.16.M88.4 R160, [R194+0x1000] ;  /* 0x00100000c2a0783b */ /* 0x000fe60000000200 */
[----:B------:R-:W-:Y:S02]  /*18cd0*/  @P0 IMAD.IADD R3, R3, 0x1, R0 ;  /* 0x0000000103030824 */ /* 0x000fe400078e0200 */
[C---:B------:R-:W-:Y:S02]  /*18ce0*/  @P0 IMAD.SHL.U32 R0, R2.reuse, 0x40, RZ ;  /* 0x0000004002000824 */ /* 0x040fe400078e00ff */
[C---:B------:R-:W-:Y:S04]  /*18cf0*/  HMMA.16816.F32 R20, R152.reuse, R164, R20 ;  /* 0x000000a49814723c */ /* 0x040fe80000001814 */
[----:B------:R-:W-:Y:S02]  /*18d00*/  @P0 SHF.L.U64.HI R2, R2, 0x6, R3 ;  /* 0x0000000602020819 */ /* 0x000fe40000010203 */
[C---:B------:R-:W-:Y:S02]  /*18d10*/  @P0 LEA R3, P1, R124.reuse, R0, 0x5 ;  /* 0x000000007c030211 */ /* 0x040fe400078228ff */
[C---:B------:R-:W-:Y:S01]  /*18d20*/  HMMA.16816.F32 R24, R152.reuse, R166, R24 ;  /* 0x000000a69818723c */ /* 0x040fe20000001818 */
[----:B------:R-:W-:Y:S03]  /*18d30*/  LDSM.16.M88.4 R164, [R147+0x2000] ;  /* 0x0020000093a4783b */ /* 0x000fe60000000200 */
[----:B------:R-:W-:Y:S02]  /*18d40*/  @P0 LEA.HI.X R124, R124, R2, R127, 0x5, P1 ;  /* 0x000000027c7c0211 */ /* 0x000fe400008f2c7f */
[----:B------:R-:W-:Y:S02]  /*18d50*/  @P0 IADD3 R127, P1, R0, R220, RZ ;  /* 0x000000dc007f0210 */ /* 0x000fe40007f3e0ff */
[C---:B------:R-:W-:Y:S08]  /*18d60*/  HMMA.16816.F32 R28, R152.reuse, R168, R28 ;  /* 0x000000a8981c723c */ /* 0x040ff0000000181c */
[----:B------:R-:W-:Y:S01]  /*18d70*/  HMMA.16816.F32 R32, R152, R170, R32 ;  /* 0x000000aa9820723c */ /* 0x000fe20000001820 */
[----:B------:R-:W5:Y:S05]  /*18d80*/  LDSM.16.M88.4 R152, [R194+0x800] ;  /* 0x00080000c298783b */ /* 0x000f6a0000000200 */
[----:B------:R-:W-:Y:S02]  /*18d90*/  LDSM.16.M88.4 R168, [R147+0x2800] ;  /* 0x0028000093a8783b */ /* 0x000fe40000000200 */
[C---:B-1----:R-:W-:Y:S08]  /*18da0*/  HMMA.16816.F32 R4, R172.reuse, R176, R4 ;  /* 0x000000b0ac04723c */ /* 0x042ff00000001804 */
[C---:B------:R-:W-:Y:S01]  /*18db0*/  HMMA.16816.F32 R8, R172.reuse, R178, R8 ;  /* 0x000000b2ac08723c */ /* 0x040fe20000001808 */
[----:B------:R-:W-:Y:S07]  /*18dc0*/  LDSM.16.M88.4 R176, [R210] ;  /* 0x00000000d2b0783b */ /* 0x000fee0000000200 */
[C---:B--2---:R-:W-:Y:S08]  /*18dd0*/  HMMA.16816.F32 R12, R172.reuse, R148, R12 ;  /* 0x00000094ac0c723c */ /* 0x044ff0000000180c */
[C---:B------:R-:W-:Y:S01]  /*18de0*/  HMMA.16816.F32 R16, R172.reuse, R150, R16 ;  /* 0x00000096ac10723c */ /* 0x040fe20000001810 */
[----:B------:R-:W1:Y:S07]  /*18df0*/  LDSM.16.M88.4 R148, [R194+0x1800] ;  /* 0x00180000c294783b */ /* 0x000e6e0000000200 */
[C---:B----4-:R-:W-:Y:S08]  /*18e00*/  HMMA.16816.F32 R20, R172.reuse, R156, R20 ;  /* 0x0000009cac14723c */ /* 0x050ff00000001814 */
[C---:B------:R-:W-:Y:S01]  /*18e10*/  HMMA.16816.F32 R24, R172.reuse, R158, R24 ;  /* 0x0000009eac18723c */ /* 0x040fe20000001818 */
[----:B------:R-:W2:Y:S07]  /*18e20*/  LDSM.16.M88.4 R156, [R198+0x4000] ;  /* 0x00400000c69c783b */ /* 0x000eae0000000200 */
[C---:B------:R-:W-:Y:S08]  /*18e30*/  HMMA.16816.F32 R28, R172.reuse, R180, R28 ;  /* 0x000000b4ac1c723c */ /* 0x040ff0000000181c */
[----:B------:R-:W-:Y:S01]  /*18e40*/  HMMA.16816.F32 R32, R172, R182, R32 ;  /* 0x000000b6ac20723c */ /* 0x000fe20000001820 */
[----:B------:R-:W4:Y:S05]  /*18e50*/  LDSM.16.M88.4 R172, [R147+0x3000] ;  /* 0x0030000093ac783b */ /* 0x000f2a0000000200 */
[----:B------:R-:W-:Y:S02]  /*18e60*/  LDSM.16.M88.4 R180, [R147+0x4000] ;  /* 0x0040000093b4783b */ /* 0x000fe40000000200 */
[C---:B------:R-:W-:Y:S08]  /*18e70*/  HMMA.16816.F32 R4, R184.reuse, R188, R4 ;  /* 0x000000bcb804723c */ /* 0x040ff00000001804 */
[C---:B------:R-:W-:Y:S08]  /*18e80*/  HMMA.16816.F32 R8, R184.reuse, R190, R8 ;  /* 0x000000beb808723c */ /* 0x040ff00000001808 */
[C---:B-----5:R-:W-:Y:S08]  /*18e90*/  HMMA.16816.F32 R12, R184.reuse, R152, R12 ;  /* 0x00000098b80c723c */ /* 0x060ff0000000180c */
[C---:B------:R-:W-:Y:S01]  /*18ea0*/  HMMA.16816.F32 R16, R184.reuse, R154, R16 ;  /* 0x0000009ab810723c */ /* 0x040fe20000001810 */
[----:B------:R-:W5:Y:S07]  /*18eb0*/  LDSM.16.M88.4 R152, [R147+0x3800] ;  /* 0x003800009398783b */ /* 0x000f6e0000000200 */
[C---:B------:R-:W-:Y:S08]  /*18ec0*/  HMMA.16816.F32 R20, R184.reuse, R160, R20 ;  /* 0x000000a0b814723c */ /* 0x040ff00000001814 */
[C---:B------:R-:W-:Y:S01]  /*18ed0*/  HMMA.16816.F32 R24, R184.reuse, R162, R24 ;  /* 0x000000a2b818723c */ /* 0x040fe20000001818 */
[----:B------:R-:W4:Y:S07]  /*18ee0*/  LDSM.16.M88.4 R160, [R199+0x4000] ;  /* 0x00400000c7a0783b */ /* 0x000f2e0000000200 */
        /* <DEDUP_REMOVED lines=9> */
[C---:B----4-:R-:W-:Y:S08]  /*18f80*/  HMMA.16816.F32 R20, R156.reuse, R172, R20 ;  /* 0x000000ac9c14723c */ /* 0x050ff00000001814 */
[C---:B------:R-:W-:Y:S01]  /*18f90*/  HMMA.16816.F32 R24, R156.reuse, R174, R24 ;  /* 0x000000ae9c18723c */ /* 0x040fe20000001818 */
[----:B------:R-:W-:Y:S07]  /*18fa0*/  LDSM.16.M88.4 R172, [R197+0x2800] ;  /* 0x00280000c5ac783b */ /* 0x000fee0000000200 */
[C---:B-----5:R-:W-:Y:S08]  /*18fb0*/  HMMA.16816.F32 R28, R156.reuse, R152, R28 ;  /* 0x000000989c1c723c */ /* 0x060ff0000000181c */
[----:B------:R-:W-:Y:S01]  /*18fc0*/  HMMA.16816.F32 R32, R156, R154, R32 ;  /* 0x0000009a9c20723c */ /* 0x000fe20000001820 */
[----:B------:R-:W4:Y:S05]  /*18fd0*/  LDSM.16.M88.4 R152, [R207] ;  /* 0x00000000cf98783b */ /* 0x000f2a0000000200 */
[----:B------:R-:W5:Y:S02]  /*18fe0*/  LDSM.16.M88.4 R156, [R201+0x4000] ;  /* 0x00400000c99c783b */ /* 0x000f640000000200 */
[C---:B------:R-:W-:Y:S08]  /*18ff0*/  HMMA.16816.F32 R4, R160.reuse, R176, R4 ;  /* 0x000000b0a004723c */ /* 0x040ff00000001804 */
[C---:B------:R-:W-:Y:S01]  /*19000*/  HMMA.16816.F32 R8, R160.reuse, R178, R8 ;  /* 0x000000b2a008723c */ /* 0x040fe20000001808 */
[----:B------:R-:W3:Y:S07]  /*19010*/  LDSM.16.M88.4 R176, [R197+0x3000] ;  /* 0x00300000c5b0783b */ /* 0x000eee0000000200 */
[C---:B-1----:R-:W-:Y:S08]  /*19020*/  HMMA.16816.F32 R12, R160.reuse, R148, R12 ;  /* 0x00000094a00c723c */ /* 0x042ff0000000180c */
[C---:B------:R-:W-:Y:S01]  /*19030*/  HMMA.16816.F32 R16, R160.reuse, R150, R16 ;  /* 0x00000096a010723c */ /* 0x040fe20000001810 */
[----:B------:R-:W1:Y:S07]  /*19040*/  LDSM.16.M88.4 R148, [R197+0x3800] ;  /* 0x00380000c594783b */ /* 0x000e6e0000000200 */
[C---:B--2---:R-:W-:Y:S08]  /*19050*/  HMMA.16816.F32 R20, R160.reuse, R164, R20 ;  /* 0x000000a4a014723c */ /* 0x044ff00000001814 */
[C---:B------:R-:W-:Y:S01]  /*19060*/  HMMA.16816.F32 R24, R160.reuse, R166, R24 ;  /* 0x000000a6a018723c */ /* 0x040fe20000001818 */
[----:B------:R-:W-:Y:S07]  /*19070*/  LDSM.16.M88.4 R164, [R194+0x2800] ;  /* 0x00280000c2a4783b */ /* 0x000fee0000000200 */
[C---:B----4-:R-:W-:Y:S08]  /*19080*/  HMMA.16816.F32 R28, R160.reuse, R152, R28 ;  /* 0x00000098a01c723c */ /* 0x050ff0000000181c */
[----:B------:R-:W-:Y:S01]  /*19090*/  HMMA.16816.F32 R32, R160, R154, R32 ;  /* 0x0000009aa020723c */ /* 0x000fe20000001820 */
[----:B------:R-:W-:Y:S05]  /*190a0*/  LDSM.16.M88.4 R152, [R200+0x4000] ;  /* 0x00400000c898783b */ /* 0x000fea0000000200 */
[----:B------:R-:W2:Y:S02]  /*190b0*/  LDSM.16.M88.4 R160, [R194+0x2000] ;  /* 0x00200000c2a0783b */ /* 0x000ea40000000200 */
[C---:B-----5:R-:W-:Y:S08]  /*190c0*/  HMMA.16816.F32 R4, R156.reuse, R168, R4 ;  /* 0x000000a89c04723c */ /* 0x060ff00000001804 */
[C---:B------:R-:W-:Y:S01]  /*190d0*/  HMMA.16816.F32 R8, R156.reuse, R170, R8 ;  /* 0x000000aa9c08723c */ /* 0x040fe20000001808 */
[----:B------:R-:W4:Y:S07]  /*190e0*/  LDSM.16.M88.4 R168, [R194+0x3000] ;  /* 0x00300000c2a8783b */ /* 0x000f2e0000000200 */
[C---:B------:R-:W-:Y:S08]  /*190f0*/  HMMA.16816.F32 R12, R156.reuse, R172, R12 ;  /* 0x000000ac9c0c723c */ /* 0x040ff0000000180c */
[C---:B------:R-:W-:Y:S01]  /*19100*/  HMMA.16816.F32 R16, R156.reuse, R174, R16 ;  /* 0x000000ae9c10723c */ /* 0x040fe20000001810 */
[----:B------:R-:W5:Y:S07]  /*19110*/  LDSM.16.M88.4 R172, [R194+0x3800] ;  /* 0x00380000c2ac783b */ /* 0x000f6e0000000200 */
[C---:B---3--:R-:W-:Y:S08]  /*19120*/  HMMA.16816.F32 R20, R156.reuse, R176, R20 ;  /* 0x000000b09c14723c */ /* 0x048ff00000001814 */
        /* <DEDUP_REMOVED lines=12> */
[C---:B----4-:R-:W-:Y:S08]  /*191f0*/  HMMA.16816.F32 R20, R152.reuse, R168, R20 ;  /* 0x000000a89814723c */ /* 0x050ff00000001814 */
[C---:B------:R-:W-:Y:S01]  /*19200*/  HMMA.16816.F32 R24, R152.reuse, R170, R24 ;  /* 0x000000aa9818723c */ /* 0x040fe20000001818 */
[----:B------:R-:W-:Y:S07]  /*19210*/  LDSM.16.M88.4 R168, [R205] ;  /* 0x00000000cda8783b */ /* 0x000fee0000000200 */
[C---:B-----5:R-:W-:Y:S08]  /*19220*/  HMMA.16816.F32 R28, R152.reuse, R172, R28 ;  /* 0x000000ac981c723c */ /* 0x060ff0000000181c */
[----:B------:R-:W-:Y:S01]  /*19230*/  HMMA.16816.F32 R32, R152, R174, R32 ;  /* 0x000000ae9820723c */ /* 0x000fe20000001820 */
[----:B------:R-:W2:Y:S05]  /*19240*/  LDSM.16.M88.4 R152, [R147+0x5800] ;  /* 0x005800009398783b */ /* 0x000eaa0000000200 */
[----:B------:R-:W4:Y:S02]  /*19250*/  LDSM.16.M88.4 R172, [R204] ;  /* 0x00000000ccac783b */ /* 0x000f240000000200 */
[C---:B---3--:R-:W-:Y:S08]  /*19260*/  HMMA.16816.F32 R4, R176.reuse, R180, R4 ;  /* 0x000000b4b004723c */ /* 0x048ff00000001804 */
[C---:B------:R-:W-:Y:S01]  /*19270*/  HMMA.16816.F32 R8, R176.reuse, R182, R8 ;  /* 0x000000b6b008723c */ /* 0x040fe20000001808 */
[----:B------:R-:W-:Y:S07]  /*19280*/  LDSM.16.M88.4 R180, [R197+0x4000] ;  /* 0x00400000c5b4783b */ /* 0x000fee0000000200 */
[C---:B-1----:R-:W-:Y:S08]  /*19290*/  HMMA.16816.F32 R12, R176.reuse, R148, R12 ;  /* 0x00000094b00c723c */ /* 0x042ff0000000180c */
[C---:B------:R-:W-:Y:S01]  /*192a0*/  HMMA.16816.F32 R16, R176.reuse, R150, R16 ;  /* 0x00000096b010723c */ /* 0x040fe20000001810 */
[----:B------:R-:W1:Y:S07]  /*192b0*/  LDSM.16.M88.4 R148, [R203] ;  /* 0x00000000cb94783b */ /* 0x000e6e0000000200 */
[C---:B------:R-:W-:Y:S08]  /*192c0*/  HMMA.16816.F32 R20, R176.reuse, R156, R20 ;  /* 0x0000009cb014723c */ /* 0x040ff00000001814 */
[C---:B------:R-:W-:Y:S01]  /*192d0*/  HMMA.16816.F32 R24, R176.reuse, R158, R24 ;  /* 0x0000009eb018723c */ /* 0x040fe20000001818 */
[----:B------:R-:W3:Y:S07]  /*192e0*/  LDSM.16.M88.4 R156, [R201+0x8000] ;  /* 0x00800000c99c783b */ /* 0x000eee0000000200 */
        /* <DEDUP_REMOVED lines=8> */
[C---:B----4-:R-:W-:Y:S08]  /*19370*/  HMMA.16816.F32 R20, R160.reuse, R172, R20 ;  /* 0x000000aca014723c */ /* 0x050ff00000001814 */
[C---:B------:R-:W-:Y:S08]  /*19380*/  HMMA.16816.F32 R24, R160.reuse, R174, R24 ;  /* 0x000000aea018723c */ /* 0x040ff00000001818 */
[C---:B-1----:R-:W-:Y:S08]  /*19390*/  HMMA.16816.F32 R28, R160.reuse, R148, R28 ;  /* 0x00000094a01c723c */ /* 0x042ff0000000181c */
[----:B------:R-:W-:Y:S01]  /*193a0*/  HMMA.16816.F32 R32, R160, R150, R32 ;  /* 0x00000096a020723c */ /* 0x000fe20000001820 */
[----:B------:R-:W1:Y:S05]  /*193b0*/  LDSM.16.M88.4 R148, [R197+0x5000] ;  /* 0x00500000c594783b */ /* 0x000e6a0000000200 */
[----:B------:R-:W4:Y:S02]  /*193c0*/  LDSM.16.M88.4 R160, [R197+0x5800] ;  /* 0x00580000c5a0783b */ /* 0x000f240000000200 */
[C---:B---3--:R-:W-:Y:S08]  /*193d0*/  HMMA.16816.F32 R4, R156.reuse, R180, R4 ;  /* 0x000000b49c04723c */ /* 0x048ff00000001804 */
        /* <DEDUP_REMOVED lines=8> */
[C---:B----4-:R-:W-:Y:S04]  /*19460*/  HMMA.16816.F32 R28, R156.reuse, R160, R28 ;  /* 0x000000a09c1c723c */ /* 0x050fe8000000181c */
        /* <DEDUP_REMOVED lines=30> */
[----:B------:R-:W-:Y:S01]  /*19650*/  IMAD.IADD R127, R216, 0x1, R242 ;  /* 0x00000001d87f7824 */ /* 0x000fe200078e02f2 */
[C---:B---3--:R-:W-:Y:S01]  /*19660*/  HMMA.16816.F32 R20, R152.reuse, R156, R20 ;  /* 0x0000009c9814723c */ /* 0x048fe20000001814 */
[----:B------:R-:W-:Y:S02]  /*19670*/  IMAD.MOV.U32 R216, RZ, RZ, c[0x0][0x32c] ;  /* 0x0000cb00ffd87624 */ /* 0x000fe400078e00ff */
        /* <DEDUP_REMOVED lines=19> */
[----:B------:R-:W-:Y:S01]  /*197b0*/  ISETP.GE.AND P6, PT, R216, 0x1, PT ;  /* 0x00000001d800780c */ /* 0x000fe20003fc6270 */
[----:B------:R2:W-:Y:S01]  /*197c0*/  @P0 LDGSTS.E.BYPASS.LTC128B.128 [R215+0xb100], [R148.64], !P3 ;  /* 0x0b10000094d70fae */ /* 0x0005e2000d901d46 */
[----:B------:R-:W-:Y:S04]  /*197d0*/  IADD3 R0, -R237, 0x1, -R124 ;  /* 0x00000001ed007810 */ /* 0x000fe80007ffe97c */
[----:B------:R-:W3:Y:S01]  /*197e0*/  SHFL.IDX PT, R3, R127, RZ, 0x1c1f ;  /* 0x001c1fff7f037589 */ /* 0x000ee200000e0000 */
[----:B------:R-:W-:Y:S04]  /*197f0*/  IADD3 R0, -R239, R0, R238 ;  /* 0x00000000ef007210 */ /* 0x000fe80007ffe1ee */
        /* <DEDUP_REMOVED lines=19> */
.L_x_725:
[----:B------:R-:W-:Y:S04]  /*19930*/  MOV R150, c[0x0][0x32c] ;  /* 0x0000cb0000967a02 */ /* 0x000fe80000000f00 */
[----:B------:R-:W-:Y:S11]  /*19940*/  ISETP.NE.AND P0, PT, R150, 0x1, PT ;  /* 0x000000019600780c */ /* 0x000ff60003f05270 */
[----:B------:R-:W-:Y:S02]  /*19950*/  @!UPT UIADD3 URZ, URZ, URZ, URZ ;  /* 0x0000003f3f3ff290 */ /* 0x000fe4000fffe03f */
[----:B------:R-:W-:Y:S05]  /*19960*/  @P0 IMAD.HI.U32 R150, R3, c[0x0][0x330], RZ ;  /* 0x0000cc0003960a27 */ /* 0x000fea00078e00ff */
[----:B------:R-:W-:Y:S02]  /*19970*/  @P0 SHF.R.U32.HI R3, RZ, c[0x0][0x334], R150 ;  /* 0x0000cd00ff030a19 */ /* 0x000fe40000011696 */
.L_x_726:
[----:B------:R-:W-:Y:S05]  /*19980*/  BSYNC B0 ;  /* 0x0000000000007941 */ /* 0x000fea0003800000 */
.L_x_724:
[----:B------:R-:W-:Y:S04]  /*19990*/  IMAD R3, R3, c[0x0][0x32c], -R124 ;  /* 0x0000cb0003037a24 */ /* 0x000fe800078e0a7c */
[----:B------:R-:W-:Y:S05]  /*199a0*/  IMAD.IADD R3, R3, 0x1, -R237 ;  /* 0x0000000103037824 */ /* 0x000fea00078e0aed */
[----:B------:R-:W-:Y:S02]  /*199b0*/  IADD3 R150, R3, c[0x0][0x32c], RZ ;  /* 0x0000cb0003967a10 */ /* 0x000fe40007ffe0ff */
[----:B------:R-:W-:Y:S02]  /*199c0*/  IMNMX R0, R0, R3, !PT ;  /* 0x0000000300007217 */ /* 0x000fe40007800200 */
[----:B------:R-:W-:Y:S02]  /*199d0*/  IMNMX R2, R2, R150, PT ;  /* 0x0000009602027217 */ /* 0x000fe40003800200 */
.L_x_723:
        /* <DEDUP_REMOVED lines=66> */
.L_x_729:
[----:B------:R-:W-:Y:S04]  /*19e00*/  MOV R4, c[0x0][0x32c] ;  /* 0x0000cb0000047a02 */ /* 0x000fe80000000f00 */
[----:B------:R-:W-:Y:S11]  /*19e10*/  ISETP.NE.AND P0, PT, R4, 0x1, PT ;  /* 0x000000010400780c */ /* 0x000ff60003f05270 */
[----:B------:R-:W-:Y:S02]  /*19e20*/  @!UPT UIADD3 URZ, URZ, URZ, URZ ;  /* 0x0000003f3f3ff290 */ /* 0x000fe4000fffe03f */
[----:B------:R-:W-:Y:S05]  /*19e30*/  @P0 IMAD.HI.U32 R4, R3, c[0x0][0x330], RZ ;  /* 0x0000cc0003040a27 */ /* 0x000fea00078e00ff */
[----:B------:R-:W-:Y:S02]  /*19e40*/  @P0 SHF.R.U32.HI R3, RZ, c[0x0][0x334], R4 ;  /* 0x0000cd00ff030a19 */ /* 0x000fe40000011604 */
.L_x_730:
[----:B------:R-:W-:Y:S05]  /*19e50*/  BSYNC B0 ;  /* 0x0000000000007941 */ /* 0x000fea0003800000 */
.L_x_728:
[----:B------:R-:W-:Y:S04]  /*19e60*/  IMAD R124, R3, c[0x0][0x32c], -R124 ;  /* 0x0000cb00037c7a24 */ /* 0x000fe800078e0a7c */
[----:B------:R-:W-:Y:S05]  /*19e70*/  IMAD.IADD R3, R124, 0x1, -R237 ;  /* 0x000000017c037824 */ /* 0x000fea00078e0aed */
[----:B------:R-:W-:Y:S02]  /*19e80*/  IADD3 R4, R3, c[0x0][0x32c], RZ ;  /* 0x0000cb0003047a10 */ /* 0x000fe40007ffe0ff */
[----:B------:R-:W-:Y:S02]  /*19e90*/  IMNMX R0, R0, R3, !PT ;  /* 0x0000000300007217 */ /* 0x000fe40007800200 */
[----:B------:R-:W-:Y:S02]  /*19ea0*/  IMNMX R2, R2, R4, PT ;  /* 0x0000000402027217 */ /* 0x000fe40003800200 */
.L_x_727:
        /* <DEDUP_REMOVED lines=56> */
[----:B------:R-:W-:Y:S01]  /*1a230*/  SHFL.BFLY PT, R11, R3, 0x2, 0x1f ;  /* 0x0c401f00030b7f89 */ /* 0x000fe200000e0000 */
        /* <DEDUP_REMOVED lines=12> */
[C---:B------:R-:W-:Y:S02]  /*1a300*/  ISETP.GT.AND P0, PT, R0.reuse, 0x31, P2 ;  /* 0x000000310000780c */ /* 0x040fe40001704270 */
[----:B------:R-:W-:Y:S02]  /*1a310*/  ISETP.GT.AND P1, PT, R0, 0x38, P2 ;  /* 0x000000380000780c */ /* 0x000fe40001724270 */
[C---:B------:R-:W-:Y:S02]  /*1a320*/  ISETP.LT.OR P0, PT, R2.reuse, 0x32, P0 ;  /* 0x000000320200780c */ /* 0x040fe40000701670 */
[----:B------:R-:W-:Y:S02]  /*1a330*/  FMNMX.FTZ R10, R161, R10, !PT ;  /* 0x0000000aa10a7209 */ /* 0x000fe40007810000 */
[----:B------:R-:W-:Y:S02]  /*1a340*/  FSEL R171, R31, -INF , !P0 ;  /* 0xff8000001fab7808 */ /* 0x000fe40004000000 */
[----:B------:R-:W-:Y:S01]  /*1a350*/  ISETP.LT.OR P1, PT, R2, 0x39, P1 ;  /* 0x000000390200780c */ /* 0x000fe20000f21670 */
[----:B------:R-:W-:Y:S01]  /*1a360*/  LDSM.16.MT88.4 R28, [R196] ;  /* 0x00000000c41c783b */ /* 0x000fe20000004200 */
[----:B------:R-:W-:Y:S02]  /*1a370*/  ISETP.GT.AND P0, PT, R0, 0x39, P2 ;  /* 0x000000390000780c */ /* 0x000fe40001704270 */
        /* <DEDUP_REMOVED lines=384> */
.L_x_722:
[----:B------:R-:W-:Y:S02]  /*1bb80*/  MOV R7, 0x1f ;  /* 0x0000001f00077802 */ /* 0x000fe40000000f00 */
[----:B------:R-:W-:Y:S01]  /*1bb90*/  MOV R6, 0xffffffff ;  /* 0xffffffff00067802 */ /* 0x000fe20000000f00 */
[----:B------:R-:W-:Y:S05]  /*1bba0*/  BRA.DIV ~URZ, `(.L_x_732) ;  /* 0x000054627f007947 */ /* 0x000fea000b800000 */
[----:B------:R1:W2:Y:S02]  /*1bbb0*/  SHFL.BFLY PT, R0, R233, 0x2, 0x1f ;  /* 0x0c401f00e9007f89 */ /* 0x0002a400000e0000 */
.L_x_805:
[----:B--2---:R-:W-:Y:S01]  /*1bbc0*/  FADD.FTZ R0, R0, R233 ;  /* 0x000000e900007221 */ /* 0x004fe20000010000 */
[----:B------:R-:W-:Y:S05]  /*1bbd0*/  BRA.DIV ~URZ, `(.L_x_733) ;  /* 0x000054927f007947 */ /* 0x000fea000b800000 */
[----:B------:R-:W2:Y:S04]  /*1bbe0*/  SHFL.BFLY PT, R2, R234, 0x2, 0x1f ;  /* 0x0c401f00ea027f89 */ /* 0x000ea800000e0000 */
[----:B------:R-:W3:Y:S01]  /*1bbf0*/  SHFL.BFLY PT, R5, R0, 0x1, 0x1f ;  /* 0x0c201f0000057f89 */ /* 0x000ee200000e0000 */
[----:B--2---:R-:W-:-:S02]  /*1bc00*/  FADD.FTZ R4, R2, R234 ;  /* 0x000000ea02047221 */ /* 0x004fc40000010000 */
[----:B---3--:R-:W-:-:S03]  /*1bc10*/  FADD.FTZ R0, R0, R5 ;  /* 0x0000000500007221 */ /* 0x008fc60000010000 */
[----:B------:R2:W3:Y:S04]  /*1bc20*/  SHFL.BFLY PT, R3, R4, 0x1, 0x1f ;  /* 0x0c201f0004037f89 */ /* 0x0004e800000e0000 */
.L_x_806:
[----:B------:R-:W-:Y:S01]  /*1bc30*/  FSETP.NE.FTZ.AND P1, PT, R0, RZ, PT ;  /* 0x000000ff0000720b */ /* 0x000fe20003f35000 */
[----:B---3--:R-:W-:Y:S01]  /*1bc40*/  FADD.FTZ R3, R3, R4 ;  /* 0x0000000403037221 */ /* 0x008fe20000010000 */
[----:B------:R-:W-:Y:S02]  /*1bc50*/  MOV R2, RZ ;  /* 0x000000ff00027202 */ /* 0x000fe40000000f00 */
[----:B------:R-:W-:Y:S02]  /*1bc60*/  MOV R23, 0xff800000 ;  /* 0xff80000000177802 */ /* 0x000fe40000000f00 */
[----:B------:R-:W-:Y:S02]  /*1bc70*/  FSETP.NE.FTZ.AND P0, PT, R3, RZ, PT ;  /* 0x000000ff0300720b */ /* 0x000fe40003f15000 */
[----:B------:R-:W-:-:S05]  /*1bc80*/  MOV R22, 0xff800000 ;  /* 0xff80000000167802 */ /* 0x000fca0000000f00 */
[----:B------:R-:W3:Y:S01]  /*1bc90*/  @P1 MUFU.RCP R2, R0 ;  /* 0x0000000000021308 */ /* 0x000ee20000001000 */
[----:B--2---:R-:W-:-:S05]  /*1bca0*/  @P1 MOV R4, 0x3f317218 ;  /* 0x3f31721800041802 */ /* 0x004fca0000000f00 */
[----:B------:R-:W-:Y:S02]  /*1bcb0*/  @P1 FMUL.FTZ R4, R4, c[0x0][0x2d0] ;  /* 0x0000b40004041a20 */ /* 0x000fe40000410000 */
[----:B------:R2:W4:Y:S01]  /*1bcc0*/  @P1 MUFU.LG2 R5, R0 ;  /* 0x0000000000051308 */ /* 0x0005220000000c00 */
[C---:B---3--:R-:W-:Y:S02]  /*1bcd0*/  FMUL.FTZ R34, R2.reuse, R100 ;  /* 0x0000006402227220 */ /* 0x048fe40000410000 */
[C---:B------:R-:W-:Y:S02]  /*1bce0*/  FMUL.FTZ R35, R2.reuse, R101 ;  /* 0x0000006502237220 */ /* 0x040fe40000410000 */
[C---:B------:R-:W-:Y:S02]  /*1bcf0*/  FMUL.FTZ R100, R2.reuse, R104 ;  /* 0x0000006802647220 */ /* 0x040fe40000410000 */
[----:B------:R-:W-:Y:S01]  /*1bd00*/  FMUL.FTZ R101, R2, R105 ;  /* 0x0000006902657220 */ /* 0x000fe20000410000 */
[----:B--2---:R-:W-:Y:S01]  /*1bd10*/  MOV R0, RZ ;  /* 0x000000ff00007202 */ /* 0x004fe20000000f00 */
[----:B----4-:R-:W-:-:S02]  /*1bd20*/  @P1 FMUL.FTZ R5, R5, 0.69314718246459960938 ;  /* 0x3f31721805051820 */ /* 0x010fc40000410000 */
[C---:B------:R-:W-:Y:S02]  /*1bd30*/  FMUL.FTZ R104, R2.reuse, R108 ;  /* 0x0000006c02687220 */ /* 0x040fe40000410000 */
[C---:B------:R-:W-:Y:S01]  /*1bd40*/  FMUL.FTZ R105, R2.reuse, R109 ;  /* 0x0000006d02697220 */ /* 0x040fe20000410000 */
[----:B------:R-:W2:Y:S01]  /*1bd50*/  @P0 MUFU.RCP R0, R3 ;  /* 0x0000000300000308 */ /* 0x000ea20000001000 */
[C---:B------:R-:W-:Y:S02]  /*1bd60*/  FMUL.FTZ R108, R2.reuse, R112 ;  /* 0x00000070026c7220 */ /* 0x040fe40000410000 */
[C---:B------:R-:W-:Y:S02]  /*1bd70*/  FMUL.FTZ R109, R2.reuse, R113 ;  /* 0x00000071026d7220 */ /* 0x040fe40000410000 */
[C---:B------:R-:W-:Y:S02]  /*1bd80*/  FMUL.FTZ R112, R2.reuse, R116 ;  /* 0x0000007402707220 */ /* 0x040fe40000410000 */
[----:B------:R-:W-:-:S02]  /*1bd90*/  FMUL.FTZ R113, R2, R117 ;  /* 0x0000007502717220 */ /* 0x000fc40000410000 */
[----:B------:R-:W-:Y:S02]  /*1bda0*/  FMUL.FTZ R158, R2, R132 ;  /* 0x00000084029e7220 */ /* 0x000fe40000410000 */
[----:B------:R-:W-:Y:S01]  /*1bdb0*/  @P1 FFMA.FTZ R23, R4, R124, R5 ;  /* 0x0000007c04171223 */ /* 0x000fe20000010005 */
[----:B------:R-:W-:Y:S01]  /*1bdc0*/  MOV R4, 0x1 ;  /* 0x0000000100047802 */ /* 0x000fe20000000f00 */
        /* <DEDUP_REMOVED lines=36> */
[----:B------:R-:W-:Y:S02]  /*1c010*/  FMUL.FTZ R65, R2, R97 ;  /* 0x0000006102417220 */ /* 0x000fe40000410000 */
[----:B------:R3:W4:Y:S01]  /*1c020*/  @P0 MUFU.LG2 R2, R3 ;  /* 0x0000000300020308 */ /* 0x0007220000000c00 */
[C---:B--2---:R-:W-:Y:S02]  /*1c030*/  FMUL.FTZ R176, R0.reuse, R114 ;  /* 0x0000007200b07220 */ /* 0x044fe40000410000 */
[C---:B------:R-:W-:Y:S02]  /*1c040*/  FMUL.FTZ R177, R0.reuse, R115 ;  /* 0x0000007300b17220 */ /* 0x040fe40000410000 */
[----:B------:R-:W-:-:S02]  /*1c050*/  FMUL.FTZ R72, R0, R110 ;  /* 0x0000006e00487220 */ /* 0x000fc40000410000 */
[C---:B------:R-:W-:Y:S02]  /*1c060*/  FMUL.FTZ R73, R0.reuse, R111 ;  /* 0x0000006f00497220 */ /* 0x040fe40000410000 */
[C---:B------:R-:W-:Y:S02]  /*1c070*/  FMUL.FTZ R114, R0.reuse, R122 ;  /* 0x0000007a00727220 */ /* 0x040fe40000410000 */
[C---:B------:R-:W-:Y:S02]  /*1c080*/  FMUL.FTZ R115, R0.reuse, R123 ;  /* 0x0000007b00737220 */ /* 0x040fe40000410000 */
[C---:B------:R-:W-:Y:S02]  /*1c090*/  FMUL.FTZ R96, R0.reuse, R66 ;  /* 0x0000004200607220 */ /* 0x040fe40000410000 */
[----:B------:R-:W-:Y:S01]  /*1c0a0*/  FMUL.FTZ R97, R0, R67 ;  /* 0x0000004300617220 */ /* 0x000fe20000410000 */
[----:B---3--:R-:W-:Y:S01]  /*1c0b0*/  @P0 MOV R3, 0x3f317218 ;  /* 0x3f31721800030802 */ /* 0x008fe20000000f00 */
[----:B----4-:R-:W-:-:S02]  /*1c0c0*/  @P0 FMUL.FTZ R2, R2, 0.69314718246459960938 ;  /* 0x3f31721802020820 */ /* 0x010fc40000410000 */
[C---:B------:R-:W-:Y:S02]  /*1c0d0*/  FMUL.FTZ R88, R0.reuse, R106 ;  /* 0x0000006a00587220 */ /* 0x040fe40000410000 */
        /* <DEDUP_REMOVED lines=40> */
[----:B------:R-:W-:Y:S01]  /*1c360*/  PRMT R0, R4, 0x7610, R0 ;  /* 0x0000761004007816 */ /* 0x000fe20000000000 */
[----:B------:R-:W-:-:S02]  /*1c370*/  @P0 FFMA.FTZ R22, R3, R8, R2 ;  /* 0x0000000803160223 */ /* 0x000fc40000010002 */
.L_x_635:
[----:B------:R-:W2:Y:S01]  /*1c380*/  S2R R6, SR_TID.X ;  /* 0x0000000000067919 */ /* 0x000ea20000002100 */
[----:B------:R-:W-:Y:S01]  /*1c390*/  BSSY B0, `(.L_x_734) ;  /* 0x0000010000007945 */ /* 0x000fe20003800000 */
[----:B--2---:R-:W-:-:S13]  /*1c3a0*/  LOP3.LUT P0, RZ, R6, 0xff, RZ, 0xc0, !PT ;  /* 0x000000ff06ff7812 */ /* 0x004fda000780c0ff */
[----:B------:R-:W-:Y:S05]  /*1c3b0*/  @P0 BRA `(.L_x_735) ;  /* 0x000000d000000947 */ /* 0x000fea0003800000 */
[----:B------:R-:W2:Y:S01]  /*1c3c0*/  S2R R4, SR_LANEID ;  /* 0x0000000000047919 */ /* 0x000ea20000000000 */
[----:B------:R-:W-:Y:S01]  /*1c3d0*/  VOTEU.ANY UR4, UPT, PT ;  /* 0x0000000000047886 */ /* 0x000fe200038e0100 */
[----:B------:R-:W-:Y:S01]  /*1c3e0*/  IMAD.MOV.U32 R5, RZ, RZ, c[0x0][0x564] ;  /* 0x00015900ff057624 */ /* 0x000fe200078e00ff */
[----:B------:R-:W2:Y:S08]  /*1c3f0*/  FLO.U32 R3, UR4 ;  /* 0x0000000400037d00 */ /* 0x000eb000080e0000 */
[----:B------:R-:W3:Y:S01]  /*1c400*/  POPC R2, UR4 ;  /* 0x0000000400027d09 */ /* 0x000ee20008000000 */
[----:B--2---:R-:W-:Y:S01]  /*1c410*/  ISETP.EQ.U32.AND P0, PT, R3, R4, PT ;  /* 0x000000040300720c */ /* 0x004fe20003f02070 */
[----:B------:R-:W-:-:S12]  /*1c420*/  IMAD.MOV.U32 R4, RZ, RZ, c[0x0][0x560] ;  /* 0x00015800ff047624 */ /* 0x000fd800078e00ff */
[----:B---3--:R2:W3:Y:S04]  /*1c430*/  @P0 ATOMG.E.ADD.STRONG.GPU PT, R2, [R4.64], R2 ;  /* 0x00000002040209a8 */ /* 0x0084e800081ee1c6 */
[----:B--2---:R-:W2:Y:S04]  /*1c440*/  S2R R4, SR_LTMASK ;  /* 0x0000000000047919 */ /* 0x004ea80000003900 */
[----:B---3--:R2:W3:Y:S02]  /*1c450*/  SHFL.IDX PT, R3, R2, R3, 0x1f ;  /* 0x00001f0302037589 */ /* 0x0084e400000e0000 */
[----:B--2---:R-:W-:-:S06]  /*1c460*/  LOP3.LUT R2, R4, UR4, RZ, 0xc0, !PT ;  /* 0x0000000404027c12 */ /* 0x004fcc000f8ec0ff */
[----:B------:R-:W3:Y:S02]  /*1c470*/  POPC R2, R2 ;  /* 0x0000000200027309 */ /* 0x000ee40000000000 */
[----:B---3--:R-:W-:-:S06]  /*1c480*/  IADD3 R244, R3, c[0x0][0xc], R2 ;  /* 0x0000030003f47a10 */ /* 0x008fcc0007ffe002 */
.L_x_735:
[----:B------:R-:W-:Y:S05]  /*1c490*/  BSYNC B0 ;  /* 0x0000000000007941 */ /* 0x000fea0003800000 */
.L_x_734:
[----:B------:R-:W-:Y:S01]  /*1c4a0*/  PRMT R0, R0, 0x9910, RZ ;  /* 0x0000991000007816 */ /* 0x000fe200000000ff */
[----:B------:R-:W-:Y:S01]  /*1c4b0*/  BSSY B1, `(.L_x_736) ;  /* 0x0000341000017945 */ /* 0x000fe20003800000 */
[----:B------:R-:W-:Y:S01]  /*1c4c0*/  IMAD.MOV.U32 R83, RZ, RZ, R244 ;  /* 0x000000ffff537224 */ /* 0x000fe200078e00f4 */
[----:B------:R-:W-:Y:S02]  /*1c4d0*/  IADD3 R4, R248, 0x40, RZ ;  /* 0x00000040f8047810 */ /* 0x000fe40007ffe0ff */
[----:B------:R-:W-:Y:S02]  /*1c4e0*/  ISETP.NE.AND P0, PT, R0, RZ, PT ;  /* 0x000000ff0000720c */ /* 0x000fe40003f05270 */
[----:B------:R-:W-:-:S11]  /*1c4f0*/  IADD3 R0, R248, 0x80, RZ ;  /* 0x00000080f8007810 */ /* 0x000fd60007ffe0ff */
[----:B------:R-:W-:Y:S05]  /*1c500*/  @!P0 BRA `(.L_x_737) ;  /* 0x0000273000008947 */ /* 0x000fea0003800000 */
[----:B------:R-:W2:Y:S04]  /*1c510*/  LDL R14, [R1+0x18] ;  /* 0x00001800010e7983 */ /* 0x000ea80000100800 */
[----:B------:R-:W3:Y:S01]  /*1c520*/  LDL R10, [R1+0x24] ;  /* 0x00002400010a7983 */ /* 0x000ee20000100800 */
[----:B------:R-:W-:-:S03]  /*1c530*/  SHF.R.S32.HI R2, RZ, 0x1f, R6 ;  /* 0x0000001fff027819 */ /* 0x000fc60000011406 */
[----:B------:R-:W4:Y:S04]  /*1c540*/  LDL R13, [R1+0x28] ;  /* 0x00002800010d7983 */ /* 0x000f280000100800 */
[----:B------:R-:W4:Y:S04]  /*1c550*/  LDL R12, [R1+0x30] ;  /* 0x00003000010c7983 */ /* 0x000f280000100800 */
[----:B------:R-:W4:Y:S01]  /*1c560*/  LDL R11, [R1+0x2c] ;  /* 0x00002c00010b7983 */ /* 0x000f220000100800 */
[----:B------:R-:W-:Y:S01]  /*1c570*/  WARPSYNC 0xffffffff ;  /* 0xffffffff00007948 */ /* 0x000fe20003800000 */
[----:B------:R-:W-:-:S04]  /*1c580*/  LEA.HI R2, R2, R6, RZ, 0x2 ;  /* 0x0000000602027211 */ /* 0x000fc800078f10ff */
[----:B------:R-:W-:-:S04]  /*1c590*/  SHF.R.S32.HI R2, RZ, 0x1f, R2 ;  /* 0x0000001fff027819 */ /* 0x000fc80000011402 */
[----:B------:R-:W-:-:S04]  /*1c5a0*/  LEA.HI R2, R2, R241, RZ, 0x3 ;  /* 0x000000f102027211 */ /* 0x000fc800078f18ff */
[----:B------:R-:W-:Y:S02]  /*1c5b0*/  LOP3.LUT R2, R2, 0xfffffff8, RZ, 0xc0, !PT ;  /* 0xfffffff802027812 */ /* 0x000fe400078ec0ff */
[----:B------:R-:W-:Y:S01]  /*1c5c0*/  F2FP.PACK_AB R5, R159, R158 ;  /* 0x0000009e9f05723e */ /* 0x000fe200000000ff */
[----:B------:R-:W-:Y:S02]  /*1c5d0*/  BAR.SYNC.DEFER_BLOCKING 0x1, 0x100 ;  /* 0x0044000000007b1d */ /* 0x000fe40000010000 */
[----:B------:R-:W-:-:S05]  /*1c5e0*/  IMAD.IADD R2, R241, 0x1, -R2 ;  /* 0x00000001f1027824 */ /* 0x000fca00078e0a02 */
[C---:B------:R-:W-:Y:S02]  /*1c5f0*/  LOP3.LUT P0, RZ, R2.reuse, 0x2, RZ, 0xc0, !PT ;  /* 0x0000000202ff7812 */ /* 0x040fe4000780c0ff */
[----:B------:R-:W-:Y:S01]  /*1c600*/  LOP3.LUT P1, RZ, R2, 0x4, RZ, 0xc0, !PT ;  /* 0x0000000402ff7812 */ /* 0x000fe2000782c0ff */
[----:B------:R-:W-:Y:S01]  /*1c610*/  IMAD.MOV.U32 R9, RZ, RZ, 0x40 ;  /* 0x00000040ff097424 */ /* 0x000fe200078e00ff */
[----:B------:R-:W-:Y:S02]  /*1c620*/  F2FP.PACK_AB R3, R169, R168 ;  /* 0x000000a8a903723e */ /* 0x000fe400000000ff */
[----:B------:R-:W-:Y:S02]  /*1c630*/  F2FP.PACK_AB R7, R33, R32 ;  /* 0x000000202107723e */ /* 0x000fe400000000ff */
[----:B------:R-:W-:Y:S02]  /*1c640*/  F2FP.PACK_AB R6, R167, R166 ;  /* 0x000000a6a706723e */ /* 0x000fe400000000ff */
[----:B------:R-:W-:-:S02]  /*1c650*/  SEL R9, R9, 0xffffffc0, !P1 ;  /* 0xffffffc009097807 */ /* 0x000fc40004800000 */
[----:B------:R-:W-:Y:S02]  /*1c660*/  F2FP.PACK_AB R8, R101, R100 ;  /* 0x000000646508723e */ /* 0x000fe400000000ff */
[----:B------:R-:W-:-:S04]  /*1c670*/  ISETP.NE.U32.AND P2, PT, RZ, c[0x0][0x500], PT ;  /* 0x00014000ff007a0c */ /* 0x000fc80003f45070 */
[----:B------:R-:W-:Y:S01]  /*1c680*/  ISETP.NE.AND.EX P2, PT, RZ, c[0x0][0x504], PT, P2 ;  /* 0x00014100ff007a0c */ /* 0x000fe20003f45320 */
[----:B--2---:R2:W-:Y:S04]  /*1c690*/  STS [R14], R5 ;  /* 0x000000050e007388 */ /* 0x0045e80000000800 */
[----:B------:R1:W-:Y:S04]  /*1c6a0*/  STS [R14+0x400], R3 ;  /* 0x000400030e007388 */ /* 0x0003e80000000800 */
[----:B---3--:R3:W-:Y:S01]  /*1c6b0*/  STS [R10], R7 ;  /* 0x000000070a007388 */ /* 0x0087e20000000800 */
[----:B--2---:R-:W-:-:S05]  /*1c6c0*/  IMAD.MOV.U32 R5, RZ, RZ, 0x20 ;  /* 0x00000020ff057424 */ /* 0x004fca00078e00ff */
[----:B------:R-:W-:Y:S02]  /*1c6d0*/  SEL R2, R5, 0xffffffe0, !P0 ;  /* 0xffffffe005027807 */ /* 0x000fe40004000000 */
[----:B------:R-:W-:-:S03]  /*1c6e0*/  F2FP.PACK_AB R5, R35, R34 ;  /* 0x000000222305723e */ /* 0x000fc600000000ff */
[----:B------:R-:W-:Y:S01]  /*1c6f0*/  IMAD.IADD R2, R14, 0x1, R2 ;  /* 0x000000010e027824 */ /* 0x000fe200078e0202 */
[----:B-1----:R-:W-:Y:S01]  /*1c700*/  F2FP.PACK_AB R3, R103, R102 ;  /* 0x000000666703723e */ /* 0x002fe200000000ff */
[----:B------:R1:W-:Y:S01]  /*1c710*/  STS [R10+0x400], R6 ;  /* 0x000400060a007388 */ /* 0x0003e20000000800 */
[----:B---3--:R-:W-:-:S03]  /*1c720*/  F2FP.PACK_AB R7, R89, R88 ;  /* 0x000000585907723e */ /* 0x008fc600000000ff */
[----:B------:R2:W-:Y:S04]  /*1c730*/  STS [R2], R5 ;  /* 0x0000000502007388 */ /* 0x0005e80000000800 */
[----:B------:R3:W-:Y:S04]  /*1c740*/  STS [R2+0x400], R3 ;  /* 0x0004000302007388 */ /* 0x0007e80000000800 */
[----:B----4-:R4:W-:Y:S04]  /*1c750*/  STS [R13], R8 ;  /* 0x000000080d007388 */ /* 0x0109e80000000800 */
[----:B------:R4:W-:Y:S01]  /*1c760*/  STS [R13+0x400], R7 ;  /* 0x000400070d007388 */ /* 0x0009e20000000800 */
[----:B-1----:R-:W-:Y:S01]  /*1c770*/  F2FP.PACK_AB R6, R105, R104 ;  /* 0x000000686906723e */ /* 0x002fe200000000ff */
[----:B--2---:R-:W-:Y:S01]  /*1c780*/  IMAD.IADD R5, R14, 0x1, R9 ;  /* 0x000000010e057824 */ /* 0x004fe200078e0209 */
[----:B---3--:R-:W-:-:S04]  /*1c790*/  F2FP.PACK_AB R3, R73, R72 ;  /* 0x000000484903723e */ /* 0x008fc800000000ff */
[----:B------:R1:W-:Y:S01]  /*1c7a0*/  STS [R5], R6 ;  /* 0x0000000605007388 */ /* 0x0003e20000000800 */
[----:B----4-:R-:W-:-:S03]  /*1c7b0*/  F2FP.PACK_AB R8, R109, R108 ;  /* 0x0000006c6d08723e */ /* 0x010fc600000000ff */
[----:B------:R2:W-:Y:S01]  /*1c7c0*/  STS [R5+0x400], R3 ;  /* 0x0004000305007388 */ /* 0x0005e20000000800 */
[----:B------:R-:W-:-:S03]  /*1c7d0*/  F2FP.PACK_AB R7, R113, R112 ;  /* 0x000000707107723e */ /* 0x000fc600000000ff */
[----:B------:R3:W-:Y:S01]  /*1c7e0*/  STS [R12], R8 ;  /* 0x000000080c007388 */ /* 0x0007e20000000800 */
[----:B-1----:R-:W-:Y:S01]  /*1c7f0*/  F2FP.PACK_AB R6, R177, R176 ;  /* 0x000000b0b106723e */ /* 0x002fe200000000ff */
[----:B--2---:R-:W-:-:S04]  /*1c800*/  IMAD.IADD R3, R9, 0x1, R2 ;  /* 0x0000000109037824 */ /* 0x004fc800078e0202 */
        /* <DEDUP_REMOVED lines=16> */
[----:B------:R-:W-:Y:S02]  /*1c910*/  F2FP.PACK_AB R9, R151, R150 ;  /* 0x000000969709723e */ /* 0x000fe400000000ff */
        /* <DEDUP_REMOVED lines=30> */
[----:B------:R-:W-:Y:S04]  /*1cb00*/  STS [R10+0x8000], R9 ;  /* 0x008000090a007388 */ /* 0x000fe80000000800 */
[----:B------:R2:W-:Y:S04]  /*1cb10*/  STS [R10+0x8400], R8 ;  /* 0x008400080a007388 */ /* 0x0005e80000000800 */
[----:B------:R3:W-:Y:S01]  /*1cb20*/  STS [R2+0x8000], R7 ;  /* 0x0080000702007388 */ /* 0x0007e20000000800 */
[----:B-1----:R-:W-:-:S05]  /*1cb30*/  F2FP.PACK_AB R6, R123, R122 ;  /* 0x0000007a7b06723e */ /* 0x002fca00000000ff */
[----:B------:R1:W-:Y:S01]  /*1cb40*/  STS [R2+0x8400], R6 ;  /* 0x0084000602007388 */ /* 0x0003e20000000800 */
[----:B--2---:R-:W-:-:S03]  /*1cb50*/  F2FP.PACK_AB R8, R81, R80 ;  /* 0x000000505108723e */ /* 0x004fc600000000ff */
[----:B------:R-:W2:Y:S01]  /*1cb60*/  LDL.LU R10, [R1+0x1c] ;  /* 0x00001c00010a7983 */ /* 0x000ea20000300800 */
[----:B---3--:R-:W-:-:S03]  /*1cb70*/  F2FP.PACK_AB R7, R79, R78 ;  /* 0x0000004e4f07723e */ /* 0x008fc600000000ff */
[----:B------:R-:W-:Y:S04]  /*1cb80*/  STS [R13+0x8000], R8 ;  /* 0x008000080d007388 */ /* 0x000fe80000000800 */
[----:B------:R3:W-:Y:S01]  /*1cb90*/  STS [R13+0x8400], R7 ;  /* 0x008400070d007388 */ /* 0x0007e20000000800 */
[----:B-1----:R-:W-:Y:S02]  /*1cba0*/  F2FP.PACK_AB R6, R165, R164 ;  /* 0x000000a4a506723e */ /* 0x002fe400000000ff */
[----:B------:R-:W-:-:S03]  /*1cbb0*/  F2FP.PACK_AB R2, R75, R74 ;  /* 0x0000004a4b02723e */ /* 0x000fc600000000ff */
[----:B------:R1:W-:Y:S04]  /*1cbc0*/  STS [R5+0x8000], R6 ;  /* 0x0080000605007388 */ /* 0x0003e80000000800 */
[----:B------:R4:W-:Y:S01]  /*1cbd0*/  STS [R5+0x8400], R2 ;  /* 0x0084000205007388 */ /* 0x0009e20000000800 */
[----:B---3--:R-:W-:-:S05]  /*1cbe0*/  F2FP.PACK_AB R7, R163, R162 ;  /* 0x000000a2a307723e */ /* 0x008fca00000000ff */
[----:B------:R-:W-:Y:S01]  /*1cbf0*/  STS [R12+0x8000], R7 ;  /* 0x008000070c007388 */ /* 0x000fe20000000800 */
[----:B-1----:R-:W-:Y:S02]  /*1cc00*/  F2FP.PACK_AB R6, R71, R70 ;  /* 0x000000464706723e */ /* 0x002fe400000000ff */
[----:B----4-:R-:W-:Y:S02]  /*1cc10*/  F2FP.PACK_AB R5, R85, R84 ;  /* 0x000000545505723e */ /* 0x010fe400000000ff */
[----:B------:R-:W-:Y:S01]  /*1cc20*/  F2FP.PACK_AB R2, R69, R68 ;  /* 0x000000444502723e */ /* 0x000fe200000000ff */
[----:B------:R-:W-:Y:S04]  /*1cc30*/  STS [R12+0x8400], R6 ;  /* 0x008400060c007388 */ /* 0x000fe80000000800 */
[----:B------:R1:W-:Y:S04]  /*1cc40*/  STS [R3+0x8000], R5 ;  /* 0x0080000503007388 */ /* 0x0003e80000000800 */
[----:B------:R3:W-:Y:S01]  /*1cc50*/  STS [R3+0x8400], R2 ;  /* 0x0084000203007388 */ /* 0x0007e20000000800 */
[----:B------:R-:W-:-:S04]  /*1cc60*/  ISETP.NE.U32.AND P0, PT, RZ, c[0x0][0x508], PT ;  /* 0x00014200ff007a0c */ /* 0x000fc80003f05070 */
[----:B------:R-:W-:Y:S02]  /*1cc70*/  ISETP.NE.AND.EX P1, PT, RZ, c[0x0][0x50c], PT, P0 ;  /* 0x00014300ff007a0c */ /* 0x000fe40003f25300 */
[----:B-1----:R-:W-:Y:S02]  /*1cc80*/  F2FP.PACK_AB R5, R65, R64 ;  /* 0x000000404105723e */ /* 0x002fe400000000ff */
[----:B---3--:R-:W-:-:S03]  /*1cc90*/  F2FP.PACK_AB R2, R63, R62 ;  /* 0x0000003e3f02723e */ /* 0x008fc600000000ff */
[----:B------:R-:W-:Y:S04]  /*1cca0*/  STS [R11+0x8000], R5 ;  /* 0x008000050b007388 */ /* 0x000fe80000000800 */
[----:B------:R1:W-:Y:S01]  /*1ccb0*/  STS [R11+0x8400], R2 ;  /* 0x008400020b007388 */ /* 0x0003e20000000800 */
[----:B------:R-:W-:Y:S02]  /*1ccc0*/  IMAD.MOV.U32 R6, RZ, RZ, 0x4 ;  /* 0x00000004ff067424 */ /* 0x000fe400078e00ff */
[----:B------:R-:W-:Y:S02]  /*1ccd0*/  IMAD.MOV.U32 R14, RZ, RZ, c[0x0][0x388] ;  /* 0x0000e200ff0e7624 */ /* 0x000fe400078e00ff */
[----:B------:R-:W-:Y:S02]  /*1cce0*/  IMAD.MOV.U32 R3, RZ, RZ, RZ ;  /* 0x000000ffff037224 */ /* 0x000fe400078e00ff */
[CC--:B------:R-:W-:Y:S01]  /*1ccf0*/  @P1 IMAD.WIDE R8, R247.reuse, R6.reuse, c[0x0][0x508] ;  /* 0x00014200f7081625 */ /* 0x0c0fe200078e0206 */
[----:B------:R-:W-:Y:S03]  /*1cd00*/  BAR.SYNC.DEFER_BLOCKING 0x1, 0x100 ;  /* 0x0044000000007b1d */ /* 0x000fe60000010000 */
[----:B------:R-:W-:-:S03]  /*1cd10*/  IMAD.WIDE R6, R247, R6, c[0x0][0x500] ;  /* 0x00014000f7067625 */ /* 0x000fc600078e0206 */
[----:B------:R3:W5:Y:S04]  /*1cd20*/  @P1 LDG.E R14, [R8.64] ;  /* 0x00000006080e1981 */ /* 0x000768000c1e1900 */
[----:B------:R3:W5:Y:S01]  /*1cd30*/  @P2 LDG.E R3, [R6.64] ;  /* 0x0000000606032981 */ /* 0x000762000c1e1900 */
[----:B--2---:R-:W-:-:S04]  /*1cd40*/  ISETP.NE.AND P0, PT, R10, RZ, PT ;  /* 0x000000ff0a00720c */ /* 0x004fc80003f05270 */
[----:B-1----:R-:W-:Y:S01]  /*1cd50*/  SEL R2, R10, c[0x0][0x3d4], P0 ;  /* 0x0000f5000a027a07 */ /* 0x002fe20000000000 */
[----:B------:R-:W-:Y:S05]  /*1cd60*/  @P1 BRA `(.L_x_738) ;  /* 0x0000004000001947 */ /* 0x000fea0003800000 */
[----:B---3--:R-:W-:Y:S05]  /*1cd70*/  @!P2 BRA `(.L_x_738) ;  /* 0x000000300000a947 */ /* 0x008fea0003800000 */
[----:B-----5:R1:W2:Y:S04]  /*1cd80*/  LDG.E R14, [R6.64] ;  /* 0x00000006060e7981 */ /* 0x0202a8000c1e1900 */
[----:B-1----:R-:W2:Y:S02]  /*1cd90*/  LDG.E R6, [R6.64+0x4] ;  /* 0x0000040606067981 */ /* 0x002ea4000c1e1900 */
[----:B--2---:R-:W-:Y:S02]  /*1cda0*/  IADD3 R14, -R14, R6, RZ ;  /* 0x000000060e0e7210 */ /* 0x004fe40007ffe1ff */
.L_x_738:
[----:B---3--:R-:W2:Y:S04]  /*1cdb0*/  LDL R5, [R1] ;  /* 0x0000000001057983 */ /* 0x008ea80000100800 */
[----:B------:R-:W3:Y:S04]  /*1cdc0*/  LDL R24, [R1+0x4] ;  /* 0x0000040001187983 */ /* 0x000ee80000100800 */
[----:B------:R-:W4:Y:S04]  /*1cdd0*/  LDL R15, [R1+0x20] ;  /* 0x00002000010f7983 */ /* 0x000f280000100800 */
[----:B------:R-:W4:Y:S01]  /*1cde0*/  LDL R25, [R1+0x3c] ;  /* 0x00003c0001197983 */ /* 0x000f220000100800 */
[----:B------:R-:W-:Y:S01]  /*1cdf0*/  IMAD.MOV.U32 R12, RZ, RZ, 0x368 ;  /* 0x00000368ff0c7424 */ /* 0x000fe200078e00ff */
[----:B------:R-:W-:-:S04]  /*1ce00*/  ISETP.GT.AND P2, PT, R2, 0x1, PT ;  /* 0x000000010200780c */ /* 0x000fc80003f44270 */
[----:B------:R-:W-:-:S04]  /*1ce10*/  SEL R12, R12, 0x328, P2 ;  /* 0x000003280c0c7807 */ /* 0x000fc80001000000 */
[----:B------:R-:W1:Y:S08]  /*1ce20*/  LDC.64 R8, c[0x0][R12+0x170] ;  /* 0x00005c000c087b82 */ /* 0x000e700000000a00 */
[----:B------:R1:W3:Y:S08]  /*1ce30*/  LDC.64 R16, c[0x0][R12+0x168] ;  /* 0x00005a000c107b82 */ /* 0x0002f00000000a00 */
[----:B------:R1:W2:Y:S08]  /*1ce40*/  LDC.64 R20, c[0x0][R12+0x178] ;  /* 0x00005e000c147b82 */ /* 0x0002b00000000a00 */
[----:B------:R1:W2:Y:S01]  /*1ce50*/  LDC.64 R18, c[0x0][R12+0x160] ;  /* 0x000058000c127b82 */ /* 0x0002a20000000a00 */
[----:B------:R-:W-:Y:S01]  /*1ce60*/  ISETP.NE.U32.AND P0, PT, RZ, c[0x0][0x500], PT ;  /* 0x00014000ff007a0c */ /* 0x000fe20003f05070 */
[----:B------:R-:W-:-:S03]  /*1ce70*/  IMAD.MOV.U32 R2, RZ, RZ, c[0x0][0x4e8] ;  /* 0x00013a00ff027624 */ /* 0x000fc600078e00ff */
[----:B------:R-:W-:Y:S02]  /*1ce80*/  ISETP.NE.AND.EX P0, PT, RZ, c[0x0][0x504], PT, P0 ;  /* 0x00014100ff007a0c */ /* 0x000fe40003f05300 */
[----:B------:R-:W-:Y:S02]  /*1ce90*/  ISETP.NE.AND P3, PT, R2, 0x1, PT ;  /* 0x000000010200780c */ /* 0x000fe40003f65270 */
[----:B------:R-:W-:Y:S02]  /*1cea0*/  SHF.R.S32.HI R6, RZ, 0x1f, R247 ;  /* 0x0000001fff067819 */ /* 0x000fe400000114f7 */
[----:B------:R-:W-:Y:S02]  /*1ceb0*/  SEL R2, R247, RZ, !P0 ;  /* 0x000000fff7027207 */ /* 0x000fe40004000000 */
[----:B------:R-:W-:Y:S01]  /*1cec0*/  SEL R7, R6, RZ, !P0 ;  /* 0x000000ff06077207 */ /* 0x000fe20004000000 */
[----:B------:R-:W2:Y:S02]  /*1ced0*/  S2R R26, SR_TID.X ;  /* 0x00000000001a7919 */ /* 0x000ea40000002100 */
[----:B-1----:R-:W-:-:S04]  /*1cee0*/  IMAD R6, R9, R2, RZ ;  /* 0x0000000209067224 */ /* 0x002fc800078e02ff */
[C---:B------:R-:W-:Y:S02]  /*1cef0*/  IMAD R12, R8.reuse, R7, R6 ;  /* 0x00000007080c7224 */ /* 0x040fe400078e0206 */
[----:B------:R-:W-:-:S04]  /*1cf00*/  IMAD.WIDE.U32 R8, R8, R2, RZ ;  /* 0x0000000208087225 */ /* 0x000fc800078e00ff */
[----:B--2---:R-:W-:-:S04]  /*1cf10*/  IMAD.IADD R5, R5, 0x1, R242 ;  /* 0x0000000105057824 */ /* 0x004fc800078e02f2 */
[----:B------:R-:W-:-:S04]  /*1cf20*/  @P3 IMAD.HI.U32 R7, R5, c[0x0][0x4ec], RZ ;  /* 0x00013b0005073a27 */ /* 0x000fc800078e00ff */
[----:B------:R-:W-:Y:S01]  /*1cf30*/  IMAD.MOV.U32 R6, RZ, RZ, R5 ;  /* 0x000000ffff067224 */ /* 0x000fe200078e0005 */
[----:B------:R-:W-:Y:S01]  /*1cf40*/  @P3 SHF.R.U32.HI R6, RZ, c[0x0][0x4f0], R7 ;  /* 0x00013c00ff063a19 */ /* 0x000fe20000011607 */
[----:B---3--:R-:W-:Y:S01]  /*1cf50*/  IMAD.WIDE.U32 R10, R16, R24, RZ ;  /* 0x00000018100a7225 */ /* 0x008fe200078e00ff */
[----:B----4-:R-:W-:-:S03]  /*1cf60*/  SEL R7, R15, RZ, P2 ;  /* 0x000000ff0f077207 */ /* 0x010fc60001000000 */
[----:B------:R-:W-:Y:S01]  /*1cf70*/  IMAD R13, R17, R24, RZ ;  /* 0x00000018110d7224 */ /* 0x000fe200078e02ff */
[--C-:B-----5:R-:W-:Y:S01]  /*1cf80*/  IADD3 R16, P1, P0, R8, R10, R3.reuse ;  /* 0x0000000a08107210 */ /* 0x120fe2000783e003 */
[----:B------:R-:W-:Y:S01]  /*1cf90*/  IMAD.IADD R15, R9, 0x1, R12 ;  /* 0x00000001090f7824 */ /* 0x000fe200078e020c */
[----:B------:R-:W-:Y:S01]  /*1cfa0*/  SHF.R.S32.HI R8, RZ, 0x1f, R3 ;  /* 0x0000001fff087819 */ /* 0x000fe20000011403 */
        /* <DEDUP_REMOVED lines=17> */
[----:B------:R-:W-:Y:S01]  /*1d0c0*/  SHF.R.S32.HI R17, RZ, 0x1f, R26 ;  /* 0x0000001fff117819 */ /* 0x000fe2000001141a */
[----:B------:R-:W-:Y:S01]  /*1d0d0*/  IMAD.IADD R7, R7, 0x1, R9 ;  /* 0x0000000107077824 */ /* 0x000fe200078e0209 */
[C---:B------:R-:W-:Y:S02]  /*1d0e0*/  LEA R10, P0, R6.reuse, R10, 0x2 ;  /* 0x0000000a060a7211 */ /* 0x040fe400078010ff */
[----:B------:R-:W-:Y:S02]  /*1d0f0*/  SEL R11, R11, c[0x0][0x454], P2 ;  /* 0x000115000b0b7a07 */ /* 0x000fe40001000000 */
[----:B------:R-:W-:Y:S02]  /*1d100*/  LEA.HI R17, R17, R26, RZ, 0x5 ;  /* 0x0000001a11117211 */ /* 0x000fe400078f28ff */
[----:B------:R-:W-:Y:S02]  /*1d110*/  LEA.HI.X R6, R6, R11, R7, 0x2, P0 ;  /* 0x0000000b06067211 */ /* 0x000fe400000f1407 */
[----:B------:R-:W-:Y:S01]  /*1d120*/  LOP3.LUT R17, R17, 0xffffffe0, RZ, 0xc0, !PT ;  /* 0xffffffe011117812 */ /* 0x000fe200078ec0ff */
[----:B------:R-:W-:Y:S04]  /*1d130*/  SHFL.IDX PT, R12, R10, RZ, 0x1c1f ;  /* 0x001c1fff0a0c7589 */ /* 0x000fe800000e0000 */
[----:B------:R-:W1:Y:S01]  /*1d140*/  SHFL.IDX PT, R13, R6, RZ, 0x1c1f ;  /* 0x001c1fff060d7589 */ /* 0x000e6200000e0000 */
[----:B------:R-:W-:-:S03]  /*1d150*/  IMAD.IADD R17, R26, 0x1, -R17 ;  /* 0x000000011a117824 */ /* 0x000fc600078e0a11 */
[----:B------:R-:W-:Y:S01]  /*1d160*/  SHFL.IDX PT, R10, R10, 0x1, 0x1c1f ;  /* 0x003c1f000a0a7f89 */ /* 0x000fe200000e0000 */
[----:B------:R-:W-:-:S03]  /*1d170*/  IMAD.IADD R7, R25, 0x1, R242 ;  /* 0x0000000119077824 */ /* 0x000fc600078e02f2 */
        /* <DEDUP_REMOVED lines=9> */
[----:B------:R-:W-:Y:S02]  /*1d210*/  ISETP.GE.AND P0, PT, R7, R6, PT ;  /* 0x000000060700720c */ /* 0x000fe40003f06270 */
[----:B------:R-:W-:Y:S01]  /*1d220*/  P2R R82, PR, RZ, 0x2 ;  /* 0x00000002ff527803 */ /* 0x000fe20000000000 */
[----:B------:R-:W-:Y:S05]  /*1d230*/  @P2 BRA `(.L_x_739) ;  /* 0x0000083000002947 */ /* 0x000fea0003800000 */
[----:B------:R-:W2:Y:S01]  /*1d240*/  LDL R17, [R1+0x34] ;  /* 0x0000340001117983 */ /* 0x000ea20000100800 */
[----:B------:R-:W-:Y:S01]  /*1d250*/  IMAD R5, R8, c[0x0][0x3a0], RZ ;  /* 0x0000e80008057a24 */ /* 0x000fe200078e02ff */
[----:B------:R-:W-:Y:S01]  /*1d260*/  SHF.R.S32.HI R7, RZ, 0x1f, R2 ;  /* 0x0000001fff077819 */ /* 0x000fe20000011402 */
[C---:B------:R-:W-:Y:S01]  /*1d270*/  IMAD.WIDE.U32 R8, R3.reuse, c[0x0][0x3a0], RZ ;  /* 0x0000e80003087a25 */ /* 0x040fe200078e00ff */
[----:B------:R3:W4:Y:S03]  /*1d280*/  LDS.128 R28, [R215+0x80] ;  /* 0x00008000d71c7984 */ /* 0x0007260000000c00 */
[----:B------:R-:W-:Y:S01]  /*1d290*/  IMAD R3, R3, c[0x0][0x3a4], R5 ;  /* 0x0000e90003037a24 */ /* 0x000fe200078e0205 */
[----:B------:R3:W1:Y:S01]  /*1d2a0*/  LDS.128 R40, [R215+0x1080] ;  /* 0x00108000d7287984 */ /* 0x0006620000000c00 */
[----:B------:R-:W-:-:S03]  /*1d2b0*/  IMAD R7, R7, c[0x0][0x3f0], RZ ;  /* 0x0000fc0007077a24 */ /* 0x000fc600078e02ff */
[----:B------:R-:W-:Y:S01]  /*1d2c0*/  IADD3 R9, R9, R3, RZ ;  /* 0x0000000309097210 */ /* 0x000fe20007ffe0ff */
[----:B------:R3:W1:Y:S04]  /*1d2d0*/  LDS.128 R52, [R215+0x2080] ;  /* 0x00208000d7347984 */ /* 0x0006680000000c00 */
[C---:B------:R-:W-:Y:S01]  /*1d2e0*/  IMAD.WIDE.U32 R8, R24.reuse, c[0x0][0x3e8], R8 ;  /* 0x0000fa0018087a25 */ /* 0x040fe200078e0008 */
[----:B------:R3:W1:Y:S03]  /*1d2f0*/  LDS.128 R60, [R215+0x3080] ;  /* 0x00308000d73c7984 */ /* 0x0006660000000c00 */
[----:B------:R-:W-:Y:S01]  /*1d300*/  IMAD R9, R24, c[0x0][0x3ec], R9 ;  /* 0x0000fb0018097a24 */ /* 0x000fe200078e0209 */
[----:B------:R3:W1:Y:S03]  /*1d310*/  LDS.128 R36, [R215+0x5080] ;  /* 0x00508000d7247984 */ /* 0x0006660000000c00 */
[----:B------:R-:W-:Y:S01]  /*1d320*/  IMAD.WIDE.U32 R8, R2, c[0x0][0x3f0], R8 ;  /* 0x0000fc0002087a25 */ /* 0x000fe200078e0008 */
[----:B------:R3:W1:Y:S04]  /*1d330*/  LDS.128 R24, [R215+0x4080] ;  /* 0x00408000d7187984 */ /* 0x0006680000000c00 */
[----:B------:R3:W1:Y:S04]  /*1d340*/  LDS.128 R48, [R215+0x6080] ;  /* 0x00608000d7307984 */ /* 0x0006680000000c00 */
[----:B------:R3:W1:Y:S04]  /*1d350*/  LDS.128 R56, [R215+0x7080] ;  /* 0x00708000d7387984 */ /* 0x0006680000000c00 */
[----:B-1----:R3:W1:Y:S04]  /*1d360*/  LDS.128 R20, [R215+0x8080] ;  /* 0x00808000d7147984 */ /* 0x0026680000000c00 */
        /* <DEDUP_REMOVED lines=30> */
.L_x_807:
[----:B------:R-:W-:Y:S05]  /*1d550*/  BRA.DIV ~URZ, `(.L_x_741) ;  /* 0x00003c827f007947 */ /* 0x000fea000b800000 */
[----:B------:R3:W4:Y:S02]  /*1d560*/  SHFL.IDX PT, R2, R14, RZ, 0x181f ;  /* 0x00181fff0e027589 */ /* 0x00072400000e0000 */
.L_x_808:
        /* <DEDUP_REMOVED lines=9> */
[-C--:B----4-:R-:W-:Y:S02]  /*1d600*/  @!P2 LEA R10, P5, R248, R2.reuse, 0x1 ;  /* 0x00000002f80aa211 */ /* 0x090fe400078a08ff */
[-C--:B------:R-:W-:Y:S02]  /*1d610*/  @!P1 LEA R8, P4, R4, R2.reuse, 0x1 ;  /* 0x0000000204089211 */ /* 0x080fe400078808ff */
[----:B------:R-:W-:Y:S02]  /*1d620*/  @!P0 LEA R2, P3, R0, R2, 0x1 ;  /* 0x0000000200028211 */ /* 0x000fe400078608ff */
[-C--:B--2---:R-:W-:Y:S02]  /*1d630*/  @!P2 LEA.HI.X R11, R248, R7.reuse, R15, 0x1, P5 ;  /* 0x00000007f80ba211 */ /* 0x084fe400028f0c0f */
[-C--:B------:R-:W-:Y:S02]  /*1d640*/  @!P1 LEA.HI.X R9, R4, R7.reuse, R16, 0x1, P4 ;  /* 0x0000000704099211 */ /* 0x080fe400020f0c10 */
[----:B------:R-:W-:Y:S01]  /*1d650*/  @!P0 LEA.HI.X R3, R0, R7, R17, 0x1, P3 ;  /* 0x0000000700038211 */ /* 0x000fe200018f0c11 */
[----:B------:R2:W-:Y:S04]  /*1d660*/  @!P2 ST.E.128 [R10.64], R28 ;  /* 0x0000001c0a00a985 */ /* 0x0005e8000c101d06 */
[----:B------:R2:W-:Y:S04]  /*1d670*/  @!P1 ST.E.128 [R8.64], R24 ;  /* 0x0000001808009985 */ /* 0x0005e8000c101d06 */
[----:B------:R2:W-:Y:S02]  /*1d680*/  @!P0 ST.E.128 [R2.64], R20 ;  /* 0x0000001402008985 */ /* 0x0005e4000c101d06 */
.L_x_743:
[----:B------:R-:W-:Y:S05]  /*1d690*/  BSYNC B0 ;  /* 0x0000000000007941 */ /* 0x000fea0003800000 */
.L_x_742:
[----:B------:R-:W-:Y:S05]  /*1d6a0*/  BRA.DIV ~URZ, `(.L_x_744) ;  /* 0x00003ba27f007947 */ /* 0x000fea000b800000 */
[----:B--2---:R2:W1:Y:S04]  /*1d6b0*/  SHFL.IDX PT, R7, R13, 0x1, 0x181f ;  /* 0x00381f000d077f89 */ /* 0x00446800000e0000 */
[----:B----4-:R2:W4:Y:S02]  /*1d6c0*/  SHFL.IDX PT, R2, R14, 0x1, 0x181f ;  /* 0x00381f000e027f89 */ /* 0x01052400000e0000 */
.L_x_809:
        /* <DEDUP_REMOVED lines=9> */
[----:B------:R-:W-:Y:S02]  /*1d760*/  @!P0 LEA R2, P3, R0, R2, 0x1 ;  /* 0x0000000200028211 */ /* 0x000fe400078608ff */
[-C--:B-1----:R-:W-:Y:S02]  /*1d770*/  @!P2 LEA.HI.X R11, R248, R7.reuse, R15, 0x1, P5 ;  /* 0x00000007f80ba211 */ /* 0x082fe400028f0c0f */
[-C--:B------:R-:W-:Y:S02]  /*1d780*/  @!P1 LEA.HI.X R9, R4, R7.reuse, R16, 0x1, P4 ;  /* 0x0000000704099211 */ /* 0x080fe400020f0c10 */
[----:B------:R-:W-:Y:S01]  /*1d790*/  @!P0 LEA.HI.X R3, R0, R7, R17, 0x1, P3 ;  /* 0x0000000700038211 */ /* 0x000fe200018f0c11 */
[----:B------:R1:W-:Y:S04]  /*1d7a0*/  @!P2 ST.E.128 [R10.64], R40 ;  /* 0x000000280a00a985 */ /* 0x0003e8000c101d06 */
[----:B------:R1:W-:Y:S04]  /*1d7b0*/  @!P1 ST.E.128 [R8.64], R36 ;  /* 0x0000002408009985 */ /* 0x0003e8000c101d06 */
[----:B------:R1:W-:Y:S02]  /*1d7c0*/  @!P0 ST.E.128 [R2.64], R32 ;  /* 0x0000002002008985 */ /* 0x0003e4000c101d06 */
.L_x_746:
[----:B------:R-:W-:Y:S05]  /*1d7d0*/  BSYNC B0 ;  /* 0x0000000000007941 */ /* 0x000fea0003800000 */
.L_x_745:
[----:B------:R-:W-:Y:S05]  /*1d7e0*/  BRA.DIV ~URZ, `(.L_x_747) ;  /* 0x00003b327f007947 */ /* 0x000fea000b800000 */
[----:B-1----:R1:W2:Y:S02]  /*1d7f0*/  SHFL.IDX PT, R7, R13, 0x2, 0x181f ;  /* 0x00581f000d077f89 */ /* 0x0022a400000e0000 */
.L_x_810:
[----:B------:R-:W-:Y:S05]  /*1d800*/  BRA.DIV ~URZ, `(.L_x_748) ;  /* 0x00003b827f007947 */ /* 0x000fea000b800000 */
[----:B----4-:R4:W1:Y:S02]  /*1d810*/  SHFL.IDX PT, R2, R14, 0x2, 0x181f ;  /* 0x00581f000e027f89 */ /* 0x01086400000e0000 */
.L_x_811:
        /* <DEDUP_REMOVED lines=16> */
.L_x_750:
[----:B------:R-:W-:Y:S05]  /*1d920*/  BSYNC B0 ;  /* 0x0000000000007941 */ /* 0x000fea0003800000 */
.L_x_749:
[----:B------:R-:W-:Y:S05]  /*1d930*/  BRA.DIV ~URZ, `(.L_x_751) ;  /* 0x00003ac27f007947 */ /* 0x000fea000b800000 */
[----:B-1----:R1:W3:Y:S04]  /*1d940*/  SHFL.IDX PT, R10, R13, 0x3, 0x181f ;  /* 0x00781f000d0a7f89 */ /* 0x0022e800000e0000 */
[----:B------:R1:W4:Y:S02]  /*1d950*/  SHFL.IDX PT, R2, R14, 0x3, 0x181f ;  /* 0x00781f000e027f89 */ /* 0x00032400000e0000 */
.L_x_812:
[----:B------:R-:W-:-:S04]  /*1d960*/  IADD3 R3, R12, 0x60, RZ ;  /* 0x000000600c037810 */ /* 0x000fc80007ffe0ff */
[----:B------:R-:W-:-:S13]  /*1d970*/  ISETP.GE.AND P0, PT, R3, R6, PT ;  /* 0x000000060300720c */ /* 0x000fda0003f06270 */
[----:B------:R-:W-:Y:S05]  /*1d980*/  @P0 BRA `(.L_x_752) ;  /* 0x00001f3000000947 */ /* 0x000fea0003800000 */
[----:B------:R-:W-:Y:S02]  /*1d990*/  ISETP.GE.AND P1, PT, R248, c[0x0][0x3c8], PT ;  /* 0x0000f200f8007a0c */ /* 0x000fe40003f26270 */
[----:B------:R-:W-:-:S11]  /*1d9a0*/  ISETP.GE.AND P0, PT, R4, c[0x0][0x3c8], PT ;  /* 0x0000f20004007a0c */ /* 0x000fd60003f06270 */
[-C--:B----4-:R-:W-:Y:S02]  /*1d9b0*/  @!P1 LEA R8, P3, R248, R2.reuse, 0x1 ;  /* 0x00000002f8089211 */ /* 0x090fe400078608ff */
[----:B------:R-:W-:Y:S02]  /*1d9c0*/  @!P0 LEA R6, P2, R4, R2, 0x1 ;  /* 0x0000000204068211 */ /* 0x000fe400078408ff */
[-C--:B---3--:R-:W-:Y:S02]  /*1d9d0*/  @!P1 LEA.HI.X R9, R248, R10.reuse, R15, 0x1, P3 ;  /* 0x0000000af8099211 */ /* 0x088fe400018f0c0f */
[----:B--2---:R-:W-:-:S03]  /*1d9e0*/  @!P0 LEA.HI.X R7, R4, R10, R16, 0x1, P2 ;  /* 0x0000000a04078211 */ /* 0x004fc600010f0c10 */
        /* <DEDUP_REMOVED lines=8> */
.L_x_739:
[----:B------:R-:W2:Y:S04]  /*1da70*/  LDL.LU R4, [R1+0x4] ;  /* 0x0000040001047983 */ /* 0x000ea80000300800 */
[----:B------:R-:W3:Y:S01]  /*1da80*/  LDL.LU R9, [R1+0x20] ;  /* 0x0000200001097983 */ /* 0x000ee20000300800 */
[----:B------:R-:W-:Y:S01]  /*1da90*/  IMAD R8, R8, c[0x0][0x408], RZ ;  /* 0x0001020008087a24 */ /* 0x000fe200078e02ff */
[----:B------:R-:W-:Y:S01]  /*1daa0*/  SHF.R.S32.HI R0, RZ, 0x1f, R2 ;  /* 0x0000001fff007819 */ /* 0x000fe20000011402 */
[----:B------:R-:W-:-:S04]  /*1dab0*/  IMAD.WIDE.U32 R6, R3, c[0x0][0x408], RZ ;  /* 0x0001020003067a25 */ /* 0x000fc800078e00ff */
[----:B------:R-:W-:Y:S02]  /*1dac0*/  IMAD R3, R3, c[0x0][0x40c], R8 ;  /* 0x0001030003037a24 */ /* 0x000fe400078e0208 */
[----:B------:R-:W-:Y:S02]  /*1dad0*/  IMAD R0, R0, c[0x0][0x440], RZ ;  /* 0x0001100000007a24 */ /* 0x000fe400078e02ff */
[----:B------:R-:W-:Y:S01]  /*1dae0*/  @P3 IMAD.HI.U32 R8, R5, c[0x0][0x4ec], RZ ;  /* 0x00013b0005083a27 */ /* 0x000fe200078e00ff */
[----:B------:R-:W-:-:S05]  /*1daf0*/  IADD3 R7, R7, R3, RZ ;  /* 0x0000000307077210 */ /* 0x000fca0007ffe0ff */
[----:B--2---:R-:W-:-:S04]  /*1db00*/  IMAD.WIDE.U32 R6, R4, c[0x0][0x438], R6 ;  /* 0x00010e0004067a25 */ /* 0x004fc800078e0006 */
[----:B------:R-:W-:Y:S02]  /*1db10*/  IMAD R7, R4, c[0x0][0x43c], R7 ;  /* 0x00010f0004077a24 */ /* 0x000fe400078e0207 */
[C---:B------:R-:W-:Y:S01]  /*1db20*/  IMAD R4, R2.reuse, c[0x0][0x444], R0 ;  /* 0x0001110002047a24 */ /* 0x040fe200078e0200 */
[----:B------:R-:W-:Y:S01]  /*1db30*/  MOV R0, R5 ;  /* 0x0000000500007202 */ /* 0x000fe20000000f00 */
[----:B------:R-:W-:Y:S01]  /*1db40*/  IMAD.WIDE.U32 R2, R2, c[0x0][0x440], R6 ;  /* 0x0001100002027a25 */ /* 0x000fe200078e0006 */
[----:B------:R-:W-:-:S04]  /*1db50*/  @P3 SHF.R.U32.HI R0, RZ, c[0x0][0x4f0], R8 ;  /* 0x00013c00ff003a19 */ /* 0x000fc80000011608 */
[----:B------:R-:W-:Y:S02]  /*1db60*/  IADD3 R3, R3, R4, RZ ;  /* 0x0000000403037210 */ /* 0x000fe40007ffe0ff */
[----:B------:R-:W-:Y:S02]  /*1db70*/  SHF.R.S32.HI R6, RZ, 0x1f, R0 ;  /* 0x0000001fff067819 */ /* 0x000fe40000011400 */
[----:B------:R-:W-:Y:S01]  /*1db80*/  IADD3 R4, -R0, RZ, RZ ;  /* 0x000000ff00047210 */ /* 0x000fe20007ffe1ff */
[----:B---3--:R-:W-:-:S04]  /*1db90*/  IMAD.WIDE.U32 R2, R9, c[0x0][0x448], R2 ;  /* 0x0001120009027a25 */ /* 0x008fc800078e0002 */
        /* <DEDUP_REMOVED lines=15> */
.L_x_813:
[----:B------:R-:W-:Y:S05]  /*1dc90*/  BRA.DIV ~URZ, `(.L_x_754) ;  /* 0x000038a27f007947 */ /* 0x000fea000b800000 */
[----:B------:R4:W1:Y:S02]  /*1dca0*/  SHFL.IDX PT, R0, R38, RZ, 0x1c1f ;  /* 0x001c1fff26007589 */ /* 0x00086400000e0000 */
.L_x_814:
[C---:B------:R-:W-:Y:S01]  /*1dcb0*/  IADD3 R29, R237.reuse, 0x98, RZ ;  /* 0x00000098ed1d7810 */ /* 0x040fe20007ffe0ff */
[----:B------:R-:W-:Y:S01]  /*1dcc0*/  BSSY B0, `(.L_x_755) ;  /* 0x0000090000007945 */ /* 0x000fe20003800000 */
[C---:B------:R-:W-:Y:S02]  /*1dcd0*/  IADD3 R28, R237.reuse, 0xa0, RZ ;  /* 0x000000a0ed1c7810 */ /* 0x040fe40007ffe0ff */
[C---:B------:R-:W-:Y:S02]  /*1dce0*/  IADD3 R27, R237.reuse, 0xa8, RZ ;  /* 0x000000a8ed1b7810 */ /* 0x040fe40007ffe0ff */
[C---:B------:R-:W-:Y:S02]  /*1dcf0*/  IADD3 R26, R237.reuse, 0xb0, RZ ;  /* 0x000000b0ed1a7810 */ /* 0x040fe40007ffe0ff */
[C---:B------:R-:W-:Y:S02]  /*1dd00*/  IADD3 R25, R237.reuse, 0xb8, RZ ;  /* 0x000000b8ed197810 */ /* 0x040fe40007ffe0ff */
[----:B------:R-:W-:-:S02]  /*1dd10*/  IADD3 R24, R237, 0x8, RZ ;  /* 0x00000008ed187810 */ /* 0x000fc40007ffe0ff */
[C---:B-1----:R-:W-:Y:S02]  /*1dd20*/  IADD3 R23, R237.reuse, 0x10, RZ ;  /* 0x00000010ed177810 */ /* 0x042fe40007ffe0ff */
        /* <DEDUP_REMOVED lines=39> */
[----:B------:R-:W-:Y:S01]  /*1dfa0*/  SHF.R.S32.HI R54, RZ, 0x1f, R13 ;  /* 0x0000001fff367819 */ /* 0x000fe2000001140d */
[----:B------:R-:W-:Y:S05]  /*1dfb0*/  @P0 BRA `(.L_x_756) ;  /* 0x0000060000000947 */ /* 0x000fea0003800000 */
[----:B------:R-:W-:Y:S02]  /*1dfc0*/  ISETP.GE.AND P1, PT, R237, c[0x0][0x3c8], PT ;  /* 0x0000f200ed007a0c */ /* 0x000fe40003f26270 */
[----:B------:R-:W-:-:S02]  /*1dfd0*/  ISETP.GE.AND P0, PT, R24, c[0x0][0x3c8], PT ;  /* 0x0000f20018007a0c */ /* 0x000fc40003f06270 */
[----:B------:R-:W-:Y:S02]  /*1dfe0*/  ISETP.GE.AND P3, PT, R23, c[0x0][0x3c8], PT ;  /* 0x0000f20017007a0c */ /* 0x000fe40003f66270 */
[----:B------:R-:W-:Y:S02]  /*1dff0*/  ISETP.GE.AND P4, PT, R22, c[0x0][0x3c8], PT ;  /* 0x0000f20016007a0c */ /* 0x000fe40003f86270 */
[----:B------:R-:W-:-:S05]  /*1e000*/  ISETP.GE.AND P6, PT, R17, c[0x0][0x3c8], PT ;  /* 0x0000f20011007a0c */ /* 0x000fca0003fc6270 */
[CC--:B------:R-:W-:Y:S02]  /*1e010*/  @!P1 LEA R2, P5, R237.reuse, R0.reuse, 0x2 ;  /* 0x00000000ed029211 */ /* 0x0c0fe400078a10ff */
[C---:B------:R-:W-:Y:S02]  /*1e020*/  @!P0 LEA R30, P2, R24.reuse, R0, 0x2 ;  /* 0x00000000181e8211 */ /* 0x040fe400078410ff */
[-C--:B---3--:R-:W-:Y:S02]  /*1e030*/  @!P1 LEA.HI.X R3, R237, R4.reuse, R40, 0x2, P5 ;  /* 0x00000004ed039211 */ /* 0x088fe400028f1428 */
[----:B------:R-:W-:Y:S02]  /*1e040*/  @!P0 LEA.HI.X R31, R24, R4, R37, 0x2, P2 ;  /* 0x00000004181f8211 */ /* 0x000fe400010f1425 */
[----:B------:R-:W-:Y:S01]  /*1e050*/  ISETP.GE.AND P2, PT, R21, c[0x0][0x3c8], PT ;  /* 0x0000f20015007a0c */ /* 0x000fe20003f46270 */
[----:B------:R1:W-:Y:S01]  /*1e060*/  @!P1 ST.E.64 [R2.64], R158 ;  /* 0x0000009e02009985 */ /* 0x0003e2000c101b06 */
[----:B------:R-:W-:-:S03]  /*1e070*/  ISETP.GE.AND P1, PT, R20, c[0x0][0x3c8], PT ;  /* 0x0000f20014007a0c */ /* 0x000fc60003f26270 */
[----:B------:R3:W-:Y:S01]  /*1e080*/  @!P0 ST.E.64 [R30.64], R32 ;  /* 0x000000201e008985 */ /* 0x0007e2000c101b06 */
        /* <DEDUP_REMOVED lines=16> */
[-C--:B-1----:R-:W-:Y:S02]  /*1e190*/  @!P3 LEA R2, P5, R18, R0.reuse, 0x2 ;  /* 0x000000001202b211 */ /* 0x082fe400078a10ff */
[----:B---3--:R-:W-:Y:S02]  /*1e1a0*/  @!P4 LEA R30, P0, R16, R0, 0x2 ;  /* 0x00000000101ec211 */ /* 0x008fe400078010ff */
        /* <DEDUP_REMOVED lines=27> */
[----:B------:R1:W-:Y:S01]  /*1e360*/  @!P2 ST.E.64 [R2.64], R136 ;  /* 0x000000880200a985 */ /* 0x0003e2000c101b06 */
[----:B------:R-:W-:Y:S02]  /*1e370*/  ISETP.GE.AND P2, PT, R13, c[0x0][0x3c8], PT ;  /* 0x0000f2000d007a0c */ /* 0x000fe40003f46270 */
[----:B------:R-:W-:Y:S01]  /*1e380*/  @!P3 LEA.HI.X R31, R7, R4, R52, 0x2, P5 ;  /* 0x00000004071fb211 */ /* 0x000fe200028f1434 */
[----:B------:R3:W-:Y:S01]  /*1e390*/  @!P1 ST.E.64 [R32.64], R148 ;  /* 0x0000009420009985 */ /* 0x0007e2000c101b06 */
[----:B------:R-:W-:Y:S02]  /*1e3a0*/  ISETP.GE.AND P1, PT, R19, c[0x0][0x3c8], PT ;  /* 0x0000f20013007a0c */ /* 0x000fe40003f26270 */
[----:B------:R-:W-:Y:S01]  /*1e3b0*/  ISETP.GE.AND P5, PT, R29, c[0x0][0x3c8], PT ;  /* 0x0000f2001d007a0c */ /* 0x000fe20003fa6270 */
[----:B------:R5:W-:Y:S01]  /*1e3c0*/  @!P3 ST.E.64 [R30.64], R150 ;  /* 0x000000961e00b985 */ /* 0x000be2000c101b06 */
[----:B-1----:R-:W-:-:S04]  /*1e3d0*/  @!P4 LEA R2, P0, R6, R0, 0x2 ;  /* 0x000000000602c211 */ /* 0x002fc800078010ff */
[----:B------:R-:W-:Y:S02]  /*1e3e0*/  @!P4 LEA.HI.X R3, R6, R4, R53, 0x2, P0 ;  /* 0x000000040603c211 */ /* 0x000fe400000f1435 */
[----:B---3--:R-:W-:-:S03]  /*1e3f0*/  @!P2 LEA R32, P0, R13, R0, 0x2 ;  /* 0x000000000d20a211 */ /* 0x008fc600078010ff */
[----:B------:R1:W-:Y:S01]  /*1e400*/  @!P4 ST.E.64 [R2.64], R152 ;  /* 0x000000980200c985 */ /* 0x0003e2000c101b06 */
[----:B------:R-:W-:Y:S02]  /*1e410*/  @!P2 LEA.HI.X R33, R13, R4, R54, 0x2, P0 ;  /* 0x000000040d21a211 */ /* 0x000fe400000f1436 */
[----:B-----5:R-:W-:Y:S02]  /*1e420*/  @!P6 LEA R30, P0, R17, R0, 0x2 ;  /* 0x00000000111ee211 */ /* 0x020fe400078010ff */
[----:B------:R-:W-:Y:S01]  /*1e430*/  ISETP.GE.AND P4, PT, R28, c[0x0][0x3c8], PT ;  /* 0x0000f2001c007a0c */ /* 0x000fe20003f86270 */
[----:B------:R-:W-:Y:S01]  /*1e440*/  @!P2 ST.E.64 [R32.64], R160 ;  /* 0x000000a02000a985 */ /* 0x000fe2000c101b06 */
[----:B------:R-:W-:Y:S02]  /*1e450*/  ISETP.GE.AND P2, PT, R27, c[0x0][0x3c8], PT ;  /* 0x0000f2001b007a0c */ /* 0x000fe40003f46270 */
[----:B------:R-:W-:Y:S02]  /*1e460*/  @!P6 LEA.HI.X R31, R17, R4, R56, 0x2, P0 ;  /* 0x00000004111fe211 */ /* 0x000fe400000f1438 */
[----:B------:R-:W-:-:S02]  /*1e470*/  ISETP.GE.AND P0, PT, R25, c[0x0][0x3c8], PT ;  /* 0x0000f20019007a0c */ /* 0x000fc40003f06270 */
[----:B-1----:R-:W-:-:S04]  /*1e480*/  @!P1 LEA R2, P3, R19, R0, 0x2 ;  /* 0x0000000013029211 */ /* 0x002fc800078610ff */
[----:B------:R-:W-:-:S05]  /*1e490*/  @!P1 LEA.HI.X R3, R19, R4, R55, 0x2, P3 ;  /* 0x0000000413039211 */ /* 0x000fca00018f1437 */
[----:B------:R1:W-:Y:S01]  /*1e4a0*/  @!P1 ST.E.64 [R2.64], R154 ;  /* 0x0000009a02009985 */ /* 0x0003e2000c101b06 */
[----:B------:R-:W-:-:S03]  /*1e4b0*/  ISETP.GE.AND P1, PT, R26, c[0x0][0x3c8], PT ;  /* 0x0000f2001a007a0c */ /* 0x000fc60003f26270 */
[----:B------:R3:W-:Y:S01]  /*1e4c0*/  @!P6 ST.E.64 [R30.64], R156 ;  /* 0x0000009c1e00e985 */ /* 0x0007e2000c101b06 */
[----:B------:R-:W-:-:S04]  /*1e4d0*/  @!P4 LEA R34, P6, R28, R0, 0x2 ;  /* 0x000000001c22c211 */ /* 0x000fc800078c10ff */
[----:B------:R-:W-:Y:S02]  /*1e4e0*/  @!P4 LEA.HI.X R35, R28, R4, R58, 0x2, P6 ;  /* 0x000000041c23c211 */ /* 0x000fe400030f143a */
[----:B-1----:R-:W-:-:S04]  /*1e4f0*/  @!P5 LEA R2, P3, R29, R0, 0x2 ;  /* 0x000000001d02d211 */ /* 0x002fc800078610ff */
[----:B------:R-:W-:Y:S02]  /*1e500*/  @!P5 LEA.HI.X R3, R29, R4, R57, 0x2, P3 ;  /* 0x000000041d03d211 */ /* 0x000fe400018f1439 */
[----:B------:R-:W-:-:S03]  /*1e510*/  @!P2 LEA R32, P3, R27, R0, 0x2 ;  /* 0x000000001b20a211 */ /* 0x000fc600078610ff */
[----:B------:R1:W-:Y:S01]  /*1e520*/  @!P5 ST.E.64 [R2.64], R80 ;  /* 0x000000500200d985 */ /* 0x0003e2000c101b06 */
[C---:B---3--:R-:W-:Y:S02]  /*1e530*/  @!P1 LEA R30, P5, R26.reuse, R0, 0x2 ;  /* 0x000000001a1e9211 */ /* 0x048fe400078a10ff */
        /* <DEDUP_REMOVED lines=8> */
.L_x_756:
[----:B------:R-:W-:Y:S05]  /*1e5c0*/  BSYNC B0 ;  /* 0x0000000000007941 */ /* 0x000fea0003800000 */
.L_x_755:
[----:B------:R-:W-:Y:S05]  /*1e5d0*/  BRA.DIV ~URZ, `(.L_x_757) ;  /* 0x00002fd27f007947 */ /* 0x000fea000b800000 */
[----:B---3--:R1:W3:Y:S04]  /*1e5e0*/  SHFL.IDX PT, R4, R36, 0x1, 0x1c1f ;  /* 0x003c1f0024047f89 */ /* 0x0082e800000e0000 */
[----:B------:R1:W2:Y:S02]  /*1e5f0*/  SHFL.IDX PT, R0, R38, 0x1, 0x1c1f ;  /* 0x003c1f0026007f89 */ /* 0x0002a400000e0000 */
.L_x_815:
[----:B------:R-:W-:-:S13]  /*1e600*/  ISETP.NE.AND P0, PT, R82, RZ, PT ;  /* 0x000000ff5200720c */ /* 0x000fda0003f05270 */
[----:B------:R-:W-:Y:S05]  /*1e610*/  @P0 BRA `(.L_x_752) ;  /* 0x000012a000000947 */ /* 0x000fea0003800000 */
[----:B------:R-:W-:Y:S02]  /*1e620*/  ISETP.GE.AND P3, PT, R24, c[0x0][0x3c8], PT ;  /* 0x0000f20018007a0c */ /* 0x000fe40003f66270 */
[----:B------:R-:W-:Y:S02]  /*1e630*/  ISETP.GE.AND P4, PT, R237, c[0x0][0x3c8], PT ;  /* 0x0000f200ed007a0c */ /* 0x000fe40003f86270 */
[----:B------:R-:W-:Y:S02]  /*1e640*/  ISETP.GE.AND P2, PT, R23, c[0x0][0x3c8], PT ;  /* 0x0000f20017007a0c */ /* 0x000fe40003f46270 */
[----:B------:R-:W-:Y:S02]  /*1e650*/  ISETP.GE.AND P1, PT, R22, c[0x0][0x3c8], PT ;  /* 0x0000f20016007a0c */ /* 0x000fe40003f26270 */
[----:B------:R-:W-:-:S05]  /*1e660*/  ISETP.GE.AND P0, PT, R21, c[0x0][0x3c8], PT ;  /* 0x0000f20015007a0c */ /* 0x000fca0003f06270 */
[CC--:B-12---:R-:W-:Y:S02]  /*1e670*/  @!P3 LEA R36, P5, R24.reuse, R0.reuse, 0x2 ;  /* 0x000000001824b211 */ /* 0x0c6fe400078a10ff */
[----:B------:R-:W-:Y:S02]  /*1e680*/  @!P4 LEA R34, P6, R237, R0, 0x2 ;  /* 0x00000000ed22c211 */ /* 0x000fe400078c10ff */
[----:B---3--:R-:W-:Y:S02]  /*1e690*/  @!P3 LEA.HI.X R37, R24, R4, R37, 0x2, P5 ;  /* 0x000000041825b211 */ /* 0x008fe400028f1425 */
[----:B------:R-:W-:Y:S02]  /*1e6a0*/  @!P2 LEA R32, P5, R23, R0, 0x2 ;  /* 0x000000001720a211 */ /* 0x000fe400078a10ff */
[----:B------:R-:W-:Y:S02]  /*1e6b0*/  @!P4 LEA.HI.X R35, R237, R4, R40, 0x2, P6 ;  /* 0x00000004ed23c211 */ /* 0x000fe400030f1428 */
[----:B------:R-:W-:-:S02]  /*1e6c0*/  @!P1 LEA R30, P6, R22, R0, 0x2 ;  /* 0x00000000161e9211 */ /* 0x000fc400078c10ff */
[----:B------:R-:W-:Y:S01]  /*1e6d0*/  @!P2 LEA.HI.X R33, R23, R4, R39, 0x2, P5 ;  /* 0x000000041721a211 */ /* 0x000fe200028f1427 */
[----:B------:R1:W-:Y:S01]  /*1e6e0*/  @!P4 ST.E.64 [R34.64], R168 ;  /* 0x000000a82200c985 */ /* 0x0003e2000c101b06 */
[C---:B------:R-:W-:Y:S02]  /*1e6f0*/  @!P0 LEA R2, P5, R21.reuse, R0, 0x2 ;  /* 0x0000000015028211 */ /* 0x040fe400078a10ff */
[-C--:B------:R-:W-:Y:S01]  /*1e700*/  @!P1 LEA.HI.X R31, R22, R4.reuse, R42, 0x2, P6 ;  /* 0x00000004161f9211 */ /* 0x080fe200030f142a */
[----:B------:R-:W-:Y:S01]  /*1e710*/  @!P3 ST.E.64 [R36.64], R166 ;  /* 0x000000a62400b985 */ /* 0x000fe2000c101b06 */
[----:B------:R-:W-:Y:S02]  /*1e720*/  ISETP.GE.AND P6, PT, R20, c[0x0][0x3c8], PT ;  /* 0x0000f20014007a0c */ /* 0x000fe40003fc6270 */
[----:B------:R-:W-:Y:S01]  /*1e730*/  @!P0 LEA.HI.X R3, R21, R4, R41, 0x2, P5 ;  /* 0x0000000415038211 */ /* 0x000fe200028f1429 */
[----:B------:R2:W-:Y:S01]  /*1e740*/  @!P2 ST.E.64 [R32.64], R102 ;  /* 0x000000662000a985 */ /* 0x0005e2000c101b06 */
[----:B------:R-:W-:-:S02]  /*1e750*/  ISETP.GE.AND P5, PT, R18, c[0x0][0x3c8], PT ;  /* 0x0000f20012007a0c */ /* 0x000fc40003fa6270 */
[----:B------:R-:W-:Y:S01]  /*1e760*/  ISETP.GE.AND P4, PT, R16, c[0x0][0x3c8], PT ;  /* 0x0000f20010007a0c */ /* 0x000fe20003f86270 */
[----:B------:R3:W-:Y:S01]  /*1e770*/  @!P1 ST.E.64 [R30.64], R88 ;  /* 0x000000581e009985 */ /* 0x0007e2000c101b06 */
[----:B------:R-:W-:Y:S02]  /*1e780*/  ISETP.GE.AND P3, PT, R15, c[0x0][0x3c8], PT ;  /* 0x0000f2000f007a0c */ /* 0x000fe40003f66270 */
[----:B------:R-:W-:Y:S01]  /*1e790*/  ISETP.GE.AND P2, PT, R14, c[0x0][0x3c8], PT ;  /* 0x0000f2000e007a0c */ /* 0x000fe20003f46270 */
[----:B------:R5:W-:Y:S02]  /*1e7a0*/  @!P0 ST.E.64 [R2.64], R72 ;  /* 0x0000004802008985 */ /* 0x000be4000c101b06 */
[----:B-1----:R-:W-:-:S04]  /*1e7b0*/  @!P6 LEA R34, P0, R20, R0, 0x2 ;  /* 0x000000001422e211 */ /* 0x002fc800078010ff */
[----:B------:R-:W-:Y:S02]  /*1e7c0*/  @!P6 LEA.HI.X R35, R20, R4, R43, 0x2, P0 ;  /* 0x000000041423e211 */ /* 0x000fe400000f142b */
[----:B--2---:R-:W-:-:S03]  /*1e7d0*/  @!P5 LEA R32, P1, R18, R0, 0x2 ;  /* 0x000000001220d211 */ /* 0x004fc600078210ff */
[----:B------:R-:W-:Y:S01]  /*1e7e0*/  @!P6 ST.E.64 [R34.64], R176 ;  /* 0x000000b02200e985 */ /* 0x000fe2000c101b06 */
[----:B------:R-:W-:Y:S02]  /*1e7f0*/  ISETP.GE.AND P6, PT, R11, c[0x0][0x3c8], PT ;  /* 0x0000f2000b007a0c */ /* 0x000fe40003fc6270 */
[----:B---3--:R-:W-:Y:S02]  /*1e800*/  @!P4 LEA R30, P0, R16, R0, 0x2 ;  /* 0x00000000101ec211 */ /* 0x008fe400078010ff */
[-C--:B------:R-:W-:Y:S02]  /*1e810*/  @!P5 LEA.HI.X R33, R18, R4.reuse, R45, 0x2, P1 ;  /* 0x000000041221d211 */ /* 0x080fe400008f142d */
[----:B------:R-:W-:Y:S02]  /*1e820*/  ISETP.GE.AND P1, PT, R12, c[0x0][0x3c8], PT ;  /* 0x0000f2000c007a0c */ /* 0x000fe40003f26270 */
[----:B------:R-:W-:Y:S01]  /*1e830*/  @!P4 LEA.HI.X R31, R16, R4, R44, 0x2, P0 ;  /* 0x00000004101fc211 */ /* 0x000fe200000f142c */
[----:B------:R-:W-:Y:S01]  /*1e840*/  @!P5 ST.E.64 [R32.64], R170 ;  /* 0x000000aa2000d985 */ /* 0x000fe2000c101b06 */
[----:B------:R-:W-:-:S02]  /*1e850*/  @!P3 LEA R22, P0, R15, R0, 0x2 ;  /* 0x000000000f16b211 */ /* 0x000fc400078010ff */
[----:B------:R-:W-:Y:S01]  /*1e860*/  ISETP.GE.AND P5, PT, R10, c[0x0][0x3c8], PT ;  /* 0x0000f2000a007a0c */ /* 0x000fe20003fa6270 */
[----:B------:R-:W-:Y:S01]  /*1e870*/  @!P4 ST.E.64 [R30.64], R114 ;  /* 0x000000721e00c985 */ /* 0x000fe2000c101b06 */
[----:B------:R-:W-:Y:S02]  /*1e880*/  @!P3 LEA.HI.X R23, R15, R4, R46, 0x2, P0 ;  /* 0x000000040f17b211 */ /* 0x000fe400000f142e */
[----:B------:R-:W-:Y:S02]  /*1e890*/  @!P2 LEA R20, P0, R14, R0, 0x2 ;  /* 0x000000000e14a211 */ /* 0x000fe400078010ff */
[----:B------:R-:W-:Y:S01]  /*1e8a0*/  ISETP.GE.AND P4, PT, R8, c[0x0][0x3c8], PT ;  /* 0x0000f20008007a0c */ /* 0x000fe20003f86270 */
[----:B------:R1:W-:Y:S01]  /*1e8b0*/  @!P3 ST.E.64 [R22.64], R106 ;  /* 0x0000006a1600b985 */ /* 0x0003e2000c101b06 */
[----:B------:R-:W-:Y:S02]  /*1e8c0*/  @!P2 LEA.HI.X R21, R14, R4, R47, 0x2, P0 ;  /* 0x000000040e15a211 */ /* 0x000fe400000f142f */
[----:B-----5:R-:W-:-:S02]  /*1e8d0*/  @!P1 LEA R2, P0, R12, R0, 0x2 ;  /* 0x000000000c029211 */ /* 0x020fc400078010ff */
[----:B------:R-:W-:Y:S01]  /*1e8e0*/  ISETP.GE.AND P3, PT, R7, c[0x0][0x3c8], PT ;  /* 0x0000f20007007a0c */ /* 0x000fe20003f66270 */
[----:B------:R2:W-:Y:S01]  /*1e8f0*/  @!P2 ST.E.64 [R20.64], R92 ;  /* 0x0000005c1400a985 */ /* 0x0005e2000c101b06 */
[----:B------:R-:W-:Y:S02]  /*1e900*/  @!P1 LEA.HI.X R3, R12, R4, R48, 0x2, P0 ;  /* 0x000000040c039211 */ /* 0x000fe400000f1430 */
[----:B------:R-:W-:-:S03]  /*1e910*/  ISETP.GE.AND P2, PT, R6, c[0x0][0x3c8], PT ;  /* 0x0000f20006007a0c */ /* 0x000fc60003f46270 */
[----:B------:R3:W-:Y:S01]  /*1e920*/  @!P1 ST.E.64 [R2.64], R76 ;  /* 0x0000004c02009985 */ /* 0x0007e2000c101b06 */
[----:B-1----:R-:W-:-:S04]  /*1e930*/  @!P6 LEA R22, P0, R11, R0, 0x2 ;  /* 0x000000000b16e211 */ /* 0x002fc800078010ff */
[----:B------:R-:W-:Y:S02]  /*1e940*/  @!P6 LEA.HI.X R23, R11, R4, R49, 0x2, P0 ;  /* 0x000000040b17e211 */ /* 0x000fe400000f1431 */
[-C--:B--2---:R-:W-:Y:S02]  /*1e950*/  @!P5 LEA R20, P1, R10, R0.reuse, 0x2 ;  /* 0x000000000a14d211 */ /* 0x084fe400078210ff */
[----:B------:R-:W-:Y:S01]  /*1e960*/  @!P4 LEA R14, P0, R8, R0, 0x2 ;  /* 0x00000000080ec211 */ /* 0x000fe200078010ff */
[----:B------:R-:W-:Y:S01]  /*1e970*/  @!P6 ST.E.64 [R22.64], R178 ;  /* 0x000000b21600e985 */ /* 0x000fe2000c101b06 */
[-C--:B------:R-:W-:Y:S02]  /*1e980*/  @!P5 LEA.HI.X R21, R10, R4.reuse, R51, 0x2, P1 ;  /* 0x000000040a15d211 */ /* 0x080fe400008f1433 */
[----:B------:R-:W-:Y:S02]  /*1e990*/  ISETP.GE.AND P1, PT, R13, c[0x0][0x3c8], PT ;  /* 0x0000f2000d007a0c */ /* 0x000fe40003f26270 */
[----:B------:R-:W-:Y:S01]  /*1e9a0*/  @!P4 LEA.HI.X R15, R8, R4, R50, 0x2, P0 ;  /* 0x00000004080fc211 */ /* 0x000fe200000f1432 */
[----:B------:R-:W-:Y:S01]  /*1e9b0*/  @!P5 ST.E.64 [R20.64], R172 ;  /* 0x000000ac1400d985 */ /* 0x000fe2000c101b06 */
[----:B------:R-:W-:-:S02]  /*1e9c0*/  @!P3 LEA R10, P0, R7, R0, 0x2 ;  /* 0x00000000070ab211 */ /* 0x000fc400078010ff */
[----:B------:R-:W-:Y:S01]  /*1e9d0*/  ISETP.GE.AND P6, PT, R19, c[0x0][0x3c8], PT ;  /* 0x0000f20013007a0c */ /* 0x000fe20003fc6270 */
[----:B------:R1:W-:Y:S01]  /*1e9e0*/  @!P4 ST.E.64 [R14.64], R118 ;  /* 0x000000760e00c985 */ /* 0x0003e2000c101b06 */
[----:B------:R-:W-:Y:S02]  /*1e9f0*/  @!P3 LEA.HI.X R11, R7, R4, R52, 0x2, P0 ;  /* 0x00000004070bb211 */ /* 0x000fe400000f1434 */
[C---:B------:R-:W-:Y:S02]  /*1ea00*/  @!P2 LEA R8, P0, R6.reuse, R0, 0x2 ;  /* 0x000000000608a211 */ /* 0x040fe400078010ff */
[----:B------:R-:W-:Y:S01]  /*1ea10*/  ISETP.GE.AND P5, PT, R17, c[0x0][0x3c8], PT ;  /* 0x0000f20011007a0c */ /* 0x000fe20003fa6270 */
[----:B------:R2:W-:Y:S01]  /*1ea20*/  @!P3 ST.E.64 [R10.64], R110 ;  /* 0x0000006e0a00b985 */ /* 0x0005e2000c101b06 */
[----:B------:R-:W-:Y:S02]  /*1ea30*/  @!P2 LEA.HI.X R9, R6, R4, R53, 0x2, P0 ;  /* 0x000000040609a211 */ /* 0x000fe400000f1435 */
[----:B---3--:R-:W-:-:S02]  /*1ea40*/  @!P1 LEA R2, P0, R13, R0, 0x2 ;  /* 0x000000000d029211 */ /* 0x008fc400078010ff */
[----:B------:R-:W-:Y:S01]  /*1ea50*/  ISETP.GE.AND P4, PT, R29, c[0x0][0x3c8], PT ;  /* 0x0000f2001d007a0c */ /* 0x000fe20003f86270 */
[----:B------:R3:W-:Y:S01]  /*1ea60*/  @!P2 ST.E.64 [R8.64], R96 ;  /* 0x000000600800a985 */ /* 0x0007e2000c101b06 */
[----:B------:R-:W-:Y:S02]  /*1ea70*/  @!P1 LEA.HI.X R3, R13, R4, R54, 0x2, P0 ;  /* 0x000000040d039211 */ /* 0x000fe400000f1436 */
[----:B------:R-:W-:Y:S02]  /*1ea80*/  ISETP.GE.AND P3, PT, R28, c[0x0][0x3c8], PT ;  /* 0x0000f2001c007a0c */ /* 0x000fe40003f66270 */
[----:B------:R-:W-:Y:S01]  /*1ea90*/  ISETP.GE.AND P2, PT, R27, c[0x0][0x3c8], PT ;  /* 0x0000f2001b007a0c */ /* 0x000fe20003f46270 */
[----:B------:R5:W-:Y:S01]  /*1eaa0*/  @!P1 ST.E.64 [R2.64], R66 ;  /* 0x0000004202009985 */ /* 0x000be2000c101b06 */
[----:B------:R-:W-:-:S04]  /*1eab0*/  @!P5 LEA R12, P1, R17, R0, 0x2 ;  /* 0x00000000110cd211 */ /* 0x000fc800078210ff */
[----:B------:R-:W-:Y:S02]  /*1eac0*/  @!P5 LEA.HI.X R13, R17, R4, R56, 0x2, P1 ;  /* 0x00000004110dd211 */ /* 0x000fe400008f1438 */
[----:B------:R-:W-:Y:S02]  /*1ead0*/  ISETP.GE.AND P1, PT, R26, c[0x0][0x3c8], PT ;  /* 0x0000f2001a007a0c */ /* 0x000fe40003f26270 */
[----:B-1----:R-:W-:-:S04]  /*1eae0*/  @!P6 LEA R14, P0, R19, R0, 0x2 ;  /* 0x00000000130ee211 */ /* 0x002fc800078010ff */
[----:B------:R-:W-:Y:S02]  /*1eaf0*/  @!P6 LEA.HI.X R15, R19, R4, R55, 0x2, P0 ;  /* 0x00000004130fe211 */ /* 0x000fe400000f1437 */
[----:B--2---:R-:W-:-:S03]  /*1eb00*/  @!P4 LEA R10, P0, R29, R0, 0x2 ;  /* 0x000000001d0ac211 */ /* 0x004fc600078010ff */
[----:B------:R1:W-:Y:S01]  /*1eb10*/  @!P6 ST.E.64 [R14.64], R174 ;  /* 0x000000ae0e00e985 */ /* 0x0003e2000c101b06 */
[----:B------:R-:W-:Y:S02]  /*1eb20*/  @!P4 LEA.HI.X R11, R29, R4, R57, 0x2, P0 ;  /* 0x000000041d0bc211 */ /* 0x000fe400000f1439 */
[C---:B---3--:R-:W-:Y:S01]  /*1eb30*/  @!P3 LEA R8, P0, R28.reuse, R0, 0x2 ;  /* 0x000000001c08b211 */ /* 0x048fe200078010ff */
[----:B------:R1:W-:Y:S03]  /*1eb40*/  @!P5 ST.E.64 [R12.64], R122 ;  /* 0x0000007a0c00d985 */ /* 0x0003e6000c101b06 */
[----:B------:R-:W-:Y:S01]  /*1eb50*/  @!P3 LEA.HI.X R9, R28, R4, R58, 0x2, P0 ;  /* 0x000000041c09b211 */ /* 0x000fe200000f143a */
[----:B------:R1:W-:Y:S01]  /*1eb60*/  @!P4 ST.E.64 [R10.64], R78 ;  /* 0x0000004e0a00c985 */ /* 0x0003e2000c101b06 */
[----:B------:R-:W-:-:S03]  /*1eb70*/  @!P2 LEA R6, P0, R27, R0, 0x2 ;  /* 0x000000001b06a211 */ /* 0x000fc600078010ff */
[----:B------:R1:W-:Y:S01]  /*1eb80*/  @!P3 ST.E.64 [R8.64], R74 ;  /* 0x0000004a0800b985 */ /* 0x0003e2000c101b06 */
[----:B------:R-:W-:Y:S02]  /*1eb90*/  @!P2 LEA.HI.X R7, R27, R4, R59, 0x2, P0 ;  /* 0x000000041b07a211 */ /* 0x000fe400000f143b */
[----:B-----5:R-:W-:-:S03]  /*1eba0*/  @!P1 LEA R2, P0, R26, R0, 0x2 ;  /* 0x000000001a029211 */ /* 0x020fc600078010ff */
[----:B------:R1:W-:Y:S01]  /*1ebb0*/  @!P2 ST.E.64 [R6.64], R70 ;  /* 0x000000460600a985 */ /* 0x0003e2000c101b06 */
[----:B------:R-:W-:Y:S02]  /*1ebc0*/  @!P1 LEA.HI.X R3, R26, R4, R60, 0x2, P0 ;  /* 0x000000041a039211 */ /* 0x000fe400000f143c */
[----:B------:R-:W-:-:S03]  /*1ebd0*/  ISETP.GE.AND P0, PT, R25, c[0x0][0x3c8], PT ;  /* 0x0000f20019007a0c */ /* 0x000fc60003f06270 */
[----:B------:R1:W-:Y:S10]  /*1ebe0*/  @!P1 ST.E.64 [R2.64], R68 ;  /* 0x0000004402009985 */ /* 0x0003f4000c101b06 */
[----:B------:R-:W-:Y:S05]  /*1ebf0*/  @P0 BRA `(.L_x_752) ;  /* 0x00000cc000000947 */ /* 0x000fea0003800000 */
[----:B-1----:R-:W-:-:S04]  /*1ec00*/  LEA R2, P0, R25, R0, 0x2 ;  /* 0x0000000019027211 */ /* 0x002fc800078010ff */
[----:B------:R-:W-:-:S05]  /*1ec10*/  LEA.HI.X R3, R25, R4, R61, 0x2, P0 ;  /* 0x0000000419037211 */ /* 0x000fca00000f143d */
[----:B------:R1:W-:Y:S01]  /*1ec20*/  ST.E.64 [R2.64], R62 ;  /* 0x0000003e02007985 */ /* 0x0003e2000c101b06 */
[----:B------:R-:W-:Y:S05]  /*1ec30*/  BRA `(.L_x_752) ;  /* 0x00000c8000007947 */ /* 0x000fea0003800000 */
.L_x_737:
        /* <DEDUP_REMOVED lines=9> */
[----:B------:R-:W-:Y:S02]  /*1ecd0*/  @P0 IMAD.WIDE R8, R247, R8, c[0x0][0x508] ;  /* 0x00014200f7080625 */ /* 0x000fe400078e0208 */
[----:B------:R3:W5:Y:S04]  /*1ece0*/  @P2 LDG.E R2, [R6.64] ;  /* 0x0000000606022981 */ /* 0x000768000c1e1900 */
[----:B------:R3:W5:Y:S01]  /*1ecf0*/  @P0 LDG.E R15, [R8.64] ;  /* 0x00000006080f0981 */ /* 0x000762000c1e1900 */
[----:B--2---:R-:W-:-:S04]  /*1ed00*/  ISETP.NE.AND P1, PT, R3, RZ, PT ;  /* 0x000000ff0300720c */ /* 0x004fc80003f25270 */
[----:B------:R-:W-:Y:S01]  /*1ed10*/  SEL R19, R3, c[0x0][0x3d4], P1 ;  /* 0x0000f50003137a07 */ /* 0x000fe20000800000 */
[----:B------:R-:W-:Y:S05]  /*1ed20*/  @P0 BRA `(.L_x_758) ;  /* 0x0000004000000947 */ /* 0x000fea0003800000 */
[----:B---3--:R-:W-:Y:S05]  /*1ed30*/  @!P2 BRA `(.L_x_758) ;  /* 0x000000300000a947 */ /* 0x008fea0003800000 */
[----:B-----5:R2:W3:Y:S04]  /*1ed40*/  LDG.E R15, [R6.64] ;  /* 0x00000006060f7981 */ /* 0x0204e8000c1e1900 */
[----:B--2---:R-:W3:Y:S02]  /*1ed50*/  LDG.E R6, [R6.64+0x4] ;  /* 0x0000040606067981 */ /* 0x004ee4000c1e1900 */
[----:B---3--:R-:W-:Y:S02]  /*1ed60*/  IADD3 R15, -R15, R6, RZ ;  /* 0x000000060f0f7210 */ /* 0x008fe40007ffe1ff */
.L_x_758:
[----:B---3--:R-:W2:Y:S01]  /*1ed70*/  S2R R6, SR_TID.X ;  /* 0x0000000000067919 */ /* 0x008ea20000002100 */
[----:B------:R-:W-:Y:S01]  /*1ed80*/  SHF.R.S32.HI R3, RZ, 0x1f, R247 ;  /* 0x0000001fff037819 */ /* 0x000fe200000114f7 */
[----:B------:R-:W-:Y:S01]  /*1ed90*/  BSSY B0, `(.L_x_759) ;  /* 0x0000037000007945 */ /* 0x000fe20003800000 */
[----:B-----5:R-:W-:-:S02]  /*1eda0*/  SHF.R.S32.HI R18, RZ, 0x1f, R2 ;  /* 0x0000001fff127819 */ /* 0x020fc40000011402 */
[----:B------:R-:W-:Y:S02]  /*1edb0*/  SEL R5, R247, RZ, !P2 ;  /* 0x000000fff7057207 */ /* 0x000fe40005000000 */
[----:B------:R-:W-:Y:S02]  /*1edc0*/  SEL R22, R3, RZ, !P2 ;  /* 0x000000ff03167207 */ /* 0x000fe40005000000 */
[----:B--2---:R-:W-:-:S13]  /*1edd0*/  ISETP.GT.AND P0, PT, R6, 0x7f, PT ;  /* 0x0000007f0600780c */ /* 0x004fda0003f04270 */
[----:B------:R-:W-:Y:S05]  /*1ede0*/  @P0 BRA `(.L_x_760) ;  /* 0x0000031000000947 */ /* 0x000fea0003800000 */
[----:B------:R-:W-:Y:S01]  /*1edf0*/  IMAD R3, R15, c[0x0][0x4e8], RZ ;  /* 0x00013a000f037a24 */ /* 0x000fe200078e02ff */
[----:B------:R-:W-:-:S04]  /*1ee00*/  IADD3 R14, R242, R6, RZ ;  /* 0x00000006f20e7210 */ /* 0x000fc80007ffe0ff */
[----:B------:R-:W-:-:S13]  /*1ee10*/  ISETP.GE.AND P0, PT, R14, R3, PT ;  /* 0x000000030e00720c */ /* 0x000fda0003f06270 */
[----:B------:R-:W-:Y:S05]  /*1ee20*/  @P0 BRA `(.L_x_760) ;  /* 0x000002d000000947 */ /* 0x000fea0003800000 */
[----:B------:R-:W2:Y:S04]  /*1ee30*/  LDL R6, [R1+0x4] ;  /* 0x0000040001067983 */ /* 0x000ea80000100800 */
[----:B------:R-:W3:Y:S01]  /*1ee40*/  LDL.LU R23, [R1+0x20] ;  /* 0x0000200001177983 */ /* 0x000ee20000300800 */
[----:B------:R-:W-:Y:S01]  /*1ee50*/  IMAD.MOV.U32 R3, RZ, RZ, 0x368 ;  /* 0x00000368ff037424 */ /* 0x000fe200078e00ff */
[----:B------:R-:W-:-:S04]  /*1ee60*/  ISETP.GT.AND P2, PT, R19, 0x1, PT ;  /* 0x000000011300780c */ /* 0x000fc80003f44270 */
[----:B------:R-:W-:-:S04]  /*1ee70*/  SEL R3, R3, 0x328, P2 ;  /* 0x0000032803037807 */ /* 0x000fc80001000000 */
[----:B------:R4:W5:Y:S08]  /*1ee80*/  LDC.64 R10, c[0x0][R3+0x170] ;  /* 0x00005c00030a7b82 */ /* 0x0009700000000a00 */
[----:B------:R4:W2:Y:S08]  /*1ee90*/  LDC.64 R8, c[0x0][R3+0x168] ;  /* 0x00005a0003087b82 */ /* 0x0008b00000000a00 */
[----:B------:R4:W1:Y:S08]  /*1eea0*/  LDC.64 R16, c[0x0][R3+0x178] ;  /* 0x00005e0003107b82 */ /* 0x0008700000000a00 */
[----:B------:R4:W1:Y:S02]  /*1eeb0*/  LDC.64 R12, c[0x0][R3+0x160] ;  /* 0x00005800030c7b82 */ /* 0x0008640000000a00 */
[----:B----4-:R-:W-:-:S02]  /*1eec0*/  IMAD.MOV.U32 R3, RZ, RZ, c[0x0][0x4e8] ;  /* 0x00013a00ff037624 */ /* 0x010fc400078e00ff */
[----:B-----5:R-:W-:-:S03]  /*1eed0*/  IMAD R11, R11, R5, RZ ;  /* 0x000000050b0b7224 */ /* 0x020fc600078e02ff */
[----:B------:R-:W-:Y:S01]  /*1eee0*/  ISETP.NE.AND P0, PT, R3, 0x1, PT ;  /* 0x000000010300780c */ /* 0x000fe20003f05270 */
[----:B------:R-:W-:Y:S01]  /*1eef0*/  IMAD R11, R10, R22, R11 ;  /* 0x000000160a0b7224 */ /* 0x000fe200078e020b */
[----:B------:R-:W-:-:S11]  /*1ef00*/  MOV R3, R14 ;  /* 0x0000000e00037202 */ /* 0x000fd60000000f00 */
[----:B------:R-:W-:-:S05]  /*1ef10*/  @P0 IMAD.HI.U32 R21, R14, c[0x0][0x4ec], RZ ;  /* 0x00013b000e150a27 */ /* 0x000fca00078e00ff */
[----:B------:R-:W-:Y:S01]  /*1ef20*/  @P0 SHF.R.U32.HI R3, RZ, c[0x0][0x4f0], R21 ;  /* 0x00013c00ff030a19 */ /* 0x000fe20000011615 */
[-C--:B--2---:R-:W-:Y:S02]  /*1ef30*/  IMAD R20, R9, R6.reuse, RZ ;  /* 0x0000000609147224 */ /* 0x084fe400078e02ff */
[----:B------:R-:W-:-:S04]  /*1ef40*/  IMAD.WIDE.U32 R8, R8, R6, RZ ;  /* 0x0000000608087225 */ /* 0x000fc800078e00ff */
[----:B------:R-:W-:Y:S01]  /*1ef50*/  IMAD.WIDE.U32 R6, R10, R5, RZ ;  /* 0x000000050a067225 */ /* 0x000fe200078e00ff */
[----:B---3--:R-:W-:-:S03]  /*1ef60*/  SEL R10, R23, RZ, P2 ;  /* 0x000000ff170a7207 */ /* 0x008fc60001000000 */
[----:B------:R-:W-:Y:S01]  /*1ef70*/  IMAD.IADD R20, R9, 0x1, R20 ;  /* 0x0000000109147824 */ /* 0x000fe200078e0214 */
[----:B------:R-:W-:Y:S01]  /*1ef80*/  IADD3 R21, P1, P0, R6, R8, R2 ;  /* 0x0000000806157210 */ /* 0x000fe2000783e002 */
[----:B------:R-:W-:Y:S01]  /*1ef90*/  IMAD.MOV R6, RZ, RZ, -R3 ;  /* 0x000000ffff067224 */ /* 0x000fe200078e0a03 */
[----:B------:R-:W-:Y:S01]  /*1efa0*/  IADD3 R7, R7, R11, RZ ;  /* 0x0000000b07077210 */ /* 0x000fe20007ffe0ff */
[-C--:B-1----:R-:W-:Y:S02]  /*1efb0*/  IMAD R11, R17, R10.reuse, RZ ;  /* 0x0000000a110b7224 */ /* 0x082fe400078e02ff */
[----:B------:R-:W-:-:S04]  /*1efc0*/  IMAD.WIDE.U32 R8, R16, R10, RZ ;  /* 0x0000000a10087225 */ /* 0x000fc800078e00ff */
[----:B------:R-:W-:Y:S01]  /*1efd0*/  IMAD R6, R6, c[0x0][0x4e8], R14 ;  /* 0x00013a0006067a24 */ /* 0x000fe200078e020e */
[----:B------:R-:W-:Y:S02]  /*1efe0*/  IADD3.X R14, R7, R20, R18, P1, P0 ;  /* 0x00000014070e7210 */ /* 0x000fe40000fe0412 */
[----:B------:R-:W-:Y:S01]  /*1eff0*/  IADD3 R9, R9, R11, RZ ;  /* 0x0000000b09097210 */ /* 0x000fe20007ffe0ff */
[----:B------:R-:W-:Y:S01]  /*1f000*/  IMAD.MOV.U32 R11, RZ, RZ, c[0x0][0x4a8] ;  /* 0x00012a00ff0b7624 */ /* 0x000fe200078e00ff */
[----:B------:R-:W-:Y:S02]  /*1f010*/  IADD3 R8, P1, P0, R3, R21, R8 ;  /* 0x0000001503087210 */ /* 0x000fe4000783e008 */
[----:B------:R-:W-:Y:S01]  /*1f020*/  SHF.R.S32.HI R7, RZ, 0x1f, R3 ;  /* 0x0000001fff077819 */ /* 0x000fe20000011403 */
[----:B------:R-:W-:Y:S01]  /*1f030*/  IMAD R3, R13, R6, RZ ;  /* 0x000000060d037224 */ /* 0x000fe200078e02ff */
[----:B------:R-:W-:Y:S02]  /*1f040*/  SHF.R.S32.HI R10, RZ, 0x1f, R6 ;  /* 0x0000001fff0a7819 */ /* 0x000fe40000011406 */
[----:B------:R-:W-:-:S03]  /*1f050*/  IADD3.X R9, R7, R14, R9, P1, P0 ;  /* 0x0000000e07097210 */ /* 0x000fc60000fe0409 */
        /* <DEDUP_REMOVED lines=10> */
.L_x_760:
[----:B------:R-:W-:Y:S05]  /*1f100*/  BSYNC B0 ;  /* 0x0000000000007941 */ /* 0x000fea0003800000 */
.L_x_759:
[----:B------:R-:W-:-:S13]  /*1f110*/  ISETP.GT.AND P0, PT, R19, 0x1, PT ;  /* 0x000000011300780c */ /* 0x000fda0003f04270 */
[----:B------:R-:W-:Y:S05]  /*1f120*/  @P0 BRA `(.L_x_752) ;  /* 0x0000079000000947 */ /* 0x000fea0003800000 */
[----:B-1----:R-:W2:Y:S04]  /*1f130*/  LDL.LU R3, [R1+0x4] ;  /* 0x0000040001037983 */ /* 0x002ea80000300800 */
[----:B------:R-:W3:Y:S01]  /*1f140*/  LDL R8, [R1+0x34] ;  /* 0x0000340001087983 */ /* 0x000ee20000100800 */
[----:B------:R-:W-:-:S03]  /*1f150*/  MOV R6, c[0x0][0x4e8] ;  /* 0x00013a0000067a02 */ /* 0x000fc60000000f00 */
[----:B------:R-:W1:Y:S01]  /*1f160*/  S2R R11, SR_TID.X ;  /* 0x00000000000b7919 */ /* 0x000e620000002100 */
[----:B------:R-:W-:Y:S01]  /*1f170*/  ISETP.NE.AND P0, PT, R6, 0x1, PT ;  /* 0x000000010600780c */ /* 0x000fe20003f05270 */
[----:B------:R-:W-:Y:S01]  /*1f180*/  IMAD.WIDE.U32 R6, R2, c[0x0][0x3a0], RZ ;  /* 0x0000e80002067a25 */ /* 0x000fe200078e00ff */
[----:B--2---:R-:W-:-:S03]  /*1f190*/  MOV R10, R3 ;  /* 0x00000003000a7202 */ /* 0x004fc60000000f00 */
[----:B------:R-:W-:-:S04]  /*1f1a0*/  IMAD R3, R18, c[0x0][0x3a0], RZ ;  /* 0x0000e80012037a24 */ /* 0x000fc800078e02ff */
[----:B------:R-:W-:Y:S01]  /*1f1b0*/  IMAD R2, R2, c[0x0][0x3a4], R3 ;  /* 0x0000e90002027a24 */ /* 0x000fe200078e0203 */
[----:B---3--:R-:W-:Y:S01]  /*1f1c0*/  IADD3 R3, R8, R242, RZ ;  /* 0x000000f208037210 */ /* 0x008fe20007ffe0ff */
[----:B------:R-:W-:-:S03]  /*1f1d0*/  IMAD R8, R22, c[0x0][0x3f0], RZ ;  /* 0x0000fc0016087a24 */ /* 0x000fc600078e02ff */
[----:B------:R-:W-:Y:S01]  /*1f1e0*/  IADD3 R7, R7, R2, RZ ;  /* 0x0000000207077210 */ /* 0x000fe20007ffe0ff */
[----:B------:R-:W-:Y:S01]  /*1f1f0*/  @P0 IMAD.HI.U32 R9, R3, c[0x0][0x4ec], RZ ;  /* 0x00013b0003090a27 */ /* 0x000fe200078e00ff */
[----:B------:R-:W-:-:S03]  /*1f200*/  MOV R2, R3 ;  /* 0x0000000300027202 */ /* 0x000fc60000000f00 */
[----:B------:R-:W-:Y:S01]  /*1f210*/  IMAD.WIDE.U32 R6, R10, c[0x0][0x3e8], R6 ;  /* 0x0000fa000a067a25 */ /* 0x000fe200078e0006 */
[----:B------:R-:W-:-:S03]  /*1f220*/  @P0 SHF.R.U32.HI R2, RZ, c[0x0][0x4f0], R9 ;  /* 0x00013c00ff020a19 */ /* 0x000fc60000011609 */
[----:B------:R-:W-:Y:S01]  /*1f230*/  IMAD R7, R10, c[0x0][0x3ec], R7 ;  /* 0x0000fb000a077a24 */ /* 0x000fe200078e0207 */
[----:B-1----:R-:W-:Y:S01]  /*1f240*/  SHF.R.S32.HI R10, RZ, 0x1f, R11 ;  /* 0x0000001fff0a7819 */ /* 0x002fe2000001140b */
[C---:B------:R-:W-:Y:S01]  /*1f250*/  IMAD R9, R5.reuse, c[0x0][0x3f4], R8 ;  /* 0x0000fd0005097a24 */ /* 0x040fe200078e0208 */
[----:B------:R-:W-:Y:S01]  /*1f260*/  SHF.R.S32.HI R8, RZ, 0x1f, R2 ;  /* 0x0000001fff087819 */ /* 0x000fe20000011402 */
[----:B------:R-:W-:Y:S01]  /*1f270*/  IMAD.WIDE.U32 R6, R5, c[0x0][0x3f0], R6 ;  /* 0x0000fc0005067a25 */ /* 0x000fe200078e0006 */
[----:B------:R-:W-:Y:S02]  /*1f280*/  IADD3 R5, -R2, RZ, RZ ;  /* 0x000000ff02057210 */ /* 0x000fe40007ffe1ff */
[----:B------:R-:W-:Y:S01]  /*1f290*/  LEA.HI R10, R10, R11, RZ, 0x3 ;  /* 0x0000000b0a0a7211 */ /* 0x000fe200078f18ff */
[----:B------:R-:W-:Y:S01]  /*1f2a0*/  IMAD R8, R8, c[0x0][0x3e0], RZ ;  /* 0x0000f80008087a24 */ /* 0x000fe200078e02ff */
[----:B------:R-:W-:Y:S01]  /*1f2b0*/  IADD3 R7, R7, R9, RZ ;  /* 0x0000000907077210 */ /* 0x000fe20007ffe0ff */
[----:B------:R-:W-:Y:S01]  /*1f2c0*/  IMAD R5, R5, c[0x0][0x4e8], R3 ;  /* 0x00013a0005057a24 */ /* 0x000fe200078e0203 */
[----:B------:R-:W-:Y:S01]  /*1f2d0*/  SHF.R.S32.HI R10, RZ, 0x3, R10 ;  /* 0x00000003ff0a7819 */ /* 0x000fe2000001140a */
[----:B------:R-:W-:-:S02]  /*1f2e0*/  IMAD R8, R2, c[0x0][0x3e4], R8 ;  /* 0x0000f90002087a24 */ /* 0x000fc400078e0208 */
[----:B------:R-:W-:Y:S01]  /*1f2f0*/  IMAD.WIDE.U32 R2, R2, c[0x0][0x3e0], R6 ;  /* 0x0000f80002027a25 */ /* 0x000fe200078e0006 */
[----:B------:R-:W-:Y:S02]  /*1f300*/  SHF.R.S32.HI R6, RZ, 0x1f, R5 ;  /* 0x0000001fff067819 */ /* 0x000fe40000011405 */
[----:B------:R-:W-:Y:S02]  /*1f310*/  IADD3 R13, R10, R242, RZ ;  /* 0x000000f20a0d7210 */ /* 0x000fe40007ffe0ff */
        /* <DEDUP_REMOVED lines=9> */
.L_x_816:
[----:B------:R-:W-:Y:S05]  /*1f3b0*/  BRA.DIV ~URZ, `(.L_x_762) ;  /* 0x000023327f007947 */ /* 0x000fea000b800000 */
[----:B------:R3:W4:Y:S02]  /*1f3c0*/  SHFL.IDX PT, R2, R14, RZ, 0x181f ;  /* 0x00181fff0e027589 */ /* 0x00072400000e0000 */
.L_x_817:
        /* <DEDUP_REMOVED lines=16> */
[----:B------:R2:W-:Y:S04]  /*1f4d0*/  @!P2 ST.E.128 [R8.64], RZ ;  /* 0x000000ff0800a985 */ /* 0x0005e8000c101d06 */
[----:B------:R2:W-:Y:S04]  /*1f4e0*/  @!P1 ST.E.128 [R6.64], RZ ;  /* 0x000000ff06009985 */ /* 0x0005e8000c101d06 */
[----:B------:R2:W-:Y:S02]  /*1f4f0*/  @!P0 ST.E.128 [R2.64], RZ ;  /* 0x000000ff02008985 */ /* 0x0005e4000c101d06 */
.L_x_764:
[----:B------:R-:W-:Y:S05]  /*1f500*/  BSYNC B0 ;  /* 0x0000000000007941 */ /* 0x000fea0003800000 */
.L_x_763:
[----:B------:R-:W-:Y:S05]  /*1f510*/  BRA.DIV ~URZ, `(.L_x_765) ;  /* 0x000022427f007947 */ /* 0x000fea000b800000 */
[----:B--2---:R2:W1:Y:S04]  /*1f520*/  SHFL.IDX PT, R10, R11, 0x1, 0x181f ;  /* 0x00381f000b0a7f89 */ /* 0x00446800000e0000 */
[----:B----4-:R2:W4:Y:S02]  /*1f530*/  SHFL.IDX PT, R2, R14, 0x1, 0x181f ;  /* 0x00381f000e027f89 */ /* 0x01052400000e0000 */
.L_x_818:
        /* <DEDUP_REMOVED lines=13> */
[----:B------:R1:W-:Y:S04]  /*1f610*/  @!P2 ST.E.128 [R8.64], RZ ;  /* 0x000000ff0800a985 */ /* 0x0003e8000c101d06 */
[----:B------:R1:W-:Y:S04]  /*1f620*/  @!P1 ST.E.128 [R6.64], RZ ;  /* 0x000000ff06009985 */ /* 0x0003e8000c101d06 */
[----:B------:R1:W-:Y:S02]  /*1f630*/  @!P0 ST.E.128 [R2.64], RZ ;  /* 0x000000ff02008985 */ /* 0x0003e4000c101d06 */
.L_x_767:
[----:B------:R-:W-:Y:S05]  /*1f640*/  BSYNC B0 ;  /* 0x0000000000007941 */ /* 0x000fea0003800000 */
.L_x_766:
[----:B------:R-:W-:Y:S05]  /*1f650*/  BRA.DIV ~URZ, `(.L_x_768) ;  /* 0x000021d27f007947 */ /* 0x000fea000b800000 */
[----:B-1----:R1:W2:Y:S02]  /*1f660*/  SHFL.IDX PT, R10, R11, 0x2, 0x181f ;  /* 0x00581f000b0a7f89 */ /* 0x0022a400000e0000 */
.L_x_819:
[----:B------:R-:W-:Y:S05]  /*1f670*/  BRA.DIV ~URZ, `(.L_x_769) ;  /* 0x000022227f007947 */ /* 0x000fea000b800000 */
[----:B----4-:R4:W1:Y:S02]  /*1f680*/  SHFL.IDX PT, R2, R14, 0x2, 0x181f ;  /* 0x00581f000e027f89 */ /* 0x01086400000e0000 */
.L_x_820:
        /* <DEDUP_REMOVED lines=16> */
.L_x_771:
[----:B------:R-:W-:Y:S05]  /*1f790*/  BSYNC B0 ;  /* 0x0000000000007941 */ /* 0x000fea0003800000 */
.L_x_770:
[----:B------:R-:W-:Y:S05]  /*1f7a0*/  BRA.DIV ~URZ, `(.L_x_772) ;  /* 0x000021627f007947 */ /* 0x000fea000b800000 */
[----:B--2---:R2:W3:Y:S04]  /*1f7b0*/  SHFL.IDX PT, R10, R11, 0x3, 0x181f ;  /* 0x00781f000b0a7f89 */ /* 0x0044e800000e0000 */
[----:B-1----:R2:W1:Y:S02]  /*1f7c0*/  SHFL.IDX PT, R2, R14, 0x3, 0x181f ;  /* 0x00781f000e027f89 */ /* 0x00246400000e0000 */
.L_x_821:
        /* <DEDUP_REMOVED lines=9> */
[-C--:B---3--:R-:W-:Y:S02]  /*1f860*/  @!P2 LEA.HI.X R9, R248, R10.reuse, R16, 0x1, P5 ;  /* 0x0000000af809a211 */ /* 0x088fe400028f0c10 */
[-C--:B------:R-:W-:Y:S02]  /*1f870*/  @!P1 LEA.HI.X R7, R4, R10.reuse, R17, 0x1, P4 ;  /* 0x0000000a04079211 */ /* 0x080fe400020f0c11 */
[----:B------:R-:W-:Y:S01]  /*1f880*/  @!P0 LEA.HI.X R3, R0, R10, R15, 0x1, P3 ;  /* 0x0000000a00038211 */ /* 0x000fe200018f0c0f */
[----:B------:R1:W-:Y:S04]  /*1f890*/  @!P2 ST.E.128 [R8.64], RZ ;  /* 0x000000ff0800a985 */ /* 0x0003e8000c101d06 */
[----:B------:R1:W-:Y:S04]  /*1f8a0*/  @!P1 ST.E.128 [R6.64], RZ ;  /* 0x000000ff06009985 */ /* 0x0003e8000c101d06 */
[----:B------:R1:W-:Y:S02]  /*1f8b0*/  @!P0 ST.E.128 [R2.64], RZ ;  /* 0x000000ff02008985 */ /* 0x0003e4000c101d06 */
.L_x_752:
[----:B------:R-:W-:Y:S05]  /*1f8c0*/  BSYNC B1 ;  /* 0x0000000000017941 */ /* 0x000fea0003800000 */
.L_x_736:
[----:B--2---:R-:W2:Y:S02]  /*1f8d0*/  LDL R0, [R1+0x38] ;  /* 0x0000380001007983 */ /* 0x004ea40000100800 */
[----:B--2---:R-:W-:-:S13]  /*1f8e0*/  ISETP.NE.AND P0, PT, R0, RZ, PT ;  /* 0x000000ff0000720c */ /* 0x004fda0003f05270 */
[----:B------:R-:W-:Y:S01]  /*1f8f0*/  @P0 WARPSYNC 0xffffffff ;  /* 0xffffffff00000948 */ /* 0x000fe20003800000 */
[----:B------:R-:W-:Y:S06]  /*1f900*/  @P0 BAR.SYNC.DEFER_BLOCKING 0x5, 0x100 ;  /* 0x0144000000000b1d */ /* 0x000fec0000010000 */
[----:B------:R-:W2:Y:S04]  /*1f910*/  @P0 LDS.128 R244, [0x18100] ;  /* 0x01810000fff40984 */ /* 0x000ea80000000c00 */
[----:B------:R-:W-:Y:S06]  /*1f920*/  @P0 BAR.ARV 0x4, 0x100 ;  /* 0x0104000000000b1d */ /* 0x000fec0000002000 */
[----:B------:R-:W-:Y:S05]  /*1f930*/  @P0 BRA `(.L_x_773) ;  /* 0x00000f5000000947 */ /* 0x000fea0003800000 */
[----:B------:R-:W5:Y:S01]  /*1f940*/  S2R R0, SR_TID.X ;  /* 0x0000000000007919 */ /* 0x000f620000002100 */
[----:B-1----:R-:W-:Y:S01]  /*1f950*/  IMAD.MOV.U32 R7, RZ, RZ, RZ ;  /* 0x000000ffff077224 */ /* 0x002fe200078e00ff */
[----:B-----5:R-:W-:-:S04]  /*1f960*/  LOP3.LUT R13, R0, 0x1f, RZ, 0xc0, !PT ;  /* 0x0000001f000d7812 */ /* 0x020fc800078ec0ff */
[----:B------:R-:W-:Y:S01]  /*1f970*/  ISETP.NE.AND P6, PT, R13, 0x1f, PT ;  /* 0x0000001f0d00780c */ /* 0x000fe20003fc5270 */
[----:B------:R-:W-:Y:S10]  /*1f980*/  BRA.DIV ~URZ, `(.L_x_774) ;  /* 0x000020527f007947 */ /* 0x000ff4000b800000 */
[----:B---3--:R1:W3:Y:S02]  /*1f990*/  SHFL.IDX PT, R10, R83, RZ, 0x1f ;  /* 0x00001fff530a7589 */ /* 0x0082e400000e0000 */
.L_x_822:
[----:B------:R-:W-:Y:S05]  /*1f9a0*/  BRA.DIV ~URZ, `(.L_x_775) ;  /* 0x000020a27f007947 */ /* 0x000fea000b800000 */
[----:B------:R1:W4:Y:S02]  /*1f9b0*/  SHFL.IDX PT, R8, R83, 0x1, 0x1f ;  /* 0x00201f0053087f89 */ /* 0x00032400000e0000 */
.L_x_823:
[----:B--2---:R-:W-:Y:S02]  /*1f9c0*/  IMAD.IADD R0, R247, 0x1, R13 ;  /* 0x00000001f7007824 */ /* 0x004fe400078e020d */
[----:B------:R-:W-:-:S03]  /*1f9d0*/  IMAD.MOV.U32 R6, RZ, RZ, RZ ;  /* 0x000000ffff067224 */ /* 0x000fc600078e00ff */
[----:B------:R-:W-:-:S13]  /*1f9e0*/  ISETP.GE.OR P0, PT, R0, c[0x0][0x53c], !P6 ;  /* 0x00014f0000007a0c */ /* 0x000fda0007706670 */
[----:B----4-:R-:W-:Y:S01]  /*1f9f0*/  @!P0 MOV R2, 0x4 ;  /* 0x0000000400028802 */ /* 0x010fe20000000f00 */
[----:B------:R-:W-:-:S04]  /*1fa00*/  @!P0 IMAD.MOV.U32 R4, RZ, RZ, 0x4 ;  /* 0x00000004ff048424 */ /* 0x000fc800078e00ff */
[----:B------:R-:W-:-:S04]  /*1fa10*/  @!P0 IMAD.WIDE R4, R0, R4, c[0x0][0x580] ;  /* 0x0001600000048625 */ /* 0x000fc800078e0204 */
[----:B------:R-:W-:Y:S01]  /*1fa20*/  @!P0 IMAD.WIDE R2, R0, R2, c[0x0][0x578] ;  /* 0x00015e0000028625 */ /* 0x000fe200078e0202 */
[----:B------:R-:W2:Y:S04]  /*1fa30*/  @!P0 LDG.E R6, [R4.64] ;  /* 0x0000000604068981 */ /* 0x000ea8000c1e1900 */
[----:B------:R-:W2:Y:S01]  /*1fa40*/  @!P0 LDG.E R7, [R2.64] ;  /* 0x0000000602078981 */ /* 0x000ea2000c1e1900 */
[C---:B------:R-:W-:Y:S02]  /*1fa50*/  ISETP.GE.U32.AND P4, PT, R13.reuse, 0x10, PT ;  /* 0x000000100d00780c */ /* 0x040fe40003f86070 */
[C---:B------:R-:W-:Y:S02]  /*1fa60*/  ISETP.GE.U32.AND P3, PT, R13.reuse, 0x8, PT ;  /* 0x000000080d00780c */ /* 0x040fe40003f66070 */
[----:B------:R-:W-:-:S02]  /*1fa70*/  ISETP.GE.U32.AND P2, PT, R13, 0x4, PT ;  /* 0x000000040d00780c */ /* 0x000fc40003f46070 */
[C---:B------:R-:W-:Y:S02]  /*1fa80*/  ISETP.GE.U32.AND P1, PT, R13.reuse, 0x2, PT ;  /* 0x000000020d00780c */ /* 0x040fe40003f26070 */
[----:B------:R-:W-:Y:S02]  /*1fa90*/  ISETP.NE.AND P5, PT, R13, RZ, PT ;  /* 0x000000ff0d00720c */ /* 0x000fe40003fa5270 */
[----:B------:R-:W-:Y:S01]  /*1faa0*/  MOV R12, RZ ;  /* 0x000000ff000c7202 */ /* 0x000fe20000000f00 */
[----:B--2---:R-:W-:Y:S01]  /*1fab0*/  IMAD R4, R7, R6, RZ ;  /* 0x0000000607047224 */ /* 0x004fe200078e02ff */
[----:B------:R-:W-:Y:S07]  /*1fac0*/  BRA.DIV ~URZ, `(.L_x_776) ;  /* 0x00001ff27f007947 */ /* 0x000fee000b800000 */
[----:B------:R2:W4:Y:S02]  /*1fad0*/  SHFL.UP PT, R5, R4, 0x1, RZ ;  /* 0x0420000004057989 */ /* 0x00052400000e00ff */
.L_x_824:
[----:B----4-:R-:W-:-:S04]  /*1fae0*/  SEL R5, R5, RZ, P5 ;  /* 0x000000ff05057207 */ /* 0x010fc80002800000 */
[----:B--2---:R-:W-:Y:S01]  /*1faf0*/  IADD3 R4, R4, R5, RZ ;  /* 0x0000000504047210 */ /* 0x004fe20007ffe0ff */
[----:B------:R-:W-:Y:S05]  /*1fb00*/  BRA.DIV ~URZ, `(.L_x_777) ;  /* 0x000020027f007947 */ /* 0x000fea000b800000 */
[----:B------:R-:W2:Y:S02]  /*1fb10*/  SHFL.UP PT, R0, R4, 0x2, RZ ;  /* 0x0440000004007989 */ /* 0x000ea400000e00ff */
[----:B--2---:R-:W-:-:S05]  /*1fb20*/  SEL R0, R0, RZ, P1 ;  /* 0x000000ff00007207 */ /* 0x004fca0000800000 */
[----:B------:R-:W-:-:S05]  /*1fb30*/  IMAD.IADD R4, R4, 0x1, R0 ;  /* 0x0000000104047824 */ /* 0x000fca00078e0200 */
        /* <DEDUP_REMOVED lines=9> */
[----:B------:R2:W4:Y:S02]  /*1fbd0*/  SHFL.IDX PT, R0, R4, 0x1f, 0x1f ;  /* 0x03e01f0004007f89 */ /* 0x00052400000e0000 */
.L_x_825:
[----:B----4-:R-:W-:Y:S01]  /*1fbe0*/  IMAD R0, R0, c[0x0][0x538], RZ ;  /* 0x00014e0000007a24 */ /* 0x010fe200078e02ff */
[----:B------:R-:W-:Y:S04]  /*1fbf0*/  BSSY B1, `(.L_x_778) ;  /* 0x00000c4000017945 */ /* 0x000fe80003800000 */
[----:B------:R-:W-:-:S04]  /*1fc00*/  IADD3 R8, R0, R8, RZ ;  /* 0x0000000800087210 */ /* 0x000fc80007ffe0ff */
[----:B---3--:R-:W-:-:S13]  /*1fc10*/  ISETP.GT.AND P0, PT, R8, R10, PT ;  /* 0x0000000a0800720c */ /* 0x008fda0003f04270 */
[----:B------:R-:W-:Y:S05]  /*1fc20*/  @P0 BRA `(.L_x_779) ;  /* 0x0000024000000947 */ /* 0x000fea0003800000 */
.L_x_783:
[----:B------:R-:W-:-:S04]  /*1fc30*/  IADD3 R0, R247, 0x1f, RZ ;  /* 0x0000001ff7007810 */ /* 0x000fc80007ffe0ff */
[----:B------:R-:W-:-:S13]  /*1fc40*/  ISETP.GE.AND P0, PT, R0, c[0x0][0x53c], PT ;  /* 0x00014f0000007a0c */ /* 0x000fda0003f06270 */
[----:B------:R-:W-:Y:S05]  /*1fc50*/  @P0 BRA `(.L_x_780) ;  /* 0x00000b9000000947 */ /* 0x000fea0003800000 */
[----:B------:R-:W-:Y:S01]  /*1fc60*/  MOV R247, R0 ;  /* 0x0000000000f77202 */ /* 0x000fe20000000f00 */
[----:B------:R-:W-:-:S03]  /*1fc70*/  CS2R R6, SRZ ;  /* 0x0000000000067805 */ /* 0x000fc6000001ff00 */
[----:B------:R-:W-:-:S04]  /*1fc80*/  IADD3 R0, R247, R13, RZ ;  /* 0x0000000df7007210 */ /* 0x000fc80007ffe0ff */
[----:B------:R-:W-:-:S13]  /*1fc90*/  ISETP.GE.OR P0, PT, R0, c[0x0][0x53c], !P6 ;  /* 0x00014f0000007a0c */ /* 0x000fda0007706670 */
[----:B--2---:R-:W-:Y:S02]  /*1fca0*/  @!P0 MOV R4, 0x4 ;  /* 0x0000000400048802 */ /* 0x004fe40000000f00 */
[----:B------:R-:W-:-:S03]  /*1fcb0*/  @!P0 MOV R2, 0x4 ;  /* 0x0000000400028802 */ /* 0x000fc60000000f00 */
[----:B------:R-:W-:-:S04]  /*1fcc0*/  @!P0 IMAD.WIDE R4, R0, R4, c[0x0][0x580] ;  /* 0x0001600000048625 */ /* 0x000fc800078e0204 */
[----:B------:R-:W-:Y:S01]  /*1fcd0*/  @!P0 IMAD.WIDE R2, R0, R2, c[0x0][0x578] ;  /* 0x00015e0000028625 */ /* 0x000fe200078e0202 */
[----:B------:R-:W2:Y:S04]  /*1fce0*/  @!P0 LDG.E R6, [R4.64] ;  /* 0x0000000604068981 */ /* 0x000ea8000c1e1900 */
[----:B------:R-:W2:Y:S02]  /*1fcf0*/  @!P0 LDG.E R7, [R2.64] ;  /* 0x0000000602078981 */ /* 0x000ea4000c1e1900 */
[----:B--2---:R-:W-:Y:S01]  /*1fd00*/  IMAD R0, R7, R6, RZ ;  /* 0x0000000607007224 */ /* 0x004fe200078e02ff */
[----:B------:R-:W-:Y:S05]  /*1fd10*/  BRA.DIV ~URZ, `(.L_x_781) ;  /* 0x00001fe27f007947 */ /* 0x000fea000b800000 */
[----:B------:R2:W3:Y:S02]  /*1fd20*/  SHFL.UP PT, R2, R0, 0x1, RZ ;  /* 0x0420000000027989 */ /* 0x0004e400000e00ff */
.L_x_826:
[----:B---3--:R-:W-:-:S04]  /*1fd30*/  SEL R2, R2, RZ, P5 ;  /* 0x000000ff02027207 */ /* 0x008fc80002800000 */
        /* <DEDUP_REMOVED lines=14> */
[----:B------:R2:W3:Y:S02]  /*1fe20*/  SHFL.IDX PT, R0, R4, 0x1f, 0x1f ;  /* 0x03e01f0004007f89 */ /* 0x0004e400000e0000 */
.L_x_827:
[----:B---3--:R-:W-:-:S05]  /*1fe30*/  IMAD R0, R0, c[0x0][0x538], RZ ;  /* 0x00014e0000007a24 */ /* 0x008fca00078e02ff */
[----:B------:R-:W-:-:S04]  /*1fe40*/  IADD3 R8, R0, R8, RZ ;  /* 0x0000000800087210 */ /* 0x000fc80007ffe0ff */
[----:B------:R-:W-:-:S13]  /*1fe50*/  ISETP.GT.AND P0, PT, R8, R10, PT ;  /* 0x0000000a0800720c */ /* 0x000fda0003f04270 */
[----:B-12---:R-:W-:Y:S05]  /*1fe60*/  @!P0 BRA `(.L_x_783) ;  /* 0xfffffdc000008947 */ /* 0x006fea000383ffff */
.L_x_779:
[----:B------:R-:W-:-:S05]  /*1fe70*/  IADD3 R8, -R0, R8, RZ ;  /* 0x0000000800087210 */ /* 0x000fca0007ffe1ff */
[----:B------:R-:W-:-:S05]  /*1fe80*/  IMAD R0, R4, c[0x0][0x538], R8 ;  /* 0x00014e0004007a24 */ /* 0x000fca00078e0208 */
[----:B------:R-:W-:Y:S01]  /*1fe90*/  ISETP.GT.AND P0, PT, R0, R10, PT ;  /* 0x0000000a0000720c */ /* 0x000fe20003f04270 */
[----:B------:R-:W-:-:S12]  /*1fea0*/  BRA.DIV ~URZ, `(.L_x_784) ;  /* 0x000020727f007947 */ /* 0x000fd8000b800000 */
[----:B------:R-:W-:-:S04]  /*1feb0*/  VOTE.ANY R11, PT, !P0 ;  /* 0x00000000000b7806 */ /* 0x000fc800040e0100 */
.L_x_828:
[----:B------:R-:W3:Y:S02]  /*1fec0*/  POPC R0, R11 ;  /* 0x0000000b00007309 */ /* 0x000ee40000000000 */
[----:B---3--:R-:W-:Y:S01]  /*1fed0*/  IADD3 R247, R0, R247, RZ ;  /* 0x000000f700f77210 */ /* 0x008fe20007ffe0ff */
[----:B------:R-:W-:Y:S05]  /*1fee0*/  BRA.DIV ~URZ, `(.L_x_785) ;  /* 0x000020827f007947 */ /* 0x000fea000b800000 */
[----:B------:R3:W4:Y:S04]  /*1fef0*/  SHFL.IDX PT, R6, R6, R0, 0x1f ;  /* 0x00001f0006067589 */ /* 0x00072800000e0000 */
[----:B------:R3:W1:Y:S02]  /*1ff00*/  SHFL.IDX PT, R7, R7, R0, 0x1f ;  /* 0x00001f0007077589 */ /* 0x00066400000e0000 */
.L_x_829:
[----:B------:R-:W-:Y:S01]  /*1ff10*/  ISETP.NE.AND P0, PT, R11, RZ, PT ;  /* 0x000000ff0b00720c */ /* 0x000fe20003f05270 */
[----:B------:R-:W-:-:S12]  /*1ff20*/  BSSY B0, `(.L_x_786) ;  /* 0x0000005000007945 */ /* 0x000fd80003800000 */
[----:B------:R-:W-:Y:S05]  /*1ff30*/  @!P0 BRA `(.L_x_787) ;  /* 0x0000003000008947 */ /* 0x000fea0003800000 */
[----:B---3--:R-:W-:Y:S01]  /*1ff40*/  IADD3 R0, R0, -0x1, RZ ;  /* 0xffffffff00007810 */ /* 0x008fe20007ffe0ff */
[----:B------:R-:W-:Y:S05]  /*1ff50*/  BRA.DIV ~URZ, `(.L_x_788) ;  /* 0x000020e27f007947 */ /* 0x000fea000b800000 */
[----:B------:R3:W2:Y:S02]  /*1ff60*/  SHFL.IDX PT, R12, R4, R0, 0x1f ;  /* 0x00001f00040c7589 */ /* 0x0006a400000e0000 */
.L_x_787:
[----:B------:R-:W-:Y:S05]  /*1ff70*/  BSYNC B0 ;  /* 0x0000000000007941 */ /* 0x000fea0003800000 */
.L_x_786:
[----:B-1----:R-:W-:Y:S01]  /*1ff80*/  ISETP.NE.AND P0, PT, R7, 0x1, PT ;  /* 0x000000010700780c */ /* 0x002fe20003f05270 */
[----:B--2---:R-:W-:Y:S01]  /*1ff90*/  IMAD R244, R12, c[0x0][0x538], R8 ;  /* 0x00014e000cf47a24 */ /* 0x004fe200078e0208 */
[----:B------:R-:W-:Y:S04]  /*1ffa0*/  BSSY B0, `(.L_x_789) ;  /* 0x0000081000007945 */ /* 0x000fe80003800000 */
[----:B------:R-:W-:-:S07]  /*1ffb0*/  IADD3 R3, -R244, R10, RZ ;  /* 0x0000000af4037210 */ /* 0x000fce0007ffe1ff */
[----:B------:R-:W-:Y:S05]  /*1ffc0*/  @!P0 BRA `(.L_x_790) ;  /* 0x000003e000008947 */ /* 0x000fea0003800000 */
[-C--:B----4-:R-:W-:Y:S01]  /*1ffd0*/  IABS R2, R6.reuse ;  /* 0x0000000600027213 */ /* 0x090fe20000000000 */
[----:B------:R-:W-:Y:S01]  /*1ffe0*/  IMAD.MOV.U32 R8, RZ, RZ, RZ ;  /* 0x000000ffff087224 */ /* 0x000fe200078e00ff */
[----:B------:R-:W-:Y:S02]  /*1fff0*/  IABS R10, R6 ;  /* 0x00000006000a7213 */ /* 0x000fe40000000000 */
[----:B---3--:R-:W1:Y:S08]  /*20000*/  I2F.RP R0, R2 ;  /* 0x0000000200007306 */ /* 0x008e700000209400 */
[----:B-1----:R-:W1:Y:S02]  /*20010*/  MUFU.RCP R0, R0 ;  /* 0x0000000000007308 */ /* 0x002e640000001000 */
[----:B-1----:R-:W-:-:S06]  /*20020*/  IADD3 R0, R0, 0xffffffe, RZ ;  /* 0x0ffffffe00007810 */ /* 0x002fcc0007ffe0ff */
[----:B------:R-:W1:Y:S02]  /*20030*/  F2I.FTZ.U32.TRUNC.NTZ R9, R0 ;  /* 0x0000000000097305 */ /* 0x000e64000021f000 */
[----:B-1----:R-:W-:Y:S01]  /*20040*/  IMAD.MOV R4, RZ, RZ, -R9 ;  /* 0x000000ffff047224 */ /* 0x002fe200078e0a09 */
[----:B------:R-:W-:-:S03]  /*20050*/  IABS R0, R7 ;  /* 0x0000000700007213 */ /* 0x000fc60000000000 */
[----:B------:R-:W-:Y:S02]  /*20060*/  IMAD.MOV.U32 R5, RZ, RZ, R4 ;  /* 0x000000ffff057224 */ /* 0x000fe400078e0004 */
[----:B------:R-:W-:Y:S01]  /*20070*/  IMAD.MOV.U32 R4, RZ, RZ, R0 ;  /* 0x000000ffff047224 */ /* 0x000fe200078e0000 */
[----:B------:R-:W-:Y:S01]  /*20080*/  IABS R0, R3 ;  /* 0x0000000300007213 */ /* 0x000fe20000000000 */
[----:B------:R-:W-:Y:S02]  /*20090*/  IMAD R5, R5, R2, RZ ;  /* 0x0000000205057224 */ /* 0x000fe400078e02ff */
[----:B------:R-:W1:Y:S02]  /*200a0*/  I2F.RP R11, R4 ;  /* 0x00000004000b7306 */ /* 0x000e640000209400 */
[----:B------:R-:W-:Y:S01]  /*200b0*/  IMAD.HI.U32 R9, R9, R5, R8 ;  /* 0x0000000509097227 */ /* 0x000fe200078e0008 */
[----:B------:R-:W-:-:S03]  /*200c0*/  MOV R5, R0 ;  /* 0x0000000000057202 */ /* 0x000fc60000000f00 */
[----:B------:R-:W-:-:S04]  /*200d0*/  IMAD.MOV R0, RZ, RZ, -R10 ;  /* 0x000000ffff007224 */ /* 0x000fc800078e0a0a */
[----:B------:R-:W-:Y:S02]  /*200e0*/  IMAD.MOV.U32 R8, RZ, RZ, R0 ;  /* 0x000000ffff087224 */ /* 0x000fe400078e0000 */
[----:B------:R-:W-:-:S04]  /*200f0*/  IMAD.HI.U32 R0, R9, R5, RZ ;  /* 0x0000000509007227 */ /* 0x000fc800078e00ff */
[----:B------:R-:W-:Y:S02]  /*20100*/  IMAD R5, R0, R8, R5 ;  /* 0x0000000800057224 */ /* 0x000fe400078e0205 */
[----:B-1----:R-:W1:Y:S03]  /*20110*/  MUFU.RCP R8, R11 ;  /* 0x0000000b00087308 */ /* 0x002e660000001000 */
[----:B------:R-:W-:Y:S02]  /*20120*/  ISETP.GT.U32.AND P0, PT, R2, R5, PT ;  /* 0x000000050200720c */ /* 0x000fe40003f04070 */
[----:B-1----:R-:W-:-:S11]  /*20130*/  IADD3 R8, R8, 0xffffffe, RZ ;  /* 0x0ffffffe08087810 */ /* 0x002fd60007ffe0ff */
[----:B------:R-:W-:Y:S01]  /*20140*/  @!P0 IMAD.IADD R5, R5, 0x1, -R2 ;  /* 0x0000000105058824 */ /* 0x000fe200078e0a02 */
[----:B------:R-:W-:Y:S01]  /*20150*/  @!P0 IADD3 R0, R0, 0x1, RZ ;  /* 0x0000000100008810 */ /* 0x000fe20007ffe0ff */
[----:B------:R-:W1:Y:S01]  /*20160*/  F2I.FTZ.U32.TRUNC.NTZ R9, R8 ;  /* 0x0000000800097305 */ /* 0x000e62000021f000 */
[----:B------:R-:W-:Y:S02]  /*20170*/  ISETP.NE.AND P0, PT, R6, RZ, PT ;  /* 0x000000ff0600720c */ /* 0x000fe40003f05270 */
[----:B------:R-:W-:Y:S02]  /*20180*/  ISETP.GE.U32.AND P2, PT, R5, R2, PT ;  /* 0x000000020500720c */ /* 0x000fe40003f46070 */
[----:B------:R-:W-:-:S04]  /*20190*/  LOP3.LUT R2, R3, R6, RZ, 0x3c, !PT ;  /* 0x0000000603027212 */ /* 0x000fc800078e3cff */
[----:B------:R-:W-:-:S07]  /*201a0*/  ISETP.GE.AND P1, PT, R2, RZ, PT ;  /* 0x000000ff0200720c */ /* 0x000fce0003f26270 */
[----:B------:R-:W-:Y:S02]  /*201b0*/  @P2 IADD3 R0, R0, 0x1, RZ ;  /* 0x0000000100002810 */ /* 0x000fe40007ffe0ff */
[----:B-1----:R-:W-:Y:S02]  /*201c0*/  IADD3 R2, RZ, -R9, RZ ;  /* 0x80000009ff027210 */ /* 0x002fe40007ffe0ff */
[----:B------:R-:W-:Y:S02]  /*201d0*/  MOV R8, RZ ;  /* 0x000000ff00087202 */ /* 0x000fe40000000f00 */
[----:B------:R-:W-:Y:S01]  /*201e0*/  @!P1 IMAD.MOV R0, RZ, RZ, -R0 ;  /* 0x000000ffff009224 */ /* 0x000fe200078e0a00 */
[----:B------:R-:W-:Y:S01]  /*201f0*/  @!P0 LOP3.LUT R0, RZ, R6, RZ, 0x33, !PT ;  /* 0x00000006ff008212 */ /* 0x000fe200078e33ff */
[----:B------:R-:W-:Y:S01]  /*20200*/  IMAD.MOV.U32 R5, RZ, RZ, R2 ;  /* 0x000000ffff057224 */ /* 0x000fe200078e0002 */
[----:B------:R-:W-:Y:S02]  /*20210*/  IABS R2, R7 ;  /* 0x0000000700027213 */ /* 0x000fe40000000000 */
[----:B------:R-:W-:Y:S01]  /*20220*/  IABS R11, R0 ;  /* 0x00000000000b7213 */ /* 0x000fe20000000000 */
[----:B------:R-:W-:-:S02]  /*20230*/  IMAD R5, R5, R4, RZ ;  /* 0x0000000405057224 */ /* 0x000fc400078e02ff */
        /* <DEDUP_REMOVED lines=10> */
[----:B------:R-:W-:Y:S01]  /*202e0*/  ISETP.GE.U32.AND P2, PT, R5, R4, PT ;  /* 0x000000040500720c */ /* 0x000fe20003f46070 */
[----:B------:R-:W-:Y:S01]  /*202f0*/  IMAD.MOV R5, RZ, RZ, -R0 ;  /* 0x000000ffff057224 */ /* 0x000fe200078e0a00 */
        /* <DEDUP_REMOVED lines=11> */
.L_x_790:
[----:B---3--:R-:W-:-:S04]  /*203b0*/  IMAD.MOV.U32 R4, RZ, RZ, 0x4 ;  /* 0x00000004ff047424 */ /* 0x008fc800078e00ff */
[----:B------:R-:W-:-:S05]  /*203c0*/  IMAD.WIDE R4, R247, R4, c[0x0][0x590] ;  /* 0x00016400f7047625 */ /* 0x000fca00078e0204 */
[----:B------:R1:W2:Y:S01]  /*203d0*/  LDG.E R7, [R4.64] ;  /* 0x0000000604077981 */ /* 0x0002a2000c1e1900 */
[----:B------:R-:W-:Y:S01]  /*203e0*/  IABS R2, R3 ;  /* 0x0000000300027213 */ /* 0x000fe20000000000 */
[----:B-1----:R-:W-:Y:S02]  /*203f0*/  IMAD.MOV.U32 R4, RZ, RZ, RZ ;  /* 0x000000ffff047224 */ /* 0x002fe400078e00ff */
[----:B--2-4-:R-:W-:-:S05]  /*20400*/  IMAD R11, R7, R6, RZ ;  /* 0x00000006070b7224 */ /* 0x014fca00078e02ff */
        /* <DEDUP_REMOVED lines=8> */
[----:B------:R-:W-:-:S04]  /*20490*/  IMAD R0, R0, R8, RZ ;  /* 0x0000000800007224 */ /* 0x000fc800078e02ff */
[----:B------:R-:W-:-:S04]  /*204a0*/  IMAD.HI.U32 R0, R5, R0, R4 ;  /* 0x0000000005007227 */ /* 0x000fc800078e0004 */
[----:B------:R-:W-:Y:S02]  /*204b0*/  IMAD.MOV R4, RZ, RZ, -R9 ;  /* 0x000000ffff047224 */ /* 0x000fe400078e0a09 */
[----:B------:R-:W-:-:S04]  /*204c0*/  IMAD.HI.U32 R0, R0, R2, RZ ;  /* 0x0000000200007227 */ /* 0x000fc800078e00ff */
[----:B------:R-:W-:-:S05]  /*204d0*/  IMAD R2, R0, R4, R2 ;  /* 0x0000000400027224 */ /* 0x000fca00078e0202 */
[----:B------:R-:W-:-:S13]  /*204e0*/  ISETP.GT.U32.AND P0, PT, R8, R2, PT ;  /* 0x000000020800720c */ /* 0x000fda0003f04070 */
[-C--:B------:R-:W-:Y:S02]  /*204f0*/  @!P0 IADD3 R2, R2, -R8.reuse, RZ ;  /* 0x8000000802028210 */ /* 0x080fe40007ffe0ff */
[----:B------:R-:W-:Y:S02]  /*20500*/  @!P0 IADD3 R0, R0, 0x1, RZ ;  /* 0x0000000100008810 */ /* 0x000fe40007ffe0ff */
[----:B------:R-:W-:Y:S01]  /*20510*/  ISETP.GE.U32.AND P2, PT, R2, R8, PT ;  /* 0x000000080200720c */ /* 0x000fe20003f46070 */
[----:B------:R-:W-:Y:S01]  /*20520*/  IMAD.MOV.U32 R8, RZ, RZ, RZ ;  /* 0x000000ffff087224 */ /* 0x000fe200078e00ff */
[----:B------:R-:W-:Y:S02]  /*20530*/  LOP3.LUT R2, R3, R11, RZ, 0x3c, !PT ;  /* 0x0000000b03027212 */ /* 0x000fe400078e3cff */
[----:B------:R-:W-:Y:S02]  /*20540*/  ISETP.NE.AND P0, PT, R11, RZ, PT ;  /* 0x000000ff0b00720c */ /* 0x000fe40003f05270 */
[----:B------:R-:W-:-:S07]  /*20550*/  ISETP.GE.AND P1, PT, R2, RZ, PT ;  /* 0x000000ff0200720c */ /* 0x000fce0003f26270 */
[----:B------:R-:W-:-:S05]  /*20560*/  @P2 IADD3 R0, R0, 0x1, RZ ;  /* 0x0000000100002810 */ /* 0x000fca0007ffe0ff */
[----:B------:R-:W-:-:S04]  /*20570*/  IMAD.MOV.U32 R2, RZ, RZ, R0 ;  /* 0x000000ffff027224 */ /* 0x000fc800078e0000 */
[----:B------:R-:W-:Y:S01]  /*20580*/  @!P1 IMAD.MOV R2, RZ, RZ, -R2 ;  /* 0x000000ffff029224 */ /* 0x000fe200078e0a02 */
[----:B------:R-:W-:-:S05]  /*20590*/  @!P0 LOP3.LUT R2, RZ, R11, RZ, 0x33, !PT ;  /* 0x0000000bff028212 */ /* 0x000fca00078e33ff */
[----:B------:R-:W-:Y:S02]  /*205a0*/  IMAD R10, R7, R2, RZ ;  /* 0x00000002070a7224 */ /* 0x000fe400078e02ff */
[----:B------:R-:W-:-:S03]  /*205b0*/  IMAD.MOV R2, RZ, RZ, -R2 ;  /* 0x000000ffff027224 */ /* 0x000fc600078e0a02 */
[----:B------:R-:W-:-:S04]  /*205c0*/  IADD3 R0, -R10, c[0x0][0x538], RZ ;  /* 0x00014e000a007a10 */ /* 0x000fc80007ffe1ff */
[----:B------:R-:W-:-:S04]  /*205d0*/  IMNMX R0, R7, R0, PT ;  /* 0x0000000007007217 */ /* 0x000fc80003800200 */
[----:B------:R-:W-:-:S04]  /*205e0*/  IABS R4, R0 ;  /* 0x0000000000047213 */ /* 0x000fc80000000000 */
[----:B------:R-:W1:Y:S08]  /*205f0*/  I2F.RP R5, R4 ;  /* 0x0000000400057306 */ /* 0x000e700000209400 */
[----:B-1----:R-:W1:Y:S02]  /*20600*/  MUFU.RCP R5, R5 ;  /* 0x0000000500057308 */ /* 0x002e640000001000 */
[----:B-1----:R-:W-:-:S06]  /*20610*/  IADD3 R5, R5, 0xffffffe, RZ ;  /* 0x0ffffffe05057810 */ /* 0x002fcc0007ffe0ff */
[----:B------:R-:W1:Y:S02]  /*20620*/  F2I.FTZ.U32.TRUNC.NTZ R9, R5 ;  /* 0x0000000500097305 */ /* 0x000e64000021f000 */
[----:B-1----:R-:W-:Y:S02]  /*20630*/  IMAD.MOV R7, RZ, RZ, -R9 ;  /* 0x000000ffff077224 */ /* 0x002fe400078e0a09 */
[----:B------:R-:W-:-:S03]  /*20640*/  IMAD R5, R11, R2, R3 ;  /* 0x000000020b057224 */ /* 0x000fc600078e0203 */
[----:B------:R-:W-:Y:S02]  /*20650*/  MOV R2, R7 ;  /* 0x0000000700027202 */ /* 0x000fe40000000f00 */
[----:B------:R-:W-:Y:S02]  /*20660*/  IABS R7, R0 ;  /* 0x0000000000077213 */ /* 0x000fe40000000000 */
[----:B------:R-:W-:Y:S01]  /*20670*/  IABS R3, R5 ;  /* 0x0000000500037213 */ /* 0x000fe20000000000 */
[----:B------:R-:W-:-:S04]  /*20680*/  IMAD R2, R2, R4, RZ ;  /* 0x0000000402027224 */ /* 0x000fc800078e02ff */
[----:B------:R-:W-:-:S04]  /*20690*/  IMAD.HI.U32 R8, R9, R2, R8 ;  /* 0x0000000209087227 */ /* 0x000fc800078e0008 */
[----:B------:R-:W-:-:S04]  /*206a0*/  IMAD.MOV R2, RZ, RZ, -R7 ;  /* 0x000000ffff027224 */ /* 0x000fc800078e0a07 */
        /* <DEDUP_REMOVED lines=16> */
.L_x_791:
[----:B------:R-:W-:Y:S05]  /*207b0*/  BSYNC B0 ;  /* 0x0000000000007941 */ /* 0x000fea0003800000 */
.L_x_789:
[----:B------:R-:W-:-:S04]  /*207c0*/  LOP3.LUT R2, RZ, R2, RZ, 0x33, !PT ;  /* 0x00000002ff027212 */ /* 0x000fc800078e33ff */
[----:B------:R-:W-:Y:S01]  /*207d0*/  IADD3 R245, R2, R6, RZ ;  /* 0x0000000602f57210 */ /* 0x000fe20007ffe0ff */
[----:B------:R-:W-:Y:S05]  /*207e0*/  BRA `(.L_x_792) ;  /* 0x0000004000007947 */ /* 0x000fea0003800000 */
.L_x_780:
[----:B------:R-:W-:Y:S01]  /*207f0*/  IMAD.MOV.U32 R244, RZ, RZ, R10 ;  /* 0x000000fffff47224 */ /* 0x000fe200078e000a */
[----:B------:R-:W-:Y:S01]  /*20800*/  MOV R246, RZ ;  /* 0x000000ff00f67202 */ /* 0x000fe20000000f00 */
[----:B------:R-:W-:Y:S01]  /*20810*/  IMAD.MOV.U32 R245, RZ, RZ, RZ ;  /* 0x000000fffff57224 */ /* 0x000fe200078e00ff */
[----:B------:R-:W-:Y:S02]  /*20820*/  MOV R247, c[0x0][0x53c] ;  /* 0x00014f0000f77a02 */ /* 0x000fe40000000f00 */
.L_x_792:
[----:B------:R-:W-:Y:S05]  /*20830*/  BSYNC B1 ;  /* 0x0000000000017941 */ /* 0x000fea0003800000 */
.L_x_778:
[----:B------:R-:W-:Y:S01]  /*20840*/  WARPSYNC 0xffffffff ;  /* 0xffffffff00007948 */ /* 0x000fe20003800000 */
[----:B------:R-:W-:Y:S01]  /*20850*/  BAR.SYNC.DEFER_BLOCKING 0x4, 0x100 ;  /* 0x0104000000007b1d */ /* 0x000fe20000010000 */
[----:B------:R-:W-:-:S13]  /*20860*/  ISETP.NE.AND P0, PT, R13, RZ, PT ;  /* 0x000000ff0d00720c */ /* 0x000fda0003f05270 */
[----:B------:R3:W-:Y:S04]  /*20870*/  @!P0 STS.128 [0x18100], R244 ;  /* 0x018100f4ff008388 */ /* 0x0007e80000000c00 */
[----:B------:R-:W-:Y:S06]  /*20880*/  BAR.ARV 0x5, 0x100 ;  /* 0x0144000000007b1d */ /* 0x000fec0000002000 */
.L_x_773:
[----:B--2---:R-:W-:-:S13]  /*20890*/  ISETP.GE.AND P0, PT, R247, c[0x0][0x53c], PT ;  /* 0x00014f00f7007a0c */ /* 0x004fda0003f06270 */
[----:B-1-34-:R-:W-:Y:S01]  /*208a0*/  @P0 CALL.REL.NOINC `(.L_x_793) ;  /* 0x0000001000000944 */ /* 0x01afe20003c00000 */
[----:B------:R-:W-:Y:S05]  /*208b0*/  BRA `(.L_x_794) ;  /* 0xfffe108000007947 */ /* 0x000fea000383ffff */
.L_x_793:
[----:B------:R-:W-:Y:S05]  /*208c0*/  EXIT ;  /* 0x000000000000794d */ /* 0x000fea0003800000 */
.L_x_574:
[----:B------:R-:W-:Y:S01]  /*208d0*/  IMAD.MOV.U32 R0, RZ, RZ, R4 ;  /* 0x000000ffff007224 */ /* 0x000fe200078e0004 */
[----:B------:R-:W-:Y:S02]  /*208e0*/  MOV R2, 0x1 ;  /* 0x0000000100027802 */ /* 0x000fe40000000f00 */
[----:B------:R-:W-:Y:S02]  /*208f0*/  MOV R3, 0x20910 ;  /* 0x0002091000037802 */ /* 0x000fe40000000f00 */
[----:B--2---:R-:W-:Y:S05]  /*20900*/  CALL.REL.NOINC `($__internal_14_$__cuda_sm70_shflsync_up_p) ;  /* 0x0000184000007944 */ /* 0x004fea0003c00000 */
[----:B------:R-:W-:Y:S01]  /*20910*/  MOV R0, R5 ;  /* 0x0000000500007202 */ /* 0x000fe20000000f00 */
[----:B------:R-:W-:Y:S05]  /*20920*/  BRA `(.L_x_795) ;  /* 0xfffdfb3000007947 */ /* 0x000fea000383ffff */
.L_x_575:
[----:B------:R-:W-:Y:S01]  /*20930*/  IMAD.MOV.U32 R0, RZ, RZ, R4 ;  /* 0x000000ffff007224 */ /* 0x000fe200078e0004 */
[----:B------:R-:W-:Y:S02]  /*20940*/  MOV R2, 0x2 ;  /* 0x0000000200027802 */ /* 0x000fe40000000f00 */
[----:B------:R-:W-:Y:S02]  /*20950*/  MOV R3, 0x20970 ;  /* 0x0002097000037802 */ /* 0x000fe40000000f00 */
[----:B--2---:R-:W-:Y:S05]  /*20960*/  CALL.REL.NOINC `($__internal_14_$__cuda_sm70_shflsync_up_p) ;  /* 0x000017e000007944 */ /* 0x004fea0003c00000 */
[----:B------:R-:W-:Y:S02]  /*20970*/  SEL R5, R5, RZ, P4 ;  /* 0x000000ff05057207 */ /* 0x000fe40002000000 */
[----:B------:R-:W-:Y:S02]  /*20980*/  MOV R2, 0x4 ;  /* 0x0000000400027802 */ /* 0x000fe40000000f00 */
[----:B------:R-:W-:Y:S01]  /*20990*/  MOV R3, 0x209d0 ;  /* 0x000209d000037802 */ /* 0x000fe20000000f00 */
[----:B------:R-:W-:-:S04]  /*209a0*/  IMAD.IADD R4, R4, 0x1, R5 ;  /* 0x0000000104047824 */ /* 0x000fc800078e0205 */
[----:B------:R-:W-:Y:S02]  /*209b0*/  IMAD.MOV.U32 R0, RZ, RZ, R4 ;  /* 0x000000ffff007224 */ /* 0x000fe400078e0004 */
[----:B------:R-:W-:Y:S05]  /*209c0*/  CALL.REL.NOINC `($__internal_14_$__cuda_sm70_shflsync_up_p) ;  /* 0x0000178000007944 */ /* 0x000fea0003c00000 */
        /* <DEDUP_REMOVED lines=15> */
[----:B------:R-:W-:Y:S02]  /*20ac0*/  IMAD.IADD R4, R4, 0x1, R5 ;  /* 0x0000000104047824 */ /* 0x000fe400078e0205 */
[----:B------:R-:W-:Y:S02]  /*20ad0*/  IMAD.MOV.U32 R5, RZ, RZ, 0x1f ;  /* 0x0000001fff057424 */ /* 0x000fe400078e00ff */
[----:B------:R-:W-:Y:S02]  /*20ae0*/  IMAD.MOV.U32 R9, RZ, RZ, R4 ;  /* 0x000000ffff097224 */ /* 0x000fe400078e0004 */
[----:B------:R-:W-:Y:S05]  /*20af0*/  CALL.REL.NOINC `($__internal_13_$__cuda_sm70_shflsync_idx_p) ;  /* 0x0000160000007944 */ /* 0x000fea0003c00000 */
[----:B------:R-:W-:Y:S01]  /*20b00*/  MOV R0, R5 ;  /* 0x0000000500007202 */ /* 0x000fe20000000f00 */
[----:B------:R-:W-:Y:S05]  /*20b10*/  BRA `(.L_x_796) ;  /* 0xfffdfa4000007947 */ /* 0x000fea000383ffff */
.L_x_577:
[----:B------:R-:W-:Y:S02]  /*20b20*/  SEL R0, RZ, 0x1, P0 ;  /* 0x00000001ff007807 */ /* 0x000fe40000000000 */
[----:B------:R-:W-:-:S02]  /*20b30*/  MOV R2, 0x20b50 ;  /* 0x00020b5000027802 */ /* 0x000fc40000000f00 */
[----:B--2---:R-:W-:Y:S05]  /*20b40*/  CALL.REL.NOINC `($__internal_15_$__cuda_sm70_votesync_ballot) ;  /* 0x0000167000007944 */ /* 0x004fea0003c00000 */
[----:B------:R-:W-:Y:S01]  /*20b50*/  MOV R7, R0 ;  /* 0x0000000000077202 */ /* 0x000fe20000000f00 */
[----:B------:R-:W-:Y:S05]  /*20b60*/  BRA `(.L_x_797) ;  /* 0xfffdfa8000007947 */ /* 0x000fea000383ffff */
.L_x_578:
[----:B------:R-:W-:Y:S01]  /*20b70*/  IMAD.MOV.U32 R9, RZ, RZ, R10 ;  /* 0x000000ffff097224 */ /* 0x000fe200078e000a */
[----:B------:R-:W-:Y:S01]  /*20b80*/  MOV R5, R0 ;  /* 0x0000000000057202 */ /* 0x000fe20000000f00 */
[----:B------:R-:W-:Y:S01]  /*20b90*/  IMAD.MOV.U32 R3, RZ, RZ, 0x1f ;  /* 0x0000001fff037424 */ /* 0x000fe200078e00ff */
[----:B------:R-:W-:-:S02]  /*20ba0*/  MOV R2, 0x20bc0 ;  /* 0x00020bc000027802 */ /* 0x000fc40000000f00 */
[----:B------:R-:W-:Y:S05]  /*20bb0*/  CALL.REL.NOINC `($__internal_13_$__cuda_sm70_shflsync_idx_p) ;  /* 0x0000154000007944 */ /* 0x000fea0003c00000 */
[----:B------:R-:W-:Y:S01]  /*20bc0*/  IMAD.MOV.U32 R245, RZ, RZ, R5 ;  /* 0x000000fffff57224 */ /* 0x000fe200078e0005 */
[----:B------:R-:W-:Y:S01]  /*20bd0*/  MOV R9, R8 ;  /* 0x0000000800097202 */ /* 0x000fe20000000f00 */
[----:B------:R-:W-:Y:S01]  /*20be0*/  IMAD.MOV.U32 R6, RZ, RZ, RZ ;  /* 0x000000ffff067224 */ /* 0x000fe200078e00ff */
[----:B------:R-:W-:Y:S01]  /*20bf0*/  MOV R5, R0 ;  /* 0x0000000000057202 */ /* 0x000fe20000000f00 */
[----:B------:R-:W-:Y:S01]  /*20c00*/  IMAD.MOV.U32 R3, RZ, RZ, 0x1f ;  /* 0x0000001fff037424 */ /* 0x000fe200078e00ff */
[----:B------:R-:W-:-:S02]  /*20c10*/  MOV R2, 0x20c30 ;  /* 0x00020c3000027802 */ /* 0x000fc40000000f00 */
[----:B------:R-:W-:Y:S05]  /*20c20*/  CALL.REL.NOINC `($__internal_13_$__cuda_sm70_shflsync_idx_p) ;  /* 0x000014d000007944 */ /* 0x000fea0003c00000 */
[----:B------:R-:W-:Y:S01]  /*20c30*/  MOV R10, R5 ;  /* 0x00000005000a7202 */ /* 0x000fe20000000f00 */
[----:B------:R-:W-:Y:S05]  /*20c40*/  BRA `(.L_x_798) ;  /* 0xfffdfa0000007947 */ /* 0x000fea000383ffff */
.L_x_581:
[----:B------:R-:W-:Y:S01]  /*20c50*/  IMAD.MOV.U32 R9, RZ, RZ, R4 ;  /* 0x000000ffff097224 */ /* 0x000fe200078e0004 */
[----:B------:R-:W-:-:S02]  /*20c60*/  MOV R3, 0x1f ;  /* 0x0000001f00037802 */ /* 0x000fc40000000f00 */
[----:B------:R-:W-:Y:S02]  /*20c70*/  MOV R2, 0x20c90 ;  /* 0x00020c9000027802 */ /* 0x000fe40000000f00 */
[----:B-123--:R-:W-:Y:S05]  /*20c80*/  CALL.REL.NOINC `($__internal_13_$__cuda_sm70_shflsync_idx_p) ;  /* 0x0000147000007944 */ /* 0x00efea0003c00000 */
[----:B------:R-:W-:Y:S01]  /*20c90*/  MOV R6, R5 ;  /* 0x0000000500067202 */ /* 0x000fe20000000f00 */
[----:B------:R-:W-:Y:S05]  /*20ca0*/  BRA `(.L_x_580) ;  /* 0xfffdfa0000007947 */ /* 0x000fea000383ffff */
.L_x_636:
[----:B-1----:R-:W-:Y:S01]  /*20cb0*/  IMAD.MOV.U32 R9, RZ, RZ, R12 ;  /* 0x000000ffff097224 */ /* 0x002fe200078e000c */
[----:B------:R-:W-:Y:S01]  /*20cc0*/  MOV R5, RZ ;  /* 0x000000ff00057202 */ /* 0x000fe20000000f00 */
[----:B------:R-:W-:Y:S01]  /*20cd0*/  IMAD.MOV.U32 R3, RZ, RZ, 0x181f ;  /* 0x0000181fff037424 */ /* 0x000fe200078e00ff */
[----:B------:R-:W-:Y:S02]  /*20ce0*/  MOV R2, 0x20d00 ;  /* 0x00020d0000027802 */ /* 0x000fe40000000f00 */
[----:B-----5:R-:W-:Y:S05]  /*20cf0*/  CALL.REL.NOINC `($__internal_13_$__cuda_sm70_shflsync_idx_p) ;  /* 0x0000140000007944 */ /* 0x020fea0003c00000 */
[----:B------:R-:W-:Y:S01]  /*20d00*/  MOV R10, R5 ;  /* 0x00000005000a7202 */ /* 0x000fe20000000f00 */
[----:B------:R-:W-:Y:S05]  /*20d10*/  BRA `(.L_x_799) ;  /* 0xfffe770000007947 */ /* 0x000fea000383ffff */
.L_x_637:
[----:B------:R-:W-:Y:S01]  /*20d20*/  IMAD.MOV.U32 R9, RZ, RZ, R15 ;  /* 0x000000ffff097224 */ /* 0x000fe200078e000f */
[----:B------:R-:W-:Y:S01]  /*20d30*/  MOV R5, RZ ;  /* 0x000000ff00057202 */ /* 0x000fe20000000f00 */
[----:B------:R-:W-:Y:S01]  /*20d40*/  IMAD.MOV.U32 R3, RZ, RZ, 0x181f ;  /* 0x0000181fff037424 */ /* 0x000fe200078e00ff */
[----:B------:R-:W-:Y:S02]  /*20d50*/  MOV R2, 0x20d70 ;  /* 0x00020d7000027802 */ /* 0x000fe40000000f00 */
[----:B-12--5:R-:W-:Y:S05]  /*20d60*/  CALL.REL.NOINC `($__internal_13_$__cuda_sm70_shflsync_idx_p) ;  /* 0x0000139000007944 */ /* 0x026fea0003c00000 */
[----:B------:R-:W-:Y:S01]  /*20d70*/  MOV R0, R5 ;  /* 0x0000000500007202 */ /* 0x000fe20000000f00 */
[----:B------:R-:W-:Y:S05]  /*20d80*/  BRA `(.L_x_800) ;  /* 0xfffe76b000007947 */ /* 0x000fea000383ffff */
.L_x_640:
[----:B--2---:R-:W-:Y:S01]  /*20d90*/  IMAD.MOV.U32 R9, RZ, RZ, R12 ;  /* 0x000000ffff097224 */ /* 0x004fe200078e000c */
[----:B------:R-:W-:Y:S01]  /*20da0*/  MOV R5, 0x1 ;  /* 0x0000000100057802 */ /* 0x000fe20000000f00 */
[----:B------:R-:W-:Y:S01]  /*20db0*/  IMAD.MOV.U32 R3, RZ, RZ, 0x181f ;  /* 0x0000181fff037424 */ /* 0x000fe200078e00ff */
[----:B------:R-:W-:-:S02]  /*20dc0*/  MOV R2, 0x20de0 ;  /* 0x00020de000027802 */ /* 0x000fc40000000f00 */
[----:B-1-345:R-:W-:Y:S05]  /*20dd0*/  CALL.REL.NOINC `($__internal_13_$__cuda_sm70_shflsync_idx_p) ;  /* 0x0000132000007944 */ /* 0x03afea0003c00000 */
[----:B------:R-:W-:Y:S01]  /*20de0*/  IMAD.MOV.U32 R10, RZ, RZ, R5 ;  /* 0x000000ffff0a7224 */ /* 0x000fe200078e0005 */
[----:B------:R-:W-:Y:S01]  /*20df0*/  MOV R5, 0x1 ;  /* 0x0000000100057802 */ /* 0x000fe20000000f00 */
[----:B------:R-:W-:Y:S01]  /*20e00*/  IMAD.MOV.U32 R9, RZ, RZ, R15 ;  /* 0x000000ffff097224 */ /* 0x000fe200078e000f */
[----:B------:R-:W-:-:S02]  /*20e10*/  MOV R3, 0x181f ;  /* 0x0000181f00037802 */ /* 0x000fc40000000f00 */
[----:B------:R-:W-:Y:S02]  /*20e20*/  MOV R2, 0x20e40 ;  /* 0x00020e4000027802 */ /* 0x000fe40000000f00 */
[----:B------:R-:W-:Y:S05]  /*20e30*/  CALL.REL.NOINC `($__internal_13_$__cuda_sm70_shflsync_idx_p) ;  /* 0x000012c000007944 */ /* 0x000fea0003c00000 */
[----:B------:R-:W-:Y:S01]  /*20e40*/  MOV R0, R5 ;  /* 0x0000000500007202 */ /* 0x000fe20000000f00 */
[----:B------:R-:W-:Y:S05]  /*20e50*/  BRA `(.L_x_801) ;  /* 0xfffe776000007947 */ /* 0x000fea000383ffff */
.L_x_643:
[----:B-1----:R-:W-:Y:S01]  /*20e60*/  IMAD.MOV.U32 R9, RZ, RZ, R12 ;  /* 0x000000ffff097224 */ /* 0x002fe200078e000c */
[----:B------:R-:W-:Y:S01]  /*20e70*/  MOV R5, 0x2 ;  /* 0x0000000200057802 */ /* 0x000fe20000000f00 */
[----:B------:R-:W-:Y:S01]  /*20e80*/  IMAD.MOV.U32 R3, RZ, RZ, 0x181f ;  /* 0x0000181fff037424 */ /* 0x000fe200078e00ff */
[----:B------:R-:W-:Y:S02]  /*20e90*/  MOV R2, 0x20eb0 ;  /* 0x00020eb000027802 */ /* 0x000fe40000000f00 */
[----:B--2345:R-:W-:Y:S05]  /*20ea0*/  CALL.REL.NOINC `($__internal_13_$__cuda_sm70_shflsync_idx_p) ;  /* 0x0000125000007944 */ /* 0x03cfea0003c00000 */
[----:B------:R-:W-:Y:S01]  /*20eb0*/  MOV R10, R5 ;  /* 0x00000005000a7202 */ /* 0x000fe20000000f00 */
[----:B------:R-:W-:Y:S05]  /*20ec0*/  BRA `(.L_x_802) ;  /* 0xfffe784000007947 */ /* 0x000fea000383ffff */
.L_x_644:
[----:B------:R-:W-:Y:S01]  /*20ed0*/  IMAD.MOV.U32 R9, RZ, RZ, R15 ;  /* 0x000000ffff097224 */ /* 0x000fe200078e000f */
[----:B------:R-:W-:Y:S01]  /*20ee0*/  MOV R5, 0x2 ;  /* 0x0000000200057802 */ /* 0x000fe20000000f00 */
[----:B------:R-:W-:Y:S01]  /*20ef0*/  IMAD.MOV.U32 R3, RZ, RZ, 0x181f ;  /* 0x0000181fff037424 */ /* 0x000fe200078e00ff */
[----:B------:R-:W-:Y:S02]  /*20f00*/  MOV R2, 0x20f20 ;  /* 0x00020f2000027802 */ /* 0x000fe40000000f00 */
[----:B-12345:R-:W-:Y:S05]  /*20f10*/  CALL.REL.NOINC `($__internal_13_$__cuda_sm70_shflsync_idx_p) ;  /* 0x000011e000007944 */ /* 0x03efea0003c00000 */
[----:B------:R-:W-:Y:S01]  /*20f20*/  MOV R0, R5 ;  /* 0x0000000500007202 */ /* 0x000fe20000000f00 */
[----:B------:R-:W-:Y:S05]  /*20f30*/  BRA `(.L_x_803) ;  /* 0xfffe77f000007947 */ /* 0x000fea000383ffff */
.L_x_647:
[----:B-1----:R-:W-:Y:S01]  /*20f40*/  IMAD.MOV.U32 R9, RZ, RZ, R12 ;  /* 0x000000ffff097224 */ /* 0x002fe200078e000c */
[----:B------:R-:W-:Y:S01]  /*20f50*/  MOV R5, 0x3 ;  /* 0x0000000300057802 */ /* 0x000fe20000000f00 */
[----:B------:R-:W-:Y:S01]  /*20f60*/  IMAD.MOV.U32 R3, RZ, RZ, 0x181f ;  /* 0x0000181fff037424 */ /* 0x000fe200078e00ff */
[----:B------:R-:W-:-:S02]  /*20f70*/  MOV R2, 0x20f90 ;  /* 0x00020f9000027802 */ /* 0x000fc40000000f00 */
[----:B--2345:R-:W-:Y:S05]  /*20f80*/  CALL.REL.NOINC `($__internal_13_$__cuda_sm70_shflsync_idx_p) ;  /* 0x0000117000007944 */ /* 0x03cfea0003c00000 */
        /* <DEDUP_REMOVED lines=8> */
.L_x_732:
[----:B------:R-:W-:Y:S01]  /*21010*/  IMAD.MOV.U32 R2, RZ, RZ, R233 ;  /* 0x000000ffff027224 */ /* 0x000fe200078e00e9 */
[----:B------:R-:W-:Y:S02]  /*21020*/  MOV R5, 0x2 ;  /* 0x0000000200057802 */ /* 0x000fe40000000f00 */
[----:B------:R-:W-:Y:S02]  /*21030*/  MOV R3, 0x21050 ;  /* 0x0002105000037802 */ /* 0x000fe40000000f00 */
[----:B------:R-:W-:Y:S05]  /*21040*/  CALL.REL.NOINC `($__internal_12_$__cuda_sm70_shflsync_bfly_p) ;  /* 0x0000106000007944 */ /* 0x000fea0003c00000 */
[----:B------:R-:W-:Y:S01]  /*21050*/  MOV R0, R5 ;  /* 0x0000000500007202 */ /* 0x000fe20000000f00 */
[----:B------:R-:W-:Y:S05]  /*21060*/  BRA `(.L_x_805) ;  /* 0xffffab5000007947 */ /* 0x000fea000383ffff */
.L_x_733:
[----:B------:R-:W-:Y:S01]  /*21070*/  IMAD.MOV.U32 R2, RZ, RZ, R0 ;  /* 0x000000ffff027224 */ /* 0x000fe200078e0000 */
[----:B------:R-:W-:Y:S02]  /*21080*/  MOV R5, 0x1 ;  /* 0x0000000100057802 */ /* 0x000fe40000000f00 */
[----:B------:R-:W-:Y:S02]  /*21090*/  MOV R3, 0x210b0 ;  /* 0x000210b000037802 */ /* 0x000fe40000000f00 */
[----:B-1----:R-:W-:Y:S05]  /*210a0*/  CALL.REL.NOINC `($__internal_12_$__cuda_sm70_shflsync_bfly_p) ;  /* 0x0000100000007944 */ /* 0x002fea0003c00000 */
[----:B------:R-:W-:Y:S01]  /*210b0*/  FADD.FTZ R0, R0, R5 ;  /* 0x0000000500007221 */ /* 0x000fe20000010000 */
[----:B------:R-:W-:Y:S02]  /*210c0*/  MOV R2, R234 ;  /* 0x000000ea00027202 */ /* 0x000fe40000000f00 */
[----:B------:R-:W-:-:S02]  /*210d0*/  MOV R5, 0x2 ;  /* 0x0000000200057802 */ /* 0x000fc40000000f00 */
[----:B------:R-:W-:Y:S02]  /*210e0*/  MOV R3, 0x21100 ;  /* 0x0002110000037802 */ /* 0x000fe40000000f00 */
[----:B------:R-:W-:Y:S05]  /*210f0*/  CALL.REL.NOINC `($__internal_12_$__cuda_sm70_shflsync_bfly_p) ;  /* 0x00000fb000007944 */ /* 0x000fea0003c00000 */
[----:B------:R-:W-:Y:S01]  /*21100*/  FADD.FTZ R4, R234, R5 ;  /* 0x00000005ea047221 */ /* 0x000fe20000010000 */
[----:B------:R-:W-:Y:S02]  /*21110*/  MOV R5, 0x1 ;  /* 0x0000000100057802 */ /* 0x000fe40000000f00 */
[----:B------:R-:W-:Y:S02]  /*21120*/  MOV R3, 0x21150 ;  /* 0x0002115000037802 */ /* 0x000fe40000000f00 */
[----:B------:R-:W-:Y:S02]  /*21130*/  MOV R2, R4 ;  /* 0x0000000400027202 */ /* 0x000fe40000000f00 */
[----:B------:R-:W-:Y:S05]  /*21140*/  CALL.REL.NOINC `($__internal_12_$__cuda_sm70_shflsync_bfly_p) ;  /* 0x00000f6000007944 */ /* 0x000fea0003c00000 */
[----:B------:R-:W-:Y:S01]  /*21150*/  MOV R3, R5 ;  /* 0x0000000500037202 */ /* 0x000fe20000000f00 */
[----:B------:R-:W-:Y:S05]  /*21160*/  BRA `(.L_x_806) ;  /* 0xffffaac000007947 */ /* 0x000fea000383ffff */
.L_x_740:
[----:B-1-34-:R-:W-:Y:S01]  /*21170*/  IMAD.MOV.U32 R9, RZ, RZ, R13 ;  /* 0x000000ffff097224 */ /* 0x01afe200078e000d */
[----:B------:R-:W-:Y:S01]  /*21180*/  MOV R5, RZ ;  /* 0x000000ff00057202 */ /* 0x000fe20000000f00 */
[----:B------:R-:W-:Y:S01]  /*21190*/  IMAD.MOV.U32 R3, RZ, RZ, 0x181f ;  /* 0x0000181fff037424 */ /* 0x000fe200078e00ff */
[----:B------:R-:W-:Y:S02]  /*211a0*/  MOV R2, 0x211c0 ;  /* 0x000211c000027802 */ /* 0x000fe40000000f00 */
[----:B------:R-:W-:Y:S05]  /*211b0*/  CALL.REL.NOINC `($__internal_13_$__cuda_sm70_shflsync_idx_p) ;  /* 0x00000f4000007944 */ /* 0x000fea0003c00000 */
[----:B------:R-:W-:Y:S01]  /*211c0*/  MOV R7, R5 ;  /* 0x0000000500077202 */ /* 0x000fe20000000f00 */
[----:B------:R-:W-:Y:S05]  /*211d0*/  BRA `(.L_x_807) ;  /* 0xffffc37000007947 */ /* 0x000fea000383ffff */
.L_x_741:
[----:B------:R-:W-:Y:S01]  /*211e0*/  IMAD.MOV.U32 R9, RZ, RZ, R14 ;  /* 0x000000ffff097224 */ /* 0x000fe200078e000e */
[----:B------:R-:W-:Y:S01]  /*211f0*/  MOV R5, RZ ;  /* 0x000000ff00057202 */ /* 0x000fe20000000f00 */
[----:B------:R-:W-:Y:S01]  /*21200*/  IMAD.MOV.U32 R3, RZ, RZ, 0x181f ;  /* 0x0000181fff037424 */ /* 0x000fe200078e00ff */
[----:B------:R-:W-:-:S02]  /*21210*/  MOV R2, 0x21230 ;  /* 0x0002123000027802 */ /* 0x000fc40000000f00 */
[----:B-12---:R-:W-:Y:S05]  /*21220*/  CALL.REL.NOINC `($__internal_13_$__cuda_sm70_shflsync_idx_p) ;  /* 0x00000ed000007944 */ /* 0x006fea0003c00000 */
[----:B------:R-:W-:Y:S01]  /*21230*/  MOV R2, R5 ;  /* 0x0000000500027202 */ /* 0x000fe20000000f00 */
[----:B------:R-:W-:Y:S05]  /*21240*/  BRA `(.L_x_808) ;  /* 0xffffc32000007947 */ /* 0x000fea000383ffff */
.L_x_744:
[----:B--2---:R-:W-:Y:S01]  /*21250*/  IMAD.MOV.U32 R9, RZ, RZ, R13 ;  /* 0x000000ffff097224 */ /* 0x004fe200078e000d */
[----:B------:R-:W-:Y:S01]  /*21260*/  MOV R5, 0x1 ;  /* 0x0000000100057802 */ /* 0x000fe20000000f00 */
[----:B------:R-:W-:Y:S01]  /*21270*/  IMAD.MOV.U32 R3, RZ, RZ, 0x181f ;  /* 0x0000181fff037424 */ /* 0x000fe200078e00ff */
[----:B----4-:R-:W-:-:S02]  /*21280*/  MOV R2, 0x212a0 ;  /* 0x000212a000027802 */ /* 0x010fc40000000f00 */
[----:B-1-3--:R-:W-:Y:S05]  /*21290*/  CALL.REL.NOINC `($__internal_13_$__cuda_sm70_shflsync_idx_p) ;  /* 0x00000e6000007944 */ /* 0x00afea0003c00000 */
        /* <DEDUP_REMOVED lines=8> */
.L_x_747:
[----:B-1----:R-:W-:Y:S01]  /*21320*/  IMAD.MOV.U32 R9, RZ, RZ, R13 ;  /* 0x000000ffff097224 */ /* 0x002fe200078e000d */
[----:B------:R-:W-:Y:S01]  /*21330*/  MOV R5, 0x2 ;  /* 0x0000000200057802 */ /* 0x000fe20000000f00 */
[----:B------:R-:W-:Y:S01]  /*21340*/  IMAD.MOV.U32 R3, RZ, RZ, 0x181f ;  /* 0x0000181fff037424 */ /* 0x000fe200078e00ff */
[----:B----4-:R-:W-:Y:S02]  /*21350*/  MOV R2, 0x21370 ;  /* 0x0002137000027802 */ /* 0x010fe40000000f00 */
[----:B--23--:R-:W-:Y:S05]  /*21360*/  CALL.REL.NOINC `($__internal_13_$__cuda_sm70_shflsync_idx_p) ;  /* 0x00000d9000007944 */ /* 0x00cfea0003c00000 */
[----:B------:R-:W-:Y:S01]  /*21370*/  MOV R7, R5 ;  /* 0x0000000500077202 */ /* 0x000fe20000000f00 */
[----:B------:R-:W-:Y:S05]  /*21380*/  BRA `(.L_x_810) ;  /* 0xffffc47000007947 */ /* 0x000fea000383ffff */
.L_x_748:
[----:B------:R-:W-:Y:S01]  /*21390*/  IMAD.MOV.U32 R9, RZ, RZ, R14 ;  /* 0x000000ffff097224 */ /* 0x000fe200078e000e */
[----:B------:R-:W-:Y:S01]  /*213a0*/  MOV R5, 0x2 ;  /* 0x0000000200057802 */ /* 0x000fe20000000f00 */
[----:B------:R-:W-:Y:S01]  /*213b0*/  IMAD.MOV.U32 R3, RZ, RZ, 0x181f ;  /* 0x0000181fff037424 */ /* 0x000fe200078e00ff */
[----:B----4-:R-:W-:Y:S02]  /*213c0*/  MOV R2, 0x213e0 ;  /* 0x000213e000027802 */ /* 0x010fe40000000f00 */
[----:B-123--:R-:W-:Y:S05]  /*213d0*/  CALL.REL.NOINC `($__internal_13_$__cuda_sm70_shflsync_idx_p) ;  /* 0x00000d2000007944 */ /* 0x00efea0003c00000 */
[----:B------:R-:W-:Y:S01]  /*213e0*/  MOV R2, R5 ;  /* 0x0000000500027202 */ /* 0x000fe20000000f00 */
[----:B------:R-:W-:Y:S05]  /*213f0*/  BRA `(.L_x_811) ;  /* 0xffffc42000007947 */ /* 0x000fea000383ffff */
.L_x_751:
[----:B-1----:R-:W-:Y:S01]  /*21400*/  IMAD.MOV.U32 R9, RZ, RZ, R13 ;  /* 0x000000ffff097224 */ /* 0x002fe200078e000d */
[----:B------:R-:W-:Y:S01]  /*21410*/  MOV R5, 0x3 ;  /* 0x0000000300057802 */ /* 0x000fe20000000f00 */
[----:B------:R-:W-:Y:S01]  /*21420*/  IMAD.MOV.U32 R3, RZ, RZ, 0x181f ;  /* 0x0000181fff037424 */ /* 0x000fe200078e00ff */
[----:B------:R-:W-:-:S02]  /*21430*/  MOV R2, 0x21450 ;  /* 0x0002145000027802 */ /* 0x000fc40000000f00 */
[----:B--234-:R-:W-:Y:S05]  /*21440*/  CALL.REL.NOINC `($__internal_13_$__cuda_sm70_shflsync_idx_p) ;  /* 0x00000cb000007944 */ /* 0x01cfea0003c00000 */
        /* <DEDUP_REMOVED lines=8> */
.L_x_753:
[----:B------:R-:W-:Y:S01]  /*214d0*/  IMAD.MOV.U32 R9, RZ, RZ, R36 ;  /* 0x000000ffff097224 */ /* 0x000fe200078e0024 */
[----:B------:R-:W-:Y:S01]  /*214e0*/  MOV R5, RZ ;  /* 0x000000ff00057202 */ /* 0x000fe20000000f00 */
[----:B------:R-:W-:Y:S01]  /*214f0*/  IMAD.MOV.U32 R3, RZ, RZ, 0x1c1f ;  /* 0x00001c1fff037424 */ /* 0x000fe200078e00ff */
[----:B------:R-:W-:Y:S02]  /*21500*/  MOV R2, 0x21520 ;  /* 0x0002152000027802 */ /* 0x000fe40000000f00 */
[----:B-1----:R-:W-:Y:S05]  /*21510*/  CALL.REL.NOINC `($__internal_13_$__cuda_sm70_shflsync_idx_p) ;  /* 0x00000be000007944 */ /* 0x002fea0003c00000 */
[----:B------:R-:W-:Y:S01]  /*21520*/  MOV R4, R5 ;  /* 0x0000000500047202 */ /* 0x000fe20000000f00 */
[----:B------:R-:W-:Y:S05]  /*21530*/  BRA `(.L_x_813) ;  /* 0xffffc75000007947 */ /* 0x000fea000383ffff */
.L_x_754:
[----:B------:R-:W-:Y:S01]  /*21540*/  IMAD.MOV.U32 R9, RZ, RZ, R38 ;  /* 0x000000ffff097224 */ /* 0x000fe200078e0026 */
[----:B------:R-:W-:Y:S01]  /*21550*/  MOV R5, RZ ;  /* 0x000000ff00057202 */ /* 0x000fe20000000f00 */
[----:B------:R-:W-:Y:S01]  /*21560*/  IMAD.MOV.U32 R3, RZ, RZ, 0x1c1f ;  /* 0x00001c1fff037424 */ /* 0x000fe200078e00ff */
[----:B------:R-:W-:Y:S02]  /*21570*/  MOV R2, 0x21590 ;  /* 0x0002159000027802 */ /* 0x000fe40000000f00 */
[----:B-123--:R-:W-:Y:S05]  /*21580*/  CALL.REL.NOINC `($__internal_13_$__cuda_sm70_shflsync_idx_p) ;  /* 0x00000b7000007944 */ /* 0x00efea0003c00000 */
[----:B------:R-:W-:Y:S01]  /*21590*/  MOV R0, R5 ;  /* 0x0000000500007202 */ /* 0x000fe20000000f00 */
[----:B------:R-:W-:Y:S05]  /*215a0*/  BRA `(.L_x_814) ;  /* 0xffffc70000007947 */ /* 0x000fea000383ffff */
.L_x_757:
[----:B------:R-:W-:Y:S01]  /*215b0*/  IMAD.MOV.U32 R9, RZ, RZ, R36 ;  /* 0x000000ffff097224 */ /* 0x000fe200078e0024 */
[----:B------:R-:W-:Y:S01]  /*215c0*/  MOV R5, 0x1 ;  /* 0x0000000100057802 */ /* 0x000fe20000000f00 */
[----:B---3--:R-:W-:Y:S01]  /*215d0*/  IMAD.MOV.U32 R3, RZ, RZ, 0x1c1f ;  /* 0x00001c1fff037424 */ /* 0x008fe200078e00ff */
[----:B------:R-:W-:-:S02]  /*215e0*/  MOV R2, 0x21600 ;  /* 0x0002160000027802 */ /* 0x000fc40000000f00 */
[----:B--2-4-:R-:W-:Y:S05]  /*215f0*/  CALL.REL.NOINC `($__internal_13_$__cuda_sm70_shflsync_idx_p) ;  /* 0x00000b0000007944 */ /* 0x014fea0003c00000 */
        /* <DEDUP_REMOVED lines=8> */
.L_x_761:
[----:B------:R-:W-:Y:S01]  /*21680*/  IMAD.MOV.U32 R9, RZ, RZ, R11 ;  /* 0x000000ffff097224 */ /* 0x000fe200078e000b */
[----:B------:R-:W-:Y:S01]  /*21690*/  MOV R5, RZ ;  /* 0x000000ff00057202 */ /* 0x000fe20000000f00 */
[----:B------:R-:W-:Y:S01]  /*216a0*/  IMAD.MOV.U32 R3, RZ, RZ, 0x181f ;  /* 0x0000181fff037424 */ /* 0x000fe200078e00ff */
[----:B------:R-:W-:Y:S02]  /*216b0*/  MOV R2, 0x216d0 ;  /* 0x000216d000027802 */ /* 0x000fe40000000f00 */
[----:B------:R-:W-:Y:S05]  /*216c0*/  CALL.REL.NOINC `($__internal_13_$__cuda_sm70_shflsync_idx_p) ;  /* 0x00000a3000007944 */ /* 0x000fea0003c00000 */
[----:B------:R-:W-:Y:S01]  /*216d0*/  MOV R10, R5 ;  /* 0x00000005000a7202 */ /* 0x000fe20000000f00 */
[----:B------:R-:W-:Y:S05]  /*216e0*/  BRA `(.L_x_816) ;  /* 0xffffdcc000007947 */ /* 0x000fea000383ffff */
.L_x_762:
[----:B------:R-:W-:Y:S01]  /*216f0*/  IMAD.MOV.U32 R9, RZ, RZ, R14 ;  /* 0x000000ffff097224 */ /* 0x000fe200078e000e */
[----:B------:R-:W-:Y:S01]  /*21700*/  MOV R5, RZ ;  /* 0x000000ff00057202 */ /* 0x000fe20000000f00 */
[----:B------:R-:W-:Y:S01]  /*21710*/  IMAD.MOV.U32 R3, RZ, RZ, 0x181f ;  /* 0x0000181fff037424 */ /* 0x000fe200078e00ff */
[----:B------:R-:W-:Y:S02]  /*21720*/  MOV R2, 0x21740 ;  /* 0x0002174000027802 */ /* 0x000fe40000000f00 */
[----:B-12---:R-:W-:Y:S05]  /*21730*/  CALL.REL.NOINC `($__internal_13_$__cuda_sm70_shflsync_idx_p) ;  /* 0x000009c000007944 */ /* 0x006fea0003c00000 */
[----:B------:R-:W-:Y:S01]  /*21740*/  MOV R2, R5 ;  /* 0x0000000500027202 */ /* 0x000fe20000000f00 */
[----:B------:R-:W-:Y:S05]  /*21750*/  BRA `(.L_x_817) ;  /* 0xffffdc7000007947 */ /* 0x000fea000383ffff */
.L_x_765:
        /* <DEDUP_REMOVED lines=13> */
.L_x_768:
[----:B-1----:R-:W-:Y:S01]  /*21830*/  IMAD.MOV.U32 R9, RZ, RZ, R11 ;  /* 0x000000ffff097224 */ /* 0x002fe200078e000b */
[----:B------:R-:W-:Y:S01]  /*21840*/  MOV R5, 0x2 ;  /* 0x0000000200057802 */ /* 0x000fe20000000f00 */
[----:B------:R-:W-:Y:S01]  /*21850*/  IMAD.MOV.U32 R3, RZ, RZ, 0x181f ;  /* 0x0000181fff037424 */ /* 0x000fe200078e00ff */
[----:B----4-:R-:W-:Y:S02]  /*21860*/  MOV R2, 0x21880 ;  /* 0x0002188000027802 */ /* 0x010fe40000000f00 */
[----:B--23--:R-:W-:Y:S05]  /*21870*/  CALL.REL.NOINC `($__internal_13_$__cuda_sm70_shflsync_idx_p) ;  /* 0x0000088000007944 */ /* 0x00cfea0003c00000 */
[----:B------:R-:W-:Y:S01]  /*21880*/  MOV R10, R5 ;  /* 0x00000005000a7202 */ /* 0x000fe20000000f00 */
[----:B------:R-:W-:Y:S05]  /*21890*/  BRA `(.L_x_819) ;  /* 0xffffddd000007947 */ /* 0x000fea000383ffff */
.L_x_769:
[----:B------:R-:W-:Y:S01]  /*218a0*/  IMAD.MOV.U32 R9, RZ, RZ, R14 ;  /* 0x000000ffff097224 */ /* 0x000fe200078e000e */
[----:B------:R-:W-:Y:S01]  /*218b0*/  MOV R5, 0x2 ;  /* 0x0000000200057802 */ /* 0x000fe20000000f00 */
[----:B------:R-:W-:Y:S01]  /*218c0*/  IMAD.MOV.U32 R3, RZ, RZ, 0x181f ;  /* 0x0000181fff037424 */ /* 0x000fe200078e00ff */
[----:B----4-:R-:W-:Y:S02]  /*218d0*/  MOV R2, 0x218f0 ;  /* 0x000218f000027802 */ /* 0x010fe40000000f00 */
[----:B-123--:R-:W-:Y:S05]  /*218e0*/  CALL.REL.NOINC `($__internal_13_$__cuda_sm70_shflsync_idx_p) ;  /* 0x0000081000007944 */ /* 0x00efea0003c00000 */
[----:B------:R-:W-:Y:S01]  /*218f0*/  MOV R2, R5 ;  /* 0x0000000500027202 */ /* 0x000fe20000000f00 */
[----:B------:R-:W-:Y:S05]  /*21900*/  BRA `(.L_x_820) ;  /* 0xffffdd8000007947 */ /* 0x000fea000383ffff */
.L_x_772:
        /* <DEDUP_REMOVED lines=13> */
.L_x_774:
[----:B------:R-:W-:Y:S01]  /*219e0*/  IMAD.MOV.U32 R9, RZ, RZ, R83 ;  /* 0x000000ffff097224 */ /* 0x000fe200078e0053 */
[----:B------:R-:W-:Y:S01]  /*219f0*/  MOV R5, RZ ;  /* 0x000000ff00057202 */ /* 0x000fe20000000f00 */
[----:B---3--:R-:W-:Y:S01]  /*21a00*/  IMAD.MOV.U32 R3, RZ, RZ, 0x1f ;  /* 0x0000001fff037424 */ /* 0x008fe200078e00ff */
[----:B----4-:R-:W-:Y:S02]  /*21a10*/  MOV R2, 0x21a30 ;  /* 0x00021a3000027802 */ /* 0x010fe40000000f00 */
[----:B--2---:R-:W-:Y:S05]  /*21a20*/  CALL.REL.NOINC `($__internal_13_$__cuda_sm70_shflsync_idx_p) ;  /* 0x000006d000007944 */ /* 0x004fea0003c00000 */
[----:B------:R-:W-:Y:S01]  /*21a30*/  MOV R10, R5 ;  /* 0x00000005000a7202 */ /* 0x000fe20000000f00 */
[----:B------:R-:W-:Y:S05]  /*21a40*/  BRA `(.L_x_822) ;  /* 0xffffdf5000007947 */ /* 0x000fea000383ffff */
.L_x_775:
[----:B------:R-:W-:Y:S01]  /*21a50*/  IMAD.MOV.U32 R9, RZ, RZ, R83 ;  /* 0x000000ffff097224 */ /* 0x000fe200078e0053 */
[----:B------:R-:W-:Y:S01]  /*21a60*/  MOV R5, 0x1 ;  /* 0x0000000100057802 */ /* 0x000fe20000000f00 */
[----:B------:R-:W-:Y:S01]  /*21a70*/  IMAD.MOV.U32 R3, RZ, RZ, 0x1f ;  /* 0x0000001fff037424 */ /* 0x000fe200078e00ff */
[----:B----4-:R-:W-:Y:S02]  /*21a80*/  MOV R2, 0x21aa0 ;  /* 0x00021aa000027802 */ /* 0x010fe40000000f00 */
[----:B-123--:R-:W-:Y:S05]  /*21a90*/  CALL.REL.NOINC `($__internal_13_$__cuda_sm70_shflsync_idx_p) ;  /* 0x0000066000007944 */ /* 0x00efea0003c00000 */
[----:B------:R-:W-:Y:S01]  /*21aa0*/  MOV R8, R5 ;  /* 0x0000000500087202 */ /* 0x000fe20000000f00 */
[----:B------:R-:W-:Y:S05]  /*21ab0*/  BRA `(.L_x_823) ;  /* 0xffffdf0000007947 */ /* 0x000fea000383ffff */
.L_x_776:
[----:B------:R-:W-:Y:S01]  /*21ac0*/  IMAD.MOV.U32 R0, RZ, RZ, R4 ;  /* 0x000000ffff007224 */ /* 0x000fe200078e0004 */
[----:B------:R-:W-:-:S02]  /*21ad0*/  MOV R2, 0x1 ;  /* 0x0000000100027802 */ /* 0x000fc40000000f00 */
[----:B------:R-:W-:Y:S02]  /*21ae0*/  MOV R3, 0x21b00 ;  /* 0x00021b0000037802 */ /* 0x000fe40000000f00 */
[----:B-1-3--:R-:W-:Y:S05]  /*21af0*/  CALL.REL.NOINC `($__internal_14_$__cuda_sm70_shflsync_up_p) ;  /* 0x0000065000007944 */ /* 0x00afea0003c00000 */
[----:B------:R-:W-:Y:S05]  /*21b00*/  BRA `(.L_x_824) ;  /* 0xffffdfd000007947 */ /* 0x000fea000383ffff */
.L_x_777:
[----:B------:R-:W-:Y:S01]  /*21b10*/  IMAD.MOV.U32 R0, RZ, RZ, R4 ;  /* 0x000000ffff007224 */ /* 0x000fe200078e0004 */
[----:B------:R-:W-:Y:S02]  /*21b20*/  MOV R2, 0x2 ;  /* 0x0000000200027802 */ /* 0x000fe40000000f00 */
[----:B------:R-:W-:Y:S02]  /*21b30*/  MOV R3, 0x21b50 ;  /* 0x00021b5000037802 */ /* 0x000fe40000000f00 */
[----:B-1-3--:R-:W-:Y:S05]  /*21b40*/  CALL.REL.NOINC `($__internal_14_$__cuda_sm70_shflsync_up_p) ;  /* 0x0000060000007944 */ /* 0x00afea0003c00000 */
        /* <DEDUP_REMOVED lines=27> */
.L_x_781:
[----:B------:R-:W-:Y:S02]  /*21d00*/  MOV R2, 0x1 ;  /* 0x0000000100027802 */ /* 0x000fe40000000f00 */
[----:B------:R-:W-:-:S02]  /*21d10*/  MOV R3, 0x21d30 ;  /* 0x00021d3000037802 */ /* 0x000fc40000000f00 */
[----:B-1----:R-:W-:Y:S05]  /*21d20*/  CALL.REL.NOINC `($__internal_14_$__cuda_sm70_shflsync_up_p) ;  /* 0x0000042000007944 */ /* 0x002fea0003c00000 */
[----:B------:R-:W-:Y:S01]  /*21d30*/  MOV R2, R5 ;  /* 0x0000000500027202 */ /* 0x000fe20000000f00 */
[----:B------:R-:W-:Y:S05]  /*21d40*/  BRA `(.L_x_826) ;  /* 0xffffdfe000007947 */ /* 0x000fea000383ffff */
.L_x_782:
[----:B------:R-:W-:Y:S02]  /*21d50*/  MOV R2, 0x2 ;  /* 0x0000000200027802 */ /* 0x000fe40000000f00 */
[----:B------:R-:W-:-:S02]  /*21d60*/  MOV R3, 0x21d80 ;  /* 0x00021d8000037802 */ /* 0x000fc40000000f00 */
[----:B-1----:R-:W-:Y:S05]  /*21d70*/  CALL.REL.NOINC `($__internal_14_$__cuda_sm70_shflsync_up_p) ;  /* 0x000003d000007944 */ /* 0x002fea0003c00000 */
[----:B------:R-:W-:Y:S01]  /*21d80*/  SEL R5, R5, RZ, P1 ;  /* 0x000000ff05057207 */ /* 0x000fe20000800000 */
[----:B------:R-:W-:Y:S01]  /*21d90*/  IMAD.MOV.U32 R2, RZ, RZ, 0x4 ;  /* 0x00000004ff027424 */ /* 0x000fe200078e00ff */
[----:B------:R-:W-:-:S03]  /*21da0*/  MOV R3, 0x21dd0 ;  /* 0x00021dd000037802 */ /* 0x000fc60000000f00 */
[----:B------:R-:W-:Y:S02]  /*21db0*/  IMAD.IADD R0, R0, 0x1, R5 ;  /* 0x0000000100007824 */ /* 0x000fe400078e0205 */
        /* <DEDUP_REMOVED lines=22> */
.L_x_784:
[----:B------:R-:W-:Y:S02]  /*21f20*/  SEL R0, RZ, 0x1, P0 ;  /* 0x00000001ff007807 */ /* 0x000fe40000000000 */
[----:B------:R-:W-:-:S02]  /*21f30*/  MOV R2, 0x21f50 ;  /* 0x00021f5000027802 */ /* 0x000fc40000000f00 */
[----:B-12---:R-:W-:Y:S05]  /*21f40*/  CALL.REL.NOINC `($__internal_15_$__cuda_sm70_votesync_ballot) ;  /* 0x0000027000007944 */ /* 0x006fea0003c00000 */
[----:B------:R-:W-:Y:S01]  /*21f50*/  MOV R11, R0 ;  /* 0x00000000000b7202 */ /* 0x000fe20000000f00 */
[----:B------:R-:W-:Y:S05]  /*21f60*/  BRA `(.L_x_828) ;  /* 0xffffdf5000007947 */ /* 0x000fea000383ffff */
.L_x_785:
[----:B------:R-:W-:Y:S01]  /*21f70*/  IMAD.MOV.U32 R9, RZ, RZ, R6 ;  /* 0x000000ffff097224 */ /* 0x000fe200078e0006 */
[----:B------:R-:W-:Y:S01]  /*21f80*/  MOV R5, R0 ;  /* 0x0000000000057202 */ /* 0x000fe20000000f00 */
[----:B------:R-:W-:Y:S01]  /*21f90*/  IMAD.MOV.U32 R3, RZ, RZ, 0x1f ;  /* 0x0000001fff037424 */ /* 0x000fe200078e00ff */
[----:B------:R-:W-:-:S02]  /*21fa0*/  MOV R2, 0x21fc0 ;  /* 0x00021fc000027802 */ /* 0x000fc40000000f00 */
[----:B-12---:R-:W-:Y:S05]  /*21fb0*/  CALL.REL.NOINC `($__internal_13_$__cuda_sm70_shflsync_idx_p) ;  /* 0x0000014000007944 */ /* 0x006fea0003c00000 */
[----:B------:R-:W-:Y:S01]  /*21fc0*/  IMAD.MOV.U32 R6, RZ, RZ, R5 ;  /* 0x000000ffff067224 */ /* 0x000fe200078e0005 */
[----:B------:R-:W-:Y:S01]  /*21fd0*/  MOV R5, R0 ;  /* 0x0000000000057202 */ /* 0x000fe20000000f00 */
[----:B------:R-:W-:Y:S01]  /*21fe0*/  IMAD.MOV.U32 R9, RZ, RZ, R7 ;  /* 0x000000ffff097224 */ /* 0x000fe200078e0007 */
[----:B------:R-:W-:-:S02]  /*21ff0*/  MOV R3, 0x1f ;  /* 0x0000001f00037802 */ /* 0x000fc40000000f00 */
[----:B------:R-:W-:Y:S02]  /*22000*/  MOV R2, 0x22020 ;  /* 0x0002202000027802 */ /* 0x000fe40000000f00 */
[----:B------:R-:W-:Y:S05]  /*22010*/  CALL.REL.NOINC `($__internal_13_$__cuda_sm70_shflsync_idx_p) ;  /* 0x000000e000007944 */ /* 0x000fea0003c00000 */
[----:B------:R-:W-:Y:S01]  /*22020*/  MOV R7, R5 ;  /* 0x0000000500077202 */ /* 0x000fe20000000f00 */
[----:B------:R-:W-:Y:S05]  /*22030*/  BRA `(.L_x_829) ;  /* 0xffffded000007947 */ /* 0x000fea000383ffff */
.L_x_788:
[----:B------:R-:W-:Y:S01]  /*22040*/  IMAD.MOV.U32 R9, RZ, RZ, R4 ;  /* 0x000000ffff097224 */ /* 0x000fe200078e0004 */
[----:B------:R-:W-:Y:S01]  /*22050*/  MOV R5, R0 ;  /* 0x0000000000057202 */ /* 0x000fe20000000f00 */
[----:B------:R-:W-:Y:S01]  /*22060*/  IMAD.MOV.U32 R3, RZ, RZ, 0x1f ;  /* 0x0000001fff037424 */ /* 0x000fe200078e00ff */
[----:B------:R-:W-:Y:S02]  /*22070*/  MOV R2, 0x22090 ;  /* 0x0002209000027802 */ /* 0x000fe40000000f00 */
[----:B-12-4-:R-:W-:Y:S05]  /*22080*/  CALL.REL.NOINC `($__internal_13_$__cuda_sm70_shflsync_idx_p) ;  /* 0x0000007000007944 */ /* 0x016fea0003c00000 */
[----:B------:R-:W-:Y:S01]  /*22090*/  MOV R12, R5 ;  /* 0x00000005000c7202 */ /* 0x000fe20000000f00 */
[----:B------:R-:W-:Y:S05]  /*220a0*/  BRA `(.L_x_787) ;  /* 0xffffdec000007947 */ /* 0x000fea000383ffff */
        .weak           $__internal_12_$__cuda_sm70_shflsync_bfly_p
        .type           $__internal_12_$__cuda_sm70_shflsync_bfly_p,@function
        .size           $__internal_12_$__cuda_sm70_shflsync_bfly_p,($__internal_13_$__cuda_sm70_shflsync_idx_p - $__internal_12_$__cuda_sm70_shflsync_bfly_p)
$__internal_12_$__cuda_sm70_shflsync_bfly_p:
[----:B------:R-:W-:Y:S04]  /*220b0*/  WARPSYNC R6 ;  /* 0x0000000600007348 */ /* 0x000fe80003800000 */
[----:B------:R1:W2:Y:S02]  /*220c0*/  SHFL.BFLY PT, R5, R2, R5, R7 ;  /* 0x0c00000502057389 */ /* 0x0002a400000e0007 */
[----:B-1----:R-:W-:-:S02]  /*220d0*/  MOV R2, R3 ;  /* 0x0000000300027202 */ /* 0x002fc40000000f00 */
[----:B------:R-:W-:-:S04]  /*220e0*/  MOV R3, 0x0 ;  /* 0x0000000000037802 */ /* 0x000fc80000000f00 */
[----:B--2---:R-:W-:Y:S05]  /*220f0*/  RET.REL.NODEC R2 `(_ZN7cutlass13device_kernelIN5flash19enable_sm80_to_sm89INS1_16FlashAttnFwdSm80INS1_25CollectiveMainloopFwdSm80ILi8ELi1ELb0EN4cute5tupleIJNS5_1CILi128EEENS7_ILi64EEENS7_ILi192EEEEEELi192ENS_6half_tEfNS_4arch4Sm80ELb0ELb1ELb0ELb1ELb0ELb1ELb1ELb1EEENS1_21CollectiveEpilogueFwdINS6_IJS8_SA_S9_EEENS6_IJNS7_ILi1EEESI_SI_EEESC_SE_Li256ELb1ELb1ELb1ELb0EEENS1_36VarlenDynamicPersistentTileSchedulerILi128ELi64ELi256ELi256ELb1ELb1ELb0ELb1ELb0ELb1EEEEEEEEEvNT_6ParamsE) ;  /* 0xfffddf0002007950 */ /* 0x004fea0003c3ffff */
        .weak           $__internal_13_$__cuda_sm70_shflsync_idx_p
        .type           $__internal_13_$__cuda_sm70_shflsync_idx_p,@function
        .size           $__internal_13_$__cuda_sm70_shflsync_idx_p,($__internal_14_$__cuda_sm70_shflsync_up_p - $__internal_13_$__cuda_sm70_shflsync_idx_p)
$__internal_13_$__cuda_sm70_shflsync_idx_p:
[----:B------:R-:W-:-:S04]  /*22100*/  MOV R86, 0xffffffff ;  /* 0xffffffff00567802 */ /* 0x000fc80000000f00 */
[----:B------:R-:W-:Y:S04]  /*22110*/  WARPSYNC R86 ;  /* 0x0000005600007348 */ /* 0x000fe80003800000 */
[----:B------:R1:W2:Y:S02]  /*22120*/  SHFL.IDX PT, R5, R9, R5, R3 ;  /* 0x0000000509057389 */ /* 0x0002a400000e0003 */
[----:B-1----:R-:W-:-:S04]  /*22130*/  MOV R3, 0x0 ;  /* 0x0000000000037802 */ /* 0x002fc80000000f00 */
[----:B--2---:R-:W-:Y:S05]  /*22140*/  RET.REL.NODEC R2 `(_ZN7cutlass13device_kernelIN5flash19enable_sm80_to_sm89INS1_16FlashAttnFwdSm80INS1_25CollectiveMainloopFwdSm80ILi8ELi1ELb0EN4cute5tupleIJNS5_1CILi128EEENS7_ILi64EEENS7_ILi192EEEEEELi192ENS_6half_tEfNS_4arch4Sm80ELb0ELb1ELb0ELb1ELb0ELb1ELb1ELb1EEENS1_21CollectiveEpilogueFwdINS6_IJS8_SA_S9_EEENS6_IJNS7_ILi1EEESI_SI_EEESC_SE_Li256ELb1ELb1ELb1ELb0EEENS1_36VarlenDynamicPersistentTileSchedulerILi128ELi64ELi256ELi256ELb1ELb1ELb0ELb1ELb0ELb1EEEEEEEEEvNT_6ParamsE) ;  /* 0xfffddeb002007950 */ /* 0x004fea0003c3ffff */
        .weak           $__internal_14_$__cuda_sm70_shflsync_up_p
        .type           $__internal_14_$__cuda_sm70_shflsync_up_p,@function
        .size           $__internal_14_$__cuda_sm70_shflsync_up_p,($__internal_15_$__cuda_sm70_votesync_ballot - $__internal_14_$__cuda_sm70_shflsync_up_p)
$__internal_14_$__cuda_sm70_shflsync_up_p:
[----:B------:R-:W-:Y:S02]  /*22150*/  IMAD.MOV.U32 R5, RZ, RZ, RZ ;  /* 0x000000ffff057224 */ /* 0x000fe400078e00ff */
[----:B------:R-:W-:-:S04]  /*22160*/  IMAD.MOV.U32 R9, RZ, RZ, -0x1 ;  /* 0xffffffffff097424 */ /* 0x000fc800078e00ff */
[----:B------:R-:W-:Y:S04]  /*22170*/  WARPSYNC R9 ;  /* 0x0000000900007348 */ /* 0x000fe80003800000 */
[----:B------:R1:W2:Y:S02]  /*22180*/  SHFL.UP PT, R5, R0, R2, R5 ;  /* 0x0400000200057389 */ /* 0x0002a400000e0005 */
[----:B-1----:R-:W-:Y:S02]  /*22190*/  MOV R2, R3 ;  /* 0x0000000300027202 */ /* 0x002fe40000000f00 */
[----:B------:R-:W-:-:S04]  /*221a0*/  MOV R3, 0x0 ;  /* 0x0000000000037802 */ /* 0x000fc80000000f00 */
[----:B--2---:R-:W-:Y:S05]  /*221b0*/  RET.REL.NODEC R2 `(_ZN7cutlass13device_kernelIN5flash19enable_sm80_to_sm89INS1_16FlashAttnFwdSm80INS1_25CollectiveMainloopFwdSm80ILi8ELi1ELb0EN4cute5tupleIJNS5_1CILi128EEENS7_ILi64EEENS7_ILi192EEEEEELi192ENS_6half_tEfNS_4arch4Sm80ELb0ELb1ELb0ELb1ELb0ELb1ELb1ELb1EEENS1_21CollectiveEpilogueFwdINS6_IJS8_SA_S9_EEENS6_IJNS7_ILi1EEESI_SI_EEESC_SE_Li256ELb1ELb1ELb1ELb0EEENS1_36VarlenDynamicPersistentTileSchedulerILi128ELi64ELi256ELi256ELb1ELb1ELb0ELb1ELb0ELb1EEEEEEEEEvNT_6ParamsE) ;  /* 0xfffdde4002007950 */ /* 0x004fea0003c3ffff */
        .weak           $__internal_15_$__cuda_sm70_votesync_ballot
        .type           $__internal_15_$__cuda_sm70_votesync_ballot,@function
        .size           $__internal_15_$__cuda_sm70_votesync_ballot,(.L_x_2469 - $__internal_15_$__cuda_sm70_votesync_ballot)
$__internal_15_$__cuda_sm70_votesync_ballot:
[----:B------:R-:W-:Y:S01]  /*221c0*/  ISETP.NE.U32.AND P0, PT, R0, 0x1, PT ;  /* 0x000000010000780c */ /* 0x000fe20003f05070 */
[----:B------:R-:W-:-:S04]  /*221d0*/  IMAD.MOV.U32 R3, RZ, RZ, -0x1 ;  /* 0xffffffffff037424 */ /* 0x000fc800078e00ff */
[----:B------:R-:W-:Y:S08]  /*221e0*/  WARPSYNC R3 ;  /* 0x0000000300007348 */ /* 0x000ff00003800000 */
[----:B------:R-:W-:-:S04]  /*221f0*/  VOTE.ANY R0, PT, !P0 ;  /* 0x0000000000007806 */ /* 0x000fc800040e0100 */
[----:B------:R-:W-:Y:S01]  /*22200*/  LOP3.LUT R0, R0, R3, RZ, 0xc0, !PT ;  /* 0x0000000300007212 */ /* 0x000fe200078ec0ff */
[----:B------:R-:W-:-:S04]  /*22210*/  IMAD.MOV.U32 R3, RZ, RZ, 0x0 ;  /* 0x00000000ff037424 */ /* 0x000fc800078e00ff */
[----:B------:R-:W-:Y:S05]  /*22220*/  RET.REL.NODEC R2 `(_ZN7cutlass13device_kernelIN5flash19enable_sm80_to_sm89INS1_16FlashAttnFwdSm80INS1_25CollectiveMainloopFwdSm80ILi8ELi1ELb0EN4cute5tupleIJNS5_1CILi128EEENS7_ILi64EEENS7_ILi192EEEEEELi192ENS_6half_tEfNS_4arch4Sm80ELb0ELb1ELb0ELb1ELb0ELb1ELb1ELb1EEENS1_21CollectiveEpilogueFwdINS6_IJS8_SA_S9_EEENS6_IJNS7_ILi1EEESI_SI_EEESC_SE_Li256ELb1ELb1ELb1ELb0EEENS1_36VarlenDynamicPersistentTileSchedulerILi128ELi64ELi256ELi256ELb1ELb1ELb0ELb1ELb0ELb1EEEEEEEEEvNT_6ParamsE) ;  /* 0xfffdddd002007950 */ /* 0x000fea0003c3ffff */
.L_x_830:
        /* <DEDUP_REMOVED lines=13> */
.L_x_2469:


//--------------------- .text._ZN7cutlass13device_kernelIN5flash19enable_sm80_to_sm89INS1_16FlashAttnFwdSm80INS1_25CollectiveMainloopFwdSm80ILi8ELi1ELb1EN4cute5tupleIJNS5_1CILi128EEENS7_ILi96EEENS7_ILi192EEEEEELi192ENS_6half_tEfNS_4arch4Sm80ELb1ELb0ELb0ELb0ELb0ELb0ELb1ELb1EEENS1_21CollectiveEpilogueFwdINS6_IJS8_SA_S9_EEENS6_IJNS7_ILi1EEESI_SI_EEESC_SE_Li256ELb0ELb1ELb1ELb0EEENS1_30DynamicPersistentTileSchedulerILi256ELi256ELb1ELb1ELb0EEEEEEEEEvNT_6ParamsE --------------------------
	.section	.text._ZN7cutlass13device_kernelIN5flash19enable_sm80_to_sm89INS1_16FlashAttnFwdSm80INS1_25CollectiveMainloopFwdSm80ILi8ELi1ELb1EN4cute5tupleIJNS5_1CILi128EEENS7_ILi96EEENS7_ILi192EEEEEELi192ENS_6half_tEfNS_4arch4Sm80ELb1ELb0ELb0ELb0ELb0ELb0ELb1ELb1EEENS1_21CollectiveEpilogueFwdINS6_IJS8_SA_S9_EEENS6_IJNS7_ILi1EEESI_SI_EEESC_SE_Li256ELb0ELb1ELb1ELb0EEENS1_30DynamicPersistentTileSchedulerILi256ELi256ELb1ELb1ELb0EEEEEEEEEvNT_6ParamsE,"ax",@progbits
	.sectioninfo	@"SHI_REGISTERS=255"
	.align	128
.text._ZN7cutlass13device_kernelIN5flash19enable_sm80_to_sm89INS1_16FlashAttnFwdSm80INS1_25CollectiveMainloopFwdSm80ILi8ELi1ELb1EN4cute5tupleIJNS5_1CILi128EEENS7_ILi96EEENS7_ILi192EEEEEELi192ENS_6half_tEfNS_4arch4Sm80ELb1ELb0ELb0ELb0ELb0ELb0ELb1ELb1EEENS1_21CollectiveEpilogueFwdINS6_IJS8_SA_S9_EEENS6_IJNS7_ILi1EEESI_SI_EEESC_SE_Li256ELb0ELb1ELb1ELb0EEENS1_30DynamicPersistentTileSchedulerILi256ELi256ELb1ELb1ELb0EEEEEEEEEvNT_6ParamsE:
        .type           _ZN7cutlass13device_kernelIN5flash19enable_sm80_to_sm89INS1_16FlashAttnFwdSm80INS1_25CollectiveMainloopFwdSm80ILi8ELi1ELb1EN4cute5tupleIJNS5_1CILi128EEENS7_ILi96EEENS7_ILi192EEEEEELi192ENS_6half_tEfNS_4arch4Sm80ELb1ELb0ELb0ELb0ELb0ELb0ELb1ELb1EEENS1_21CollectiveEpilogueFwdINS6_IJS8_SA_S9_EEENS6_IJNS7_ILi1EEESI_SI_EEESC_SE_Li256ELb0ELb1ELb1ELb0EEENS1_30DynamicPersistentTileSchedulerILi256ELi256ELb1ELb1ELb0EEEEEEEEEvNT_6ParamsE,@function
        .size           _ZN7cutlass13device_kernelIN5flash19enable_sm80_to_sm89INS1_16FlashAttnFwdSm80INS1_25CollectiveMainloopFwdSm80ILi8ELi1ELb1EN4cute5tupleIJNS5_1CILi128EEENS7_ILi96EEENS7_ILi192EEEEEELi192ENS_6half_tEfNS_4arch4Sm80ELb1ELb0ELb0ELb0ELb0ELb0ELb1ELb1EEENS1_21CollectiveEpilogueFwdINS6_IJS8_SA_S9_EEENS6_IJNS7_ILi1EEESI_SI_EEESC_SE_Li256ELb0ELb1ELb1ELb0EEENS1_30DynamicPersistentTileSchedulerILi256ELi256ELb1ELb1ELb0EEEEEEEEEvNT_6ParamsE,(.L_x_2474 - _ZN7cutlass13device_kernelIN5flash19enable_sm80_to_sm89INS1_16FlashAttnFwdSm80INS1_25CollectiveMainloopFwdSm80ILi8ELi1ELb1EN4cute5tupleIJNS5_1CILi128EEENS7_ILi96EEENS7_ILi192EEEEEELi192ENS_6half_tEfNS_4arch4Sm80ELb1ELb0ELb0ELb0ELb0ELb0ELb1ELb1EEENS1_21CollectiveEpilogueFwdINS6_IJS8_SA_S9_EEENS6_IJNS7_ILi1EEESI_SI_EEESC_SE_Li256ELb0ELb1ELb1ELb0EEENS1_30DynamicPersistentTileSchedulerILi256ELi256ELb1ELb1ELb0EEEEEEEEEvNT_6ParamsE)
        .other          _ZN7cutlass13device_kernelIN5flash19enable_sm80_to_sm89INS1_16FlashAttnFwdSm80INS1_25CollectiveMainloopFwdSm80ILi8ELi1ELb1EN4cute5tupleIJNS5_1CILi128EEENS7_ILi96EEENS7_ILi192EEEEEELi192ENS_6half_tEfNS_4arch4Sm80ELb1ELb0ELb0ELb0ELb0ELb0ELb1ELb1EEENS1_21CollectiveEpilogueFwdINS6_IJS8_SA_S9_EEENS6_IJNS7_ILi1EEESI_SI_EEESC_SE_Li256ELb0ELb1ELb1ELb0EEENS1_30DynamicPersistentTileSchedulerILi256ELi256ELb1ELb1ELb0EEEEEEEEEvNT_6ParamsE,@"STO_CUDA_ENTRY STV_DEFAULT"
_ZN7cutlass13device_kernelIN5flash19enable_sm80_to_sm89INS1_16FlashAttnFwdSm80INS1_25CollectiveMainloopFwdSm80ILi8ELi1ELb1EN4cute5tupleIJNS5_1CILi128EEENS7_ILi96EEENS7_ILi192EEEEEELi192ENS_6half_tEfNS_4arch4Sm80ELb1ELb0ELb0ELb0ELb0ELb0ELb1ELb1EEENS1_21CollectiveEpilogueFwdINS6_IJS8_SA_S9_EEENS6_IJNS7_ILi1EEESI_SI_EEESC_SE_Li256ELb0ELb1ELb1ELb0EEENS1_30DynamicPersistentTileSchedulerILi256ELi256ELb1ELb1ELb0EEEEEEEEEvNT_6ParamsE:
[----:B------:R-:W-:-:S03]  /*0000*/  MOV R1, c[0x0][0x28] ;  /* 0x00000a0000017a02 */ /* 0x000fc60000000f00 */
[----:B------:R-:W1:Y:S01]  /*0010*/  S2R R14, SR_TID.X ;  /* 0x00000000000e7919 */ /* 0x000e620000002100 */
[----:B------:R-:W-:-:S03]  /*0020*/  IADD3 R1, R1, -0x90, RZ ;  /* 0xffffff7001017810 */ /* 0x000fc60007ffe0ff */
[----:B------:R-:W2:Y:S01]  /*0030*/  S2R R13, SR_CTAID.X ;  /* 0x00000000000d7919 */ /* 0x000ea20000002500 */
[----:B-1----:R-:W-:-:S05]  /*0040*/  SHF.R.U32.HI R2, RZ, 0x5, R14 ;  /* 0x00000005ff027819 */ /* 0x002fca000001160e */
[----:B------:R-:W1:Y:S02]  /*0050*/  SHFL.IDX PT, R0, R2, RZ, 0x1f ;  /* 0x00001fff02007589 */ /* 0x000e6400000e0000 */
[----:B-1----:R-:W-:Y:S02]  /*0060*/  ISETP.GE.AND P0, PT, R0, 0x1, PT ;  /* 0x000000010000780c */ /* 0x002fe40003f06270 */
[----:B------:R1:W-:Y:S11]  /*0070*/  STL [R1+0x7c], R0 ;  /* 0x00007c0001007387 */ /* 0x0003f60000100800 */
[----:B------:R-:W-:Y:S06]  /*0080*/  @P0 BAR.ARV 0x4, 0x100 ;  /* 0x0104000000000b1d */ /* 0x000fec0000002000 */
[----:B--2---:R-:W-:-:S13]  /*0090*/  ISETP.GE.AND P0, PT, R13, c[0x0][0x538], PT ;  /* 0x00014e000d007a0c */ /* 0x004fda0003f06270 */
[----:B------:R-:W-:Y:S05]  /*00a0*/  @P0 EXIT ;  /* 0x000000000000094d */ /* 0x000fea0003800000 */
[----:B-1----:R-:W-:Y:S01]  /*00b0*/  SHF.R.S32.HI R11, RZ, 0x1f, R14 ;  /* 0x0000001fff0b7819 */ /* 0x002fe2000001140e */
[----:B------:R-:W-:Y:S01]  /*00c0*/  IMAD.MOV.U32 R230, RZ, RZ, 0x20 ;  /* 0x00000020ffe67424 */ /* 0x000fe200078e00ff */
[----:B------:R-:W-:Y:S01]  /*00d0*/  ULDC.64 UR6, c[0x0][0x118] ;  /* 0x0000460000067ab9 */ /* 0x000fe20000000a00 */
[----:B------:R-:W-:Y:S01]  /*00e0*/  IMAD.MOV.U32 R249, RZ, RZ, 0x10 ;  /* 0x00000010fff97424 */ /* 0x000fe200078e00ff */
[CC--:B------:R-:W-:Y:S02]  /*00f0*/  LEA.HI R2, R11.reuse, R14.reuse, RZ, 0x4 ;  /* 0x0000000e0b027211 */ /* 0x0c0fe400078f20ff */
[CC--:B------:R-:W-:Y:S02]  /*0100*/  LEA.HI R0, R11.reuse, R14.reuse, RZ, 0x2 ;  /* 0x0000000e0b007211 */ /* 0x0c0fe400078f10ff */
[----:B------:R-:W-:Y:S02]  /*0110*/  SHF.R.S32.HI R3, RZ, 0x4, R2 ;  /* 0x00000004ff037819 */ /* 0x000fe40000011402 */
[----:B------:R-:W-:-:S02]  /*0120*/  LEA.HI R10, R11, R14, RZ, 0x3 ;  /* 0x0000000e0b0a7211 */ /* 0x000fc400078f18ff */
[----:B------:R-:W-:Y:S02]  /*0130*/  LOP3.LUT R4, R0, 0xfffffffc, RZ, 0xc0, !PT ;  /* 0xfffffffc00047812 */ /* 0x000fe400078ec0ff */
[C---:B------:R-:W-:Y:S02]  /*0140*/  LOP3.LUT R0, R2.reuse, 0xfffffff0, RZ, 0xc0, !PT ;  /* 0xfffffff002007812 */ /* 0x040fe400078ec0ff */
[----:B------:R-:W-:Y:S01]  /*0150*/  LEA.HI R2, R2, R3, RZ, 0x1 ;  /* 0x0000000302027211 */ /* 0x000fe200078f08ff */
[C---:B------:R-:W-:Y:S01]  /*0160*/  IMAD.IADD R4, R14.reuse, 0x1, -R4 ;  /* 0x000000010e047824 */ /* 0x040fe200078e0a04 */
[----:B------:R-:W-:Y:S01]  /*0170*/  SHF.R.S32.HI R15, RZ, 0x3, R10 ;  /* 0x00000003ff0f7819 */ /* 0x000fe2000001140a */
[----:B------:R-:W-:Y:S01]  /*0180*/  IMAD.IADD R5, R14, 0x1, -R0 ;  /* 0x000000010e057824 */ /* 0x000fe200078e0a00 */
[----:B------:R-:W-:Y:S02]  /*0190*/  LOP3.LUT R6, R10, 0xfffffff8, RZ, 0xc0, !PT ;  /* 0xfffffff80a067812 */ /* 0x000fe400078ec0ff */
[----:B------:R-:W-:Y:S01]  /*01a0*/  LOP3.LUT R0, R2, 0xfffffffe, RZ, 0xc0, !PT ;  /* 0xfffffffe02007812 */ /* 0x000fe200078ec0ff */
[----:B------:R-:W-:-:S02]  /*01b0*/  IMAD.SHL.U32 R7, R15, 0x40, RZ ;  /* 0x000000400f077824 */ /* 0x000fc400078e00ff */
[----:B------:R-:W-:Y:S02]  /*01c0*/  IMAD.IADD R6, R14, 0x1, -R6 ;  /* 0x000000010e067824 */ /* 0x000fe400078e0a06 */
[----:B------:R-:W-:Y:S01]  /*01d0*/  IMAD.IADD R9, R3, 0x1, -R0 ;  /* 0x0000000103097824 */ /* 0x000fe200078e0a00 */
[----:B------:R-:W-:Y:S01]  /*01e0*/  LEA.HI R0, R4, R4, RZ, 0x1 ;  /* 0x0000000404007211 */ /* 0x000fe200078f08ff */
[C---:B------:R-:W-:Y:S01]  /*01f0*/  IMAD.SHL.U32 R16, R6.reuse, 0x8, RZ ;  /* 0x0000000806107824 */ /* 0x040fe200078e00ff */
[----:B------:R-:W-:Y:S01]  /*0200*/  LOP3.LUT R2, R7, 0x1c0, RZ, 0xc0, !PT ;  /* 0x000001c007027812 */ /* 0x000fe200078ec0ff */
[----:B------:R-:W-:Y:S01]  /*0210*/  IMAD.SHL.U32 R8, R6, 0x40, RZ ;  /* 0x0000004006087824 */ /* 0x000fe200078e00ff */
[----:B------:R-:W-:Y:S02]  /*0220*/  SHF.R.S32.HI R7, RZ, 0x1f, R5 ;  /* 0x0000001fff077819 */ /* 0x000fe40000011405 */
[----:B------:R-:W-:Y:S01]  /*0230*/  LOP3.LUT R0, R0, 0x1ffffffe, RZ, 0xc0, !PT ;  /* 0x1ffffffe00007812 */ /* 0x000fe200078ec0ff */
[----:B------:R-:W-:Y:S01]  /*0240*/  STL [R1+0x50], R16 ;  /* 0x0000501001007387 */ /* 0x000fe20000100800 */
[----:B------:R-:W-:-:S02]  /*0250*/  LOP3.LUT R3, R2, 0x38, R16, 0xf8, !PT ;  /* 0x0000003802037812 */ /* 0x000fc400078ef810 */
[----:B------:R-:W-:Y:S01]  /*0260*/  SHF.R.U32.HI R2, RZ, 0x3, R2 ;  /* 0x00000003ff027819 */ /* 0x000fe20000011602 */
[----:B------:R-:W-:Y:S01]  /*0270*/  IMAD.IADD R12, R4, 0x1, -R0 ;  /* 0x00000001040c7824 */ /* 0x000fe200078e0a00 */
[----:B------:R-:W-:Y:S02]  /*0280*/  LEA.HI R224, R7, R5, RZ, 0x3 ;  /* 0x0000000507e07211 */ /* 0x000fe400078f18ff */
[----:B------:R-:W-:Y:S02]  /*0290*/  LOP3.LUT R7, R3, R2, RZ, 0x3c, !PT ;  /* 0x0000000203077212 */ /* 0x000fe400078e3cff */
[C---:B------:R-:W-:Y:S01]  /*02a0*/  LOP3.LUT R0, R224.reuse, 0xfffffff8, RZ, 0xc0, !PT ;  /* 0xfffffff8e0007812 */ /* 0x040fe200078ec0ff */
[----:B------:R-:W-:Y:S01]  /*02b0*/  IMAD.SHL.U32 R224, R224, 0x40, RZ ;  /* 0x00000040e0e07824 */ /* 0x000fe200078e00ff */
[----:B------:R-:W-:Y:S02]  /*02c0*/  LOP3.LUT R2, R8, 0x1c0, RZ, 0xc0, !PT ;  /* 0x000001c008027812 */ /* 0x000fe400078ec0ff */
[----:B------:R-:W-:Y:S01]  /*02d0*/  LEA.HI R4, R11, R14, RZ, 0x6 ;  /* 0x0000000e0b047211 */ /* 0x000fe200078f30ff */
[----:B------:R-:W-:Y:S01]  /*02e0*/  IMAD.IADD R5, R5, 0x1, -R0 ;  /* 0x0000000105057824 */ /* 0x000fe200078e0a00 */
[----:B------:R-:W-:-:S02]  /*02f0*/  LOP3.LUT R3, R2, 0x8, R10, 0xf8, !PT ;  /* 0x0000000802037812 */ /* 0x000fc400078ef80a */
[----:B------:R-:W-:Y:S01]  /*0300*/  SHF.R.U32.HI R2, RZ, 0x3, R2 ;  /* 0x00000003ff027819 */ /* 0x000fe20000011602 */
[----:B------:R-:W-:Y:S01]  /*0310*/  IMAD.SHL.U32 R0, R4, 0x8, RZ ;  /* 0x0000000804007824 */ /* 0x000fe200078e00ff */
[----:B------:R-:W-:Y:S01]  /*0320*/  LEA.HI R8, R11, R14, RZ, 0x5 ;  /* 0x0000000e0b087211 */ /* 0x000fe200078f28ff */
[----:B------:R-:W-:Y:S01]  /*0330*/  IMAD.SHL.U32 R4, R5, 0x40, RZ ;  /* 0x0000004005047824 */ /* 0x000fe200078e00ff */
[----:B------:R-:W-:Y:S01]  /*0340*/  LOP3.LUT R225, R3, R2, RZ, 0x3c, !PT ;  /* 0x0000000203e17212 */ /* 0x000fe200078e3cff */
[----:B------:R-:W-:Y:S01]  /*0350*/  IMAD.SHL.U32 R3, R9, 0x8, RZ ;  /* 0x0000000809037824 */ /* 0x000fe200078e00ff */
[----:B------:R-:W-:Y:S02]  /*0360*/  LOP3.LUT R2, R8, 0xffffffe0, RZ, 0xc0, !PT ;  /* 0xffffffe008027812 */ /* 0x000fe400078ec0ff */
[----:B------:R-:W-:Y:S01]  /*0370*/  LOP3.LUT R10, R7, 0x7ffffe00, R0, 0xf8, !PT ;  /* 0x7ffffe00070a7812 */ /* 0x000fe200078ef800 */
[----:B------:R-:W-:Y:S01]  /*0380*/  IMAD R225, R9, 0x200, R225 ;  /* 0x0000020009e17824 */ /* 0x000fe200078e02e1 */
[----:B------:R-:W-:Y:S01]  /*0390*/  LOP3.LUT R0, R4, 0x1c0, RZ, 0xc0, !PT ;  /* 0x000001c004007812 */ /* 0x000fe200078ec0ff */
[----:B------:R-:W-:Y:S01]  /*03a0*/  IMAD.IADD R14, R14, 0x1, -R2 ;  /* 0x000000010e0e7824 */ /* 0x000fe200078e0a02 */
[----:B------:R-:W-:-:S02]  /*03b0*/  SHF.R.S32.HI R250, RZ, 0x5, R8 ;  /* 0x00000005fffa7819 */ /* 0x000fc40000011408 */
[----:B------:R-:W-:Y:S02]  /*03c0*/  SHF.R.S32.HI R4, RZ, 0x1f, R8 ;  /* 0x0000001fff047819 */ /* 0x000fe40000011408 */
[----:B------:R-:W-:Y:S02]  /*03d0*/  LOP3.LUT R3, R0, 0x8, R3, 0xf8, !PT ;  /* 0x0000000800037812 */ /* 0x000fe400078ef803 */
[----:B------:R-:W-:Y:S02]  /*03e0*/  SHF.R.U32.HI R2, RZ, 0x3, R0 ;  /* 0x00000003ff027819 */ /* 0x000fe40000011600 */
[----:B------:R-:W-:Y:S02]  /*03f0*/  LEA.HI R0, R4, R250, RZ, 0x3 ;  /* 0x000000fa04007211 */ /* 0x000fe400078f18ff */
[----:B------:R-:W-:Y:S02]  /*0400*/  SHF.R.S32.HI R7, RZ, 0x1f, R14 ;  /* 0x0000001fff077819 */ /* 0x000fe4000001140e */
[----:B------:R-:W-:-:S02]  /*0410*/  LOP3.LUT R0, R0, 0xffffff8, RZ, 0xc0, !PT ;  /* 0x0ffffff800007812 */ /* 0x000fc400078ec0ff */
[----:B------:R-:W-:Y:S02]  /*0420*/  LOP3.LUT R4, R3, R2, RZ, 0x3c, !PT ;  /* 0x0000000203047212 */ /* 0x000fe400078e3cff */
[----:B------:R-:W-:Y:S01]  /*0430*/  LEA.HI R3, R7, R14, RZ, 0x2 ;  /* 0x0000000e07037211 */ /* 0x000fe200078f10ff */
[----:B------:R-:W-:Y:S01]  /*0440*/  IMAD.IADD R2, R250, 0x1, -R0 ;  /* 0x00000001fa027824 */ /* 0x000fe200078e0a00 */
[----:B------:R-:W-:Y:S01]  /*0450*/  LOP3.LUT R224, R4, 0x7ffffe00, R224, 0xf8, !PT ;  /* 0x7ffffe0004e07812 */ /* 0x000fe200078ef8e0 */
[----:B------:R-:W-:Y:S01]  /*0460*/  IMAD.MOV.U32 R4, RZ, RZ, 0x40 ;  /* 0x00000040ff047424 */ /* 0x000fe200078e00ff */
[----:B------:R-:W-:Y:S02]  /*0470*/  SHF.R.S32.HI R0, RZ, 0x2, R3 ;  /* 0x00000002ff007819 */ /* 0x000fe40000011403 */
[----:B------:R-:W-:Y:S02]  /*0480*/  LOP3.LUT R3, R3, 0x7ffffffc, RZ, 0xc0, !PT ;  /* 0x7ffffffc03037812 */ /* 0x000fe400078ec0ff */
[----:B------:R-:W-:Y:S01]  /*0490*/  R2P PR, R5, 0x6 ;  /* 0x0000000605007804 */ /* 0x000fe20000000000 */
[----:B------:R-:W-:Y:S01]  /*04a0*/  IMAD R8, R2, 0x10, R0 ;  /* 0x0000001002087824 */ /* 0x000fe200078e0200 */
[----:B------:R-:W-:Y:S01]  /*04b0*/  IADD3 R2, R16, 0x40, RZ ;  /* 0x0000004010027810 */ /* 0x000fe20007ffe0ff */
[----:B------:R-:W-:Y:S01]  /*04c0*/  IMAD R0, R6, 0x20, R15 ;  /* 0x0000002006007824 */ /* 0x000fe200078e020f */
[----:B------:R-:W-:Y:S01]  /*04d0*/  LEA R224, R224, 0x100, 0x1 ;  /* 0x00000100e0e07811 */ /* 0x000fe200078e08ff */
[----:B------:R-:W-:Y:S01]  /*04e0*/  IMAD.IADD R3, R14, 0x1, -R3 ;  /* 0x000000010e037824 */ /* 0x000fe200078e0a03 */
[----:B------:R-:W-:Y:S01]  /*04f0*/  STL [R1+0x80], R8 ;  /* 0x0000800801007387 */ /* 0x000fe20000100800 */
[----:B------:R-:W-:-:S02]  /*0500*/  SHF.R.S32.HI R2, RZ, 0x1f, R2 ;  /* 0x0000001fff027819 */ /* 0x000fc40000011402 */
[----:B------:R-:W-:Y:S01]  /*0510*/  IMAD.SHL.U32 R3, R3, 0x2, RZ ;  /* 0x0000000203037824 */ /* 0x000fe200078e00ff */
[----:B------:R-:W-:Y:S01]  /*0520*/  STL [R1+0x60], R13 ;  /* 0x0000600d01007387 */ /* 0x000fe20000100800 */
[----:B------:R-:W-:Y:S01]  /*0530*/  IMAD R250, R250, 0x800, R224 ;  /* 0x00000800fafa7824 */ /* 0x000fe200078e02e0 */
[----:B------:R-:W-:Y:S02]  /*0540*/  LOP3.LUT P3, RZ, R6, 0x2, RZ, 0xc0, !PT ;  /* 0x0000000206ff7812 */ /* 0x000fe4000786c0ff */
[----:B------:R1:W-:Y:S01]  /*0550*/  STL [R1+0x84], R0 ;  /* 0x0000840001007387 */ /* 0x0003e20000100800 */
[----:B------:R-:W-:Y:S02]  /*0560*/  SEL R5, R230, 0xffffffe0, !P2 ;  /* 0xffffffe0e6057807 */ /* 0x000fe40005000000 */
[----:B------:R-:W-:Y:S01]  /*0570*/  LOP3.LUT P0, RZ, R6, 0x4, RZ, 0xc0, !PT ;  /* 0x0000000406ff7812 */ /* 0x000fe2000780c0ff */
[----:B------:R2:W-:Y:S01]  /*0580*/  STL [R1+0x70], R2 ;  /* 0x0000700201007387 */ /* 0x0005e20000100800 */
[----:B------:R-:W-:-:S02]  /*0590*/  LEA R225, R225, 0xc100, 0x1 ;  /* 0x0000c100e1e17811 */ /* 0x000fc400078e08ff */
[----:B------:R-:W-:Y:S02]  /*05a0*/  SEL R249, R249, 0xfffffff0, !P1 ;  /* 0xfffffff0f9f97807 */ /* 0x000fe40004800000 */
[----:B------:R-:W-:Y:S02]  /*05b0*/  SEL R230, R230, 0xffffffe0, !P1 ;  /* 0xffffffe0e6e67807 */ /* 0x000fe40004800000 */
[----:B------:R-:W-:Y:S01]  /*05c0*/  SEL R226, R4, 0xffffffc0, !P0 ;  /* 0xffffffc004e27807 */ /* 0x000fe20004000000 */
[----:B------:R-:W-:Y:S01]  /*05d0*/  IMAD.IADD R249, R249, 0x1, R5 ;  /* 0x00000001f9f97824 */ /* 0x000fe200078e0205 */
[C---:B------:R-:W-:Y:S01]  /*05e0*/  IADD3 R231, R225.reuse, 0x20, RZ ;  /* 0x00000020e1e77810 */ /* 0x040fe20007ffe0ff */
[----:B------:R-:W-:Y:S01]  /*05f0*/  IMAD.IADD R251, R230, 0x1, R250 ;  /* 0x00000001e6fb7824 */ /* 0x000fe200078e02fa */
[C---:B------:R-:W-:Y:S01]  /*0600*/  @P3 IADD3 R231, R225.reuse, -0x20, RZ ;  /* 0xffffffe0e1e73810 */ /* 0x040fe20007ffe0ff */
[----:B------:R-:W-:Y:S02]  /*0610*/  IMAD.IADD R229, R225, 0x1, R226 ;  /* 0x00000001e1e57824 */ /* 0x000fe400078e02e2 */
[----:B------:R-:W-:Y:S01]  /*0620*/  IMAD.IADD R228, R224, 0x1, R230 ;  /* 0x00000001e0e47824 */ /* 0x000fe200078e02e6 */
[C---:B------:R-:W-:Y:S01]  /*0630*/  IADD3 R248, R231.reuse, 0x800, RZ ;  /* 0x00000800e7f87810 */ /* 0x040fe20007ffe0ff */
[----:B------:R-:W-:Y:S01]  /*0640*/  IMAD.IADD R226, R226, 0x1, R231 ;  /* 0x00000001e2e27824 */ /* 0x000fe200078e02e7 */
[----:B------:R-:W-:Y:S01]  /*0650*/  IADD3 R247, R231, 0x1000, RZ ;  /* 0x00001000e7f77810 */ /* 0x000fe20007ffe0ff */
[----:B------:R-:W-:Y:S01]  /*0660*/  IMAD R249, R249, 0x2, R224 ;  /* 0x00000002f9f97824 */ /* 0x000fe200078e02e0 */
[----:B------:R-:W-:-:S02]  /*0670*/  IADD3 R246, R231, 0x1800, RZ ;  /* 0x00001800e7f67810 */ /* 0x000fc40007ffe0ff */
[----:B-1----:R-:W-:Y:S02]  /*0680*/  IADD3 R0, R16, 0x80, RZ ;  /* 0x0000008010007810 */ /* 0x002fe40007ffe0ff */
[C---:B------:R-:W-:Y:S02]  /*0690*/  IADD3 R245, R231.reuse, 0x2000, RZ ;  /* 0x00002000e7f57810 */ /* 0x040fe40007ffe0ff */
[----:B------:R-:W-:Y:S01]  /*06a0*/  SHF.R.S32.HI R0, RZ, 0x1f, R0 ;  /* 0x0000001fff007819 */ /* 0x000fe20000011400 */
[----:B--2---:R-:W-:Y:S01]  /*06b0*/  IMAD.SHL.U32 R2, R10, 0x2, RZ ;  /* 0x000000020a027824 */ /* 0x004fe200078e00ff */
[C---:B------:R-:W-:Y:S02]  /*06c0*/  IADD3 R244, R231.reuse, 0x2800, RZ ;  /* 0x00002800e7f47810 */ /* 0x040fe40007ffe0ff */
[C---:B------:R-:W-:Y:S01]  /*06d0*/  IADD3 R243, R231.reuse, 0x3000, RZ ;  /* 0x00003000e7f37810 */ /* 0x040fe20007ffe0ff */
[----:B------:R1:W-:Y:S01]  /*06e0*/  STL [R1+0x6c], R0 ;  /* 0x00006c0001007387 */ /* 0x0003e20000100800 */
[----:B------:R-:W-:-:S02]  /*06f0*/  IADD3 R242, R231, 0x3800, RZ ;  /* 0x00003800e7f27810 */ /* 0x000fc40007ffe0ff */
[C---:B------:R-:W-:Y:S01]  /*0700*/  IADD3 R241, R231.reuse, 0x4000, RZ ;  /* 0x00004000e7f17810 */ /* 0x040fe20007ffe0ff */
[----:B------:R2:W-:Y:S01]  /*0710*/  STL [R1+0x4], R2 ;  /* 0x0000040201007387 */ /* 0x0005e20000100800 */
        /* <DEDUP_REMOVED lines=8> */
[----:B------:R-:W-:Y:S01]  /*07a0*/  IADD3 R232, R231, 0x8800, RZ ;  /* 0x00008800e7e87810 */ /* 0x000fe20007ffe0ff */
[----:B-1----:R-:W-:Y:S01]  /*07b0*/  IMAD R0, R12, 0x8, R8 ;  /* 0x000000080c007824 */ /* 0x002fe200078e0208 */
[----:B--2---:R-:W-:-:S04]  /*07c0*/  IADD3 R2, R3, 0xb8, RZ ;  /* 0x000000b803027810 */ /* 0x004fc80007ffe0ff */
[----:B------:R1:W-:Y:S04]  /*07d0*/  STL [R1+0x78], R0 ;  /* 0x0000780001007387 */ /* 0x0003e80000100800 */
[----:B------:R2:W-:Y:S04]  /*07e0*/  STL [R1+0x20], R3 ;  /* 0x0000200301007387 */ /* 0x0005e80000100800 */
[----:B------:R3:W-:Y:S01]  /*07f0*/  STL [R1+0x68], R2 ;  /* 0x0000680201007387 */ /* 0x0007e20000100800 */
[----:B-1----:R-:W-:Y:S02]  /*0800*/  SEL R0, R4, 0xffffffc0, !P2 ;  /* 0xffffffc004007807 */ /* 0x002fe40005000000 */
[----:B--2---:R-:W-:-:S03]  /*0810*/  IADD3 R3, R3, 0xb0, RZ ;  /* 0x000000b003037810 */ /* 0x004fc60007ffe0ff */
[----:B------:R-:W-:Y:S01]  /*0820*/  IMAD.IADD R227, R224, 0x1, R0 ;  /* 0x00000001e0e37824 */ /* 0x000fe200078e0200 */
[C---:B------:R-:W-:Y:S01]  /*0830*/  IADD3 R230, R0.reuse, R224, R230 ;  /* 0x000000e000e67210 */ /* 0x040fe20007ffe0e6 */
[C---:B------:R-:W-:Y:S01]  /*0840*/  IMAD.IADD R252, R0.reuse, 0x1, R251 ;  /* 0x0000000100fc7824 */ /* 0x040fe200078e02fb */
[----:B---3--:R-:W-:Y:S01]  /*0850*/  SHF.R.S32.HI R2, RZ, 0x1f, R2 ;  /* 0x0000001fff027819 */ /* 0x008fe20000011402 */
[----:B------:R-:W-:Y:S04]  /*0860*/  STL [R1+0x64], R3 ;  /* 0x0000640301007387 */ /* 0x000fe80000100800 */
[----:B------:R1:W-:Y:S02]  /*0870*/  STL [R1+0x74], R2 ;  /* 0x0000740201007387 */ /* 0x0003e40000100800 */
[----:B-1----:R-:W-:-:S05]  /*0880*/  IMAD.IADD R2, R0, 0x1, R250 ;  /* 0x0000000100027824 */ /* 0x002fca00078e02fa */
[----:B------:R1:W-:Y:S02]  /*0890*/  STL [R1], R2 ;  /* 0x0000000201007387 */ /* 0x0003e40000100800 */
.L_x_856:
[----:B------:R-:W2:Y:S01]  /*08a0*/  LDL R4, [R1+0x60] ;  /* 0x0000600001047983 */ /* 0x000ea20000100800 */
[----:B------:R-:W-:Y:S01]  /*08b0*/  IMAD.MOV.U32 R0, RZ, RZ, c[0x0][0x560] ;  /* 0x00015800ff007624 */ /* 0x000fe200078e00ff */
[----:B------:R-:W-:Y:S01]  /*08c0*/  YIELD ;  /* 0x0000000000007946 */ /* 0x000fe20003800000 */
[----:B------:R-:W-:Y:S03]  /*08d0*/  BSSY B0, `(.L_x_831) ;  /* 0x0000016000007945 */ /* 0x000fe60003800000 */
[----:B------:R-:W-:-:S13]  /*08e0*/  ISETP.NE.AND P0, PT, R0, 0x1, PT ;  /* 0x000000010000780c */ /* 0x000fda0003f05270 */
[----:B--2---:R-:W-:Y:S01]  /*08f0*/  @P0 IMAD.HI.U32 R0, R4, c[0x0][0x564], RZ ;  /* 0x0001590004000a27 */ /* 0x004fe200078e00ff */
[----:B------:R-:W-:-:S04]  /*0900*/  MOV R3, R4 ;  /* 0x0000000400037202 */ /* 0x000fc80000000f00 */
[----:B------:R-:W-:-:S04]  /*0910*/  @P0 SHF.R.U32.HI R3, RZ, c[0x0][0x568], R0 ;  /* 0x00015a00ff030a19 */ /* 0x000fc80000011600 */
[----:B------:R-:W-:Y:S01]  /*0920*/  ISETP.GE.AND P0, PT, R3, c[0x0][0x578], PT ;  /* 0x00015e0003007a0c */ /* 0x000fe20003f06270 */
[----:B-1----:R-:W-:-:S04]  /*0930*/  IMAD.MOV R2, RZ, RZ, -R3 ;  /* 0x000000ffff027224 */ /* 0x002fc800078e0a03 */
[----:B------:R-:W-:-:S08]  /*0940*/  IMAD R2, R2, c[0x0][0x560], R4 ;  /* 0x0001580002027a24 */ /* 0x000fd000078e0204 */
[----:B------:R-:W-:Y:S05]  /*0950*/  @!P0 BRA `(.L_x_832) ;  /* 0x0000007000008947 */ /* 0x000fea0003800000 */
[----:B------:R-:W-:-:S04]  /*0960*/  MOV R0, c[0x0][0x56c] ;  /* 0x00015b0000007a02 */ /* 0x000fc80000000f00 */
[----:B------:R-:W-:Y:S02]  /*0970*/  ISETP.NE.AND P0, PT, R0, 0x1, PT ;  /* 0x000000010000780c */ /* 0x000fe40003f05270 */
[----:B------:R-:W-:-:S11]  /*0980*/  MOV R0, R2 ;  /* 0x0000000200007202 */ /* 0x000fd60000000f00 */
[----:B------:R-:W-:-:S05]  /*0990*/  @P0 IMAD.HI.U32 R4, R2, c[0x0][0x570], RZ ;  /* 0x00015c0002040a27 */ /* 0x000fca00078e00ff */
[----:B------:R-:W-:-:S05]  /*09a0*/  @P0 SHF.R.U32.HI R0, RZ, c[0x0][0x574], R4 ;  /* 0x00015d00ff000a19 */ /* 0x000fca0000011604 */
[----:B------:R-:W-:Y:S01]  /*09b0*/  IMAD R4, R0, c[0x0][0x56c], RZ ;  /* 0x00015b0000047a24 */ /* 0x000fe200078e02ff */
[----:B------:R-:W-:Y:S05]  /*09c0*/  BRA `(.L_x_833) ;  /* 0x0000006000007947 */ /* 0x000fea0003800000 */
.L_x_832:
[----:B------:R-:W-:-:S04]  /*09d0*/  MOV R0, c[0x0][0x554] ;  /* 0x0001550000007a02 */ /* 0x000fc80000000f00 */
[----:B------:R-:W-:Y:S02]  /*09e0*/  ISETP.NE.AND P0, PT, R0, 0x1, PT ;  /* 0x000000010000780c */ /* 0x000fe40003f05270 */
[----:B------:R-:W-:-:S11]  /*09f0*/  MOV R0, R2 ;  /* 0x0000000200007202 */ /* 0x000fd60000000f00 */
[----:B------:R-:W-:-:S05]  /*0a00*/  @P0 IMAD.HI.U32 R4, R2, c[0x0][0x558], RZ ;  /* 0x0001560002040a27 */ /* 0x000fca00078e00ff */
[----:B------:R-:W-:-:S05]  /*0a10*/  @P0 SHF.R.U32.HI R0, RZ, c[0x0][0x55c], R4 ;  /* 0x00015700ff000a19 */ /* 0x000fca0000011604 */
[----:B------:R-:W-:Y:S02]  /*0a20*/  IMAD R4, R0, c[0x0][0x554], RZ ;  /* 0x0001550000047a24 */ /* 0x000fe400078e02ff */
.L_x_833:
[----:B------:R-:W-:Y:S05]  /*0a30*/  BSYNC B0 ;  /* 0x0000000000007941 */ /* 0x000fea0003800000 */
.L_x_831:
[----:B------:R-:W-:Y:S01]  /*0a40*/  IMAD.MOV.U32 R5, RZ, RZ, c[0x0][0x53c] ;  /* 0x00014f00ff057624 */ /* 0x000fe200078e00ff */
[----:B------:R-:W-:Y:S01]  /*0a50*/  ULDC UR4, c[0x0][0x1d0] ;  /* 0x0000740000047ab9 */ /* 0x000fe20000000800 */
[----:B------:R-:W-:Y:S01]  /*0a60*/  IMAD.MOV.U32 R11, RZ, RZ, R0 ;  /* 0x000000ffff0b7224 */ /* 0x000fe200078e0000 */
[----:B------:R-:W-:Y:S01]  /*0a70*/  UIADD3 UR4, UR4, 0x5f, URZ ;  /* 0x0000005f04047890 */ /* 0x000fe2000fffe03f */
[----:B------:R-:W-:Y:S01]  /*0a80*/  IMAD.MOV.U32 R24, RZ, RZ, c[0x0][0x2c4] ;  /* 0x0000b100ff187624 */ /* 0x000fe200078e00ff */
[----:B------:R-:W-:Y:S01]  /*0a90*/  ISETP.NE.AND P0, PT, R5, 0x1, PT ;  /* 0x000000010500780c */ /* 0x000fe20003f05270 */
[----:B------:R-:W-:Y:S01]  /*0aa0*/  IMAD.MOV.U32 R7, RZ, RZ, c[0x0][0x168] ;  /* 0x00005a00ff077624 */ /* 0x000fe200078e00ff */
[----:B------:R-:W-:Y:S01]  /*0ab0*/  LOP3.LUT R5, RZ, R0, RZ, 0x33, !PT ;  /* 0x00000000ff057212 */ /* 0x000fe200078e33ff */
[----:B------:R-:W-:Y:S01]  /*0ac0*/  UIMAD.WIDE UR4, UR4, 0x2aaaaaab, URZ ;  /* 0x2aaaaaab040478a5 */ /* 0x000fe2000f8e023f */
[----:B------:R-:W-:Y:S01]  /*0ad0*/  ISETP.NE.AND P1, PT, R24, 0x1, PT ;  /* 0x000000011800780c */ /* 0x000fe20003f25270 */
[----:B------:R-:W-:Y:S02]  /*0ae0*/  BSSY B0, `(.L_x_834) ;  /* 0x0000040000007945 */ /* 0x000fe40003800000 */
[----:B------:R-:W-:-:S04]  /*0af0*/  USHF.R.U32.HI UR4, URZ, 0x1f, UR5 ;  /* 0x0000001f3f047899 */ /* 0x000fc80008011605 */
[----:B------:R-:W-:Y:S02]  /*0b00*/  ULEA.HI.SX32 UR4, UR5, UR4, 0x1c ;  /* 0x0000000405047291 */ /* 0x000fe4000f8fe23f */
[----:B------:R-:W-:Y:S01]  /*0b10*/  @P0 IMAD.HI.U32 R6, R0, c[0x0][0x540], RZ ;  /* 0x0001500000060a27 */ /* 0x000fe200078e00ff */
[----:B------:R-:W-:-:S04]  /*0b20*/  IADD3 R0, R5, c[0x0][0x53c], RZ ;  /* 0x00014f0005007a10 */ /* 0x000fc80007ffe0ff */
[----:B------:R-:W-:Y:S02]  /*0b30*/  @P0 SHF.R.U32.HI R11, RZ, c[0x0][0x544], R6 ;  /* 0x00015100ff0b0a19 */ /* 0x000fe40000011606 */
[----:B------:R-:W-:-:S03]  /*0b40*/  MOV R6, c[0x0][0x548] ;  /* 0x0001520000067a02 */ /* 0x000fc60000000f00 */
[----:B------:R-:W-:Y:S01]  /*0b50*/  IMAD R0, R11, c[0x0][0x53c], R0 ;  /* 0x00014f000b007a24 */ /* 0x000fe200078e0200 */
[----:B------:R-:W-:Y:S01]  /*0b60*/  ISETP.NE.AND P0, PT, R6, 0x1, PT ;  /* 0x000000010600780c */ /* 0x000fe20003f05270 */
[----:B------:R1:W-:Y:S02]  /*0b70*/  STL [R1+0x58], R11 ;  /* 0x0000580b01007387 */ /* 0x0003e40000100800 */
[----:B------:R-:W-:-:S05]  /*0b80*/  IMAD.SHL.U32 R208, R0, 0x80, RZ ;  /* 0x0000008000d07824 */ /* 0x000fca00078e00ff */
[----:B------:R-:W-:Y:S01]  /*0b90*/  IADD3 R0, R208, 0x7f, RZ ;  /* 0x0000007fd0007810 */ /* 0x000fe20007ffe0ff */
[----:B------:R1:W-:Y:S04]  /*0ba0*/  STL [R1+0x5c], R208 ;  /* 0x00005cd001007387 */ /* 0x0003e80000100800 */
[----:B------:R-:W-:-:S05]  /*0bb0*/  @P1 IMAD.HI.U32 R5, R0, c[0x0][0x2c8], RZ ;  /* 0x0000b20000051a27 */ /* 0x000fca00078e00ff */
[----:B------:R-:W-:Y:S02]  /*0bc0*/  @P1 SHF.R.U32.HI R0, RZ, c[0x0][0x2cc], R5 ;  /* 0x0000b300ff001a19 */ /* 0x000fe40000011605 */
[----:B------:R-:W-:-:S04]  /*0bd0*/  IADD3 R5, -R7, 0x60, RZ ;  /* 0x0000006007057810 */ /* 0x000fc80007ffe1ff */
[----:B------:R-:W-:Y:S01]  /*0be0*/  IADD3 R5, R0, c[0x0][0x1d0], R5 ;  /* 0x0000740000057a10 */ /* 0x000fe20007ffe005 */
[----:B------:R-:W-:-:S04]  /*0bf0*/  IMAD.IADD R0, R2, 0x1, -R4 ;  /* 0x0000000102007824 */ /* 0x000fc800078e0a04 */
[----:B------:R-:W-:Y:S02]  /*0c00*/  IMAD R0, R3, c[0x0][0x554], R0 ;  /* 0x0001550003007a24 */ /* 0x000fe400078e0200 */
[----:B------:R-:W-:-:S04]  /*0c10*/  IMAD.HI R5, R5, 0x2aaaaaab, RZ ;  /* 0x2aaaaaab05057827 */ /* 0x000fc800078e02ff */
[----:B------:R-:W-:Y:S01]  /*0c20*/  @P0 IMAD.HI.U32 R2, R0, c[0x0][0x54c], RZ ;  /* 0x0001530000020a27 */ /* 0x000fe200078e00ff */
[----:B------:R-:W-:-:S03]  /*0c30*/  SHF.R.U32.HI R6, RZ, 0x1f, R5 ;  /* 0x0000001fff067819 */ /* 0x000fc60000011605 */
[----:B------:R-:W-:Y:S01]  /*0c40*/  IMAD.MOV.U32 R13, RZ, RZ, R0 ;  /* 0x000000ffff0d7224 */ /* 0x000fe200078e0000 */
[----:B------:R-:W-:Y:S01]  /*0c50*/  @P0 SHF.R.U32.HI R13, RZ, c[0x0][0x550], R2 ;  /* 0x00015400ff0d0a19 */ /* 0x000fe20000011602 */
[----:B------:R-:W-:Y:S01]  /*0c60*/  IMAD.MOV.U32 R2, RZ, RZ, RZ ;  /* 0x000000ffff027224 */ /* 0x000fe200078e00ff */
[----:B------:R-:W-:Y:S02]  /*0c70*/  LEA.HI.SX32 R6, R5, R6, 0x1c ;  /* 0x0000000605067211 */ /* 0x000fe400078fe2ff */
[----:B------:R-:W-:Y:S01]  /*0c80*/  IADD3 R3, -R13, RZ, RZ ;  /* 0x000000ff0d037210 */ /* 0x000fe20007ffe1ff */
[----:B------:R1:W-:Y:S01]  /*0c90*/  STL [R1+0x48], R13 ;  /* 0x0000480d01007387 */ /* 0x0003e20000100800 */
[----:B------:R-:W-:-:S03]  /*0ca0*/  IMNMX R6, R6, UR4, PT ;  /* 0x0000000406067c17 */ /* 0x000fc6000b800200 */
[----:B------:R-:W-:Y:S01]  /*0cb0*/  IMAD R14, R3, c[0x0][0x548], R0 ;  /* 0x00015200030e7a24 */ /* 0x000fe200078e0200 */
[----:B------:R-:W-:-:S04]  /*0cc0*/  ISETP.GE.AND P0, PT, R6, 0x1, PT ;  /* 0x000000010600780c */ /* 0x000fc80003f06270 */
[----:B------:R1:W-:Y:S09]  /*0cd0*/  STL [R1+0x44], R14 ;  /* 0x0000440e01007387 */ /* 0x0003f20000100800 */
[----:B------:R-:W-:Y:S05]  /*0ce0*/  @!P0 BRA `(.L_x_835) ;  /* 0x000001f000008947 */ /* 0x000fea0003800000 */
[----:B------:R-:W-:-:S04]  /*0cf0*/  SHF.R.U32.HI R0, RZ, 0x10, R11 ;  /* 0x00000010ff007819 */ /* 0x000fc8000001160b */
[----:B------:R-:W-:-:S04]  /*0d00*/  ISETP.NE.AND P0, PT, R0, RZ, PT ;  /* 0x000000ff0000720c */ /* 0x000fc80003f05270 */
[----:B------:R-:W-:-:S04]  /*0d10*/  SEL R0, R0, c[0x0][0x338], P0 ;  /* 0x0000ce0000007a07 */ /* 0x000fc80000000000 */
[-C--:B------:R-:W-:Y:S02]  /*0d20*/  IABS R3, R0.reuse ;  /* 0x0000000000037213 */ /* 0x080fe40000000000 */
[----:B------:R-:W-:Y:S02]  /*0d30*/  IADD3 R7, R0, -0x1, R6 ;  /* 0xffffffff00077810 */ /* 0x000fe40007ffe006 */
[----:B------:R-:W2:Y:S02]  /*0d40*/  I2F.RP R4, R3 ;  /* 0x0000000300047306 */ /* 0x000ea40000209400 */
[----:B------:R-:W-:Y:S02]  /*0d50*/  IABS R10, R7 ;  /* 0x00000007000a7213 */ /* 0x000fe40000000000 */
[----:B------:R-:W-:-:S04]  /*0d60*/  LOP3.LUT R7, R7, R0, RZ, 0x3c, !PT ;  /* 0x0000000007077212 */ /* 0x000fc800078e3cff */
[----:B------:R-:W-:Y:S01]  /*0d70*/  ISETP.GE.AND P0, PT, R7, RZ, PT ;  /* 0x000000ff0700720c */ /* 0x000fe20003f06270 */
[----:B--2---:R-:W2:Y:S02]  /*0d80*/  MUFU.RCP R4, R4 ;  /* 0x0000000400047308 */ /* 0x004ea40000001000 */
[----:B--2---:R-:W-:-:S06]  /*0d90*/  IADD3 R4, R4, 0xffffffe, RZ ;  /* 0x0ffffffe04047810 */ /* 0x004fcc0007ffe0ff */
[----:B------:R-:W2:Y:S02]  /*0da0*/  F2I.FTZ.U32.TRUNC.NTZ R5, R4 ;  /* 0x0000000400057305 */ /* 0x000ea4000021f000 */
[----:B--2---:R-:W-:Y:S02]  /*0db0*/  IMAD.MOV R2, RZ, RZ, -R5 ;  /* 0x000000ffff027224 */ /* 0x004fe400078e0a05 */
[----:B------:R-:W-:Y:S02]  /*0dc0*/  IMAD.MOV.U32 R4, RZ, RZ, RZ ;  /* 0x000000ffff047224 */ /* 0x000fe400078e00ff */
        /* <DEDUP_REMOVED lines=16> */
[----:B------:R-:W-:Y:S02]  /*0ed0*/  @!P2 LOP3.LUT R2, RZ, R0, RZ, 0x33, !PT ;  /* 0x00000000ff02a212 */ /* 0x000fe400078e33ff */
.L_x_835:
[----:B------:R-:W-:Y:S05]  /*0ee0*/  BSYNC B0 ;  /* 0x0000000000007941 */ /* 0x000fea0003800000 */
.L_x_834:
[----:B------:R-:W-:Y:S01]  /*0ef0*/  LOP3.LUT R0, R11, 0xffff, RZ, 0xc0, !PT ;  /* 0x0000ffff0b007812 */ /* 0x000fe200078ec0ff */
[----:B------:R-:W-:Y:S01]  /*0f00*/  IMAD.MOV.U32 R15, RZ, RZ, RZ ;  /* 0x000000ffff0f7224 */ /* 0x000fe200078e00ff */
[----:B------:R-:W-:Y:S01]  /*0f10*/  CS2R R98, SRZ ;  /* 0x0000000000627805 */ /* 0x000fe2000001ff00 */
[----:B------:R-:W-:Y:S01]  /*0f20*/  IMAD.MOV.U32 R16, RZ, RZ, RZ ;  /* 0x000000ffff107224 */ /* 0x000fe200078e00ff */
[----:B------:R-:W-:Y:S01]  /*0f30*/  CS2R R96, SRZ ;  /* 0x0000000000607805 */ /* 0x000fe2000001ff00 */
[----:B------:R-:W-:Y:S01]  /*0f40*/  IMAD R164, R0, R2, RZ ;  /* 0x0000000200a47224 */ /* 0x000fe200078e02ff */
[----:B------:R-:W-:Y:S01]  /*0f50*/  PRMT R0, RZ, 0x7610, R0 ;  /* 0x00007610ff007816 */ /* 0x000fe20000000000 */
[----:B------:R-:W-:Y:S01]  /*0f60*/  CS2R R94, SRZ ;  /* 0x00000000005e7805 */ /* 0x000fe2000001ff00 */
[----:B------:R-:W-:Y:S01]  /*0f70*/  CS2R R92, SRZ ;  /* 0x00000000005c7805 */ /* 0x000fe2000001ff00 */
[----:B------:R-:W-:Y:S01]  /*0f80*/  IMAD.IADD R2, R164, 0x1, R2 ;  /* 0x00000001a4027824 */ /* 0x000fe200078e0202 */
[----:B------:R2:W-:Y:S01]  /*0f90*/  STL [R1+0x14], R164 ;  /* 0x000014a401007387 */ /* 0x0005e20000100800 */
        /* <DEDUP_REMOVED lines=47> */
[----:B--2---:R-:W2:Y:S04]  /*1290*/  S2R R3, SR_TID.X ;  /* 0x0000000000037919 */ /* 0x004ea80000002100 */
[----:B------:R-:W3:Y:S04]  /*12a0*/  LDL.64 R4, [R1+0x50] ;  /* 0x0000500001047983 */ /* 0x000ee80000100a00 */
[----:B------:R4:W3:Y:S01]  /*12b0*/  LDL.64 R34, [R1+0x50] ;  /* 0x0000500001227983 */ /* 0x0008e20000100a00 */
[----:B------:R-:W-:-:S04]  /*12c0*/  ISETP.NE.U32.AND P0, PT, RZ, c[0x0][0x340], PT ;  /* 0x0000d000ff007a0c */ /* 0x000fc80003f05070 */
[----:B------:R-:W-:Y:S02]  /*12d0*/  ISETP.NE.AND.EX P0, PT, RZ, c[0x0][0x344], PT, P0 ;  /* 0x0000d100ff007a0c */ /* 0x000fe40003f05300 */
[----:B--2---:R-:W-:-:S11]  /*12e0*/  SHF.R.S32.HI R32, RZ, 0x1f, R3 ;  /* 0x0000001fff207819 */ /* 0x004fd60000011403 */
[----:B------:R-:W-:Y:S01]  /*12f0*/  @P0 IMAD.MOV.U32 R2, RZ, RZ, 0x4 ;  /* 0x00000004ff020424 */ /* 0x000fe200078e00ff */
[----:B------:R-:W-:-:S03]  /*1300*/  LEA.HI R32, R32, R3, RZ, 0x3 ;  /* 0x0000000320207211 */ /* 0x000fc600078f18ff */
[----:B------:R-:W-:Y:S01]  /*1310*/  @P0 IMAD.WIDE R2, R13, R2, c[0x0][0x340] ;  /* 0x0000d0000d020625 */ /* 0x000fe200078e0202 */
[----:B------:R-:W-:-:S04]  /*1320*/  SHF.R.S32.HI R32, RZ, 0x3, R32 ;  /* 0x00000003ff207819 */ /* 0x000fc80000011420 */
[----:B------:R2:W5:Y:S01]  /*1330*/  @P0 LDG.E R9, [R2.64] ;  /* 0x0000000602090981 */ /* 0x000562000c1e1900 */
[----:B------:R-:W-:Y:S01]  /*1340*/  SHF.R.S32.HI R0, RZ, 0x1f, R32 ;  /* 0x0000001fff007819 */ /* 0x000fe20000011420 */
[----:B------:R-:W-:Y:S01]  /*1350*/  WARPSYNC 0xffffffff ;  /* 0xffffffff00007948 */ /* 0x000fe20003800000 */
[----:B-1----:R-:W-:-:S05]  /*1360*/  SHF.R.S32.HI R11, RZ, 0x1f, R14 ;  /* 0x0000001fff0b7819 */ /* 0x002fca000001140e */
[----:B------:R-:W-:-:S04]  /*1370*/  IMAD R8, R11, c[0x0][0x210], RZ ;  /* 0x000084000b087a24 */ /* 0x000fc800078e02ff */
[----:B------:R-:W-:Y:S02]  /*1380*/  IMAD R8, R14, c[0x0][0x214], R8 ;  /* 0x000085000e087a24 */ /* 0x000fe400078e0208 */
[C---:B--2---:R-:W-:Y:S02]  /*1390*/  IMAD R2, R0.reuse, c[0x0][0x1e0], RZ ;  /* 0x0000780000027a24 */ /* 0x044fe400078e02ff */
[----:B------:R-:W-:Y:S02]  /*13a0*/  IMAD R0, R0, c[0x0][0x208], RZ ;  /* 0x0000820000007a24 */ /* 0x000fe400078e02ff */
[C---:B------:R-:W-:Y:S02]  /*13b0*/  IMAD R6, R32.reuse, c[0x0][0x1e4], R2 ;  /* 0x0000790020067a24 */ /* 0x040fe400078e0202 */
[----:B------:R-:W-:Y:S02]  /*13c0*/  IMAD R0, R32, c[0x0][0x20c], R0 ;  /* 0x0000830020007a24 */ /* 0x000fe400078e0200 */
[----:B---3--:R-:W-:-:S05]  /*13d0*/  IMAD.MOV.U32 R34, RZ, RZ, R4 ;  /* 0x000000ffff227224 */ /* 0x008fca00078e0004 */
[--C-:B------:R-:W-:Y:S02]  /*13e0*/  SHF.R.S32.HI R35, RZ, 0x1f, R34.reuse ;  /* 0x0000001fff237819 */ /* 0x100fe40000011422 */
[C---:B------:R-:W-:Y:S02]  /*13f0*/  IADD3 R19, R34.reuse, 0x40, RZ ;  /* 0x0000004022137810 */ /* 0x040fe40007ffe0ff */
[----:B------:R-:W-:Y:S01]  /*1400*/  ISETP.GE.AND P4, PT, R34, c[0x0][0x1d4], PT ;  /* 0x0000750022007a0c */ /* 0x000fe20003f86270 */
[C-C-:B------:R-:W-:Y:S01]  /*1410*/  IMAD.WIDE.U32 R4, R32.reuse, c[0x0][0x1e0], R34.reuse ;  /* 0x0000780020047a25 */ /* 0x140fe200078e0022 */
[----:B------:R-:W-:Y:S01]  /*1420*/  ISETP.GE.AND P3, PT, R19, c[0x0][0x1d4], PT ;  /* 0x0000750013007a0c */ /* 0x000fe20003f66270 */
[----:B------:R4:W-:Y:S01]  /*1430*/  STL [R1+0x54], R35 ;  /* 0x0000542301007387 */ /* 0x0009e20000100800 */
[----:B------:R-:W-:Y:S01]  /*1440*/  SEL R7, RZ, 0x1, P4 ;  /* 0x00000001ff077807 */ /* 0x000fe20002000000 */
[----:B------:R-:W-:Y:S01]  /*1450*/  IMAD.WIDE.U32 R2, R32, c[0x0][0x208], R34 ;  /* 0x0000820020027a25 */ /* 0x000fe200078e0022 */
[----:B------:R-:W-:-:S02]  /*1460*/  IADD3 R5, R5, R6, RZ ;  /* 0x0000000605057210 */ /* 0x000fc40007ffe0ff */
[----:B------:R-:W-:Y:S01]  /*1470*/  IADD3 R23, R34, 0x80, RZ ;  /* 0x0000008022177810 */ /* 0x000fe20007ffe0ff */
[----:B------:R-:W-:Y:S01]  /*1480*/  IMAD.IADD R3, R3, 0x1, R0 ;  /* 0x0000000103037824 */ /* 0x000fe200078e0200 */
[----:B------:R-:W-:Y:S01]  /*1490*/  SEL R0, RZ, 0xffffffff, P3 ;  /* 0xffffffffff007807 */ /* 0x000fe20001800000 */
[----:B------:R-:W-:Y:S01]  /*14a0*/  IMAD R6, R11, c[0x0][0x1e8], RZ ;  /* 0x00007a000b067a24 */ /* 0x000fe200078e02ff */
[----:B------:R-:W-:Y:S01]  /*14b0*/  ISETP.GE.AND P2, PT, R23, c[0x0][0x1d4], PT ;  /* 0x0000750017007a0c */ /* 0x000fe20003f46270 */
[----:B------:R-:W-:Y:S01]  /*14c0*/  IMAD.WIDE.U32 R4, R14, c[0x0][0x1e8], R4 ;  /* 0x00007a000e047a25 */ /* 0x000fe200078e0004 */
[----:B------:R-:W-:Y:S02]  /*14d0*/  SHF.L.U32 R0, R0, 0x1, RZ ;  /* 0x0000000100007819 */ /* 0x000fe400000006ff */
[----:B------:R-:W-:Y:S01]  /*14e0*/  SEL R10, RZ, 0x4, P2 ;  /* 0x00000004ff0a7807 */ /* 0x000fe20001000000 */
[----:B------:R-:W-:Y:S01]  /*14f0*/  IMAD R6, R14, c[0x0][0x1ec], R6 ;  /* 0x00007b000e067a24 */ /* 0x000fe200078e0206 */
[----:B------:R-:W-:Y:S01]  /*1500*/  LOP3.LUT R12, R0, 0x2, R7, 0xe2, !PT ;  /* 0x00000002000c7812 */ /* 0x000fe200078ee207 */
[----:B------:R-:W-:-:S03]  /*1510*/  IMAD.WIDE.U32 R2, R14, c[0x0][0x210], R2 ;  /* 0x000084000e027a25 */ /* 0x000fc600078e0002 */
[----:B------:R-:W-:Y:S01]  /*1520*/  LOP3.LUT R20, R12, R10, RZ, 0xfc, !PT ;  /* 0x0000000a0c147212 */ /* 0x000fe200078efcff */
[----:B------:R-:W-:Y:S01]  /*1530*/  IMAD.IADD R7, R5, 0x1, R6 ;  /* 0x0000000105077824 */ /* 0x000fe200078e0206 */
[----:B------:R-:W-:Y:S01]  /*1540*/  IADD3 R5, R3, R8, RZ ;  /* 0x0000000803057210 */ /* 0x000fe20007ffe0ff */
[----:B------:R-:W-:Y:S01]  /*1550*/  IMAD.MOV.U32 R6, RZ, RZ, R4 ;  /* 0x000000ffff067224 */ /* 0x000fe200078e0004 */
[----:B------:R-:W-:Y:S02]  /*1560*/  SHF.R.S32.HI R8, RZ, 0x1f, R13 ;  /* 0x0000001fff087819 */ /* 0x000fe4000001140d */
[--C-:B-----5:R-:W-:Y:S02]  /*1570*/  @P0 SHF.R.S32.HI R3, RZ, 0x1f, R9.reuse ;  /* 0x0000001fff030819 */ /* 0x120fe40000011409 */
[----:B------:R-:W-:Y:S01]  /*1580*/  MOV R4, R2 ;  /* 0x0000000200047202 */ /* 0x000fe20000000f00 */
[----:B------:R-:W-:Y:S02]  /*1590*/  @!P0 IMAD.MOV.U32 R3, RZ, RZ, R8 ;  /* 0x000000ffff038224 */ /* 0x000fe400078e0008 */
[----:B------:R-:W-:Y:S01]  /*15a0*/  @P0 IMAD.MOV.U32 R2, RZ, RZ, R9 ;  /* 0x000000ffff020224 */ /* 0x000fe200078e0009 */
[----:B------:R-:W-:Y:S01]  /*15b0*/  @!P0 MOV R2, R13 ;  /* 0x0000000d00028202 */ /* 0x000fe20000000f00 */
[----:B------:R-:W-:-:S02]  /*15c0*/  IMAD R0, R3, c[0x0][0x1f0], RZ ;  /* 0x00007c0003007a24 */ /* 0x000fc400078e02ff */
[----:B------:R-:W-:Y:S02]  /*15d0*/  IMAD R3, R3, c[0x0][0x218], RZ ;  /* 0x0000860003037a24 */ /* 0x000fe400078e02ff */
[----:B------:R-:W-:-:S04]  /*15e0*/  IMAD.WIDE.U32 R28, R2, c[0x0][0x1f0], R6 ;  /* 0x00007c00021c7a25 */ /* 0x000fc800078e0006 */
[C---:B------:R-:W-:Y:S01]  /*15f0*/  IMAD.WIDE.U32 R26, R2.reuse, c[0x0][0x218], R4 ;  /* 0x00008600021a7a25 */ /* 0x040fe200078e0004 */
[----:B------:R4:W-:Y:S03]  /*1600*/  STL.64 [R1+0x30], R28 ;  /* 0x0000301c01007387 */ /* 0x0009e60000100a00 */
[C---:B------:R-:W-:Y:S01]  /*1610*/  IMAD R0, R2.reuse, c[0x0][0x1f4], R0 ;  /* 0x00007d0002007a24 */ /* 0x040fe200078e0200 */
[----:B------:R4:W-:Y:S01]  /*1620*/  STL.64 [R1+0x38], R26 ;  /* 0x0000381a01007387 */ /* 0x0009e20000100a00 */
[----:B------:R-:W-:-:S03]  /*1630*/  IMAD R2, R2, c[0x0][0x21c], R3 ;  /* 0x0000870002027a24 */ /* 0x000fc600078e0203 */
[----:B------:R-:W-:Y:S02]  /*1640*/  IADD3 R30, R29, R0, RZ ;  /* 0x000000001d1e7210 */ /* 0x000fe40007ffe0ff */
[----:B------:R-:W-:-:S05]  /*1650*/  IADD3 R25, R27, R2, RZ ;  /* 0x000000021b197210 */ /* 0x000fca0007ffe0ff */
[----:B------:R4:W-:Y:S04]  /*1660*/  STL [R1+0x40], R25 ;  /* 0x0000401901007387 */ /* 0x0009e80000100800 */
[----:B------:R4:W-:Y:S02]  /*1670*/  STL [R1+0x28], R30 ;  /* 0x0000281e01007387 */ /* 0x0009e40000100800 */
[----:B------:R-:W2:Y:S01]  /*1680*/  LDL R15, [R1+0x84] ;  /* 0x00008400010f7983 */ /* 0x000ea20000100800 */
[----:B------:R-:W-:Y:S01]  /*1690*/  IMAD R5, R11, c[0x0][0x1b8], RZ ;  /* 0x00006e000b057a24 */ /* 0x000fe200078e02ff */
[----:B------:R-:W-:Y:S01]  /*16a0*/  P2R R22, PR, RZ, 0x8 ;  /* 0x00000008ff167803 */ /* 0x000fe20000000000 */
[C---:B------:R-:W-:Y:S01]  /*16b0*/  IMAD.WIDE.U32 R2, R14.reuse, c[0x0][0x1b8], RZ ;  /* 0x00006e000e027a25 */ /* 0x040fe200078e00ff */
[----:B------:R-:W3:Y:S01]  /*16c0*/  LDL R33, [R1+0x70] ;  /* 0x0000700001217983 */ /* 0x000ee20000100800 */
[----:B------:R-:W-:Y:S02]  /*16d0*/  P2R R21, PR, RZ, 0x4 ;  /* 0x00000004ff157803 */ /* 0x000fe40000000000 */
[----:B------:R-:W-:Y:S01]  /*16e0*/  IMAD R5, R14, c[0x0][0x1bc], R5 ;  /* 0x00006f000e057a24 */ /* 0x000fe200078e0205 */
[----:B------:R-:W5:Y:S01]  /*16f0*/  LDL R31, [R1+0x6c] ;  /* 0x00006c00011f7983 */ /* 0x000f620000100800 */
[----:B------:R-:W-:-:S03]  /*1700*/  P2R R18, PR, RZ, 0x10 ;  /* 0x00000010ff127803 */ /* 0x000fc60000000000 */
[----:B----4-:R-:W4:Y:S01]  /*1710*/  LDL R118, [R1+0x4] ;  /* 0x0000040001767983 */ /* 0x010f220000100800 */
[----:B------:R-:W-:Y:S02]  /*1720*/  IMAD R8, R8, c[0x0][0x1c0], RZ ;  /* 0x0000700008087a24 */ /* 0x000fe400078e02ff */
[----:B------:R-:W-:Y:S02]  /*1730*/  IMAD.IADD R3, R3, 0x1, R5 ;  /* 0x0000000103037824 */ /* 0x000fe400078e0205 */
[C---:B------:R-:W-:Y:S02]  /*1740*/  IMAD R8, R13.reuse, c[0x0][0x1c4], R8 ;  /* 0x000071000d087a24 */ /* 0x040fe400078e0208 */
[----:B------:R-:W-:-:S04]  /*1750*/  IMAD.WIDE.U32 R2, R13, c[0x0][0x1c0], R2 ;  /* 0x000070000d027a25 */ /* 0x000fc800078e0002 */
[----:B------:R-:W-:Y:S02]  /*1760*/  IMAD.IADD R3, R3, 0x1, R8 ;  /* 0x0000000103037824 */ /* 0x000fe400078e0208 */
[----:B------:R-:W-:Y:S02]  /*1770*/  IMAD R24, R24, c[0x0][0x168], RZ ;  /* 0x00005a0018187a24 */ /* 0x000fe400078e02ff */
[----:B------:R-:W-:Y:S01]  /*1780*/  IMAD.IADD R9, R32, 0x1, R208 ;  /* 0x0000000120097824 */ /* 0x000fe200078e02d0 */
[----:B------:R-:W-:Y:S02]  /*1790*/  ISETP.GE.AND P3, PT, R34, c[0x0][0x198], PT ;  /* 0x0000660022007a0c */ /* 0x000fe40003f66270 */
[----:B------:R-:W-:Y:S02]  /*17a0*/  ISETP.GE.AND P2, PT, R19, c[0x0][0x198], PT ;  /* 0x0000660013007a0c */ /* 0x000fe40003f46270 */
[----:B------:R-:W-:-:S04]  /*17b0*/  IADD3 R16, R9, 0x40, RZ ;  /* 0x0000004009107810 */ /* 0x000fc80007ffe0ff */
[----:B------:R-:W-:Y:S01]  /*17c0*/  ISETP.GE.AND P6, PT, R16, R24, PT ;  /* 0x000000181000720c */ /* 0x000fe20003fc6270 */
[----:B------:R-:W-:Y:S01]  /*17d0*/  BAR.SYNC.DEFER_BLOCKING 0x0 ;  /* 0x0000000000007b1d */ /* 0x000fe20000010000 */
[----:B--2---:R-:W-:-:S04]  /*17e0*/  IMAD.IADD R4, R15, 0x1, R208 ;  /* 0x000000010f047824 */ /* 0x004fc800078e02d0 */
[----:B------:R-:W-:-:S04]  /*17f0*/  @P1 IMAD.HI.U32 R6, R4, c[0x0][0x2c8], RZ ;  /* 0x0000b20004061a27 */ /* 0x000fc800078e00ff */
[----:B------:R-:W-:Y:S01]  /*1800*/  IMAD.MOV.U32 R0, RZ, RZ, R4 ;  /* 0x000000ffff007224 */ /* 0x000fe200078e0004 */
[----:B------:R-:W-:-:S04]  /*1810*/  @P1 SHF.R.U32.HI R0, RZ, c[0x0][0x2cc], R6 ;  /* 0x0000b300ff001a19 */ /* 0x000fc80000011606 */
[--C-:B------:R-:W-:Y:S01]  /*1820*/  SHF.R.S32.HI R6, RZ, 0x1f, R0.reuse ;  /* 0x0000001fff067819 */ /* 0x100fe20000011400 */
[----:B------:R-:W-:-:S04]  /*1830*/  IMAD.MOV R5, RZ, RZ, -R0 ;  /* 0x000000ffff057224 */ /* 0x000fc800078e0a00 */
[----:B------:R-:W-:Y:S02]  /*1840*/  IMAD R4, R5, c[0x0][0x2c4], R4 ;  /* 0x0000b10005047a24 */ /* 0x000fe400078e0204 */
[----:B------:R-:W-:Y:S02]  /*1850*/  IMAD R5, R6, c[0x0][0x1b0], RZ ;  /* 0x00006c0006057a24 */ /* 0x000fe400078e02ff */
[----:B------:R-:W-:-:S04]  /*1860*/  IMAD.WIDE.U32 R2, R0, c[0x0][0x1b0], R2 ;  /* 0x00006c0000027a25 */ /* 0x000fc800078e0002 */
[----:B------:R-:W-:Y:S01]  /*1870*/  IMAD R6, R0, c[0x0][0x1b4], R5 ;  /* 0x00006d0000067a24 */ /* 0x000fe200078e0205 */
[----:B------:R-:W-:-:S03]  /*1880*/  SHF.R.S32.HI R5, RZ, 0x1f, R4 ;  /* 0x0000001fff057819 */ /* 0x000fc60000011404 */
[----:B------:R-:W-:Y:S02]  /*1890*/  IMAD.IADD R3, R3, 0x1, R6 ;  /* 0x0000000103037824 */ /* 0x000fe400078e0206 */
[----:B------:R-:W-:Y:S02]  /*18a0*/  IMAD R0, R5, c[0x0][0x1a8], RZ ;  /* 0x00006a0005007a24 */ /* 0x000fe400078e02ff */
[----:B------:R-:W-:-:S04]  /*18b0*/  IMAD.WIDE.U32 R2, R4, c[0x0][0x1a8], R2 ;  /* 0x00006a0004027a25 */ /* 0x000fc800078e0002 */
[----:B------:R-:W-:-:S04]  /*18c0*/  IMAD R0, R4, c[0x0][0x1ac], R0 ;  /* 0x00006b0004007a24 */ /* 0x000fc800078e0200 */
[----:B------:R-:W-:Y:S01]  /*18d0*/  IMAD.IADD R8, R3, 0x1, R0 ;  /* 0x0000000103087824 */ /* 0x000fe200078e0200 */
[----:B------:R-:W-:-:S04]  /*18e0*/  LEA R0, P0, R2, c[0x0][0x160], 0x1 ;  /* 0x0000580002007a11 */ /* 0x000fc800078008ff */
[----:B------:R-:W-:Y:S02]  /*18f0*/  LEA.HI.X R8, R2, c[0x0][0x164], R8, 0x1, P0 ;  /* 0x0000590002087a11 */ /* 0x000fe400000f0c08 */
[----:B------:R-:W1:Y:S04]  /*1900*/  SHFL.IDX PT, R2, R0, RZ, 0x181f ;  /* 0x00181fff00027589 */ /* 0x000e6800000e0000 */
[----:B------:R-:W3:Y:S01]  /*1910*/  SHFL.IDX PT, R3, R8, RZ, 0x181f ;  /* 0x00181fff08037589 */ /* 0x000ee200000e0000 */
[----:B------:R-:W-:-:S13]  /*1920*/  ISETP.GE.AND P0, PT, R9, R24, PT ;  /* 0x000000180900720c */ /* 0x000fda0003f06270 */
[----:B-1----:R-:W-:-:S04]  /*1930*/  @!P0 LEA R12, P5, R19, R2, 0x1 ;  /* 0x00000002130c8211 */ /* 0x002fc800078a08ff */
[----:B---3--:R-:W-:Y:S02]  /*1940*/  @!P0 LEA.HI.X R13, R19, R3, R33, 0x1, P5 ;  /* 0x00000003130d8211 */ /* 0x008fe400028f0c21 */
[----:B------:R-:W-:-:S04]  /*1950*/  @!P0 LEA R10, P5, R23, R2, 0x1 ;  /* 0x00000002170a8211 */ /* 0x000fc800078a08ff */
[----:B-----5:R-:W-:Y:S01]  /*1960*/  @!P0 LEA.HI.X R11, R23, R3, R31, 0x1, P5 ;  /* 0x00000003170b8211 */ /* 0x020fe200028f0c1f */
[----:B------:R-:W-:-:S05]  /*1970*/  @!P0 IMAD.WIDE R2, R34, 0x2, R2 ;  /* 0x0000000222028825 */ /* 0x000fca00078e0202 */
[----:B------:R-:W-:Y:S01]  /*1980*/  @!PT LDS RZ, [RZ] ;  /* 0x00000000fffff984 */ /* 0x000fe20000000800 */
[----:B----4-:R1:W-:Y:S04]  /*1990*/  @!P0 LDGSTS.E.BYPASS.LTC128B.128 [R118+0x100], [R2.64], !P3 ;  /* 0x0010000002768fae */ /* 0x0103e8000d901d46 */
[----:B------:R2:W-:Y:S04]  /*19a0*/  @!P0 LDGSTS.E.BYPASS.LTC128B.128 [R118+0x4100], [R12.64], !P2 ;  /* 0x041000000c768fae */ /* 0x0005e8000d101d46 */
[----:B--2---:R-:W2:Y:S01]  /*19b0*/  LDL R13, [R1] ;  /* 0x00000000010d7983 */ /* 0x004ea20000100800 */
[----:B------:R-:W-:-:S03]  /*19c0*/  IADD3 R4, R9, 0x20, RZ ;  /* 0x0000002009047810 */ /* 0x000fc60007ffe0ff */
[----:B------:R-:W3:Y:S01]  /*19d0*/  SHFL.IDX PT, R6, R0, 0x1, 0x181f ;  /* 0x00381f0000067f89 */ /* 0x000ee200000e0000 */
[----:B------:R-:W-:-:S03]  /*19e0*/  ISETP.GE.AND P4, PT, R4, R24, PT ;  /* 0x000000180400720c */ /* 0x000fc60003f86270 */
[----:B------:R-:W4:Y:S04]  /*19f0*/  SHFL.IDX PT, R7, R8, 0x1, 0x181f ;  /* 0x00381f0008077f89 */ /* 0x000f2800000e0000 */
[----:B------:R-:W5:Y:S04]  /*1a00*/  SHFL.IDX PT, R4, R0, 0x2, 0x181f ;  /* 0x00581f0000047f89 */ /* 0x000f6800000e0000 */
[----:B------:R-:W5:Y:S04]  /*1a10*/  SHFL.IDX PT, R5, R8, 0x2, 0x181f ;  /* 0x00581f0008057f89 */ /* 0x000f6800000e0000 */
[----:B-1----:R-:W1:Y:S01]  /*1a20*/  SHFL.IDX PT, R2, R0, 0x3, 0x181f ;  /* 0x00781f0000027f89 */ /* 0x002e6200000e0000 */
[----:B------:R-:W-:-:S03]  /*1a30*/  IADD3 R9, R9, 0x60, RZ ;  /* 0x0000006009097810 */ /* 0x000fc60007ffe0ff */
[----:B------:R-:W1:Y:S01]  /*1a40*/  SHFL.IDX PT, R3, R8, 0x3, 0x181f ;  /* 0x00781f0008037f89 */ /* 0x000e6200000e0000 */
[----:B---3--:R-:W-:-:S04]  /*1a50*/  @!P4 LEA R14, P5, R19, R6, 0x1 ;  /* 0x00000006130ec211 */ /* 0x008fc800078a08ff */
[C-C-:B----4-:R-:W-:Y:S02]  /*1a60*/  @!P4 LEA.HI.X R15, R19.reuse, R7, R33.reuse, 0x1, P5 ;  /* 0x00000007130fc211 */ /* 0x150fe400028f0c21 */
[----:B-----5:R-:W-:Y:S02]  /*1a70*/  @!P6 LEA R16, P5, R19, R4, 0x1 ;  /* 0x000000041310e211 */ /* 0x020fe400078a08ff */
[----:B------:R-:W-:Y:S02]  /*1a80*/  ISETP.GE.AND P2, PT, R23, c[0x0][0x198], PT ;  /* 0x0000660017007a0c */ /* 0x000fe40003f46270 */
[----:B------:R-:W-:Y:S02]  /*1a90*/  @!P6 LEA.HI.X R17, R19, R5, R33, 0x1, P5 ;  /* 0x000000051311e211 */ /* 0x000fe400028f0c21 */
[----:B------:R-:W-:-:S09]  /*1aa0*/  ISETP.GE.AND P5, PT, R9, R24, PT ;  /* 0x000000180900720c */ /* 0x000fd20003fa6270 */
[----:B------:R1:W-:Y:S04]  /*1ab0*/  @!P0 LDGSTS.E.BYPASS.LTC128B.128 [R118+0x8100], [R10.64], !P2 ;  /* 0x081000000a768fae */ /* 0x0003e8000d101d46 */
[----:B-1----:R-:W-:-:S04]  /*1ac0*/  @!P5 LEA R10, P0, R19, R2, 0x1 ;  /* 0x00000002130ad211 */ /* 0x002fc800078008ff */
[----:B------:R-:W-:Y:S02]  /*1ad0*/  @!P5 LEA.HI.X R11, R19, R3, R33, 0x1, P0 ;  /* 0x00000003130bd211 */ /* 0x000fe400000f0c21 */
[----:B------:R-:W-:-:S04]  /*1ae0*/  @!P4 LEA R8, P0, R23, R6, 0x1 ;  /* 0x000000061708c211 */ /* 0x000fc800078008ff */
[----:B------:R-:W-:Y:S02]  /*1af0*/  @!P4 LEA.HI.X R9, R23, R7, R31, 0x1, P0 ;  /* 0x000000071709c211 */ /* 0x000fe400000f0c1f */
[----:B------:R-:W-:Y:S01]  /*1b00*/  ISETP.GE.AND P0, PT, R19, c[0x0][0x198], PT ;  /* 0x0000660013007a0c */ /* 0x000fe20003f06270 */
[----:B------:R-:W-:-:S05]  /*1b10*/  @!P4 IMAD.WIDE R6, R34, 0x2, R6 ;  /* 0x000000022206c825 */ /* 0x000fca00078e0206 */
[----:B------:R1:W-:Y:S07]  /*1b20*/  @!P4 LDGSTS.E.BYPASS.LTC128B.128 [R118+0x1100], [R6.64], !P3 ;  /* 0x011000000676cfae */ /* 0x0003ee000d901d46 */
[----:B------:R3:W-:Y:S04]  /*1b30*/  @!P4 LDGSTS.E.BYPASS.LTC128B.128 [R118+0x5100], [R14.64], !P0 ;  /* 0x051000000e76cfae */ /* 0x0007e8000c101d46 */
[----:B------:R4:W-:Y:S01]  /*1b40*/  @!P4 LDGSTS.E.BYPASS.LTC128B.128 [R118+0x9100], [R8.64], !P2 ;  /* 0x091000000876cfae */ /* 0x0009e2000d101d46 */
[----:B-1----:R-:W-:-:S04]  /*1b50*/  @!P6 LEA R6, P0, R23, R4, 0x1 ;  /* 0x000000041706e211 */ /* 0x002fc800078008ff */
[----:B------:R-:W-:Y:S02]  /*1b60*/  @!P6 LEA.HI.X R7, R23, R5, R31, 0x1, P0 ;  /* 0x000000051707e211 */ /* 0x000fe400000f0c1f */
[----:B------:R-:W-:Y:S01]  /*1b70*/  ISETP.GE.AND P0, PT, R19, c[0x0][0x198], PT ;  /* 0x0000660013007a0c */ /* 0x000fe20003f06270 */
[----:B------:R-:W-:-:S05]  /*1b80*/  @!P6 IMAD.WIDE R4, R34, 0x2, R4 ;  /* 0x000000022204e825 */ /* 0x000fca00078e0204 */
[----:B------:R1:W-:Y:S07]  /*1b90*/  @!P6 LDGSTS.E.BYPASS.LTC128B.128 [R118+0x2100], [R4.64], !P3 ;  /* 0x021000000476efae */ /* 0x0003ee000d901d46 */
[----:B------:R5:W-:Y:S04]  /*1ba0*/  @!P6 LDGSTS.E.BYPASS.LTC128B.128 [R118+0x6100], [R16.64], !P0 ;  /* 0x061000001076efae */ /* 0x000be8000c101d46 */
[----:B------:R3:W-:Y:S01]  /*1bb0*/  @!P6 LDGSTS.E.BYPASS.LTC128B.128 [R118+0xa100], [R6.64], !P2 ;  /* 0x0a1000000676efae */ /* 0x0007e2000d101d46 */
[----:B------:R-:W-:Y:S01]  /*1bc0*/  ISETP.GE.AND P6, PT, R34, c[0x0][0x198], PT ;  /* 0x0000660022007a0c */ /* 0x000fe20003fc6270 */
[----:B------:R-:W-:Y:S01]  /*1bd0*/  IMAD.MOV.U32 R112, RZ, RZ, -0x60 ;  /* 0xffffffa0ff707424 */ /* 0x000fe200078e00ff */
[----:B------:R-:W-:-:S03]  /*1be0*/  IADD3 R113, R165, -0x1, RZ ;  /* 0xffffffffa5717810 */ /* 0x000fc60007ffe0ff */
[----:B------:R-:W-:Y:S01]  /*1bf0*/  IMAD R112, R165, R112, 0x60 ;  /* 0x00000060a5707424 */ /* 0x000fe200078e0270 */
[----:B------:R-:W-:Y:S01]  /*1c00*/  SHF.R.S32.HI R12, RZ, 0x1f, R113 ;  /* 0x0000001fff0c7819 */ /* 0x000fe20000011471 */
[----:B-1----:R-:W-:-:S03]  /*1c10*/  @!P5 IMAD.WIDE R4, R34, 0x2, R2 ;  /* 0x000000022204d825 */ /* 0x002fc600078e0202 */
[----:B----4-:R-:W-:-:S03]  /*1c20*/  IADD3 R8, R112, c[0x0][0x1d0], -R32 ;  /* 0x0000740070087a10 */ /* 0x010fc60007ffe820 */
[----:B------:R1:W-:Y:S01]  /*1c30*/  @!P5 LDGSTS.E.BYPASS.LTC128B.128 [R118+0x3100], [R4.64], !P6 ;  /* 0x031000000476dfae */ /* 0x0003e2000f101d46 */
[----:B------:R-:W-:-:S03]  /*1c40*/  IMAD R0, R12, c[0x0][0x1e0], RZ ;  /* 0x000078000c007a24 */ /* 0x000fc600078e02ff */
[----:B------:R4:W-:Y:S01]  /*1c50*/  @!P5 LDGSTS.E.BYPASS.LTC128B.128 [R118+0x7100], [R10.64], !P0 ;  /* 0x071000000a76dfae */ /* 0x0009e2000c101d46 */
[----:B------:R-:W-:Y:S01]  /*1c60*/  ISETP.GE.AND P6, PT, R23, c[0x0][0x198], PT ;  /* 0x0000660017007a0c */ /* 0x000fe20003fc6270 */
[----:B------:R-:W-:Y:S02]  /*1c70*/  IMAD R0, R113, c[0x0][0x1e4], R0 ;  /* 0x0000790071007a24 */ /* 0x000fe400078e0200 */
[----:B------:R-:W-:Y:S02]  /*1c80*/  IMAD.MOV.U32 R114, RZ, RZ, R28 ;  /* 0x000000ffff727224 */ /* 0x000fe400078e001c */
[----:B------:R-:W-:Y:S01]  /*1c90*/  IMAD.MOV.U32 R115, RZ, RZ, R30 ;  /* 0x000000ffff737224 */ /* 0x000fe200078e001e */
[----:B------:R-:W-:Y:S02]  /*1ca0*/  ISETP.NE.AND P4, PT, R18, RZ, PT ;  /* 0x000000ff1200720c */ /* 0x000fe40003f85270 */
[----:B-1----:R-:W-:-:S04]  /*1cb0*/  @!P5 LEA R4, P0, R23, R2, 0x1 ;  /* 0x000000021704d211 */ /* 0x002fc800078008ff */
[----:B------:R-:W-:Y:S01]  /*1cc0*/  @!P5 LEA.HI.X R5, R23, R3, R31, 0x1, P0 ;  /* 0x000000031705d211 */ /* 0x000fe200000f0c1f */
[----:B------:R-:W-:Y:S01]  /*1cd0*/  IMAD.WIDE.U32 R2, R113, c[0x0][0x1e0], RZ ;  /* 0x0000780071027a25 */ /* 0x000fe200078e00ff */
[----:B------:R-:W-:-:S03]  /*1ce0*/  ISETP.GE.AND P0, PT, R8, 0x1, PT ;  /* 0x000000010800780c */ /* 0x000fc60003f06270 */
[----:B------:R-:W-:Y:S01]  /*1cf0*/  IMAD.IADD R0, R3, 0x1, R0 ;  /* 0x0000000103007824 */ /* 0x000fe200078e0200 */
[----:B------:R-:W-:Y:S01]  /*1d00*/  ISETP.NE.AND P3, PT, R22, RZ, PT ;  /* 0x000000ff1600720c */ /* 0x000fe20003f65270 */
[----:B------:R-:W-:Y:S01]  /*1d10*/  IMAD.WIDE.U32 R2, R2, 0x60, R114 ;  /* 0x0000006002027825 */ /* 0x000fe200078e0072 */
[----:B------:R-:W-:Y:S01]  /*1d20*/  ISETP.NE.AND P2, PT, R21, RZ, PT ;  /* 0x000000ff1500720c */ /* 0x000fe20003f45270 */
[----:B------:R1:W-:Y:S02]  /*1d30*/  @!P5 LDGSTS.E.BYPASS.LTC128B.128 [R118+0xb100], [R4.64], !P6 ;  /* 0x0b1000000476dfae */ /* 0x0003e4000f101d46 */
[----:B------:R-:W-:Y:S01]  /*1d40*/  IMAD R0, R0, 0x60, RZ ;  /* 0x0000006000007824 */ /* 0x000fe200078e02ff */
[----:B------:R-:W-:Y:S01]  /*1d50*/  ISETP.GE.AND P6, PT, R8, 0x21, PT ;  /* 0x000000210800780c */ /* 0x000fe20003fc6270 */
[----:B------:R-:W-:Y:S01]  /*1d60*/  IMAD.MOV.U32 R116, RZ, RZ, c[0x0][0x1e0] ;  /* 0x00007800ff747624 */ /* 0x000fe200078e00ff */
[----:B------:R-:W0:Y:S01]  /*1d70*/  LDGDEPBAR ;  /* 0x00000000000079af */ /* 0x000e220000000000 */
[----:B------:R-:W-:-:S02]  /*1d80*/  IMAD.IADD R0, R3, 0x1, R0 ;  /* 0x0000000103007824 */ /* 0x000fc400078e0200 */
[----:B------:R-:W-:Y:S02]  /*1d90*/  IMAD.MOV.U32 R117, RZ, RZ, c[0x0][0x1e4] ;  /* 0x00007900ff757624 */ /* 0x000fe400078e00ff */
[----:B---3--:R-:W-:Y:S01]  /*1da0*/  IMAD.WIDE.U32 R6, R116, 0x40, RZ ;  /* 0x0000004074067825 */ /* 0x008fe200078e00ff */
[----:B-1----:R-:W-:-:S04]  /*1db0*/  @P0 LEA R4, P5, R2, c[0x0][0x1c8], 0x1 ;  /* 0x0000720002040a11 */ /* 0x002fc800078a08ff */
[----:B------:R-:W-:Y:S02]  /*1dc0*/  @P0 LEA.HI.X R5, R2, c[0x0][0x1cc], R0, 0x1, P5 ;  /* 0x0000730002050a11 */ /* 0x000fe400028f0c00 */
[----:B------:R-:W-:-:S03]  /*1dd0*/  ISETP.GE.AND P5, PT, R8, 0x41, PT ;  /* 0x000000410800780c */ /* 0x000fc60003fa6270 */
[----:B------:R1:W-:Y:S04]  /*1de0*/  @P0 LDGSTS.E.BYPASS.LTC128B.128 [R118+0xc100], [R4.64], !P4 ;  /* 0x0c10000004760fae */ /* 0x0003e8000e101d46 */
[----:B------:R1:W-:Y:S04]  /*1df0*/  @P0 LDGSTS.E.BYPASS.LTC128B.128 [R118+0xf100], [R4.64+0x80], !P3 ;  /* 0x0f10008004760fae */ /* 0x0003e8000d901d46 */
[----:B------:R1:W-:Y:S01]  /*1e00*/  @P0 LDGSTS.E.BYPASS.LTC128B.128 [R118+0x12100], [R4.64+0x100], !P2 ;  /* 0x1210010004760fae */ /* 0x0003e2000d101d46 */
[----:B------:R-:W-:Y:S01]  /*1e10*/  @P6 LEA R3, P0, R116, R2, 0x5 ;  /* 0x0000000274036211 */ /* 0x000fe200078028ff */
[----:B------:R-:W-:-:S03]  /*1e20*/  IMAD.SHL.U32 R9, R117, 0x40, RZ ;  /* 0x0000004075097824 */ /* 0x000fc600078e00ff */
[----:B-1----:R-:W-:Y:S02]  /*1e30*/  @P6 LEA.HI.X R5, R116, R0, R117, 0x5, P0 ;  /* 0x0000000074056211 */ /* 0x002fe400000f2c75 */
[----:B------:R-:W-:-:S04]  /*1e40*/  @P6 LEA R4, P0, R3, c[0x0][0x1c8], 0x1 ;  /* 0x0000720003046a11 */ /* 0x000fc800078008ff */
[----:B------:R-:W-:Y:S02]  /*1e50*/  @P6 LEA.HI.X R5, R3, c[0x0][0x1cc], R5, 0x1, P0 ;  /* 0x0000730003056a11 */ /* 0x000fe400000f0c05 */
[----:B------:R-:W-:-:S03]  /*1e60*/  @P5 IADD3 R3, P0, R2, R6, RZ ;  /* 0x0000000602035210 */ /* 0x000fc60007f1e0ff */
[----:B------:R1:W-:Y:S01]  /*1e70*/  @P6 LDGSTS.E.BYPASS.LTC128B.128 [R118+0xd100], [R4.64], !P4 ;  /* 0x0d10000004766fae */ /* 0x0003e2000e101d46 */
[----:B------:R-:W-:Y:S02]  /*1e80*/  @P5 IADD3.X R9, R0, R7, R9, P0, !PT ;  /* 0x0000000700095210 */ /* 0x000fe400007fe409 */
[C---:B------:R-:W-:Y:S01]  /*1e90*/  @P5 LEA R2, P0, R3.reuse, c[0x0][0x1c8], 0x1 ;  /* 0x0000720003025a11 */ /* 0x040fe200078008ff */
[----:B------:R1:W-:Y:S03]  /*1ea0*/  @P6 LDGSTS.E.BYPASS.LTC128B.128 [R118+0x10100], [R4.64+0x80], !P3 ;  /* 0x1010008004766fae */ /* 0x0003e6000d901d46 */
[----:B------:R-:W-:Y:S01]  /*1eb0*/  @P5 LEA.HI.X R3, R3, c[0x0][0x1cc], R9, 0x1, P0 ;  /* 0x0000730003035a11 */ /* 0x000fe200000f0c09 */
[----:B------:R1:W-:Y:S04]  /*1ec0*/  @P6 LDGSTS.E.BYPASS.LTC128B.128 [R118+0x13100], [R4.64+0x100], !P2 ;  /* 0x1310010004766fae */ /* 0x0003e8000d101d46 */
[----:B------:R3:W-:Y:S04]  /*1ed0*/  @P5 LDGSTS.E.BYPASS.LTC128B.128 [R118+0xe100], [R2.64], !P4 ;  /* 0x0e10000002765fae */ /* 0x0007e8000e101d46 */
[----:B------:R3:W-:Y:S04]  /*1ee0*/  @P5 LDGSTS.E.BYPASS.LTC128B.128 [R118+0x11100], [R2.64+0x80], !P3 ;  /* 0x1110008002765fae */ /* 0x0007e8000d901d46 */
[----:B------:R3:W-:Y:S04]  /*1ef0*/  @P5 LDGSTS.E.BYPASS.LTC128B.128 [R118+0x14100], [R2.64+0x100], !P2 ;  /* 0x1410010002765fae */ /* 0x0007e8000d101d46 */
[----:B------:R-:W0:Y:S01]  /*1f00*/  LDGDEPBAR ;  /* 0x00000000000079af */ /* 0x000e220000000000 */
[----:B------:R-:W-:-:S04]  /*1f10*/  DEPBAR.LE SB0, 0x1 ;  /* 0x000080400000791a */ /* 0x000fc80000000000 */
[----:B------:R-:W-:Y:S01]  /*1f20*/  BAR.SYNC.DEFER_BLOCKING 0x0 ;  /* 0x0000000000007b1d */ /* 0x000fe20000010000 */
[----:B------:R-:W-:Y:S02]  /*1f30*/  IMAD R12, R12, c[0x0][0x208], RZ ;  /* 0x000082000c0c7a24 */ /* 0x000fe400078e02ff */
[----:B----4-:R-:W-:-:S04]  /*1f40*/  IMAD.WIDE.U32 R10, R113, c[0x0][0x208], RZ ;  /* 0x00008200710a7a25 */ /* 0x010fc800078e00ff */
[----:B------:R-:W-:Y:S02]  /*1f50*/  IMAD R12, R113, c[0x0][0x20c], R12 ;  /* 0x00008300710c7a24 */ /* 0x000fe400078e020c */
[----:B------:R-:W-:Y:S02]  /*1f60*/  IMAD.MOV.U32 R6, RZ, RZ, R26 ;  /* 0x000000ffff067224 */ /* 0x000fe400078e001a */
[----:B------:R-:W-:Y:S02]  /*1f70*/  IMAD.MOV.U32 R7, RZ, RZ, R25 ;  /* 0x000000ffff077224 */ /* 0x000fe400078e0019 */
[----:B------:R-:W-:Y:S01]  /*1f80*/  IMAD.IADD R0, R11, 0x1, R12 ;  /* 0x000000010b007824 */ /* 0x000fe200078e020c */
[----:B------:R-:W-:Y:S04]  /*1f90*/  LDSM.16.M88.4 R156, [R250] ;  /* 0x00000000fa9c783b */ /* 0x000fe80000000200 */
[----:B------:R-:W-:Y:S04]  /*1fa0*/  LDSM.16.M88.4 R160, [R251] ;  /* 0x00000000fba0783b */ /* 0x000fe80000000200 */
[----:B--2---:R-:W-:Y:S04]  /*1fb0*/  LDSM.16.M88.4 R168, [R13] ;  /* 0x000000000da8783b */ /* 0x004fe80000000200 */
[----:B------:R-:W-:Y:S04]  /*1fc0*/  LDSM.16.M88.4 R172, [R252] ;  /* 0x00000000fcac783b */ /* 0x000fe80000000200 */
[----:B------:R-:W-:Y:S04]  /*1fd0*/  LDSM.16.M88.4 R176, [R250+0x4000] ;  /* 0x00400000fab0783b */ /* 0x000fe80000000200 */
[----:B------:R-:W-:Y:S04]  /*1fe0*/  LDSM.16.M88.4 R180, [R251+0x4000] ;  /* 0x00400000fbb4783b */ /* 0x000fe80000000200 */
[----:B------:R-:W-:Y:S04]  /*1ff0*/  LDSM.16.M88.4 R184, [R13+0x4000] ;  /* 0x004000000db8783b */ /* 0x000fe80000000200 */
[----:B------:R-:W-:Y:S04]  /*2000*/  LDSM.16.M88.4 R188, [R252+0x4000] ;  /* 0x00400000fcbc783b */ /* 0x000fe80000000200 */
[----:B------:R-:W-:Y:S04]  /*2010*/  LDSM.16.M88.4 R192, [R250+0x8000] ;  /* 0x00800000fac0783b */ /* 0x000fe80000000200 */
[----:B------:R-:W-:Y:S04]  /*2020*/  LDSM.16.M88.4 R196, [R251+0x8000] ;  /* 0x00800000fbc4783b */ /* 0x000fe80000000200 */
[----:B------:R-:W-:Y:S04]  /*2030*/  LDSM.16.M88.4 R200, [R13+0x8000] ;  /* 0x008000000dc8783b */ /* 0x000fe80000000200 */
[----:B------:R-:W-:Y:S04]  /*2040*/  LDSM.16.M88.4 R204, [R252+0x8000] ;  /* 0x00800000fccc783b */ /* 0x000fe80000000200 */
[----:B------:R-:W-:Y:S01]  /*2050*/  BAR.SYNC.DEFER_BLOCKING 0x0 ;  /* 0x0000000000007b1d */ /* 0x000fe20000010000 */
[----:B------:R-:W-:-:S04]  /*2060*/  IMAD.WIDE.U32 R6, R10, 0x60, R6 ;  /* 0x000000600a067825 */ /* 0x000fc800078e0006 */
[----:B------:R-:W-:Y:S02]  /*2070*/  IMAD R0, R0, 0x60, RZ ;  /* 0x0000006000007824 */ /* 0x000fe400078e02ff */
[----:B-1----:R-:W-:Y:S02]  /*2080*/  IMAD.MOV.U32 R5, RZ, RZ, c[0x0][0x208] ;  /* 0x00008200ff057624 */ /* 0x002fe400078e00ff */
[----:B---3--:R-:W-:Y:S01]  /*2090*/  IMAD.MOV.U32 R3, RZ, RZ, 0x6 ;  /* 0x00000006ff037424 */ /* 0x008fe200078e00ff */
[C---:B------:R-:W-:Y:S01]  /*20a0*/  LEA R2, P0, R6.reuse, c[0x0][0x1f8], 0x1 ;  /* 0x00007e0006027a11 */ /* 0x040fe200078008ff */
[----:B------:R-:W-:Y:S02]  /*20b0*/  IMAD.IADD R0, R7, 0x1, R0 ;  /* 0x0000000107007824 */ /* 0x000fe400078e0200 */
[C---:B------:R-:W-:Y:S01]  /*20c0*/  IMAD.SHL.U32 R4, R5.reuse, 0x40, RZ ;  /* 0x0000004005047824 */ /* 0x040fe200078e00ff */
[----:B------:R-:W-:Y:S02]  /*20d0*/  SHF.L.U64.HI R5, R5, R3, c[0x0][0x20c] ;  /* 0x0000830005057619 */ /* 0x000fe40000010203 */
[----:B------:R-:W-:-:S02]  /*20e0*/  LEA.HI.X R3, R6, c[0x0][0x1fc], R0, 0x1, P0 ;  /* 0x00007f0006037a11 */ /* 0x000fc400000f0c00 */
[----:B------:R-:W-:Y:S01]  /*20f0*/  IADD3 R10, P5, P0, R4, 0x80, R2 ;  /* 0x00000080040a7810 */ /* 0x000fe200078be002 */
[----:B------:R-:W-:-:S04]  /*2100*/  DEPBAR.LE SB0, 0x0 ;  /* 0x000080000000791a */ /* 0x000fc80000000000 */
[----:B------:R-:W-:Y:S01]  /*2110*/  BAR.SYNC.DEFER_BLOCKING 0x0 ;  /* 0x0000000000007b1d */ /* 0x000fe20000010000 */
[C-C-:B------:R-:W-:Y:S02]  /*2120*/  IADD3.X R11, R5.reuse, RZ, R3.reuse, P5, P0 ;  /* 0x000000ff050b7210 */ /* 0x140fe40002fe0403 */
[----:B------:R-:W-:Y:S02]  /*2130*/  IADD3 R6, P5, P0, R4, 0x100, R2 ;  /* 0x0000010004067810 */ /* 0x000fe400078be002 */
[----:B------:R-:W-:Y:S02]  /*2140*/  LOP3.LUT R0, R20, 0x1, RZ, 0xc0, !PT ;  /* 0x0000000114007812 */ /* 0x000fe400078ec0ff */
[----:B------:R-:W-:Y:S02]  /*2150*/  IADD3.X R7, R5, RZ, R3, P5, P0 ;  /* 0x000000ff05077210 */ /* 0x000fe40002fe0403 */
[----:B------:R-:W-:-:S04]  /*2160*/  ISETP.NE.U32.AND P0, PT, R0, 0x1, PT ;  /* 0x000000010000780c */ /* 0x000fc80003f05070 */
[----:B------:R-:W-:Y:S02]  /*2170*/  ISETP.LT.OR P0, PT, R8, 0x1, P0 ;  /* 0x000000010800780c */ /* 0x000fe40000701670 */
[----:B------:R-:W-:Y:S01]  /*2180*/  LOP3.LUT P6, RZ, R20, 0x2, RZ, 0xc0, !PT ;  /* 0x0000000214ff7812 */ /* 0x000fe200078cc0ff */
[----:B-----5:R-:W1:Y:S04]  /*2190*/  LDSM.16.M88.4 R16, [R225] ;  /* 0x00000000e110783b */ /* 0x020e680000000200 */
[----:B------:R-:W-:Y:S04]  /*21a0*/  LDSM.16.M88.4 R12, [R225+0x800] ;  /* 0x00080000e10c783b */ /* 0x000fe80000000200 */
[----:B------:R-:W2:Y:S04]  /*21b0*/  LDSM.16.M88.4 R40, [R225+0x1000] ;  /* 0x00100000e128783b */ /* 0x000ea80000000200 */
[----:B------:R-:W3:Y:S04]  /*21c0*/  LDSM.16.M88.4 R44, [R225+0x1800] ;  /* 0x00180000e12c783b */ /* 0x000ee80000000200 */
[----:B------:R-:W-:Y:S04]  /*21d0*/  LDSM.16.M88.4 R60, [R225+0x2000] ;  /* 0x00200000e13c783b */ /* 0x000fe80000000200 */
[----:B------:R-:W-:Y:S04]  /*21e0*/  LDSM.16.M88.4 R68, [R225+0x2800] ;  /* 0x00280000e144783b */ /* 0x000fe80000000200 */
[----:B------:R-:W-:Y:S04]  /*21f0*/  LDSM.16.M88.4 R56, [R231] ;  /* 0x00000000e738783b */ /* 0x000fe80000000200 */
[----:B------:R-:W-:Y:S04]  /*2200*/  LDSM.16.M88.4 R52, [R248] ;  /* 0x00000000f834783b */ /* 0x000fe80000000200 */
[----:B------:R-:W4:Y:S04]  /*2210*/  LDSM.16.M88.4 R48, [R247] ;  /* 0x00000000f730783b */ /* 0x000f280000000200 */
[----:B------:R-:W5:Y:S04]  /*2220*/  LDSM.16.M88.4 R64, [R246] ;  /* 0x00000000f640783b */ /* 0x000f680000000200 */
[----:B------:R-:W1:Y:S04]  /*2230*/  LDSM.16.M88.4 R92, [R245] ;  /* 0x00000000f55c783b */ /* 0x000e680000000200 */
[----:B------:R-:W1:Y:S04]  /*2240*/  LDSM.16.M88.4 R104, [R244] ;  /* 0x00000000f468783b */ /* 0x000e680000000200 */
[----:B------:R-:W-:Y:S01]  /*2250*/  @!PT LDS RZ, [RZ] ;  /* 0x00000000fffff984 */ /* 0x000fe20000000800 */
[----:B------:R-:W-:Y:S01]  /*2260*/  @!PT LDS RZ, [RZ] ;  /* 0x00000000fffff984 */ /* 0x000fe20000000800 */
[----:B------:R-:W-:Y:S01]  /*2270*/  @!PT LDS RZ, [RZ] ;  /* 0x00000000fffff984 */ /* 0x000fe20000000800 */
[----:B------:R1:W-:Y:S01]  /*2280*/  LDGSTS.E.BYPASS.LTC128B.128 [R118+0x100], [R2.64], !P0 ;  /* 0x0010000002767fae */ /* 0x0003e2000c101d46 */
[----:B------:R-:W-:-:S02]  /*2290*/  ISETP.LT.OR P0, PT, R8, 0x1, !P6 ;  /* 0x000000010800780c */ /* 0x000fc40007701670 */
[----:B------:R-:W-:-:S11]  /*22a0*/  LOP3.LUT P5, RZ, R20, 0x4, RZ, 0xc0, !PT ;  /* 0x0000000414ff7812 */ /* 0x000fd600078ac0ff */
[----:B------:R1:W-:Y:S01]  /*22b0*/  LDGSTS.E.BYPASS.LTC128B.128 [R118+0x3100], [R2.64+0x80], !P0 ;  /* 0x0310008002767fae */ /* 0x0003e2000c101d46 */
[----:B------:R-:W-:-:S13]  /*22c0*/  ISETP.LT.OR P0, PT, R8, 0x1, !P5 ;  /* 0x000000010800780c */ /* 0x000fda0006f01670 */
[----:B------:R1:W-:Y:S02]  /*22d0*/  LDGSTS.E.BYPASS.LTC128B.128 [R118+0x6100], [R2.64+0x100], !P0 ;  /* 0x0610010002767fae */ /* 0x0003e4000c101d46 */
[----:B-1----:R-:W-:-:S05]  /*22e0*/  IADD3 R2, P0, R4, R2, RZ ;  /* 0x0000000204027210 */ /* 0x002fca0007f1e0ff */
[----:B------:R-:W-:Y:S01]  /*22f0*/  IMAD.X R3, R5, 0x1, R3, P0 ;  /* 0x0000000105037824 */ /* 0x000fe200000e0603 */
[----:B------:R-:W-:-:S05]  /*2300*/  IADD3 R4, P0, R2, R4, RZ ;  /* 0x0000000402047210 */ /* 0x000fca0007f1e0ff */
[----:B------:R-:W-:Y:S01]  /*2310*/  IMAD.X R5, R3, 0x1, R5, P0 ;  /* 0x0000000103057824 */ /* 0x000fe200000e0605 */
[----:B------:R-:W-:-:S04]  /*2320*/  ISETP.NE.U32.AND P0, PT, R0, 0x1, PT ;  /* 0x000000010000780c */ /* 0x000fc80003f05070 */
[----:B------:R-:W-:-:S13]  /*2330*/  ISETP.LT.OR P0, PT, R8, 0x21, P0 ;  /* 0x000000210800780c */ /* 0x000fda0000701670 */
[----:B------:R1:W-:Y:S01]  /*2340*/  LDGSTS.E.BYPASS.LTC128B.128 [R118+0x1100], [R2.64], !P0 ;  /* 0x0110000002767fae */ /* 0x0003e2000c101d46 */
[C---:B------:R-:W-:Y:S01]  /*2350*/  ISETP.LT.OR P0, PT, R8.reuse, 0x21, !P6 ;  /* 0x000000210800780c */ /* 0x040fe20007701670 */
[C---:B------:R-:W-:Y:S11]  /*2360*/  HMMA.16816.F32 R36, R156.reuse, R16, RZ ;  /* 0x000000109c24723c */ /* 0x040ff600000018ff */
[----:B------:R-:W-:Y:S01]  /*2370*/  @!UPT UIADD3 URZ, URZ, URZ, URZ ;  /* 0x0000003f3f3ff290 */ /* 0x000fe2000fffe03f */
[----:B------:R1:W-:Y:S01]  /*2380*/  LDGSTS.E.BYPASS.LTC128B.128 [R118+0x4100], [R10.64], !P0 ;  /* 0x041000000a767fae */ /* 0x0003e2000c101d46 */
[----:B------:R-:W-:Y:S01]  /*2390*/  ISETP.LT.OR P0, PT, R8, 0x21, !P5 ;  /* 0x000000210800780c */ /* 0x000fe20006f01670 */
[C---:B------:R-:W-:Y:S08]  /*23a0*/  HMMA.16816.F32 R32, R156.reuse, R18, RZ ;  /* 0x000000129c20723c */ /* 0x040ff000000018ff */
[----:B--2---:R-:W-:Y:S04]  /*23b0*/  HMMA.16816.F32 R16, R156, R42, RZ ;  /* 0x0000002a9c10723c */ /* 0x004fe800000018ff */
[----:B------:R2:W-:Y:S01]  /*23c0*/  LDGSTS.E.BYPASS.LTC128B.128 [R118+0x7100], [R6.64], !P0 ;  /* 0x0710000006767fae */ /* 0x0005e2000c101d46 */
[----:B------:R-:W-:-:S02]  /*23d0*/  ISETP.NE.U32.AND P0, PT, R0, 0x1, PT ;  /* 0x000000010000780c */ /* 0x000fc40003f05070 */
[C---:B------:R-:W-:Y:S02]  /*23e0*/  ISETP.LT.OR P6, PT, R8.reuse, 0x41, !P6 ;  /* 0x000000410800780c */ /* 0x040fe400077c1670 */
[C---:B------:R-:W-:Y:S02]  /*23f0*/  ISETP.LT.OR P0, PT, R8.reuse, 0x41, P0 ;  /* 0x000000410800780c */ /* 0x040fe40000701670 */
[----:B------:R-:W-:Y:S01]  /*2400*/  ISETP.LT.OR P5, PT, R8, 0x41, !P5 ;  /* 0x000000410800780c */ /* 0x000fe20006fa1670 */
[C---:B------:R-:W-:Y:S08]  /*2410*/  HMMA.16816.F32 R28, R156.reuse, R12, RZ ;  /* 0x0000000c9c1c723c */ /* 0x040ff000000018ff */
[C---:B------:R-:W-:Y:S02]  /*2420*/  HMMA.16816.F32 R24, R156.reuse, R14, RZ ;  /* 0x0000000e9c18723c */ /* 0x040fe400000018ff */
[----:B------:R2:W-:Y:S04]  /*2430*/  LDGSTS.E.BYPASS.LTC128B.128 [R118+0x2100], [R4.64], !P0 ;  /* 0x0210000004767fae */ /* 0x0005e8000c101d46 */
[----:B------:R2:W-:Y:S02]  /*2440*/  LDGSTS.E.BYPASS.LTC128B.128 [R118+0x5100], [R4.64+0x80], !P6 ;  /* 0x0510008004767fae */ /* 0x0005e4000f101d46 */
[C---:B------:R-:W-:Y:S02]  /*2450*/  HMMA.16816.F32 R20, R156.reuse, R40, RZ ;  /* 0x000000289c14723c */ /* 0x040fe400000018ff */
[----:B------:R2:W-:Y:S04]  /*2460*/  LDGSTS.E.BYPASS.LTC128B.128 [R118+0x8100], [R4.64+0x100], !P5 ;  /* 0x0810010004767fae */ /* 0x0005e8000e901d46 */
[----:B------:R-:W-:Y:S02]  /*2470*/  LDSM.16.M88.4 R108, [R226+0x5000] ;  /* 0x00500000e26c783b */ /* 0x000fe40000000200 */
[----:B---3--:R-:W-:Y:S02]  /*2480*/  HMMA.16816.F32 R12, R156, R44, RZ ;  /* 0x0000002c9c0c723c */ /* 0x008fe400000018ff */
[----:B------:R-:W0:Y:S06]  /*2490*/  LDGDEPBAR ;  /* 0x00000000000079af */ /* 0x000e2c0000000000 */
[C---:B----4-:R-:W-:Y:S08]  /*24a0*/  HMMA.16816.F32 R80, R160.reuse, R50, R16 ;  /* 0x00000032a050723c */ /* 0x050ff00000001810 */
[----:B------:R-:W-:Y:S01]  /*24b0*/  HMMA.16816.F32 R100, R160, R58, R32 ;  /* 0x0000003aa064723c */ /* 0x000fe20000001820 */
[----:B------:R-:W3:Y:S07]  /*24c0*/  LDSM.16.M88.4 R32, [R229] ;  /* 0x00000000e520783b */ /* 0x000eee0000000200 */
[----:B------:R-:W-:Y:S08]  /*24d0*/  HMMA.16816.F32 R16, R156, R62, RZ ;  /* 0x0000003e9c10723c */ /* 0x000ff000000018ff */
[C---:B------:R-:W-:Y:S01]  /*24e0*/  HMMA.16816.F32 R76, R160.reuse, R56, R36 ;  /* 0x00000038a04c723c */ /* 0x040fe20000001824 */
[----:B------:R-:W4:Y:S07]  /*24f0*/  LDSM.16.M88.4 R36, [R229+0x800] ;  /* 0x00080000e524783b */ /* 0x000f2e0000000200 */
[C---:B------:R-:W-:Y:S01]  /*2500*/  HMMA.16816.F32 R84, R160.reuse, R48, R20 ;  /* 0x00000030a054723c */ /* 0x040fe20000001814 */
[----:B------:R-:W3:Y:S07]  /*2510*/  LDSM.16.M88.4 R48, [R229+0x1000] ;  /* 0x00100000e530783b */ /* 0x000eee0000000200 */
[----:B-----5:R-:W-:Y:S08]  /*2520*/  HMMA.16816.F32 R56, R160, R64, R12 ;  /* 0x00000040a038723c */ /* 0x020ff0000000180c */
[C---:B-1----:R-:W-:Y:S01]  /*2530*/  HMMA.16816.F32 R8, R156.reuse, R46, RZ ;  /* 0x0000002e9c08723c */ /* 0x042fe200000018ff */
[----:B------:R-:W1:Y:S07]  /*2540*/  LDSM.16.M88.4 R44, [R229+0x2000] ;  /* 0x00200000e52c783b */ /* 0x000e6e0000000200 */
[C---:B------:R-:W-:Y:S01]  /*2550*/  HMMA.16816.F32 R20, R156.reuse, R60, RZ ;  /* 0x0000003c9c14723c */ /* 0x040fe200000018ff */
[----:B------:R-:W-:Y:S07]  /*2560*/  LDSM.16.M88.4 R60, [R229+0x1800] ;  /* 0x00180000e53c783b */ /* 0x000fee0000000200 */
[C---:B------:R-:W-:Y:S08]  /*2570*/  HMMA.16816.F32 R12, R156.reuse, R68, RZ ;  /* 0x000000449c0c723c */ /* 0x040ff000000018ff */
[----:B--2---:R-:W-:Y:S01]  /*2580*/  HMMA.16816.F32 R4, R156, R70, RZ ;  /* 0x000000469c04723c */ /* 0x004fe200000018ff */
[----:B------:R-:W-:Y:S07]  /*2590*/  LDSM.16.M88.4 R68, [R226+0x1000] ;  /* 0x00100000e244783b */ /* 0x000fee0000000200 */
[C---:B------:R-:W-:Y:S01]  /*25a0*/  HMMA.16816.F32 R96, R160.reuse, R52, R28 ;  /* 0x00000034a060723c */ /* 0x040fe2000000181c */
[----:B------:R-:W-:Y:S07]  /*25b0*/  LDSM.16.M88.4 R28, [R226+0x800] ;  /* 0x00080000e21c783b */ /* 0x000fee0000000200 */
[C---:B------:R-:W-:Y:S01]  /*25c0*/  HMMA.16816.F32 R88, R160.reuse, R54, R24 ;  /* 0x00000036a058723c */ /* 0x040fe20000001818 */
[----:B------:R-:W2:Y:S07]  /*25d0*/  LDSM.16.M88.4 R24, [R229+0x2800] ;  /* 0x00280000e518783b */ /* 0x000eae0000000200 */
[C---:B------:R-:W-:Y:S01]  /*25e0*/  HMMA.16816.F32 R52, R160.reuse, R94, R16 ;  /* 0x0000005ea034723c */ /* 0x040fe20000001810 */
[----:B------:R-:W5:Y:S07]  /*25f0*/  LDSM.16.M88.4 R16, [R226] ;  /* 0x00000000e210783b */ /* 0x000f6e0000000200 */
[C---:B------:R-:W-:Y:S08]  /*2600*/  HMMA.16816.F32 R72, R160.reuse, R66, R8 ;  /* 0x00000042a048723c */ /* 0x040ff00000001808 */
[C---:B------:R-:W-:Y:S01]  /*2610*/  HMMA.16816.F32 R64, R160.reuse, R92, R20 ;  /* 0x0000005ca040723c */ /* 0x040fe20000001814 */
[----:B------:R-:W-:Y:S07]  /*2620*/  LDSM.16.M88.4 R92, [R226+0x2800] ;  /* 0x00280000e25c783b */ /* 0x000fee0000000200 */
[C---:B------:R-:W-:Y:S08]  /*2630*/  HMMA.16816.F32 R40, R160.reuse, R104, R12 ;  /* 0x00000068a028723c */ /* 0x040ff0000000180c */
[----:B------:R-:W-:Y:S01]  /*2640*/  HMMA.16816.F32 R20, R160, R106, R4 ;  /* 0x0000006aa014723c */ /* 0x000fe20000001804 */
[----:B------:R-:W-:Y:S07]  /*2650*/  LDSM.16.M88.4 R104, [R225+0x7800] ;  /* 0x00780000e168783b */ /* 0x000fee0000000200 */
[C---:B---3--:R-:W-:Y:S08]  /*2660*/  HMMA.16816.F32 R12, R168.reuse, R32, R76 ;  /* 0x00000020a80c723c */ /* 0x048ff0000000184c */
[C---:B------:R-:W-:Y:S01]  /*2670*/  HMMA.16816.F32 R8, R168.reuse, R34, R100 ;  /* 0x00000022a808723c */ /* 0x040fe20000001864 */
[----:B------:R-:W3:Y:S07]  /*2680*/  LDSM.16.M88.4 R100, [R226+0x1800] ;  /* 0x00180000e264783b */ /* 0x000eee0000000200 */
[C---:B----4-:R-:W-:Y:S01]  /*2690*/  HMMA.16816.F32 R4, R168.reuse, R36, R96 ;  /* 0x00000024a804723c */ /* 0x050fe20000001860 */
[----:B------:R-:W-:Y:S07]  /*26a0*/  LDSM.16.M88.4 R96, [R242] ;  /* 0x00000000f260783b */ /* 0x000fee0000000200 */
[C---:B------:R-:W-:Y:S01]  /*26b0*/  HMMA.16816.F32 R32, R168.reuse, R38, R88 ;  /* 0x00000026a820723c */ /* 0x040fe20000001858 */
[----:B------:R-:W4:Y:S07]  /*26c0*/  LDSM.16.M88.4 R88, [R226+0x2000] ;  /* 0x00200000e258783b */ /* 0x000f2e0000000200 */
[C---:B------:R-:W-:Y:S08]  /*26d0*/  HMMA.16816.F32 R36, R168.reuse, R48, R84 ;  /* 0x00000030a824723c */ /* 0x040ff00000001854 */
[C---:B-1----:R-:W-:Y:S08]  /*26e0*/  HMMA.16816.F32 R84, R168.reuse, R46, R52 ;  /* 0x0000002ea854723c */ /* 0x042ff00000001834 */
[----:B--2---:R-:W-:Y:S08]  /*26f0*/  HMMA.16816.F32 R76, R168, R24, R40 ;  /* 0x00000018a84c723c */ /* 0x004ff00000001828 */
[C---:B-----5:R-:W-:Y:S08]  /*2700*/  HMMA.16816.F32 R52, R172.reuse, R16, R12 ;  /* 0x00000010ac34723c */ /* 0x060ff0000000180c */
[C---:B------:R-:W-:Y:S08]  /*2710*/  HMMA.16816.F32 R40, R172.reuse, R18, R8 ;  /* 0x00000012ac28723c */ /* 0x040ff00000001808 */
[C---:B------:R-:W-:Y:S08]  /*2720*/  HMMA.16816.F32 R16, R172.reuse, R28, R4 ;  /* 0x0000001cac10723c */ /* 0x040ff00000001804 */
[----:B------:R-:W-:Y:S01]  /*2730*/  HMMA.16816.F32 R12, R172, R30, R32 ;  /* 0x0000001eac0c723c */ /* 0x000fe20000001820 */
[----:B------:R-:W1:Y:S07]  /*2740*/  LDSM.16.M88.4 R28, [R225+0x3000] ;  /* 0x00300000e11c783b */ /* 0x000e6e0000000200 */
[C---:B------:R-:W-:Y:S08]  /*2750*/  HMMA.16816.F32 R48, R168.reuse, R50, R80 ;  /* 0x00000032a830723c */ /* 0x040ff00000001850 */
[C---:B------:R-:W-:Y:S01]  /*2760*/  HMMA.16816.F32 R80, R168.reuse, R26, R20 ;  /* 0x0000001aa850723c */ /* 0x040fe20000001814 */
[----:B------:R-:W2:Y:S04]  /*2770*/  LDSM.16.M88.4 R24, [R225+0x3800] ;  /* 0x00380000e118783b */ /* 0x000ea80000000200 */
[----:B------:R-:W5:Y:S03]  /*2780*/  LDSM.16.M88.4 R20, [R225+0x4000] ;  /* 0x00400000e114783b */ /* 0x000f660000000200 */
[C---:B------:R-:W-:Y:S08]  /*2790*/  HMMA.16816.F32 R56, R168.reuse, R60, R56 ;  /* 0x0000003ca838723c */ /* 0x040ff00000001838 */
[C---:B------:R-:W-:Y:S01]  /*27a0*/  HMMA.16816.F32 R72, R168.reuse, R62, R72 ;  /* 0x0000003ea848723c */ /* 0x040fe20000001848 */
[----:B------:R-:W-:Y:S07]  /*27b0*/  LDSM.16.M88.4 R60, [R225+0x5000] ;  /* 0x00500000e13c783b */ /* 0x000fee0000000200 */
[----:B------:R-:W-:Y:S08]  /*27c0*/  HMMA.16816.F32 R64, R168, R44, R64 ;  /* 0x0000002ca840723c */ /* 0x000ff00000001840 */
[C---:B------:R-:W-:Y:S01]  /*27d0*/  HMMA.16816.F32 R8, R172.reuse, R68, R36 ;  /* 0x00000044ac08723c */ /* 0x040fe20000001824 */
[----:B------:R-:W1:Y:S07]  /*27e0*/  LDSM.16.M88.4 R36, [R225+0x4800] ;  /* 0x00480000e124783b */ /* 0x000e6e0000000200 */
[C---:B---3--:R-:W-:Y:S08]  /*27f0*/  HMMA.16816.F32 R32, R172.reuse, R100, R56 ;  /* 0x00000064ac20723c */ /* 0x048ff00000001838 */
[C---:B------:R-:W-:Y:S08]  /*2800*/  HMMA.16816.F32 R4, R172.reuse, R70, R48 ;  /* 0x00000046ac04723c */ /* 0x040ff00000001830 */
[C---:B------:R-:W-:Y:S01]  /*2810*/  HMMA.16816.F32 R44, R172.reuse, R102, R72 ;  /* 0x00000066ac2c723c */ /* 0x040fe20000001848 */
[----:B------:R-:W-:Y:S07]  /*2820*/  LDSM.16.M88.4 R100, [R241] ;  /* 0x00000000f164783b */ /* 0x000fee0000000200 */
[C---:B----4-:R-:W-:Y:S08]  /*2830*/  HMMA.16816.F32 R56, R172.reuse, R88, R64 ;  /* 0x00000058ac38723c */ /* 0x050ff00000001840 */
[C---:B------:R-:W-:Y:S01]  /*2840*/  HMMA.16816.F32 R64, R172.reuse, R90, R84 ;  /* 0x0000005aac40723c */ /* 0x040fe20000001854 */
[----:B------:R-:W-:Y:S04]  /*2850*/  LDSM.16.M88.4 R84, [R243] ;  /* 0x00000000f354783b */ /* 0x000fe80000000200 */
[----:B------:R-:W-:Y:S03]  /*2860*/  LDSM.16.M88.4 R88, [R238] ;  /* 0x00000000ee58783b */ /* 0x000fe60000000200 */
[----:B------:R-:W-:Y:S01]  /*2870*/  HMMA.16816.F32 R72, R172, R92, R76 ;  /* 0x0000005cac48723c */ /* 0x000fe2000000184c */
[----:B------:R-:W3:Y:S07]  /*2880*/  LDSM.16.M88.4 R76, [R225+0x5800] ;  /* 0x00580000e14c783b */ /* 0x000eee0000000200 */
[----:B-1----:R-:W-:Y:S08]  /*2890*/  HMMA.16816.F32 R68, R176, R28, R52 ;  /* 0x0000001cb044723c */ /* 0x002ff00000001834 */
[----:B------:R-:W-:Y:S01]  /*28a0*/  HMMA.16816.F32 R80, R172, R94, R80 ;  /* 0x0000005eac50723c */ /* 0x000fe20000001850 */
[----:B------:R-:W1:Y:S07]  /*28b0*/  LDSM.16.M88.4 R92, [R240] ;  /* 0x00000000f05c783b */ /* 0x000e6e0000000200 */
[C---:B------:R-:W-:Y:S08]  /*28c0*/  HMMA.16816.F32 R52, R176.reuse, R30, R40 ;  /* 0x0000001eb034723c */ /* 0x040ff00000001828 */
[C---:B--2---:R-:W-:Y:S08]  /*28d0*/  HMMA.16816.F32 R48, R176.reuse, R24, R16 ;  /* 0x00000018b030723c */ /* 0x044ff00000001810 */
[C---:B------:R-:W-:Y:S01]  /*28e0*/  HMMA.16816.F32 R40, R176.reuse, R26, R12 ;  /* 0x0000001ab028723c */ /* 0x040fe2000000180c */
[----:B------:R-:W2:Y:S07]  /*28f0*/  LDSM.16.M88.4 R24, [R239] ;  /* 0x00000000ef18783b */ /* 0x000eae0000000200 */
[C---:B-----5:R-:W-:Y:S08]  /*2900*/  HMMA.16816.F32 R28, R176.reuse, R20, R8 ;  /* 0x00000014b01c723c */ /* 0x060ff00000001808 */
[C---:B------:R-:W-:Y:S08]  /*2910*/  HMMA.16816.F32 R20, R176.reuse, R22, R4 ;  /* 0x00000016b014723c */ /* 0x040ff00000001804 */
[C---:B------:R-:W-:Y:S08]  /*2920*/  HMMA.16816.F32 R12, R176.reuse, R38, R44 ;  /* 0x00000026b00c723c */ /* 0x040ff0000000182c */
[C---:B------:R-:W-:Y:S08]  /*2930*/  HMMA.16816.F32 R8, R176.reuse, R60, R56 ;  /* 0x0000003cb008723c */ /* 0x040ff00000001838 */
[C---:B------:R-:W-:Y:S08]  /*2940*/  HMMA.16816.F32 R4, R176.reuse, R62, R64 ;  /* 0x0000003eb004723c */ /* 0x040ff00000001840 */
[C---:B------:R-:W-:Y:S08]  /*2950*/  HMMA.16816.F32 R16, R176.reuse, R36, R32 ;  /* 0x00000024b010723c */ /* 0x040ff00000001820 */
[C---:B---3--:R-:W-:Y:S08]  /*2960*/  HMMA.16816.F32 R64, R176.reuse, R76, R72 ;  /* 0x0000004cb040723c */ /* 0x048ff00000001848 */
[----:B------:R-:W-:Y:S08]  /*2970*/  HMMA.16816.F32 R80, R176, R78, R80 ;  /* 0x0000004eb050723c */ /* 0x000ff00000001850 */
[C---:B------:R-:W-:Y:S08]  /*2980*/  HMMA.16816.F32 R76, R180.reuse, R84, R68 ;  /* 0x00000054b44c723c */ /* 0x040ff00000001844 */
[C---:B------:R-:W-:Y:S01]  /*2990*/  HMMA.16816.F32 R68, R180.reuse, R96, R48 ;  /* 0x00000060b444723c */ /* 0x040fe20000001830 */
[----:B------:R-:W3:Y:S07]  /*29a0*/  LDSM.16.M88.4 R48, [R229+0x3000] ;  /* 0x00300000e530783b */ /* 0x000eee0000000200 */
[C---:B------:R-:W-:Y:S01]  /*29b0*/  HMMA.16816.F32 R60, R180.reuse, R98, R40 ;  /* 0x00000062b43c723c */ /* 0x040fe20000001828 */
[----:B------:R-:W4:Y:S04]  /*29c0*/  LDSM.16.M88.4 R40, [R229+0x3800] ;  /* 0x00380000e528783b */ /* 0x000f280000000200 */
[----:B------:R-:W-:Y:S03]  /*29d0*/  LDSM.16.M88.4 R96, [R226+0x4000] ;  /* 0x00400000e260783b */ /* 0x000fe60000000200 */
[C---:B------:R-:W-:Y:S01]  /*29e0*/  HMMA.16816.F32 R56, R180.reuse, R100, R28 ;  /* 0x00000064b438723c */ /* 0x040fe2000000181c */
[----:B------:R-:W5:Y:S07]  /*29f0*/  LDSM.16.M88.4 R28, [R229+0x4000] ;  /* 0x00400000e51c783b */ /* 0x000f6e0000000200 */
[C---:B-1----:R-:W-:Y:S08]  /*2a00*/  HMMA.16816.F32 R36, R180.reuse, R94, R12 ;  /* 0x0000005eb424723c */ /* 0x042ff0000000180c */
[C---:B--2---:R-:W-:Y:S08]  /*2a10*/  HMMA.16816.F32 R32, R180.reuse, R24, R8 ;  /* 0x00000018b420723c */ /* 0x044ff00000001808 */
[C---:B------:R-:W-:Y:S01]  /*2a20*/  HMMA.16816.F32 R12, R180.reuse, R26, R4 ;  /* 0x0000001ab40c723c */ /* 0x040fe20000001804 */
[----:B------:R-:W1:Y:S07]  /*2a30*/  LDSM.16.M88.4 R24, [R229+0x4800] ;  /* 0x00480000e518783b */ /* 0x000e6e0000000200 */
[C---:B------:R-:W-:Y:S01]  /*2a40*/  HMMA.16816.F32 R72, R180.reuse, R86, R52 ;  /* 0x00000056b448723c */ /* 0x040fe20000001834 */
[----:B------:R-:W-:Y:S07]  /*2a50*/  LDSM.16.M88.4 R84, [R226+0x3800] ;  /* 0x00380000e254783b */ /* 0x000fee0000000200 */
[C---:B------:R-:W-:Y:S01]  /*2a60*/  HMMA.16816.F32 R52, R180.reuse, R102, R20 ;  /* 0x00000066b434723c */ /* 0x040fe20000001814 */
[----:B------:R-:W2:Y:S04]  /*2a70*/  LDSM.16.M88.4 R20, [R229+0x5000] ;  /* 0x00500000e514783b */ /* 0x000ea80000000200 */
[----:B------:R-:W-:Y:S03]  /*2a80*/  LDSM.16.M88.4 R100, [R226+0x4800] ;  /* 0x00480000e264783b */ /* 0x000fe60000000200 */
[C---:B------:R-:W-:Y:S01]  /*2a90*/  HMMA.16816.F32 R44, R180.reuse, R92, R16 ;  /* 0x0000005cb42c723c */ /* 0x040fe20000001810 */
[----:B------:R-:W1:Y:S04]  /*2aa0*/  LDSM.16.M88.4 R16, [R229+0x5800] ;  /* 0x00580000e510783b */ /* 0x000e680000000200 */
[----:B------:R-:W-:Y:S03]  /*2ab0*/  LDSM.16.M88.4 R92, [R225+0x7000] ;  /* 0x00700000e15c783b */ /* 0x000fe60000000200 */
[C---:B------:R-:W-:Y:S08]  /*2ac0*/  HMMA.16816.F32 R8, R180.reuse, R88, R64 ;  /* 0x00000058b408723c */ /* 0x040ff00000001840 */
[----:B------:R-:W-:Y:S01]  /*2ad0*/  HMMA.16816.F32 R4, R180, R90, R80 ;  /* 0x0000005ab404723c */ /* 0x000fe20000001850 */
[----:B------:R-:W1:Y:S07]  /*2ae0*/  LDSM.16.M88.4 R88, [R226+0x3000] ;  /* 0x00300000e258783b */ /* 0x000e6e0000000200 */
[C---:B---3--:R-:W-:Y:S08]  /*2af0*/  HMMA.16816.F32 R80, R184.reuse, R48, R76 ;  /* 0x00000030b850723c */ /* 0x048ff0000000184c */
[C---:B------:R-:W-:Y:S08]  /*2b00*/  HMMA.16816.F32 R76, R184.reuse, R50, R72 ;  /* 0x00000032b84c723c */ /* 0x040ff00000001848 */
[C---:B----4-:R-:W-:Y:S08]  /*2b10*/  HMMA.16816.F32 R72, R184.reuse, R40, R68 ;  /* 0x00000028b848723c */ /* 0x050ff00000001844 */
[C---:B------:R-:W-:Y:S08]  /*2b20*/  HMMA.16816.F32 R68, R184.reuse, R42, R60 ;  /* 0x0000002ab844723c */ /* 0x040ff0000000183c */
[C---:B-----5:R-:W-:Y:S08]  /*2b30*/  HMMA.16816.F32 R40, R184.reuse, R28, R56 ;  /* 0x0000001cb828723c */ /* 0x060ff00000001838 */
[C---:B-1----:R-:W-:Y:S08]  /*2b40*/  HMMA.16816.F32 R60, R184.reuse, R24, R44 ;  /* 0x00000018b83c723c */ /* 0x042ff0000000182c */
[C---:B------:R-:W-:Y:S01]  /*2b50*/  HMMA.16816.F32 R64, R184.reuse, R30, R52 ;  /* 0x0000001eb840723c */ /* 0x040fe20000001834 */
[----:B------:R-:W-:Y:S07]  /*2b60*/  LDSM.16.M88.4 R28, [R225+0x6800] ;  /* 0x00680000e11c783b */ /* 0x000fee0000000200 */
[C---:B------:R-:W-:Y:S01]  /*2b70*/  HMMA.16816.F32 R56, R184.reuse, R26, R36 ;  /* 0x0000001ab838723c */ /* 0x040fe20000001824 */
[----:B------:R-:W1:Y:S07]  /*2b80*/  LDSM.16.M88.4 R24, [R226+0x5800] ;  /* 0x00580000e218783b */ /* 0x000e6e0000000200 */
[C---:B--2---:R-:W-:Y:S08]  /*2b90*/  HMMA.16816.F32 R52, R184.reuse, R20, R32 ;  /* 0x00000014b834723c */ /* 0x044ff00000001820 */
[C---:B------:R-:W-:Y:S08]  /*2ba0*/  HMMA.16816.F32 R48, R184.reuse, R22, R12 ;  /* 0x00000016b830723c */ /* 0x040ff0000000180c */
[C---:B------:R-:W-:Y:S08]  /*2bb0*/  HMMA.16816.F32 R36, R184.reuse, R16, R8 ;  /* 0x00000010b824723c */ /* 0x040ff00000001808 */
[----:B------:R-:W-:Y:S01]  /*2bc0*/  HMMA.16816.F32 R20, R184, R18, R4 ;  /* 0x00000012b814723c */ /* 0x000fe20000001804 */
[----:B------:R-:W2:Y:S07]  /*2bd0*/  LDSM.16.M88.4 R16, [R225+0x6000] ;  /* 0x00600000e110783b */ /* 0x000eae0000000200 */
[C---:B------:R-:W-:Y:S01]  /*2be0*/  HMMA.16816.F32 R12, R188.reuse, R88, R80 ;  /* 0x00000058bc0c723c */ /* 0x040fe20000001850 */
[----:B------:R-:W3:Y:S07]  /*2bf0*/  LDSM.16.M88.4 R80, [R225+0x8000] ;  /* 0x00800000e150783b */ /* 0x000eee0000000200 */
[C---:B------:R-:W-:Y:S01]  /*2c00*/  HMMA.16816.F32 R8, R188.reuse, R90, R76 ;  /* 0x0000005abc08723c */ /* 0x040fe2000000184c */
[----:B------:R-:W-:Y:S07]  /*2c10*/  LDSM.16.M88.4 R88, [R237] ;  /* 0x00000000ed58783b */ /* 0x000fee0000000200 */
[C---:B------:R-:W-:Y:S08]  /*2c20*/  HMMA.16816.F32 R4, R188.reuse, R84, R72 ;  /* 0x00000054bc04723c */ /* 0x040ff00000001848 */
[C---:B------:R-:W-:Y:S01]  /*2c30*/  HMMA.16816.F32 R32, R188.reuse, R86, R68 ;  /* 0x00000056bc20723c */ /* 0x040fe20000001844 */
[----:B------:R-:W4:Y:S07]  /*2c40*/  LDSM.16.M88.4 R84, [R225+0x8800] ;  /* 0x00880000e154783b */ /* 0x000f2e0000000200 */
[C---:B------:R-:W-:Y:S08]  /*2c50*/  HMMA.16816.F32 R40, R188.reuse, R96, R40 ;  /* 0x00000060bc28723c */ /* 0x040ff00000001828 */
[C---:B------:R-:W-:Y:S08]  /*2c60*/  HMMA.16816.F32 R60, R188.reuse, R100, R60 ;  /* 0x00000064bc3c723c */ /* 0x040ff0000000183c */
[C---:B------:R-:W-:Y:S01]  /*2c70*/  HMMA.16816.F32 R44, R188.reuse, R98, R64 ;  /* 0x00000062bc2c723c */ /* 0x040fe20000001840 */
[----:B------:R-:W-:Y:S07]  /*2c80*/  LDSM.16.M88.4 R96, [R236] ;  /* 0x00000000ec60783b */ /* 0x000fee0000000200 */
[C---:B------:R-:W-:Y:S01]  /*2c90*/  HMMA.16816.F32 R76, R188.reuse, R102, R56 ;  /* 0x00000066bc4c723c */ /* 0x040fe20000001838 */
[----:B------:R-:W5:Y:S07]  /*2ca0*/  LDSM.16.M88.4 R100, [R235] ;  /* 0x00000000eb64783b */ /* 0x000f6e0000000200 */
[C---:B------:R-:W-:Y:S08]  /*2cb0*/  HMMA.16816.F32 R72, R188.reuse, R108, R52 ;  /* 0x0000006cbc48723c */ /* 0x040ff00000001834 */
[C---:B------:R-:W-:Y:S01]  /*2cc0*/  HMMA.16816.F32 R68, R188.reuse, R110, R48 ;  /* 0x0000006ebc44723c */ /* 0x040fe20000001830 */
[----:B------:R-:W-:Y:S07]  /*2cd0*/  LDSM.16.M88.4 R108, [R229+0x6000] ;  /* 0x00600000e56c783b */ /* 0x000fee0000000200 */
[C---:B-1----:R-:W-:Y:S08]  /*2ce0*/  HMMA.16816.F32 R64, R188.reuse, R24, R36 ;  /* 0x00000018bc40723c */ /* 0x042ff00000001824 */
[----:B------:R-:W-:Y:S08]  /*2cf0*/  HMMA.16816.F32 R52, R188, R26, R20 ;  /* 0x0000001abc34723c */ /* 0x000ff00000001814 */
[C---:B--2---:R-:W-:Y:S08]  /*2d00*/  HMMA.16816.F32 R56, R192.reuse, R16, R12 ;  /* 0x00000010c038723c */ /* 0x044ff0000000180c */
[C---:B------:R-:W-:Y:S08]  /*2d10*/  HMMA.16816.F32 R48, R192.reuse, R18, R8 ;  /* 0x00000012c030723c */ /* 0x040ff00000001808 */
[C---:B------:R-:W-:Y:S08]  /*2d20*/  HMMA.16816.F32 R24, R192.reuse, R28, R4 ;  /* 0x0000001cc018723c */ /* 0x040ff00000001804 */
[C---:B------:R-:W-:Y:S01]  /*2d30*/  HMMA.16816.F32 R20, R192.reuse, R30, R32 ;  /* 0x0000001ec014723c */ /* 0x040fe20000001820 */
[----:B------:R-:W1:Y:S07]  /*2d40*/  LDSM.16.M88.4 R28, [R234] ;  /* 0x00000000ea1c783b */ /* 0x000e6e0000000200 */
[C---:B------:R-:W-:Y:S08]  /*2d50*/  HMMA.16816.F32 R16, R192.reuse, R92, R40 ;  /* 0x0000005cc010723c */ /* 0x040ff00000001828 */
[C---:B------:R-:W-:Y:S01]  /*2d60*/  HMMA.16816.F32 R8, R192.reuse, R104, R60 ;  /* 0x00000068c008723c */ /* 0x040fe2000000183c */
[----:B------:R-:W2:Y:S07]  /*2d70*/  LDSM.16.M88.4 R60, [R233] ;  /* 0x00000000e93c783b */ /* 0x000eae0000000200 */
[C---:B------:R-:W-:Y:S01]  /*2d80*/  HMMA.16816.F32 R12, R192.reuse, R94, R44 ;  /* 0x0000005ec00c723c */ /* 0x040fe2000000182c */
[----:B------:R-:W1:Y:S07]  /*2d90*/  LDSM.16.M88.4 R92, [R232] ;  /* 0x00000000e85c783b */ /* 0x000e6e0000000200 */
[C---:B------:R-:W-:Y:S01]  /*2da0*/  HMMA.16816.F32 R4, R192.reuse, R106, R76 ;  /* 0x0000006ac004723c */ /* 0x040fe2000000184c */
[----:B------:R-:W-:Y:S07]  /*2db0*/  LDSM.16.M88.4 R104, [R229+0x8800] ;  /* 0x00880000e568783b */ /* 0x000fee0000000200 */
[C---:B---3--:R-:W-:Y:S08]  /*2dc0*/  HMMA.16816.F32 R32, R192.reuse, R80, R72 ;  /* 0x00000050c020723c */ /* 0x048ff00000001848 */
[C---:B------:R-:W-:Y:S01]  /*2dd0*/  HMMA.16816.F32 R36, R192.reuse, R82, R68 ;  /* 0x00000052c024723c */ /* 0x040fe20000001844 */
[----:B------:R-:W-:Y:S07]  /*2de0*/  LDSM.16.M88.4 R80, [R229+0x7000] ;  /* 0x00700000e550783b */ /* 0x000fee0000000200 */
[C---:B----4-:R-:W-:Y:S01]  /*2df0*/  HMMA.16816.F32 R40, R192.reuse, R84, R64 ;  /* 0x00000054c028723c */ /* 0x050fe20000001840 */
[----:B------:R-:W-:Y:S07]  /*2e00*/  LDSM.16.M88.4 R64, [R226+0x6000] ;  /* 0x00600000e240783b */ /* 0x000fee0000000200 */
[----:B------:R-:W-:Y:S01]  /*2e10*/  HMMA.16816.F32 R44, R192, R86, R52 ;  /* 0x00000056c02c723c */ /* 0x000fe20000001834 */
[----:B------:R-:W-:Y:S07]  /*2e20*/  LDSM.16.M88.4 R84, [R226+0x7000] ;  /* 0x00700000e254783b */ /* 0x000fee0000000200 */
[C---:B------:R-:W-:Y:S08]  /*2e30*/  HMMA.16816.F32 R56, R196.reuse, R88, R56 ;  /* 0x00000058c438723c */ /* 0x040ff00000001838 */
[C---:B------:R-:W-:Y:S01]  /*2e40*/  HMMA.16816.F32 R52, R196.reuse, R90, R48 ;  /* 0x0000005ac434723c */ /* 0x040fe20000001830 */
[----:B------:R-:W3:Y:S07]  /*2e50*/  LDSM.16.M88.4 R88, [R229+0x7800] ;  /* 0x00780000e558783b */ /* 0x000eee0000000200 */
[C---:B-----5:R-:W-:Y:S01]  /*2e60*/  HMMA.16816.F32 R72, R196.reuse, R100, R16 ;  /* 0x00000064c448723c */ /* 0x060fe20000001810 */
[----:B------:R-:W4:Y:S07]  /*2e70*/  LDSM.16.M88.4 R16, [R229+0x6800] ;  /* 0x00680000e510783b */ /* 0x000f2e0000000200 */
[C---:B------:R-:W-:Y:S08]  /*2e80*/  HMMA.16816.F32 R48, R196.reuse, R96, R24 ;  /* 0x00000060c430723c */ /* 0x040ff00000001818 */
[C---:B------:R-:W-:Y:S01]  /*2e90*/  HMMA.16816.F32 R76, R196.reuse, R98, R20 ;  /* 0x00000062c44c723c */ /* 0x040fe20000001814 */
[----:B------:R-:W5:Y:S07]  /*2ea0*/  LDSM.16.M88.4 R96, [R229+0x8000] ;  /* 0x00800000e560783b */ /* 0x000f6e0000000200 */
[C---:B------:R-:W-:Y:S01]  /*2eb0*/  HMMA.16816.F32 R68, R196.reuse, R102, R12 ;  /* 0x00000066c444723c */ /* 0x040fe2000000180c */
[----:B------:R-:W-:Y:S07]  /*2ec0*/  LDSM.16.M88.4 R100, [R226+0x8000] ;  /* 0x00800000e264783b */ /* 0x000fee0000000200 */
[C---:B-1----:R-:W-:Y:S08]  /*2ed0*/  HMMA.16816.F32 R24, R196.reuse, R28, R8 ;  /* 0x0000001cc418723c */ /* 0x042ff00000001808 */
[C---:B------:R-:W-:Y:S08]  /*2ee0*/  HMMA.16816.F32 R12, R196.reuse, R30, R4 ;  /* 0x0000001ec40c723c */ /* 0x040ff00000001804 */
[C---:B--2---:R-:W-:Y:S08]  /*2ef0*/  HMMA.16816.F32 R8, R196.reuse, R60, R32 ;  /* 0x0000003cc408723c */ /* 0x044ff00000001820 */
[C---:B------:R-:W-:Y:S01]  /*2f00*/  HMMA.16816.F32 R4, R196.reuse, R62, R36 ;  /* 0x0000003ec404723c */ /* 0x040fe20000001824 */
[----:B------:R-:W1:Y:S07]  /*2f10*/  LDSM.16.M88.4 R60, [R226+0x6800] ;  /* 0x00680000e23c783b */ /* 0x000e6e0000000200 */
[C---:B------:R-:W-:Y:S08]  /*2f20*/  HMMA.16816.F32 R20, R196.reuse, R92, R40 ;  /* 0x0000005cc414723c */ /* 0x040ff00000001828 */
[----:B------:R-:W-:Y:S01]  /*2f30*/  HMMA.16816.F32 R44, R196, R94, R44 ;  /* 0x0000005ec42c723c */ /* 0x000fe2000000182c */
[----:B------:R-:W2:Y:S07]  /*2f40*/  LDSM.16.M88.4 R92, [R226+0x7800] ;  /* 0x00780000e25c783b */ /* 0x000eae0000000200 */
[C---:B------:R-:W-:Y:S08]  /*2f50*/  HMMA.16816.F32 R56, R200.reuse, R108, R56 ;  /* 0x0000006cc838723c */ /* 0x040ff00000001838 */
[----:B------:R-:W-:Y:S01]  /*2f60*/  HMMA.16816.F32 R52, R200, R110, R52 ;  /* 0x0000006ec834723c */ /* 0x000fe20000001834 */
[----:B------:R-:W1:Y:S01]  /*2f70*/  LDSM.16.M88.4 R108, [R226+0x8800] ;  /* 0x00880000e26c783b */ /* 0x000e620000000200 */
[----:B------:R-:W-:Y:S01]  /*2f80*/  ISETP.GT.AND P0, PT, R113, R164, PT ;  /* 0x000000a47100720c */ /* 0x000fe20003f04270 */
[----:B------:R-:W-:-:S05]  /*2f90*/  DEPBAR.LE SB0, 0x0 ;  /* 0x000080000000791a */ /* 0x000fca0000000000 */
[C---:B---3--:R-:W-:Y:S08]  /*2fa0*/  HMMA.16816.F32 R28, R200.reuse, R88, R24 ;  /* 0x00000058c81c723c */ /* 0x048ff00000001818 */
[C---:B----4-:R-:W-:Y:S08]  /*2fb0*/  HMMA.16816.F32 R48, R200.reuse, R16, R48 ;  /* 0x00000010c830723c */ /* 0x050ff00000001830 */
[C---:B------:R-:W-:Y:S08]  /*2fc0*/  HMMA.16816.F32 R40, R200.reuse, R18, R76 ;  /* 0x00000012c828723c */ /* 0x040ff0000000184c */
[C---:B------:R-:W-:Y:S08]  /*2fd0*/  HMMA.16816.F32 R24, R200.reuse, R90, R12 ;  /* 0x0000005ac818723c */ /* 0x040ff0000000180c */
[C---:B-----5:R-:W-:Y:S08]  /*2fe0*/  HMMA.16816.F32 R16, R200.reuse, R96, R8 ;  /* 0x00000060c810723c */ /* 0x060ff00000001808 */
[C---:B------:R-:W-:Y:S08]  /*2ff0*/  HMMA.16816.F32 R12, R200.reuse, R98, R4 ;  /* 0x00000062c80c723c */ /* 0x040ff00000001804 */
[C---:B------:R-:W-:Y:S08]  /*3000*/  HMMA.16816.F32 R36, R200.reuse, R80, R72 ;  /* 0x00000050c824723c */ /* 0x040ff00000001848 */
[C---:B------:R-:W-:Y:S08]  /*3010*/  HMMA.16816.F32 R32, R200.reuse, R82, R68 ;  /* 0x00000052c820723c */ /* 0x040ff00000001844 */
[C---:B------:R-:W-:Y:S08]  /*3020*/  HMMA.16816.F32 R8, R200.reuse, R104, R20 ;  /* 0x00000068c808723c */ /* 0x040ff00000001814 */
[----:B------:R-:W-:Y:S01]  /*3030*/  HMMA.16816.F32 R4, R200, R106, R44 ;  /* 0x0000006ac804723c */ /* 0x000fe2000000182c */
[----:B------:R-:W-:Y:S07]  /*3040*/  BSSY B0, `(.L_x_837) ;  /* 0x0000031000007945 */ /* 0x000fee0003800000 */
[C---:B------:R-:W-:Y:S08]  /*3050*/  HMMA.16816.F32 R20, R204.reuse, R64, R56 ;  /* 0x00000040cc14723c */ /* 0x040ff00000001838 */
[C---:B-1----:R-:W-:Y:S08]  /*3060*/  HMMA.16816.F32 R48, R204.reuse, R60, R48 ;  /* 0x0000003ccc30723c */ /* 0x042ff00000001830 */
[C---:B------:R-:W-:Y:S08]  /*3070*/  HMMA.16816.F32 R40, R204.reuse, R62, R40 ;  /* 0x0000003ecc28723c */ /* 0x040ff00000001828 */
[C---:B------:R-:W-:Y:S08]  /*3080*/  HMMA.16816.F32 R56, R204.reuse, R102, R12 ;  /* 0x00000066cc38723c */ /* 0x040ff0000000180c */
[C---:B------:R-:W-:Y:S08]  /*3090*/  HMMA.16816.F32 R52, R204.reuse, R66, R52 ;  /* 0x00000042cc34723c */ /* 0x040ff00000001834 */
[C---:B------:R-:W-:Y:S08]  /*30a0*/  HMMA.16816.F32 R36, R204.reuse, R84, R36 ;  /* 0x00000054cc24723c */ /* 0x040ff00000001824 */
[C---:B------:R-:W-:Y:S08]  /*30b0*/  HMMA.16816.F32 R32, R204.reuse, R86, R32 ;  /* 0x00000056cc20723c */ /* 0x040ff00000001820 */
[C---:B--2---:R-:W-:Y:S08]  /*30c0*/  HMMA.16816.F32 R28, R204.reuse, R92, R28 ;  /* 0x0000005ccc1c723c */ /* 0x044ff0000000181c */
[C---:B------:R-:W-:Y:S08]  /*30d0*/  HMMA.16816.F32 R24, R204.reuse, R94, R24 ;  /* 0x0000005ecc18723c */ /* 0x040ff00000001818 */
[C---:B------:R-:W-:Y:S08]  /*30e0*/  HMMA.16816.F32 R44, R204.reuse, R100, R16 ;  /* 0x00000064cc2c723c */ /* 0x040ff00000001810 */
[C---:B------:R-:W-:Y:S08]  /*30f0*/  HMMA.16816.F32 R12, R204.reuse, R108, R8 ;  /* 0x0000006ccc0c723c */ /* 0x040ff00000001808 */
[----:B------:R-:W-:Y:S01]  /*3100*/  HMMA.16816.F32 R60, R204, R110, R4 ;  /* 0x0000006ecc3c723c */ /* 0x000fe20000001804 */
[----:B------:R-:W-:Y:S06]  /*3110*/  BAR.SYNC.DEFER_BLOCKING 0x0 ;  /* 0x0000000000007b1d */ /* 0x000fec0000010000 */
[----:B------:R-:W-:Y:S01]  /*3120*/  @!UPT UIADD3 URZ, URZ, URZ, URZ ;  /* 0x0000003f3f3ff290 */ /* 0x000fe2000fffe03f */
[----:B------:R-:W-:Y:S11]  /*3130*/  @!P0 BRA `(.L_x_838) ;  /* 0x0000021000008947 */ /* 0x000ff60003800000 */
[----:B------:R-:W-:Y:S01]  /*3140*/  IADD3 R0, R165, -0x2, RZ ;  /* 0xfffffffea5007810 */ /* 0x000fe20007ffe0ff */
[C---:B------:R-:W-:Y:S01]  /*3150*/  IMAD.SHL.U32 R6, R116.reuse, 0x40, RZ ;  /* 0x0000004074067824 */ /* 0x040fe200078e00ff */
[----:B------:R-:W-:-:S02]  /*3160*/  SHF.L.U64.HI R7, R116, 0x6, R117 ;  /* 0x0000000674077819 */ /* 0x000fc40000010275 */
[----:B------:R-:W-:-:S05]  /*3170*/  SHF.R.S32.HI R2, RZ, 0x1f, R0 ;  /* 0x0000001fff027819 */ /* 0x000fca0000011400 */
[----:B------:R-:W-:Y:S02]  /*3180*/  IMAD R4, R2, c[0x0][0x1e0], RZ ;  /* 0x0000780002047a24 */ /* 0x000fe400078e02ff */
[----:B------:R-:W-:-:S04]  /*3190*/  IMAD.WIDE.U32 R2, R0, c[0x0][0x1e0], RZ ;  /* 0x0000780000027a25 */ /* 0x000fc800078e00ff */
[----:B------:R-:W-:Y:S02]  /*31a0*/  IMAD R0, R0, c[0x0][0x1e4], R4 ;  /* 0x0000790000007a24 */ /* 0x000fe400078e0204 */
[----:B------:R-:W-:-:S04]  /*31b0*/  IMAD.WIDE.U32 R4, R2, 0x60, R114 ;  /* 0x0000006002047825 */ /* 0x000fc800078e0072 */
[----:B------:R-:W-:Y:S01]  /*31c0*/  IMAD.IADD R0, R3, 0x1, R0 ;  /* 0x0000000103007824 */ /* 0x000fe200078e0200 */
[----:B------:R-:W-:-:S03]  /*31d0*/  LEA R2, P0, R4, c[0x0][0x1c8], 0x1 ;  /* 0x0000720004027a11 */ /* 0x000fc600078008ff */
[----:B------:R-:W-:Y:S01]  /*31e0*/  IMAD R0, R0, 0x60, RZ ;  /* 0x0000006000007824 */ /* 0x000fe200078e02ff */
[----:B------:R-:W-:-:S03]  /*31f0*/  IADD3 R10, P6, P5, R6, 0x80, R2 ;  /* 0x00000080060a7810 */ /* 0x000fc60007dde002 */
[----:B------:R-:W-:-:S05]  /*3200*/  IMAD.IADD R0, R5, 0x1, R0 ;  /* 0x0000000105007824 */ /* 0x000fca00078e0200 */
        /* <DEDUP_REMOVED lines=20> */
.L_x_838:
[----:B------:R-:W-:Y:S05]  /*3350*/  BSYNC B0 ;  /* 0x0000000000007941 */ /* 0x000fea0003800000 */
.L_x_837:
[----:B------:R-:W2:Y:S04]  /*3360*/  LDL R0, [R1+0x78] ;  /* 0x0000780001007983 */ /* 0x000ea80000100800 */
[----:B-1----:R-:W3:Y:S04]  /*3370*/  LDL R5, [R1+0x20] ;  /* 0x0000200001057983 */ /* 0x002ee80000100800 */
[----:B------:R-:W0:Y:S01]  /*3380*/  LDGDEPBAR ;  /* 0x00000000000079af */ /* 0x000e220000000000 */
[----:B--2---:R-:W-:-:S04]  /*3390*/  IMAD.IADD R0, R0, 0x1, R208 ;  /* 0x0000000100007824 */ /* 0x004fc800078e02d0 */
[----:B------:R-:W-:Y:S01]  /*33a0*/  @P1 IMAD.HI.U32 R2, R0, c[0x0][0x2c8], RZ ;  /* 0x0000b20000021a27 */ /* 0x000fe200078e00ff */
[----:B------:R1:W-:Y:S04]  /*33b0*/  STL [R1+0x24], R0 ;  /* 0x0000240001007387 */ /* 0x0003e80000100800 */
[----:B-1----:R-:W-:-:S05]  /*33c0*/  @P1 SHF.R.U32.HI R0, RZ, c[0x0][0x2cc], R2 ;  /* 0x0000b300ff001a19 */ /* 0x002fca0000011602 */
[----:B------:R-:W-:Y:S04]  /*33d0*/  SHFL.IDX PT, R4, R0, RZ, 0x1c1f ;  /* 0x001c1fff00047589 */ /* 0x000fe800000e0000 */
[----:B------:R1:W2:Y:S02]  /*33e0*/  SHFL.IDX PT, R3, R0, 0x1, 0x1c1f ;  /* 0x003c1f0000037f89 */ /* 0x0002a400000e0000 */
[----:B-1----:R-:W-:-:S04]  /*33f0*/  IADD3 R0, R112, c[0x0][0x1d0], RZ ;  /* 0x0000740070007a10 */ /* 0x002fc80007ffe0ff */
[----:B---3--:R-:W-:Y:S01]  /*3400*/  IADD3 R2, -R5, 0x1, R0 ;  /* 0x0000000105027810 */ /* 0x008fe20007ffe100 */
[----:B------:R-:W-:-:S03]  /*3410*/  IMAD.IADD R0, R0, 0x1, -R5 ;  /* 0x0000000100007824 */ /* 0x000fc600078e0a05 */
[----:B------:R-:W-:-:S04]  /*3420*/  IADD3 R2, R2, -c[0x0][0x168], RZ ;  /* 0x80005a0002027a10 */ /* 0x000fc80007ffe0ff */
[C---:B--2---:R-:W-:Y:S01]  /*3430*/  IADD3 R3, R2.reuse, R3, RZ ;  /* 0x0000000302037210 */ /* 0x044fe20007ffe0ff */
[----:B------:R-:W-:-:S05]  /*3440*/  IMAD.IADD R4, R2, 0x1, R4 ;  /* 0x0000000102047824 */ /* 0x000fca00078e0204 */
[C---:B------:R-:W-:Y:S02]  /*3450*/  IMNMX R2, R0.reuse, R4, PT ;  /* 0x0000000400027217 */ /* 0x040fe40003800200 */
[----:B------:R-:W-:Y:S02]  /*3460*/  IMNMX R0, R0, R3, PT ;  /* 0x0000000300007217 */ /* 0x000fe40003800200 */
[C---:B------:R-:W-:Y:S02]  /*3470*/  ISETP.GT.AND P0, PT, R2.reuse, RZ, PT ;  /* 0x000000ff0200720c */ /* 0x040fe40003f04270 */
[----:B------:R-:W-:Y:S02]  /*3480*/  ISETP.GT.AND P6, PT, R2, 0x1, PT ;  /* 0x000000010200780c */ /* 0x000fe40003fc4270 */
[----:B------:R-:W-:Y:S02]  /*3490*/  FSEL R5, R20, -INF , P0 ;  /* 0xff80000014057808 */ /* 0x000fe40000000000 */
[----:B------:R-:W-:-:S02]  /*34a0*/  ISETP.GT.AND P0, PT, R0, 0x1, PT ;  /* 0x000000010000780c */ /* 0x000fc40003f04270 */
[----:B------:R-:W-:Y:S02]  /*34b0*/  ISETP.GT.AND P5, PT, R0, RZ, PT ;  /* 0x000000ff0000720c */ /* 0x000fe40003fa4270 */
[----:B------:R-:W-:Y:S02]  /*34c0*/  FSEL R6, R21, -INF , P6 ;  /* 0xff80000015067808 */ /* 0x000fe40003000000 */
[----:B------:R-:W-:Y:S02]  /*34d0*/  FSEL R11, R23, -INF , P0 ;  /* 0xff800000170b7808 */ /* 0x000fe40000000000 */
[----:B------:R-:W-:Y:S02]  /*34e0*/  ISETP.GT.AND P6, PT, R2, 0x8, PT ;  /* 0x000000080200780c */ /* 0x000fe40003fc4270 */
[----:B------:R-:W-:Y:S02]  /*34f0*/  ISETP.GT.AND P0, PT, R0, 0x8, PT ;  /* 0x000000080000780c */ /* 0x000fe40003f04270 */
[----:B------:R-:W-:-:S02]  /*3500*/  FSEL R10, R22, -INF , P5 ;  /* 0xff800000160a7808 */ /* 0x000fc40002800000 */
[----:B------:R-:W-:Y:S02]  /*3510*/  ISETP.GT.AND P5, PT, R2, 0x9, PT ;  /* 0x000000090200780c */ /* 0x000fe40003fa4270 */
[----:B------:R-:W-:Y:S02]  /*3520*/  FSEL R7, R52, -INF , P6 ;  /* 0xff80000034077808 */ /* 0x000fe40003000000 */
[----:B------:R-:W-:Y:S02]  /*3530*/  FSEL R16, R54, -INF , P0 ;  /* 0xff80000036107808 */ /* 0x000fe40000000000 */
[----:B------:R-:W-:Y:S02]  /*3540*/  FMNMX.FTZ R3, R5, R6, !PT ;  /* 0x0000000605037209 */ /* 0x000fe40007810000 */
[----:B------:R-:W-:Y:S02]  /*3550*/  ISETP.GT.AND P0, PT, R2, 0x11, PT ;  /* 0x000000110200780c */ /* 0x000fe40003f04270 */
[----:B------:R-:W-:-:S02]  /*3560*/  FSEL R8, R53, -INF , P5 ;  /* 0xff80000035087808 */ /* 0x000fc40002800000 */
[----:B------:R-:W-:Y:S02]  /*3570*/  ISETP.GT.AND P6, PT, R2, 0x10, PT ;  /* 0x000000100200780c */ /* 0x000fe40003fc4270 */
[----:B------:R-:W-:Y:S02]  /*3580*/  FMNMX.FTZ R3, R7, R3, !PT ;  /* 0x0000000307037209 */ /* 0x000fe40007810000 */
[----:B------:R-:W-:Y:S02]  /*3590*/  FSEL R18, R49, -INF , P0 ;  /* 0xff80000031127808 */ /* 0x000fe40000000000 */
[C---:B------:R-:W-:Y:S02]  /*35a0*/  ISETP.GT.AND P5, PT, R0.reuse, 0x9, PT ;  /* 0x000000090000780c */ /* 0x040fe40003fa4270 */
[----:B------:R-:W-:Y:S02]  /*35b0*/  ISETP.GT.AND P0, PT, R0, 0x11, PT ;  /* 0x000000110000780c */ /* 0x000fe40003f04270 */
[----:B------:R-:W-:-:S02]  /*35c0*/  FSEL R9, R48, -INF , P6 ;  /* 0xff80000030097808 */ /* 0x000fc40003000000 */
[----:B------:R-:W-:Y:S02]  /*35d0*/  FMNMX.FTZ R3, R8, R3, !PT ;  /* 0x0000000308037209 */ /* 0x000fe40007810000 */
[----:B------:R-:W-:Y:S02]  /*35e0*/  FSEL R17, R55, -INF , P5 ;  /* 0xff80000037117808 */ /* 0x000fe40002800000 */
[----:B------:R-:W-:Y:S01]  /*35f0*/  ISETP.GT.AND P6, PT, R2, 0x18, PT ;  /* 0x000000180200780c */ /* 0x000fe20003fc4270 */
[----:B------:R-:W-:Y:S01]  /*3600*/  LDSM.16.MT88.4 R52, [R228+0x3800] ;  /* 0x00380000e434783b */ /* 0x000fe20000004200 */
[----:B------:R-:W-:Y:S02]  /*3610*/  FSEL R22, R51, -INF , P0 ;  /* 0xff80000033167808 */ /* 0x000fe40000000000 */
[C---:B------:R-:W-:Y:S02]  /*3620*/  ISETP.GT.AND P5, PT, R0.reuse, 0x10, PT ;  /* 0x000000100000780c */ /* 0x040fe40003fa4270 */
[----:B------:R-:W-:-:S02]  /*3630*/  ISETP.GT.AND P0, PT, R0, 0x18, PT ;  /* 0x000000180000780c */ /* 0x000fc40003f04270 */
[----:B------:R-:W-:Y:S02]  /*3640*/  FMNMX.FTZ R3, R9, R3, !PT ;  /* 0x0000000309037209 */ /* 0x000fe40007810000 */
[----:B------:R-:W-:Y:S02]  /*3650*/  FSEL R19, R40, -INF , P6 ;  /* 0xff80000028137808 */ /* 0x000fe40003000000 */
[----:B------:R-:W-:Y:S02]  /*3660*/  FSEL R21, R50, -INF , P5 ;  /* 0xff80000032157808 */ /* 0x000fe40002800000 */
[----:B------:R-:W-:Y:S01]  /*3670*/  FSEL R40, R42, -INF , P0 ;  /* 0xff8000002a287808 */ /* 0x000fe20000000000 */
[----:B------:R-:W-:Y:S01]  /*3680*/  LDSM.16.MT88.4 R48, [R227] ;  /* 0x00000000e330783b */ /* 0x000fe20000004200 */
[C---:B------:R-:W-:Y:S02]  /*3690*/  ISETP.GT.AND P5, PT, R2.reuse, 0x19, PT ;  /* 0x000000190200780c */ /* 0x040fe40003fa4270 */
[----:B------:R-:W-:-:S02]  /*36a0*/  ISETP.GT.AND P0, PT, R2, 0x21, PT ;  /* 0x000000210200780c */ /* 0x000fc40003f04270 */
[----:B------:R-:W-:Y:S02]  /*36b0*/  FMNMX.FTZ R3, R18, R3, !PT ;  /* 0x0000000312037209 */ /* 0x000fe40007810000 */
[----:B------:R-:W-:Y:S02]  /*36c0*/  FSEL R20, R41, -INF , P5 ;  /* 0xff80000029147808 */ /* 0x000fe40002800000 */
[----:B------:R-:W-:Y:S02]  /*36d0*/  ISETP.GT.AND P6, PT, R2, 0x20, PT ;  /* 0x000000200200780c */ /* 0x000fe40003fc4270 */
[----:B------:R-:W-:Y:S02]  /*36e0*/  FSEL R76, R37, -INF , P0 ;  /* 0xff800000254c7808 */ /* 0x000fe40000000000 */
[----:B------:R-:W-:Y:S02]  /*36f0*/  FMNMX.FTZ R3, R19, R3, !PT ;  /* 0x0000000313037209 */ /* 0x000fe40007810000 */
[----:B------:R-:W-:-:S02]  /*3700*/  ISETP.GT.AND P0, PT, R0, 0x21, PT ;  /* 0x000000210000780c */ /* 0x000fc40003f04270 */
[----:B------:R-:W-:Y:S02]  /*3710*/  ISETP.GT.AND P5, PT, R0, 0x19, PT ;  /* 0x000000190000780c */ /* 0x000fe40003fa4270 */
[----:B------:R-:W-:Y:S02]  /*3720*/  FSEL R75, R36, -INF , P6 ;  /* 0xff800000244b7808 */ /* 0x000fe40003000000 */
[----:B------:R-:W-:Y:S02]  /*3730*/  FMNMX.FTZ R3, R20, R3, !PT ;  /* 0x0000000314037209 */ /* 0x000fe40007810000 */
[----:B------:R-:W-:Y:S02]  /*3740*/  FSEL R81, R39, -INF , P0 ;  /* 0xff80000027517808 */ /* 0x000fe40000000000 */
[----:B------:R-:W-:Y:S02]  /*3750*/  FMNMX.FTZ R4, R10, R11, !PT ;  /* 0x0000000b0a047209 */ /* 0x000fe40007810000 */
[----:B------:R-:W-:-:S02]  /*3760*/  FSEL R41, R43, -INF , P5 ;  /* 0xff8000002b297808 */ /* 0x000fc40002800000 */
[----:B------:R-:W-:Y:S02]  /*3770*/  ISETP.GT.AND P0, PT, R2, 0x29, PT ;  /* 0x000000290200780c */ /* 0x000fe40003f04270 */
[----:B------:R-:W-:Y:S02]  /*3780*/  ISETP.GT.AND P5, PT, R0, 0x20, PT ;  /* 0x000000200000780c */ /* 0x000fe40003fa4270 */
[----:B------:R-:W-:Y:S02]  /*3790*/  ISETP.GT.AND P6, PT, R2, 0x28, PT ;  /* 0x000000280200780c */ /* 0x000fe40003fc4270 */
[----:B------:R-:W-:Y:S02]  /*37a0*/  FMNMX.FTZ R3, R75, R3, !PT ;  /* 0x000000034b037209 */ /* 0x000fe40007810000 */
[----:B------:R-:W-:Y:S02]  /*37b0*/  FMNMX.FTZ R4, R16, R4, !PT ;  /* 0x0000000410047209 */ /* 0x000fe40007810000 */
[----:B------:R-:W-:-:S02]  /*37c0*/  FSEL R73, R33, -INF , P0 ;  /* 0xff80000021497808 */ /* 0x000fc40000000000 */
[----:B------:R-:W-:Y:S02]  /*37d0*/  FSEL R80, R38, -INF , P5 ;  /* 0xff80000026507808 */ /* 0x000fe40002800000 */
[----:B------:R-:W-:Y:S02]  /*37e0*/  ISETP.GT.AND P0, PT, R0, 0x29, PT ;  /* 0x000000290000780c */ /* 0x000fe40003f04270 */
[----:B------:R-:W-:Y:S02]  /*37f0*/  FSEL R74, R32, -INF , P6 ;  /* 0xff800000204a7808 */ /* 0x000fe40003000000 */
[----:B------:R-:W-:Y:S02]  /*3800*/  ISETP.GT.AND P5, PT, R0, 0x28, PT ;  /* 0x000000280000780c */ /* 0x000fe40003fa4270 */
[----:B------:R-:W-:Y:S02]  /*3810*/  FMNMX.FTZ R3, R76, R3, !PT ;  /* 0x000000034c037209 */ /* 0x000fe40007810000 */
[----:B------:R-:W-:-:S02]  /*3820*/  FMNMX.FTZ R4, R17, R4, !PT ;  /* 0x0000000411047209 */ /* 0x000fc40007810000 */
[----:B------:R-:W-:Y:S02]  /*3830*/  FSEL R79, R35, -INF , P0 ;  /* 0xff800000234f7808 */ /* 0x000fe40000000000 */
[----:B------:R-:W-:Y:S02]  /*3840*/  ISETP.GT.AND P6, PT, R2, 0x30, PT ;  /* 0x000000300200780c */ /* 0x000fe40003fc4270 */
[----:B------:R-:W-:Y:S02]  /*3850*/  FSEL R77, R34, -INF , P5 ;  /* 0xff800000224d7808 */ /* 0x000fe40002800000 */
[----:B------:R-:W-:Y:S02]  /*3860*/  ISETP.GT.AND P0, PT, R2, 0x31, PT ;  /* 0x000000310200780c */ /* 0x000fe40003f04270 */
[----:B------:R-:W-:Y:S02]  /*3870*/  FMNMX.FTZ R3, R74, R3, !PT ;  /* 0x000000034a037209 */ /* 0x000fe40007810000 */
[----:B------:R-:W-:-:S02]  /*3880*/  ISETP.GT.AND P5, PT, R0, 0x30, PT ;  /* 0x000000300000780c */ /* 0x000fc40003fa4270 */
[----:B------:R-:W-:Y:S02]  /*3890*/  FMNMX.FTZ R4, R21, R4, !PT ;  /* 0x0000000415047209 */ /* 0x000fe40007810000 */
[----:B------:R-:W-:Y:S02]  /*38a0*/  FSEL R102, R28, -INF , P6 ;  /* 0xff8000001c667808 */ /* 0x000fe40003000000 */
[----:B------:R-:W-:Y:S02]  /*38b0*/  FSEL R92, R29, -INF , P0 ;  /* 0xff8000001d5c7808 */ /* 0x000fe40000000000 */
[----:B------:R-:W-:Y:S02]  /*38c0*/  FMNMX.FTZ R3, R73, R3, !PT ;  /* 0x0000000349037209 */ /* 0x000fe40007810000 */
[----:B------:R-:W-:Y:S02]  /*38d0*/  ISETP.GT.AND P0, PT, R0, 0x31, PT ;  /* 0x000000310000780c */ /* 0x000fe40003f04270 */
[----:B------:R-:W-:-:S02]  /*38e0*/  FSEL R109, R30, -INF , P5 ;  /* 0xff8000001e6d7808 */ /* 0x000fc40002800000 */
[----:B------:R-:W-:Y:S02]  /*38f0*/  FMNMX.FTZ R4, R22, R4, !PT ;  /* 0x0000000416047209 */ /* 0x000fe40007810000 */
[----:B------:R-:W-:Y:S02]  /*3900*/  ISETP.GT.AND P5, PT, R2, 0x38, PT ;  /* 0x000000380200780c */ /* 0x000fe40003fa4270 */
[----:B------:R-:W-:Y:S02]  /*3910*/  FMNMX.FTZ R3, R102, R3, !PT ;  /* 0x0000000366037209 */ /* 0x000fe40007810000 */
[----:B------:R-:W-:Y:S02]  /*3920*/  FSEL R101, R31, -INF , P0 ;  /* 0xff8000001f657808 */ /* 0x000fe40000000000 */
[----:B------:R-:W-:Y:S01]  /*3930*/  FMNMX.FTZ R4, R40, R4, !PT ;  /* 0x0000000428047209 */ /* 0x000fe20007810000 */
[----:B------:R-:W-:Y:S01]  /*3940*/  LDSM.16.MT88.4 R28, [R224+0x800] ;  /* 0x00080000e01c783b */ /* 0x000fe20000004200 */
[----:B------:R-:W-:-:S02]  /*3950*/  ISETP.GT.AND P0, PT, R2, 0x39, PT ;  /* 0x000000390200780c */ /* 0x000fc40003f04270 */
[----:B------:R-:W-:Y:S02]  /*3960*/  FSEL R110, R24, -INF , P5 ;  /* 0xff800000186e7808 */ /* 0x000fe40002800000 */
[----:B------:R-:W-:Y:S02]  /*3970*/  ISETP.GT.AND P5, PT, R0, 0x38, PT ;  /* 0x000000380000780c */ /* 0x000fe40003fa4270 */
[----:B------:R-:W-:Y:S02]  /*3980*/  FMNMX.FTZ R3, R92, R3, !PT ;  /* 0x000000035c037209 */ /* 0x000fe40007810000 */
[----:B------:R-:W-:Y:S02]  /*3990*/  FMNMX.FTZ R4, R41, R4, !PT ;  /* 0x0000000429047209 */ /* 0x000fe40007810000 */
[----:B------:R-:W-:Y:S02]  /*39a0*/  FSEL R111, R25, -INF , P0 ;  /* 0xff800000196f7808 */ /* 0x000fe40000000000 */
[----:B------:R-:W-:-:S02]  /*39b0*/  ISETP.GT.AND P0, PT, R0, 0x39, PT ;  /* 0x000000390000780c */ /* 0x000fc40003f04270 */
        /* <DEDUP_REMOVED lines=10> */
[----:B------:R-:W-:Y:S02]  /*3a60*/  ISETP.GT.AND P5, PT, R2, 0x48, PT ;  /* 0x000000480200780c */ /* 0x000fe40003fa4270 */
[----:B------:R-:W-:Y:S02]  /*3a70*/  FSEL R103, R45, -INF , P0 ;  /* 0xff8000002d677808 */ /* 0x000fe40000000000 */
[----:B------:R-:W-:Y:S02]  /*3a80*/  FMNMX.FTZ R3, R83, R3, !PT ;  /* 0x0000000353037209 */ /* 0x000fe40007810000 */
[----:B------:R-:W-:-:S02]  /*3a90*/  FMNMX.FTZ R4, R77, R4, !PT ;  /* 0x000000044d047209 */ /* 0x000fc40007810000 */
[----:B------:R-:W-:Y:S02]  /*3aa0*/  ISETP.GT.AND P0, PT, R2, 0x49, PT ;  /* 0x000000490200780c */ /* 0x000fe40003f04270 */
[----:B------:R-:W-:Y:S02]  /*3ab0*/  FSEL R104, R56, -INF , P5 ;  /* 0xff80000038687808 */ /* 0x000fe40002800000 */
[----:B------:R-:W-:Y:S02]  /*3ac0*/  FMNMX.FTZ R3, R103, R3, !PT ;  /* 0x0000000367037209 */ /* 0x000fe40007810000 */
[----:B------:R-:W-:Y:S02]  /*3ad0*/  ISETP.GT.AND P5, PT, R2, 0x50, PT ;  /* 0x000000500200780c */ /* 0x000fe40003fa4270 */
[----:B------:R-:W-:Y:S02]  /*3ae0*/  FMNMX.FTZ R4, R79, R4, !PT ;  /* 0x000000044f047209 */ /* 0x000fe40007810000 */
[----:B------:R-:W-:-:S02]  /*3af0*/  FSEL R105, R57, -INF , P0 ;  /* 0xff80000039697808 */ /* 0x000fc40000000000 */
[----:B------:R-:W-:Y:S02]  /*3b00*/  FMNMX.FTZ R3, R104, R3, !PT ;  /* 0x0000000368037209 */ /* 0x000fe40007810000 */
[----:B------:R-:W-:Y:S02]  /*3b10*/  FSEL R106, R12, -INF , P5 ;  /* 0xff8000000c6a7808 */ /* 0x000fe40002800000 */
[----:B------:R-:W-:Y:S02]  /*3b20*/  FMNMX.FTZ R4, R109, R4, !PT ;  /* 0x000000046d047209 */ /* 0x000fe40007810000 */
[----:B------:R-:W-:Y:S02]  /*3b30*/  ISETP.GT.AND P5, PT, R0, 0x40, PT ;  /* 0x000000400000780c */ /* 0x000fe40003fa4270 */
[----:B------:R-:W-:Y:S02]  /*3b40*/  ISETP.GT.AND P0, PT, R2, 0x51, PT ;  /* 0x000000510200780c */ /* 0x000fe40003f04270 */
[----:B------:R-:W-:-:S02]  /*3b50*/  FMNMX.FTZ R3, R105, R3, !PT ;  /* 0x0000000369037209 */ /* 0x000fc40007810000 */
[----:B------:R-:W-:Y:S02]  /*3b60*/  FMNMX.FTZ R4, R101, R4, !PT ;  /* 0x0000000465047209 */ /* 0x000fe40007810000 */
[----:B------:R-:W-:Y:S02]  /*3b70*/  FSEL R98, R46, -INF , P5 ;  /* 0xff8000002e627808 */ /* 0x000fe40002800000 */
[C---:B------:R-:W-:Y:S02]  /*3b80*/  ISETP.GT.AND P6, PT, R2.reuse, 0x58, PT ;  /* 0x000000580200780c */ /* 0x040fe40003fc4270 */
[----:B------:R-:W-:Y:S02]  /*3b90*/  ISETP.GT.AND P5, PT, R2, 0x59, PT ;  /* 0x000000590200780c */ /* 0x000fe40003fa4270 */
[----:B------:R-:W-:Y:S02]  /*3ba0*/  FSEL R107, R13, -INF , P0 ;  /* 0xff8000000d6b7808 */ /* 0x000fe40000000000 */
[----:B------:R-:W-:-:S02]  /*3bb0*/  FMNMX.FTZ R2, R106, R3, !PT ;  /* 0x000000036a027209 */ /* 0x000fc40007810000 */
[----:B------:R-:W-:Y:S02]  /*3bc0*/  FMNMX.FTZ R4, R82, R4, !PT ;  /* 0x0000000452047209 */ /* 0x000fe40007810000 */
[----:B------:R-:W-:Y:S02]  /*3bd0*/  ISETP.GT.AND P0, PT, R0, 0x41, PT ;  /* 0x000000410000780c */ /* 0x000fe40003f04270 */
[----:B------:R-:W-:Y:S02]  /*3be0*/  FSEL R108, R60, -INF , P6 ;  /* 0xff8000003c6c7808 */ /* 0x000fe40003000000 */
[----:B------:R-:W-:Y:S02]  /*3bf0*/  FMNMX.FTZ R141, R107, R2, !PT ;  /* 0x000000026b8d7209 */ /* 0x000fe40007810000 */
[----:B------:R-:W-:Y:S02]  /*3c00*/  FMNMX.FTZ R3, R87, R4, !PT ;  /* 0x0000000457037209 */ /* 0x000fe40007810000 */
[----:B------:R-:W-:-:S02]  /*3c10*/  FSEL R99, R47, -INF , P0 ;  /* 0xff8000002f637808 */ /* 0x000fc40000000000 */
[----:B------:R-:W-:Y:S01]  /*3c20*/  FSEL R211, R61, -INF , P5 ;  /* 0xff8000003dd37808 */ /* 0x000fe20002800000 */
[----:B------:R-:W-:Y:S01]  /*3c30*/  LDSM.16.MT88.4 R44, [R249] ;  /* 0x00000000f92c783b */ /* 0x000fe20000004200 */
[----:B------:R-:W-:Y:S02]  /*3c40*/  FMNMX.FTZ R141, R108, R141, !PT ;  /* 0x0000008d6c8d7209 */ /* 0x000fe40007810000 */
[----:B------:R-:W-:Y:S02]  /*3c50*/  ISETP.GT.AND P0, PT, R0, 0x48, PT ;  /* 0x000000480000780c */ /* 0x000fe40003f04270 */
[----:B------:R-:W-:Y:S02]  /*3c60*/  FMNMX.FTZ R2, R98, R3, !PT ;  /* 0x0000000362027209 */ /* 0x000fe40007810000 */
[----:B------:R-:W-:Y:S02]  /*3c70*/  ISETP.GT.AND P5, PT, R0, 0x49, PT ;  /* 0x000000490000780c */ /* 0x000fe40003fa4270 */
[----:B------:R-:W-:-:S02]  /*3c80*/  FMNMX.FTZ R141, R211, R141, !PT ;  /* 0x0000008dd38d7209 */ /* 0x000fc40007810000 */
[----:B------:R-:W-:Y:S02]  /*3c90*/  FSEL R100, R58, -INF , P0 ;  /* 0xff8000003a647808 */ /* 0x000fe40000000000 */
[----:B------:R-:W-:Y:S01]  /*3ca0*/  FMNMX.FTZ R2, R99, R2, !PT ;  /* 0x0000000263027209 */ /* 0x000fe20007810000 */
[----:B------:R-:W1:Y:S01]  /*3cb0*/  SHFL.BFLY PT, R3, R141, 0x2, 0x1f ;  /* 0x0c401f008d037f89 */ /* 0x000e6200000e0000 */
[----:B------:R-:W-:Y:S02]  /*3cc0*/  FSEL R93, R59, -INF , P5 ;  /* 0xff8000003b5d7808 */ /* 0x000fe40002800000 */
[----:B------:R-:W-:Y:S01]  /*3cd0*/  ISETP.GT.AND P5, PT, R0, 0x50, PT ;  /* 0x000000500000780c */ /* 0x000fe20003fa4270 */
[----:B------:R-:W-:Y:S01]  /*3ce0*/  LDSM.16.MT88.4 R56, [R224+0x3000] ;  /* 0x00300000e038783b */ /* 0x000fe20000004200 */
[----:B------:R-:W-:Y:S02]  /*3cf0*/  FMNMX.FTZ R2, R100, R2, !PT ;  /* 0x0000000264027209 */ /* 0x000fe40007810000 */
[----:B------:R-:W-:-:S02]  /*3d00*/  ISETP.GT.AND P0, PT, R0, 0x51, PT ;  /* 0x000000510000780c */ /* 0x000fc40003f04270 */
[----:B------:R-:W-:Y:S02]  /*3d10*/  FSEL R94, R14, -INF , P5 ;  /* 0xff8000000e5e7808 */ /* 0x000fe40002800000 */
[----:B------:R-:W-:Y:S02]  /*3d20*/  FMNMX.FTZ R2, R93, R2, !PT ;  /* 0x000000025d027209 */ /* 0x000fe40007810000 */
[----:B------:R-:W-:Y:S02]  /*3d30*/  FSEL R95, R15, -INF , P0 ;  /* 0xff8000000f5f7808 */ /* 0x000fe40000000000 */
[----:B------:R-:W-:Y:S01]  /*3d40*/  ISETP.GT.AND P5, PT, R0, 0x58, PT ;  /* 0x000000580000780c */ /* 0x000fe20003fa4270 */
[----:B------:R-:W-:Y:S01]  /*3d50*/  LDSM.16.MT88.4 R12, [R224] ;  /* 0x00000000e00c783b */ /* 0x000fe20000004200 */
[----:B------:R-:W-:Y:S02]  /*3d60*/  FMNMX.FTZ R2, R94, R2, !PT ;  /* 0x000000025e027209 */ /* 0x000fe40007810000 */
[----:B------:R-:W-:-:S02]  /*3d70*/  ISETP.GT.AND P0, PT, R0, 0x59, PT ;  /* 0x000000590000780c */ /* 0x000fc40003f04270 */
[----:B------:R-:W-:Y:S02]  /*3d80*/  FSEL R96, R62, -INF , P5 ;  /* 0xff8000003e607808 */ /* 0x000fe40002800000 */
[----:B------:R-:W-:Y:S02]  /*3d90*/  FMNMX.FTZ R0, R95, R2, !PT ;  /* 0x000000025f007209 */ /* 0x000fe40007810000 */
[----:B------:R-:W-:Y:S02]  /*3da0*/  FSEL R97, R63, -INF , P0 ;  /* 0xff8000003f617808 */ /* 0x000fe40000000000 */
[----:B------:R-:W-:Y:S01]  /*3db0*/  FMNMX.FTZ R0, R96, R0, !PT ;  /* 0x0000000060007209 */ /* 0x000fe20007810000 */
[----:B------:R-:W-:Y:S01]  /*3dc0*/  LDSM.16.MT88.4 R60, [R227+0x800] ;  /* 0x00080000e33c783b */ /* 0x000fe20000004200 */
        /* <DEDUP_REMOVED lines=21> */
[----:B---3--:R-:W-:Y:S01]  /*3f20*/  F2FP.PACK_AB R8, R68, R71 ;  /* 0x000000474408723e */ /* 0x008fe200000000ff */
[----:B------:R-:W1:Y:S05]  /*3f30*/  LDSM.16.MT88.4 R4, [R228] ;  /* 0x00000000e404783b */ /* 0x000e6a0000004200 */
[----:B------:R2:W3:Y:S02]  /*3f40*/  MUFU.EX2 R70, R2 ;  /* 0x0000000200467308 */ /* 0x0004e40000000800 */
[----:B--2---:R-:W-:-:S05]  /*3f50*/  FMUL.FTZ R2, R140, c[0x0][0x2d0] ;  /* 0x0000b4008c027a20 */ /* 0x004fca0000410000 */
[----:B------:R-:W-:-:S05]  /*3f60*/  FSEL R2, R2, RZ, P0 ;  /* 0x000000ff02027208 */ /* 0x000fca0000000000 */
[----:B------:R-:W-:Y:S01]  /*3f70*/  FFMA.FTZ R3, R10, c[0x0][0x2d0], -R2 ;  /* 0x0000b4000a037a23 */ /* 0x000fe20000010802 */
[----:B---3--:R-:W-:-:S03]  /*3f80*/  F2FP.PACK_AB R10, R69, R70 ;  /* 0x00000046450a723e */ /* 0x008fc600000000ff */
[----:B------:R2:W-:Y:S02]  /*3f90*/  MUFU.EX2 R66, R3 ;  /* 0x0000000300427308 */ /* 0x0005e40000000800 */
[----:B--2---:R-:W-:-:S06]  /*3fa0*/  FFMA.FTZ R3, R11, c[0x0][0x2d0], -R2 ;  /* 0x0000b4000b037a23 */ /* 0x004fcc0000010802 */
[----:B------:R2:W3:Y:S02]  /*3fb0*/  MUFU.EX2 R65, R3 ;  /* 0x0000000300417308 */ /* 0x0004e40000000800 */
[----:B--2---:R-:W-:Y:S01]  /*3fc0*/  FFMA.FTZ R3, R16, c[0x0][0x2d0], -R2 ;  /* 0x0000b40010037a23 */ /* 0x004fe20000010802 */
[----:B---3--:R-:W-:-:S05]  /*3fd0*/  F2FP.PACK_AB R9, R65, R66 ;  /* 0x000000424109723e */ /* 0x008fca00000000ff */
[----:B------:R2:W-:Y:S02]  /*3fe0*/  MUFU.EX2 R64, R3 ;  /* 0x0000000300407308 */ /* 0x0005e40000000800 */
[----:B--2---:R-:W-:-:S06]  /*3ff0*/  FFMA.FTZ R3, R17, c[0x0][0x2d0], -R2 ;  /* 0x0000b40011037a23 */ /* 0x004fcc0000010802 */
[----:B------:R2:W3:Y:S02]  /*4000*/  MUFU.EX2 R67, R3 ;  /* 0x0000000300437308 */ /* 0x0004e40000000800 */
[----:B--2---:R-:W-:Y:S01]  /*4010*/  FFMA.FTZ R3, R18, c[0x0][0x2d0], -R0 ;  /* 0x0000b40012037a23 */ /* 0x004fe20000010800 */
[----:B---3--:R-:W-:-:S05]  /*4020*/  F2FP.PACK_AB R11, R67, R64 ;  /* 0x00000040430b723e */ /* 0x008fca00000000ff */
[----:B------:R2:W-:Y:S02]  /*4030*/  MUFU.EX2 R154, R3 ;  /* 0x00000003009a7308 */ /* 0x0005e40000000800 */
[C---:B------:R-:W-:Y:S08]  /*4040*/  HMMA.16816.F32 R36, R8.reuse, R12, RZ ;  /* 0x0000000c0824723c */ /* 0x040ff000000018ff */
[----:B------:R-:W-:Y:S01]  /*4050*/  HMMA.16816.F32 R32, R8, R14, RZ ;  /* 0x0000000e0820723c */ /* 0x000fe200000018ff */
[----:B--2---:R-:W-:-:S04]  /*4060*/  FFMA.FTZ R3, R19, c[0x0][0x2d0], -R0 ;  /* 0x0000b40013037a23 */ /* 0x004fc80000010800 */
[----:B------:R2:W-:Y:S03]  /*4070*/  MUFU.EX2 R155, R3 ;  /* 0x00000003009b7308 */ /* 0x0005e60000000800 */
[C---:B-1----:R-:W-:Y:S08]  /*4080*/  HMMA.16816.F32 R16, R8.reuse, R6, RZ ;  /* 0x000000060810723c */ /* 0x042ff000000018ff */
[----:B------:R-:W-:Y:S01]  /*4090*/  HMMA.16816.F32 R12, R8, R48, RZ ;  /* 0x00000030080c723c */ /* 0x000fe200000018ff */
[----:B--2---:R-:W-:-:S04]  /*40a0*/  FFMA.FTZ R3, R20, c[0x0][0x2d0], -R0 ;  /* 0x0000b40014037a23 */ /* 0x004fc80000010800 */
[----:B------:R1:W2:Y:S02]  /*40b0*/  MUFU.EX2 R210, R3 ;  /* 0x0000000300d27308 */ /* 0x0002a40000000800 */
[----:B-1----:R-:W-:Y:S01]  /*40c0*/  FFMA.FTZ R3, R21, c[0x0][0x2d0], -R2 ;  /* 0x0000b40015037a23 */ /* 0x002fe20000010802 */
[----:B--2---:R-:W-:-:S05]  /*40d0*/  F2FP.PACK_AB R6, R210, R155 ;  /* 0x0000009bd206723e */ /* 0x004fca00000000ff */
[----:B------:R1:W-:Y:S02]  /*40e0*/  MUFU.EX2 R143, R3 ;  /* 0x00000003008f7308 */ /* 0x0003e40000000800 */
[--C-:B-1----:R-:W-:Y:S02]  /*40f0*/  FFMA.FTZ R3, R22, c[0x0][0x2d0], -R2.reuse ;  /* 0x0000b40016037a23 */ /* 0x102fe40000010802 */
[----:B------:R-:W-:Y:S04]  /*4100*/  HMMA.16816.F32 R20, R8, R4, RZ ;  /* 0x000000040814723c */ /* 0x000fe800000018ff */
[----:B------:R1:W2:Y:S03]  /*4110*/  MUFU.EX2 R142, R3 ;  /* 0x00000003008e7308 */ /* 0x0002a60000000800 */
[----:B------:R-:W-:Y:S01]  /*4120*/  F2FP.PACK_AB R4, R154, R72 ;  /* 0x000000489a04723e */ /* 0x000fe200000000ff */
[----:B-1----:R-:W-:Y:S01]  /*4130*/  FFMA.FTZ R3, R40, c[0x0][0x2d0], -R2 ;  /* 0x0000b40028037a23 */ /* 0x002fe20000010802 */
[----:B--2---:R-:W-:-:S03]  /*4140*/  F2FP.PACK_AB R5, R142, R143 ;  /* 0x0000008f8e05723e */ /* 0x004fc600000000ff */
[----:B------:R1:W-:Y:S02]  /*4150*/  MUFU.EX2 R152, R3 ;  /* 0x0000000300987308 */ /* 0x0003e40000000800 */
[----:B-1----:R-:W-:Y:S02]  /*4160*/  FFMA.FTZ R3, R41, c[0x0][0x2d0], -R2 ;  /* 0x0000b40029037a23 */ /* 0x002fe40000010802 */
[----:B------:R-:W-:Y:S04]  /*4170*/  LDSM.16.MT88.4 R40, [R228+0x3000] ;  /* 0x00300000e428783b */ /* 0x000fe80000004200 */
[----:B------:R-:W1:Y:S02]  /*4180*/  MUFU.EX2 R153, R3 ;  /* 0x0000000300997308 */ /* 0x000e640000000800 */
[----:B-1----:R-:W-:Y:S01]  /*4190*/  F2FP.PACK_AB R7, R153, R152 ;  /* 0x000000989907723e */ /* 0x002fe200000000ff */
[----:B------:R-:W-:-:S04]  /*41a0*/  FADD.FTZ R3, R71, R68 ;  /* 0x0000004447037221 */ /* 0x000fc80000010000 */
[----:B------:R-:W-:Y:S02]  /*41b0*/  FADD.FTZ R3, R70, R3 ;  /* 0x0000000346037221 */ /* 0x000fe40000010000 */
[----:B------:R-:W-:Y:S01]  /*41c0*/  HMMA.16816.F32 R88, R4, R28, R36 ;  /* 0x0000001c0458723c */ /* 0x000fe20000001824 */
[----:B------:R-:W-:Y:S01]  /*41d0*/  LDSM.16.MT88.4 R36, [R224+0x3800] ;  /* 0x00380000e024783b */ /* 0x000fe20000004200 */
[----:B------:R-:W-:-:S06]  /*41e0*/  FADD.FTZ R3, R69, R3 ;  /* 0x0000000345037221 */ /* 0x000fcc0000010000 */
[C---:B------:R-:W-:Y:S08]  /*41f0*/  HMMA.16816.F32 R20, R4.reuse, R24, R20 ;  /* 0x000000180414723c */ /* 0x040ff00000001814 */
[----:B------:R-:W-:Y:S08]  /*4200*/  HMMA.16816.F32 R212, R4, R26, R16 ;  /* 0x0000001a04d4723c */ /* 0x000ff00000001810 */
[----:B------:R-:W-:Y:S01]  /*4210*/  IMAD.MOV.U32 R86, RZ, RZ, R88 ;  /* 0x000000ffff567224 */ /* 0x000fe200078e0058 */
[----:B------:R-:W-:Y:S01]  /*4220*/  MOV R78, R91 ;  /* 0x0000005b004e7202 */ /* 0x000fe20000000f00 */
[----:B------:R-:W-:Y:S01]  /*4230*/  IMAD.MOV.U32 R85, RZ, RZ, R89 ;  /* 0x000000ffff557224 */ /* 0x000fe200078e0059 */
[----:B------:R-:W-:Y:S01]  /*4240*/  HMMA.16816.F32 R16, R8, R50, RZ ;  /* 0x000000320810723c */ /* 0x000fe200000018ff */
[----:B------:R-:W-:Y:S01]  /*4250*/  IMAD.MOV.U32 R84, RZ, RZ, R90 ;  /* 0x000000ffff547224 */ /* 0x000fe200078e005a */
[----:B------:R-:W-:Y:S01]  /*4260*/  LDSM.16.MT88.4 R48, [R227+0x3000] ;  /* 0x00300000e330783b */ /* 0x000fe20000004200 */
[----:B------:R-:W-:Y:S01]  /*4270*/  IMAD.MOV.U32 R68, RZ, RZ, R86 ;  /* 0x000000ffff447224 */ /* 0x000fe200078e0056 */
[----:B------:R-:W-:Y:S01]  /*4280*/  MOV R71, R78 ;  /* 0x0000004e00477202 */ /* 0x000fe20000000f00 */
[----:B------:R-:W-:Y:S01]  /*4290*/  IMAD.MOV.U32 R91, RZ, RZ, R20 ;  /* 0x000000ffff5b7224 */ /* 0x000fe200078e0014 */
[----:B------:R-:W-:Y:S01]  /*42a0*/  MOV R88, R23 ;  /* 0x0000001700587202 */ /* 0x000fe20000000f00 */
[----:B------:R-:W-:Y:S01]  /*42b0*/  IMAD.MOV.U32 R90, RZ, RZ, R21 ;  /* 0x000000ffff5a7224 */ /* 0x000fe200078e0015 */
[----:B------:R-:W-:Y:S01]  /*42c0*/  HMMA.16816.F32 R216, R4, R30, R32 ;  /* 0x0000001e04d8723c */ /* 0x000fe20000001820 */
[----:B------:R-:W-:-:S02]  /*42d0*/  IMAD.MOV.U32 R89, RZ, RZ, R22 ;  /* 0x000000ffff597224 */ /* 0x000fc400078e0016 */
[----:B------:R-:W1:Y:S01]  /*42e0*/  LDSM.16.MT88.4 R20, [R230+0x800] ;  /* 0x00080000e614783b */ /* 0x000e620000004200 */
[----:B------:R-:W-:Y:S02]  /*42f0*/  IMAD.MOV.U32 R69, RZ, RZ, R85 ;  /* 0x000000ffff457224 */ /* 0x000fe400078e0055 */
[----:B------:R-:W-:Y:S02]  /*4300*/  IMAD.MOV.U32 R70, RZ, RZ, R84 ;  /* 0x000000ffff467224 */ /* 0x000fe400078e0054 */
[----:B------:R-:W-:Y:S07]  /*4310*/  HMMA.16816.F32 R220, R4, R60, R12 ;  /* 0x0000003c04dc723c */ /* 0x000fee000000180c */
[----:B------:R-:W-:Y:S01]  /*4320*/  IMAD.MOV.U32 R61, RZ, RZ, R111 ;  /* 0x000000ffff3d7224 */ /* 0x000fe200078e006f */
[----:B------:R-:W-:Y:S01]  /*4330*/  HMMA.16816.F32 R12, R8, R44, RZ ;  /* 0x0000002c080c723c */ /* 0x000fe200000018ff */
[----:B------:R-:W-:-:S07]  /*4340*/  IMAD.MOV.U32 R60, RZ, RZ, R110 ;  /* 0x000000ffff3c7224 */ /* 0x000fce00078e006e */
[C---:B------:R-:W-:Y:S01]  /*4350*/  HMMA.16816.F32 R32, R8.reuse, R46, RZ ;  /* 0x0000002e0820723c */ /* 0x040fe200000018ff */
[----:B------:R-:W-:Y:S07]  /*4360*/  LDSM.16.MT88.4 R44, [R227+0x3800] ;  /* 0x00380000e32c783b */ /* 0x000fee0000004200 */
[C---:B------:R-:W-:Y:S08]  /*4370*/  HMMA.16816.F32 R28, R8.reuse, R56, RZ ;  /* 0x00000038081c723c */ /* 0x040ff000000018ff */
[----:B------:R-:W-:Y:S01]  /*4380*/  HMMA.16816.F32 R24, R8, R58, RZ ;  /* 0x0000003a0818723c */ /* 0x000fe200000018ff */
[----:B------:R-:W2:Y:S07]  /*4390*/  LDSM.16.MT88.4 R56, [R230+0x3000] ;  /* 0x00300000e638783b */ /* 0x000eae0000004200 */
[C---:B------:R-:W-:Y:S07]  /*43a0*/  HMMA.16816.F32 R144, R4.reuse, R62, R16 ;  /* 0x0000003e0490723c */ /* 0x040fee0000001810 */
[----:B------:R-:W-:Y:S01]  /*43b0*/  IMAD.MOV.U32 R63, RZ, RZ, R165 ;  /* 0x000000ffff3f7224 */ /* 0x000fe200078e00a5 */
[----:B------:R-:W-:Y:S01]  /*43c0*/  MOV R62, R164 ;  /* 0x000000a4003e7202 */ /* 0x000fe20000000f00 */
[C---:B-1----:R-:W-:Y:S01]  /*43d0*/  HMMA.16816.F32 R128, R4.reuse, R22, R32 ;  /* 0x000000160480723c */ /* 0x042fe20000001820 */
[----:B------:R-:W1:Y:S07]  /*43e0*/  LDSM.16.MT88.4 R32, [R230+0x3800] ;  /* 0x00380000e620783b */ /* 0x000e6e0000004200 */
[C---:B------:R-:W-:Y:S08]  /*43f0*/  HMMA.16816.F32 R164, R4.reuse, R20, R12 ;  /* 0x0000001404a4723c */ /* 0x040ff0000000180c */
[C---:B------:R-:W-:Y:S08]  /*4400*/  HMMA.16816.F32 R136, R4.reuse, R36, R28 ;  /* 0x000000240488723c */ /* 0x040ff0000000181c */
[----:B------:R-:W-:Y:S01]  /*4410*/  HMMA.16816.F32 R124, R4, R38, R24 ;  /* 0x00000026047c723c */ /* 0x000fe20000001818 */
[----:B------:R-:W3:Y:S07]  /*4420*/  LDSM.16.MT88.4 R36, [R224+0x6000] ;  /* 0x00600000e024783b */ /* 0x000eee0000004200 */
[C---:B------:R-:W-:Y:S07]  /*4430*/  HMMA.16816.F32 R20, R8.reuse, R50, RZ ;  /* 0x000000320814723c */ /* 0x040fee00000018ff */
[----:B------:R-:W-:Y:S01]  /*4440*/  IMAD.MOV.U32 R51, RZ, RZ, R105 ;  /* 0x000000ffff337224 */ /* 0x000fe200078e0069 */
[C---:B------:R-:W-:Y:S07]  /*4450*/  HMMA.16816.F32 R12, R8.reuse, R40, RZ ;  /* 0x00000028080c723c */ /* 0x040fee00000018ff */
[----:B------:R-:W-:Y:S01]  /*4460*/  MOV R41, R87 ;  /* 0x0000005700297202 */ /* 0x000fe20000000f00 */
[C---:B--2---:R-:W-:Y:S07]  /*4470*/  HMMA.16816.F32 R16, R8.reuse, R56, RZ ;  /* 0x000000380810723c */ /* 0x044fee00000018ff */
[----:B------:R-:W-:Y:S01]  /*4480*/  IMAD.MOV.U32 R56, RZ, RZ, R103 ;  /* 0x000000ffff387224 */ /* 0x000fe200078e0067 */
[----:B------:R-:W-:Y:S01]  /*4490*/  HMMA.16816.F32 R24, R8, R48, RZ ;  /* 0x000000300818723c */ /* 0x000fe200000018ff */
[----:B------:R-:W-:-:S06]  /*44a0*/  IMAD.MOV.U32 R57, RZ, RZ, R104 ;  /* 0x000000ffff397224 */ /* 0x000fcc00078e0068 */
[----:B------:R-:W-:Y:S01]  /*44b0*/  IMAD.MOV.U32 R49, RZ, RZ, R107 ;  /* 0x000000ffff317224 */ /* 0x000fe200078e006b */
[----:B------:R-:W-:Y:S01]  /*44c0*/  HMMA.16816.F32 R112, R4, R46, R20 ;  /* 0x0000002e0470723c */ /* 0x000fe20000001814 */
[----:B------:R-:W2:Y:S01]  /*44d0*/  LDSM.16.MT88.4 R20, [R224+0x6800] ;  /* 0x00680000e014783b */ /* 0x000ea20000004200 */
[----:B------:R-:W-:-:S06]  /*44e0*/  MOV R48, R106 ;  /* 0x0000006a00307202 */ /* 0x000fcc0000000f00 */
[----:B------:R-:W-:Y:S08]  /*44f0*/  HMMA.16816.F32 R28, R8, R42, RZ ;  /* 0x0000002a081c723c */ /* 0x000ff000000018ff */
[----:B------:R-:W-:Y:S07]  /*4500*/  HMMA.16816.F32 R132, R4, R52, R12 ;  /* 0x000000340484723c */ /* 0x000fee000000180c */
[----:B------:R-:W-:Y:S01]  /*4510*/  IMAD.MOV.U32 R53, RZ, RZ, R109 ;  /* 0x000000ffff357224 */ /* 0x000fe200078e006d */
[----:B------:R-:W-:Y:S01]  /*4520*/  HMMA.16816.F32 R12, R8, R58, RZ ;  /* 0x0000003a080c723c */ /* 0x000fe200000018ff */
[----:B------:R-:W-:-:S06]  /*4530*/  IMAD.MOV.U32 R52, RZ, RZ, R108 ;  /* 0x000000ffff347224 */ /* 0x000fcc00078e006c */
[----:B------:R-:W-:Y:S01]  /*4540*/  MOV R59, R102 ;  /* 0x00000066003b7202 */ /* 0x000fe20000000f00 */
[----:B-1----:R-:W-:Y:S01]  /*4550*/  HMMA.16816.F32 R148, R4, R32, R16 ;  /* 0x000000200494723c */ /* 0x002fe20000001810 */
[----:B------:R-:W-:-:S06]  /*4560*/  IMAD.MOV.U32 R58, RZ, RZ, R101 ;  /* 0x000000ffff3a7224 */ /* 0x000fcc00078e0065 */
[----:B------:R-:W-:Y:S01]  /*4570*/  IMAD.MOV.U32 R33, RZ, RZ, R96 ;  /* 0x000000ffff217224 */ /* 0x000fe200078e0060 */
[----:B------:R-:W-:Y:S01]  /*4580*/  HMMA.16816.F32 R120, R4, R44, R24 ;  /* 0x0000002c0478723c */ /* 0x000fe20000001818 */
[----:B------:R-:W1:Y:S01]  /*4590*/  LDSM.16.MT88.4 R24, [R228+0x6000] ;  /* 0x00600000e418783b */ /* 0x000e620000004200 */
[----:B------:R-:W-:-:S06]  /*45a0*/  MOV R32, R95 ;  /* 0x0000005f00207202 */ /* 0x000fcc0000000f00 */
[----:B---3--:R-:W-:Y:S07]  /*45b0*/  HMMA.16816.F32 R16, R8, R36, RZ ;  /* 0x000000240810723c */ /* 0x008fee00000018ff */
[----:B------:R-:W-:Y:S01]  /*45c0*/  IMAD.MOV.U32 R37, RZ, RZ, R92 ;  /* 0x000000ffff257224 */ /* 0x000fe200078e005c */
[C---:B------:R-:W-:Y:S07]  /*45d0*/  HMMA.16816.F32 R116, R4.reuse, R54, R28 ;  /* 0x000000360474723c */ /* 0x040fee000000181c */
[----:B------:R-:W-:Y:S01]  /*45e0*/  IMAD.MOV.U32 R29, RZ, RZ, R100 ;  /* 0x000000ffff1d7224 */ /* 0x000fe200078e0064 */
[----:B------:R-:W-:Y:S01]  /*45f0*/  MOV R28, R99 ;  /* 0x00000063001c7202 */ /* 0x000fe20000000f00 */
[----:B------:R-:W-:Y:S01]  /*4600*/  HMMA.16816.F32 R100, R4, R34, R12 ;  /* 0x000000220464723c */ /* 0x000fe2000000180c */
[----:B------:R-:W-:-:S02]  /*4610*/  IMAD.MOV.U32 R55, RZ, RZ, R98 ;  /* 0x000000ffff377224 */ /* 0x000fc400078e0062 */
[----:B------:R-:W-:Y:S02]  /*4620*/  IMAD.MOV.U32 R54, RZ, RZ, R97 ;  /* 0x000000ffff367224 */ /* 0x000fe400078e0061 */
[----:B------:R-:W-:Y:S02]  /*4630*/  IMAD.MOV.U32 R30, RZ, RZ, R208 ;  /* 0x000000ffff1e7224 */ /* 0x000fe400078e00d0 */
[----:B------:R-:W-:Y:S01]  /*4640*/  IMAD.MOV.U32 R35, RZ, RZ, R94 ;  /* 0x000000ffff237224 */ /* 0x000fe200078e005e */
[----:B------:R-:W-:Y:S01]  /*4650*/  HMMA.16816.F32 R12, R8, R38, RZ ;  /* 0x00000026080c723c */ /* 0x000fe200000018ff */
[----:B------:R-:W-:Y:S02]  /*4660*/  IMAD.MOV.U32 R34, RZ, RZ, R93 ;  /* 0x000000ffff227224 */ /* 0x000fe400078e005d */
[----:B------:R-:W-:Y:S02]  /*4670*/  FADD.FTZ R208, R72, R3 ;  /* 0x0000000348d07221 */ /* 0x000fe40000010000 */
[----:B------:R-:W-:Y:S01]  /*4680*/  FFMA.FTZ R3, R75, c[0x0][0x2d0], -R0 ;  /* 0x0000b4004b037a23 */ /* 0x000fe20000010800 */
[----:B------:R-:W-:Y:S01]  /*4690*/  MOV R75, R55 ;  /* 0x00000037004b7202 */ /* 0x000fe20000000f00 */
[----:B------:R-:W-:Y:S01]  /*46a0*/  IMAD.MOV.U32 R31, RZ, RZ, R41 ;  /* 0x000000ffff1f7224 */ /* 0x000fe200078e0029 */
[----:B--2---:R-:W-:Y:S01]  /*46b0*/  HMMA.16816.F32 R108, R4, R20, R16 ;  /* 0x00000014046c723c */ /* 0x004fe20000001810 */
[----:B------:R-:W2:Y:S01]  /*46c0*/  LDSM.16.MT88.4 R16, [R228+0x6800] ;  /* 0x00680000e410783b */ /* 0x000ea20000004200 */
[----:B------:R-:W-:-:S02]  /*46d0*/  IMAD.MOV.U32 R55, RZ, RZ, R52 ;  /* 0x000000ffff377224 */ /* 0x000fc400078e0034 */
[----:B------:R-:W-:Y:S02]  /*46e0*/  IMAD.MOV.U32 R52, RZ, RZ, R62 ;  /* 0x000000ffff347224 */ /* 0x000fe400078e003e */
[----:B------:R-:W-:-:S10]  /*46f0*/  IMAD.MOV.U32 R72, RZ, RZ, R59 ;  /* 0x000000ffff487224 */ /* 0x000fd400078e003b */
[----:B------:R-:W-:Y:S01]  /*4700*/  HMMA.16816.F32 R104, R4, R22, R12 ;  /* 0x000000160468723c */ /* 0x000fe2000000180c */
[----:B------:R-:W3:Y:S07]  /*4710*/  LDSM.16.MT88.4 R20, [R227+0x6000] ;  /* 0x00600000e314783b */ /* 0x000eee0000004200 */
[----:B-1----:R-:W-:Y:S07]  /*4720*/  HMMA.16816.F32 R12, R8, R24, RZ ;  /* 0x00000018080c723c */ /* 0x002fee00000018ff */
[----:B------:R-:W-:Y:S01]  /*4730*/  MOV R24, R91 ;  /* 0x0000005b00187202 */ /* 0x000fe20000000f00 */
[----:B------:R-:W-:Y:S11]  /*4740*/  IMAD.MOV.U32 R25, RZ, RZ, R90 ;  /* 0x000000ffff197224 */ /* 0x000ff600078e005a */
[----:B------:R-:W-:Y:S05]  /*4750*/  @!UPT UIADD3 URZ, URZ, URZ, URZ ;  /* 0x0000003f3f3ff290 */ /* 0x000fea000fffe03f */
[----:B--2---:R-:W-:Y:S07]  /*4760*/  HMMA.16816.F32 R96, R4, R16, R12 ;  /* 0x000000100460723c */ /* 0x004fee000000180c */
[----:B------:R-:W-:-:S04]  /*4770*/  FADD.FTZ R12, R66, R65 ;  /* 0x00000041420c7221 */ /* 0x000fc80000010000 */
[----:B------:R-:W-:Y:S02]  /*4780*/  FADD.FTZ R16, R64, R12 ;  /* 0x0000000c40107221 */ /* 0x000fe40000010000 */
[----:B------:R-:W-:Y:S02]  /*4790*/  HMMA.16816.F32 R12, R8, R26, RZ ;  /* 0x0000001a080c723c */ /* 0x000fe400000018ff */
[----:B------:R-:W-:-:S05]  /*47a0*/  FADD.FTZ R209, R67, R16 ;  /* 0x0000001043d17221 */ /* 0x000fca0000010000 */
[----:B------:R-:W-:Y:S02]  /*47b0*/  IMAD.MOV.U32 R26, RZ, RZ, R89 ;  /* 0x000000ffff1a7224 */ /* 0x000fe400078e0059 */
[----:B------:R-:W-:Y:S11]  /*47c0*/  IMAD.MOV.U32 R27, RZ, RZ, R88 ;  /* 0x000000ffff1b7224 */ /* 0x000ff600078e0058 */
[----:B------:R-:W-:Y:S04]  /*47d0*/  @!UPT UIADD3 URZ, URZ, URZ, URZ ;  /* 0x0000003f3f3ff290 */ /* 0x000fe8000fffe03f */
[----:B------:R-:W-:Y:S01]  /*47e0*/  HMMA.16816.F32 R92, R4, R18, R12 ;  /* 0x00000012045c723c */ /* 0x000fe2000000180c */
[----:B------:R-:W1:Y:S07]  /*47f0*/  LDSM.16.MT88.4 R16, [R227+0x6800] ;  /* 0x00680000e310783b */ /* 0x000e6e0000004200 */
[----:B---3--:R-:W-:Y:S07]  /*4800*/  HMMA.16816.F32 R12, R8, R20, RZ ;  /* 0x00000014080c723c */ /* 0x008fee00000018ff */
[----:B------:R-:W-:Y:S01]  /*4810*/  MOV R21, R58 ;  /* 0x0000003a00157202 */ /* 0x000fe20000000f00 */
[----:B------:R-:W-:Y:S11]  /*4820*/  IMAD.MOV.U32 R20, RZ, RZ, R30 ;  /* 0x000000ffff147224 */ /* 0x000ff600078e001e */
[----:B------:R-:W-:Y:S05]  /*4830*/  @!UPT UIADD3 URZ, URZ, URZ, URZ ;  /* 0x0000003f3f3ff290 */ /* 0x000fea000fffe03f */
[----:B-1----:R-:W-:Y:S08]  /*4840*/  HMMA.16816.F32 R88, R4, R16, R12 ;  /* 0x000000100458723c */ /* 0x002ff0000000180c */
[----:B------:R-:W-:Y:S07]  /*4850*/  HMMA.16816.F32 R12, R8, R22, RZ ;  /* 0x00000016080c723c */ /* 0x000fee00000018ff */
[----:B------:R-:W-:-:S02]  /*4860*/  IMAD.MOV.U32 R22, RZ, RZ, R28 ;  /* 0x000000ffff167224 */ /* 0x000fc400078e001c */
[----:B------:R-:W-:Y:S11]  /*4870*/  IMAD.MOV.U32 R23, RZ, RZ, R29 ;  /* 0x000000ffff177224 */ /* 0x000ff600078e001d */
[----:B------:R-:W-:Y:S04]  /*4880*/  @!UPT UIADD3 URZ, URZ, URZ, URZ ;  /* 0x0000003f3f3ff290 */ /* 0x000fe8000fffe03f */
[----:B------:R-:W-:Y:S01]  /*4890*/  HMMA.16816.F32 R84, R4, R18, R12 ;  /* 0x000000120454723c */ /* 0x000fe2000000180c */
[----:B------:R-:W1:Y:S07]  /*48a0*/  LDSM.16.MT88.4 R12, [R230+0x6000] ;  /* 0x00600000e60c783b */ /* 0x000e6e0000004200 */
[C---:B-1----:R-:W-:Y:S08]  /*48b0*/  HMMA.16816.F32 R16, R8.reuse, R12, RZ ;  /* 0x0000000c0810723c */ /* 0x042ff000000018ff */
[----:B------:R-:W-:Y:S01]  /*48c0*/  HMMA.16816.F32 R8, R8, R14, RZ ;  /* 0x0000000e0808723c */ /* 0x000fe200000018ff */
[----:B------:R-:W1:Y:S11]  /*48d0*/  LDSM.16.MT88.4 R12, [R230+0x6800] ;  /* 0x00680000e60c783b */ /* 0x000e760000004200 */
[----:B------:R-:W-:Y:S04]  /*48e0*/  @!UPT UIADD3 URZ, URZ, URZ, URZ ;  /* 0x0000003f3f3ff290 */ /* 0x000fe8000fffe03f */
[C---:B-1----:R-:W-:Y:S08]  /*48f0*/  HMMA.16816.F32 R44, R4.reuse, R12, R16 ;  /* 0x0000000c042c723c */ /* 0x042ff00000001810 */
[----:B------:R-:W-:Y:S01]  /*4900*/  HMMA.16816.F32 R16, R4, R14, R8 ;  /* 0x0000000e0410723c */ /* 0x000fe20000001808 */
[----:B------:R1:W-:Y:S01]  /*4910*/  MUFU.EX2 R14, R3 ;  /* 0x00000003000e7308 */ /* 0x0003e20000000800 */
[----:B------:R-:W2:Y:S01]  /*4920*/  LDSM.16.MT88.4 R8, [R224+0x1000] ;  /* 0x00100000e008783b */ /* 0x000ea20000004200 */
[----:B-1----:R-:W-:-:S06]  /*4930*/  FFMA.FTZ R3, R76, c[0x0][0x2d0], -R0 ;  /* 0x0000b4004c037a23 */ /* 0x002fcc0000010800 */
[----:B------:R1:W3:Y:S02]  /*4940*/  MUFU.EX2 R15, R3 ;  /* 0x00000003000f7308 */ /* 0x0002e40000000800 */
[----:B-1----:R-:W-:Y:S01]  /*4950*/  FFMA.FTZ R3, R74, c[0x0][0x2d0], -R0 ;  /* 0x0000b4004a037a23 */ /* 0x002fe20000010800 */
[----:B---3--:R-:W-:Y:S01]  /*4960*/  F2FP.PACK_AB R4, R15, R14 ;  /* 0x0000000e0f04723e */ /* 0x008fe200000000ff */
[----:B------:R-:W-:-:S04]  /*4970*/  IMAD.MOV.U32 R74, RZ, RZ, R54 ;  /* 0x000000ffff4a7224 */ /* 0x000fc800078e0036 */
[----:B------:R1:W-:Y:S01]  /*4980*/  MUFU.EX2 R76, R3 ;  /* 0x00000003004c7308 */ /* 0x0003e20000000800 */
[----:B------:R-:W-:Y:S01]  /*4990*/  IMAD.MOV.U32 R54, RZ, RZ, R49 ;  /* 0x000000ffff367224 */ /* 0x000fe200078e0031 */
[----:B------:R-:W-:Y:S01]  /*49a0*/  MOV R49, R53 ;  /* 0x0000003500317202 */ /* 0x000fe20000000f00 */
[----:B------:R-:W-:Y:S02]  /*49b0*/  IMAD.MOV.U32 R53, RZ, RZ, R63 ;  /* 0x000000ffff357224 */ /* 0x000fe400078e003f */
[----:B-1----:R-:W-:Y:S02]  /*49c0*/  FFMA.FTZ R3, R73, c[0x0][0x2d0], -R0 ;  /* 0x0000b40049037a23 */ /* 0x002fe40000010800 */
[----:B------:R-:W-:Y:S02]  /*49d0*/  IMAD.MOV.U32 R73, RZ, RZ, R33 ;  /* 0x000000ffff497224 */ /* 0x000fe400078e0021 */
[----:B------:R1:W3:Y:S02]  /*49e0*/  MUFU.EX2 R78, R3 ;  /* 0x00000003004e7308 */ /* 0x0002e40000000800 */
[----:B-1----:R-:W-:Y:S01]  /*49f0*/  FFMA.FTZ R3, R80, c[0x0][0x2d0], -R2 ;  /* 0x0000b40050037a23 */ /* 0x002fe20000010802 */
[----:B---3--:R-:W-:Y:S01]  /*4a00*/  F2FP.PACK_AB R6, R78, R76 ;  /* 0x0000004c4e06723e */ /* 0x008fe200000000ff */
[----:B------:R-:W-:-:S04]  /*4a10*/  IMAD.MOV.U32 R80, RZ, RZ, R32 ;  /* 0x000000ffff507224 */ /* 0x000fc800078e0020 */
[----:B------:R1:W-:Y:S02]  /*4a20*/  MUFU.EX2 R12, R3 ;  /* 0x00000003000c7308 */ /* 0x0003e40000000800 */
[----:B-1----:R-:W-:Y:S01]  /*4a30*/  FFMA.FTZ R3, R81, c[0x0][0x2d0], -R2 ;  /* 0x0000b40051037a23 */ /* 0x002fe20000010802 */
[----:B------:R-:W-:-:S05]  /*4a40*/  MOV R81, R35 ;  /* 0x0000002300517202 */ /* 0x000fca0000000f00 */
[----:B------:R1:W3:Y:S02]  /*4a50*/  MUFU.EX2 R13, R3 ;  /* 0x00000003000d7308 */ /* 0x0002e40000000800 */
[----:B-1----:R-:W-:Y:S01]  /*4a60*/  FFMA.FTZ R3, R77, c[0x0][0x2d0], -R2 ;  /* 0x0000b4004d037a23 */ /* 0x002fe20000010802 */
[----:B---3--:R-:W-:-:S05]  /*4a70*/  F2FP.PACK_AB R5, R13, R12 ;  /* 0x0000000c0d05723e */ /* 0x008fca00000000ff */
[----:B------:R1:W-:Y:S02]  /*4a80*/  MUFU.EX2 R77, R3 ;  /* 0x00000003004d7308 */ /* 0x0003e40000000800 */
[----:B-1----:R-:W-:Y:S02]  /*4a90*/  FFMA.FTZ R3, R79, c[0x0][0x2d0], -R2 ;  /* 0x0000b4004f037a23 */ /* 0x002fe40000010802 */
[----:B------:R-:W-:-:S04]  /*4aa0*/  IMAD.MOV.U32 R79, RZ, RZ, R34 ;  /* 0x000000ffff4f7224 */ /* 0x000fc800078e0022 */
[----:B------:R-:W1:Y:S02]  /*4ab0*/  MUFU.EX2 R50, R3 ;  /* 0x0000000300327308 */ /* 0x000e640000000800 */
[----:B-1----:R-:W-:Y:S01]  /*4ac0*/  F2FP.PACK_AB R7, R50, R77 ;  /* 0x0000004d3207723e */ /* 0x002fe200000000ff */
[----:B------:R-:W-:-:S06]  /*4ad0*/  IMAD.MOV.U32 R3, RZ, RZ, R37 ;  /* 0x000000ffff037224 */ /* 0x000fcc00078e0025 */
[C---:B--2---:R-:W-:Y:S08]  /*4ae0*/  HMMA.16816.F32 R68, R4.reuse, R8, R68 ;  /* 0x000000080444723c */ /* 0x044ff00000001844 */
[C---:B------:R-:W-:Y:S01]  /*4af0*/  HMMA.16816.F32 R40, R4.reuse, R10, R216 ;  /* 0x0000000a0428723c */ /* 0x040fe200000018d8 */
[----:B------:R-:W1:Y:S06]  /*4b00*/  LDSM.16.MT88.4 R8, [R228+0x1000] ;  /* 0x00100000e408783b */ /* 0x000e6c0000004200 */
[----:B------:R-:W-:Y:S01]  /*4b10*/  MOV R219, R79 ;  /* 0x0000004f00db7202 */ /* 0x000fe20000000f00 */
[----:B------:R-:W-:Y:S01]  /*4b20*/  IMAD.MOV.U32 R218, RZ, RZ, R81 ;  /* 0x000000ffffda7224 */ /* 0x000fe200078e0051 */
[----:B------:R-:W-:Y:S01]  /*4b30*/  MOV R79, R21 ;  /* 0x00000015004f7202 */ /* 0x000fe20000000f00 */
[----:B------:R-:W-:Y:S01]  /*4b40*/  IMAD.MOV.U32 R217, RZ, RZ, R80 ;  /* 0x000000ffffd97224 */ /* 0x000fe200078e0050 */
[----:B------:R-:W-:Y:S01]  /*4b50*/  MOV R216, R73 ;  /* 0x0000004900d87202 */ /* 0x000fe20000000f00 */
[C---:B-1----:R-:W-:Y:S07]  /*4b60*/  HMMA.16816.F32 R64, R4.reuse, R8, R24 ;  /* 0x000000080440723c */ /* 0x042fee0000001818 */
[----:B------:R-:W-:Y:S01]  /*4b70*/  MOV R24, R51 ;  /* 0x0000003300187202 */ /* 0x000fe20000000f00 */
[----:B------:R-:W-:Y:S01]  /*4b80*/  HMMA.16816.F32 R36, R4, R10, R212 ;  /* 0x0000000a0424723c */ /* 0x000fe200000018d4 */
[----:B------:R-:W1:Y:S01]  /*4b90*/  LDSM.16.MT88.4 R8, [R227+0x1000] ;  /* 0x00100000e308783b */ /* 0x000e620000004200 */
[----:B------:R-:W-:Y:S01]  /*4ba0*/  IMAD.MOV.U32 R25, RZ, RZ, R48 ;  /* 0x000000ffff197224 */ /* 0x000fe200078e0030 */
[----:B------:R-:W-:Y:S01]  /*4bb0*/  MOV R51, R61 ;  /* 0x0000003d00337202 */ /* 0x000fe20000000f00 */
[----:B------:R-:W-:-:S02]  /*4bc0*/  IMAD.MOV.U32 R48, RZ, RZ, R60 ;  /* 0x000000ffff307224 */ /* 0x000fc400078e003c */
[----:B------:R-:W-:Y:S01]  /*4bd0*/  IMAD.MOV.U32 R26, RZ, RZ, R56 ;  /* 0x000000ffff1a7224 */ /* 0x000fe200078e0038 */
[----:B------:R-:W-:Y:S01]  /*4be0*/  MOV R214, R52 ;  /* 0x0000003400d67202 */ /* 0x000fe20000000f00 */
[----:B------:R-:W-:Y:S02]  /*4bf0*/  IMAD.MOV.U32 R27, RZ, RZ, R57 ;  /* 0x000000ffff1b7224 */ /* 0x000fe400078e0039 */
[----:B------:R-:W-:Y:S02]  /*4c00*/  IMAD.MOV.U32 R213, RZ, RZ, R53 ;  /* 0x000000ffffd57224 */ /* 0x000fe400078e0035 */
[----:B------:R-:W-:Y:S02]  /*4c10*/  IMAD.MOV.U32 R212, RZ, RZ, R20 ;  /* 0x000000ffffd47224 */ /* 0x000fe400078e0014 */
[----:B------:R-:W-:Y:S01]  /*4c20*/  IMAD.MOV.U32 R215, RZ, RZ, R50 ;  /* 0x000000ffffd77224 */ /* 0x000fe200078e0032 */
[C---:B-1----:R-:W-:Y:S07]  /*4c30*/  HMMA.16816.F32 R60, R4.reuse, R8, R220 ;  /* 0x00000008043c723c */ /* 0x042fee00000018dc */
[----:B------:R-:W-:Y:S01]  /*4c40*/  MOV R221, R22 ;  /* 0x0000001600dd7202 */ /* 0x000fe20000000f00 */
[----:B------:R-:W-:Y:S01]  /*4c50*/  HMMA.16816.F32 R32, R4, R10, R144 ;  /* 0x0000000a0420723c */ /* 0x000fe20000001890 */
[----:B------:R-:W1:Y:S01]  /*4c60*/  LDSM.16.MT88.4 R8, [R230+0x1000] ;  /* 0x00100000e608783b */ /* 0x000e620000004200 */
[----:B------:R-:W-:-:S02]  /*4c70*/  IMAD.MOV.U32 R220, RZ, RZ, R23 ;  /* 0x000000ffffdc7224 */ /* 0x000fc400078e0017 */
[----:B------:R-:W-:Y:S02]  /*4c80*/  IMAD.MOV.U32 R223, RZ, RZ, R74 ;  /* 0x000000ffffdf7224 */ /* 0x000fe400078e004a */
[----:B------:R-:W-:Y:S02]  /*4c90*/  IMAD.MOV.U32 R222, RZ, RZ, R75 ;  /* 0x000000ffffde7224 */ /* 0x000fe400078e004b */
[C---:B-1----:R-:W-:Y:S07]  /*4ca0*/  HMMA.16816.F32 R56, R4.reuse, R8, R164 ;  /* 0x000000080438723c */ /* 0x042fee00000018a4 */
[----:B------:R-:W-:Y:S01]  /*4cb0*/  IMAD.MOV.U32 R166, RZ, RZ, R31 ;  /* 0x000000ffffa67224 */ /* 0x000fe200078e001f */
[----:B------:R-:W-:Y:S01]  /*4cc0*/  MOV R165, R54 ;  /* 0x0000003600a57202 */ /* 0x000fe20000000f00 */
[----:B------:R-:W-:Y:S01]  /*4cd0*/  HMMA.16816.F32 R28, R4, R10, R128 ;  /* 0x0000000a041c723c */ /* 0x000fe20000001880 */
[----:B------:R-:W1:Y:S01]  /*4ce0*/  LDSM.16.MT88.4 R8, [R224+0x4000] ;  /* 0x00400000e008783b */ /* 0x000e620000004200 */
[----:B------:R-:W-:-:S02]  /*4cf0*/  IMAD.MOV.U32 R164, RZ, RZ, R25 ;  /* 0x000000ffffa47224 */ /* 0x000fc400078e0019 */
[----:B------:R-:W-:-:S03]  /*4d00*/  IMAD.MOV.U32 R167, RZ, RZ, R55 ;  /* 0x000000ffffa77224 */ /* 0x000fc600078e0037 */
[----:B------:R-:W-:Y:S01]  /*4d10*/  IMAD.MOV.U32 R128, RZ, RZ, R26 ;  /* 0x000000ffff807224 */ /* 0x000fe200078e001a */
[----:B------:R-:W-:Y:S01]  /*4d20*/  MOV R129, R27 ;  /* 0x0000001b00817202 */ /* 0x000fe20000000f00 */
[----:B------:R-:W-:Y:S02]  /*4d30*/  IMAD.MOV.U32 R130, RZ, RZ, R24 ;  /* 0x000000ffff827224 */ /* 0x000fe400078e0018 */
[----:B------:R-:W-:Y:S02]  /*4d40*/  IMAD.MOV.U32 R131, RZ, RZ, R3 ;  /* 0x000000ffff837224 */ /* 0x000fe400078e0003 */
[----:B------:R-:W-:-:S04]  /*4d50*/  IMAD.MOV.U32 R3, RZ, RZ, R72 ;  /* 0x000000ffff037224 */ /* 0x000fc800078e0048 */
[----:B------:R-:W-:Y:S01]  /*4d60*/  FFMA.FTZ R3, R3, c[0x0][0x2d0], -R0 ;  /* 0x0000b40003037a23 */ /* 0x000fe20000010800 */
[C---:B-1----:R-:W-:Y:S07]  /*4d70*/  HMMA.16816.F32 R52, R4.reuse, R8, R136 ;  /* 0x000000080434723c */ /* 0x042fee0000001888 */
[----:B------:R-:W-:Y:S01]  /*4d80*/  IMAD.MOV.U32 R136, RZ, RZ, R51 ;  /* 0x000000ffff887224 */ /* 0x000fe200078e0033 */
[----:B------:R-:W-:Y:S01]  /*4d90*/  HMMA.16816.F32 R24, R4, R10, R124 ;  /* 0x0000000a0418723c */ /* 0x000fe2000000187c */
[----:B------:R-:W1:Y:S01]  /*4da0*/  LDSM.16.MT88.4 R8, [R228+0x4000] ;  /* 0x00400000e408783b */ /* 0x000e620000004200 */
[----:B------:R-:W-:Y:S01]  /*4db0*/  MOV R137, R48 ;  /* 0x0000003000897202 */ /* 0x000fe20000000f00 */
[----:B------:R-:W-:-:S02]  /*4dc0*/  IMAD.MOV.U32 R138, RZ, RZ, R49 ;  /* 0x000000ffff8a7224 */ /* 0x000fc400078e0031 */
[----:B------:R-:W-:-:S03]  /*4dd0*/  IMAD.MOV.U32 R139, RZ, RZ, R83 ;  /* 0x000000ffff8b7224 */ /* 0x000fc600078e0053 */
[C---:B-1----:R-:W-:Y:S07]  /*4de0*/  HMMA.16816.F32 R48, R4.reuse, R8, R132 ;  /* 0x000000080430723c */ /* 0x042fee0000001884 */
[----:B------:R-:W-:Y:S01]  /*4df0*/  MOV R135, R82 ;  /* 0x0000005200877202 */ /* 0x000fe20000000f00 */
[C---:B------:R-:W-:Y:S01]  /*4e00*/  HMMA.16816.F32 R20, R4.reuse, R10, R116 ;  /* 0x0000000a0414723c */ /* 0x040fe20000001874 */
[----:B------:R-:W1:Y:S07]  /*4e10*/  LDSM.16.MT88.4 R8, [R227+0x4000] ;  /* 0x00400000e308783b */ /* 0x000e6e0000004200 */
[C---:B-1----:R-:W-:Y:S08]  /*4e20*/  HMMA.16816.F32 R80, R4.reuse, R8, R120 ;  /* 0x000000080450723c */ /* 0x042ff00000001878 */
[----:B------:R-:W-:Y:S01]  /*4e30*/  HMMA.16816.F32 R72, R4, R10, R112 ;  /* 0x0000000a0448723c */ /* 0x000fe20000001870 */
[----:B------:R-:W1:Y:S06]  /*4e40*/  LDSM.16.MT88.4 R8, [R230+0x4000] ;  /* 0x00400000e608783b */ /* 0x000e6c0000004200 */
[----:B------:R-:W-:Y:S01]  /*4e50*/  IMAD.MOV.U32 R112, RZ, RZ, R139 ;  /* 0x000000ffff707224 */ /* 0x000fe200078e008b */
[----:B------:R-:W-:Y:S01]  /*4e60*/  MOV R113, R128 ;  /* 0x0000008000717202 */ /* 0x000fe20000000f00 */
[----:B------:R-:W-:-:S02]  /*4e70*/  IMAD.MOV.U32 R114, RZ, RZ, R129 ;  /* 0x000000ffff727224 */ /* 0x000fc400078e0081 */
[----:B------:R-:W-:Y:S01]  /*4e80*/  IMAD.MOV.U32 R115, RZ, RZ, R130 ;  /* 0x000000ffff737224 */ /* 0x000fe200078e0082 */
[C---:B-1----:R-:W-:Y:S08]  /*4e90*/  HMMA.16816.F32 R148, R4.reuse, R8, R148 ;  /* 0x000000080494723c */ /* 0x042ff00000001894 */
        /* <DEDUP_REMOVED lines=9> */
[C---:B-1----:R-:W-:Y:S07]  /*4f30*/  HMMA.16816.F32 R136, R4.reuse, R8, R96 ;  /* 0x000000080488723c */ /* 0x042fee0000001860 */
[----:B------:R-:W-:Y:S01]  /*4f40*/  MOV R99, R131 ;  /* 0x0000008300637202 */ /* 0x000fe20000000f00 */
[C---:B------:R-:W-:Y:S01]  /*4f50*/  HMMA.16816.F32 R120, R4.reuse, R10, R92 ;  /* 0x0000000a0478723c */ /* 0x040fe2000000185c */
[----:B------:R-:W1:Y:S07]  /*4f60*/  LDSM.16.MT88.4 R8, [R227+0x7000] ;  /* 0x00700000e308783b */ /* 0x000e6e0000004200 */
[C---:B-1----:R-:W-:Y:S07]  /*4f70*/  HMMA.16816.F32 R132, R4.reuse, R8, R88 ;  /* 0x000000080484723c */ /* 0x042fee0000001858 */
[--C-:B------:R-:W-:Y:S01]  /*4f80*/  FFMA.FTZ R90, R115, c[0x0][0x2d0], -R0.reuse ;  /* 0x0000b400735a7a23 */ /* 0x100fe20000010800 */
[----:B------:R-:W-:Y:S01]  /*4f90*/  HMMA.16816.F32 R116, R4, R10, R84 ;  /* 0x0000000a0474723c */ /* 0x000fe20000001854 */
[----:B------:R-:W1:Y:S01]  /*4fa0*/  LDSM.16.MT88.4 R8, [R230+0x7000] ;  /* 0x00700000e608783b */ /* 0x000e620000004200 */
[----:B------:R2:W-:Y:S01]  /*4fb0*/  MUFU.EX2 R86, R3 ;  /* 0x0000000300567308 */ /* 0x0005e20000000800 */
[----:B------:R-:W-:Y:S01]  /*4fc0*/  MOV R115, R222 ;  /* 0x000000de00737202 */ /* 0x000fe20000000f00 */
[----:B--2---:R-:W-:-:S06]  /*4fd0*/  FFMA.FTZ R3, R99, c[0x0][0x2d0], -R0 ;  /* 0x0000b40063037a23 */ /* 0x004fcc0000010800 */
[----:B------:R2:W3:Y:S02]  /*4fe0*/  MUFU.EX2 R87, R3 ;  /* 0x0000000300577308 */ /* 0x0004e40000000800 */
[--C-:B--2---:R-:W-:Y:S01]  /*4ff0*/  FFMA.FTZ R3, R104, c[0x0][0x2d0], -R0.reuse ;  /* 0x0000b40068037a23 */ /* 0x104fe20000010800 */
[C---:B-1----:R-:W-:Y:S05]  /*5000*/  HMMA.16816.F32 R128, R4.reuse, R8, R44 ;  /* 0x000000080480723c */ /* 0x042fea000000182c */
[----:B------:R1:W-:Y:S02]  /*5010*/  MUFU.EX2 R89, R3 ;  /* 0x0000000300597308 */ /* 0x0003e40000000800 */
[--C-:B------:R-:W-:Y:S01]  /*5020*/  FFMA.FTZ R44, R167, c[0x0][0x2d0], -R0.reuse ;  /* 0x0000b400a72c7a23 */ /* 0x100fe20000010800 */
[----:B------:R-:W-:Y:S01]  /*5030*/  HMMA.16816.F32 R108, R4, R10, R16 ;  /* 0x0000000a046c723c */ /* 0x000fe20000001810 */
[----:B------:R-:W2:Y:S01]  /*5040*/  LDSM.16.MT88.4 R8, [R224+0x1800] ;  /* 0x00180000e008783b */ /* 0x000ea20000004200 */
[----:B------:R-:W-:-:S02]  /*5050*/  FFMA.FTZ R46, R164, c[0x0][0x2d0], -R0 ;  /* 0x0000b400a42e7a23 */ /* 0x000fc40000010800 */
[--C-:B------:R-:W-:Y:S02]  /*5060*/  FFMA.FTZ R45, R165, c[0x0][0x2d0], -R0.reuse ;  /* 0x0000b400a52d7a23 */ /* 0x100fe40000010800 */
[----:B------:R-:W-:Y:S02]  /*5070*/  FFMA.FTZ R167, R211, c[0x0][0x2d0], -R0 ;  /* 0x0000b400d3a77a23 */ /* 0x000fe40000010800 */
[----:B------:R-:W-:Y:S02]  /*5080*/  FFMA.FTZ R4, R106, c[0x0][0x2d0], -R2 ;  /* 0x0000b4006a047a23 */ /* 0x000fe40000010802 */
[----:B-1----:R-:W-:Y:S02]  /*5090*/  FFMA.FTZ R3, R105, c[0x0][0x2d0], -R0 ;  /* 0x0000b40069037a23 */ /* 0x002fe40000010800 */
[----:B------:R1:W-:Y:S01]  /*50a0*/  MUFU.EX2 R85, R4 ;  /* 0x0000000400557308 */ /* 0x0003e20000000800 */
[----:B------:R-:W-:Y:S02]  /*50b0*/  FADD.FTZ R5, R154, R208 ;  /* 0x000000d09a057221 */ /* 0x000fe40000010000 */
[----:B------:R-:W-:Y:S01]  /*50c0*/  FFMA.FTZ R16, R112, c[0x0][0x2d0], -R0 ;  /* 0x0000b40070107a23 */ /* 0x000fe20000010800 */
[----:B------:R-:W-:Y:S01]  /*50d0*/  MOV R112, R217 ;  /* 0x000000d900707202 */ /* 0x000fe20000000f00 */
[----:B------:R-:W-:-:S02]  /*50e0*/  FADD.FTZ R5, R155, R5 ;  /* 0x000000059b057221 */ /* 0x000fc40000010000 */
[--C-:B------:R-:W-:Y:S01]  /*50f0*/  FFMA.FTZ R17, R113, c[0x0][0x2d0], -R0.reuse ;  /* 0x0000b40071117a23 */ /* 0x100fe20000010800 */
[----:B------:R4:W-:Y:S01]  /*5100*/  MUFU.EX2 R88, R3 ;  /* 0x0000000300587308 */ /* 0x0009e20000000800 */
[----:B------:R-:W-:Y:S02]  /*5110*/  FADD.FTZ R19, R210, R5 ;  /* 0x00000005d2137221 */ /* 0x000fe40000010000 */
[----:B------:R-:W-:Y:S02]  /*5120*/  FFMA.FTZ R18, R114, c[0x0][0x2d0], -R0 ;  /* 0x0000b40072127a23 */ /* 0x000fe40000010800 */
[----:B------:R-:W-:Y:S02]  /*5130*/  IMAD.MOV.U32 R165, RZ, RZ, R220 ;  /* 0x000000ffffa57224 */ /* 0x000fe400078e00dc */
[----:B------:R-:W-:Y:S02]  /*5140*/  IMAD.MOV.U32 R164, RZ, RZ, R221 ;  /* 0x000000ffffa47224 */ /* 0x000fe400078e00dd */
[----:B-1----:R-:W-:-:S02]  /*5150*/  FFMA.FTZ R4, R166, c[0x0][0x2d0], -R2 ;  /* 0x0000b400a6047a23 */ /* 0x002fc40000010802 */
[----:B------:R-:W-:Y:S02]  /*5160*/  IMAD.MOV.U32 R106, RZ, RZ, R223 ;  /* 0x000000ffff6a7224 */ /* 0x000fe400078e00df */
[----:B------:R3:W-:Y:S01]  /*5170*/  MUFU.EX2 R166, R4 ;  /* 0x0000000400a67308 */ /* 0x0007e20000000800 */
[----:B------:R-:W-:Y:S02]  /*5180*/  IMAD.MOV.U32 R113, RZ, RZ, R218 ;  /* 0x000000ffff717224 */ /* 0x000fe400078e00da */
[----:B----4-:R-:W-:Y:S02]  /*5190*/  FADD.FTZ R3, R143, R209 ;  /* 0x000000d18f037221 */ /* 0x010fe40000010000 */
[----:B------:R-:W-:Y:S02]  /*51a0*/  IMAD.MOV.U32 R114, RZ, RZ, R219 ;  /* 0x000000ffff727224 */ /* 0x000fe400078e00db */
[----:B------:R-:W-:Y:S02]  /*51b0*/  FADD.FTZ R6, R142, R3 ;  /* 0x000000038e067221 */ /* 0x000fe40000010000 */
[----:B------:R-:W-:-:S02]  /*51c0*/  FFMA.FTZ R3, R79, c[0x0][0x2d0], -R2 ;  /* 0x0000b4004f037a23 */ /* 0x000fc40000010802 */
[----:B------:R-:W-:Y:S02]  /*51d0*/  IMAD.MOV.U32 R142, RZ, RZ, R214 ;  /* 0x000000ffff8e7224 */ /* 0x000fe400078e00d6 */
[----:B------:R1:W4:Y:S01]  /*51e0*/  MUFU.EX2 R79, R3 ;  /* 0x00000003004f7308 */ /* 0x0003220000000800 */
[----:B---3--:R-:W-:Y:S01]  /*51f0*/  F2FP.PACK_AB R4, R87, R86 ;  /* 0x000000565704723e */ /* 0x008fe200000000ff */
[----:B-1----:R-:W-:Y:S01]  /*5200*/  FFMA.FTZ R3, R107, c[0x0][0x2d0], -R2 ;  /* 0x0000b4006b037a23 */ /* 0x002fe20000010802 */
[----:B----4-:R-:W-:Y:S01]  /*5210*/  F2FP.PACK_AB R5, R79, R85 ;  /* 0x000000554f05723e */ /* 0x010fe200000000ff */
[----:B------:R-:W-:-:S04]  /*5220*/  IMAD.MOV.U32 R107, RZ, RZ, R216 ;  /* 0x000000ffff6b7224 */ /* 0x000fc800078e00d8 */
[----:B------:R1:W3:Y:S02]  /*5230*/  MUFU.EX2 R84, R3 ;  /* 0x0000000300547308 */ /* 0x0002e40000000800 */
[----:B-1----:R-:W-:Y:S01]  /*5240*/  FADD.FTZ R3, R152, R6 ;  /* 0x0000000698037221 */ /* 0x002fe20000010000 */
[----:B------:R-:W-:Y:S02]  /*5250*/  F2FP.PACK_AB R6, R88, R89 ;  /* 0x000000595806723e */ /* 0x000fe400000000ff */
[----:B---3--:R-:W-:Y:S01]  /*5260*/  F2FP.PACK_AB R7, R166, R84 ;  /* 0x00000054a607723e */ /* 0x008fe200000000ff */
[----:B------:R-:W-:-:S06]  /*5270*/  FADD.FTZ R91, R153, R3 ;  /* 0x00000003995b7221 */ /* 0x000fcc0000010000 */
[C---:B--2---:R-:W-:Y:S08]  /*5280*/  HMMA.16816.F32 R92, R4.reuse, R8, R68 ;  /* 0x00000008045c723c */ /* 0x044ff00000001844 */
[----:B------:R-:W-:Y:S11]  /*5290*/  HMMA.16816.F32 R8, R4, R10, R40 ;  /* 0x0000000a0408723c */ /* 0x000ff60000001828 */
[----:B------:R-:W-:Y:S05]  /*52a0*/  @!UPT UIADD3 URZ, URZ, URZ, URZ ;  /* 0x0000003f3f3ff290 */ /* 0x000fea000fffe03f */
[----:B------:R-:W-:Y:S01]  /*52b0*/  MOV R3, R94 ;  /* 0x0000005e00037202 */ /* 0x000fe20000000f00 */
[----:B------:R-:W-:Y:S01]  /*52c0*/  IMAD.MOV.U32 R0, RZ, RZ, R92 ;  /* 0x000000ffff007224 */ /* 0x000fe200078e005c */
[----:B------:R-:W-:Y:S01]  /*52d0*/  MOV R68, R93 ;  /* 0x0000005d00447202 */ /* 0x000fe20000000f00 */
[----:B------:R-:W-:-:S05]  /*52e0*/  IMAD.MOV.U32 R69, RZ, RZ, R95 ;  /* 0x000000ffff457224 */ /* 0x000fca00078e005f */
[----:B------:R-:W-:Y:S01]  /*52f0*/  IMAD.MOV.U32 R70, RZ, RZ, R9 ;  /* 0x000000ffff467224 */ /* 0x000fe200078e0009 */
[----:B------:R-:W-:Y:S01]  /*5300*/  MOV R43, R8 ;  /* 0x00000008002b7202 */ /* 0x000fe20000000f00 */
[----:B------:R-:W-:Y:S02]  /*5310*/  IMAD.MOV.U32 R47, RZ, RZ, R10 ;  /* 0x000000ffff2f7224 */ /* 0x000fe400078e000a */
[----:B------:R-:W-:Y:S02]  /*5320*/  IMAD.MOV.U32 R143, RZ, RZ, R11 ;  /* 0x000000ffff8f7224 */ /* 0x000fe400078e000b */
[----:B------:R-:W1:Y:S02]  /*5330*/  LDSM.16.MT88.4 R8, [R228+0x1800] ;  /* 0x00180000e408783b */ /* 0x000e640000004200 */
[C---:B-1----:R-:W-:Y:S07]  /*5340*/  HMMA.16816.F32 R92, R4.reuse, R8, R64 ;  /* 0x00000008045c723c */ /* 0x042fee0000001840 */
[----:B------:R-:W-:Y:S01]  /*5350*/  IMAD.MOV.U32 R65, RZ, RZ, R112 ;  /* 0x000000ffff417224 */ /* 0x000fe200078e0070 */
[----:B------:R-:W-:Y:S01]  /*5360*/  HMMA.16816.F32 R220, R4, R10, R36 ;  /* 0x0000000a04dc723c */ /* 0x000fe20000001824 */
[----:B------:R-:W1:Y:S01]  /*5370*/  LDSM.16.MT88.4 R8, [R227+0x1800] ;  /* 0x00180000e308783b */ /* 0x000e620000004200 */
[----:B------:R-:W-:Y:S01]  /*5380*/  IMAD.MOV.U32 R66, RZ, RZ, R113 ;  /* 0x000000ffff427224 */ /* 0x000fe200078e0071 */
[----:B------:R-:W-:-:S04]  /*5390*/  MOV R67, R114 ;  /* 0x0000007200437202 */ /* 0x000fc80000000f00 */
[----:B------:R-:W-:Y:S01]  /*53a0*/  MOV R36, R3 ;  /* 0x0000000300247202 */ /* 0x000fe20000000f00 */
[----:B------:R-:W-:Y:S01]  /*53b0*/  IMAD.MOV.U32 R3, RZ, RZ, R164 ;  /* 0x000000ffff037224 */ /* 0x000fe200078e00a4 */
[----:B------:R-:W-:Y:S01]  /*53c0*/  MOV R164, R212 ;  /* 0x000000d400a47202 */ /* 0x000fe20000000f00 */
[----:B------:R-:W-:Y:S01]  /*53d0*/  IMAD.MOV.U32 R37, RZ, RZ, R0 ;  /* 0x000000ffff257224 */ /* 0x000fe200078e0000 */
[----:B------:R-:W-:Y:S01]  /*53e0*/  MOV R39, R107 ;  /* 0x0000006b00277202 */ /* 0x000fe20000000f00 */
[----:B------:R-:W-:Y:S02]  /*53f0*/  IMAD.MOV.U32 R38, RZ, RZ, R106 ;  /* 0x000000ffff267224 */ /* 0x000fe400078e006a */
[----:B------:R-:W-:Y:S02]  /*5400*/  IMAD.MOV.U32 R0, RZ, RZ, R115 ;  /* 0x000000ffff007224 */ /* 0x000fe400078e0073 */
[----:B------:R-:W-:Y:S01]  /*5410*/  IMAD.MOV.U32 R64, RZ, RZ, R93 ;  /* 0x000000ffff407224 */ /* 0x000fe200078e005d */
[----:B------:R-:W-:Y:S01]  /*5420*/  MOV R42, R94 ;  /* 0x0000005e002a7202 */ /* 0x000fe20000000f00 */
[----:B------:R-:W-:-:S02]  /*5430*/  IMAD.MOV.U32 R41, RZ, RZ, R95 ;  /* 0x000000ffff297224 */ /* 0x000fc400078e005f */
[----:B------:R-:W-:Y:S02]  /*5440*/  IMAD.MOV.U32 R40, RZ, RZ, R92 ;  /* 0x000000ffff287224 */ /* 0x000fe400078e005c */
[--C-:B------:R-:W-:Y:S02]  /*5450*/  FFMA.FTZ R0, R0, c[0x0][0x2d0], -R2.reuse ;  /* 0x0000b40000007a23 */ /* 0x100fe40000010802 */
[----:B------:R-:W-:Y:S01]  /*5460*/  FFMA.FTZ R3, R3, c[0x0][0x2d0], -R2 ;  /* 0x0000b40003037a23 */ /* 0x000fe20000010802 */
[C---:B-1----:R-:W-:Y:S07]  /*5470*/  HMMA.16816.F32 R216, R4.reuse, R8, R60 ;  /* 0x0000000804d8723c */ /* 0x042fee000000183c */
[----:B------:R-:W-:Y:S01]  /*5480*/  IMAD.MOV.U32 R63, RZ, RZ, R47 ;  /* 0x000000ffff3f7224 */ /* 0x000fe200078e002f */
[----:B------:R-:W-:Y:S01]  /*5490*/  HMMA.16816.F32 R208, R4, R10, R32 ;  /* 0x0000000a04d0723c */ /* 0x000fe20000001820 */
[----:B------:R-:W1:Y:S01]  /*54a0*/  LDSM.16.MT88.4 R8, [R230+0x1800] ;  /* 0x00180000e608783b */ /* 0x000e620000004200 */
[----:B------:R-:W-:Y:S01]  /*54b0*/  IMAD.MOV.U32 R61, RZ, RZ, R43 ;  /* 0x000000ffff3d7224 */ /* 0x000fe200078e002b */
[----:B------:R-:W-:Y:S01]  /*54c0*/  MOV R43, R215 ;  /* 0x000000d7002b7202 */ /* 0x000fe20000000f00 */
[----:B------:R-:W-:Y:S01]  /*54d0*/  IMAD.MOV.U32 R47, RZ, RZ, R213 ;  /* 0x000000ffff2f7224 */ /* 0x000fe200078e00d5 */
[----:B------:R-:W-:Y:S01]  /*54e0*/  MOV R62, R70 ;  /* 0x00000046003e7202 */ /* 0x000fe20000000f00 */
[----:B------:R-:W-:-:S02]  /*54f0*/  IMAD.MOV.U32 R60, RZ, RZ, R69 ;  /* 0x000000ffff3c7224 */ /* 0x000fc400078e0045 */
[C---:B-1----:R-:W-:Y:S08]  /*5500*/  HMMA.16816.F32 R212, R4.reuse, R8, R56 ;  /* 0x0000000804d4723c */ /* 0x042ff00000001838 */
[C---:B------:R-:W-:Y:S01]  /*5510*/  HMMA.16816.F32 R152, R4.reuse, R10, R28 ;  /* 0x0000000a0498723c */ /* 0x040fe2000000181c */
[----:B------:R-:W1:Y:S06]  /*5520*/  LDSM.16.MT88.4 R8, [R224+0x4800] ;  /* 0x00480000e008783b */ /* 0x000e6c0000004200 */
        /* <DEDUP_REMOVED lines=9> */
[----:B------:R-:W-:Y:S01]  /*55c0*/  IMAD.MOV.U32 R22, RZ, RZ, R39 ;  /* 0x000000ffff167224 */ /* 0x000fe200078e0027 */
[----:B------:R-:W-:Y:S01]  /*55d0*/  MOV R23, R38 ;  /* 0x0000002600177202 */ /* 0x000fe20000000f00 */
[----:B------:R-:W-:-:S02]  /*55e0*/  FFMA.FTZ R20, R20, c[0x0][0x2d0], -R2 ;  /* 0x0000b40014147a23 */ /* 0x000fc40000010802 */
[--C-:B------:R-:W-:Y:S02]  /*55f0*/  FFMA.FTZ R21, R21, c[0x0][0x2d0], -R2.reuse ;  /* 0x0000b40015157a23 */ /* 0x100fe40000010802 */
[----:B------:R-:W-:Y:S01]  /*5600*/  FFMA.FTZ R23, R23, c[0x0][0x2d0], -R2 ;  /* 0x0000b40017177a23 */ /* 0x000fe20000010802 */
[C---:B-1----:R-:W-:Y:S08]  /*5610*/  HMMA.16816.F32 R92, R4.reuse, R8, R80 ;  /* 0x00000008045c723c */ /* 0x042ff00000001850 */
[----:B------:R-:W-:Y:S01]  /*5620*/  HMMA.16816.F32 R68, R4, R10, R72 ;  /* 0x0000000a0444723c */ /* 0x000fe20000001848 */
[----:B------:R-:W1:Y:S06]  /*5630*/  LDSM.16.MT88.4 R8, [R230+0x4800] ;  /* 0x00480000e608783b */ /* 0x000e6c0000004200 */
[----:B------:R-:W-:Y:S01]  /*5640*/  MOV R74, R42 ;  /* 0x0000002a004a7202 */ /* 0x000fe20000000f00 */
[----:B------:R-:W-:-:S02]  /*5650*/  IMAD.MOV.U32 R75, RZ, RZ, R41 ;  /* 0x000000ffff4b7224 */ /* 0x000fc400078e0029 */
        /* <DEDUP_REMOVED lines=8> */
[----:B------:R-:W-:Y:S01]  /*56e0*/  IMAD.MOV.U32 R151, RZ, RZ, R36 ;  /* 0x000000ffff977224 */ /* 0x000fe200078e0024 */
[----:B------:R-:W-:Y:S01]  /*56f0*/  MOV R100, R43 ;  /* 0x0000002b00647202 */ /* 0x000fe20000000f00 */
[----:B------:R-:W-:Y:S01]  /*5700*/  IMAD.MOV.U32 R102, RZ, RZ, R47 ;  /* 0x000000ffff667224 */ /* 0x000fe200078e002f */
[----:B------:R-:W-:Y:S01]  /*5710*/  MOV R103, R164 ;  /* 0x000000a400677202 */ /* 0x000fe20000000f00 */
[----:B------:R-:W-:Y:S01]  /*5720*/  IMAD.MOV.U32 R101, RZ, RZ, R142 ;  /* 0x000000ffff657224 */ /* 0x000fe200078e008e */
[----:B------:R-:W-:Y:S08]  /*5730*/  MUFU.EX2 R164, R18 ;  /* 0x0000001200a47308 */ /* 0x000ff00000000800 */
[----:B------:R-:W-:Y:S01]  /*5740*/  MUFU.EX2 R142, R16 ;  /* 0x00000010008e7308 */ /* 0x000fe20000000800 */
[C---:B-1----:R-:W-:Y:S07]  /*5750*/  HMMA.16816.F32 R40, R4.reuse, R8, R144 ;  /* 0x000000080428723c */ /* 0x042fee0000001890 */
[----:B------:R-:W-:Y:S01]  /*5760*/  MUFU.EX2 R147, R17 ;  /* 0x0000001100937308 */ /* 0x000fe20000000800 */
[----:B------:R-:W-:Y:S01]  /*5770*/  IMAD.MOV.U32 R144, RZ, RZ, R46 ;  /* 0x000000ffff907224 */ /* 0x000fe200078e002e */
[----:B------:R-:W-:Y:S01]  /*5780*/  HMMA.16816.F32 R28, R4, R10, R124 ;  /* 0x0000000a041c723c */ /* 0x000fe2000000187c */
[----:B------:R-:W1:Y:S01]  /*5790*/  LDSM.16.MT88.4 R8, [R228+0x7800] ;  /* 0x00780000e408783b */ /* 0x000e620000004200 */
[----:B------:R-:W-:Y:S01]  /*57a0*/  IMAD.MOV.U32 R145, RZ, RZ, R45 ;  /* 0x000000ffff917224 */ /* 0x000fe200078e002d */
[----:B------:R-:W-:-:S04]  /*57b0*/  MOV R146, R44 ;  /* 0x0000002c00927202 */ /* 0x000fc80000000f00 */
[----:B------:R-:W-:Y:S02]  /*57c0*/  IMAD.MOV.U32 R127, RZ, RZ, R165 ;  /* 0x000000ffff7f7224 */ /* 0x000fe400078e00a5 */
[----:B------:R-:W-:Y:S01]  /*57d0*/  IMAD.MOV.U32 R126, RZ, RZ, R145 ;  /* 0x000000ffff7e7224 */ /* 0x000fe200078e0091 */
[----:B------:R-:W-:Y:S01]  /*57e0*/  MUFU.EX2 R165, R90 ;  /* 0x0000005a00a57308 */ /* 0x000fe20000000800 */
[----:B------:R-:W-:Y:S01]  /*57f0*/  IMAD.MOV.U32 R125, RZ, RZ, R127 ;  /* 0x000000ffff7d7224 */ /* 0x000fe200078e007f */
[----:B------:R-:W-:Y:S01]  /*5800*/  MOV R127, R144 ;  /* 0x00000090007f7202 */ /* 0x000fe20000000f00 */
[----:B------:R-:W-:Y:S01]  /*5810*/  IMAD.MOV.U32 R144, RZ, RZ, R146 ;  /* 0x000000ffff907224 */ /* 0x000fe200078e0092 */
[----:B------:R-:W-:Y:S01]  /*5820*/  MOV R146, R100 ;  /* 0x0000006400927202 */ /* 0x000fe20000000f00 */
[----:B------:R-:W-:Y:S02]  /*5830*/  IMAD.MOV.U32 R100, RZ, RZ, R101 ;  /* 0x000000ffff647224 */ /* 0x000fe400078e0065 */
[----:B------:R-:W-:Y:S01]  /*5840*/  IMAD.MOV.U32 R101, RZ, RZ, R102 ;  /* 0x000000ffff657224 */ /* 0x000fe200078e0066 */
[----:B------:R-:W-:Y:S01]  /*5850*/  MOV R102, R103 ;  /* 0x0000006700667202 */ /* 0x000fe20000000f00 */
[----:B------:R-:W-:Y:S01]  /*5860*/  IMAD.MOV.U32 R103, RZ, RZ, R148 ;  /* 0x000000ffff677224 */ /* 0x000fe200078e0094 */
[----:B------:R2:W-:Y:S01]  /*5870*/  MUFU.EX2 R145, R0 ;  /* 0x0000000000917308 */ /* 0x0005e20000000800 */
[----:B------:R-:W-:Y:S01]  /*5880*/  IMAD.MOV.U32 R148, RZ, RZ, R149 ;  /* 0x000000ffff947224 */ /* 0x000fe200078e0095 */
[----:B------:R-:W-:Y:S01]  /*5890*/  MOV R149, R150 ;  /* 0x0000009600957202 */ /* 0x000fe20000000f00 */
[----:B------:R-:W-:-:S02]  /*58a0*/  IMAD.MOV.U32 R150, RZ, RZ, R151 ;  /* 0x000000ffff967224 */ /* 0x000fc400078e0097 */
[----:B------:R-:W-:Y:S01]  /*58b0*/  IMAD.MOV.U32 R151, RZ, RZ, R60 ;  /* 0x000000ffff977224 */ /* 0x000fe200078e003c */
[----:B------:R-:W-:Y:S01]  /*58c0*/  MOV R60, R61 ;  /* 0x0000003d003c7202 */ /* 0x000fe20000000f00 */
[----:B------:R-:W-:Y:S02]  /*58d0*/  IMAD.MOV.U32 R61, RZ, RZ, R62 ;  /* 0x000000ffff3d7224 */ /* 0x000fe400078e003e */
[----:B------:R-:W-:Y:S01]  /*58e0*/  IMAD.MOV.U32 R62, RZ, RZ, R63 ;  /* 0x000000ffff3e7224 */ /* 0x000fe200078e003f */
[----:B------:R-:W-:Y:S01]  /*58f0*/  MOV R63, R143 ;  /* 0x0000008f003f7202 */ /* 0x000fe20000000f00 */
[----:B------:R-:W-:Y:S01]  /*5900*/  IMAD.MOV.U32 R124, RZ, RZ, R146 ;  /* 0x000000ffff7c7224 */ /* 0x000fe200078e0092 */
[----:B------:R3:W4:Y:S01]  /*5910*/  MUFU.EX2 R143, R3 ;  /* 0x00000003008f7308 */ /* 0x0007220000000800 */
[----:B--2---:R-:W-:Y:S02]  /*5920*/  FADD.FTZ R0, R14, R19 ;  /* 0x000000130e007221 */ /* 0x004fe40000010000 */
[----:B------:R-:W-:Y:S01]  /*5930*/  LDSM.16.MT88.4 R16, [R224+0x2000] ;  /* 0x00200000e010783b */ /* 0x000fe20000004200 */
[----:B-1----:R-:W-:Y:S01]  /*5940*/  HMMA.16816.F32 R80, R4, R8, R136 ;  /* 0x000000080450723c */ /* 0x002fe20000001888 */
[----:B---3--:R-:W-:-:S07]  /*5950*/  FADD.FTZ R3, R15, R0 ;  /* 0x000000000f037221 */ /* 0x008fce0000010000 */
[----:B------:R-:W-:Y:S01]  /*5960*/  HMMA.16816.F32 R64, R4, R10, R120 ;  /* 0x0000000a0440723c */ /* 0x000fe20000001878 */
[----:B------:R-:W1:Y:S01]  /*5970*/  LDSM.16.MT88.4 R8, [R227+0x7800] ;  /* 0x00780000e308783b */ /* 0x000e620000004200 */
[----:B------:R-:W-:Y:S01]  /*5980*/  FFMA.FTZ R0, R125, c[0x0][0x2d0], -R2 ;  /* 0x0000b4007d007a23 */ /* 0x000fe20000010802 */
[----:B------:R-:W-:Y:S01]  /*5990*/  MOV R139, R100 ;  /* 0x00000064008b7202 */ /* 0x000fe20000000f00 */
[----:B------:R-:W-:Y:S02]  /*59a0*/  IMAD.MOV.U32 R125, RZ, RZ, R144 ;  /* 0x000000ffff7d7224 */ /* 0x000fe400078e0090 */
[----:B------:R2:W-:Y:S01]  /*59b0*/  MUFU.EX2 R144, R0 ;  /* 0x0000000000907308 */ /* 0x0005e20000000800 */
[----:B------:R-:W-:Y:S02]  /*59c0*/  IMAD.MOV.U32 R138, RZ, RZ, R101 ;  /* 0x000000ffff8a7224 */ /* 0x000fe400078e0065 */
[----:B------:R-:W-:Y:S02]  /*59d0*/  IMAD.MOV.U32 R137, RZ, RZ, R102 ;  /* 0x000000ffff897224 */ /* 0x000fe400078e0066 */
[----:B------:R-:W-:-:S02]  /*59e0*/  IMAD.MOV.U32 R136, RZ, RZ, R124 ;  /* 0x000000ffff887224 */ /* 0x000fc400078e007c */
[----:B------:R-:W-:Y:S02]  /*59f0*/  IMAD.MOV.U32 R90, RZ, RZ, R138 ;  /* 0x000000ffff5a7224 */ /* 0x000fe400078e008a */
[----:B--2---:R-:W-:-:S04]  /*5a00*/  FFMA.FTZ R0, R103, c[0x0][0x2d0], -R2 ;  /* 0x0000b40067007a23 */ /* 0x004fc80000010802 */
[----:B------:R2:W3:Y:S01]  /*5a10*/  MUFU.EX2 R146, R0 ;  /* 0x0000000000927308 */ /* 0x0004e20000000800 */
[----:B-1----:R-:W-:Y:S01]  /*5a20*/  HMMA.16816.F32 R52, R4, R8, R132 ;  /* 0x000000080434723c */ /* 0x002fe20000001884 */
[----:B--2---:R-:W-:Y:S02]  /*5a30*/  FADD.FTZ R0, R76, R3 ;  /* 0x000000034c007221 */ /* 0x004fe40000010000 */
[----:B------:R-:W-:Y:S02]  /*5a40*/  FFMA.FTZ R3, R22, c[0x0][0x2d0], -R2 ;  /* 0x0000b40016037a23 */ /* 0x000fe40000010802 */
[----:B------:R-:W-:-:S03]  /*5a50*/  FADD.FTZ R2, R78, R0 ;  /* 0x000000004e027221 */ /* 0x000fc60000010000 */
[C---:B------:R-:W-:Y:S01]  /*5a60*/  HMMA.16816.F32 R44, R4.reuse, R10, R116 ;  /* 0x0000000a042c723c */ /* 0x040fe20000001874 */
[----:B------:R-:W1:Y:S07]  /*5a70*/  LDSM.16.MT88.4 R8, [R230+0x7800] ;  /* 0x00780000e608783b */ /* 0x000e6e0000004200 */
[C---:B-1----:R-:W-:Y:S07]  /*5a80*/  HMMA.16816.F32 R36, R4.reuse, R8, R128 ;  /* 0x000000080424723c */ /* 0x042fee0000001880 */
[----:B------:R-:W-:Y:S01]  /*5a90*/  IMAD.MOV.U32 R131, RZ, RZ, R125 ;  /* 0x000000ffff837224 */ /* 0x000fe200078e007d */
[----:B------:R-:W-:Y:S01]  /*5aa0*/  HMMA.16816.F32 R24, R4, R10, R108 ;  /* 0x0000000a0418723c */ /* 0x000fe2000000186c */
[----:B------:R-:W1:Y:S01]  /*5ab0*/  LDSM.16.MT88.4 R8, [R227+0x2000] ;  /* 0x00200000e308783b */ /* 0x000e620000004200 */
[----:B------:R-:W-:Y:S01]  /*5ac0*/  MOV R130, R126 ;  /* 0x0000007e00827202 */ /* 0x000fe20000000f00 */
[----:B------:R-:W-:-:S04]  /*5ad0*/  IMAD.MOV.U32 R129, RZ, RZ, R127 ;  /* 0x000000ffff817224 */ /* 0x000fc800078e007f */
[----:B------:R-:W-:Y:S01]  /*5ae0*/  FADD.FTZ R4, R12, R91 ;  /* 0x0000005b0c047221 */ /* 0x000fe20000010000 */
[----:B----4-:R-:W-:Y:S02]  /*5af0*/  F2FP.PACK_AB R5, R143, R145 ;  /* 0x000000918f05723e */ /* 0x010fe400000000ff */
[----:B------:R-:W-:Y:S01]  /*5b00*/  F2FP.PACK_AB R6, R165, R164 ;  /* 0x000000a4a506723e */ /* 0x000fe200000000ff */
[----:B------:R-:W-:Y:S01]  /*5b10*/  FADD.FTZ R4, R13, R4 ;  /* 0x000000040d047221 */ /* 0x000fe20000010000 */
[----:B---3--:R-:W-:Y:S01]  /*5b20*/  F2FP.PACK_AB R7, R146, R144 ;  /* 0x000000909207723e */ /* 0x008fe200000000ff */
[----:B------:R-:W2:Y:S01]  /*5b30*/  LDSM.16.MT88.4 R12, [R228+0x2000] ;  /* 0x00200000e40c783b */ /* 0x000ea20000004200 */
[----:B------:R-:W-:Y:S01]  /*5b40*/  MOV R91, R139 ;  /* 0x0000008b005b7202 */ /* 0x000fe20000000f00 */
[----:B------:R-:W-:Y:S01]  /*5b50*/  FADD.FTZ R22, R77, R4 ;  /* 0x000000044d167221 */ /* 0x000fe20000010000 */
[----:B------:R-:W-:-:S03]  /*5b60*/  F2FP.PACK_AB R4, R147, R142 ;  /* 0x0000008e9304723e */ /* 0x000fc600000000ff */
[----:B------:R-:W-:-:S04]  /*5b70*/  FADD.FTZ R0, R136, R22 ;  /* 0x0000001688007221 */ /* 0x000fc80000010000 */
[----:B------:R-:W-:Y:S01]  /*5b80*/  HMMA.16816.F32 R148, R4, R16, R148 ;  /* 0x000000100494723c */ /* 0x000fe20000001894 */
[----:B------:R-:W-:-:S07]  /*5b90*/  FADD.FTZ R0, R85, R0 ;  /* 0x0000000055007221 */ /* 0x000fce0000010000 */
[C---:B------:R-:W-:Y:S08]  /*5ba0*/  HMMA.16816.F32 R60, R4.reuse, R18, R60 ;  /* 0x00000012043c723c */ /* 0x040ff0000000183c */
[C---:B-1----:R-:W-:Y:S08]  /*5bb0*/  HMMA.16816.F32 R16, R4.reuse, R10, R208 ;  /* 0x0000000a0410723c */ /* 0x042ff000000018d0 */
[C---:B------:R-:W-:Y:S01]  /*5bc0*/  HMMA.16816.F32 R108, R4.reuse, R8, R216 ;  /* 0x00000008046c723c */ /* 0x040fe200000018d8 */
[----:B------:R-:W1:Y:S07]  /*5bd0*/  LDSM.16.MT88.4 R8, [R228+0x5000] ;  /* 0x00500000e408783b */ /* 0x000e6e0000004200 */
[C---:B--2---:R-:W-:Y:S08]  /*5be0*/  HMMA.16816.F32 R100, R4.reuse, R12, R72 ;  /* 0x0000000c0464723c */ /* 0x044ff00000001848 */
[----:B------:R-:W-:Y:S01]  /*5bf0*/  HMMA.16816.F32 R72, R4, R14, R220 ;  /* 0x0000000e0448723c */ /* 0x000fe200000018dc */
[----:B------:R-:W2:Y:S01]  /*5c00*/  LDSM.16.MT88.4 R12, [R224+0x5000] ;  /* 0x00500000e00c783b */ /* 0x000ea20000004200 */
[----:B------:R-:W-:Y:S01]  /*5c10*/  MOV R123, R16 ;  /* 0x00000010007b7202 */ /* 0x000fe20000000f00 */
[----:B------:R-:W-:Y:S01]  /*5c20*/  IMAD.MOV.U32 R122, RZ, RZ, R17 ;  /* 0x000000ffff7a7224 */ /* 0x000fe200078e0011 */
[----:B------:R-:W-:Y:S01]  /*5c30*/  MOV R120, R19 ;  /* 0x0000001300787202 */ /* 0x000fe20000000f00 */
[----:B------:R-:W-:-:S02]  /*5c40*/  IMAD.MOV.U32 R121, RZ, RZ, R18 ;  /* 0x000000ffff797224 */ /* 0x000fc400078e0012 */
[----:B------:R-:W3:Y:S01]  /*5c50*/  LDSM.16.MT88.4 R16, [R230+0x2000] ;  /* 0x00200000e610783b */ /* 0x000ee20000004200 */
[C---:B-1----:R-:W-:Y:S08]  /*5c60*/  HMMA.16816.F32 R132, R4.reuse, R8, R96 ;  /* 0x000000080484723c */ /* 0x042ff00000001860 */
[C---:B------:R-:W-:Y:S01]  /*5c70*/  HMMA.16816.F32 R32, R4.reuse, R10, R32 ;  /* 0x0000000a0420723c */ /* 0x040fe20000001820 */
[----:B------:R-:W1:Y:S07]  /*5c80*/  LDSM.16.MT88.4 R8, [R224+0x8000] ;  /* 0x00800000e008783b */ /* 0x000e6e0000004200 */
[C---:B--2---:R-:W-:Y:S01]  /*5c90*/  HMMA.16816.F32 R124, R4.reuse, R12, R112 ;  /* 0x0000000c047c723c */ /* 0x044fe20000001870 */
[----:B------:R-:W-:Y:S07]  /*5ca0*/  LDSM.16.MT88.4 R112, [R227+0x2800] ;  /* 0x00280000e370783b */ /* 0x000fee0000004200 */
[C---:B------:R-:W-:Y:S01]  /*5cb0*/  HMMA.16816.F32 R208, R4.reuse, R14, R104 ;  /* 0x0000000e04d0723c */ /* 0x040fe20000001868 */
[----:B------:R-:W2:Y:S04]  /*5cc0*/  LDSM.16.MT88.4 R12, [R230+0x5000] ;  /* 0x00500000e60c783b */ /* 0x000ea80000004200 */
[----:B------:R-:W-:Y:S03]  /*5cd0*/  LDSM.16.MT88.4 R104, [R228+0x2800] ;  /* 0x00280000e468783b */ /* 0x000fe60000004200 */
[C---:B---3--:R-:W-:Y:S08]  /*5ce0*/  HMMA.16816.F32 R116, R4.reuse, R16, R212 ;  /* 0x000000100474723c */ /* 0x048ff000000018d4 */
[C---:B------:R-:W-:Y:S01]  /*5cf0*/  HMMA.16816.F32 R216, R4.reuse, R18, R152 ;  /* 0x0000001204d8723c */ /* 0x040fe20000001898 */
[----:B------:R-:W3:Y:S04]  /*5d00*/  LDSM.16.MT88.4 R16, [R227+0x5000] ;  /* 0x00500000e310783b */ /* 0x000ee80000004200 */
[----:B------:R-:W-:Y:S03]  /*5d10*/  LDSM.16.MT88.4 R152, [R224+0x2800] ;  /* 0x00280000e098783b */ /* 0x000fe60000004200 */
[C---:B-1----:R-:W-:Y:S08]  /*5d20*/  HMMA.16816.F32 R212, R4.reuse, R10, R28 ;  /* 0x0000000a04d4723c */ /* 0x042ff0000000181c */
[C---:B--2---:R-:W-:Y:S08]  /*5d30*/  HMMA.16816.F32 R220, R4.reuse, R12, R56 ;  /* 0x0000000c04dc723c */ /* 0x044ff00000001838 */
[C---:B------:R-:W-:Y:S08]  /*5d40*/  HMMA.16816.F32 R12, R4.reuse, R14, R48 ;  /* 0x0000000e040c723c */ /* 0x040ff00000001830 */
[C---:B---3--:R-:W-:Y:S08]  /*5d50*/  HMMA.16816.F32 R92, R4.reuse, R16, R92 ;  /* 0x00000010045c723c */ /* 0x048ff0000000185c */
[----:B------:R-:W-:Y:S01]  /*5d60*/  IMAD.MOV.U32 R59, RZ, RZ, R220 ;  /* 0x000000ffff3b7224 */ /* 0x000fe200078e00dc */
[----:B------:R-:W-:Y:S01]  /*5d70*/  MOV R58, R221 ;  /* 0x000000dd003a7202 */ /* 0x000fe20000000f00 */
[----:B------:R-:W-:Y:S01]  /*5d80*/  IMAD.MOV.U32 R57, RZ, RZ, R222 ;  /* 0x000000ffff397224 */ /* 0x000fe200078e00de */
[C---:B------:R-:W-:Y:S01]  /*5d90*/  HMMA.16816.F32 R68, R4.reuse, R18, R68 ;  /* 0x000000120444723c */ /* 0x040fe20000001844 */
[----:B------:R-:W-:Y:S01]  /*5da0*/  IMAD.MOV.U32 R56, RZ, RZ, R223 ;  /* 0x000000ffff387224 */ /* 0x000fe200078e00df */
[----:B------:R-:W1:Y:S03]  /*5db0*/  LDSM.16.MT88.4 R16, [R228+0x8000] ;  /* 0x00800000e410783b */ /* 0x000e660000004200 */
[----:B------:R-:W-:Y:S01]  /*5dc0*/  MOV R96, R12 ;  /* 0x0000000c00607202 */ /* 0x000fe20000000f00 */
[----:B------:R-:W-:Y:S01]  /*5dd0*/  IMAD.MOV.U32 R78, RZ, RZ, R13 ;  /* 0x000000ffff4e7224 */ /* 0x000fe200078e000d */
[----:B------:R-:W-:Y:S01]  /*5de0*/  MOV R76, R15 ;  /* 0x0000000f004c7202 */ /* 0x000fe20000000f00 */
[----:B------:R-:W-:Y:S01]  /*5df0*/  IMAD.MOV.U32 R77, RZ, RZ, R14 ;  /* 0x000000ffff4d7224 */ /* 0x000fe200078e000e */
[----:B------:R-:W-:Y:S01]  /*5e00*/  HMMA.16816.F32 R220, R4, R8, R40 ;  /* 0x0000000804dc723c */ /* 0x000fe20000001828 */
[----:B------:R-:W2:Y:S02]  /*5e10*/  LDSM.16.MT88.4 R12, [R227+0x8000] ;  /* 0x00800000e30c783b */ /* 0x000ea40000004200 */
[----:B------:R-:W-:-:S02]  /*5e20*/  IMAD.MOV.U32 R22, RZ, RZ, R77 ;  /* 0x000000ffff167224 */ /* 0x000fc400078e004d */
[----:B------:R-:W3:Y:S01]  /*5e30*/  LDSM.16.MT88.4 R8, [R230+0x8000] ;  /* 0x00800000e608783b */ /* 0x000ee20000004200 */
[----:B------:R-:W-:Y:S02]  /*5e40*/  IMAD.MOV.U32 R77, RZ, RZ, R58 ;  /* 0x000000ffff4d7224 */ /* 0x000fe400078e003a */
[C---:B-1----:R-:W-:Y:S07]  /*5e50*/  HMMA.16816.F32 R48, R4.reuse, R16, R80 ;  /* 0x000000100430723c */ /* 0x042fee0000001850 */
[----:B------:R-:W-:Y:S01]  /*5e60*/  IMAD.MOV.U32 R80, RZ, RZ, R123 ;  /* 0x000000ffff507224 */ /* 0x000fe200078e007b */
[C---:B------:R-:W-:Y:S01]  /*5e70*/  HMMA.16816.F32 R40, R4.reuse, R18, R64 ;  /* 0x000000120428723c */ /* 0x040fe20000001840 */
[----:B------:R-:W-:Y:S01]  /*5e80*/  IMAD.MOV.U32 R81, RZ, RZ, R122 ;  /* 0x000000ffff517224 */ /* 0x000fe200078e007a */
[----:B------:R-:W-:Y:S01]  /*5e90*/  MOV R82, R121 ;  /* 0x0000007900527202 */ /* 0x000fe20000000f00 */
[----:B------:R-:W-:Y:S01]  /*5ea0*/  IMAD.MOV.U32 R83, RZ, RZ, R120 ;  /* 0x000000ffff537224 */ /* 0x000fe200078e0078 */
[----:B------:R-:W-:Y:S04]  /*5eb0*/  LDSM.16.MT88.4 R64, [R230+0x5800] ;  /* 0x00580000e640783b */ /* 0x000fe80000004200 */
[C---:B--2---:R-:W-:Y:S01]  /*5ec0*/  HMMA.16816.F32 R28, R4.reuse, R12, R52 ;  /* 0x0000000c041c723c */ /* 0x044fe20000001834 */
[----:B------:R-:W-:Y:S04]  /*5ed0*/  LDSM.16.MT88.4 R120, [R230+0x2800] ;  /* 0x00280000e678783b */ /* 0x000fe80000004200 */
[----:B------:R-:W-:Y:S02]  /*5ee0*/  LDSM.16.MT88.4 R16, [R230+0x8800] ;  /* 0x00880000e610783b */ /* 0x000fe40000004200 */
[----:B------:R-:W-:Y:S01]  /*5ef0*/  IMAD.MOV.U32 R13, RZ, RZ, R137 ;  /* 0x000000ffff0d7224 */ /* 0x000fe200078e0089 */
[C---:B------:R-:W-:Y:S01]  /*5f00*/  HMMA.16816.F32 R44, R4.reuse, R14, R44 ;  /* 0x0000000e042c723c */ /* 0x040fe2000000182c */
[----:B------:R-:W-:Y:S06]  /*5f10*/  LDSM.16.MT88.4 R136, [R228+0x5800] ;  /* 0x00580000e488783b */ /* 0x000fec0000004200 */
[----:B------:R-:W-:Y:S01]  /*5f20*/  IMAD.MOV.U32 R15, RZ, RZ, R91 ;  /* 0x000000ffff0f7224 */ /* 0x000fe200078e005b */
[----:B---3--:R-:W-:Y:S01]  /*5f30*/  HMMA.16816.F32 R36, R4, R8, R36 ;  /* 0x000000080424723c */ /* 0x008fe20000001824 */
[----:B------:R-:W-:Y:S01]  /*5f40*/  MUFU.EX2 R8, R129 ;  /* 0x0000008100087308 */ /* 0x000fe20000000800 */
[----:B------:R-:W-:-:S05]  /*5f50*/  IMAD.MOV.U32 R14, RZ, RZ, R90 ;  /* 0x000000ffff0e7224 */ /* 0x000fca00078e005a */
[----:B------:R-:W-:Y:S01]  /*5f60*/  IADD3 R14, R14, -0x2, RZ ;  /* 0xfffffffe0e0e7810 */ /* 0x000fe20007ffe0ff */
[----:B------:R-:W-:Y:S01]  /*5f70*/  HMMA.16816.F32 R24, R4, R10, R24 ;  /* 0x0000000a0418723c */ /* 0x000fe20000001818 */
[----:B------:R1:W-:Y:S03]  /*5f80*/  MUFU.EX2 R4, R3 ;  /* 0x0000000300047308 */ /* 0x0003e60000000800 */
[----:B------:R-:W-:Y:S05]  /*5f90*/  STL [R1+0x8], R14 ;  /* 0x0000080e01007387 */ /* 0x000fea0000100800 */
[----:B------:R-:W-:Y:S01]  /*5fa0*/  MUFU.EX2 R11, R130 ;  /* 0x00000082000b7308 */ /* 0x000fe20000000800 */
[----:B-1----:R-:W-:-:S07]  /*5fb0*/  FADD.FTZ R3, R86, R2 ;  /* 0x0000000256037221 */ /* 0x002fce0000010000 */
[----:B------:R1:W-:Y:S01]  /*5fc0*/  MUFU.EX2 R10, R131 ;  /* 0x00000083000a7308 */ /* 0x0003e20000000800 */
[----:B------:R-:W-:Y:S01]  /*5fd0*/  FADD.FTZ R2, R79, R0 ;  /* 0x000000004f027221 */ /* 0x000fe20000010000 */
[----:B------:R-:W-:Y:S01]  /*5fe0*/  MOV R79, R56 ;  /* 0x00000038004f7202 */ /* 0x000fe20000000f00 */
[----:B------:R-:W-:Y:S02]  /*5ff0*/  FADD.FTZ R3, R87, R3 ;  /* 0x0000000357037221 */ /* 0x000fe40000010000 */
[----:B------:R-:W-:Y:S02]  /*6000*/  FADD.FTZ R12, R84, R2 ;  /* 0x00000002540c7221 */ /* 0x000fe40000010000 */
[----:B------:R-:W-:Y:S01]  /*6010*/  FADD.FTZ R0, R89, R3 ;  /* 0x0000000359007221 */ /* 0x000fe20000010000 */
[----:B------:R-:W2:Y:S01]  /*6020*/  MUFU.EX2 R9, R167 ;  /* 0x000000a700097308 */ /* 0x000ea20000000800 */
[----:B------:R-:W-:-:S04]  /*6030*/  @P1 IMAD.HI.U32 R2, R13, c[0x0][0x2c8], RZ ;  /* 0x0000b2000d021a27 */ /* 0x000fc800078e00ff */
[----:B------:R-:W-:Y:S01]  /*6040*/  FADD.FTZ R3, R88, R0 ;  /* 0x0000000058037221 */ /* 0x000fe20000010000 */
[----:B------:R-:W-:Y:S01]  /*6050*/  MOV R0, R13 ;  /* 0x0000000d00007202 */ /* 0x000fe20000000f00 */
[----:B------:R-:W-:Y:S01]  /*6060*/  IMAD.MOV.U32 R13, RZ, RZ, c[0x0][0x168] ;  /* 0x00005a00ff0d7624 */ /* 0x000fe200078e00ff */
[----:B------:R3:W-:Y:S01]  /*6070*/  MUFU.EX2 R7, R21 ;  /* 0x0000001500077308 */ /* 0x0007e20000000800 */
[----:B------:R-:W-:Y:S01]  /*6080*/  @P1 SHF.R.U32.HI R0, RZ, c[0x0][0x2cc], R2 ;  /* 0x0000b300ff001a19 */ /* 0x000fe20000011602 */
[----:B------:R-:W-:Y:S01]  /*6090*/  FADD.FTZ R2, R166, R12 ;  /* 0x0000000ca6027221 */ /* 0x000fe20000010000 */
[----:B-1----:R-:W-:Y:S01]  /*60a0*/  LDSM.16.MT88.4 R128, [R224+0x5800] ;  /* 0x00580000e080783b */ /* 0x002fe20000004200 */
[----:B------:R-:W-:Y:S01]  /*60b0*/  FADD.FTZ R12, R142, R3 ;  /* 0x000000038e0c7221 */ /* 0x000fe20000010000 */
[----:B------:R-:W-:Y:S01]  /*60c0*/  IADD3 R3, R0, c[0x0][0x1d0], -R13 ;  /* 0x0000740000037a10 */ /* 0x000fe20007ffe80d */
[----:B------:R-:W-:Y:S01]  /*60d0*/  FADD.FTZ R2, R145, R2 ;  /* 0x0000000291027221 */ /* 0x000fe20000010000 */
[----:B------:R-:W-:Y:S01]  /*60e0*/  LDSM.16.MT88.4 R88, [R227+0x8800] ;  /* 0x00880000e358783b */ /* 0x000fe20000004200 */
[----:B------:R-:W1:Y:S01]  /*60f0*/  MUFU.EX2 R6, R20 ;  /* 0x0000001400067308 */ /* 0x000e620000000800 */
[----:B--2---:R-:W-:Y:S01]  /*6100*/  F2FP.PACK_AB R98, R9, R10 ;  /* 0x0000000a0962723e */ /* 0x004fe200000000ff */
[----:B------:R-:W-:-:S02]  /*6110*/  FADD.FTZ R0, R147, R12 ;  /* 0x0000000c93007221 */ /* 0x000fc40000010000 */
[----:B------:R-:W-:Y:S02]  /*6120*/  FADD.FTZ R12, R143, R2 ;  /* 0x000000028f0c7221 */ /* 0x000fe40000010000 */
[----:B------:R-:W-:Y:S02]  /*6130*/  FADD.FTZ R2, R164, R0 ;  /* 0x00000000a4027221 */ /* 0x000fe40000010000 */
[----:B------:R-:W2:Y:S01]  /*6140*/  MUFU.EX2 R5, R23 ;  /* 0x0000001700057308 */ /* 0x000ea20000000800 */
[----:B---3--:R-:W-:Y:S01]  /*6150*/  MOV R21, R78 ;  /* 0x0000004e00157202 */ /* 0x008fe20000000f00 */
[----:B------:R-:W-:Y:S02]  /*6160*/  IMAD.MOV.U32 R78, RZ, RZ, R57 ;  /* 0x000000ffff4e7224 */ /* 0x000fe400078e0039 */
[----:B------:R-:W-:Y:S02]  /*6170*/  FADD.FTZ R0, R144, R12 ;  /* 0x0000000c90007221 */ /* 0x000fe40000010000 */
[----:B------:R-:W-:Y:S01]  /*6180*/  IMAD.HI R13, R3, 0x2aaaaaab, RZ ;  /* 0x2aaaaaab030d7827 */ /* 0x000fe200078e02ff */
[----:B-1----:R-:W-:-:S03]  /*6190*/  F2FP.PACK_AB R97, R6, R7 ;  /* 0x000000070661723e */ /* 0x002fc600000000ff */
[----:B------:R-:W-:Y:S01]  /*61a0*/  IMAD.MOV.U32 R20, RZ, RZ, R96 ;  /* 0x000000ffff147224 */ /* 0x000fe200078e0060 */
[----:B------:R-:W-:Y:S01]  /*61b0*/  F2FP.PACK_AB R96, R11, R8 ;  /* 0x000000080b60723e */ /* 0x000fe200000000ff */
[----:B------:R-:W-:Y:S01]  /*61c0*/  FADD.FTZ R0, R146, R0 ;  /* 0x0000000092007221 */ /* 0x000fe20000010000 */
[----:B------:R-:W-:Y:S01]  /*61d0*/  SHF.R.U32.HI R3, RZ, 0x1f, R13 ;  /* 0x0000001fff037819 */ /* 0x000fe2000001160d */
[----:B------:R-:W-:Y:S01]  /*61e0*/  FADD.FTZ R2, R165, R2 ;  /* 0x00000002a5027221 */ /* 0x000fe20000010000 */
[----:B--2---:R-:W-:Y:S01]  /*61f0*/  F2FP.PACK_AB R99, R5, R4 ;  /* 0x000000040563723e */ /* 0x004fe200000000ff */
[----:B------:R-:W-:Y:S01]  /*6200*/  IMAD.MOV.U32 R23, RZ, RZ, R76 ;  /* 0x000000ffff177224 */ /* 0x000fe200078e004c */
[----:B------:R-:W-:Y:S01]  /*6210*/  MOV R76, R59 ;  /* 0x0000003b004c7202 */ /* 0x000fe20000000f00 */
[----:B------:R-:W-:Y:S01]  /*6220*/  FADD.FTZ R7, R7, R0 ;  /* 0x0000000007077221 */ /* 0x000fe20000010000 */
[----:B------:R-:W1:Y:S01]  /*6230*/  LDSM.16.MT88.4 R56, [R227+0x5800] ;  /* 0x00580000e338783b */ /* 0x000e620000004200 */
[----:B------:R-:W-:Y:S01]  /*6240*/  FADD.FTZ R8, R8, R2 ;  /* 0x0000000208087221 */ /* 0x000fe20000010000 */
[----:B------:R-:W-:Y:S01]  /*6250*/  LEA.HI.SX32 R3, R13, R3, 0x1c ;  /* 0x000000030d037211 */ /* 0x000fe200078fe2ff */
[----:B------:R-:W-:Y:S01]  /*6260*/  HMMA.16816.F32 R100, R96, R104, R100 ;  /* 0x000000686064723c */ /* 0x000fe20000001864 */
[----:B------:R-:W-:-:S02]  /*6270*/  FADD.FTZ R6, R6, R7 ;  /* 0x0000000706067221 */ /* 0x000fc40000010000 */
[----:B------:R-:W-:Y:S01]  /*6280*/  FADD.FTZ R11, R11, R8 ;  /* 0x000000080b0b7221 */ /* 0x000fe20000010000 */
[----:B------:R-:W-:Y:S01]  /*6290*/  IMNMX R0, R15, R3, !PT ;  /* 0x000000030f007217 */ /* 0x000fe20007800200 */
[----:B------:R-:W-:Y:S02]  /*62a0*/  FADD.FTZ R4, R4, R6 ;  /* 0x0000000604047221 */ /* 0x000fe40000010000 */
[----:B------:R-:W-:Y:S01]  /*62b0*/  FADD.FTZ R10, R10, R11 ;  /* 0x0000000b0a0a7221 */ /* 0x000fe20000010000 */
[----:B------:R-:W-:Y:S01]  /*62c0*/  HMMA.16816.F32 R108, R96, R112, R108 ;  /* 0x00000070606c723c */ /* 0x000fe2000000186c */
[----:B------:R2:W-:Y:S01]  /*62d0*/  STL [R1+0x18], R0 ;  /* 0x0000180001007387 */ /* 0x0005e20000100800 */
[----:B------:R-:W-:Y:S01]  /*62e0*/  ISETP.GE.AND P0, PT, R14, R0, PT ;  /* 0x000000000e00720c */ /* 0x000fe20003f06270 */
[----:B------:R-:W-:-:S05]  /*62f0*/  FADD.FTZ R2, R9, R10 ;  /* 0x0000000a09027221 */ /* 0x000fca0000010000 */
[C---:B------:R-:W-:Y:S01]  /*6300*/  HMMA.16816.F32 R104, R96.reuse, R106, R72 ;  /* 0x0000006a6068723c */ /* 0x040fe20000001848 */
[----:B------:R-:W3:Y:S07]  /*6310*/  LDSM.16.MT88.4 R72, [R224+0x8800] ;  /* 0x00880000e048783b */ /* 0x000eee0000004200 */
[C---:B------:R-:W-:Y:S01]  /*6320*/  HMMA.16816.F32 R112, R96.reuse, R114, R80 ;  /* 0x000000726070723c */ /* 0x040fe20000001850 */
[----:B------:R-:W4:Y:S07]  /*6330*/  LDSM.16.MT88.4 R80, [R228+0x8800] ;  /* 0x00880000e450783b */ /* 0x000f2e0000004200 */
[----:B------:R-:W-:Y:S01]  /*6340*/  HMMA.16816.F32 R148, R96, R152, R148 ;  /* 0x000000986094723c */ /* 0x000fe20000001894 */
[----:B--2---:R-:W-:-:S05]  /*6350*/  FADD.FTZ R0, R5, R4 ;  /* 0x0000000405007221 */ /* 0x004fca0000010000 */
[----:B------:R2:W-:Y:S02]  /*6360*/  STL [R1+0x10], R0 ;  /* 0x0000100001007387 */ /* 0x0005e40000100800 */
[C---:B------:R-:W-:Y:S02]  /*6370*/  HMMA.16816.F32 R152, R96.reuse, R154, R60 ;  /* 0x0000009a6098723c */ /* 0x040fe4000000183c */
[----:B------:R2:W-:Y:S06]  /*6380*/  STL [R1+0xc], R2 ;  /* 0x00000c0201007387 */ /* 0x0005ec0000100800 */
[C---:B-1----:R-:W-:Y:S08]  /*6390*/  HMMA.16816.F32 R52, R96.reuse, R56, R92 ;  /* 0x000000386034723c */ /* 0x042ff0000000185c */
[C---:B------:R-:W-:Y:S08]  /*63a0*/  HMMA.16816.F32 R56, R96.reuse, R58, R68 ;  /* 0x0000003a6038723c */ /* 0x040ff00000001844 */
[C---:B------:R-:W-:Y:S08]  /*63b0*/  HMMA.16816.F32 R60, R96.reuse, R64, R76 ;  /* 0x00000040603c723c */ /* 0x040ff0000000184c */
[C---:B------:R-:W-:Y:S08]  /*63c0*/  HMMA.16816.F32 R116, R96.reuse, R120, R116 ;  /* 0x000000786074723c */ /* 0x040ff00000001874 */
[C---:B------:R-:W-:Y:S08]  /*63d0*/  HMMA.16816.F32 R124, R96.reuse, R128, R124 ;  /* 0x00000080607c723c */ /* 0x040ff0000000187c */
[C---:B------:R-:W-:Y:S08]  /*63e0*/  HMMA.16816.F32 R132, R96.reuse, R136, R132 ;  /* 0x000000886084723c */ /* 0x040ff00000001884 */
[C---:B---3--:R-:W-:Y:S08]  /*63f0*/  HMMA.16816.F32 R68, R96.reuse, R72, R220 ;  /* 0x000000486044723c */ /* 0x048ff000000018dc */
        /* <DEDUP_REMOVED lines=12> */
[----:B--2---:R-:W2:Y:S01]  /*64c0*/  LDL R15, [R1+0x24] ;  /* 0x00002400010f7983 */ /* 0x004ea20000100800 */
[----:B------:R-:W-:-:S02]  /*64d0*/  MOV R144, R140 ;  /* 0x0000008c00907202 */ /* 0x000fc40000000f00 */
[----:B------:R-:W-:Y:S02]  /*64e0*/  MOV R143, R141 ;  /* 0x0000008d008f7202 */ /* 0x000fe40000000f00 */
[----:B------:R-:W-:Y:S01]  /*64f0*/  MOV R218, R14 ;  /* 0x0000000e00da7202 */ /* 0x000fe20000000f00 */
[----:B--2---:R-:W-:-:S05]  /*6500*/  @P1 IMAD.HI.U32 R0, R15, c[0x0][0x2c8], RZ ;  /* 0x0000b2000f001a27 */ /* 0x004fca00078e00ff */
[----:B------:R-:W-:-:S05]  /*6510*/  @P1 SHF.R.U32.HI R0, RZ, c[0x0][0x2cc], R0 ;  /* 0x0000b300ff001a19 */ /* 0x000fca0000011600 */
[----:B------:R1:W-:Y:S02]  /*6520*/  @P1 STL [R1+0x1c], R0 ;  /* 0x00001c0001001387 */ /* 0x0003e40000100800 */
.L_x_840:
[----:B------:R-:W-:Y:S04]  /*6530*/  DEPBAR.LE SB0, 0x0 ;  /* 0x000080000000791a */ /* 0x000fe80000000000 */
[----:B------:R-:W-:Y:S01]  /*6540*/  WARPSYNC 0xffffffff ;  /* 0xffffffff00007948 */ /* 0x000fe20003800000 */
[----:B------:R-:W-:Y:S08]  /*6550*/  BAR.SYNC.DEFER_BLOCKING 0x0 ;  /* 0x0000000000007b1d */ /* 0x000ff00000010000 */
[----:B------:R-:W2:Y:S08]  /*6560*/  LDSM.16.M88.4 R8, [R225] ;  /* 0x00000000e108783b */ /* 0x000eb00000000200 */
[----:B------:R-:W3:Y:S04]  /*6570*/  LDL R145, [R1+0x14] ;  /* 0x0000140001917983 */ /* 0x000ee80000100800 */
[----:B------:R-:W4:Y:S08]  /*6580*/  LDSM.16.M88.4 R16, [R225+0x800] ;  /* 0x00080000e110783b */ /* 0x000f300000000200 */
[----:B------:R-:W5:Y:S04]  /*6590*/  LDL R146, [R1+0x40] ;  /* 0x0000400001927983 */ /* 0x000f680000100800 */
[----:B------:R-:W5:Y:S06]  /*65a0*/  LDL.64 R2, [R1+0x38] ;  /* 0x0000380001027983 */ /* 0x000f6c0000100a00 */
[----:B------:R-:W1:Y:S08]  /*65b0*/  LDSM.16.M88.4 R24, [R225+0x1000] ;  /* 0x00100000e118783b */ /* 0x000e700000000200 */
[----:B------:R-:W5:Y:S01]  /*65c0*/  LDL R142, [R1+0x4] ;  /* 0x00000400018e7983 */ /* 0x000f620000100800 */
[C---:B--2---:R-:W-:Y:S03]  /*65d0*/  HMMA.16816.F32 R4, R156.reuse, R8, RZ ;  /* 0x000000089c04723c */ /* 0x044fe600000018ff */
[----:B------:R-:W2:Y:S05]  /*65e0*/  LDSM.16.M88.4 R32, [R225+0x1800] ;  /* 0x00180000e120783b */ /* 0x000eaa0000000200 */
[C---:B------:R-:W-:Y:S03]  /*65f0*/  HMMA.16816.F32 R8, R156.reuse, R10, RZ ;  /* 0x0000000a9c08723c */ /* 0x040fe600000018ff */
[----:B------:R-:W2:Y:S05]  /*6600*/  LDSM.16.M88.4 R40, [R225+0x2000] ;  /* 0x00200000e128783b */ /* 0x000eaa0000000200 */
[C---:B----4-:R-:W-:Y:S03]  /*6610*/  HMMA.16816.F32 R12, R156.reuse, R16, RZ ;  /* 0x000000109c0c723c */ /* 0x050fe600000018ff */
[----:B------:R-:W4:Y:S05]  /*6620*/  LDSM.16.M88.4 R48, [R225+0x2800] ;  /* 0x00280000e130783b */ /* 0x000f2a0000000200 */
[C---:B------:R-:W-:Y:S03]  /*6630*/  HMMA.16816.F32 R16, R156.reuse, R18, RZ ;  /* 0x000000129c10723c */ /* 0x040fe600000018ff */
[----:B------:R-:W4:Y:S05]  /*6640*/  LDSM.16.M88.4 R164, [R231] ;  /* 0x00000000e7a4783b */ /* 0x000f2a0000000200 */
[C---:B-1----:R-:W-:Y:S03]  /*6650*/  HMMA.16816.F32 R20, R156.reuse, R24, RZ ;  /* 0x000000189c14723c */ /* 0x042fe600000018ff */
[----:B------:R-:W5:Y:S04]  /*6660*/  LDL R209, [R1+0x1c] ;  /* 0x00001c0001d17983 */ /* 0x000f680000100800 */
[----:B------:R-:W5:Y:S01]  /*6670*/  LDL R208, [R1+0x20] ;  /* 0x0000200001d07983 */ /* 0x000f620000100800 */
[C---:B------:R-:W-:Y:S08]  /*6680*/  HMMA.16816.F32 R24, R156.reuse, R26, RZ ;  /* 0x0000001a9c18723c */ /* 0x040ff000000018ff */
[C---:B--2---:R-:W-:Y:S08]  /*6690*/  HMMA.16816.F32 R28, R156.reuse, R32, RZ ;  /* 0x000000209c1c723c */ /* 0x044ff000000018ff */
[C---:B------:R-:W-:Y:S08]  /*66a0*/  HMMA.16816.F32 R32, R156.reuse, R34, RZ ;  /* 0x000000229c20723c */ /* 0x040ff000000018ff */
[C---:B------:R-:W-:Y:S08]  /*66b0*/  HMMA.16816.F32 R36, R156.reuse, R40, RZ ;  /* 0x000000289c24723c */ /* 0x040ff000000018ff */
[C---:B------:R-:W-:Y:S08]  /*66c0*/  HMMA.16816.F32 R40, R156.reuse, R42, RZ ;  /* 0x0000002a9c28723c */ /* 0x040ff000000018ff */
[C---:B----4-:R-:W-:Y:S08]  /*66d0*/  HMMA.16816.F32 R44, R156.reuse, R48, RZ ;  /* 0x000000309c2c723c */ /* 0x050ff000000018ff */
[----:B------:R-:W-:Y:S08]  /*66e0*/  HMMA.16816.F32 R48, R156, R50, RZ ;  /* 0x000000329c30723c */ /* 0x000ff000000018ff */
[C---:B------:R-:W-:Y:S08]  /*66f0*/  HMMA.16816.F32 R4, R160.reuse, R164, R4 ;  /* 0x000000a4a004723c */ /* 0x040ff00000001804 */
[C---:B------:R-:W-:Y:S01]  /*6700*/  HMMA.16816.F32 R8, R160.reuse, R166, R8 ;  /* 0x000000a6a008723c */ /* 0x040fe20000001808 */
[----:B------:R-:W1:Y:S07]  /*6710*/  LDSM.16.M88.4 R164, [R248] ;  /* 0x00000000f8a4783b */ /* 0x000e6e0000000200 */
[C---:B-1----:R-:W-:Y:S08]  /*6720*/  HMMA.16816.F32 R12, R160.reuse, R164, R12 ;  /* 0x000000a4a00c723c */ /* 0x042ff0000000180c */
[C---:B------:R-:W-:Y:S01]  /*6730*/  HMMA.16816.F32 R16, R160.reuse, R166, R16 ;  /* 0x000000a6a010723c */ /* 0x040fe20000001810 */
[----:B------:R-:W1:Y:S07]  /*6740*/  LDSM.16.M88.4 R164, [R247] ;  /* 0x00000000f7a4783b */ /* 0x000e6e0000000200 */
[C---:B-1----:R-:W-:Y:S08]  /*6750*/  HMMA.16816.F32 R20, R160.reuse, R164, R20 ;  /* 0x000000a4a014723c */ /* 0x042ff00000001814 */
[C---:B------:R-:W-:Y:S01]  /*6760*/  HMMA.16816.F32 R24, R160.reuse, R166, R24 ;  /* 0x000000a6a018723c */ /* 0x040fe20000001818 */
[----:B------:R-:W1:Y:S07]  /*6770*/  LDSM.16.M88.4 R164, [R246] ;  /* 0x00000000f6a4783b */ /* 0x000e6e0000000200 */
[C---:B-1----:R-:W-:Y:S08]  /*6780*/  HMMA.16816.F32 R28, R160.reuse, R164, R28 ;  /* 0x000000a4a01c723c */ /* 0x042ff0000000181c */
[C---:B------:R-:W-:Y:S01]  /*6790*/  HMMA.16816.F32 R32, R160.reuse, R166, R32 ;  /* 0x000000a6a020723c */ /* 0x040fe20000001820 */
[----:B------:R-:W1:Y:S02]  /*67a0*/  LDSM.16.M88.4 R164, [R245] ;  /* 0x00000000f5a4783b */ /* 0x000e640000000200 */
[----:B---3--:R-:W-:Y:S11]  /*67b0*/  ISETP.GT.AND P6, PT, R145, R218, PT ;  /* 0x000000da9100720c */ /* 0x008ff60003fc4270 */
[----:B------:R-:W-:Y:S02]  /*67c0*/  @!UPT UIADD3 URZ, URZ, URZ, URZ ;  /* 0x0000003f3f3ff290 */ /* 0x000fe4000fffe03f */
[----:B------:R-:W-:Y:S01]  /*67d0*/  @!P6 SHF.R.S32.HI R0, RZ, 0x1f, R218 ;  /* 0x0000001fff00e819 */ /* 0x000fe200000114da */
[----:B------:R-:W-:Y:S04]  /*67e0*/  @!P6 IMAD.WIDE.U32 R140, R218, c[0x0][0x208], RZ ;  /* 0x00008200da8cea25 */ /* 0x000fe800078e00ff */
[----:B------:R-:W-:Y:S02]  /*67f0*/  @!P6 IMAD R0, R0, c[0x0][0x208], RZ ;  /* 0x000082000000ea24 */ /* 0x000fe400078e02ff */
[----:B-----5:R-:W-:Y:S02]  /*6800*/  @!P6 IMAD.MOV.U32 R3, RZ, RZ, R146 ;  /* 0x000000ffff03e224 */ /* 0x020fe400078e0092 */
[----:B------:R-:W-:Y:S01]  /*6810*/  @!P6 IMAD R0, R218, c[0x0][0x20c], R0 ;  /* 0x00008300da00ea24 */ /* 0x000fe200078e0200 */
[C---:B-1----:R-:W-:Y:S03]  /*6820*/  HMMA.16816.F32 R36, R160.reuse, R164, R36 ;  /* 0x000000a4a024723c */ /* 0x042fe60000001824 */
[----:B------:R-:W-:Y:S02]  /*6830*/  @!P6 IMAD.IADD R0, R141, 0x1, R0 ;  /* 0x000000018d00e824 */ /* 0x000fe400078e0200 */
[----:B------:R-:W-:Y:S03]  /*6840*/  @!P6 IMAD.WIDE.U32 R2, R140, 0x60, R2 ;  /* 0x000000608c02e825 */ /* 0x000fe600078e0002 */
[C---:B------:R-:W-:Y:S01]  /*6850*/  HMMA.16816.F32 R40, R160.reuse, R166, R40 ;  /* 0x000000a6a028723c */ /* 0x040fe20000001828 */
[----:B------:R-:W1:Y:S03]  /*6860*/  LDSM.16.M88.4 R164, [R244] ;  /* 0x00000000f4a4783b */ /* 0x000e660000000200 */
[----:B------:R-:W-:Y:S05]  /*6870*/  @!P6 IMAD R0, R0, 0x60, RZ ;  /* 0x000000600000e824 */ /* 0x000fea00078e02ff */
[----:B------:R-:W-:Y:S04]  /*6880*/  @!P6 IADD3 R0, R3, R0, RZ ;  /* 0x000000000300e210 */ /* 0x000fe80007ffe0ff */
[C---:B------:R-:W-:Y:S01]  /*6890*/  @!P6 SHF.L.U64.HI R140, R2.reuse, 0x1, R0 ;  /* 0x00000001028ce819 */ /* 0x040fe20000010200 */
[----:B------:R-:W-:Y:S05]  /*68a0*/  @!P6 IMAD.SHL.U32 R0, R2, 0x2, RZ ;  /* 0x000000020200e824 */ /* 0x000fea00078e00ff */
[C---:B------:R-:W-:Y:S02]  /*68b0*/  @!P6 IADD3 R2, P0, R0.reuse, c[0x0][0x1f8], RZ ;  /* 0x00007e000002ea10 */ /* 0x040fe40007f1e0ff */
[----:B------:R-:W-:Y:S02]  /*68c0*/  @!P6 IADD3 R146, P5, R0, 0x80, RZ ;  /* 0x000000800092e810 */ /* 0x000fe40007fbe0ff */
[----:B------:R-:W-:Y:S02]  /*68d0*/  @!P6 IADD3.X R3, R140, c[0x0][0x1fc], RZ, P0, !PT ;  /* 0x00007f008c03ea10 */ /* 0x000fe400007fe4ff */
[----:B------:R-:W-:Y:S03]  /*68e0*/  @!P6 IADD3 R146, P0, R146, c[0x0][0x1f8], RZ ;  /* 0x00007e009292ea10 */ /* 0x000fe60007f1e0ff */
[----:B------:R-:W-:Y:S01]  /*68f0*/  @!PT LDS RZ, [RZ] ;  /* 0x00000000fffff984 */ /* 0x000fe20000000800 */
[----:B------:R-:W-:Y:S01]  /*6900*/  @!PT LDS RZ, [RZ] ;  /* 0x00000000fffff984 */ /* 0x000fe20000000800 */
[----:B------:R-:W-:Y:S01]  /*6910*/  @!PT LDS RZ, [RZ] ;  /* 0x00000000fffff984 */ /* 0x000fe20000000800 */
[----:B------:R2:W-:Y:S01]  /*6920*/  @!P6 LDGSTS.E.BYPASS.LTC128B.128 [R142+0x100], [R2.64], !P4 ;  /* 0x00100000028eefae */ /* 0x0005e2000e101d46 */
[--C-:B------:R-:W-:Y:S02]  /*6930*/  @!P6 IADD3.X R147, RZ, c[0x0][0x1fc], R140.reuse, P0, P5 ;  /* 0x00007f00ff93ea10 */ /* 0x100fe400007ea48c */
[----:B------:R-:W-:Y:S05]  /*6940*/  @!P6 IADD3 R0, P5, R0, 0x100, RZ ;  /* 0x000001000000e810 */ /* 0x000fea0007fbe0ff */
[----:B------:R3:W-:Y:S01]  /*6950*/  @!P6 LDGSTS.E.BYPASS.LTC128B.128 [R142+0x3100], [R146.64], !P3 ;  /* 0x03100000928eefae */ /* 0x0007e2000d901d46 */
[C---:B-1----:R-:W-:Y:S08]  /*6960*/  HMMA.16816.F32 R44, R160.reuse, R164, R44 ;  /* 0x000000a4a02c723c */ /* 0x042ff0000000182c */
[----:B------:R-:W-:Y:S04]  /*6970*/  HMMA.16816.F32 R48, R160, R166, R48 ;  /* 0x000000a6a030723c */ /* 0x000fe80000001830 */
[----:B---3--:R-:W-:Y:S01]  /*6980*/  @!P6 IADD3 R146, P0, R0, c[0x0][0x1f8], RZ ;  /* 0x00007e000092ea10 */ /* 0x008fe20007f1e0ff */
[----:B------:R-:W-:Y:S03]  /*6990*/  @!P6 IMAD.MOV.U32 R0, RZ, RZ, 0x6 ;  /* 0x00000006ff00e424 */ /* 0x000fe600078e00ff */
[----:B------:R-:W-:Y:S04]  /*69a0*/  @!P6 IADD3.X R147, RZ, c[0x0][0x1fc], R140, P0, P5 ;  /* 0x00007f00ff93ea10 */ /* 0x000fe800007ea48c */
[----:B------:R-:W-:Y:S01]  /*69b0*/  @!P6 MOV R140, c[0x0][0x208] ;  /* 0x00008200008cea02 */ /* 0x000fe20000000f00 */
[----:B------:R1:W-:Y:S03]  /*69c0*/  @!P6 LDGSTS.E.BYPASS.LTC128B.128 [R142+0x6100], [R146.64], !P2 ;  /* 0x06100000928eefae */ /* 0x0003e6000d101d46 */
[C---:B------:R-:W-:Y:S02]  /*69d0*/  @!P6 SHF.L.U64.HI R0, R140.reuse, R0, c[0x0][0x20c] ;  /* 0x000083008c00e619 */ /* 0x040fe40000010200 */
[----:B------:R-:W-:Y:S04]  /*69e0*/  @!P6 SHF.L.U32 R140, R140, 0x6, RZ ;  /* 0x000000068c8ce819 */ /* 0x000fe800000006ff */
[----:B--2---:R-:W-:Y:S05]  /*69f0*/  @!P6 IADD3 R2, P0, R2, R140, RZ ;  /* 0x0000008c0202e210 */ /* 0x004fea0007f1e0ff */
[----:B------:R-:W-:Y:S01]  /*6a00*/  @!P6 IMAD.X R3, R3, 0x1, R0, P0 ;  /* 0x000000010303e824 */ /* 0x000fe200000e0600 */
[----:B------:R-:W-:Y:S04]  /*6a10*/  @!P6 IADD3 R140, P0, R140, R2, RZ ;  /* 0x000000028c8ce210 */ /* 0x000fe80007f1e0ff */
[----:B------:R2:W-:Y:S01]  /*6a20*/  @!P6 LDGSTS.E.BYPASS.LTC128B.128 [R142+0x1100], [R2.64], !P4 ;  /* 0x01100000028eefae */ /* 0x0005e2000e101d46 */
[----:B------:R-:W-:Y:S07]  /*6a30*/  @!P6 IADD3.X R141, R0, R3, RZ, P0, !PT ;  /* 0x00000003008de210 */ /* 0x000fee00007fe4ff */
[----:B------:R2:W-:Y:S08]  /*6a40*/  @!P6 LDGSTS.E.BYPASS.LTC128B.128 [R142+0x4100], [R2.64+0x80], !P3 ;  /* 0x04100080028eefae */ /* 0x0005f0000d901d46 */
[----:B------:R2:W-:Y:S08]  /*6a50*/  @!P6 LDGSTS.E.BYPASS.LTC128B.128 [R142+0x7100], [R2.64+0x100], !P2 ;  /* 0x07100100028eefae */ /* 0x0005f0000d101d46 */
[----:B------:R3:W-:Y:S08]  /*6a60*/  @!P6 LDGSTS.E.BYPASS.LTC128B.128 [R142+0x2100], [R140.64], !P4 ;  /* 0x021000008c8eefae */ /* 0x0007f0000e101d46 */
[----:B------:R3:W-:Y:S08]  /*6a70*/  @!P6 LDGSTS.E.BYPASS.LTC128B.128 [R142+0x5100], [R140.64+0x80], !P3 ;  /* 0x051000808c8eefae */ /* 0x0007f0000d901d46 */
[----:B------:R3:W-:Y:S01]  /*6a80*/  @!P6 LDGSTS.E.BYPASS.LTC128B.128 [R142+0x8100], [R140.64+0x100], !P2 ;  /* 0x081001008c8eefae */ /* 0x0007e2000d101d46 */
[----:B--2---:R-:W-:Y:S07]  /*6a90*/  IMAD R3, R218, -0x60, RZ ;  /* 0xffffffa0da037824 */ /* 0x004fee00078e02ff */
[----:B------:R-:W2:Y:S01]  /*6aa0*/  LDSM.16.M88.4 R164, [R229] ;  /* 0x00000000e5a4783b */ /* 0x000ea20000000200 */
[----:B------:R-:W-:Y:S04]  /*6ab0*/  IADD3 R3, -R208, 0x1, R3 ;  /* 0x00000001d0037810 */ /* 0x000fe80007ffe103 */
[----:B------:R-:W-:Y:S03]  /*6ac0*/  IADD3 R3, R3, c[0x0][0x1d0], RZ ;  /* 0x0000740003037a10 */ /* 0x000fe60007ffe0ff */
[----:B------:R-:W0:Y:S01]  /*6ad0*/  LDGDEPBAR ;  /* 0x00000000000079af */ /* 0x000e220000000000 */
[----:B------:R-:W-:Y:S07]  /*6ae0*/  IADD3 R3, R3, -c[0x0][0x168], RZ ;  /* 0x80005a0003037a10 */ /* 0x000fee0007ffe0ff */
[----:B------:R4:W5:Y:S04]  /*6af0*/  LDL R2, [R1+0x24] ;  /* 0x0000240001027983 */ /* 0x0009680000100800 */
[----:B------:R-:W3:Y:S01]  /*6b00*/  LDL.LU R208, [R1+0xc] ;  /* 0x00000c0001d07983 */ /* 0x000ee20000300800 */
[C---:B--2---:R-:W-:Y:S08]  /*6b10*/  HMMA.16816.F32 R4, R168.reuse, R164, R4 ;  /* 0x000000a4a804723c */ /* 0x044ff00000001804 */
[C---:B------:R-:W-:Y:S01]  /*6b20*/  HMMA.16816.F32 R8, R168.reuse, R166, R8 ;  /* 0x000000a6a808723c */ /* 0x040fe20000001808 */
[----:B------:R-:W2:Y:S07]  /*6b30*/  LDSM.16.M88.4 R164, [R229+0x800] ;  /* 0x00080000e5a4783b */ /* 0x000eae0000000200 */
        /* <DEDUP_REMOVED lines=13> */
[----:B------:R-:W-:Y:S01]  /*6c10*/  HMMA.16816.F32 R48, R168, R166, R48 ;  /* 0x000000a6a830723c */ /* 0x000fe20000001830 */
[----:B------:R-:W2:Y:S03]  /*6c20*/  LDSM.16.M88.4 R164, [R226] ;  /* 0x00000000e2a4783b */ /* 0x000ea60000000200 */
[----:B-----5:R-:W-:Y:S05]  /*6c30*/  @P1 IMAD.MOV.U32 R2, RZ, RZ, R209 ;  /* 0x000000ffff021224 */ /* 0x020fea00078e00d1 */
[----:B------:R-:W5:Y:S01]  /*6c40*/  SHFL.IDX PT, R0, R2, RZ, 0x1c1f ;  /* 0x001c1fff02007589 */ /* 0x000f6200000e0000 */
[C---:B--2---:R-:W-:Y:S08]  /*6c50*/  HMMA.16816.F32 R4, R172.reuse, R164, R4 ;  /* 0x000000a4ac04723c */ /* 0x044ff00000001804 */
[C---:B------:R-:W-:Y:S01]  /*6c60*/  HMMA.16816.F32 R8, R172.reuse, R166, R8 ;  /* 0x000000a6ac08723c */ /* 0x040fe20000001808 */
[----:B------:R-:W2:Y:S03]  /*6c70*/  LDSM.16.M88.4 R164, [R226+0x800] ;  /* 0x00080000e2a4783b */ /* 0x000ea60000000200 */
[----:B-----5:R-:W-:Y:S04]  /*6c80*/  IADD3 R0, R3, R0, RZ ;  /* 0x0000000003007210 */ /* 0x020fe80007ffe0ff */
[C---:B------:R-:W-:Y:S02]  /*6c90*/  ISETP.GT.AND P5, PT, R0.reuse, 0x1, PT ;  /* 0x000000010000780c */ /* 0x040fe40003fa4270 */
[C---:B------:R-:W-:Y:S02]  /*6ca0*/  ISETP.GT.AND P0, PT, R0.reuse, 0x8, PT ;  /* 0x000000080000780c */ /* 0x040fe40003f04270 */
[----:B------:R-:W-:Y:S01]  /*6cb0*/  ISETP.GT.AND P6, PT, R0, RZ, PT ;  /* 0x000000ff0000720c */ /* 0x000fe20003fc4270 */
        /* <DEDUP_REMOVED lines=32> */
[----:B------:R-:W2:Y:S07]  /*6ec0*/  LDSM.16.M88.4 R164, [R243] ;  /* 0x00000000f3a4783b */ /* 0x000eae0000000200 */
[C---:B--2---:R-:W-:Y:S08]  /*6ed0*/  HMMA.16816.F32 R4, R180.reuse, R164, R4 ;  /* 0x000000a4b404723c */ /* 0x044ff00000001804 */
[C---:B------:R-:W-:Y:S01]  /*6ee0*/  HMMA.16816.F32 R8, R180.reuse, R166, R8 ;  /* 0x000000a6b408723c */ /* 0x040fe20000001808 */
        /* <DEDUP_REMOVED lines=108> */
[----:B------:R-:W2:Y:S11]  /*75b0*/  LDSM.16.M88.4 R164, [R226+0x6800] ;  /* 0x00680000e2a4783b */ /* 0x000eb60000000200 */
[----:B------:R-:W-:Y:S04]  /*75c0*/  @!UPT UIADD3 URZ, URZ, URZ, URZ ;  /* 0x0000003f3f3ff290 */ /* 0x000fe8000fffe03f */
[----:B------:R-:W-:Y:S02]  /*75d0*/  FSEL R4, R4, -INF , P6 ;  /* 0xff80000004047808 */ /* 0x000fe40003000000 */
[C---:B------:R-:W-:Y:S01]  /*75e0*/  ISETP.GT.AND P6, PT, R0.reuse, 0x9, PT ;  /* 0x000000090000780c */ /* 0x040fe20003fc4270 */
        /* <DEDUP_REMOVED lines=11> */
[----:B------:R-:W2:Y:S01]  /*76a0*/  LDSM.16.M88.4 R164, [R226+0x8800] ;  /* 0x00880000e2a4783b */ /* 0x000ea20000000200 */
[----:B------:R-:W-:Y:S07]  /*76b0*/  DEPBAR.LE SB0, 0x0 ;  /* 0x000080000000791a */ /* 0x000fee0000000000 */
[----:B------:R-:W-:Y:S01]  /*76c0*/  BAR.SYNC.DEFER_BLOCKING 0x0 ;  /* 0x0000000000007b1d */ /* 0x000fe20000010000 */
[C---:B--2---:R-:W-:Y:S07]  /*76d0*/  HMMA.16816.F32 R44, R204.reuse, R164, R44 ;  /* 0x000000a4cc2c723c */ /* 0x044fee000000182c */
[----:B------:R-:W-:Y:S01]  /*76e0*/  FSEL R165, R5, -INF , P5 ;  /* 0xff80000005a57808 */ /* 0x000fe20002800000 */
[----:B------:R-:W-:Y:S01]  /*76f0*/  HMMA.16816.F32 R48, R204, R166, R48 ;  /* 0x000000a6cc30723c */ /* 0x000fe20000001830 */
[----:B------:R2:W5:Y:S02]  /*7700*/  SHFL.IDX PT, R5, R2, 0x1, 0x1c1f ;  /* 0x003c1f0002057f89 */ /* 0x00056400000e0000 */
[----:B------:R-:W-:Y:S04]  /*7710*/  ISETP.GT.AND P5, PT, R0, 0x10, PT ;  /* 0x000000100000780c */ /* 0x000fe80003fa4270 */
[----:B------:R-:W-:Y:S02]  /*7720*/  FSEL R166, R8, -INF , P0 ;  /* 0xff80000008a67808 */ /* 0x000fe40000000000 */
[C---:B------:R-:W-:Y:S03]  /*7730*/  ISETP.GT.AND P0, PT, R0.reuse, 0x11, PT ;  /* 0x000000110000780c */ /* 0x040fe60003f04270 */
[----:B------:R-:W-:Y:S02]  /*7740*/  FSEL R167, R9, -INF , P6 ;  /* 0xff80000009a77808 */ /* 0x000fe40003000000 */
[----:B------:R-:W-:Y:S02]  /*7750*/  ISETP.GT.AND P6, PT, R0, 0x18, PT ;  /* 0x000000180000780c */ /* 0x000fe40003fc4270 */
[----:B------:R-:W-:Y:S01]  /*7760*/  FSEL R213, R12, -INF , P5 ;  /* 0xff8000000cd57808 */ /* 0x000fe20002800000 */
[----:B------:R-:W-:Y:S01]  /*7770*/  IMAD.MOV.U32 R12, RZ, RZ, R145 ;  /* 0x000000ffff0c7224 */ /* 0x000fe200078e0091 */
[C---:B------:R-:W-:Y:S02]  /*7780*/  ISETP.GT.AND P5, PT, R0.reuse, 0x19, PT ;  /* 0x000000190000780c */ /* 0x040fe40003fa4270 */
[----:B------:R-:W-:Y:S02]  /*7790*/  FSEL R214, R13, -INF , P0 ;  /* 0xff8000000dd67808 */ /* 0x000fe40000000000 */
[----:B------:R-:W-:Y:S02]  /*77a0*/  ISETP.GT.AND P0, PT, R0, 0x20, PT ;  /* 0x000000200000780c */ /* 0x000fe40003f04270 */
[----:B------:R-:W-:Y:S02]  /*77b0*/  FSEL R215, R16, -INF , P6 ;  /* 0xff80000010d77808 */ /* 0x000fe40003000000 */
[----:B------:R-:W-:Y:S02]  /*77c0*/  FSEL R216, R17, -INF , P5 ;  /* 0xff80000011d87808 */ /* 0x000fe40002800000 */
[----:B------:R-:W-:Y:S02]  /*77d0*/  ISETP.GT.AND P6, PT, R0, 0x21, PT ;  /* 0x000000210000780c */ /* 0x000fe40003fc4270 */
[----:B------:R-:W-:Y:S02]  /*77e0*/  FSEL R222, R20, -INF , P0 ;  /* 0xff80000014de7808 */ /* 0x000fe40000000000 */
[C---:B------:R-:W-:Y:S02]  /*77f0*/  ISETP.GT.AND P0, PT, R0.reuse, 0x29, PT ;  /* 0x000000290000780c */ /* 0x040fe40003f04270 */
[----:B------:R-:W-:Y:S02]  /*7800*/  ISETP.GT.AND P5, PT, R0, 0x28, PT ;  /* 0x000000280000780c */ /* 0x000fe40003fa4270 */
[----:B------:R-:W-:Y:S02]  /*7810*/  FSEL R223, R21, -INF , P6 ;  /* 0xff80000015df7808 */ /* 0x000fe40003000000 */
[----:B------:R-:W-:Y:S02]  /*7820*/  FSEL R8, R25, -INF , P0 ;  /* 0xff80000019087808 */ /* 0x000fe40000000000 */
[----:B------:R-:W-:Y:S02]  /*7830*/  FSEL R9, R24, -INF , P5 ;  /* 0xff80000018097808 */ /* 0x000fe40002800000 */
[C---:B------:R-:W-:Y:S02]  /*7840*/  ISETP.GT.AND P6, PT, R0.reuse, 0x30, PT ;  /* 0x000000300000780c */ /* 0x040fe40003fc4270 */
        /* <DEDUP_REMOVED lines=20> */
[----:B------:R-:W-:Y:S02]  /*7990*/  FMNMX.FTZ R0, R4, R143, !PT ;  /* 0x0000008f04007209 */ /* 0x000fe40007810000 */
[----:B------:R-:W-:Y:S02]  /*79a0*/  FSEL R45, R45, -INF , P6 ;  /* 0xff8000002d2d7808 */ /* 0x000fe40003000000 */
[----:B------:R-:W-:Y:S02]  /*79b0*/  FMNMX.FTZ R0, R165, R0, !PT ;  /* 0x00000000a5007209 */ /* 0x000fe40007810000 */
[----:B------:R-:W-:Y:S02]  /*79c0*/  FSEL R48, R48, -INF , P5 ;  /* 0xff80000030307808 */ /* 0x000fe40002800000 */
[----:B------:R-:W-:Y:S02]  /*79d0*/  FMNMX.FTZ R0, R166, R0, !PT ;  /* 0x00000000a6007209 */ /* 0x000fe40007810000 */
[----:B------:R-:W-:Y:S02]  /*79e0*/  FSEL R49, R49, -INF , P0 ;  /* 0xff80000031317808 */ /* 0x000fe40000000000 */
[----:B------:R-:W-:Y:S02]  /*79f0*/  FMNMX.FTZ R0, R167, R0, !PT ;  /* 0x00000000a7007209 */ /* 0x000fe40007810000 */
[----:B------:R-:W-:Y:S02]  /*7a00*/  MOV R17, R142 ;  /* 0x0000008e00117202 */ /* 0x000fe40000000f00 */
[----:B------:R-:W-:Y:S04]  /*7a10*/  FMNMX.FTZ R0, R213, R0, !PT ;  /* 0x00000000d5007209 */ /* 0x000fe80007810000 */
        /* <DEDUP_REMOVED lines=13> */
[----:B--2---:R-:W-:Y:S01]  /*7af0*/  FMNMX.FTZ R2, R40, R0, !PT ;  /* 0x0000000028027209 */ /* 0x004fe20007810000 */
[----:B-----5:R-:W-:Y:S03]  /*7b00*/  IMAD.IADD R0, R3, 0x1, R5 ;  /* 0x0000000103007824 */ /* 0x020fe600078e0205 */
[----:B------:R-:W-:Y:S02]  /*7b10*/  FMNMX.FTZ R2, R41, R2, !PT ;  /* 0x0000000229027209 */ /* 0x000fe40007810000 */
[----:B------:R-:W-:Y:S02]  /*7b20*/  ISETP.GT.AND P5, PT, R0, RZ, PT ;  /* 0x000000ff0000720c */ /* 0x000fe40003fa4270 */
[----:B------:R-:W-:Y:S02]  /*7b30*/  FMNMX.FTZ R2, R44, R2, !PT ;  /* 0x000000022c027209 */ /* 0x000fe40007810000 */
[----:B------:R-:W-:Y:S02]  /*7b40*/  ISETP.GT.AND P0, PT, R0, 0x1, PT ;  /* 0x000000010000780c */ /* 0x000fe40003f04270 */
[----:B------:R-:W-:Y:S02]  /*7b50*/  FMNMX.FTZ R2, R45, R2, !PT ;  /* 0x000000022d027209 */ /* 0x000fe40007810000 */
[----:B------:R-:W-:Y:S02]  /*7b60*/  FSEL R6, R6, -INF , P5 ;  /* 0xff80000006067808 */ /* 0x000fe40002800000 */
[----:B------:R-:W-:Y:S02]  /*7b70*/  FMNMX.FTZ R2, R48, R2, !PT ;  /* 0x0000000230027209 */ /* 0x000fe40007810000 */
[----:B-1----:R-:W-:Y:S02]  /*7b80*/  FSEL R146, R7, -INF , P0 ;  /* 0xff80000007927808 */ /* 0x002fe40000000000 */
[----:B------:R-:W-:Y:S02]  /*7b90*/  FMNMX.FTZ R2, R49, R2, !PT ;  /* 0x0000000231027209 */ /* 0x000fe40007810000 */
[C---:B------:R-:W-:Y:S02]  /*7ba0*/  ISETP.GT.AND P5, PT, R0.reuse, 0x8, PT ;  /* 0x000000080000780c */ /* 0x040fe40003fa4270 */
[----:B------:R-:W-:Y:S01]  /*7bb0*/  ISETP.GT.AND P0, PT, R0, 0x9, PT ;  /* 0x000000090000780c */ /* 0x000fe20003f04270 */
[----:B------:R-:W1:Y:S01]  /*7bc0*/  SHFL.BFLY PT, R3, R2, 0x2, 0x1f ;  /* 0x0c401f0002037f89 */ /* 0x000e6200000e0000 */
[----:B------:R-:W-:Y:S02]  /*7bd0*/  FSEL R147, R10, -INF , P5 ;  /* 0xff8000000a937808 */ /* 0x000fe40002800000 */
[----:B------:R-:W-:Y:S01]  /*7be0*/  FSEL R164, R11, -INF , P0 ;  /* 0xff8000000ba47808 */ /* 0x000fe20000000000 */
[----:B------:R-:W-:Y:S01]  /*7bf0*/  IMAD.MOV.U32 R11, RZ, RZ, R49 ;  /* 0x000000ffff0b7224 */ /* 0x000fe200078e0031 */
[C---:B------:R-:W-:Y:S02]  /*7c00*/  ISETP.GT.AND P5, PT, R0.reuse, 0x10, PT ;  /* 0x000000100000780c */ /* 0x040fe40003fa4270 */
[----:B------:R-:W-:Y:S02]  /*7c10*/  ISETP.GT.AND P0, PT, R0, 0x11, PT ;  /* 0x000000110000780c */ /* 0x000fe40003f04270 */
[----:B------:R-:W-:Y:S01]  /*7c20*/  FSEL R210, R14, -INF , P5 ;  /* 0xff8000000ed27808 */ /* 0x000fe20002800000 */
[----:B------:R-:W-:Y:S01]  /*7c30*/  IMAD.MOV.U32 R14, RZ, RZ, R9 ;  /* 0x000000ffff0e7224 */ /* 0x000fe200078e0009 */
[----:B------:R-:W-:Y:S02]  /*7c40*/  FSEL R209, R15, -INF , P0 ;  /* 0xff8000000fd17808 */ /* 0x000fe40000000000 */
[C---:B------:R-:W-:Y:S02]  /*7c50*/  ISETP.GT.AND P5, PT, R0.reuse, 0x18, PT ;  /* 0x000000180000780c */ /* 0x040fe40003fa4270 */
[----:B------:R-:W-:Y:S02]  /*7c60*/  ISETP.GT.AND P0, PT, R0, 0x19, PT ;  /* 0x000000190000780c */ /* 0x000fe40003f04270 */
[----:B------:R-:W-:Y:S02]  /*7c70*/  FSEL R211, R18, -INF , P5 ;  /* 0xff80000012d37808 */ /* 0x000fe40002800000 */
[----:B------:R-:W-:Y:S01]  /*7c80*/  FSEL R212, R19, -INF , P0 ;  /* 0xff80000013d47808 */ /* 0x000fe20000000000 */
[----:B------:R-:W-:Y:S01]  /*7c90*/  IMAD.MOV.U32 R19, RZ, RZ, R32 ;  /* 0x000000ffff137224 */ /* 0x000fe200078e0020 */
[C---:B------:R-:W-:Y:S02]  /*7ca0*/  ISETP.GT.AND P5, PT, R0.reuse, 0x20, PT ;  /* 0x000000200000780c */ /* 0x040fe40003fa4270 */
[----:B------:R-:W-:Y:S02]  /*7cb0*/  ISETP.GT.AND P0, PT, R0, 0x21, PT ;  /* 0x000000210000780c */ /* 0x000fe40003f04270 */
[----:B-1----:R-:W-:Y:S02]  /*7cc0*/  FMNMX.FTZ R2, R2, R3, !PT ;  /* 0x0000000302027209 */ /* 0x002fe40007810000 */
[----:B------:R-:W-:Y:S02]  /*7cd0*/  FMNMX.FTZ R3, R6, R144, !PT ;  /* 0x0000009006037209 */ /* 0x000fe40007810000 */
[----:B------:R-:W-:Y:S01]  /*7ce0*/  FSEL R219, R22, -INF , P5 ;  /* 0xff80000016db7808 */ /* 0x000fe20002800000 */
[----:B---3--:R-:W1:Y:S01]  /*7cf0*/  SHFL.BFLY PT, R141, R2, 0x1, 0x1f ;  /* 0x0c201f00028d7f89 */ /* 0x008e6200000e0000 */
[----:B------:R-:W-:Y:S02]  /*7d00*/  FMNMX.FTZ R3, R146, R3, !PT ;  /* 0x0000000392037209 */ /* 0x000fe40007810000 */
[----:B------:R-:W-:Y:S02]  /*7d10*/  FSEL R217, R23, -INF , P0 ;  /* 0xff80000017d97808 */ /* 0x000fe40000000000 */
[----:B------:R-:W-:Y:S02]  /*7d20*/  FMNMX.FTZ R3, R147, R3, !PT ;  /* 0x0000000393037209 */ /* 0x000fe40007810000 */
[----:B------:R-:W-:Y:S02]  /*7d30*/  ISETP.GT.AND P5, PT, R0, 0x28, PT ;  /* 0x000000280000780c */ /* 0x000fe40003fa4270 */
[----:B------:R-:W-:Y:S02]  /*7d40*/  FMNMX.FTZ R3, R164, R3, !PT ;  /* 0x00000003a4037209 */ /* 0x000fe40007810000 */
[----:B------:R-:W-:Y:S01]  /*7d50*/  FSEL R220, R26, -INF , P5 ;  /* 0xff8000001adc7808 */ /* 0x000fe20002800000 */
[----:B------:R-:W-:Y:S01]  /*7d60*/  IMAD.MOV.U32 R26, RZ, RZ, R45 ;  /* 0x000000ffff1a7224 */ /* 0x000fe200078e002d */
[----:B------:R-:W-:Y:S02]  /*7d70*/  FMNMX.FTZ R3, R210, R3, !PT ;  /* 0x00000003d2037209 */ /* 0x000fe40007810000 */
[C---:B------:R-:W-:Y:S02]  /*7d80*/  ISETP.GT.AND P0, PT, R0.reuse, 0x29, PT ;  /* 0x000000290000780c */ /* 0x040fe40003f04270 */
[----:B------:R-:W-:Y:S02]  /*7d90*/  FMNMX.FTZ R3, R209, R3, !PT ;  /* 0x00000003d1037209 */ /* 0x000fe40007810000 */
[----:B------:R-:W-:Y:S02]  /*7da0*/  FSEL R221, R27, -INF , P0 ;  /* 0xff8000001bdd7808 */ /* 0x000fe40000000000 */
[----:B------:R-:W-:Y:S02]  /*7db0*/  FMNMX.FTZ R3, R211, R3, !PT ;  /* 0x00000003d3037209 */ /* 0x000fe40007810000 */
[----:B------:R-:W-:Y:S02]  /*7dc0*/  ISETP.GT.AND P5, PT, R0, 0x30, PT ;  /* 0x000000300000780c */ /* 0x000fe40003fa4270 */
[----:B------:R-:W-:Y:S02]  /*7dd0*/  FMNMX.FTZ R3, R212, R3, !PT ;  /* 0x00000003d4037209 */ /* 0x000fe40007810000 */
[----:B------:R-:W-:Y:S02]  /*7de0*/  ISETP.GT.AND P0, PT, R0, 0x31, PT ;  /* 0x000000310000780c */ /* 0x000fe40003f04270 */
[----:B------:R-:W-:Y:S02]  /*7df0*/  FMNMX.FTZ R3, R219, R3, !PT ;  /* 0x00000003db037209 */ /* 0x000fe40007810000 */
[----:B------:R-:W-:Y:S01]  /*7e00*/  FSEL R10, R30, -INF , P5 ;  /* 0xff8000001e0a7808 */ /* 0x000fe20002800000 */
[----:B------:R-:W-:Y:S01]  /*7e10*/  IMAD.MOV.U32 R30, RZ, RZ, R41 ;  /* 0x000000ffff1e7224 */ /* 0x000fe200078e0029 */
[----:B------:R-:W-:Y:S02]  /*7e20*/  FMNMX.FTZ R3, R217, R3, !PT ;  /* 0x00000003d9037209 */ /* 0x000fe40007810000 */
[----:B------:R-:W-:Y:S02]  /*7e30*/  FSEL R13, R31, -INF , P0 ;  /* 0xff8000001f0d7808 */ /* 0x000fe40000000000 */
[----:B------:R-:W-:Y:S02]  /*7e40*/  FMNMX.FTZ R3, R220, R3, !PT ;  /* 0x00000003dc037209 */ /* 0x000fe40007810000 */
[----:B------:R-:W-:Y:S02]  /*7e50*/  ISETP.GT.AND P5, PT, R0, 0x38, PT ;  /* 0x000000380000780c */ /* 0x000fe40003fa4270 */
        /* <DEDUP_REMOVED lines=9> */
[----:B------:R-:W-:Y:S02]  /*7ef0*/  ISETP.GT.AND P6, PT, R0, 0x41, PT ;  /* 0x000000410000780c */ /* 0x000fe40003fc4270 */
[----:B------:R-:W-:Y:S02]  /*7f00*/  FSEL R16, R38, -INF , P0 ;  /* 0xff80000026107808 */ /* 0x000fe40000000000 */
[----:B------:R-:W-:Y:S02]  /*7f10*/  FMNMX.FTZ R3, R7, R3, !PT ;  /* 0x0000000307037209 */ /* 0x000fe40007810000 */
[----:B------:R-:W-:Y:S02]  /*7f20*/  FSEL R39, R39, -INF , P6 ;  /* 0xff80000027277808 */ /* 0x000fe40003000000 */
[----:B------:R-:W-:Y:S02]  /*7f30*/  ISETP.GT.AND P0, PT, R0, 0x49, PT ;  /* 0x000000490000780c */ /* 0x000fe40003f04270 */
[----:B------:R-:W-:Y:S02]  /*7f40*/  FMNMX.FTZ R3, R16, R3, !PT ;  /* 0x0000000310037209 */ /* 0x000fe40007810000 */
[----:B------:R-:W-:Y:S02]  /*7f50*/  ISETP.GT.AND P5, PT, R0, 0x48, PT ;  /* 0x000000480000780c */ /* 0x000fe40003fa4270 */
[----:B------:R-:W-:Y:S02]  /*7f60*/  FSEL R43, R43, -INF , P0 ;  /* 0xff8000002b2b7808 */ /* 0x000fe40000000000 */
[----:B------:R-:W-:Y:S02]  /*7f70*/  FSEL R42, R42, -INF , P5 ;  /* 0xff8000002a2a7808 */ /* 0x000fe40002800000 */
[C---:B------:R-:W-:Y:S02]  /*7f80*/  ISETP.GT.AND P0, PT, R0.reuse, 0x50, PT ;  /* 0x000000500000780c */ /* 0x040fe40003f04270 */
[----:B------:R-:W-:Y:S02]  /*7f90*/  FMNMX.FTZ R3, R39, R3, !PT ;  /* 0x0000000327037209 */ /* 0x000fe40007810000 */
[----:B------:R-:W-:Y:S02]  /*7fa0*/  ISETP.GT.AND P6, PT, R0, 0x51, PT ;  /* 0x000000510000780c */ /* 0x000fe40003fc4270 */
[----:B------:R-:W-:Y:S02]  /*7fb0*/  FSEL R46, R46, -INF , P0 ;  /* 0xff8000002e2e7808 */ /* 0x000fe40000000000 */
[C---:B------:R-:W-:Y:S02]  /*7fc0*/  ISETP.GT.AND P5, PT, R0.reuse, 0x58, PT ;  /* 0x000000580000780c */ /* 0x040fe40003fa4270 */
[----:B------:R-:W-:Y:S02]  /*7fd0*/  ISETP.GT.AND P0, PT, R0, 0x59, PT ;  /* 0x000000590000780c */ /* 0x000fe40003f04270 */
[----:B------:R-:W-:Y:S02]  /*7fe0*/  FMNMX.FTZ R0, R42, R3, !PT ;  /* 0x000000032a007209 */ /* 0x000fe40007810000 */
[----:B------:R-:W-:Y:S02]  /*7ff0*/  FSEL R47, R47, -INF , P6 ;  /* 0xff8000002f2f7808 */ /* 0x000fe40003000000 */
[----:B------:R-:W-:Y:S02]  /*8000*/  FMNMX.FTZ R0, R43, R0, !PT ;  /* 0x000000002b007209 */ /* 0x000fe40007810000 */
[----:B------:R-:W-:Y:S02]  /*8010*/  FSEL R50, R50, -INF , P5 ;  /* 0xff80000032327808 */ /* 0x000fe40002800000 */
[----:B------:R-:W-:Y:S02]  /*8020*/  FMNMX.FTZ R0, R46, R0, !PT ;  /* 0x000000002e007209 */ /* 0x000fe40007810000 */
[----:B------:R-:W-:Y:S01]  /*8030*/  FSEL R142, R51, -INF , P0 ;  /* 0xff800000338e7808 */ /* 0x000fe20000000000 */
[----:B------:R-:W-:Y:S01]  /*8040*/  IMAD.MOV.U32 R51, RZ, RZ, R16 ;  /* 0x000000ffff337224 */ /* 0x000fe200078e0010 */
[----:B------:R-:W-:Y:S02]  /*8050*/  FMNMX.FTZ R0, R47, R0, !PT ;  /* 0x000000002f007209 */ /* 0x000fe40007810000 */
[----:B-1----:R-:W-:Y:S02]  /*8060*/  FMNMX.FTZ R141, R2, R141, !PT ;  /* 0x0000008d028d7209 */ /* 0x002fe40007810000 */
[----:B------:R-:W-:Y:S02]  /*8070*/  FMNMX.FTZ R0, R50, R0, !PT ;  /* 0x0000000032007209 */ /* 0x000fe40007810000 */
[C---:B------:R-:W-:Y:S02]  /*8080*/  FSETP.NEU.FTZ.AND P0, PT, R141.reuse, -INF , PT ;  /* 0xff8000008d00780b */ /* 0x040fe40003f1d000 */
[----:B------:R-:W-:Y:S02]  /*8090*/  FMNMX.FTZ R0, R142, R0, !PT ;  /* 0x000000008e007209 */ /* 0x000fe40007810000 */
[----:B------:R-:W-:Y:S02]  /*80a0*/  FSEL R3, R141, RZ, P0 ;  /* 0x000000ff8d037208 */ /* 0x000fe40000000000 */
[----:B------:R-:W-:Y:S01]  /*80b0*/  MOV R15, R8 ;  /* 0x00000008000f7202 */ /* 0x000fe20000000f00 */
[----:B------:R-:W1:Y:S01]  /*80c0*/  SHFL.BFLY PT, R2, R0, 0x2, 0x1f ;  /* 0x0c401f0000027f89 */ /* 0x000e6200000e0000 */
[----:B------:R-:W-:Y:S02]  /*80d0*/  MOV R18, R33 ;  /* 0x0000002100127202 */ /* 0x000fe40000000f00 */
[----:B------:R-:W-:Y:S02]  /*80e0*/  MOV R22, R17 ;  /* 0x0000001100167202 */ /* 0x000fe40000000f00 */
[----:B------:R-:W-:Y:S02]  /*80f0*/  MOV R23, R48 ;  /* 0x0000003000177202 */ /* 0x000fe40000000f00 */
[----:B------:R-:W-:Y:S02]  /*8100*/  MOV R27, R44 ;  /* 0x0000002c001b7202 */ /* 0x000fe40000000f00 */
[----:B------:R-:W-:Y:S02]  /*8110*/  MOV R31, R40 ;  /* 0x00000028001f7202 */ /* 0x000fe40000000f00 */
[----:B------:R-:W-:Y:S02]  /*8120*/  MOV R38, R36 ;  /* 0x0000002400267202 */ /* 0x000fe40000000f00 */
[----:B-1----:R-:W-:Y:S01]  /*8130*/  FMNMX.FTZ R0, R0, R2, !PT ;  /* 0x0000000200007209 */ /* 0x002fe20007810000 */
[----:B------:R-:W-:Y:S02]  /*8140*/  FADD.FTZ R2, -R3, R143 ;  /* 0x0000008f03027221 */ /* 0x000fe40000010100 */
[----:B------:R-:W-:Y:S02]  /*8150*/  FMUL.FTZ R143, R141, c[0x0][0x2d0] ;  /* 0x0000b4008d8f7a20 */ /* 0x000fe40000410000 */
[----:B------:R-:W1:Y:S03]  /*8160*/  SHFL.BFLY PT, R3, R0, 0x1, 0x1f ;  /* 0x0c201f0000037f89 */ /* 0x000e6600000e0000 */
[----:B------:R-:W-:Y:S05]  /*8170*/  FSEL R143, R143, RZ, P0 ;  /* 0x000000ff8f8f7208 */ /* 0x000fea0000000000 */
[----:B------:R-:W-:Y:S04]  /*8180*/  FFMA.FTZ R4, R4, c[0x0][0x2d0], -R143 ;  /* 0x0000b40004047a23 */ /* 0x000fe8000001088f */
[----:B------:R-:W-:Y:S01]  /*8190*/  MUFU.EX2 R145, R4 ;  /* 0x0000000400917308 */ /* 0x000fe20000000800 */
[----:B-1----:R-:W-:Y:S01]  /*81a0*/  FMNMX.FTZ R140, R0, R3, !PT ;  /* 0x00000003008c7209 */ /* 0x002fe20007810000 */
[----:B------:R-:W-:Y:S03]  /*81b0*/  FMUL.FTZ R0, R2, c[0x0][0x2d0] ;  /* 0x0000b40002007a20 */ /* 0x000fe60000410000 */
[C---:B------:R-:W-:Y:S05]  /*81c0*/  FSETP.NEU.FTZ.AND P0, PT, R140.reuse, -INF , PT ;  /* 0xff8000008c00780b */ /* 0x040fea0003f1d000 */
[----:B------:R1:W2:Y:S01]  /*81d0*/  MUFU.EX2 R2, R0 ;  /* 0x0000000000027308 */ /* 0x0002a20000000800 */
[----:B------:R-:W-:Y:S05]  /*81e0*/  FSEL R3, R140, RZ, P0 ;  /* 0x000000ff8c037208 */ /* 0x000fea0000000000 */
[----:B-1----:R-:W-:Y:S02]  /*81f0*/  FADD.FTZ R0, -R3, R144 ;  /* 0x0000009003007221 */ /* 0x002fe40000010100 */
[----:B--2---:R-:W-:Y:S02]  /*8200*/  FMUL.FTZ R8, R2, R152 ;  /* 0x0000009802087220 */ /* 0x004fe40000410000 */
[----:B------:R-:W-:Y:S01]  /*8210*/  FMUL.FTZ R0, R0, c[0x0][0x2d0] ;  /* 0x0000b40000007a20 */ /* 0x000fe20000410000 */
[----:B------:R-:W2:Y:S01]  /*8220*/  LDL.LU R152, [R1+0x10] ;  /* 0x0000100001987983 */ /* 0x000ea20000300800 */
[C---:B------:R-:W-:Y:S01]  /*8230*/  FMUL.FTZ R4, R2.reuse, R148 ;  /* 0x0000009402047220 */ /* 0x040fe20000410000 */
[----:B------:R-:W-:Y:S01]  /*8240*/  MOV R148, R13 ;  /* 0x0000000d00947202 */ /* 0x000fe20000000f00 */
[C---:B------:R-:W-:Y:S02]  /*8250*/  FMUL.FTZ R13, R2.reuse, R101 ;  /* 0x00000065020d7220 */ /* 0x040fe40000410000 */
[----:B------:R-:W1:Y:S01]  /*8260*/  MUFU.EX2 R0, R0 ;  /* 0x0000000000007308 */ /* 0x000e620000000800 */
[C---:B------:R-:W-:Y:S02]  /*8270*/  FMUL.FTZ R9, R2.reuse, R153 ;  /* 0x0000009902097220 */ /* 0x040fe40000410000 */
[----:B------:R-:W-:Y:S02]  /*8280*/  IMAD.MOV.U32 R153, RZ, RZ, R12 ;  /* 0x000000ffff997224 */ /* 0x000fe400078e000c */
[C---:B------:R-:W-:Y:S02]  /*8290*/  FMUL.FTZ R12, R2.reuse, R100 ;  /* 0x00000064020c7220 */ /* 0x040fe40000410000 */
[----:B------:R-:W-:Y:S01]  /*82a0*/  FMUL.FTZ R25, R2, R113 ;  /* 0x0000007102197220 */ /* 0x000fe20000410000 */
[----:B------:R-:W-:Y:S01]  /*82b0*/  MOV R113, R18 ;  /* 0x0000001200717202 */ /* 0x000fe20000000f00 */
[----:B------:R-:W3:Y:S01]  /*82c0*/  LDL.64 R100, [R1+0x30] ;  /* 0x0000300001647983 */ /* 0x000ee20000100a00 */
[----:B------:R-:W-:Y:S01]  /*82d0*/  FMUL.FTZ R3, R140, c[0x0][0x2d0] ;  /* 0x0000b4008c037a20 */ /* 0x000fe20000410000 */
[----:B------:R-:W-:Y:S01]  /*82e0*/  ISETP.GT.AND P6, PT, R218, R153, PT ;  /* 0x00000099da00720c */ /* 0x000fe20003fc4270 */
[C---:B------:R-:W-:Y:S01]  /*82f0*/  FMUL.FTZ R5, R2.reuse, R149 ;  /* 0x0000009502057220 */ /* 0x040fe20000410000 */
[----:B------:R-:W-:Y:S01]  /*8300*/  MOV R149, R28 ;  /* 0x0000001c00957202 */ /* 0x000fe20000000f00 */
[----:B------:R-:W-:Y:S01]  /*8310*/  FMUL.FTZ R28, R2, R116 ;  /* 0x00000074021c7220 */ /* 0x000fe20000410000 */
[----:B------:R-:W-:Y:S01]  /*8320*/  FSEL R3, R3, RZ, P0 ;  /* 0x000000ff03037208 */ /* 0x000fe20000000000 */
[----:B------:R-:W-:Y:S02]  /*8330*/  IMAD.MOV.U32 R116, RZ, RZ, R19 ;  /* 0x000000ffff747224 */ /* 0x000fe400078e0013 */
[----:B------:R-:W-:Y:S02]  /*8340*/  IMAD.MOV.U32 R153, RZ, RZ, R43 ;  /* 0x000000ffff997224 */ /* 0x000fe400078e002b */
[----:B------:R-:W-:Y:S02]  /*8350*/  FFMA.FTZ R6, R6, c[0x0][0x2d0], -R3 ;  /* 0x0000b40006067a23 */ /* 0x000fe40000010803 */
[----:B------:R-:W-:Y:S02]  /*8360*/  FMUL.FTZ R16, R2, R104 ;  /* 0x0000006802107220 */ /* 0x000fe40000410000 */
[C---:B-1----:R-:W-:Y:S01]  /*8370*/  FMUL.FTZ R18, R0.reuse, R106 ;  /* 0x0000006a00127220 */ /* 0x042fe20000410000 */
[----:B------:R1:W2:Y:S01]  /*8380*/  MUFU.EX2 R144, R6 ;  /* 0x0000000600907308 */ /* 0x0002a20000000800 */
[----:B------:R-:W3:Y:S01]  /*8390*/  LDL R106, [R1+0x28] ;  /* 0x00002800016a7983 */ /* 0x000ee20000100800 */
[----:B------:R-:W-:Y:S01]  /*83a0*/  FMUL.FTZ R19, R0, R107 ;  /* 0x0000006b00137220 */ /* 0x000fe20000410000 */
[----:B------:R-:W-:Y:S01]  /*83b0*/  IADD3 R107, R218, -0x1, RZ ;  /* 0xffffffffda6b7810 */ /* 0x000fe20007ffe0ff */
[C---:B------:R-:W-:Y:S02]  /*83c0*/  FMUL.FTZ R17, R2.reuse, R105 ;  /* 0x0000006902117220 */ /* 0x040fe40000410000 */
[----:B------:R-:W-:Y:S02]  /*83d0*/  IMAD.MOV.U32 R105, RZ, RZ, R14 ;  /* 0x000000ffff697224 */ /* 0x000fe400078e000e */
[C---:B------:R-:W-:Y:S01]  /*83e0*/  FMUL.FTZ R20, R2.reuse, R108 ;  /* 0x0000006c02147220 */ /* 0x040fe20000410000 */
[----:B------:R-:W-:Y:S01]  /*83f0*/  MOV R108, R149 ;  /* 0x00000095006c7202 */ /* 0x000fe20000000f00 */
[C---:B------:R-:W-:Y:S01]  /*8400*/  FMUL.FTZ R21, R2.reuse, R109 ;  /* 0x0000006d02157220 */ /* 0x040fe20000410000 */
[----:B------:R-:W-:Y:S01]  /*8410*/  MOV R109, R15 ;  /* 0x0000000f006d7202 */ /* 0x000fe20000000f00 */
[C---:B------:R-:W-:Y:S02]  /*8420*/  FMUL.FTZ R24, R2.reuse, R112 ;  /* 0x0000007002187220 */ /* 0x040fe40000410000 */
[C---:B------:R-:W-:Y:S01]  /*8430*/  FMUL.FTZ R32, R2.reuse, R120 ;  /* 0x0000007802207220 */ /* 0x040fe20000410000 */
[----:B------:R-:W-:Y:S01]  /*8440*/  MOV R120, R42 ;  /* 0x0000002a00787202 */ /* 0x000fe20000000f00 */
[C---:B------:R-:W-:Y:S02]  /*8450*/  FMUL.FTZ R33, R2.reuse, R121 ;  /* 0x0000007902217220 */ /* 0x040fe40000410000 */
[C---:B------:R-:W-:Y:S01]  /*8460*/  FMUL.FTZ R36, R2.reuse, R124 ;  /* 0x0000007c02247220 */ /* 0x040fe20000410000 */
[----:B------:R-:W-:Y:S01]  /*8470*/  MOV R124, R23 ;  /* 0x00000017007c7202 */ /* 0x000fe20000000f00 */
[C---:B------:R-:W-:Y:S02]  /*8480*/  FMUL.FTZ R37, R2.reuse, R125 ;  /* 0x0000007d02257220 */ /* 0x040fe40000410000 */
[C---:B------:R-:W-:Y:S02]  /*8490*/  FMUL.FTZ R40, R2.reuse, R128 ;  /* 0x0000008002287220 */ /* 0x040fe40000410000 */
[----:B-1----:R-:W-:Y:S02]  /*84a0*/  IMAD.MOV.U32 R6, RZ, RZ, R29 ;  /* 0x000000ffff067224 */ /* 0x002fe400078e001d */
[C---:B------:R-:W-:Y:S02]  /*84b0*/  FMUL.FTZ R29, R2.reuse, R117 ;  /* 0x00000075021d7220 */ /* 0x040fe40000410000 */
[C---:B------:R-:W-:Y:S01]  /*84c0*/  FMUL.FTZ R41, R2.reuse, R129 ;  /* 0x0000008102297220 */ /* 0x040fe20000410000 */
[----:B------:R-:W-:Y:S01]  /*84d0*/  MOV R129, R27 ;  /* 0x0000001b00817202 */ /* 0x000fe20000000f00 */
[C---:B------:R-:W-:Y:S02]  /*84e0*/  FMUL.FTZ R44, R2.reuse, R132 ;  /* 0x00000084022c7220 */ /* 0x040fe40000410000 */
[C---:B------:R-:W-:Y:S01]  /*84f0*/  FMUL.FTZ R45, R2.reuse, R133 ;  /* 0x00000085022d7220 */ /* 0x040fe20000410000 */
[----:B------:R-:W-:Y:S01]  /*8500*/  MOV R133, R10 ;  /* 0x0000000a00857202 */ /* 0x000fe20000000f00 */
[C---:B------:R-:W-:Y:S01]  /*8510*/  FMUL.FTZ R48, R2.reuse, R136 ;  /* 0x0000008802307220 */ /* 0x040fe20000410000 */
[----:B------:R-:W-:Y:S01]  /*8520*/  MOV R136, R31 ;  /* 0x0000001f00887202 */ /* 0x000fe20000000f00 */
        /* <DEDUP_REMOVED lines=25> */
[C---:B------:R-:W-:Y:S01]  /*86c0*/  FMUL.FTZ R10, R0.reuse, R154 ;  /* 0x0000009a000a7220 */ /* 0x040fe20000410000 */
[----:B------:R-:W-:Y:S01]  /*86d0*/  MOV R154, R148 ;  /* 0x00000094009a7202 */ /* 0x000fe20000000f00 */
[----:B------:R-:W-:Y:S01]  /*86e0*/  IMAD.MOV.U32 R121, RZ, RZ, R11 ;  /* 0x000000ffff797224 */ /* 0x000fe200078e000b */
[----:B------:R-:W-:Y:S01]  /*86f0*/  MOV R148, R50 ;  /* 0x0000003200947202 */ /* 0x000fe20000000f00 */
[----:B------:R-:W-:Y:S02]  /*8700*/  IMAD.MOV.U32 R149, RZ, RZ, R47 ;  /* 0x000000ffff957224 */ /* 0x000fe400078e002f */
[----:B------:R-:W-:Y:S02]  /*8710*/  IMAD.MOV.U32 R117, RZ, RZ, R39 ;  /* 0x000000ffff757224 */ /* 0x000fe400078e0027 */
        /* <DEDUP_REMOVED lines=38> */
[----:B------:R-:W-:Y:S02]  /*8980*/  FFMA.FTZ R208, R2, R208, R145 ;  /* 0x000000d002d07223 */ /* 0x000fe40000010091 */
[----:B------:R-:W-:Y:S02]  /*8990*/  IMAD.MOV.U32 R2, RZ, RZ, R7 ;  /* 0x000000ffff027224 */ /* 0x000fe400078e0007 */
[C---:B------:R-:W-:Y:S01]  /*89a0*/  FMUL.FTZ R7, R0.reuse, R151 ;  /* 0x0000009700077220 */ /* 0x040fe20000410000 */
[----:B------:R-:W-:Y:S01]  /*89b0*/  MOV R151, R38 ;  /* 0x0000002600977202 */ /* 0x000fe20000000f00 */
[C---:B------:R-:W-:Y:S02]  /*89c0*/  FMUL.FTZ R38, R0.reuse, R126 ;  /* 0x0000007e00267220 */ /* 0x040fe40000410000 */
[----:B------:R-:W-:Y:S02]  /*89d0*/  IMAD.MOV.U32 R128, RZ, RZ, R6 ;  /* 0x000000ffff807224 */ /* 0x000fe400078e0006 */
[C---:B------:R-:W-:Y:S02]  /*89e0*/  FMUL.FTZ R6, R0.reuse, R150 ;  /* 0x0000009600067220 */ /* 0x040fe40000410000 */
[----:B------:R-:W-:Y:S02]  /*89f0*/  IMAD.MOV.U32 R150, RZ, RZ, R51 ;  /* 0x000000ffff967224 */ /* 0x000fe400078e0033 */
[C---:B------:R-:W-:Y:S02]  /*8a00*/  FMUL.FTZ R51, R0.reuse, R139 ;  /* 0x0000008b00337220 */ /* 0x040fe40000410000 */
[----:B------:R-:W-:Y:S02]  /*8a10*/  IMAD.MOV.U32 R137, RZ, RZ, R35 ;  /* 0x000000ffff897224 */ /* 0x000fe400078e0023 */
[C---:B------:R-:W-:Y:S02]  /*8a20*/  FMUL.FTZ R35, R0.reuse, R123 ;  /* 0x0000007b00237220 */ /* 0x040fe40000410000 */
[----:B------:R-:W-:Y:S01]  /*8a30*/  IMAD.MOV.U32 R132, RZ, RZ, R30 ;  /* 0x000000ffff847224 */ /* 0x000fe200078e001e */
[----:B------:R-:W-:Y:S01]  /*8a40*/  MOV R138, R137 ;  /* 0x00000089008a7202 */ /* 0x000fe20000000f00 */
[C---:B------:R-:W-:Y:S01]  /*8a50*/  FMUL.FTZ R30, R0.reuse, R118 ;  /* 0x00000076001e7220 */ /* 0x040fe20000410000 */
[----:B------:R-:W-:Y:S01]  /*8a60*/  MOV R137, R121 ;  /* 0x0000007900897202 */ /* 0x000fe20000000f00 */
[----:B------:R-:W-:Y:S02]  /*8a70*/  IMAD.MOV.U32 R125, RZ, RZ, R26 ;  /* 0x000000ffff7d7224 */ /* 0x000fe400078e001a */
[C---:B------:R-:W-:Y:S02]  /*8a80*/  FMUL.FTZ R26, R0.reuse, R114 ;  /* 0x00000072001a7220 */ /* 0x040fe40000410000 */
[----:B------:R-:W-:Y:S01]  /*8a90*/  IMAD.MOV.U32 R112, RZ, RZ, R34 ;  /* 0x000000ffff707224 */ /* 0x000fe200078e0022 */
[----:B------:R-:W-:Y:S01]  /*8aa0*/  MOV R154, R125 ;  /* 0x0000007d009a7202 */ /* 0x000fe20000000f00 */
[C---:B------:R-:W-:Y:S02]  /*8ab0*/  FMUL.FTZ R34, R0.reuse, R122 ;  /* 0x0000007a00227220 */ /* 0x040fe40000410000 */
[C---:B------:R-:W-:Y:S04]  /*8ac0*/  @P6 IMAD.WIDE.U32 R102, R107.reuse, c[0x0][0x1e0], RZ ;  /* 0x000078006b666a25 */ /* 0x040fe800078e00ff */
[----:B------:R-:W-:Y:S02]  /*8ad0*/  IMAD.MOV.U32 R139, RZ, RZ, R116 ;  /* 0x000000ffff8b7224 */ /* 0x000fe400078e0074 */
[----:B------:R-:W-:Y:S02]  /*8ae0*/  IMAD.MOV.U32 R131, RZ, RZ, R151 ;  /* 0x000000ffff837224 */ /* 0x000fe400078e0097 */
[----:B------:R-:W-:Y:S02]  /*8af0*/  IMAD.MOV.U32 R151, RZ, RZ, R124 ;  /* 0x000000ffff977224 */ /* 0x000fe400078e007c */
[----:B------:R-:W-:Y:S02]  /*8b00*/  IMAD.MOV.U32 R135, RZ, RZ, R136 ;  /* 0x000000ffff877224 */ /* 0x000fe400078e0088 */
[----:B------:R-:W-:Y:S02]  /*8b10*/  IMAD.MOV.U32 R136, RZ, RZ, R120 ;  /* 0x000000ffff887224 */ /* 0x000fe400078e0078 */
[C---:B--2---:R-:W-:Y:S01]  /*8b20*/  FFMA.FTZ R104, R0.reuse, R152, R144 ;  /* 0x0000009800687223 */ /* 0x044fe20000010090 */
[----:B------:R-:W-:Y:S01]  /*8b30*/  MOV R152, R46 ;  /* 0x0000002e00987202 */ /* 0x000fe20000000f00 */
[----:B------:R-:W-:Y:S01]  /*8b40*/  FMUL.FTZ R46, R0, R134 ;  /* 0x00000086002e7220 */ /* 0x000fe20000410000 */
[----:B------:R-:W-:Y:S02]  /*8b50*/  @P6 SHF.R.S32.HI R0, RZ, 0x1f, R107 ;  /* 0x0000001fff006819 */ /* 0x000fe4000001146b */
[----:B------:R-:W-:Y:S02]  /*8b60*/  MOV R134, R132 ;  /* 0x0000008400867202 */ /* 0x000fe40000000f00 */
[----:B------:R-:W-:Y:S01]  /*8b70*/  MOV R132, R117 ;  /* 0x0000007500847202 */ /* 0x000fe20000000f00 */
[----:B------:R-:W-:Y:S04]  /*8b80*/  @P6 IMAD R0, R0, c[0x0][0x1e0], RZ ;  /* 0x0000780000006a24 */ /* 0x000fe800078e02ff */
[----:B------:R-:W-:Y:S01]  /*8b90*/  @P6 IMAD R0, R107, c[0x0][0x1e4], R0 ;  /* 0x000079006b006a24 */ /* 0x000fe200078e0200 */
[----:B------:R-:W-:Y:S01]  /*8ba0*/  MOV R107, R155 ;  /* 0x0000009b006b7202 */ /* 0x000fe20000000f00 */
[----:B------:R-:W-:Y:S03]  /*8bb0*/  IMAD.MOV.U32 R155, RZ, RZ, R2 ;  /* 0x000000ffff9b7224 */ /* 0x000fe600078e0002 */
[----:B------:R-:W-:Y:S01]  /*8bc0*/  @P6 IADD3 R0, R103, R0, RZ ;  /* 0x0000000067006210 */ /* 0x000fe20007ffe0ff */
[----:B------:R-:W-:Y:S02]  /*8bd0*/  IMAD.MOV.U32 R126, RZ, RZ, R155 ;  /* 0x000000ffff7e7224 */ /* 0x000fe400078e009b */
[----:B------:R-:W-:Y:S02]  /*8be0*/  IMAD.MOV.U32 R155, RZ, RZ, R129 ;  /* 0x000000ffff9b7224 */ /* 0x000fe400078e0081 */
[----:B------:R-:W-:Y:S02]  /*8bf0*/  @P6 IMAD R0, R0, 0x60, RZ ;  /* 0x0000006000006824 */ /* 0x000fe400078e02ff */
[----:B------:R-:W-:Y:S02]  /*8c00*/  IMAD.MOV.U32 R129, RZ, RZ, R105 ;  /* 0x000000ffff817224 */ /* 0x000fe400078e0069 */
[----:B---3--:R-:W-:Y:S01]  /*8c10*/  @P6 IMAD.MOV.U32 R101, RZ, RZ, R106 ;  /* 0x000000ffff656224 */ /* 0x008fe200078e006a */
[----:B------:R-:W-:Y:S01]  /*8c20*/  MOV R106, R133 ;  /* 0x00000085006a7202 */ /* 0x000fe20000000f00 */
[----:B------:R-:W-:Y:S01]  /*8c30*/  IMAD.MOV.U32 R133, RZ, RZ, R128 ;  /* 0x000000ffff857224 */ /* 0x000fe200078e0080 */
[----:B------:R-:W-:Y:S01]  /*8c40*/  MOV R128, R108 ;  /* 0x0000006c00807202 */ /* 0x000fe20000000f00 */
[----:B------:R-:W-:Y:S01]  /*8c50*/  @P6 IMAD.WIDE.U32 R100, R102, 0x60, R100 ;  /* 0x0000006066646825 */ /* 0x000fe200078e0064 */
[----:B------:R-:W-:Y:S03]  /*8c60*/  MOV R127, R106 ;  /* 0x0000006a007f7202 */ /* 0x000fe60000000f00 */
[----:B------:R-:W-:Y:S02]  /*8c70*/  @P6 IMAD.IADD R0, R101, 0x1, R0 ;  /* 0x0000000165006824 */ /* 0x000fe400078e0200 */
[--C-:B------:R-:W-:Y:S01]  /*8c80*/  FFMA.FTZ R108, R166, c[0x0][0x2d0], -R143.reuse ;  /* 0x0000b400a66c7a23 */ /* 0x100fe2000001088f */
[----:B------:R-:W-:Y:S02]  /*8c90*/  MOV R166, R109 ;  /* 0x0000006d00a67202 */ /* 0x000fe40000000f00 */
[C---:B------:R-:W-:Y:S02]  /*8ca0*/  @P6 SHF.L.U64.HI R2, R100.reuse, 0x1, R0 ;  /* 0x0000000164026819 */ /* 0x040fe40000010200 */
[----:B------:R-:W-:Y:S01]  /*8cb0*/  @P6 SHF.L.U32 R0, R100, 0x1, RZ ;  /* 0x0000000164006819 */ /* 0x000fe200000006ff */
[----:B------:R-:W-:Y:S03]  /*8cc0*/  MUFU.EX2 R108, R108 ;  /* 0x0000006c006c7308 */ /* 0x000fe60000000800 */
[C---:B------:R-:W-:Y:S02]  /*8cd0*/  @P6 IADD3 R100, P0, R0.reuse, c[0x0][0x1c8], RZ ;  /* 0x0000720000646a10 */ /* 0x040fe40007f1e0ff */
[----:B------:R-:W-:Y:S02]  /*8ce0*/  @P6 IADD3 R102, P5, R0, 0x80, RZ ;  /* 0x0000008000666810 */ /* 0x000fe40007fbe0ff */
[----:B------:R-:W-:Y:S02]  /*8cf0*/  @P6 IADD3.X R101, R2, c[0x0][0x1cc], RZ, P0, !PT ;  /* 0x0000730002656a10 */ /* 0x000fe400007fe4ff */
[----:B------:R-:W-:Y:S03]  /*8d00*/  @P6 IADD3 R102, P0, R102, c[0x0][0x1c8], RZ ;  /* 0x0000720066666a10 */ /* 0x000fe60007f1e0ff */
[----:B------:R1:W-:Y:S01]  /*8d10*/  @P6 LDGSTS.E.BYPASS.LTC128B.128 [R107+0xc100], [R100.64], !P4 ;  /* 0x0c100000646b6fae */ /* 0x0003e2000e101d46 */
[--C-:B------:R-:W-:Y:S02]  /*8d20*/  @P6 IADD3.X R103, RZ, c[0x0][0x1cc], R2.reuse, P0, P5 ;  /* 0x00007300ff676a10 */ /* 0x100fe400007ea402 */
[----:B------:R-:W-:Y:S05]  /*8d30*/  @P6 IADD3 R0, P5, R0, 0x100, RZ ;  /* 0x0000010000006810 */ /* 0x000fea0007fbe0ff */
[----:B------:R2:W-:Y:S02]  /*8d40*/  @P6 LDGSTS.E.BYPASS.LTC128B.128 [R107+0xf100], [R102.64], !P3 ;  /* 0x0f100000666b6fae */ /* 0x0005e4000d901d46 */
[----:B--2---:R-:W-:Y:S01]  /*8d50*/  @P6 IADD3 R102, P0, R0, c[0x0][0x1c8], RZ ;  /* 0x0000720000666a10 */ /* 0x004fe20007f1e0ff */
[----:B------:R-:W-:Y:S01]  /*8d60*/  FFMA.FTZ R0, R165, c[0x0][0x2d0], -R143 ;  /* 0x0000b400a5007a23 */ /* 0x000fe2000001088f */
[----:B------:R-:W-:Y:S02]  /*8d70*/  MOV R165, R113 ;  /* 0x0000007100a57202 */ /* 0x000fe40000000f00 */
[----:B------:R-:W-:Y:S01]  /*8d80*/  @P6 IADD3.X R103, RZ, c[0x0][0x1cc], R2, P0, P5 ;  /* 0x00007300ff676a10 */ /* 0x000fe200007ea402 */
[----:B------:R-:W-:Y:S02]  /*8d90*/  FFMA.FTZ R2, R146, c[0x0][0x2d0], -R3 ;  /* 0x0000b40092027a23 */ /* 0x000fe40000010803 */
[----:B------:R-:W-:Y:S01]  /*8da0*/  MUFU.EX2 R0, R0 ;  /* 0x0000000000007308 */ /* 0x000fe20000000800 */
[----:B------:R-:W-:Y:S01]  /*8db0*/  IMAD.MOV.U32 R146, RZ, RZ, R112 ;  /* 0x000000ffff927224 */ /* 0x000fe200078e0070 */
[----:B------:R2:W-:Y:S08]  /*8dc0*/  @P6 LDGSTS.E.BYPASS.LTC128B.128 [R107+0x12100], [R102.64], !P2 ;  /* 0x12100000666b6fae */ /* 0x0005f0000d101d46 */
[----:B------:R-:W3:Y:S01]  /*8dd0*/  MUFU.EX2 R2, R2 ;  /* 0x0000000200027308 */ /* 0x000ee20000000800 */
[----:B--2---:R-:W-:Y:S01]  /*8de0*/  @P6 IMAD.MOV.U32 R102, RZ, RZ, c[0x0][0x1e0] ;  /* 0x00007800ff666624 */ /* 0x004fe200078e00ff */
[----:B------:R-:W-:Y:S04]  /*8df0*/  @P6 MOV R103, 0x6 ;  /* 0x0000000600676802 */ /* 0x000fe80000000f00 */
[C---:B------:R-:W-:Y:S01]  /*8e00*/  @P6 SHF.L.U64.HI R103, R102.reuse, R103, c[0x0][0x1e4] ;  /* 0x0000790066676619 */ /* 0x040fe20000010267 */
[----:B------:R-:W-:Y:S02]  /*8e10*/  @P6 IMAD.SHL.U32 R102, R102, 0x40, RZ ;  /* 0x0000004066666824 */ /* 0x000fe400078e00ff */
[----:B---3--:R-:W-:Y:S03]  /*8e20*/  FADD.FTZ R118, R2, R104 ;  /* 0x0000006802767221 */ /* 0x008fe60000010000 */
[----:B-1----:R-:W-:Y:S04]  /*8e30*/  @P6 IADD3 R100, P0, R100, R102, RZ ;  /* 0x0000006664646210 */ /* 0x002fe80007f1e0ff */
[C---:B------:R-:W-:Y:S02]  /*8e40*/  @P6 IADD3.X R101, R103.reuse, R101, RZ, P0, !PT ;  /* 0x0000006567656210 */ /* 0x040fe400007fe4ff */
[----:B------:R-:W-:Y:S03]  /*8e50*/  @P6 IADD3 R102, P0, R102, R100, RZ ;  /* 0x0000006466666210 */ /* 0x000fe60007f1e0ff */
[----:B------:R1:W-:Y:S02]  /*8e60*/  @P6 LDGSTS.E.BYPASS.LTC128B.128 [R107+0xd100], [R100.64], !P4 ;  /* 0x0d100000646b6fae */ /* 0x0003e4000e101d46 */
[----:B------:R-:W-:Y:S06]  /*8e70*/  @P6 IMAD.X R103, R103, 0x1, R101, P0 ;  /* 0x0000000167676824 */ /* 0x000fec00000e0665 */
[----:B------:R1:W-:Y:S08]  /*8e80*/  @P6 LDGSTS.E.BYPASS.LTC128B.128 [R107+0x10100], [R100.64+0x80], !P3 ;  /* 0x10100080646b6fae */ /* 0x0003f0000d901d46 */
[----:B------:R1:W-:Y:S08]  /*8e90*/  @P6 LDGSTS.E.BYPASS.LTC128B.128 [R107+0x13100], [R100.64+0x100], !P2 ;  /* 0x13100100646b6fae */ /* 0x0003f0000d101d46 */
[----:B------:R2:W-:Y:S08]  /*8ea0*/  @P6 LDGSTS.E.BYPASS.LTC128B.128 [R107+0xe100], [R102.64], !P4 ;  /* 0x0e100000666b6fae */ /* 0x0005f0000e101d46 */
[----:B------:R2:W-:Y:S08]  /*8eb0*/  @P6 LDGSTS.E.BYPASS.LTC128B.128 [R107+0x11100], [R102.64+0x80], !P3 ;  /* 0x11100080666b6fae */ /* 0x0005f0000d901d46 */
[----:B------:R2:W-:Y:S01]  /*8ec0*/  @P6 LDGSTS.E.BYPASS.LTC128B.128 [R107+0x14100], [R102.64+0x100], !P2 ;  /* 0x14100100666b6fae */ /* 0x0005e2000d101d46 */
[--C-:B-1----:R-:W-:Y:S01]  /*8ed0*/  FFMA.FTZ R100, R167, c[0x0][0x2d0], -R143.reuse ;  /* 0x0000b400a7647a23 */ /* 0x102fe2000001088f */
[----:B------:R-:W-:Y:S01]  /*8ee0*/  F2FP.PACK_AB R101, R2, R144 ;  /* 0x000000900265723e */ /* 0x000fe200000000ff */
[----:B------:R-:W-:Y:S02]  /*8ef0*/  FFMA.FTZ R2, R214, c[0x0][0x2d0], -R143 ;  /* 0x0000b400d6027a23 */ /* 0x000fe4000001088f */
[----:B------:R1:W3:Y:S03]  /*8f00*/  MUFU.EX2 R111, R100 ;  /* 0x00000064006f7308 */ /* 0x0002e60000000800 */
[----:B------:R-:W0:Y:S01]  /*8f10*/  LDGDEPBAR ;  /* 0x00000000000079af */ /* 0x000e220000000000 */
[----:B------:R-:W-:Y:S01]  /*8f20*/  IMAD.MOV.U32 R167, RZ, RZ, R165 ;  /* 0x000000ffffa77224 */ /* 0x000fe200078e00a5 */
[----:B------:R-:W-:Y:S05]  /*8f30*/  MOV R165, R130 ;  /* 0x0000008200a57202 */ /* 0x000fea0000000f00 */
[----:B------:R5:W-:Y:S01]  /*8f40*/  MUFU.EX2 R116, R2 ;  /* 0x0000000200747308 */ /* 0x000be20000000800 */
[----:B--2---:R-:W2:Y:S01]  /*8f50*/  LDSM.16.MT88.4 R104, [R224] ;  /* 0x00000000e068783b */ /* 0x004ea20000004200 */
[--C-:B------:R-:W-:Y:S01]  /*8f60*/  FFMA.FTZ R102, R147, c[0x0][0x2d0], -R3.reuse ;  /* 0x0000b40093667a23 */ /* 0x100fe20000010803 */
[----:B------:R-:W-:Y:S01]  /*8f70*/  MOV R147, R139 ;  /* 0x0000008b00937202 */ /* 0x000fe20000000f00 */
[C---:B------:R-:W-:Y:S01]  /*8f80*/  FADD.FTZ R103, R0.reuse, R208 ;  /* 0x000000d000677221 */ /* 0x040fe20000010000 */
[----:B-1----:R-:W-:Y:S01]  /*8f90*/  F2FP.PACK_AB R100, R0, R145 ;  /* 0x000000910064723e */ /* 0x002fe200000000ff */
[----:B------:R-:W-:Y:S04]  /*8fa0*/  FFMA.FTZ R0, R164, c[0x0][0x2d0], -R3 ;  /* 0x0000b400a4007a23 */ /* 0x000fe80000010803 */
[----:B------:R3:W-:Y:S01]  /*8fb0*/  MUFU.EX2 R109, R102 ;  /* 0x00000066006d7308 */ /* 0x0007e20000000800 */
[----:B------:R-:W-:Y:S02]  /*8fc0*/  FADD.FTZ R112, R108, R103 ;  /* 0x000000676c707221 */ /* 0x000fe40000010000 */
[----:B------:R-:W-:Y:S02]  /*8fd0*/  IMAD.MOV.U32 R139, RZ, RZ, R131 ;  /* 0x000000ffff8b7224 */ /* 0x000fe400078e0083 */
[--C-:B-----5:R-:W-:Y:S05]  /*8fe0*/  FFMA.FTZ R2, R210, c[0x0][0x2d0], -R3.reuse ;  /* 0x0000b400d2027a23 */ /* 0x120fea0000010803 */
[----:B------:R-:W1:Y:S10]  /*8ff0*/  MUFU.EX2 R110, R0 ;  /* 0x00000000006e7308 */ /* 0x000e740000000800 */
[----:B------:R5:W-:Y:S01]  /*9000*/  MUFU.EX2 R113, R2 ;  /* 0x0000000200717308 */ /* 0x000be20000000800 */
[----:B---3--:R-:W-:Y:S01]  /*9010*/  F2FP.PACK_AB R102, R111, R108 ;  /* 0x0000006c6f66723e */ /* 0x008fe200000000ff */
[----:B------:R-:W-:Y:S08]  /*9020*/  FFMA.FTZ R108, R211, c[0x0][0x2d0], -R3 ;  /* 0x0000b400d36c7a23 */ /* 0x000ff00000010803 */
[----:B------:R-:W-:Y:S01]  /*9030*/  MUFU.EX2 R117, R108 ;  /* 0x0000006c00757308 */ /* 0x000fe20000000800 */
[----:B-1----:R-:W-:Y:S01]  /*9040*/  F2FP.PACK_AB R103, R110, R109 ;  /* 0x0000006d6e67723e */ /* 0x002fe200000000ff */
[----:B------:R-:W-:Y:S06]  /*9050*/  FFMA.FTZ R0, R213, c[0x0][0x2d0], -R143 ;  /* 0x0000b400d5007a23 */ /* 0x000fec000001088f */
[C---:B--2---:R-:W-:Y:S02]  /*9060*/  HMMA.16816.F32 R4, R100.reuse, R104, R4 ;  /* 0x000000686404723c */ /* 0x044fe40000001804 */
[----:B------:R-:W-:Y:S03]  /*9070*/  MUFU.EX2 R0, R0 ;  /* 0x0000000000007308 */ /* 0x000fe60000000800 */
[----:B-----5:R-:W-:Y:S03]  /*9080*/  FFMA.FTZ R2, R209, c[0x0][0x2d0], -R3 ;  /* 0x0000b400d1027a23 */ /* 0x020fe60000010803 */
[C---:B------:R-:W-:Y:S01]  /*9090*/  HMMA.16816.F32 R8, R100.reuse, R106, R8 ;  /* 0x0000006a6408723c */ /* 0x040fe20000001808 */
[----:B------:R-:W1:Y:S03]  /*90a0*/  LDSM.16.MT88.4 R104, [R228] ;  /* 0x00000000e468783b */ /* 0x000e660000004200 */
[----:B------:R2:W3:Y:S02]  /*90b0*/  MUFU.EX2 R115, R2 ;  /* 0x0000000200737308 */ /* 0x0004e40000000800 */
[--C-:B--2---:R-:W-:Y:S08]  /*90c0*/  FFMA.FTZ R2, R215, c[0x0][0x2d0], -R143.reuse ;  /* 0x0000b400d7027a23 */ /* 0x104ff0000001088f */
[----:B------:R2:W-:Y:S01]  /*90d0*/  MUFU.EX2 R114, R2 ;  /* 0x0000000200727308 */ /* 0x0005e20000000800 */
[C---:B-1----:R-:W-:Y:S08]  /*90e0*/  HMMA.16816.F32 R12, R100.reuse, R104, R12 ;  /* 0x00000068640c723c */ /* 0x042ff0000000180c */
[C---:B------:R-:W-:Y:S01]  /*90f0*/  HMMA.16816.F32 R16, R100.reuse, R106, R16 ;  /* 0x0000006a6410723c */ /* 0x040fe20000001810 */
[----:B------:R-:W1:Y:S03]  /*9100*/  LDSM.16.MT88.4 R104, [R227] ;  /* 0x00000000e368783b */ /* 0x000e660000004200 */
[----:B--2---:R-:W-:Y:S04]  /*9110*/  FFMA.FTZ R2, R216, c[0x0][0x2d0], -R143 ;  /* 0x0000b400d8027a23 */ /* 0x004fe8000001088f */
[----:B------:R2:W5:Y:S04]  /*9120*/  MUFU.EX2 R124, R2 ;  /* 0x00000002007c7308 */ /* 0x0005680000000800 */
[--C-:B--2---:R-:W-:Y:S06]  /*9130*/  FFMA.FTZ R2, R212, c[0x0][0x2d0], -R3.reuse ;  /* 0x0000b400d4027a23 */ /* 0x104fec0000010803 */
[----:B------:R2:W2:Y:S01]  /*9140*/  MUFU.EX2 R120, R2 ;  /* 0x0000000200787308 */ /* 0x0004a20000000800 */
[C---:B-1----:R-:W-:Y:S08]  /*9150*/  HMMA.16816.F32 R20, R100.reuse, R104, R20 ;  /* 0x000000686414723c */ /* 0x042ff00000001814 */
[C---:B------:R-:W-:Y:S01]  /*9160*/  HMMA.16816.F32 R24, R100.reuse, R106, R24 ;  /* 0x0000006a6418723c */ /* 0x040fe20000001818 */
[----:B------:R-:W1:Y:S03]  /*9170*/  LDSM.16.MT88.4 R104, [R249] ;  /* 0x00000000f968783b */ /* 0x000e660000004200 */
[----:B--2---:R-:W-:Y:S02]  /*9180*/  FADD.FTZ R2, R111, R112 ;  /* 0x000000706f027221 */ /* 0x004fe40000010000 */
[----:B------:R-:W-:Y:S02]  /*9190*/  FFMA.FTZ R112, R220, c[0x0][0x2d0], -R3 ;  /* 0x0000b400dc707a23 */ /* 0x000fe40000010803 */
[C---:B-1----:R-:W-:Y:S08]  /*91a0*/  HMMA.16816.F32 R28, R100.reuse, R104, R28 ;  /* 0x00000068641c723c */ /* 0x042ff0000000181c */
[C---:B------:R-:W-:Y:S01]  /*91b0*/  HMMA.16816.F32 R32, R100.reuse, R106, R32 ;  /* 0x0000006a6420723c */ /* 0x040fe20000001820 */
[----:B------:R-:W1:Y:S07]  /*91c0*/  LDSM.16.MT88.4 R104, [R224+0x3000] ;  /* 0x00300000e068783b */ /* 0x000e6e0000004200 */
        /* <DEDUP_REMOVED lines=22> */
[----:B------:R-:W-:Y:S01]  /*9330*/  HMMA.16816.F32 R96, R100, R106, R96 ;  /* 0x0000006a6460723c */ /* 0x000fe20000001860 */
[----:B------:R-:W1:Y:S06]  /*9340*/  LDSM.16.MT88.4 R104, [R224+0x800] ;  /* 0x00080000e068783b */ /* 0x000e6c0000004200 */
[----:B------:R-:W-:Y:S01]  /*9350*/  FADD.FTZ R100, R109, R118 ;  /* 0x000000766d647221 */ /* 0x000fe20000010000 */
[----:B---3--:R-:W-:Y:S01]  /*9360*/  F2FP.PACK_AB R101, R115, R113 ;  /* 0x000000717365723e */ /* 0x008fe200000000ff */
[----:B------:R-:W-:Y:S03]  /*9370*/  FADD.FTZ R118, R0, R2 ;  /* 0x0000000200767221 */ /* 0x000fe60000010000 */
[----:B------:R-:W-:Y:S01]  /*9380*/  FADD.FTZ R119, R110, R100 ;  /* 0x000000646e777221 */ /* 0x000fe20000010000 */
[----:B-----5:R-:W-:Y:S01]  /*9390*/  F2FP.PACK_AB R102, R124, R114 ;  /* 0x000000727c66723e */ /* 0x020fe200000000ff */
[----:B------:R-:W-:Y:S01]  /*93a0*/  LDSM.16.MT88.4 R108, [R228+0x1000] ;  /* 0x00100000e46c783b */ /* 0x000fe20000004200 */
[----:B------:R-:W-:Y:S01]  /*93b0*/  F2FP.PACK_AB R100, R116, R0 ;  /* 0x000000007464723e */ /* 0x000fe200000000ff */
[----:B------:R-:W-:Y:S01]  /*93c0*/  FFMA.FTZ R0, R222, c[0x0][0x2d0], -R143 ;  /* 0x0000b400de007a23 */ /* 0x000fe2000001088f */
[C---:B------:R-:W-:Y:S01]  /*93d0*/  F2FP.PACK_AB R103, R120.reuse, R117 ;  /* 0x000000757867723e */ /* 0x040fe200000000ff */
[----:B------:R-:W-:Y:S02]  /*93e0*/  FADD.FTZ R2, R113, R119 ;  /* 0x0000007771027221 */ /* 0x000fe40000010000 */
[----:B------:R2:W3:Y:S02]  /*93f0*/  MUFU.EX2 R121, R0 ;  /* 0x0000000000797308 */ /* 0x0004e40000000800 */
[----:B------:R-:W-:Y:S04]  /*9400*/  FADD.FTZ R2, R115, R2 ;  /* 0x0000000273027221 */ /* 0x000fe80000010000 */
[----:B------:R-:W-:Y:S04]  /*9410*/  FADD.FTZ R2, R117, R2 ;  /* 0x0000000275027221 */ /* 0x000fe80000010000 */
[----:B------:R-:W-:Y:S01]  /*9420*/  FADD.FTZ R120, R120, R2 ;  /* 0x0000000278787221 */ /* 0x000fe20000010000 */
[C---:B-1----:R-:W-:Y:S03]  /*9430*/  HMMA.16816.F32 R4, R100.reuse, R104, R4 ;  /* 0x000000686404723c */ /* 0x042fe60000001804 */
[----:B--2---:R-:W-:Y:S01]  /*9440*/  FFMA.FTZ R0, R223, c[0x0][0x2d0], -R143 ;  /* 0x0000b400df007a23 */ /* 0x004fe2000001088f */
[----:B------:R-:W-:Y:S03]  /*9450*/  IADD3 R223, R218, -0x1, RZ ;  /* 0xffffffffdadf7810 */ /* 0x000fe60007ffe0ff */
[----:B------:R1:W2:Y:S01]  /*9460*/  MUFU.EX2 R125, R0 ;  /* 0x00000000007d7308 */ /* 0x0002a20000000800 */
[C---:B------:R-:W-:Y:S01]  /*9470*/  HMMA.16816.F32 R8, R100.reuse, R106, R8 ;  /* 0x0000006a6408723c */ /* 0x040fe20000001808 */
[----:B------:R-:W5:Y:S03]  /*9480*/  LDSM.16.MT88.4 R104, [R228+0x800] ;  /* 0x00080000e468783b */ /* 0x000f660000004200 */
[--C-:B-1----:R-:W-:Y:S05]  /*9490*/  FFMA.FTZ R0, R219, c[0x0][0x2d0], -R3.reuse ;  /* 0x0000b400db007a23 */ /* 0x102fea0000010803 */
[----:B------:R1:W-:Y:S01]  /*94a0*/  MUFU.EX2 R122, R0 ;  /* 0x00000000007a7308 */ /* 0x0003e20000000800 */
[C---:B-----5:R-:W-:Y:S08]  /*94b0*/  HMMA.16816.F32 R12, R100.reuse, R104, R12 ;  /* 0x00000068640c723c */ /* 0x060ff0000000180c */
[C---:B------:R-:W-:Y:S01]  /*94c0*/  HMMA.16816.F32 R16, R100.reuse, R106, R16 ;  /* 0x0000006a6410723c */ /* 0x040fe20000001810 */
[----:B------:R-:W5:Y:S03]  /*94d0*/  LDSM.16.MT88.4 R104, [R227+0x800] ;  /* 0x00080000e368783b */ /* 0x000f660000004200 */
[----:B-1----:R-:W-:Y:S04]  /*94e0*/  FFMA.FTZ R0, R217, c[0x0][0x2d0], -R3 ;  /* 0x0000b400d9007a23 */ /* 0x002fe80000010803 */
[----:B------:R1:W-:Y:S04]  /*94f0*/  MUFU.EX2 R123, R0 ;  /* 0x00000000007b7308 */ /* 0x0003e80000000800 */
[--C-:B-1----:R-:W-:Y:S06]  /*9500*/  FFMA.FTZ R0, R129, c[0x0][0x2d0], -R143.reuse ;  /* 0x0000b40081007a23 */ /* 0x102fec000001088f */
[----:B------:R1:W1:Y:S01]  /*9510*/  MUFU.EX2 R129, R0 ;  /* 0x0000000000817308 */ /* 0x0002620000000800 */
[C---:B-----5:R-:W-:Y:S08]  /*9520*/  HMMA.16816.F32 R20, R100.reuse, R104, R20 ;  /* 0x000000686414723c */ /* 0x060ff00000001814 */
[C---:B------:R-:W-:Y:S01]  /*9530*/  HMMA.16816.F32 R24, R100.reuse, R106, R24 ;  /* 0x0000006a6418723c */ /* 0x040fe20000001818 */
[----:B------:R-:W5:Y:S03]  /*9540*/  LDSM.16.MT88.4 R104, [R230+0x800] ;  /* 0x00080000e668783b */ /* 0x000f660000004200 */
[----:B-1----:R-:W-:Y:S01]  /*9550*/  FFMA.FTZ R0, R166, c[0x0][0x2d0], -R143 ;  /* 0x0000b400a6007a23 */ /* 0x002fe2000001088f */
[----:B------:R-:W-:Y:S01]  /*9560*/  MOV R166, R146 ;  /* 0x0000009200a67202 */ /* 0x000fe20000000f00 */
[----:B------:R-:W-:Y:S01]  /*9570*/  IMAD.MOV.U32 R146, RZ, RZ, R127 ;  /* 0x000000ffff927224 */ /* 0x000fe200078e007f */
[----:B------:R-:W-:Y:S01]  /*9580*/  MOV R127, R128 ;  /* 0x00000080007f7202 */ /* 0x000fe20000000f00 */
[----:B------:R1:W1:Y:S10]  /*9590*/  MUFU.EX2 R131, R0 ;  /* 0x0000000000837308 */ /* 0x0002740000000800 */
[----:B------:R-:W-:Y:S01]  /*95a0*/  MUFU.EX2 R128, R112 ;  /* 0x0000007000807308 */ /* 0x000fe20000000800 */
[----:B-1----:R-:W-:Y:S01]  /*95b0*/  FFMA.FTZ R0, R221, c[0x0][0x2d0], -R3 ;  /* 0x0000b400dd007a23 */ /* 0x002fe20000010803 */
[C---:B-----5:R-:W-:Y:S08]  /*95c0*/  HMMA.16816.F32 R28, R100.reuse, R104, R28 ;  /* 0x00000068641c723c */ /* 0x060ff0000000181c */
[----:B------:R1:W-:Y:S01]  /*95d0*/  MUFU.EX2 R130, R0 ;  /* 0x0000000000827308 */ /* 0x0003e20000000800 */
[C---:B------:R-:W-:Y:S01]  /*95e0*/  HMMA.16816.F32 R32, R100.reuse, R106, R32 ;  /* 0x0000006a6420723c */ /* 0x040fe20000001820 */
[----:B------:R-:W5:Y:S02]  /*95f0*/  LDSM.16.MT88.4 R104, [R224+0x3800] ;  /* 0x00380000e068783b */ /* 0x000f640000004200 */
[----:B-1----:R-:W-:Y:S04]  /*9600*/  FADD.FTZ R0, R116, R118 ;  /* 0x0000007674007221 */ /* 0x002fe80000010000 */
[----:B------:R-:W-:Y:S02]  /*9610*/  FADD.FTZ R119, R114, R0 ;  /* 0x0000000072777221 */ /* 0x000fe40000010000 */
[----:B------:R-:W-:Y:S03]  /*9620*/  LDSM.16.MT88.4 R112, [R228+0x1800] ;  /* 0x00180000e470783b */ /* 0x000fe60000004200 */
[----:B------:R-:W-:Y:S02]  /*9630*/  FFMA.FTZ R0, R127, c[0x0][0x2d0], -R143 ;  /* 0x0000b4007f007a23 */ /* 0x000fe4000001088f */
[----:B------:R-:W-:Y:S02]  /*9640*/  FADD.FTZ R119, R124, R119 ;  /* 0x000000777c777221 */ /* 0x000fe40000010000 */
[----:B------:R-:W-:Y:S01]  /*9650*/  FFMA.FTZ R124, R148, c[0x0][0x2d0], -R3 ;  /* 0x0000b400947c7a23 */ /* 0x000fe20000010803 */
[----:B------:R1:W1:Y:S01]  /*9660*/  MUFU.EX2 R127, R0 ;  /* 0x00000000007f7308 */ /* 0x0002620000000800 */
[----:B---3--:R-:W-:Y:S04]  /*9670*/  FADD.FTZ R2, R121, R119 ;  /* 0x0000007779027221 */ /* 0x008fe80000010000 */
[----:B--2---:R-:W-:Y:S04]  /*9680*/  FADD.FTZ R2, R125, R2 ;  /* 0x000000027d027221 */ /* 0x004fe80000010000 */
[----:B------:R-:W-:Y:S01]  /*9690*/  FADD.FTZ R2, R129, R2 ;  /* 0x0000000281027221 */ /* 0x000fe20000010000 */
[C---:B-----5:R-:W-:Y:S03]  /*96a0*/  HMMA.16816.F32 R36, R100.reuse, R104, R36 ;  /* 0x000000686424723c */ /* 0x060fe60000001824 */
[----:B------:R-:W-:Y:S05]  /*96b0*/  FADD.FTZ R2, R131, R2 ;  /* 0x0000000283027221 */ /* 0x000fea0000010000 */
[C---:B------:R-:W-:Y:S01]  /*96c0*/  HMMA.16816.F32 R40, R100.reuse, R106, R40 ;  /* 0x0000006a6428723c */ /* 0x040fe20000001828 */
[----:B------:R-:W2:Y:S03]  /*96d0*/  LDSM.16.MT88.4 R104, [R228+0x3800] ;  /* 0x00380000e468783b */ /* 0x000ea60000004200 */
[----:B-1----:R-:W-:Y:S02]  /*96e0*/  FFMA.FTZ R0, R133, c[0x0][0x2d0], -R143 ;  /* 0x0000b40085007a23 */ /* 0x002fe4000001088f */
[----:B------:R-:W-:Y:S02]  /*96f0*/  FADD.FTZ R2, R127, R2 ;  /* 0x000000027f027221 */ /* 0x000fe40000010000 */
[----:B------:R1:W3:Y:S04]  /*9700*/  MUFU.EX2 R133, R0 ;  /* 0x0000000000857308 */ /* 0x0002e80000000800 */
[--C-:B-1----:R-:W-:Y:S02]  /*9710*/  FFMA.FTZ R0, R146, c[0x0][0x2d0], -R3.reuse ;  /* 0x0000b40092007a23 */ /* 0x102fe40000010803 */
[----:B------:R-:W-:Y:S04]  /*9720*/  IMAD.MOV.U32 R146, RZ, RZ, R126 ;  /* 0x000000ffff927224 */ /* 0x000fe800078e007e */
[----:B------:R1:W-:Y:S01]  /*9730*/  MUFU.EX2 R126, R0 ;  /* 0x00000000007e7308 */ /* 0x0003e20000000800 */
[----:B---3--:R-:W-:Y:S01]  /*9740*/  FADD.FTZ R2, R133, R2 ;  /* 0x0000000285027221 */ /* 0x008fe20000010000 */
[C---:B--2---:R-:W-:Y:S08]  /*9750*/  HMMA.16816.F32 R44, R100.reuse, R104, R44 ;  /* 0x00000068642c723c */ /* 0x044ff0000000182c */
[C---:B------:R-:W-:Y:S01]  /*9760*/  HMMA.16816.F32 R48, R100.reuse, R106, R48 ;  /* 0x0000006a6430723c */ /* 0x040fe20000001830 */
[----:B------:R-:W2:Y:S03]  /*9770*/  LDSM.16.MT88.4 R104, [R227+0x3800] ;  /* 0x00380000e368783b */ /* 0x000ea60000004200 */
[----:B-1----:R-:W-:Y:S01]  /*9780*/  FFMA.FTZ R0, R165, c[0x0][0x2d0], -R3 ;  /* 0x0000b400a5007a23 */ /* 0x002fe20000010803 */
[----:B------:R-:W-:Y:S01]  /*9790*/  MOV R165, R139 ;  /* 0x0000008b00a57202 */ /* 0x000fe20000000f00 */
[----:B------:R-:W-:Y:S01]  /*97a0*/  IMAD.MOV.U32 R139, RZ, RZ, R138 ;  /* 0x000000ffff8b7224 */ /* 0x000fe200078e008a */
[----:B------:R-:W-:Y:S01]  /*97b0*/  MOV R138, R135 ;  /* 0x00000087008a7202 */ /* 0x000fe20000000f00 */
[----:B------:R-:W-:Y:S01]  /*97c0*/  IMAD.MOV.U32 R135, RZ, RZ, R134 ;  /* 0x000000ffff877224 */ /* 0x000fe200078e0086 */
[----:B------:R-:W-:Y:S03]  /*97d0*/  MOV R134, R155 ;  /* 0x0000009b00867202 */ /* 0x000fe60000000f00 */
[----:B------:R-:W-:Y:S01]  /*97e0*/  IMAD.MOV.U32 R155, RZ, RZ, R154 ;  /* 0x000000ffff9b7224 */ /* 0x000fe200078e009a */
[----:B------:R-:W-:Y:S01]  /*97f0*/  MOV R154, R151 ;  /* 0x00000097009a7202 */ /* 0x000fe20000000f00 */
[--C-:B------:R-:W-:Y:S02]  /*9800*/  FFMA.FTZ R116, R139, c[0x0][0x2d0], -R143.reuse ;  /* 0x0000b4008b747a23 */ /* 0x100fe4000001088f */
[--C-:B------:R-:W-:Y:S02]  /*9810*/  FFMA.FTZ R117, R138, c[0x0][0x2d0], -R143.reuse ;  /* 0x0000b4008a757a23 */ /* 0x100fe4000001088f */
[--C-:B------:R-:W-:Y:S01]  /*9820*/  FFMA.FTZ R118, R135, c[0x0][0x2d0], -R143.reuse ;  /* 0x0000b40087767a23 */ /* 0x100fe2000001088f */
[----:B------:R-:W-:Y:S01]  /*9830*/  MUFU.EX2 R216, R116 ;  /* 0x0000007400d87308 */ /* 0x000fe20000000800 */
[----:B------:R-:W-:Y:S02]  /*9840*/  FFMA.FTZ R209, R155, c[0x0][0x2d0], -R143 ;  /* 0x0000b4009bd17a23 */ /* 0x000fe4000001088f */
[----:B------:R-:W-:Y:S01]  /*9850*/  IMAD.MOV.U32 R151, RZ, RZ, R137 ;  /* 0x000000ffff977224 */ /* 0x000fe200078e0089 */
[----:B------:R-:W-:Y:S01]  /*9860*/  MOV R137, R132 ;  /* 0x0000008400897202 */ /* 0x000fe20000000f00 */
[--C-:B------:R-:W-:Y:S05]  /*9870*/  FFMA.FTZ R208, R134, c[0x0][0x2d0], -R143.reuse ;  /* 0x0000b40086d07a23 */ /* 0x100fea000001088f */
[----:B------:R-:W-:Y:S01]  /*9880*/  MUFU.EX2 R215, R117 ;  /* 0x0000007500d77308 */ /* 0x000fe20000000800 */
[C---:B--2---:R-:W-:Y:S09]  /*9890*/  HMMA.16816.F32 R52, R100.reuse, R104, R52 ;  /* 0x000000686434723c */ /* 0x044ff20000001834 */
[----:B------:R1:W-:Y:S01]  /*98a0*/  MUFU.EX2 R212, R118 ;  /* 0x0000007600d47308 */ /* 0x0003e20000000800 */
[C---:B------:R-:W-:Y:S01]  /*98b0*/  HMMA.16816.F32 R56, R100.reuse, R106, R56 ;  /* 0x0000006a6438723c */ /* 0x040fe20000001838 */
[----:B------:R-:W2:Y:S08]  /*98c0*/  LDSM.16.MT88.4 R104, [R230+0x3800] ;  /* 0x00380000e668783b */ /* 0x000eb00000004200 */
[----:B------:R3:W-:Y:S10]  /*98d0*/  MUFU.EX2 R132, R0 ;  /* 0x0000000000847308 */ /* 0x0007f40000000800 */
[----:B------:R-:W-:Y:S01]  /*98e0*/  MUFU.EX2 R208, R208 ;  /* 0x000000d000d07308 */ /* 0x000fe20000000800 */
[----:B-1----:R-:W-:Y:S09]  /*98f0*/  LDSM.16.MT88.4 R116, [R227+0x2000] ;  /* 0x00200000e374783b */ /* 0x002ff20000004200 */
[----:B------:R-:W1:Y:S01]  /*9900*/  MUFU.EX2 R209, R209 ;  /* 0x000000d100d17308 */ /* 0x000e620000000800 */
[--C-:B---3--:R-:W-:Y:S09]  /*9910*/  FFMA.FTZ R0, R147, c[0x0][0x2d0], -R143.reuse ;  /* 0x0000b40093007a23 */ /* 0x108ff2000001088f */
[----:B------:R3:W5:Y:S01]  /*9920*/  MUFU.EX2 R222, R0 ;  /* 0x0000000000de7308 */ /* 0x0007620000000800 */
[C---:B--2---:R-:W-:Y:S08]  /*9930*/  HMMA.16816.F32 R60, R100.reuse, R104, R60 ;  /* 0x00000068643c723c */ /* 0x044ff0000000183c */
[C---:B------:R-:W-:Y:S01]  /*9940*/  HMMA.16816.F32 R64, R100.reuse, R106, R64 ;  /* 0x0000006a6440723c */ /* 0x040fe20000001840 */
[----:B------:R-:W2:Y:S03]  /*9950*/  LDSM.16.MT88.4 R104, [R224+0x6800] ;  /* 0x00680000e068783b */ /* 0x000ea60000004200 */
[----:B-1----:R-:W-:Y:S01]  /*9960*/  F2FP.PACK_AB R144, R209, R208 ;  /* 0x000000d0d190723e */ /* 0x002fe200000000ff */
[----:B---3--:R-:W-:Y:S02]  /*9970*/  FFMA.FTZ R0, R167, c[0x0][0x2d0], -R143 ;  /* 0x0000b400a7007a23 */ /* 0x008fe4000001088f */
[--C-:B------:R-:W-:Y:S02]  /*9980*/  FFMA.FTZ R167, R149, c[0x0][0x2d0], -R3.reuse ;  /* 0x0000b40095a77a23 */ /* 0x100fe40000010803 */
[----:B------:R1:W3:Y:S03]  /*9990*/  MUFU.EX2 R221, R0 ;  /* 0x0000000000dd7308 */ /* 0x0002e60000000800 */
[----:B-----5:R-:W-:Y:S07]  /*99a0*/  FADD.FTZ R2, R222, R2 ;  /* 0x00000002de027221 */ /* 0x020fee0000010000 */
[----:B------:R-:W-:Y:S01]  /*99b0*/  MUFU.EX2 R167, R167 ;  /* 0x000000a700a77308 */ /* 0x000fe20000000800 */
[----:B-1----:R-:W-:Y:S01]  /*99c0*/  FFMA.FTZ R0, R166, c[0x0][0x2d0], -R3 ;  /* 0x0000b400a6007a23 */ /* 0x002fe20000010803 */
[C---:B--2---:R-:W-:Y:S03]  /*99d0*/  HMMA.16816.F32 R68, R100.reuse, R104, R68 ;  /* 0x000000686444723c */ /* 0x044fe60000001844 */
[----:B------:R-:W-:Y:S05]  /*99e0*/  FFMA.FTZ R166, R154, c[0x0][0x2d0], -R143 ;  /* 0x0000b4009aa67a23 */ /* 0x000fea000001088f */
[----:B------:R1:W-:Y:S01]  /*99f0*/  MUFU.EX2 R220, R0 ;  /* 0x0000000000dc7308 */ /* 0x0003e20000000800 */
[----:B---3--:R-:W-:Y:S01]  /*9a00*/  FADD.FTZ R2, R221, R2 ;  /* 0x00000002dd027221 */ /* 0x008fe20000010000 */
[C---:B------:R-:W-:Y:S01]  /*9a10*/  HMMA.16816.F32 R72, R100.reuse, R106, R72 ;  /* 0x0000006a6448723c */ /* 0x040fe20000001848 */
[----:B------:R-:W2:Y:S07]  /*9a20*/  LDSM.16.MT88.4 R104, [R228+0x6800] ;  /* 0x00680000e468783b */ /* 0x000eae0000004200 */
[----:B------:R-:W-:Y:S01]  /*9a30*/  MUFU.EX2 R166, R166 ;  /* 0x000000a600a67308 */ /* 0x000fe20000000800 */
[----:B-1----:R-:W-:Y:S09]  /*9a40*/  FFMA.FTZ R0, R146, c[0x0][0x2d0], -R3 ;  /* 0x0000b40092007a23 */ /* 0x002ff20000010803 */
[----:B------:R1:W-:Y:S01]  /*9a50*/  MUFU.EX2 R219, R0 ;  /* 0x0000000000db7308 */ /* 0x0003e20000000800 */
[C---:B--2---:R-:W-:Y:S03]  /*9a60*/  HMMA.16816.F32 R76, R100.reuse, R104, R76 ;  /* 0x00000068644c723c */ /* 0x044fe6000000184c */
[----:B-1----:R-:W-:Y:S05]  /*9a70*/  FFMA.FTZ R0, R165, c[0x0][0x2d0], -R143 ;  /* 0x0000b400a5007a23 */ /* 0x002fea000001088f */
[C---:B------:R-:W-:Y:S01]  /*9a80*/  HMMA.16816.F32 R80, R100.reuse, R106, R80 ;  /* 0x0000006a6450723c */ /* 0x040fe20000001850 */
[----:B------:R-:W1:Y:S01]  /*9a90*/  LDSM.16.MT88.4 R104, [R227+0x6800] ;  /* 0x00680000e368783b */ /* 0x000e620000004200 */
[----:B------:R2:W3:Y:S02]  /*9aa0*/  MUFU.EX2 R217, R0 ;  /* 0x0000000000d97308 */ /* 0x0004e40000000800 */
[----:B------:R-:W-:Y:S02]  /*9ab0*/  FFMA.FTZ R165, R152, c[0x0][0x2d0], -R3 ;  /* 0x0000b40098a57a23 */ /* 0x000fe40000010803 */
[----:B------:R-:W-:Y:S06]  /*9ac0*/  FFMA.FTZ R143, R151, c[0x0][0x2d0], -R143 ;  /* 0x0000b400978f7a23 */ /* 0x000fec000001088f */
[----:B------:R-:W5:Y:S10]  /*9ad0*/  MUFU.EX2 R164, R143 ;  /* 0x0000008f00a47308 */ /* 0x000f740000000800 */
[----:B------:R-:W4:Y:S01]  /*9ae0*/  MUFU.EX2 R165, R165 ;  /* 0x000000a500a57308 */ /* 0x000f220000000800 */
[--C-:B--2---:R-:W-:Y:S02]  /*9af0*/  FFMA.FTZ R0, R150, c[0x0][0x2d0], -R3.reuse ;  /* 0x0000b40096007a23 */ /* 0x104fe40000010803 */
[----:B---3--:R-:W-:Y:S07]  /*9b00*/  FADD.FTZ R2, R217, R2 ;  /* 0x00000002d9027221 */ /* 0x008fee0000010000 */
[----:B------:R2:W-:Y:S01]  /*9b10*/  MUFU.EX2 R213, R0 ;  /* 0x0000000000d57308 */ /* 0x0005e20000000800 */
[----:B------:R-:W-:Y:S01]  /*9b20*/  FADD.FTZ R2, R216, R2 ;  /* 0x00000002d8027221 */ /* 0x000fe20000010000 */
[----:B-----5:R-:W-:Y:S03]  /*9b30*/  F2FP.PACK_AB R146, R164, R166 ;  /* 0x000000a6a492723e */ /* 0x020fe600000000ff */
[----:B------:R-:W-:Y:S01]  /*9b40*/  FADD.FTZ R2, R215, R2 ;  /* 0x00000002d7027221 */ /* 0x000fe20000010000 */
[C---:B-1----:R-:W-:Y:S04]  /*9b50*/  HMMA.16816.F32 R84, R100.reuse, R104, R84 ;  /* 0x000000686454723c */ /* 0x042fe80000001854 */
[----:B------:R-:W-:Y:S01]  /*9b60*/  MUFU.EX2 R143, R124 ;  /* 0x0000007c008f7308 */ /* 0x000fe20000000800 */
[----:B------:R-:W-:Y:S01]  /*9b70*/  FADD.FTZ R2, R212, R2 ;  /* 0x00000002d4027221 */ /* 0x000fe20000010000 */
[----:B----4-:R-:W-:Y:S03]  /*9b80*/  F2FP.PACK_AB R145, R167, R165 ;  /* 0x000000a5a791723e */ /* 0x010fe600000000ff */
[----:B------:R-:W-:Y:S01]  /*9b90*/  FADD.FTZ R2, R208, R2 ;  /* 0x00000002d0027221 */ /* 0x000fe20000010000 */
[C---:B------:R-:W-:Y:S01]  /*9ba0*/  HMMA.16816.F32 R88, R100.reuse, R106, R88 ;  /* 0x0000006a6458723c */ /* 0x040fe20000001858 */
[----:B------:R-:W1:Y:S02]  /*9bb0*/  LDSM.16.MT88.4 R104, [R230+0x6800] ;  /* 0x00680000e668783b */ /* 0x000e640000004200 */
[--C-:B--2---:R-:W-:Y:S04]  /*9bc0*/  FFMA.FTZ R0, R137, c[0x0][0x2d0], -R3.reuse ;  /* 0x0000b40089007a23 */ /* 0x104fe80000010803 */
[----:B------:R2:W-:Y:S02]  /*9bd0*/  MUFU.EX2 R214, R0 ;  /* 0x0000000000d67308 */ /* 0x0005e40000000800 */
[--C-:B--2---:R-:W-:Y:S02]  /*9be0*/  FFMA.FTZ R0, R136, c[0x0][0x2d0], -R3.reuse ;  /* 0x0000b40088007a23 */ /* 0x104fe40000010803 */
[----:B------:R-:W-:Y:S06]  /*9bf0*/  LDSM.16.MT88.4 R136, [R228+0x5800] ;  /* 0x00580000e488783b */ /* 0x000fec0000004200 */
[----:B------:R2:W-:Y:S01]  /*9c00*/  MUFU.EX2 R211, R0 ;  /* 0x0000000000d37308 */ /* 0x0005e20000000800 */
[C---:B-1----:R-:W-:Y:S08]  /*9c10*/  HMMA.16816.F32 R92, R100.reuse, R104, R92 ;  /* 0x00000068645c723c */ /* 0x042ff0000000185c */
[----:B------:R-:W-:Y:S01]  /*9c20*/  HMMA.16816.F32 R96, R100, R106, R96 ;  /* 0x0000006a6460723c */ /* 0x000fe20000001860 */
[----:B------:R-:W1:Y:S06]  /*9c30*/  LDSM.16.MT88.4 R104, [R224+0x1000] ;  /* 0x00100000e068783b */ /* 0x000e6c0000004200 */
[----:B------:R-:W-:Y:S02]  /*9c40*/  F2FP.PACK_AB R100, R125, R121 ;  /* 0x000000797d64723e */ /* 0x000fe400000000ff */
[----:B------:R-:W-:Y:S03]  /*9c50*/  F2FP.PACK_AB R101, R123, R122 ;  /* 0x0000007a7b65723e */ /* 0x000fe600000000ff */
[----:B------:R-:W-:Y:S02]  /*9c60*/  F2FP.PACK_AB R102, R131, R129 ;  /* 0x000000818366723e */ /* 0x000fe400000000ff */
[----:B------:R-:W-:Y:S01]  /*9c70*/  F2FP.PACK_AB R103, R130, R128 ;  /* 0x000000808267723e */ /* 0x000fe200000000ff */
[--C-:B--2---:R-:W-:Y:S02]  /*9c80*/  FFMA.FTZ R0, R153, c[0x0][0x2d0], -R3.reuse ;  /* 0x0000b40099007a23 */ /* 0x104fe40000010803 */
[----:B------:R-:W-:Y:S01]  /*9c90*/  LDSM.16.MT88.4 R152, [R224+0x2800] ;  /* 0x00280000e098783b */ /* 0x000fe20000004200 */
[----:B------:R-:W-:Y:S01]  /*9ca0*/  FFMA.FTZ R3, R142, c[0x0][0x2d0], -R3 ;  /* 0x0000b4008e037a23 */ /* 0x000fe20000010803 */
[----:B------:R2:W-:Y:S10]  /*9cb0*/  MUFU.EX2 R210, R0 ;  /* 0x0000000000d27308 */ /* 0x0005f40000000800 */
[----:B------:R-:W3:Y:S01]  /*9cc0*/  MUFU.EX2 R142, R3 ;  /* 0x00000003008e7308 */ /* 0x000ee20000000800 */
[C---:B-1----:R-:W-:Y:S03]  /*9cd0*/  HMMA.16816.F32 R4, R100.reuse, R104, R4 ;  /* 0x000000686404723c */ /* 0x042fe60000001804 */
[----:B--2---:R-:W-:Y:S04]  /*9ce0*/  FADD.FTZ R0, R122, R120 ;  /* 0x000000787a007221 */ /* 0x004fe80000010000 */
[----:B------:R-:W-:Y:S01]  /*9cf0*/  FADD.FTZ R0, R123, R0 ;  /* 0x000000007b007221 */ /* 0x000fe20000010000 */
[C---:B------:R-:W-:Y:S01]  /*9d00*/  HMMA.16816.F32 R8, R100.reuse, R106, R8 ;  /* 0x0000006a6408723c */ /* 0x040fe20000001808 */
[----:B------:R-:W1:Y:S03]  /*9d10*/  LDSM.16.MT88.4 R104, [R227+0x1000] ;  /* 0x00100000e368783b */ /* 0x000e660000004200 */
[----:B------:R-:W-:Y:S01]  /*9d20*/  FADD.FTZ R0, R128, R0 ;  /* 0x0000000080007221 */ /* 0x000fe20000010000 */
[----:B---3--:R-:W-:Y:S03]  /*9d30*/  F2FP.PACK_AB R147, R142, R143 ;  /* 0x0000008f8e93723e */ /* 0x008fe600000000ff */
[C---:B------:R-:W-:Y:S01]  /*9d40*/  HMMA.16816.F32 R12, R100.reuse, R108, R12 ;  /* 0x0000006c640c723c */ /* 0x040fe2000000180c */
[----:B------:R-:W-:Y:S03]  /*9d50*/  LDSM.16.MT88.4 R120, [R228+0x5000] ;  /* 0x00500000e478783b */ /* 0x000fe60000004200 */
[----:B------:R-:W-:Y:S04]  /*9d60*/  FADD.FTZ R0, R130, R0 ;  /* 0x0000000082007221 */ /* 0x000fe80000010000 */
[C---:B------:R-:W-:Y:S01]  /*9d70*/  HMMA.16816.F32 R16, R100.reuse, R110, R16 ;  /* 0x0000006e6410723c */ /* 0x040fe20000001810 */
[----:B------:R-:W2:Y:S03]  /*9d80*/  LDSM.16.MT88.4 R108, [R230+0x1000] ;  /* 0x00100000e66c783b */ /* 0x000ea60000004200 */
[----:B------:R-:W-:Y:S04]  /*9d90*/  FADD.FTZ R0, R126, R0 ;  /* 0x000000007e007221 */ /* 0x000fe80000010000 */
[----:B------:R-:W-:Y:S01]  /*9da0*/  FADD.FTZ R0, R132, R0 ;  /* 0x0000000084007221 */ /* 0x000fe20000010000 */
[----:B------:R-:W-:Y:S03]  /*9db0*/  LDSM.16.MT88.4 R128, [R224+0x5800] ;  /* 0x00580000e080783b */ /* 0x000fe60000004200 */
[----:B------:R-:W-:Y:S04]  /*9dc0*/  FADD.FTZ R0, R220, R0 ;  /* 0x00000000dc007221 */ /* 0x000fe80000010000 */
[----:B------:R-:W-:Y:S04]  /*9dd0*/  FADD.FTZ R0, R219, R0 ;  /* 0x00000000db007221 */ /* 0x000fe80000010000 */
[----:B------:R-:W-:Y:S04]  /*9de0*/  FADD.FTZ R0, R213, R0 ;  /* 0x00000000d5007221 */ /* 0x000fe80000010000 */
[----:B------:R-:W-:Y:S01]  /*9df0*/  FADD.FTZ R0, R214, R0 ;  /* 0x00000000d6007221 */ /* 0x000fe20000010000 */
[C---:B-1----:R-:W-:Y:S03]  /*9e00*/  HMMA.16816.F32 R20, R100.reuse, R104, R20 ;  /* 0x000000686414723c */ /* 0x042fe60000001814 */
[----:B------:R-:W-:Y:S04]  /*9e10*/  FADD.FTZ R0, R211, R0 ;  /* 0x00000000d3007221 */ /* 0x000fe80000010000 */
[----:B------:R-:W-:Y:S01]  /*9e20*/  FADD.FTZ R0, R210, R0 ;  /* 0x00000000d2007221 */ /* 0x000fe20000010000 */
[C---:B------:R-:W-:Y:S01]  /*9e30*/  HMMA.16816.F32 R24, R100.reuse, R106, R24 ;  /* 0x0000006a6418723c */ /* 0x040fe20000001818 */
[----:B------:R-:W1:Y:S03]  /*9e40*/  LDSM.16.MT88.4 R104, [R224+0x4000] ;  /* 0x00400000e068783b */ /* 0x000e660000004200 */
[----:B------:R-:W-:Y:S02]  /*9e50*/  FADD.FTZ R3, R165, R0 ;  /* 0x00000000a5037221 */ /* 0x000fe40000010000 */
[----:B------:R-:W-:Y:S02]  /*9e60*/  FADD.FTZ R0, R209, R2 ;  /* 0x00000002d1007221 */ /* 0x000fe40000010000 */
[C---:B--2---:R-:W-:Y:S04]  /*9e70*/  HMMA.16816.F32 R28, R100.reuse, R108, R28 ;  /* 0x0000006c641c723c */ /* 0x044fe8000000181c */
[----:B------:R-:W-:Y:S02]  /*9e80*/  FADD.FTZ R2, R166, R0 ;  /* 0x00000000a6027221 */ /* 0x000fe40000010000 */
[----:B------:R-:W-:Y:S02]  /*9e90*/  FADD.FTZ R3, R167, R3 ;  /* 0x00000003a7037221 */ /* 0x000fe40000010000 */
[C---:B------:R-:W-:Y:S01]  /*9ea0*/  HMMA.16816.F32 R32, R100.reuse, R110, R32 ;  /* 0x0000006e6420723c */ /* 0x040fe20000001820 */
[----:B------:R-:W2:Y:S03]  /*9eb0*/  LDSM.16.MT88.4 R108, [R228+0x4000] ;  /* 0x00400000e46c783b */ /* 0x000ea60000004200 */
[----:B------:R-:W-:Y:S02]  /*9ec0*/  FADD.FTZ R2, R164, R2 ;  /* 0x00000002a4027221 */ /* 0x000fe40000010000 */
[----:B------:R-:W-:Y:S02]  /*9ed0*/  FADD.FTZ R0, R143, R3 ;  /* 0x000000038f007221 */ /* 0x000fe40000010000 */
[----:B------:R-:W-:Y:S04]  /*9ee0*/  IMAD.MOV.U32 R143, RZ, RZ, R141 ;  /* 0x000000ffff8f7224 */ /* 0x000fe800078e008d */
[----:B------:R-:W-:Y:S01]  /*9ef0*/  FADD.FTZ R0, R142, R0 ;  /* 0x000000008e007221 */ /* 0x000fe20000010000 */
[C---:B-1----:R-:W-:Y:S08]  /*9f00*/  HMMA.16816.F32 R36, R100.reuse, R104, R36 ;  /* 0x000000686424723c */ /* 0x042ff00000001824 */
[C---:B------:R-:W-:Y:S01]  /*9f10*/  HMMA.16816.F32 R40, R100.reuse, R106, R40 ;  /* 0x0000006a6428723c */ /* 0x040fe20000001828 */
[----:B------:R-:W1:Y:S07]  /*9f20*/  LDSM.16.MT88.4 R104, [R227+0x4000] ;  /* 0x00400000e368783b */ /* 0x000e6e0000004200 */
[C---:B--2---:R-:W-:Y:S08]  /*9f30*/  HMMA.16816.F32 R44, R100.reuse, R108, R44 ;  /* 0x0000006c642c723c */ /* 0x044ff0000000182c */
[C---:B------:R-:W-:Y:S01]  /*9f40*/  HMMA.16816.F32 R48, R100.reuse, R110, R48 ;  /* 0x0000006e6430723c */ /* 0x040fe20000001830 */
[----:B------:R-:W2:Y:S07]  /*9f50*/  LDSM.16.MT88.4 R108, [R230+0x4000] ;  /* 0x00400000e66c783b */ /* 0x000eae0000004200 */
        /* <DEDUP_REMOVED lines=16> */
[----:B------:R-:W-:Y:S01]  /*a060*/  HMMA.16816.F32 R96, R100, R110, R96 ;  /* 0x0000006e6460723c */ /* 0x000fe20000001860 */
[----:B------:R-:W2:Y:S06]  /*a070*/  LDSM.16.MT88.4 R108, [R227+0x1800] ;  /* 0x00180000e36c783b */ /* 0x000eac0000004200 */
[----:B------:R-:W-:Y:S02]  /*a080*/  F2FP.PACK_AB R100, R133, R127 ;  /* 0x0000007f8564723e */ /* 0x000fe400000000ff */
[----:B------:R-:W-:Y:S03]  /*a090*/  F2FP.PACK_AB R101, R132, R126 ;  /* 0x0000007e8465723e */ /* 0x000fe600000000ff */
[----:B------:R-:W-:Y:S02]  /*a0a0*/  F2FP.PACK_AB R102, R221, R222 ;  /* 0x000000dedd66723e */ /* 0x000fe400000000ff */
[----:B------:R-:W-:Y:S07]  /*a0b0*/  F2FP.PACK_AB R103, R219, R220 ;  /* 0x000000dcdb67723e */ /* 0x000fee00000000ff */
[C---:B-1----:R-:W-:Y:S08]  /*a0c0*/  HMMA.16816.F32 R4, R100.reuse, R104, R4 ;  /* 0x000000686404723c */ /* 0x042ff00000001804 */
[C---:B------:R-:W-:Y:S01]  /*a0d0*/  HMMA.16816.F32 R8, R100.reuse, R106, R8 ;  /* 0x0000006a6408723c */ /* 0x040fe20000001808 */
[----:B------:R-:W1:Y:S07]  /*a0e0*/  LDSM.16.MT88.4 R104, [R230+0x1800] ;  /* 0x00180000e668783b */ /* 0x000e6e0000004200 */
[C---:B------:R-:W-:Y:S08]  /*a0f0*/  HMMA.16816.F32 R12, R100.reuse, R112, R12 ;  /* 0x00000070640c723c */ /* 0x040ff0000000180c */
        /* <DEDUP_REMOVED lines=39> */
[C---:B---3--:R-:W-:Y:S08]  /*a370*/  HMMA.16816.F32 R12, R100.reuse, R112, R12 ;  /* 0x00000070640c723c */ /* 0x048ff0000000180c */
[C---:B------:R-:W-:Y:S01]  /*a380*/  HMMA.16816.F32 R16, R100.reuse, R114, R16 ;  /* 0x000000726410723c */ /* 0x040fe20000001810 */
[----:B------:R-:W3:Y:S07]  /*a390*/  LDSM.16.MT88.4 R112, [R227+0x5000] ;  /* 0x00500000e370783b */ /* 0x000eee0000004200 */
[C---:B------:R-:W-:Y:S08]  /*a3a0*/  HMMA.16816.F32 R20, R100.reuse, R116, R20 ;  /* 0x000000746414723c */ /* 0x040ff00000001814 */
[C---:B------:R-:W-:Y:S01]  /*a3b0*/  HMMA.16816.F32 R24, R100.reuse, R118, R24 ;  /* 0x000000766418723c */ /* 0x040fe20000001818 */
[----:B------:R-:W4:Y:S07]  /*a3c0*/  LDSM.16.MT88.4 R116, [R230+0x5000] ;  /* 0x00500000e674783b */ /* 0x000f2e0000004200 */
[C---:B--2---:R-:W-:Y:S08]  /*a3d0*/  HMMA.16816.F32 R28, R100.reuse, R108, R28 ;  /* 0x0000006c641c723c */ /* 0x044ff0000000181c */
[C---:B------:R-:W-:Y:S01]  /*a3e0*/  HMMA.16816.F32 R32, R100.reuse, R110, R32 ;  /* 0x0000006e6420723c */ /* 0x040fe20000001820 */
[----:B------:R-:W-:Y:S07]  /*a3f0*/  LDSM.16.MT88.4 R108, [R228+0x8000] ;  /* 0x00800000e46c783b */ /* 0x000fee0000004200 */
[C---:B-1----:R-:W-:Y:S08]  /*a400*/  HMMA.16816.F32 R36, R100.reuse, R104, R36 ;  /* 0x000000686424723c */ /* 0x042ff00000001824 */
[C---:B------:R-:W-:Y:S01]  /*a410*/  HMMA.16816.F32 R40, R100.reuse, R106, R40 ;  /* 0x0000006a6428723c */ /* 0x040fe20000001828 */
[----:B------:R-:W1:Y:S07]  /*a420*/  LDSM.16.MT88.4 R104, [R224+0x8000] ;  /* 0x00800000e068783b */ /* 0x000e6e0000004200 */
[C---:B------:R-:W-:Y:S08]  /*a430*/  HMMA.16816.F32 R44, R100.reuse, R120, R44 ;  /* 0x00000078642c723c */ /* 0x040ff0000000182c */
[C---:B------:R-:W-:Y:S01]  /*a440*/  HMMA.16816.F32 R48, R100.reuse, R122, R48 ;  /* 0x0000007a6430723c */ /* 0x040fe20000001830 */
[----:B------:R-:W2:Y:S07]  /*a450*/  LDSM.16.MT88.4 R120, [R227+0x8000] ;  /* 0x00800000e378783b */ /* 0x000eae0000004200 */
[C---:B---3--:R-:W-:Y:S08]  /*a460*/  HMMA.16816.F32 R52, R100.reuse, R112, R52 ;  /* 0x000000706434723c */ /* 0x048ff00000001834 */
[C---:B------:R-:W-:Y:S01]  /*a470*/  HMMA.16816.F32 R56, R100.reuse, R114, R56 ;  /* 0x000000726438723c */ /* 0x040fe20000001838 */
[----:B------:R-:W3:Y:S07]  /*a480*/  LDSM.16.MT88.4 R112, [R230+0x8000] ;  /* 0x00800000e670783b */ /* 0x000eee0000004200 */
[C---:B----4-:R-:W-:Y:S08]  /*a490*/  HMMA.16816.F32 R60, R100.reuse, R116, R60 ;  /* 0x00000074643c723c */ /* 0x050ff0000000183c */
[C---:B------:R-:W-:Y:S01]  /*a4a0*/  HMMA.16816.F32 R64, R100.reuse, R118, R64 ;  /* 0x000000766440723c */ /* 0x040fe20000001840 */
[----:B------:R-:W-:Y:S07]  /*a4b0*/  LDSM.16.MT88.4 R116, [R227+0x2800] ;  /* 0x00280000e374783b */ /* 0x000fee0000004200 */
        /* <DEDUP_REMOVED lines=8> */
[C---:B---3--:R-:W-:Y:S08]  /*a540*/  HMMA.16816.F32 R92, R100.reuse, R112, R92 ;  /* 0x00000070645c723c */ /* 0x048ff0000000185c */
[----:B------:R-:W-:Y:S08]  /*a550*/  HMMA.16816.F32 R96, R100, R114, R96 ;  /* 0x000000726460723c */ /* 0x000ff00000001860 */
[C---:B------:R-:W-:Y:S01]  /*a560*/  HMMA.16816.F32 R148, R144.reuse, R152, R4 ;  /* 0x000000989094723c */ /* 0x040fe20000001804 */
[----:B------:R-:W3:Y:S07]  /*a570*/  LDSM.16.MT88.4 R4, [R227+0x5800] ;  /* 0x00580000e304783b */ /* 0x000eee0000004200 */
[C---:B------:R-:W-:Y:S01]  /*a580*/  HMMA.16816.F32 R152, R144.reuse, R154, R8 ;  /* 0x0000009a9098723c */ /* 0x040fe20000001808 */
[----:B------:R-:W4:Y:S07]  /*a590*/  LDSM.16.MT88.4 R8, [R230+0x5800] ;  /* 0x00580000e608783b */ /* 0x000f2e0000004200 */
[C---:B-1----:R-:W-:Y:S01]  /*a5a0*/  HMMA.16816.F32 R100, R144.reuse, R104, R12 ;  /* 0x000000689064723c */ /* 0x042fe2000000180c */
[----:B------:R-:W1:Y:S07]  /*a5b0*/  LDSM.16.MT88.4 R12, [R224+0x8800] ;  /* 0x00880000e00c783b */ /* 0x000e6e0000004200 */
[C---:B------:R-:W-:Y:S01]  /*a5c0*/  HMMA.16816.F32 R104, R144.reuse, R106, R16 ;  /* 0x0000006a9068723c */ /* 0x040fe20000001810 */
[----:B------:R-:W5:Y:S07]  /*a5d0*/  LDSM.16.MT88.4 R16, [R228+0x8800] ;  /* 0x00880000e410783b */ /* 0x000f6e0000004200 */
[C---:B------:R-:W-:Y:S01]  /*a5e0*/  HMMA.16816.F32 R108, R144.reuse, R116, R20 ;  /* 0x00000074906c723c */ /* 0x040fe20000001814 */
[----:B------:R-:W1:Y:S07]  /*a5f0*/  LDSM.16.MT88.4 R20, [R227+0x8800] ;  /* 0x00880000e314783b */ /* 0x000e6e0000004200 */
[C---:B------:R-:W-:Y:S01]  /*a600*/  HMMA.16816.F32 R112, R144.reuse, R118, R24 ;  /* 0x000000769070723c */ /* 0x040fe20000001818 */
[----:B------:R-:W1:Y:S07]  /*a610*/  LDSM.16.MT88.4 R24, [R230+0x8800] ;  /* 0x00880000e618783b */ /* 0x000e6e0000004200 */
[C---:B--2---:R-:W-:Y:S01]  /*a620*/  HMMA.16816.F32 R116, R144.reuse, R120, R28 ;  /* 0x000000789074723c */ /* 0x044fe2000000181c */
[----:B------:R-:W2:Y:S04]  /*a630*/  LDL R31, [R1+0x18] ;  /* 0x00001800011f7983 */ /* 0x000ea80000100800 */
[----:B------:R1:W-:Y:S03]  /*a640*/  STL [R1+0xc], R2 ;  /* 0x00000c0201007387 */ /* 0x0003e60000100800 */
[C---:B------:R-:W-:Y:S01]  /*a650*/  HMMA.16816.F32 R120, R144.reuse, R122, R32 ;  /* 0x0000007a9078723c */ /* 0x040fe20000001820 */
[----:B------:R1:W-:Y:S04]  /*a660*/  STL [R1+0x8], R223 ;  /* 0x000008df01007387 */ /* 0x0003e80000100800 */
[----:B------:R1:W-:Y:S03]  /*a670*/  STL [R1+0x10], R0 ;  /* 0x0000100001007387 */ /* 0x0003e60000100800 */
[C---:B------:R-:W-:Y:S08]  /*a680*/  HMMA.16816.F32 R124, R144.reuse, R128, R36 ;  /* 0x00000080907c723c */ /* 0x040ff00000001824 */
[C---:B------:R-:W-:Y:S08]  /*a690*/  HMMA.16816.F32 R128, R144.reuse, R130, R40 ;  /* 0x000000829080723c */ /* 0x040ff00000001828 */
[C---:B------:R-:W-:Y:S08]  /*a6a0*/  HMMA.16816.F32 R132, R144.reuse, R136, R44 ;  /* 0x000000889084723c */ /* 0x040ff0000000182c */
[C---:B------:R-:W-:Y:S08]  /*a6b0*/  HMMA.16816.F32 R136, R144.reuse, R138, R48 ;  /* 0x0000008a9088723c */ /* 0x040ff00000001830 */
[C---:B---3--:R-:W-:Y:S08]  /*a6c0*/  HMMA.16816.F32 R52, R144.reuse, R4, R52 ;  /* 0x000000049034723c */ /* 0x048ff00000001834 */
[C---:B------:R-:W-:Y:S08]  /*a6d0*/  HMMA.16816.F32 R56, R144.reuse, R6, R56 ;  /* 0x000000069038723c */ /* 0x040ff00000001838 */
[C---:B----4-:R-:W-:Y:S08]  /*a6e0*/  HMMA.16816.F32 R60, R144.reuse, R8, R60 ;  /* 0x00000008903c723c */ /* 0x050ff0000000183c */
[C---:B------:R-:W-:Y:S08]  /*a6f0*/  HMMA.16816.F32 R64, R144.reuse, R10, R64 ;  /* 0x0000000a9040723c */ /* 0x040ff00000001840 */
[C---:B-1----:R-:W-:Y:S08]  /*a700*/  HMMA.16816.F32 R68, R144.reuse, R12, R68 ;  /* 0x0000000c9044723c */ /* 0x042ff00000001844 */
[C---:B------:R-:W-:Y:S08]  /*a710*/  HMMA.16816.F32 R72, R144.reuse, R14, R72 ;  /* 0x0000000e9048723c */ /* 0x040ff00000001848 */
[C---:B-----5:R-:W-:Y:S08]  /*a720*/  HMMA.16816.F32 R76, R144.reuse, R16, R76 ;  /* 0x00000010904c723c */ /* 0x060ff0000000184c */
[C---:B------:R-:W-:Y:S08]  /*a730*/  HMMA.16816.F32 R80, R144.reuse, R18, R80 ;  /* 0x000000129050723c */ /* 0x040ff00000001850 */
[C---:B------:R-:W-:Y:S08]  /*a740*/  HMMA.16816.F32 R84, R144.reuse, R20, R84 ;  /* 0x000000149054723c */ /* 0x040ff00000001854 */
[C---:B------:R-:W-:Y:S08]  /*a750*/  HMMA.16816.F32 R88, R144.reuse, R22, R88 ;  /* 0x000000169058723c */ /* 0x040ff00000001858 */
[C---:B------:R-:W-:Y:S08]  /*a760*/  HMMA.16816.F32 R92, R144.reuse, R24, R92 ;  /* 0x00000018905c723c */ /* 0x040ff0000000185c */
[----:B------:R-:W-:Y:S07]  /*a770*/  HMMA.16816.F32 R96, R144, R26, R96 ;  /* 0x0000001a9060723c */ /* 0x000fee0000001860 */
[----:B------:R-:W-:Y:S02]  /*a780*/  MOV R144, R140 ;  /* 0x0000008c00907202 */ /* 0x000fe40000000f00 */
[----:B--2---:R-:W-:Y:S03]  /*a790*/  ISETP.GT.AND P0, PT, R218, R31, PT ;  /* 0x0000001fda00720c */ /* 0x004fe60003f04270 */
[----:B------:R-:W-:Y:S10]  /*a7a0*/  IMAD.MOV.U32 R218, RZ, RZ, R223 ;  /* 0x000000ffffda7224 */ /* 0x000ff400078e00df */
[----:B------:R-:W-:-:S05]  /*a7b0*/  @P0 BRA `(.L_x_840) ;  /* 0xffffbd7000000947 */ /* 0x000fca000383ffff */
.L_x_839:
[----:B--2---:R-:W2:Y:S04]  /*a7c0*/  LDL R2, [R1+0x14] ;  /* 0x0000140001027983 */ /* 0x004ea80000100800 */
[----:B------:R-:W2:Y:S02]  /*a7d0*/  LDL R0, [R1+0x8] ;  /* 0x0000080001007983 */ /* 0x000ea40000100800 */
[----:B--2---:R-:W-:-:S13]  /*a7e0*/  ISETP.GE.AND P0, PT, R0, R2, PT ;  /* 0x000000020000720c */ /* 0x004fda0003f06270 */
[----:B------:R-:W-:Y:S05]  /*a7f0*/  @!P0 BRA `(.L_x_841) ;  /* 0x000037d000008947 */ /* 0x000fea0003800000 */
[----:B------:R-:W-:Y:S02]  /*a800*/  MOV R143, R140 ;  /* 0x0000008c008f7202 */ /* 0x000fe40000000f00 */
[----:B------:R-:W-:Y:S02]  /*a810*/  MOV R142, R141 ;  /* 0x0000008d008e7202 */ /* 0x000fe40000000f00 */
.L_x_842:
[----:B-1----:R-:W2:Y:S01]  /*a820*/  LDL.64 R2, [R1+0x38] ;  /* 0x0000380001027983 */ /* 0x002ea20000100a00 */
[----:B------:R-:W-:Y:S04]  /*a830*/  DEPBAR.LE SB0, 0x0 ;  /* 0x000080000000791a */ /* 0x000fe80000000000 */
[----:B------:R-:W-:Y:S01]  /*a840*/  WARPSYNC 0xffffffff ;  /* 0xffffffff00007948 */ /* 0x000fe20003800000 */
[----:B------:R-:W2:Y:S01]  /*a850*/  LDL R22, [R1+0x40] ;  /* 0x0000400001167983 */ /* 0x000ea20000100800 */
[----:B------:R-:W-:Y:S03]  /*a860*/  MOV R141, 0x6 ;  /* 0x00000006008d7802 */ /* 0x000fe60000000f00 */
[----:B-----5:R1:W-:Y:S04]  /*a870*/  STL [R1+0x8c], R251 ;  /* 0x00008cfb01007387 */ /* 0x0203e80000100800 */
[----:B------:R-:W-:Y:S08]  /*a880*/  BAR.SYNC.DEFER_BLOCKING 0x0 ;  /* 0x0000000000007b1d */ /* 0x000ff00000010000 */
[----:B------:R-:W3:Y:S08]  /*a890*/  LDSM.16.M88.4 R8, [R225] ;  /* 0x00000000e108783b */ /* 0x000ef00000000200 */
[----:B-1----:R-:W4:Y:S04]  /*a8a0*/  LDL.LU R251, [R1+0x8] ;  /* 0x0000080001fb7983 */ /* 0x002f280000300800 */
[----:B------:R1:W-:Y:S04]  /*a8b0*/  STL [R1+0x88], R250 ;  /* 0x000088fa01007387 */ /* 0x0003e80000100800 */
[----:B------:R-:W1:Y:S08]  /*a8c0*/  LDSM.16.M88.4 R16, [R225+0x800] ;  /* 0x00080000e110783b */ /* 0x000e700000000200 */
[----:B------:R-:W2:Y:S08]  /*a8d0*/  LDSM.16.M88.4 R24, [R225+0x1000] ;  /* 0x00100000e118783b */ /* 0x000eb00000000200 */
[----:B------:R-:W2:Y:S01]  /*a8e0*/  LDSM.16.M88.4 R32, [R225+0x1800] ;  /* 0x00180000e120783b */ /* 0x000ea20000000200 */
[C---:B---3--:R-:W-:Y:S07]  /*a8f0*/  HMMA.16816.F32 R4, R156.reuse, R8, RZ ;  /* 0x000000089c04723c */ /* 0x048fee00000018ff */
[----:B-1----:R-:W3:Y:S04]  /*a900*/  LDL R250, [R1+0x4] ;  /* 0x0000040001fa7983 */ /* 0x002ee80000100800 */
[----:B------:R-:W1:Y:S01]  /*a910*/  LDSM.16.M88.4 R40, [R225+0x2000] ;  /* 0x00200000e128783b */ /* 0x000e620000000200 */
[C---:B------:R-:W-:Y:S07]  /*a920*/  HMMA.16816.F32 R8, R156.reuse, R10, RZ ;  /* 0x0000000a9c08723c */ /* 0x040fee00000018ff */
[----:B------:R-:W1:Y:S01]  /*a930*/  LDSM.16.M88.4 R48, [R225+0x2800] ;  /* 0x00280000e130783b */ /* 0x000e620000000200 */
[C---:B------:R-:W-:Y:S07]  /*a940*/  HMMA.16816.F32 R12, R156.reuse, R16, RZ ;  /* 0x000000109c0c723c */ /* 0x040fee00000018ff */
[----:B------:R-:W1:Y:S01]  /*a950*/  LDSM.16.M88.4 R144, [R231] ;  /* 0x00000000e790783b */ /* 0x000e620000000200 */
[C---:B------:R-:W-:Y:S07]  /*a960*/  HMMA.16816.F32 R16, R156.reuse, R18, RZ ;  /* 0x000000129c10723c */ /* 0x040fee00000018ff */
[----:B------:R-:W1:Y:S08]  /*a970*/  LDSM.16.M88.4 R164, [R248] ;  /* 0x00000000f8a4783b */ /* 0x000e700000000200 */
[----:B------:R-:W1:Y:S08]  /*a980*/  LDSM.16.M88.4 R208, [R247] ;  /* 0x00000000f7d0783b */ /* 0x000e700000000200 */
[----:B------:R-:W1:Y:S08]  /*a990*/  LDSM.16.M88.4 R212, [R246] ;  /* 0x00000000f6d4783b */ /* 0x000e700000000200 */
[----:B------:R-:W1:Y:S08]  /*a9a0*/  LDSM.16.M88.4 R216, [R245] ;  /* 0x00000000f5d8783b */ /* 0x000e700000000200 */
[----:B------:R-:W1:Y:S01]  /*a9b0*/  LDSM.16.M88.4 R220, [R244] ;  /* 0x00000000f4dc783b */ /* 0x000e620000000200 */
[----:B--2---:R-:W-:Y:S02]  /*a9c0*/  MOV R3, R22 ;  /* 0x0000001600037202 */ /* 0x004fe40000000f00 */
[----:B----4-:R-:W-:Y:S01]  /*a9d0*/  SHF.R.S32.HI R0, RZ, 0x1f, R251 ;  /* 0x0000001fff007819 */ /* 0x010fe200000114fb */
[C---:B------:R-:W-:Y:S04]  /*a9e0*/  IMAD.WIDE.U32 R20, R251.reuse, c[0x0][0x208], RZ ;  /* 0x00008200fb147a25 */ /* 0x040fe800078e00ff */
[----:B------:R-:W-:Y:S02]  /*a9f0*/  IMAD R0, R0, c[0x0][0x208], RZ ;  /* 0x0000820000007a24 */ /* 0x000fe400078e02ff */
[----:B------:R-:W-:Y:S04]  /*aa00*/  IMAD.WIDE.U32 R2, R20, 0x60, R2 ;  /* 0x0000006014027825 */ /* 0x000fe800078e0002 */
[----:B------:R-:W-:Y:S05]  /*aa10*/  IMAD R0, R251, c[0x0][0x20c], R0 ;  /* 0x00008300fb007a24 */ /* 0x000fea00078e0200 */
[----:B------:R-:W-:Y:S02]  /*aa20*/  IADD3 R0, R21, R0, RZ ;  /* 0x0000000015007210 */ /* 0x000fe40007ffe0ff */
[C---:B------:R-:W-:Y:S03]  /*aa30*/  HMMA.16816.F32 R20, R156.reuse, R24, RZ ;  /* 0x000000189c14723c */ /* 0x040fe600000018ff */
[----:B------:R-:W-:Y:S05]  /*aa40*/  IMAD R0, R0, 0x60, RZ ;  /* 0x0000006000007824 */ /* 0x000fea00078e02ff */
[C---:B------:R-:W-:Y:S01]  /*aa50*/  HMMA.16816.F32 R24, R156.reuse, R26, RZ ;  /* 0x0000001a9c18723c */ /* 0x040fe200000018ff */
[----:B------:R-:W-:Y:S03]  /*aa60*/  IADD3 R44, R3, R0, RZ ;  /* 0x00000000032c7210 */ /* 0x000fe60007ffe0ff */
[C---:B------:R-:W-:Y:S02]  /*aa70*/  SHF.L.U32 R0, R2.reuse, 0x1, RZ ;  /* 0x0000000102007819 */ /* 0x040fe400000006ff */
[----:B------:R-:W-:Y:S02]  /*aa80*/  SHF.L.U64.HI R44, R2, 0x1, R44 ;  /* 0x00000001022c7819 */ /* 0x000fe4000001022c */
[C---:B------:R-:W-:Y:S01]  /*aa90*/  HMMA.16816.F32 R28, R156.reuse, R32, RZ ;  /* 0x000000209c1c723c */ /* 0x040fe200000018ff */
[C---:B------:R-:W-:Y:S03]  /*aaa0*/  IADD3 R2, P0, R0.reuse, c[0x0][0x1f8], RZ ;  /* 0x00007e0000027a10 */ /* 0x040fe60007f1e0ff */
[----:B------:R-:W-:Y:S02]  /*aab0*/  IADD3 R36, P5, R0, 0x80, RZ ;  /* 0x0000008000247810 */ /* 0x000fe40007fbe0ff */
[----:B------:R-:W-:Y:S02]  /*aac0*/  IADD3.X R3, R44, c[0x0][0x1fc], RZ, P0, !PT ;  /* 0x00007f002c037a10 */ /* 0x000fe400007fe4ff */
[C---:B------:R-:W-:Y:S01]  /*aad0*/  HMMA.16816.F32 R32, R156.reuse, R34, RZ ;  /* 0x000000229c20723c */ /* 0x040fe200000018ff */
[----:B------:R-:W-:Y:S02]  /*aae0*/  IADD3 R36, P1, R36, c[0x0][0x1f8], RZ ;  /* 0x00007e0024247a10 */ /* 0x000fe40007f3e0ff */
[----:B------:R-:W-:Y:S01]  /*aaf0*/  @!PT LDS RZ, [RZ] ;  /* 0x00000000fffff984 */ /* 0x000fe20000000800 */
[----:B------:R-:W-:Y:S01]  /*ab00*/  @!PT LDS RZ, [RZ] ;  /* 0x00000000fffff984 */ /* 0x000fe20000000800 */
[----:B------:R-:W-:Y:S01]  /*ab10*/  @!PT LDS RZ, [RZ] ;  /* 0x00000000fffff984 */ /* 0x000fe20000000800 */
[----:B---3--:R2:W-:Y:S01]  /*ab20*/  LDGSTS.E.BYPASS.LTC128B.128 [R250+0x100], [R2.64], !P4 ;  /* 0x0010000002fa7fae */ /* 0x0085e2000e101d46 */
[----:B------:R-:W-:Y:S02]  /*ab30*/  IADD3 R0, P0, R0, 0x100, RZ ;  /* 0x0000010000007810 */ /* 0x000fe40007f1e0ff */
[--C-:B------:R-:W-:Y:S02]  /*ab40*/  IADD3.X R37, RZ, c[0x0][0x1fc], R44.reuse, P1, P5 ;  /* 0x00007f00ff257a10 */ /* 0x100fe40000fea42c */
[----:B------:R-:W-:Y:S03]  /*ab50*/  IADD3 R46, P1, R0, c[0x0][0x1f8], RZ ;  /* 0x00007e00002e7a10 */ /* 0x000fe60007f3e0ff */
[----:B------:R1:W-:Y:S01]  /*ab60*/  LDGSTS.E.BYPASS.LTC128B.128 [R250+0x3100], [R36.64], !P3 ;  /* 0x0310000024fa7fae */ /* 0x0003e2000d901d46 */
[----:B------:R-:W-:Y:S02]  /*ab70*/  IADD3.X R47, RZ, c[0x0][0x1fc], R44, P1, P0 ;  /* 0x00007f00ff2f7a10 */ /* 0x000fe40000fe042c */
[----:B------:R-:W-:Y:S04]  /*ab80*/  MOV R0, c[0x0][0x208] ;  /* 0x0000820000007a02 */ /* 0x000fe80000000f00 */
[C---:B------:R-:W-:Y:S01]  /*ab90*/  SHF.L.U32 R140, R0.reuse, 0x6, RZ ;  /* 0x00000006008c7819 */ /* 0x040fe200000006ff */
[----:B------:R3:W-:Y:S01]  /*aba0*/  LDGSTS.E.BYPASS.LTC128B.128 [R250+0x6100], [R46.64], !P2 ;  /* 0x061000002efa7fae */ /* 0x0007e2000d101d46 */
[----:B------:R-:W-:Y:S02]  /*abb0*/  SHF.L.U64.HI R0, R0, R141, c[0x0][0x20c] ;  /* 0x0000830000007619 */ /* 0x000fe4000001028d */
[----:B--2---:R-:W-:Y:S04]  /*abc0*/  IADD3 R2, P1, R2, R140, RZ ;  /* 0x0000008c02027210 */ /* 0x004fe80007f3e0ff */
[----:B------:R-:W-:Y:S02]  /*abd0*/  IADD3.X R3, R3, R0, RZ, P1, !PT ;  /* 0x0000000003037210 */ /* 0x000fe40000ffe4ff */
[----:B------:R-:W-:Y:S01]  /*abe0*/  IADD3 R140, P0, R140, R2, RZ ;  /* 0x000000028c8c7210 */ /* 0x000fe20007f1e0ff */
[C---:B-1----:R-:W-:Y:S02]  /*abf0*/  HMMA.16816.F32 R36, R156.reuse, R40, RZ ;  /* 0x000000289c24723c */ /* 0x042fe400000018ff */
[----:B------:R1:W-:Y:S01]  /*ac00*/  LDGSTS.E.BYPASS.LTC128B.128 [R250+0x1100], [R2.64], !P4 ;  /* 0x0110000002fa7fae */ /* 0x0003e2000e101d46 */
[----:B------:R-:W-:Y:S05]  /*ac10*/  IADD3.X R141, R0, R3, RZ, P0, !PT ;  /* 0x00000003008d7210 */ /* 0x000fea00007fe4ff */
[C---:B------:R-:W-:Y:S02]  /*ac20*/  HMMA.16816.F32 R40, R156.reuse, R42, RZ ;  /* 0x0000002a9c28723c */ /* 0x040fe400000018ff */
[----:B------:R1:W-:Y:S06]  /*ac30*/  LDGSTS.E.BYPASS.LTC128B.128 [R250+0x4100], [R2.64+0x80], !P3 ;  /* 0x0410008002fa7fae */ /* 0x0003ec000d901d46 */
[C---:B---3--:R-:W-:Y:S02]  /*ac40*/  HMMA.16816.F32 R44, R156.reuse, R48, RZ ;  /* 0x000000309c2c723c */ /* 0x048fe400000018ff */
[----:B------:R1:W-:Y:S06]  /*ac50*/  LDGSTS.E.BYPASS.LTC128B.128 [R250+0x7100], [R2.64+0x100], !P2 ;  /* 0x0710010002fa7fae */ /* 0x0003ec000d101d46 */
[----:B------:R-:W-:Y:S02]  /*ac60*/  HMMA.16816.F32 R48, R156, R50, RZ ;  /* 0x000000329c30723c */ /* 0x000fe400000018ff */
[----:B------:R2:W-:Y:S06]  /*ac70*/  LDGSTS.E.BYPASS.LTC128B.128 [R250+0x2100], [R140.64], !P4 ;  /* 0x021000008cfa7fae */ /* 0x0005ec000e101d46 */
[C---:B------:R-:W-:Y:S02]  /*ac80*/  HMMA.16816.F32 R4, R160.reuse, R144, R4 ;  /* 0x00000090a004723c */ /* 0x040fe40000001804 */
[----:B------:R2:W-:Y:S06]  /*ac90*/  LDGSTS.E.BYPASS.LTC128B.128 [R250+0x5100], [R140.64+0x80], !P3 ;  /* 0x051000808cfa7fae */ /* 0x0005ec000d901d46 */
[C---:B------:R-:W-:Y:S02]  /*aca0*/  HMMA.16816.F32 R8, R160.reuse, R146, R8 ;  /* 0x00000092a008723c */ /* 0x040fe40000001808 */
[----:B------:R2:W-:Y:S06]  /*acb0*/  LDGSTS.E.BYPASS.LTC128B.128 [R250+0x8100], [R140.64+0x100], !P2 ;  /* 0x081001008cfa7fae */ /* 0x0005ec000d101d46 */
[C---:B------:R-:W-:Y:S02]  /*acc0*/  HMMA.16816.F32 R12, R160.reuse, R164, R12 ;  /* 0x000000a4a00c723c */ /* 0x040fe4000000180c */
[----:B------:R-:W3:Y:S06]  /*acd0*/  LDSM.16.M88.4 R144, [R229] ;  /* 0x00000000e590783b */ /* 0x000eec0000000200 */
[C---:B------:R-:W-:Y:S02]  /*ace0*/  HMMA.16816.F32 R16, R160.reuse, R166, R16 ;  /* 0x000000a6a010723c */ /* 0x040fe40000001810 */
[----:B------:R-:W0:Y:S06]  /*acf0*/  LDGDEPBAR ;  /* 0x00000000000079af */ /* 0x000e2c0000000000 */
[C---:B------:R-:W-:Y:S02]  /*ad00*/  HMMA.16816.F32 R20, R160.reuse, R208, R20 ;  /* 0x000000d0a014723c */ /* 0x040fe40000001814 */
[----:B------:R-:W4:Y:S06]  /*ad10*/  LDSM.16.M88.4 R164, [R229+0x800] ;  /* 0x00080000e5a4783b */ /* 0x000f2c0000000200 */
[C---:B------:R-:W-:Y:S02]  /*ad20*/  HMMA.16816.F32 R24, R160.reuse, R210, R24 ;  /* 0x000000d2a018723c */ /* 0x040fe40000001818 */
[----:B------:R-:W1:Y:S06]  /*ad30*/  LDSM.16.M88.4 R208, [R229+0x1000] ;  /* 0x00100000e5d0783b */ /* 0x000e6c0000000200 */
        /* <DEDUP_REMOVED lines=8> */
[----:B------:R-:W-:Y:S07]  /*adc0*/  LDSM.16.M88.4 R220, [R241] ;  /* 0x00000000f1dc783b */ /* 0x000fee0000000200 */
[C---:B---3--:R-:W-:Y:S08]  /*add0*/  HMMA.16816.F32 R4, R168.reuse, R144, R4 ;  /* 0x00000090a804723c */ /* 0x048ff00000001804 */
[C---:B------:R-:W-:Y:S01]  /*ade0*/  HMMA.16816.F32 R8, R168.reuse, R146, R8 ;  /* 0x00000092a808723c */ /* 0x040fe20000001808 */
[----:B------:R-:W3:Y:S07]  /*adf0*/  LDSM.16.M88.4 R144, [R229+0x2800] ;  /* 0x00280000e590783b */ /* 0x000eee0000000200 */
[C---:B----4-:R-:W-:Y:S08]  /*ae00*/  HMMA.16816.F32 R12, R168.reuse, R164, R12 ;  /* 0x000000a4a80c723c */ /* 0x050ff0000000180c */
[C---:B------:R-:W-:Y:S01]  /*ae10*/  HMMA.16816.F32 R16, R168.reuse, R166, R16 ;  /* 0x000000a6a810723c */ /* 0x040fe20000001810 */
[----:B------:R-:W4:Y:S07]  /*ae20*/  LDSM.16.M88.4 R164, [R226] ;  /* 0x00000000e2a4783b */ /* 0x000f2e0000000200 */
[C---:B-1----:R-:W-:Y:S08]  /*ae30*/  HMMA.16816.F32 R20, R168.reuse, R208, R20 ;  /* 0x000000d0a814723c */ /* 0x042ff00000001814 */
[C---:B------:R-:W-:Y:S01]  /*ae40*/  HMMA.16816.F32 R24, R168.reuse, R210, R24 ;  /* 0x000000d2a818723c */ /* 0x040fe20000001818 */
[----:B------:R-:W1:Y:S07]  /*ae50*/  LDSM.16.M88.4 R208, [R226+0x800] ;  /* 0x00080000e2d0783b */ /* 0x000e6e0000000200 */
[C---:B------:R-:W-:Y:S08]  /*ae60*/  HMMA.16816.F32 R28, R168.reuse, R212, R28 ;  /* 0x000000d4a81c723c */ /* 0x040ff0000000181c */
[C---:B------:R-:W-:Y:S01]  /*ae70*/  HMMA.16816.F32 R32, R168.reuse, R214, R32 ;  /* 0x000000d6a820723c */ /* 0x040fe20000001820 */
[----:B------:R-:W1:Y:S07]  /*ae80*/  LDSM.16.M88.4 R212, [R226+0x1000] ;  /* 0x00100000e2d4783b */ /* 0x000e6e0000000200 */
[C---:B------:R-:W-:Y:S08]  /*ae90*/  HMMA.16816.F32 R36, R168.reuse, R216, R36 ;  /* 0x000000d8a824723c */ /* 0x040ff00000001824 */
[C---:B------:R-:W-:Y:S01]  /*aea0*/  HMMA.16816.F32 R40, R168.reuse, R218, R40 ;  /* 0x000000daa828723c */ /* 0x040fe20000001828 */
[----:B------:R-:W2:Y:S07]  /*aeb0*/  LDSM.16.M88.4 R216, [R226+0x1800] ;  /* 0x00180000e2d8783b */ /* 0x000eae0000000200 */
[C---:B---3--:R-:W-:Y:S08]  /*aec0*/  HMMA.16816.F32 R44, R168.reuse, R144, R44 ;  /* 0x00000090a82c723c */ /* 0x048ff0000000182c */
[----:B------:R-:W-:Y:S01]  /*aed0*/  HMMA.16816.F32 R48, R168, R146, R48 ;  /* 0x00000092a830723c */ /* 0x000fe20000001830 */
[----:B------:R-:W3:Y:S07]  /*aee0*/  LDSM.16.M88.4 R144, [R226+0x2000] ;  /* 0x00200000e290783b */ /* 0x000eee0000000200 */
[C---:B----4-:R-:W-:Y:S08]  /*aef0*/  HMMA.16816.F32 R4, R172.reuse, R164, R4 ;  /* 0x000000a4ac04723c */ /* 0x050ff00000001804 */
[C---:B------:R-:W-:Y:S01]  /*af00*/  HMMA.16816.F32 R8, R172.reuse, R166, R8 ;  /* 0x000000a6ac08723c */ /* 0x040fe20000001808 */
[----:B------:R-:W4:Y:S07]  /*af10*/  LDSM.16.M88.4 R164, [R226+0x2800] ;  /* 0x00280000e2a4783b */ /* 0x000f2e0000000200 */
[C---:B-1----:R-:W-:Y:S08]  /*af20*/  HMMA.16816.F32 R12, R172.reuse, R208, R12 ;  /* 0x000000d0ac0c723c */ /* 0x042ff0000000180c */
[C---:B------:R-:W-:Y:S01]  /*af30*/  HMMA.16816.F32 R16, R172.reuse, R210, R16 ;  /* 0x000000d2ac10723c */ /* 0x040fe20000001810 */
[----:B------:R-:W1:Y:S07]  /*af40*/  LDSM.16.M88.4 R208, [R225+0x3000] ;  /* 0x00300000e1d0783b */ /* 0x000e6e0000000200 */
[C---:B------:R-:W-:Y:S08]  /*af50*/  HMMA.16816.F32 R20, R172.reuse, R212, R20 ;  /* 0x000000d4ac14723c */ /* 0x040ff00000001814 */
[C---:B------:R-:W-:Y:S01]  /*af60*/  HMMA.16816.F32 R24, R172.reuse, R214, R24 ;  /* 0x000000d6ac18723c */ /* 0x040fe20000001818 */
[----:B------:R-:W1:Y:S07]  /*af70*/  LDSM.16.M88.4 R212, [R225+0x3800] ;  /* 0x00380000e1d4783b */ /* 0x000e6e0000000200 */
        /* <DEDUP_REMOVED lines=8> */
[----:B------:R-:W4:Y:S07]  /*b000*/  LDSM.16.M88.4 R164, [R225+0x5000] ;  /* 0x00500000e1a4783b */ /* 0x000f2e0000000200 */
[C---:B-1----:R-:W-:Y:S08]  /*b010*/  HMMA.16816.F32 R4, R176.reuse, R208, R4 ;  /* 0x000000d0b004723c */ /* 0x042ff00000001804 */
[C---:B------:R-:W-:Y:S01]  /*b020*/  HMMA.16816.F32 R8, R176.reuse, R210, R8 ;  /* 0x000000d2b008723c */ /* 0x040fe20000001808 */
[----:B------:R-:W1:Y:S07]  /*b030*/  LDSM.16.M88.4 R208, [R225+0x5800] ;  /* 0x00580000e1d0783b */ /* 0x000e6e0000000200 */
[C---:B------:R-:W-:Y:S08]  /*b040*/  HMMA.16816.F32 R12, R176.reuse, R212, R12 ;  /* 0x000000d4b00c723c */ /* 0x040ff0000000180c */
[C---:B------:R-:W-:Y:S01]  /*b050*/  HMMA.16816.F32 R16, R176.reuse, R214, R16 ;  /* 0x000000d6b010723c */ /* 0x040fe20000001810 */
[----:B------:R-:W1:Y:S07]  /*b060*/  LDSM.16.M88.4 R212, [R243] ;  /* 0x00000000f3d4783b */ /* 0x000e6e0000000200 */
[C---:B--2---:R-:W-:Y:S08]  /*b070*/  HMMA.16816.F32 R20, R176.reuse, R216, R20 ;  /* 0x000000d8b014723c */ /* 0x044ff00000001814 */
[C---:B------:R-:W-:Y:S01]  /*b080*/  HMMA.16816.F32 R24, R176.reuse, R218, R24 ;  /* 0x000000dab018723c */ /* 0x040fe20000001818 */
[----:B------:R-:W2:Y:S07]  /*b090*/  LDSM.16.M88.4 R216, [R242] ;  /* 0x00000000f2d8783b */ /* 0x000eae0000000200 */
[C---:B---3--:R-:W-:Y:S08]  /*b0a0*/  HMMA.16816.F32 R28, R176.reuse, R144, R28 ;  /* 0x00000090b01c723c */ /* 0x048ff0000000181c */
[C---:B------:R-:W-:Y:S01]  /*b0b0*/  HMMA.16816.F32 R32, R176.reuse, R146, R32 ;  /* 0x00000092b020723c */ /* 0x040fe20000001820 */
[----:B------:R-:W3:Y:S07]  /*b0c0*/  LDSM.16.M88.4 R144, [R240] ;  /* 0x00000000f090783b */ /* 0x000eee0000000200 */
[C---:B----4-:R-:W-:Y:S08]  /*b0d0*/  HMMA.16816.F32 R36, R176.reuse, R164, R36 ;  /* 0x000000a4b024723c */ /* 0x050ff00000001824 */
[C---:B------:R-:W-:Y:S01]  /*b0e0*/  HMMA.16816.F32 R40, R176.reuse, R166, R40 ;  /* 0x000000a6b028723c */ /* 0x040fe20000001828 */
[----:B------:R-:W4:Y:S07]  /*b0f0*/  LDSM.16.M88.4 R164, [R239] ;  /* 0x00000000efa4783b */ /* 0x000f2e0000000200 */
[C---:B-1----:R-:W-:Y:S08]  /*b100*/  HMMA.16816.F32 R44, R176.reuse, R208, R44 ;  /* 0x000000d0b02c723c */ /* 0x042ff0000000182c */
[----:B------:R-:W-:Y:S01]  /*b110*/  HMMA.16816.F32 R48, R176, R210, R48 ;  /* 0x000000d2b030723c */ /* 0x000fe20000001830 */
[----:B------:R-:W1:Y:S07]  /*b120*/  LDSM.16.M88.4 R208, [R238] ;  /* 0x00000000eed0783b */ /* 0x000e6e0000000200 */
[C---:B------:R-:W-:Y:S08]  /*b130*/  HMMA.16816.F32 R4, R180.reuse, R212, R4 ;  /* 0x000000d4b404723c */ /* 0x040ff00000001804 */
[C---:B------:R-:W-:Y:S01]  /*b140*/  HMMA.16816.F32 R8, R180.reuse, R214, R8 ;  /* 0x000000d6b408723c */ /* 0x040fe20000001808 */
[----:B------:R-:W1:Y:S07]  /*b150*/  LDSM.16.M88.4 R212, [R229+0x3000] ;  /* 0x00300000e5d4783b */ /* 0x000e6e0000000200 */
[C---:B--2---:R-:W-:Y:S08]  /*b160*/  HMMA.16816.F32 R12, R180.reuse, R216, R12 ;  /* 0x000000d8b40c723c */ /* 0x044ff0000000180c */
[C---:B------:R-:W-:Y:S01]  /*b170*/  HMMA.16816.F32 R16, R180.reuse, R218, R16 ;  /* 0x000000dab410723c */ /* 0x040fe20000001810 */
[----:B------:R-:W2:Y:S07]  /*b180*/  LDSM.16.M88.4 R216, [R229+0x3800] ;  /* 0x00380000e5d8783b */ /* 0x000eae0000000200 */
[C---:B------:R-:W-:Y:S08]  /*b190*/  HMMA.16816.F32 R20, R180.reuse, R220, R20 ;  /* 0x000000dcb414723c */ /* 0x040ff00000001814 */
[C---:B------:R-:W-:Y:S01]  /*b1a0*/  HMMA.16816.F32 R24, R180.reuse, R222, R24 ;  /* 0x000000deb418723c */ /* 0x040fe20000001818 */
[----:B------:R-:W-:Y:S07]  /*b1b0*/  LDSM.16.M88.4 R220, [R229+0x5800] ;  /* 0x00580000e5dc783b */ /* 0x000fee0000000200 */
[C---:B---3--:R-:W-:Y:S08]  /*b1c0*/  HMMA.16816.F32 R28, R180.reuse, R144, R28 ;  /* 0x00000090b41c723c */ /* 0x048ff0000000181c */
[C---:B------:R-:W-:Y:S01]  /*b1d0*/  HMMA.16816.F32 R32, R180.reuse, R146, R32 ;  /* 0x00000092b420723c */ /* 0x040fe20000001820 */
[----:B------:R-:W3:Y:S07]  /*b1e0*/  LDSM.16.M88.4 R144, [R229+0x4000] ;  /* 0x00400000e590783b */ /* 0x000eee0000000200 */
[C---:B----4-:R-:W-:Y:S08]  /*b1f0*/  HMMA.16816.F32 R36, R180.reuse, R164, R36 ;  /* 0x000000a4b424723c */ /* 0x050ff00000001824 */
[C---:B------:R-:W-:Y:S01]  /*b200*/  HMMA.16816.F32 R40, R180.reuse, R166, R40 ;  /* 0x000000a6b428723c */ /* 0x040fe20000001828 */
[----:B------:R-:W4:Y:S07]  /*b210*/  LDSM.16.M88.4 R164, [R229+0x4800] ;  /* 0x00480000e5a4783b */ /* 0x000f2e0000000200 */
[C---:B-1----:R-:W-:Y:S08]  /*b220*/  HMMA.16816.F32 R44, R180.reuse, R208, R44 ;  /* 0x000000d0b42c723c */ /* 0x042ff0000000182c */
[----:B------:R-:W-:Y:S01]  /*b230*/  HMMA.16816.F32 R48, R180, R210, R48 ;  /* 0x000000d2b430723c */ /* 0x000fe20000001830 */
        /* <DEDUP_REMOVED lines=37> */
[C---:B------:R-:W-:Y:S08]  /*b490*/  HMMA.16816.F32 R4, R192.reuse, R220, R4 ;  /* 0x000000dcc004723c */ /* 0x040ff00000001804 */
[C---:B------:R-:W-:Y:S01]  /*b4a0*/  HMMA.16816.F32 R8, R192.reuse, R222, R8 ;  /* 0x000000dec008723c */ /* 0x040fe20000001808 */
[----:B------:R-:W-:Y:S07]  /*b4b0*/  LDSM.16.M88.4 R220, [R235] ;  /* 0x00000000ebdc783b */ /* 0x000fee0000000200 */
        /* <DEDUP_REMOVED lines=10> */
[C---:B------:R-:W-:Y:S01]  /*b560*/  HMMA.16816.F32 R40, R192.reuse, R210, R40 ;  /* 0x000000d2c028723c */ /* 0x040fe20000001828 */
[----:B------:R-:W1:Y:S07]  /*b570*/  LDSM.16.M88.4 R208, [R233] ;  /* 0x00000000e9d0783b */ /* 0x000e6e0000000200 */
[C---:B------:R-:W-:Y:S08]  /*b580*/  HMMA.16816.F32 R44, R192.reuse, R212, R44 ;  /* 0x000000d4c02c723c */ /* 0x040ff0000000182c */
[----:B------:R-:W-:Y:S01]  /*b590*/  HMMA.16816.F32 R48, R192, R214, R48 ;  /* 0x000000d6c030723c */ /* 0x000fe20000001830 */
[----:B------:R-:W1:Y:S07]  /*b5a0*/  LDSM.16.M88.4 R212, [R232] ;  /* 0x00000000e8d4783b */ /* 0x000e6e0000000200 */
[C---:B--2---:R-:W-:Y:S08]  /*b5b0*/  HMMA.16816.F32 R4, R196.reuse, R216, R4 ;  /* 0x000000d8c404723c */ /* 0x044ff00000001804 */
[C---:B------:R-:W-:Y:S01]  /*b5c0*/  HMMA.16816.F32 R8, R196.reuse, R218, R8 ;  /* 0x000000dac408723c */ /* 0x040fe20000001808 */
[----:B------:R-:W-:Y:S07]  /*b5d0*/  LDSM.16.M88.4 R216, [R229+0x6800] ;  /* 0x00680000e5d8783b */ /* 0x000fee0000000200 */
[C---:B---3--:R-:W-:Y:S08]  /*b5e0*/  HMMA.16816.F32 R12, R196.reuse, R144, R12 ;  /* 0x00000090c40c723c */ /* 0x048ff0000000180c */
[C---:B------:R-:W-:Y:S01]  /*b5f0*/  HMMA.16816.F32 R16, R196.reuse, R146, R16 ;  /* 0x00000092c410723c */ /* 0x040fe20000001810 */
[----:B------:R-:W2:Y:S07]  /*b600*/  LDSM.16.M88.4 R144, [R229+0x6000] ;  /* 0x00600000e590783b */ /* 0x000eae0000000200 */
[C---:B------:R-:W-:Y:S08]  /*b610*/  HMMA.16816.F32 R20, R196.reuse, R220, R20 ;  /* 0x000000dcc414723c */ /* 0x040ff00000001814 */
        /* <DEDUP_REMOVED lines=8> */
[C---:B------:R-:W-:Y:S08]  /*b6a0*/  HMMA.16816.F32 R44, R196.reuse, R212, R44 ;  /* 0x000000d4c42c723c */ /* 0x040ff0000000182c */
[----:B------:R-:W-:Y:S01]  /*b6b0*/  HMMA.16816.F32 R48, R196, R214, R48 ;  /* 0x000000d6c430723c */ /* 0x000fe20000001830 */
[----:B------:R-:W4:Y:S07]  /*b6c0*/  LDSM.16.M88.4 R212, [R229+0x8000] ;  /* 0x00800000e5d4783b */ /* 0x000f2e0000000200 */
[C---:B--2---:R-:W-:Y:S08]  /*b6d0*/  HMMA.16816.F32 R4, R200.reuse, R144, R4 ;  /* 0x00000090c804723c */ /* 0x044ff00000001804 */
[C---:B------:R-:W-:Y:S01]  /*b6e0*/  HMMA.16816.F32 R8, R200.reuse, R146, R8 ;  /* 0x00000092c808723c */ /* 0x040fe20000001808 */
[----:B------:R-:W2:Y:S07]  /*b6f0*/  LDSM.16.M88.4 R144, [R229+0x8800] ;  /* 0x00880000e590783b */ /* 0x000eae0000000200 */
[C---:B------:R-:W-:Y:S08]  /*b700*/  HMMA.16816.F32 R12, R200.reuse, R216, R12 ;  /* 0x000000d8c80c723c */ /* 0x040ff0000000180c */
[C---:B------:R-:W-:Y:S01]  /*b710*/  HMMA.16816.F32 R16, R200.reuse, R218, R16 ;  /* 0x000000dac810723c */ /* 0x040fe20000001810 */
[----:B------:R-:W2:Y:S07]  /*b720*/  LDSM.16.M88.4 R216, [R226+0x6800] ;  /* 0x00680000e2d8783b */ /* 0x000eae0000000200 */
[C---:B---3--:R-:W-:Y:S08]  /*b730*/  HMMA.16816.F32 R20, R200.reuse, R164, R20 ;  /* 0x000000a4c814723c */ /* 0x048ff00000001814 */
[C---:B------:R-:W-:Y:S01]  /*b740*/  HMMA.16816.F32 R24, R200.reuse, R166, R24 ;  /* 0x000000a6c818723c */ /* 0x040fe20000001818 */
[----:B------:R-:W3:Y:S07]  /*b750*/  LDSM.16.M88.4 R164, [R226+0x7000] ;  /* 0x00700000e2a4783b */ /* 0x000eee0000000200 */
[C---:B-1----:R-:W-:Y:S08]  /*b760*/  HMMA.16816.F32 R28, R200.reuse, R208, R28 ;  /* 0x000000d0c81c723c */ /* 0x042ff0000000181c */
[C---:B------:R-:W-:Y:S01]  /*b770*/  HMMA.16816.F32 R32, R200.reuse, R210, R32 ;  /* 0x000000d2c820723c */ /* 0x040fe20000001820 */
[----:B------:R-:W-:Y:S07]  /*b780*/  LDSM.16.M88.4 R208, [R226+0x8000] ;  /* 0x00800000e2d0783b */ /* 0x000fee0000000200 */
[C---:B----4-:R-:W-:Y:S01]  /*b790*/  HMMA.16816.F32 R36, R200.reuse, R212, R36 ;  /* 0x000000d4c824723c */ /* 0x050fe20000001824 */
[----:B------:R-:W4:Y:S04]  /*b7a0*/  LDL R212, [R1+0x14] ;  /* 0x0000140001d47983 */ /* 0x000f280000100800 */
[----:B------:R-:W4:Y:S03]  /*b7b0*/  LDL R213, [R1+0x28] ;  /* 0x0000280001d57983 */ /* 0x000f260000100800 */
[C---:B------:R-:W-:Y:S08]  /*b7c0*/  HMMA.16816.F32 R40, R200.reuse, R214, R40 ;  /* 0x000000d6c828723c */ /* 0x040ff00000001828 */
[C---:B--2---:R-:W-:Y:S08]  /*b7d0*/  HMMA.16816.F32 R44, R200.reuse, R144, R44 ;  /* 0x00000090c82c723c */ /* 0x044ff0000000182c */
[----:B------:R-:W-:Y:S01]  /*b7e0*/  HMMA.16816.F32 R48, R200, R146, R48 ;  /* 0x00000092c830723c */ /* 0x000fe20000001830 */
[----:B------:R-:W1:Y:S07]  /*b7f0*/  LDSM.16.M88.4 R144, [R226+0x7800] ;  /* 0x00780000e290783b */ /* 0x000e6e0000000200 */
[C---:B------:R-:W-:Y:S01]  /*b800*/  HMMA.16816.F32 R4, R204.reuse, R220, R4 ;  /* 0x000000dccc04723c */ /* 0x040fe20000001804 */
[----:B------:R-:W2:Y:S07]  /*b810*/  LDL.64 R220, [R1+0x30] ;  /* 0x0000300001dc7983 */ /* 0x000eae0000100a00 */
[C---:B------:R-:W-:Y:S08]  /*b820*/  HMMA.16816.F32 R8, R204.reuse, R222, R8 ;  /* 0x000000decc08723c */ /* 0x040ff00000001808 */
[C---:B------:R-:W-:Y:S08]  /*b830*/  HMMA.16816.F32 R12, R204.reuse, R216, R12 ;  /* 0x000000d8cc0c723c */ /* 0x040ff0000000180c */
[C---:B------:R-:W-:Y:S04]  /*b840*/  HMMA.16816.F32 R16, R204.reuse, R218, R16 ;  /* 0x000000dacc10723c */ /* 0x040fe80000001810 */
[----:B------:R-:W-:Y:S02]  /*b850*/  FMNMX.FTZ R0, R4, R142, !PT ;  /* 0x0000008e04007209 */ /* 0x000fe40007810000 */
[----:B------:R-:W-:Y:S02]  /*b860*/  FMNMX.FTZ R2, R6, R143, !PT ;  /* 0x0000008f06027209 */ /* 0x000fe40007810000 */
[C---:B---3--:R-:W-:Y:S04]  /*b870*/  HMMA.16816.F32 R20, R204.reuse, R164, R20 ;  /* 0x000000a4cc14723c */ /* 0x048fe80000001814 */
[----:B------:R-:W-:Y:S02]  /*b880*/  FMNMX.FTZ R0, R5, R0, !PT ;  /* 0x0000000005007209 */ /* 0x000fe40007810000 */
[----:B------:R-:W-:Y:S02]  /*b890*/  FMNMX.FTZ R2, R7, R2, !PT ;  /* 0x0000000207027209 */ /* 0x000fe40007810000 */
[C---:B------:R-:W-:Y:S01]  /*b8a0*/  HMMA.16816.F32 R24, R204.reuse, R166, R24 ;  /* 0x000000a6cc18723c */ /* 0x040fe20000001818 */
[----:B------:R-:W3:Y:S01]  /*b8b0*/  LDSM.16.M88.4 R164, [R226+0x8800] ;  /* 0x00880000e2a4783b */ /* 0x000ee20000000200 */
[----:B------:R-:W-:Y:S04]  /*b8c0*/  DEPBAR.LE SB0, 0x0 ;  /* 0x000080000000791a */ /* 0x000fe80000000000 */
[----:B------:R-:W-:Y:S02]  /*b8d0*/  FMNMX.FTZ R0, R8, R0, !PT ;  /* 0x0000000008007209 */ /* 0x000fe40007810000 */
[C---:B-1----:R-:W-:Y:S01]  /*b8e0*/  HMMA.16816.F32 R28, R204.reuse, R144, R28 ;  /* 0x00000090cc1c723c */ /* 0x042fe2000000181c */
        /* <DEDUP_REMOVED lines=13> */
[C---:B---3--:R-:W-:Y:S03]  /*b9c0*/  HMMA.16816.F32 R44, R204.reuse, R164, R44 ;  /* 0x000000a4cc2c723c */ /* 0x048fe6000000182c */
        /* <DEDUP_REMOVED lines=36> */
[----:B------:R-:W3:Y:S01]  /*bc10*/  SHFL.BFLY PT, R2, R0, 0x2, 0x1f ;  /* 0x0c401f0000027f89 */ /* 0x000ee200000e0000 */
[----:B-1----:R-:W-:Y:S07]  /*bc20*/  FMNMX.FTZ R141, R141, R3, !PT ;  /* 0x000000038d8d7209 */ /* 0x002fee0007810000 */
[----:B------:R-:W1:Y:S01]  /*bc30*/  SHFL.BFLY PT, R140, R141, 0x1, 0x1f ;  /* 0x0c201f008d8c7f89 */ /* 0x000e6200000e0000 */
[----:B---3--:R-:W-:Y:S07]  /*bc40*/  FMNMX.FTZ R0, R0, R2, !PT ;  /* 0x0000000200007209 */ /* 0x008fee0007810000 */
[----:B------:R-:W3:Y:S01]  /*bc50*/  SHFL.BFLY PT, R3, R0, 0x1, 0x1f ;  /* 0x0c201f0000037f89 */ /* 0x000ee200000e0000 */
[----:B-1----:R-:W-:Y:S05]  /*bc60*/  FMNMX.FTZ R141, R141, R140, !PT ;  /* 0x0000008c8d8d7209 */ /* 0x002fea0007810000 */
[----:B------:R-:W-:Y:S01]  /*bc70*/  FADD.FTZ R2, -R141, R142 ;  /* 0x0000008e8d027221 */ /* 0x000fe20000010100 */
[----:B---3--:R-:W-:Y:S03]  /*bc80*/  FMNMX.FTZ R140, R0, R3, !PT ;  /* 0x00000003008c7209 */ /* 0x008fe60007810000 */
[----:B------:R-:W-:Y:S04]  /*bc90*/  FMUL.FTZ R0, R2, c[0x0][0x2d0] ;  /* 0x0000b40002007a20 */ /* 0x000fe80000410000 */
[----:B------:R1:W3:Y:S02]  /*bca0*/  MUFU.EX2 R2, R0 ;  /* 0x0000000000027308 */ /* 0x0002e40000000800 */
[----:B-1----:R-:W-:Y:S02]  /*bcb0*/  FADD.FTZ R0, -R140, R143 ;  /* 0x0000008f8c007221 */ /* 0x002fe40000010100 */
[----:B---3--:R-:W-:Y:S02]  /*bcc0*/  FMUL.FTZ R100, R2, R100 ;  /* 0x0000006402647220 */ /* 0x008fe40000410000 */
[----:B------:R-:W-:Y:S02]  /*bcd0*/  FMUL.FTZ R0, R0, c[0x0][0x2d0] ;  /* 0x0000b40000007a20 */ /* 0x000fe40000410000 */
[C---:B------:R-:W-:Y:S02]  /*bce0*/  FMUL.FTZ R101, R2.reuse, R101 ;  /* 0x0000006502657220 */ /* 0x040fe40000410000 */
[C---:B------:R-:W-:Y:S02]  /*bcf0*/  FMUL.FTZ R104, R2.reuse, R104 ;  /* 0x0000006802687220 */ /* 0x040fe40000410000 */
[----:B------:R-:W1:Y:S01]  /*bd00*/  MUFU.EX2 R0, R0 ;  /* 0x0000000000007308 */ /* 0x000e620000000800 */
[C---:B------:R-:W-:Y:S02]  /*bd10*/  FMUL.FTZ R105, R2.reuse, R105 ;  /* 0x0000006902697220 */ /* 0x040fe40000410000 */
[C---:B------:R-:W-:Y:S02]  /*bd20*/  FMUL.FTZ R108, R2.reuse, R108 ;  /* 0x0000006c026c7220 */ /* 0x040fe40000410000 */
[C---:B------:R-:W-:Y:S02]  /*bd30*/  FMUL.FTZ R109, R2.reuse, R109 ;  /* 0x0000006d026d7220 */ /* 0x040fe40000410000 */
[C---:B------:R-:W-:Y:S01]  /*bd40*/  FMUL.FTZ R112, R2.reuse, R112 ;  /* 0x0000007002707220 */ /* 0x040fe20000410000 */
[----:B----4-:R-:W-:Y:S01]  /*bd50*/  ISETP.GT.AND P0, PT, R251, R212, PT ;  /* 0x000000d4fb00720c */ /* 0x010fe20003f04270 */
[----:B------:R-:W-:Y:S01]  /*bd60*/  FMUL.FTZ R212, R141, c[0x0][0x2d0] ;  /* 0x0000b4008dd47a20 */ /* 0x000fe20000410000 */
[----:B------:R-:W-:Y:S01]  /*bd70*/  IADD3 R251, R251, -0x1, RZ ;  /* 0xfffffffffbfb7810 */ /* 0x000fe20007ffe0ff */
[----:B------:R-:W-:Y:S02]  /*bd80*/  FMUL.FTZ R113, R2, R113 ;  /* 0x0000007102717220 */ /* 0x000fe40000410000 */
[--C-:B------:R-:W-:Y:S02]  /*bd90*/  FFMA.FTZ R5, R5, c[0x0][0x2d0], -R212.reuse ;  /* 0x0000b40005057a23 */ /* 0x100fe400000108d4 */
[--C-:B------:R-:W-:Y:S01]  /*bda0*/  FFMA.FTZ R4, R4, c[0x0][0x2d0], -R212.reuse ;  /* 0x0000b40004047a23 */ /* 0x100fe200000108d4 */
[----:B------:R3:W-:Y:S01]  /*bdb0*/  STL [R1+0x8], R251 ;  /* 0x000008fb01007387 */ /* 0x0007e20000100800 */
[----:B------:R4:W-:Y:S01]  /*bdc0*/  MUFU.EX2 R219, R5 ;  /* 0x0000000500db7308 */ /* 0x0009e20000000800 */
[--C-:B------:R-:W-:Y:S02]  /*bdd0*/  FFMA.FTZ R9, R9, c[0x0][0x2d0], -R212.reuse ;  /* 0x0000b40009097a23 */ /* 0x100fe400000108d4 */
[----:B------:R-:W-:Y:S01]  /*bde0*/  FMUL.FTZ R116, R2, R116 ;  /* 0x0000007402747220 */ /* 0x000fe20000410000 */
[----:B------:R-:W-:Y:S01]  /*bdf0*/  @P0 SHF.R.S32.HI R3, RZ, 0x1f, R251 ;  /* 0x0000001fff030819 */ /* 0x000fe200000114fb */
[----:B------:R-:W-:Y:S01]  /*be00*/  @P0 IMAD.WIDE.U32 R144, R251, c[0x0][0x1e0], RZ ;  /* 0x00007800fb900a25 */ /* 0x000fe200078e00ff */
[----:B------:R-:W-:Y:S02]  /*be10*/  @P0 MOV R143, R213 ;  /* 0x000000d5008f0202 */ /* 0x000fe40000000f00 */
[----:B------:R-:W-:Y:S01]  /*be20*/  MOV R213, 0x6 ;  /* 0x0000000600d57802 */ /* 0x000fe20000000f00 */
[----:B------:R-:W-:Y:S01]  /*be30*/  @P0 IMAD R3, R3, c[0x0][0x1e0], RZ ;  /* 0x0000780003030a24 */ /* 0x000fe200078e02ff */
[----:B------:R3:W3:Y:S01]  /*be40*/  MUFU.EX2 R214, R4 ;  /* 0x0000000400d67308 */ /* 0x0006e20000000800 */
[C---:B-1----:R-:W-:Y:S02]  /*be50*/  FMUL.FTZ R102, R0.reuse, R102 ;  /* 0x0000006600667220 */ /* 0x042fe40000410000 */
[----:B------:R-:W-:Y:S02]  /*be60*/  @P0 IMAD R3, R251, c[0x0][0x1e4], R3 ;  /* 0x00007900fb030a24 */ /* 0x000fe400078e0203 */
[C---:B------:R-:W-:Y:S02]  /*be70*/  FMUL.FTZ R103, R0.reuse, R103 ;  /* 0x0000006700677220 */ /* 0x040fe40000410000 */
[C---:B------:R-:W-:Y:S01]  /*be80*/  FMUL.FTZ R106, R0.reuse, R106 ;  /* 0x0000006a006a7220 */ /* 0x040fe20000410000 */
[----:B------:R-:W-:Y:S01]  /*be90*/  @P0 IADD3 R3, R145, R3, RZ ;  /* 0x0000000391030210 */ /* 0x000fe20007ffe0ff */
[C---:B------:R-:W-:Y:S01]  /*bea0*/  FMUL.FTZ R107, R0.reuse, R107 ;  /* 0x0000006b006b7220 */ /* 0x040fe20000410000 */
[----:B------:R-:W-:Y:S01]  /*beb0*/  MUFU.EX2 R222, R9 ;  /* 0x0000000900de7308 */ /* 0x000fe20000000800 */
[----:B------:R-:W-:Y:S01]  /*bec0*/  FMUL.FTZ R110, R0, R110 ;  /* 0x0000006e006e7220 */ /* 0x000fe20000410000 */
[----:B--2---:R-:W-:Y:S01]  /*bed0*/  @P0 MOV R142, R220 ;  /* 0x000000dc008e0202 */ /* 0x004fe20000000f00 */
[----:B----4-:R-:W-:Y:S01]  /*bee0*/  FFMA.FTZ R5, R8, c[0x0][0x2d0], -R212 ;  /* 0x0000b40008057a23 */ /* 0x010fe200000108d4 */
[----:B------:R-:W-:Y:S01]  /*bef0*/  @P0 MOV R8, c[0x0][0x1e0] ;  /* 0x0000780000080a02 */ /* 0x000fe20000000f00 */
[----:B------:R-:W-:Y:S01]  /*bf00*/  @P0 IMAD R3, R3, 0x60, RZ ;  /* 0x0000006003030824 */ /* 0x000fe200078e02ff */
[----:B---3--:R1:W5:Y:S01]  /*bf10*/  LDL.LU R251, [R1+0x8c] ;  /* 0x00008c0001fb7983 */ /* 0x0083620000300800 */
[----:B------:R-:W-:Y:S01]  /*bf20*/  @P0 IMAD.WIDE.U32 R142, R144, 0x60, R142 ;  /* 0x00000060908e0825 */ /* 0x000fe200078e008e */
[----:B------:R-:W-:Y:S02]  /*bf30*/  @P0 SHF.L.U64.HI R146, R8, R213, c[0x0][0x1e4] ;  /* 0x0000790008920619 */ /* 0x000fe400000102d5 */
[----:B------:R2:W3:Y:S01]  /*bf40*/  MUFU.EX2 R223, R5 ;  /* 0x0000000500df7308 */ /* 0x0004e20000000800 */
[C---:B------:R-:W-:Y:S01]  /*bf50*/  FMUL.FTZ R111, R0.reuse, R111 ;  /* 0x0000006f006f7220 */ /* 0x040fe20000410000 */
[----:B------:R-:W-:Y:S01]  /*bf60*/  @P0 IADD3 R4, R143, R3, RZ ;  /* 0x000000038f040210 */ /* 0x000fe20007ffe0ff */
[----:B------:R-:W-:Y:S01]  /*bf70*/  FMUL.FTZ R114, R0, R114 ;  /* 0x0000007200727220 */ /* 0x000fe20000410000 */
[----:B------:R-:W-:Y:S01]  /*bf80*/  @P0 SHF.L.U32 R3, R142, 0x1, RZ ;  /* 0x000000018e030819 */ /* 0x000fe200000006ff */
[----:B------:R-:W-:Y:S01]  /*bf90*/  FMUL.FTZ R115, R0, R115 ;  /* 0x0000007300737220 */ /* 0x000fe20000410000 */
[----:B------:R-:W-:Y:S01]  /*bfa0*/  @P0 SHF.L.U64.HI R142, R142, 0x1, R4 ;  /* 0x000000018e8e0819 */ /* 0x000fe20000010204 */
[----:B------:R-:W-:Y:S01]  /*bfb0*/  FMUL.FTZ R117, R2, R117 ;  /* 0x0000007502757220 */ /* 0x000fe20000410000 */
[C---:B------:R-:W-:Y:S01]  /*bfc0*/  @P0 IADD3 R4, P6, R3.reuse, c[0x0][0x1c8], RZ ;  /* 0x0000720003040a10 */ /* 0x040fe20007fde0ff */
[C---:B------:R-:W-:Y:S01]  /*bfd0*/  FMUL.FTZ R118, R0.reuse, R118 ;  /* 0x0000007600767220 */ /* 0x040fe20000410000 */
[C---:B------:R-:W-:Y:S01]  /*bfe0*/  @P0 IADD3 R144, P5, R3.reuse, 0x80, RZ ;  /* 0x0000008003900810 */ /* 0x040fe20007fbe0ff */
[----:B------:R-:W-:Y:S01]  /*bff0*/  FMUL.FTZ R119, R0, R119 ;  /* 0x0000007700777220 */ /* 0x000fe20000410000 */
[----:B------:R-:W-:Y:S01]  /*c000*/  @P0 SHF.L.U32 R143, R8, 0x6, RZ ;  /* 0x00000006088f0819 */ /* 0x000fe200000006ff */
[----:B------:R-:W-:Y:S01]  /*c010*/  FMUL.FTZ R120, R2, R120 ;  /* 0x0000007802787220 */ /* 0x000fe20000410000 */
[----:B------:R-:W-:Y:S01]  /*c020*/  @P0 IADD3 R144, P1, R144, c[0x0][0x1c8], RZ ;  /* 0x0000720090900a10 */ /* 0x000fe20007f3e0ff */
[----:B------:R-:W-:Y:S02]  /*c030*/  FMUL.FTZ R121, R2, R121 ;  /* 0x0000007902797220 */ /* 0x000fe40000410000 */
[C---:B------:R-:W-:Y:S01]  /*c040*/  FMUL.FTZ R122, R0.reuse, R122 ;  /* 0x0000007a007a7220 */ /* 0x040fe20000410000 */
[--C-:B------:R-:W-:Y:S01]  /*c050*/  @P0 IADD3.X R145, RZ, c[0x0][0x1cc], R142.reuse, P1, P5 ;  /* 0x00007300ff910a10 */ /* 0x100fe20000fea48e */
[----:B------:R-:W-:Y:S02]  /*c060*/  FMUL.FTZ R123, R0, R123 ;  /* 0x0000007b007b7220 */ /* 0x000fe40000410000 */
[----:B------:R-:W-:Y:S01]  /*c070*/  FMUL.FTZ R124, R2, R124 ;  /* 0x0000007c027c7220 */ /* 0x000fe20000410000 */
[----:B--2---:R-:W-:Y:S01]  /*c080*/  @P0 IADD3.X R5, R142, c[0x0][0x1cc], RZ, P6, !PT ;  /* 0x000073008e050a10 */ /* 0x004fe200037fe4ff */
[----:B------:R-:W-:Y:S01]  /*c090*/  FMUL.FTZ R125, R2, R125 ;  /* 0x0000007d027d7220 */ /* 0x000fe20000410000 */
[----:B------:R-:W-:Y:S01]  /*c0a0*/  @P0 IADD3 R3, P6, R3, 0x100, RZ ;  /* 0x0000010003030810 */ /* 0x000fe20007fde0ff */
[----:B------:R-:W-:Y:S02]  /*c0b0*/  FMUL.FTZ R126, R0, R126 ;  /* 0x0000007e007e7220 */ /* 0x000fe40000410000 */
[----:B------:R2:W-:Y:S01]  /*c0c0*/  @P0 LDGSTS.E.BYPASS.LTC128B.128 [R250+0xc100], [R4.64], !P4 ;  /* 0x0c10000004fa0fae */ /* 0x0005e2000e101d46 */
[----:B------:R-:W-:Y:S01]  /*c0d0*/  @P0 IADD3 R8, P5, R3, c[0x0][0x1c8], RZ ;  /* 0x0000720003080a10 */ /* 0x000fe20007fbe0ff */
[----:B------:R-:W-:Y:S02]  /*c0e0*/  FMUL.FTZ R3, R140, c[0x0][0x2d0] ;  /* 0x0000b4008c037a20 */ /* 0x000fe40000410000 */
[----:B------:R-:W-:Y:S01]  /*c0f0*/  FMUL.FTZ R127, R0, R127 ;  /* 0x0000007f007f7220 */ /* 0x000fe20000410000 */
[----:B------:R-:W-:Y:S01]  /*c100*/  @P0 IADD3.X R9, RZ, c[0x0][0x1cc], R142, P5, P6 ;  /* 0x00007300ff090a10 */ /* 0x000fe20002fec48e */
[--C-:B------:R-:W-:Y:S02]  /*c110*/  FFMA.FTZ R6, R6, c[0x0][0x2d0], -R3.reuse ;  /* 0x0000b40006067a23 */ /* 0x100fe40000010803 */
[----:B------:R4:W-:Y:S01]  /*c120*/  @P0 LDGSTS.E.BYPASS.LTC128B.128 [R250+0xf100], [R144.64], !P3 ;  /* 0x0f10000090fa0fae */ /* 0x0009e2000d901d46 */
[--C-:B------:R-:W-:Y:S01]  /*c130*/  FFMA.FTZ R142, R7, c[0x0][0x2d0], -R3.reuse ;  /* 0x0000b400078e7a23 */ /* 0x100fe20000010803 */
[----:B------:R1:W-:Y:S01]  /*c140*/  MUFU.EX2 R218, R6 ;  /* 0x0000000600da7308 */ /* 0x0003e20000000800 */
[--C-:B------:R-:W-:Y:S02]  /*c150*/  FFMA.FTZ R10, R10, c[0x0][0x2d0], -R3.reuse ;  /* 0x0000b4000a0a7a23 */ /* 0x100fe40000010803 */
[--C-:B------:R-:W-:Y:S02]  /*c160*/  FFMA.FTZ R11, R11, c[0x0][0x2d0], -R3.reuse ;  /* 0x0000b4000b0b7a23 */ /* 0x100fe40000010803 */
[C---:B------:R-:W-:Y:S01]  /*c170*/  FMUL.FTZ R128, R2.reuse, R128 ;  /* 0x0000008002807220 */ /* 0x040fe20000410000 */
[----:B------:R3:W-:Y:S01]  /*c180*/  @P0 LDGSTS.E.BYPASS.LTC128B.128 [R250+0x12100], [R8.64], !P2 ;  /* 0x1210000008fa0fae */ /* 0x0007e2000d101d46 */
[----:B------:R-:W-:Y:S02]  /*c190*/  FMUL.FTZ R129, R2, R129 ;  /* 0x0000008102817220 */ /* 0x000fe40000410000 */
[C---:B------:R-:W-:Y:S01]  /*c1a0*/  FMUL.FTZ R130, R0.reuse, R130 ;  /* 0x0000008200827220 */ /* 0x040fe20000410000 */
[----:B------:R-:W3:Y:S01]  /*c1b0*/  MUFU.EX2 R217, R142 ;  /* 0x0000008e00d97308 */ /* 0x000ee20000000800 */
[----:B------:R-:W-:Y:S02]  /*c1c0*/  FMUL.FTZ R131, R0, R131 ;  /* 0x0000008300837220 */ /* 0x000fe40000410000 */
[C---:B------:R-:W-:Y:S02]  /*c1d0*/  FMUL.FTZ R132, R2.reuse, R132 ;  /* 0x0000008402847220 */ /* 0x040fe40000410000 */
[----:B------:R-:W-:Y:S01]  /*c1e0*/  FMUL.FTZ R133, R2, R133 ;  /* 0x0000008502857220 */ /* 0x000fe20000410000 */
[----:B--2---:R-:W-:Y:S01]  /*c1f0*/  @P0 IADD3 R4, P1, R4, R143, RZ ;  /* 0x0000008f04040210 */ /* 0x004fe20007f3e0ff */
[C---:B------:R-:W-:Y:S03]  /*c200*/  FMUL.FTZ R134, R0.reuse, R134 ;  /* 0x0000008600867220 */ /* 0x040fe60000410000 */
[----:B------:R2:W-:Y:S01]  /*c210*/  MUFU.EX2 R216, R10 ;  /* 0x0000000a00d87308 */ /* 0x0005e20000000800 */
[----:B------:R-:W-:Y:S01]  /*c220*/  @P0 IADD3.X R5, R5, R146, RZ, P1, !PT ;  /* 0x0000009205050210 */ /* 0x000fe20000ffe4ff */
[----:B------:R-:W-:Y:S01]  /*c230*/  FMUL.FTZ R135, R0, R135 ;  /* 0x0000008700877220 */ /* 0x000fe20000410000 */
[----:B-1----:R-:W-:Y:S01]  /*c240*/  @P0 IADD3 R6, P5, R143, R4, RZ ;  /* 0x000000048f060210 */ /* 0x002fe20007fbe0ff */
[C---:B------:R-:W-:Y:S02]  /*c250*/  FMUL.FTZ R136, R2.reuse, R136 ;  /* 0x0000008802887220 */ /* 0x040fe40000410000 */
[----:B------:R1:W-:Y:S01]  /*c260*/  @P0 LDGSTS.E.BYPASS.LTC128B.128 [R250+0xd100], [R4.64], !P4 ;  /* 0x0d10000004fa0fae */ /* 0x0003e2000e101d46 */
[----:B----4-:R-:W-:Y:S01]  /*c270*/  F2FP.PACK_AB R144, R219, R214 ;  /* 0x000000d6db90723e */ /* 0x010fe200000000ff */
[----:B------:R-:W-:Y:S01]  /*c280*/  FMUL.FTZ R137, R2, R137 ;  /* 0x0000008902897220 */ /* 0x000fe20000410000 */
[----:B------:R-:W-:Y:S01]  /*c290*/  @P0 IADD3.X R7, R146, R5, RZ, P5, !PT ;  /* 0x0000000592070210 */ /* 0x000fe20002ffe4ff */
[----:B------:R-:W4:Y:S01]  /*c2a0*/  MUFU.EX2 R215, R11 ;  /* 0x0000000b00d77308 */ /* 0x000f220000000800 */
[----:B---3--:R-:W-:Y:S01]  /*c2b0*/  F2FP.PACK_AB R146, R222, R223 ;  /* 0x000000dfde92723e */ /* 0x008fe200000000ff */
[----:B------:R-:W-:Y:S02]  /*c2c0*/  FMUL.FTZ R138, R0, R138 ;  /* 0x0000008a008a7220 */ /* 0x000fe40000410000 */
[----:B------:R1:W-:Y:S01]  /*c2d0*/  @P0 LDGSTS.E.BYPASS.LTC128B.128 [R250+0x10100], [R4.64+0x80], !P3 ;  /* 0x1010008004fa0fae */ /* 0x0003e2000d901d46 */
[----:B------:R-:W-:Y:S01]  /*c2e0*/  F2FP.PACK_AB R145, R217, R218 ;  /* 0x000000dad991723e */ /* 0x000fe200000000ff */
[C---:B------:R-:W-:Y:S02]  /*c2f0*/  FMUL.FTZ R8, R2.reuse, R152 ;  /* 0x0000009802087220 */ /* 0x040fe40000410000 */
[----:B------:R-:W-:Y:S02]  /*c300*/  FMUL.FTZ R9, R2, R153 ;  /* 0x0000009902097220 */ /* 0x000fe40000410000 */
[----:B------:R-:W-:Y:S02]  /*c310*/  FMUL.FTZ R139, R0, R139 ;  /* 0x0000008b008b7220 */ /* 0x000fe40000410000 */
[----:B------:R1:W-:Y:S01]  /*c320*/  @P0 LDGSTS.E.BYPASS.LTC128B.128 [R250+0x13100], [R4.64+0x100], !P2 ;  /* 0x1310010004fa0fae */ /* 0x0003e2000d101d46 */
[----:B------:R-:W-:Y:S02]  /*c330*/  FMUL.FTZ R52, R2, R52 ;  /* 0x0000003402347220 */ /* 0x000fe40000410000 */
[----:B--2---:R-:W-:Y:S02]  /*c340*/  FMUL.FTZ R10, R0, R154 ;  /* 0x0000009a000a7220 */ /* 0x004fe40000410000 */
[----:B------:R-:W-:Y:S02]  /*c350*/  FMUL.FTZ R53, R2, R53 ;  /* 0x0000003502357220 */ /* 0x000fe40000410000 */
[C---:B------:R-:W-:Y:S01]  /*c360*/  FMUL.FTZ R54, R0.reuse, R54 ;  /* 0x0000003600367220 */ /* 0x040fe20000410000 */
[----:B------:R2:W-:Y:S01]  /*c370*/  @P0 LDGSTS.E.BYPASS.LTC128B.128 [R250+0xe100], [R6.64], !P4 ;  /* 0x0e10000006fa0fae */ /* 0x0005e2000e101d46 */
[----:B------:R-:W-:Y:S02]  /*c380*/  FMUL.FTZ R55, R0, R55 ;  /* 0x0000003700377220 */ /* 0x000fe40000410000 */
[----:B------:R-:W-:Y:S01]  /*c390*/  FMUL.FTZ R56, R2, R56 ;  /* 0x0000003802387220 */ /* 0x000fe20000410000 */
[----:B----4-:R-:W-:Y:S01]  /*c3a0*/  F2FP.PACK_AB R147, R215, R216 ;  /* 0x000000d8d793723e */ /* 0x010fe200000000ff */
[----:B------:R-:W-:Y:S02]  /*c3b0*/  FMUL.FTZ R11, R0, R155 ;  /* 0x0000009b000b7220 */ /* 0x000fe40000410000 */
[----:B------:R-:W-:Y:S01]  /*c3c0*/  FMUL.FTZ R57, R2, R57 ;  /* 0x0000003902397220 */ /* 0x000fe20000410000 */
[----:B------:R2:W-:Y:S01]  /*c3d0*/  @P0 LDGSTS.E.BYPASS.LTC128B.128 [R250+0x11100], [R6.64+0x80], !P3 ;  /* 0x1110008006fa0fae */ /* 0x0005e2000d901d46 */
[C---:B------:R-:W-:Y:S02]  /*c3e0*/  FMUL.FTZ R58, R0.reuse, R58 ;  /* 0x0000003a003a7220 */ /* 0x040fe40000410000 */
[----:B------:R-:W-:Y:S02]  /*c3f0*/  FMUL.FTZ R59, R0, R59 ;  /* 0x0000003b003b7220 */ /* 0x000fe40000410000 */
[C---:B------:R-:W-:Y:S02]  /*c400*/  FMUL.FTZ R60, R2.reuse, R60 ;  /* 0x0000003c023c7220 */ /* 0x040fe40000410000 */
[----:B------:R-:W-:Y:S01]  /*c410*/  FMUL.FTZ R61, R2, R61 ;  /* 0x0000003d023d7220 */ /* 0x000fe20000410000 */
[----:B------:R2:W-:Y:S01]  /*c420*/  @P0 LDGSTS.E.BYPASS.LTC128B.128 [R250+0x14100], [R6.64+0x100], !P2 ;  /* 0x1410010006fa0fae */ /* 0x0005e2000d101d46 */
[----:B------:R-:W-:Y:S02]  /*c430*/  FMUL.FTZ R62, R0, R62 ;  /* 0x0000003e003e7220 */ /* 0x000fe40000410000 */
[C---:B-1----:R-:W-:Y:S02]  /*c440*/  FMUL.FTZ R4, R2.reuse, R148 ;  /* 0x0000009402047220 */ /* 0x042fe40000410000 */
[----:B------:R-:W-:Y:S02]  /*c450*/  FMUL.FTZ R5, R2, R149 ;  /* 0x0000009502057220 */ /* 0x000fe40000410000 */
[----:B------:R-:W-:Y:S01]  /*c460*/  FMUL.FTZ R63, R0, R63 ;  /* 0x0000003f003f7220 */ /* 0x000fe20000410000 */
[----:B------:R-:W1:Y:S01]  /*c470*/  LDSM.16.MT88.4 R164, [R224] ;  /* 0x00000000e0a4783b */ /* 0x000e620000004200 */
[--C-:B------:R-:W-:Y:S02]  /*c480*/  FFMA.FTZ R12, R12, c[0x0][0x2d0], -R212.reuse ;  /* 0x0000b4000c0c7a23 */ /* 0x100fe400000108d4 */
[--C-:B------:R-:W-:Y:S02]  /*c490*/  FFMA.FTZ R13, R13, c[0x0][0x2d0], -R212.reuse ;  /* 0x0000b4000d0d7a23 */ /* 0x100fe400000108d4 */
[--C-:B------:R-:W-:Y:S01]  /*c4a0*/  FFMA.FTZ R14, R14, c[0x0][0x2d0], -R3.reuse ;  /* 0x0000b4000e0e7a23 */ /* 0x100fe20000010803 */
[----:B------:R-:W-:Y:S01]  /*c4b0*/  MUFU.EX2 R143, R12 ;  /* 0x0000000c008f7308 */ /* 0x000fe20000000800 */
[--C-:B------:R-:W-:Y:S01]  /*c4c0*/  FFMA.FTZ R15, R15, c[0x0][0x2d0], -R3.reuse ;  /* 0x0000b4000f0f7a23 */ /* 0x100fe20000010803 */
[----:B------:R-:W3:Y:S01]  /*c4d0*/  LDSM.16.MT88.4 R208, [R228] ;  /* 0x00000000e4d0783b */ /* 0x000ee20000004200 */
[C---:B------:R-:W-:Y:S02]  /*c4e0*/  FMUL.FTZ R64, R2.reuse, R64 ;  /* 0x0000004002407220 */ /* 0x040fe40000410000 */
[----:B------:R-:W-:Y:S02]  /*c4f0*/  FMUL.FTZ R65, R2, R65 ;  /* 0x0000004102417220 */ /* 0x000fe40000410000 */
[C---:B------:R-:W-:Y:S02]  /*c500*/  FMUL.FTZ R66, R0.reuse, R66 ;  /* 0x0000004200427220 */ /* 0x040fe40000410000 */
[----:B------:R-:W-:Y:S01]  /*c510*/  FMUL.FTZ R67, R0, R67 ;  /* 0x0000004300437220 */ /* 0x000fe20000410000 */
[----:B------:R-:W-:Y:S01]  /*c520*/  LDSM.16.MT88.4 R152, [R249] ;  /* 0x00000000f998783b */ /* 0x000fe20000004200 */
[----:B------:R-:W-:Y:S01]  /*c530*/  MUFU.EX2 R213, R14 ;  /* 0x0000000e00d57308 */ /* 0x000fe20000000800 */
[----:B------:R-:W-:Y:S02]  /*c540*/  FMUL.FTZ R68, R2, R68 ;  /* 0x0000004402447220 */ /* 0x000fe40000410000 */
[C---:B--2---:R-:W-:Y:S02]  /*c550*/  FMUL.FTZ R6, R0.reuse, R150 ;  /* 0x0000009600067220 */ /* 0x044fe40000410000 */
[----:B------:R-:W-:Y:S02]  /*c560*/  FMUL.FTZ R7, R0, R151 ;  /* 0x0000009700077220 */ /* 0x000fe40000410000 */
[----:B------:R-:W2:Y:S01]  /*c570*/  LDSM.16.MT88.4 R148, [R227] ;  /* 0x00000000e394783b */ /* 0x000ea20000004200 */
[--C-:B------:R-:W-:Y:S02]  /*c580*/  FFMA.FTZ R16, R16, c[0x0][0x2d0], -R212.reuse ;  /* 0x0000b40010107a23 */ /* 0x100fe400000108d4 */
[--C-:B------:R-:W-:Y:S02]  /*c590*/  FFMA.FTZ R17, R17, c[0x0][0x2d0], -R212.reuse ;  /* 0x0000b40011117a23 */ /* 0x100fe400000108d4 */
[--C-:B------:R-:W-:Y:S01]  /*c5a0*/  FFMA.FTZ R18, R18, c[0x0][0x2d0], -R3.reuse ;  /* 0x0000b40012127a23 */ /* 0x100fe20000010803 */
[----:B------:R-:W-:Y:S01]  /*c5b0*/  MUFU.EX2 R221, R16 ;  /* 0x0000001000dd7308 */ /* 0x000fe20000000800 */
[--C-:B------:R-:W-:Y:S01]  /*c5c0*/  FFMA.FTZ R142, R19, c[0x0][0x2d0], -R3.reuse ;  /* 0x0000b400138e7a23 */ /* 0x100fe20000010803 */
[----:B------:R-:W0:Y:S01]  /*c5d0*/  LDGDEPBAR ;  /* 0x00000000000079af */ /* 0x000e220000000000 */
[--C-:B------:R-:W-:Y:S02]  /*c5e0*/  FFMA.FTZ R20, R20, c[0x0][0x2d0], -R212.reuse ;  /* 0x0000b40014147a23 */ /* 0x100fe400000108d4 */
[--C-:B------:R-:W-:Y:S02]  /*c5f0*/  FFMA.FTZ R21, R21, c[0x0][0x2d0], -R212.reuse ;  /* 0x0000b40015157a23 */ /* 0x100fe400000108d4 */
[--C-:B------:R-:W-:Y:S02]  /*c600*/  FFMA.FTZ R22, R22, c[0x0][0x2d0], -R3.reuse ;  /* 0x0000b40016167a23 */ /* 0x100fe40000010803 */
[--C-:B------:R-:W-:Y:S01]  /*c610*/  FFMA.FTZ R23, R23, c[0x0][0x2d0], -R3.reuse ;  /* 0x0000b40017177a23 */ /* 0x100fe20000010803 */
[C---:B-1----:R-:W-:Y:S01]  /*c620*/  HMMA.16816.F32 R4, R144.reuse, R164, R4 ;  /* 0x000000a49004723c */ /* 0x042fe20000001804 */
[----:B------:R1:W5:Y:S01]  /*c630*/  LDL.LU R250, [R1+0x88] ;  /* 0x0000880001fa7983 */ /* 0x0003620000300800 */
[----:B------:R-:W-:Y:S03]  /*c640*/  MUFU.EX2 R220, R17 ;  /* 0x0000001100dc7308 */ /* 0x000fe60000000800 */
[--C-:B------:R-:W-:Y:S02]  /*c650*/  FFMA.FTZ R24, R24, c[0x0][0x2d0], -R212.reuse ;  /* 0x0000b40018187a23 */ /* 0x100fe400000108d4 */
[--C-:B------:R-:W-:Y:S01]  /*c660*/  FFMA.FTZ R25, R25, c[0x0][0x2d0], -R212.reuse ;  /* 0x0000b40019197a23 */ /* 0x100fe200000108d4 */
[C---:B------:R-:W-:Y:S01]  /*c670*/  HMMA.16816.F32 R8, R144.reuse, R166, R8 ;  /* 0x000000a69008723c */ /* 0x040fe20000001808 */
[----:B------:R-:W4:Y:S03]  /*c680*/  LDSM.16.MT88.4 R164, [R224+0x3000] ;  /* 0x00300000e0a4783b */ /* 0x000f260000004200 */
[--C-:B------:R-:W-:Y:S02]  /*c690*/  FFMA.FTZ R26, R26, c[0x0][0x2d0], -R3.reuse ;  /* 0x0000b4001a1a7a23 */ /* 0x100fe40000010803 */
[--C-:B------:R-:W-:Y:S02]  /*c6a0*/  FFMA.FTZ R27, R27, c[0x0][0x2d0], -R3.reuse ;  /* 0x0000b4001b1b7a23 */ /* 0x100fe40000010803 */
[C---:B---3--:R-:W-:Y:S01]  /*c6b0*/  HMMA.16816.F32 R100, R144.reuse, R208, R100 ;  /* 0x000000d09064723c */ /* 0x048fe20000001864 */
[----:B------:R-:W3:Y:S03]  /*c6c0*/  MUFU.EX2 R208, R13 ;  /* 0x0000000d00d07308 */ /* 0x000ee60000000800 */
[--C-:B------:R-:W-:Y:S02]  /*c6d0*/  FFMA.FTZ R34, R34, c[0x0][0x2d0], -R3.reuse ;  /* 0x0000b40022227a23 */ /* 0x100fe40000010803 */
[--C-:B------:R-:W-:Y:S02]  /*c6e0*/  FFMA.FTZ R28, R28, c[0x0][0x2d0], -R212.reuse ;  /* 0x0000b4001c1c7a23 */ /* 0x100fe400000108d4 */
[C---:B------:R-:W-:Y:S03]  /*c6f0*/  HMMA.16816.F32 R104, R144.reuse, R210, R104 ;  /* 0x000000d29068723c */ /* 0x040fe60000001868 */
[----:B------:R1:W1:Y:S01]  /*c700*/  MUFU.EX2 R211, R15 ;  /* 0x0000000f00d37308 */ /* 0x0002620000000800 */
[--C-:B------:R-:W-:Y:S02]  /*c710*/  FFMA.FTZ R29, R29, c[0x0][0x2d0], -R212.reuse ;  /* 0x0000b4001d1d7a23 */ /* 0x100fe400000108d4 */
[--C-:B------:R-:W-:Y:S02]  /*c720*/  FFMA.FTZ R30, R30, c[0x0][0x2d0], -R3.reuse ;  /* 0x0000b4001e1e7a23 */ /* 0x100fe40000010803 */
[C---:B--2---:R-:W-:Y:S04]  /*c730*/  HMMA.16816.F32 R108, R144.reuse, R148, R108 ;  /* 0x00000094906c723c */ /* 0x044fe8000000186c */
[--C-:B------:R-:W-:Y:S01]  /*c740*/  FFMA.FTZ R31, R31, c[0x0][0x2d0], -R3.reuse ;  /* 0x0000b4001f1f7a23 */ /* 0x100fe20000010803 */
[----:B------:R2:W-:Y:S01]  /*c750*/  MUFU.EX2 R210, R18 ;  /* 0x0000001200d27308 */ /* 0x0005e20000000800 */
[----:B------:R-:W-:Y:S02]  /*c760*/  FMUL.FTZ R69, R2, R69 ;  /* 0x0000004502457220 */ /* 0x000fe40000410000 */
[C---:B------:R-:W-:Y:S01]  /*c770*/  HMMA.16816.F32 R112, R144.reuse, R150, R112 ;  /* 0x000000969070723c */ /* 0x040fe20000001870 */
[----:B------:R-:W3:Y:S03]  /*c780*/  LDSM.16.MT88.4 R148, [R228+0x3000] ;  /* 0x00300000e494783b */ /* 0x000ee60000004200 */
[C---:B------:R-:W-:Y:S02]  /*c790*/  FMUL.FTZ R70, R0.reuse, R70 ;  /* 0x0000004600467220 */ /* 0x040fe40000410000 */
[----:B------:R-:W-:Y:S01]  /*c7a0*/  FMUL.FTZ R71, R0, R71 ;  /* 0x0000004700477220 */ /* 0x000fe20000410000 */
[----:B------:R3:W3:Y:S01]  /*c7b0*/  MUFU.EX2 R209, R142 ;  /* 0x0000008e00d17308 */ /* 0x0006e20000000800 */
[C---:B------:R-:W-:Y:S01]  /*c7c0*/  HMMA.16816.F32 R116, R144.reuse, R152, R116 ;  /* 0x000000989074723c */ /* 0x040fe20000001874 */
[----:B-1----:R-:W-:Y:S03]  /*c7d0*/  LDSM.16.MT88.4 R12, [R230+0x6000] ;  /* 0x00600000e60c783b */ /* 0x002fe60000004200 */
[C---:B------:R-:W-:Y:S02]  /*c7e0*/  FMUL.FTZ R72, R2.reuse, R72 ;  /* 0x0000004802487220 */ /* 0x040fe40000410000 */
[----:B------:R-:W-:Y:S02]  /*c7f0*/  FMUL.FTZ R73, R2, R73 ;  /* 0x0000004902497220 */ /* 0x000fe40000410000 */
[C---:B------:R-:W-:Y:S01]  /*c800*/  HMMA.16816.F32 R120, R144.reuse, R154, R120 ;  /* 0x0000009a9078723c */ /* 0x040fe20000001878 */
[----:B------:R-:W1:Y:S03]  /*c810*/  LDSM.16.MT88.4 R152, [R227+0x3000] ;  /* 0x00300000e398783b */ /* 0x000e660000004200 */
[C---:B------:R-:W-:Y:S02]  /*c820*/  FMUL.FTZ R74, R0.reuse, R74 ;  /* 0x0000004a004a7220 */ /* 0x040fe40000410000 */
[----:B------:R-:W-:Y:S02]  /*c830*/  FMUL.FTZ R75, R0, R75 ;  /* 0x0000004b004b7220 */ /* 0x000fe40000410000 */
[C---:B----4-:R-:W-:Y:S01]  /*c840*/  HMMA.16816.F32 R124, R144.reuse, R164, R124 ;  /* 0x000000a4907c723c */ /* 0x050fe2000000187c */
[----:B--2---:R-:W-:Y:S03]  /*c850*/  LDSM.16.MT88.4 R16, [R228+0x800] ;  /* 0x00080000e410783b */ /* 0x004fe60000004200 */
[C---:B------:R-:W-:Y:S02]  /*c860*/  FMUL.FTZ R76, R2.reuse, R76 ;  /* 0x0000004c024c7220 */ /* 0x040fe40000410000 */
[----:B------:R-:W-:Y:S01]  /*c870*/  FMUL.FTZ R77, R2, R77 ;  /* 0x0000004d024d7220 */ /* 0x000fe20000410000 */
[----:B---3--:R-:W-:Y:S01]  /*c880*/  MOV R142, R208 ;  /* 0x000000d0008e7202 */ /* 0x008fe20000000f00 */
[C---:B------:R-:W-:Y:S01]  /*c890*/  HMMA.16816.F32 R128, R144.reuse, R166, R128 ;  /* 0x000000a69080723c */ /* 0x040fe20000001880 */
[----:B------:R-:W-:Y:S01]  /*c8a0*/  MUFU.EX2 R208, R22 ;  /* 0x0000001600d07308 */ /* 0x000fe20000000800 */
[----:B------:R-:W2:Y:S02]  /*c8b0*/  LDSM.16.MT88.4 R164, [R230+0x3000] ;  /* 0x00300000e6a4783b */ /* 0x000ea40000004200 */
[C---:B------:R-:W-:Y:S02]  /*c8c0*/  FMUL.FTZ R78, R0.reuse, R78 ;  /* 0x0000004e004e7220 */ /* 0x040fe40000410000 */
[----:B------:R-:W-:Y:S02]  /*c8d0*/  FMUL.FTZ R79, R0, R79 ;  /* 0x0000004f004f7220 */ /* 0x000fe40000410000 */
[C---:B------:R-:W-:Y:S01]  /*c8e0*/  FMUL.FTZ R80, R2.reuse, R80 ;  /* 0x0000005002507220 */ /* 0x040fe20000410000 */
[C---:B------:R-:W-:Y:S03]  /*c8f0*/  HMMA.16816.F32 R132, R144.reuse, R148, R132 ;  /* 0x000000949084723c */ /* 0x040fe60000001884 */
[----:B------:R-:W-:Y:S02]  /*c900*/  FMUL.FTZ R81, R2, R81 ;  /* 0x0000005102517220 */ /* 0x000fe40000410000 */
[C---:B------:R-:W-:Y:S02]  /*c910*/  FMUL.FTZ R82, R0.reuse, R82 ;  /* 0x0000005200527220 */ /* 0x040fe40000410000 */
[----:B------:R-:W-:Y:S01]  /*c920*/  FMUL.FTZ R83, R0, R83 ;  /* 0x0000005300537220 */ /* 0x000fe20000410000 */
[C---:B------:R-:W-:Y:S01]  /*c930*/  HMMA.16816.F32 R136, R144.reuse, R150, R136 ;  /* 0x000000969088723c */ /* 0x040fe20000001888 */
[----:B------:R-:W3:Y:S03]  /*c940*/  LDSM.16.MT88.4 R148, [R224+0x6000] ;  /* 0x00600000e094783b */ /* 0x000ee60000004200 */
[C---:B------:R-:W-:Y:S02]  /*c950*/  FMUL.FTZ R84, R2.reuse, R84 ;  /* 0x0000005402547220 */ /* 0x040fe40000410000 */
[----:B------:R-:W-:Y:S02]  /*c960*/  FMUL.FTZ R85, R2, R85 ;  /* 0x0000005502557220 */ /* 0x000fe40000410000 */
[C---:B------:R-:W-:Y:S01]  /*c970*/  FMUL.FTZ R86, R0.reuse, R86 ;  /* 0x0000005600567220 */ /* 0x040fe20000410000 */
[C---:B-1----:R-:W-:Y:S03]  /*c980*/  HMMA.16816.F32 R52, R144.reuse, R152, R52 ;  /* 0x000000989034723c */ /* 0x042fe60000001834 */
[----:B------:R-:W-:Y:S02]  /*c990*/  FMUL.FTZ R87, R0, R87 ;  /* 0x0000005700577220 */ /* 0x000fe40000410000 */
[C---:B------:R-:W-:Y:S02]  /*c9a0*/  FMUL.FTZ R88, R2.reuse, R88 ;  /* 0x0000005802587220 */ /* 0x040fe40000410000 */
[----:B------:R-:W-:Y:S01]  /*c9b0*/  FMUL.FTZ R89, R2, R89 ;  /* 0x0000005902597220 */ /* 0x000fe20000410000 */
[C---:B------:R-:W-:Y:S01]  /*c9c0*/  HMMA.16816.F32 R56, R144.reuse, R154, R56 ;  /* 0x0000009a9038723c */ /* 0x040fe20000001838 */
[----:B------:R-:W1:Y:S03]  /*c9d0*/  LDSM.16.MT88.4 R152, [R228+0x6000] ;  /* 0x00600000e498783b */ /* 0x000e660000004200 */
        /* <DEDUP_REMOVED lines=9> */
[C---:B---3--:R-:W-:Y:S04]  /*ca70*/  HMMA.16816.F32 R68, R144.reuse, R148, R68 ;  /* 0x000000949044723c */ /* 0x048fe80000001844 */
[C---:B------:R-:W-:Y:S02]  /*ca80*/  FMUL.FTZ R96, R2.reuse, R96 ;  /* 0x0000006002607220 */ /* 0x040fe40000410000 */
[----:B------:R-:W-:Y:S02]  /*ca90*/  FMUL.FTZ R97, R2, R97 ;  /* 0x0000006102617220 */ /* 0x000fe40000410000 */
[C---:B------:R-:W-:Y:S01]  /*caa0*/  HMMA.16816.F32 R72, R144.reuse, R150, R72 ;  /* 0x000000969048723c */ /* 0x040fe20000001848 */
[----:B------:R-:W3:Y:S03]  /*cab0*/  LDSM.16.MT88.4 R148, [R224+0x800] ;  /* 0x00080000e094783b */ /* 0x000ee60000004200 */
[C---:B------:R-:W-:Y:S02]  /*cac0*/  FMUL.FTZ R98, R0.reuse, R98 ;  /* 0x0000006200627220 */ /* 0x040fe40000410000 */
[----:B------:R-:W-:Y:S02]  /*cad0*/  FMUL.FTZ R99, R0, R99 ;  /* 0x0000006300637220 */ /* 0x000fe40000410000 */
[--C-:B------:R-:W-:Y:S01]  /*cae0*/  FFMA.FTZ R32, R32, c[0x0][0x2d0], -R212.reuse ;  /* 0x0000b40020207a23 */ /* 0x100fe200000108d4 */
[C---:B-1----:R-:W-:Y:S03]  /*caf0*/  HMMA.16816.F32 R76, R144.reuse, R152, R76 ;  /* 0x00000098904c723c */ /* 0x042fe6000000184c */
[--C-:B------:R-:W-:Y:S02]  /*cb00*/  FFMA.FTZ R33, R33, c[0x0][0x2d0], -R212.reuse ;  /* 0x0000b40021217a23 */ /* 0x100fe400000108d4 */
[--C-:B------:R-:W-:Y:S02]  /*cb10*/  FFMA.FTZ R35, R35, c[0x0][0x2d0], -R3.reuse ;  /* 0x0000b40023237a23 */ /* 0x100fe40000010803 */
[--C-:B------:R-:W-:Y:S01]  /*cb20*/  FFMA.FTZ R40, R40, c[0x0][0x2d0], -R212.reuse ;  /* 0x0000b40028287a23 */ /* 0x100fe200000108d4 */
[C---:B------:R-:W-:Y:S01]  /*cb30*/  HMMA.16816.F32 R80, R144.reuse, R154, R80 ;  /* 0x0000009a9050723c */ /* 0x040fe20000001850 */
[----:B------:R-:W1:Y:S03]  /*cb40*/  LDSM.16.MT88.4 R152, [R227+0x800] ;  /* 0x00080000e398783b */ /* 0x000e660000004200 */
[--C-:B------:R-:W-:Y:S01]  /*cb50*/  FFMA.FTZ R41, R41, c[0x0][0x2d0], -R212.reuse ;  /* 0x0000b40029297a23 */ /* 0x100fe200000108d4 */
[----:B------:R-:W-:Y:S01]  /*cb60*/  MUFU.EX2 R40, R40 ;  /* 0x0000002800287308 */ /* 0x000fe20000000800 */
[--C-:B------:R-:W-:Y:S02]  /*cb70*/  FFMA.FTZ R42, R42, c[0x0][0x2d0], -R3.reuse ;  /* 0x0000b4002a2a7a23 */ /* 0x100fe40000010803 */
[C---:B--2---:R-:W-:Y:S04]  /*cb80*/  HMMA.16816.F32 R84, R144.reuse, R164, R84 ;  /* 0x000000a49054723c */ /* 0x044fe80000001854 */
[--C-:B------:R-:W-:Y:S02]  /*cb90*/  FFMA.FTZ R43, R43, c[0x0][0x2d0], -R3.reuse ;  /* 0x0000b4002b2b7a23 */ /* 0x100fe40000010803 */
[--C-:B------:R-:W-:Y:S01]  /*cba0*/  FFMA.FTZ R36, R36, c[0x0][0x2d0], -R212.reuse ;  /* 0x0000b40024247a23 */ /* 0x100fe200000108d4 */
[----:B------:R-:W-:Y:S01]  /*cbb0*/  MOV R164, R219 ;  /* 0x000000db00a47202 */ /* 0x000fe20000000f00 */
[C---:B------:R-:W-:Y:S01]  /*cbc0*/  HMMA.16816.F32 R88, R144.reuse, R166, R88 ;  /* 0x000000a69058723c */ /* 0x040fe20000001858 */
[----:B------:R-:W2:Y:S03]  /*cbd0*/  MUFU.EX2 R166, R20 ;  /* 0x0000001400a67308 */ /* 0x000ea60000000800 */
[----:B------:R-:W-:Y:S01]  /*cbe0*/  MOV R165, R223 ;  /* 0x000000df00a57202 */ /* 0x000fe20000000f00 */
[--C-:B------:R-:W-:Y:S02]  /*cbf0*/  FFMA.FTZ R37, R37, c[0x0][0x2d0], -R212.reuse ;  /* 0x0000b40025257a23 */ /* 0x100fe400000108d4 */
[--C-:B------:R-:W-:Y:S01]  /*cc00*/  FFMA.FTZ R38, R38, c[0x0][0x2d0], -R3.reuse ;  /* 0x0000b40026267a23 */ /* 0x100fe20000010803 */
[C---:B------:R-:W-:Y:S03]  /*cc10*/  HMMA.16816.F32 R92, R144.reuse, R12, R92 ;  /* 0x0000000c905c723c */ /* 0x040fe6000000185c */
[----:B------:R-:W-:Y:S01]  /*cc20*/  MUFU.EX2 R219, R21 ;  /* 0x0000001500db7308 */ /* 0x000fe20000000800 */
[--C-:B------:R-:W-:Y:S02]  /*cc30*/  FFMA.FTZ R39, R39, c[0x0][0x2d0], -R3.reuse ;  /* 0x0000b40027277a23 */ /* 0x100fe40000010803 */
[--C-:B------:R-:W-:Y:S01]  /*cc40*/  FFMA.FTZ R44, R44, c[0x0][0x2d0], -R212.reuse ;  /* 0x0000b4002c2c7a23 */ /* 0x100fe200000108d4 */
[----:B------:R-:W-:Y:S01]  /*cc50*/  F2FP.PACK_AB R12, R142, R143 ;  /* 0x0000008f8e0c723e */ /* 0x000fe200000000ff */
[----:B------:R-:W-:Y:S01]  /*cc60*/  HMMA.16816.F32 R96, R144, R14, R96 ;  /* 0x0000000e9060723c */ /* 0x000fe20000001860 */
[----:B------:R-:W4:Y:S03]  /*cc70*/  LDSM.16.MT88.4 R144, [R230+0x800] ;  /* 0x00080000e690783b */ /* 0x000f260000004200 */
[----:B------:R-:W-:Y:S01]  /*cc80*/  F2FP.PACK_AB R13, R211, R213 ;  /* 0x000000d5d30d723e */ /* 0x000fe200000000ff */
[----:B------:R1:W-:Y:S01]  /*cc90*/  MUFU.EX2 R167, R23 ;  /* 0x0000001700a77308 */ /* 0x0003e20000000800 */
[--C-:B------:R-:W-:Y:S01]  /*cca0*/  FFMA.FTZ R45, R45, c[0x0][0x2d0], -R212.reuse ;  /* 0x0000b4002d2d7a23 */ /* 0x100fe200000108d4 */
[-C--:B------:R-:W-:Y:S01]  /*ccb0*/  F2FP.PACK_AB R14, R220, R221.reuse ;  /* 0x000000dddc0e723e */ /* 0x080fe200000000ff */
[--C-:B------:R-:W-:Y:S01]  /*ccc0*/  FFMA.FTZ R48, R48, c[0x0][0x2d0], -R212.reuse ;  /* 0x0000b40030307a23 */ /* 0x100fe200000108d4 */
[----:B------:R-:W-:Y:S03]  /*ccd0*/  F2FP.PACK_AB R15, R209, R210 ;  /* 0x000000d2d10f723e */ /* 0x000fe600000000ff */
[----:B------:R-:W-:Y:S03]  /*cce0*/  FFMA.FTZ R212, R49, c[0x0][0x2d0], -R212 ;  /* 0x0000b40031d47a23 */ /* 0x000fe600000108d4 */
[----:B------:R-:W-:Y:S01]  /*ccf0*/  MUFU.EX2 R223, R25 ;  /* 0x0000001900df7308 */ /* 0x000fe20000000800 */
[C---:B---3--:R-:W-:Y:S08]  /*cd00*/  HMMA.16816.F32 R4, R12.reuse, R148, R4 ;  /* 0x000000940c04723c */ /* 0x048ff00000001804 */
[C---:B------:R-:W-:Y:S01]  /*cd10*/  HMMA.16816.F32 R8, R12.reuse, R150, R8 ;  /* 0x000000960c08723c */ /* 0x040fe20000001808 */
[----:B------:R-:W3:Y:S01]  /*cd20*/  LDSM.16.MT88.4 R148, [R224+0x3800] ;  /* 0x00380000e094783b */ /* 0x000ee20000004200 */
[----:B------:R-:W-:Y:S06]  /*cd30*/  MUFU.EX2 R212, R212 ;  /* 0x000000d400d47308 */ /* 0x000fec0000000800 */
[C---:B------:R-:W-:Y:S01]  /*cd40*/  HMMA.16816.F32 R100, R12.reuse, R16, R100 ;  /* 0x000000100c64723c */ /* 0x040fe20000001864 */
[----:B-1----:R-:W-:Y:S03]  /*cd50*/  LDSM.16.MT88.4 R20, [R228+0x1000] ;  /* 0x00100000e414783b */ /* 0x002fe60000004200 */
[----:B------:R-:W-:Y:S04]  /*cd60*/  MUFU.EX2 R41, R41 ;  /* 0x0000002900297308 */ /* 0x000fe80000000800 */
[C---:B------:R-:W-:Y:S01]  /*cd70*/  HMMA.16816.F32 R104, R12.reuse, R18, R104 ;  /* 0x000000120c68723c */ /* 0x040fe20000001868 */
[----:B------:R-:W1:Y:S05]  /*cd80*/  LDSM.16.MT88.4 R16, [R228+0x3800] ;  /* 0x00380000e410783b */ /* 0x000e6a0000004200 */
[----:B------:R-:W-:Y:S02]  /*cd90*/  MUFU.EX2 R42, R42 ;  /* 0x0000002a002a7308 */ /* 0x000fe40000000800 */
[C---:B------:R-:W-:Y:S08]  /*cda0*/  HMMA.16816.F32 R108, R12.reuse, R152, R108 ;  /* 0x000000980c6c723c */ /* 0x040ff0000000186c */
[C---:B------:R-:W-:Y:S01]  /*cdb0*/  HMMA.16816.F32 R112, R12.reuse, R154, R112 ;  /* 0x0000009a0c70723c */ /* 0x040fe20000001870 */
[----:B------:R-:W2:Y:S01]  /*cdc0*/  LDSM.16.MT88.4 R152, [R227+0x3800] ;  /* 0x00380000e398783b */ /* 0x000ea20000004200 */
[----:B------:R-:W-:Y:S06]  /*cdd0*/  MUFU.EX2 R43, R43 ;  /* 0x0000002b002b7308 */ /* 0x000fec0000000800 */
[C---:B----4-:R-:W-:Y:S04]  /*cde0*/  HMMA.16816.F32 R116, R12.reuse, R144, R116 ;  /* 0x000000900c74723c */ /* 0x050fe80000001874 */
[----:B------:R-:W-:Y:S04]  /*cdf0*/  MUFU.EX2 R44, R44 ;  /* 0x0000002c002c7308 */ /* 0x000fe80000000800 */
[C---:B------:R-:W-:Y:S01]  /*ce00*/  HMMA.16816.F32 R120, R12.reuse, R146, R120 ;  /* 0x000000920c78723c */ /* 0x040fe20000001878 */
[----:B------:R-:W4:Y:S05]  /*ce10*/  LDSM.16.MT88.4 R144, [R230+0x3800] ;  /* 0x00380000e690783b */ /* 0x000f2a0000004200 */
[----:B------:R-:W-:Y:S02]  /*ce20*/  MUFU.EX2 R45, R45 ;  /* 0x0000002d002d7308 */ /* 0x000fe40000000800 */
[C---:B---3--:R-:W-:Y:S08]  /*ce30*/  HMMA.16816.F32 R124, R12.reuse, R148, R124 ;  /* 0x000000940c7c723c */ /* 0x048ff0000000187c */
[C---:B------:R-:W-:Y:S01]  /*ce40*/  HMMA.16816.F32 R128, R12.reuse, R150, R128 ;  /* 0x000000960c80723c */ /* 0x040fe20000001880 */
[----:B------:R-:W3:Y:S01]  /*ce50*/  LDSM.16.MT88.4 R148, [R224+0x6800] ;  /* 0x00680000e094783b */ /* 0x000ee20000004200 */
[----:B------:R-:W-:Y:S06]  /*ce60*/  MUFU.EX2 R48, R48 ;  /* 0x0000003000307308 */ /* 0x000fec0000000800 */
[C---:B-1----:R-:W-:Y:S08]  /*ce70*/  HMMA.16816.F32 R132, R12.reuse, R16, R132 ;  /* 0x000000100c84723c */ /* 0x042ff00000001884 */
[C---:B------:R-:W-:Y:S01]  /*ce80*/  HMMA.16816.F32 R136, R12.reuse, R18, R136 ;  /* 0x000000120c88723c */ /* 0x040fe20000001888 */
[----:B------:R-:W1:Y:S07]  /*ce90*/  LDSM.16.MT88.4 R16, [R228+0x6800] ;  /* 0x00680000e410783b */ /* 0x000e6e0000004200 */
[C---:B--2---:R-:W-:Y:S08]  /*cea0*/  HMMA.16816.F32 R52, R12.reuse, R152, R52 ;  /* 0x000000980c34723c */ /* 0x044ff00000001834 */
[C---:B------:R-:W-:Y:S01]  /*ceb0*/  HMMA.16816.F32 R56, R12.reuse, R154, R56 ;  /* 0x0000009a0c38723c */ /* 0x040fe20000001838 */
[----:B------:R-:W2:Y:S07]  /*cec0*/  LDSM.16.MT88.4 R152, [R227+0x6800] ;  /* 0x00680000e398783b */ /* 0x000eae0000004200 */
[C---:B----4-:R-:W-:Y:S08]  /*ced0*/  HMMA.16816.F32 R60, R12.reuse, R144, R60 ;  /* 0x000000900c3c723c */ /* 0x050ff0000000183c */
[C---:B------:R-:W-:Y:S01]  /*cee0*/  HMMA.16816.F32 R64, R12.reuse, R146, R64 ;  /* 0x000000920c40723c */ /* 0x040fe20000001840 */
[----:B------:R-:W4:Y:S07]  /*cef0*/  LDSM.16.MT88.4 R144, [R230+0x6800] ;  /* 0x00680000e690783b */ /* 0x000f2e0000004200 */
[C---:B---3--:R-:W-:Y:S01]  /*cf00*/  HMMA.16816.F32 R68, R12.reuse, R148, R68 ;  /* 0x000000940c44723c */ /* 0x048fe20000001844 */
[----:B------:R-:W3:Y:S06]  /*cf10*/  MUFU.EX2 R148, R24 ;  /* 0x0000001800947308 */ /* 0x000eec0000000800 */
[----:B------:R-:W-:Y:S01]  /*cf20*/  MOV R149, R221 ;  /* 0x000000dd00957202 */ /* 0x000fe20000000f00 */
[C---:B------:R-:W-:Y:S03]  /*cf30*/  HMMA.16816.F32 R72, R12.reuse, R150, R72 ;  /* 0x000000960c48723c */ /* 0x040fe60000001848 */
[----:B------:R-:W-:Y:S04]  /*cf40*/  MUFU.EX2 R221, R29 ;  /* 0x0000001d00dd7308 */ /* 0x000fe80000000800 */
[----:B------:R-:W-:Y:S01]  /*cf50*/  MOV R151, R166 ;  /* 0x000000a600977202 */ /* 0x000fe20000000f00 */
[C---:B-1----:R-:W-:Y:S05]  /*cf60*/  HMMA.16816.F32 R76, R12.reuse, R16, R76 ;  /* 0x000000100c4c723c */ /* 0x042fea000000184c */
[----:B------:R-:W-:Y:S03]  /*cf70*/  MUFU.EX2 R166, R26 ;  /* 0x0000001a00a67308 */ /* 0x000fe60000000800 */
[C---:B------:R-:W-:Y:S01]  /*cf80*/  HMMA.16816.F32 R80, R12.reuse, R18, R80 ;  /* 0x000000120c50723c */ /* 0x040fe20000001850 */
[----:B------:R-:W1:Y:S07]  /*cf90*/  LDSM.16.MT88.4 R16, [R224+0x1000] ;  /* 0x00100000e010783b */ /* 0x000e6e0000004200 */
[C---:B--2---:R-:W-:Y:S07]  /*cfa0*/  HMMA.16816.F32 R84, R12.reuse, R152, R84 ;  /* 0x000000980c54723c */ /* 0x044fee0000001854 */
[----:B------:R-:W-:Y:S01]  /*cfb0*/  MOV R152, R165 ;  /* 0x000000a500987202 */ /* 0x000fe20000000f00 */
[C---:B------:R-:W-:Y:S01]  /*cfc0*/  HMMA.16816.F32 R88, R12.reuse, R154, R88 ;  /* 0x0000009a0c58723c */ /* 0x040fe20000001858 */
[----:B------:R2:W1:Y:S03]  /*cfd0*/  MUFU.EX2 R165, R27 ;  /* 0x0000001b00a57308 */ /* 0x0004660000000800 */
[----:B------:R-:W-:Y:S03]  /*cfe0*/  MOV R153, R164 ;  /* 0x000000a400997202 */ /* 0x000fe60000000f00 */
[----:B---3--:R-:W-:Y:S01]  /*cff0*/  MOV R154, R148 ;  /* 0x00000094009a7202 */ /* 0x008fe20000000f00 */
[C---:B----4-:R-:W-:Y:S03]  /*d000*/  HMMA.16816.F32 R92, R12.reuse, R144, R92 ;  /* 0x000000900c5c723c */ /* 0x050fe6000000185c */
[----:B------:R-:W-:Y:S01]  /*d010*/  MUFU.EX2 R164, R30 ;  /* 0x0000001e00a47308 */ /* 0x000fe20000000800 */
[----:B------:R-:W-:Y:S02]  /*d020*/  MOV R155, R222 ;  /* 0x000000de009b7202 */ /* 0x000fe40000000f00 */
[----:B------:R-:W-:Y:S02]  /*d030*/  MOV R49, R154 ;  /* 0x0000009a00317202 */ /* 0x000fe40000000f00 */
[----:B------:R-:W-:Y:S01]  /*d040*/  HMMA.16816.F32 R96, R12, R146, R96 ;  /* 0x000000920c60723c */ /* 0x000fe20000001860 */
[----:B------:R-:W-:Y:S03]  /*d050*/  LDSM.16.MT88.4 R144, [R230+0x1000] ;  /* 0x00100000e690783b */ /* 0x000fe60000004200 */
[----:B------:R-:W-:Y:S01]  /*d060*/  MOV R148, R220 ;  /* 0x000000dc00947202 */ /* 0x000fe20000000f00 */
[----:B------:R-:W3:Y:S02]  /*d070*/  MUFU.EX2 R222, R28 ;  /* 0x0000001c00de7308 */ /* 0x000ee40000000800 */
[----:B------:R-:W-:Y:S02]  /*d080*/  F2FP.PACK_AB R14, R223, R154 ;  /* 0x0000009adf0e723e */ /* 0x000fe400000000ff */
[----:B--2---:R-:W2:Y:S03]  /*d090*/  LDSM.16.MT88.4 R24, [R227+0x1000] ;  /* 0x00100000e318783b */ /* 0x004ea60000004200 */
[----:B------:R-:W-:Y:S02]  /*d0a0*/  F2FP.PACK_AB R12, R219, R151 ;  /* 0x00000097db0c723e */ /* 0x000fe400000000ff */
[----:B------:R-:W-:Y:S01]  /*d0b0*/  F2FP.PACK_AB R13, R167, R208 ;  /* 0x000000d0a70d723e */ /* 0x000fe200000000ff */
[----:B------:R4:W-:Y:S01]  /*d0c0*/  MUFU.EX2 R220, R32 ;  /* 0x0000002000dc7308 */ /* 0x0009e20000000800 */
[----:B-1----:R-:W-:Y:S02]  /*d0d0*/  F2FP.PACK_AB R15, R165, R166 ;  /* 0x000000a6a50f723e */ /* 0x002fe400000000ff */
[----:B------:R-:W-:Y:S02]  /*d0e0*/  MOV R150, R148 ;  /* 0x0000009400967202 */ /* 0x000fe40000000f00 */
[----:B------:R-:W-:Y:S03]  /*d0f0*/  MOV R148, R142 ;  /* 0x0000008e00947202 */ /* 0x000fe60000000f00 */
[C---:B------:R-:W-:Y:S02]  /*d100*/  HMMA.16816.F32 R4, R12.reuse, R16, R4 ;  /* 0x000000100c04723c */ /* 0x040fe40000001804 */
[----:B------:R1:W-:Y:S06]  /*d110*/  MUFU.EX2 R142, R39 ;  /* 0x00000027008e7308 */ /* 0x0003ec0000000800 */
[C---:B------:R-:W-:Y:S01]  /*d120*/  HMMA.16816.F32 R8, R12.reuse, R18, R8 ;  /* 0x000000120c08723c */ /* 0x040fe20000001808 */
[----:B------:R-:W3:Y:S07]  /*d130*/  LDSM.16.MT88.4 R16, [R224+0x4000] ;  /* 0x00400000e010783b */ /* 0x000eee0000004200 */
[C---:B------:R-:W-:Y:S04]  /*d140*/  HMMA.16816.F32 R100, R12.reuse, R20, R100 ;  /* 0x000000140c64723c */ /* 0x040fe80000001864 */
[----:B----4-:R-:W-:Y:S02]  /*d150*/  MOV R32, R219 ;  /* 0x000000db00207202 */ /* 0x010fe40000000f00 */
[----:B------:R4:W-:Y:S02]  /*d160*/  MUFU.EX2 R219, R33 ;  /* 0x0000002100db7308 */ /* 0x0009e40000000800 */
[C---:B------:R-:W-:Y:S01]  /*d170*/  HMMA.16816.F32 R104, R12.reuse, R22, R104 ;  /* 0x000000160c68723c */ /* 0x040fe20000001868 */
[----:B------:R-:W3:Y:S03]  /*d180*/  LDSM.16.MT88.4 R20, [R228+0x4000] ;  /* 0x00400000e414783b */ /* 0x000ee60000004200 */
[--C-:B-1----:R-:W-:Y:S04]  /*d190*/  FFMA.FTZ R39, R47, c[0x0][0x2d0], -R3.reuse ;  /* 0x0000b4002f277a23 */ /* 0x102fe80000010803 */
[C---:B--2---:R-:W-:Y:S02]  /*d1a0*/  HMMA.16816.F32 R108, R12.reuse, R24, R108 ;  /* 0x000000180c6c723c */ /* 0x044fe4000000186c */
[----:B------:R-:W-:Y:S06]  /*d1b0*/  MUFU.EX2 R39, R39 ;  /* 0x0000002700277308 */ /* 0x000fec0000000800 */
[C---:B------:R-:W-:Y:S01]  /*d1c0*/  HMMA.16816.F32 R112, R12.reuse, R26, R112 ;  /* 0x0000001a0c70723c */ /* 0x040fe20000001870 */
[----:B------:R-:W1:Y:S03]  /*d1d0*/  LDSM.16.MT88.4 R24, [R227+0x4000] ;  /* 0x00400000e318783b */ /* 0x000e660000004200 */
[----:B----4-:R-:W-:Y:S04]  /*d1e0*/  MOV R33, R151 ;  /* 0x0000009700217202 */ /* 0x010fe80000000f00 */
[C---:B------:R-:W-:Y:S04]  /*d1f0*/  HMMA.16816.F32 R116, R12.reuse, R144, R116 ;  /* 0x000000900c74723c */ /* 0x040fe80000001874 */
[----:B------:R-:W-:Y:S02]  /*d200*/  MOV R47, R33 ;  /* 0x00000021002f7202 */ /* 0x000fe40000000f00 */
[----:B------:R-:W-:Y:S02]  /*d210*/  MOV R151, R149 ;  /* 0x0000009500977202 */ /* 0x000fe40000000f00 */
[C---:B------:R-:W-:Y:S01]  /*d220*/  HMMA.16816.F32 R120, R12.reuse, R146, R120 ;  /* 0x000000920c78723c */ /* 0x040fe20000001878 */
[----:B------:R-:W2:Y:S03]  /*d230*/  LDSM.16.MT88.4 R144, [R230+0x4000] ;  /* 0x00400000e690783b */ /* 0x000ea60000004200 */
[----:B------:R-:W-:Y:S02]  /*d240*/  MOV R149, R143 ;  /* 0x0000008f00957202 */ /* 0x000fe40000000f00 */
[----:B------:R4:W-:Y:S02]  /*d250*/  MUFU.EX2 R143, R38 ;  /* 0x00000026008f7308 */ /* 0x0009e40000000800 */
[C---:B---3--:R-:W-:Y:S08]  /*d260*/  HMMA.16816.F32 R124, R12.reuse, R16, R124 ;  /* 0x000000100c7c723c */ /* 0x048ff0000000187c */
[C---:B------:R-:W-:Y:S01]  /*d270*/  HMMA.16816.F32 R128, R12.reuse, R18, R128 ;  /* 0x000000120c80723c */ /* 0x040fe20000001880 */
[----:B------:R-:W3:Y:S07]  /*d280*/  LDSM.16.MT88.4 R16, [R224+0x7000] ;  /* 0x00700000e010783b */ /* 0x000eee0000004200 */
[C---:B------:R-:W-:Y:S04]  /*d290*/  HMMA.16816.F32 R132, R12.reuse, R20, R132 ;  /* 0x000000140c84723c */ /* 0x040fe80000001884 */
[--C-:B----4-:R-:W-:Y:S01]  /*d2a0*/  FFMA.FTZ R38, R46, c[0x0][0x2d0], -R3.reuse ;  /* 0x0000b4002e267a23 */ /* 0x110fe20000010803 */
[----:B------:R-:W-:Y:S03]  /*d2b0*/  MOV R46, R32 ;  /* 0x00000020002e7202 */ /* 0x000fe60000000f00 */
[C---:B------:R-:W-:Y:S01]  /*d2c0*/  HMMA.16816.F32 R136, R12.reuse, R22, R136 ;  /* 0x000000160c88723c */ /* 0x040fe20000001888 */
[----:B------:R-:W4:Y:S01]  /*d2d0*/  LDSM.16.MT88.4 R20, [R228+0x7000] ;  /* 0x00700000e414783b */ /* 0x000f220000004200 */
[----:B------:R-:W-:Y:S06]  /*d2e0*/  MUFU.EX2 R38, R38 ;  /* 0x0000002600267308 */ /* 0x000fec0000000800 */
[C---:B-1----:R-:W-:Y:S08]  /*d2f0*/  HMMA.16816.F32 R52, R12.reuse, R24, R52 ;  /* 0x000000180c34723c */ /* 0x042ff00000001834 */
[C---:B------:R-:W-:Y:S01]  /*d300*/  HMMA.16816.F32 R56, R12.reuse, R26, R56 ;  /* 0x0000001a0c38723c */ /* 0x040fe20000001838 */
[----:B------:R-:W1:Y:S07]  /*d310*/  LDSM.16.MT88.4 R24, [R227+0x7000] ;  /* 0x00700000e318783b */ /* 0x000e6e0000004200 */
[C---:B--2---:R-:W-:Y:S01]  /*d320*/  HMMA.16816.F32 R60, R12.reuse, R144, R60 ;  /* 0x000000900c3c723c */ /* 0x044fe2000000183c */
[----:B------:R2:W-:Y:S07]  /*d330*/  MUFU.EX2 R145, R34 ;  /* 0x0000002200917308 */ /* 0x0005ee0000000800 */
[C---:B------:R-:W-:Y:S03]  /*d340*/  HMMA.16816.F32 R64, R12.reuse, R146, R64 ;  /* 0x000000920c40723c */ /* 0x040fe60000001840 */
[----:B------:R1:W1:Y:S05]  /*d350*/  MUFU.EX2 R146, R31 ;  /* 0x0000001f00927308 */ /* 0x00026a0000000800 */
[C---:B---3--:R-:W-:Y:S05]  /*d360*/  HMMA.16816.F32 R68, R12.reuse, R16, R68 ;  /* 0x000000100c44723c */ /* 0x048fea0000001844 */
[----:B------:R3:W3:Y:S03]  /*d370*/  MUFU.EX2 R144, R35 ;  /* 0x0000002300907308 */ /* 0x0006e60000000800 */
[C---:B------:R-:W-:Y:S01]  /*d380*/  HMMA.16816.F32 R72, R12.reuse, R18, R72 ;  /* 0x000000120c48723c */ /* 0x040fe20000001848 */
[----:B--2---:R-:W2:Y:S04]  /*d390*/  LDL.LU R34, [R1+0xc] ;  /* 0x00000c0001227983 */ /* 0x004ea80000300800 */
[----:B------:R-:W-:Y:S02]  /*d3a0*/  LDSM.16.MT88.4 R16, [R224+0x1800] ;  /* 0x00180000e010783b */ /* 0x000fe40000004200 */
[----:B------:R3:W-:Y:S01]  /*d3b0*/  MUFU.EX2 R147, R37 ;  /* 0x0000002500937308 */ /* 0x0007e20000000800 */
[C---:B----4-:R-:W-:Y:S05]  /*d3c0*/  HMMA.16816.F32 R76, R12.reuse, R20, R76 ;  /* 0x000000140c4c723c */ /* 0x050fea000000184c */
[----:B-1----:R-:W1:Y:S03]  /*d3d0*/  LDSM.16.MT88.4 R28, [R230+0x7000] ;  /* 0x00700000e61c783b */ /* 0x002e660000004200 */
[C---:B------:R-:W-:Y:S05]  /*d3e0*/  HMMA.16816.F32 R80, R12.reuse, R22, R80 ;  /* 0x000000160c50723c */ /* 0x040fea0000001850 */
[----:B------:R-:W4:Y:S01]  /*d3f0*/  LDSM.16.MT88.4 R20, [R228+0x1800] ;  /* 0x00180000e414783b */ /* 0x000f220000004200 */
[----:B---3--:R-:W-:Y:S02]  /*d400*/  MOV R35, R214 ;  /* 0x000000d600237202 */ /* 0x008fe40000000f00 */
[C---:B------:R-:W-:Y:S01]  /*d410*/  HMMA.16816.F32 R84, R12.reuse, R24, R84 ;  /* 0x000000180c54723c */ /* 0x040fe20000001854 */
[----:B------:R-:W3:Y:S03]  /*d420*/  MUFU.EX2 R214, R36 ;  /* 0x0000002400d67308 */ /* 0x000ee60000000800 */
[--C-:B------:R-:W-:Y:S04]  /*d430*/  FFMA.FTZ R37, R50, c[0x0][0x2d0], -R3.reuse ;  /* 0x0000b40032257a23 */ /* 0x100fe80000010803 */
[C---:B------:R-:W-:Y:S01]  /*d440*/  HMMA.16816.F32 R88, R12.reuse, R26, R88 ;  /* 0x0000001a0c58723c */ /* 0x040fe20000001858 */
[----:B------:R-:W3:Y:S03]  /*d450*/  LDSM.16.MT88.4 R24, [R227+0x1800] ;  /* 0x00180000e318783b */ /* 0x000ee60000004200 */
[----:B------:R-:W-:Y:S01]  /*d460*/  MOV R50, R155 ;  /* 0x0000009b00327202 */ /* 0x000fe20000000f00 */
[----:B------:R-:W-:Y:S01]  /*d470*/  FFMA.FTZ R3, R51, c[0x0][0x2d0], -R3 ;  /* 0x0000b40033037a23 */ /* 0x000fe20000010803 */
[----:B------:R-:W-:Y:S01]  /*d480*/  MOV R51, R152 ;  /* 0x0000009800337202 */ /* 0x000fe20000000f00 */
[----:B------:R-:W-:Y:S10]  /*d490*/  MUFU.EX2 R37, R37 ;  /* 0x0000002500257308 */ /* 0x000ff40000000800 */
[----:B------:R3:W2:Y:S01]  /*d4a0*/  MUFU.EX2 R36, R3 ;  /* 0x0000000300247308 */ /* 0x0006a20000000800 */
[C---:B-1----:R-:W-:Y:S08]  /*d4b0*/  HMMA.16816.F32 R92, R12.reuse, R28, R92 ;  /* 0x0000001c0c5c723c */ /* 0x042ff0000000185c */
[----:B------:R-:W-:Y:S01]  /*d4c0*/  HMMA.16816.F32 R96, R12, R30, R96 ;  /* 0x0000001e0c60723c */ /* 0x000fe20000001860 */
[----:B------:R-:W1:Y:S06]  /*d4d0*/  LDSM.16.MT88.4 R28, [R230+0x1800] ;  /* 0x00180000e61c783b */ /* 0x000e6c0000004200 */
[----:B------:R-:W-:Y:S02]  /*d4e0*/  F2FP.PACK_AB R12, R221, R222 ;  /* 0x000000dedd0c723e */ /* 0x000fe400000000ff */
[----:B------:R-:W-:Y:S03]  /*d4f0*/  F2FP.PACK_AB R13, R146, R164 ;  /* 0x000000a4920d723e */ /* 0x000fe600000000ff */
[----:B------:R-:W-:Y:S02]  /*d500*/  F2FP.PACK_AB R14, R219, R220 ;  /* 0x000000dcdb0e723e */ /* 0x000fe400000000ff */
[----:B------:R-:W-:Y:S02]  /*d510*/  F2FP.PACK_AB R15, R144, R145 ;  /* 0x00000091900f723e */ /* 0x000fe400000000ff */
[----:B---3--:R-:W-:Y:S05]  /*d520*/  MOV R3, R148 ;  /* 0x0000009400037202 */ /* 0x008fea0000000f00 */
[C---:B------:R-:W-:Y:S08]  /*d530*/  HMMA.16816.F32 R4, R12.reuse, R16, R4 ;  /* 0x000000100c04723c */ /* 0x040ff00000001804 */
[C---:B------:R-:W-:Y:S01]  /*d540*/  HMMA.16816.F32 R8, R12.reuse, R18, R8 ;  /* 0x000000120c08723c */ /* 0x040fe20000001808 */
[----:B------:R-:W3:Y:S07]  /*d550*/  LDSM.16.MT88.4 R16, [R224+0x4800] ;  /* 0x00480000e010783b */ /* 0x000eee0000004200 */
[C---:B----4-:R-:W-:Y:S08]  /*d560*/  HMMA.16816.F32 R100, R12.reuse, R20, R100 ;  /* 0x000000140c64723c */ /* 0x050ff00000001864 */
[C---:B------:R-:W-:Y:S01]  /*d570*/  HMMA.16816.F32 R104, R12.reuse, R22, R104 ;  /* 0x000000160c68723c */ /* 0x040fe20000001868 */
[----:B------:R-:W4:Y:S07]  /*d580*/  LDSM.16.MT88.4 R20, [R228+0x4800] ;  /* 0x00480000e414783b */ /* 0x000f2e0000004200 */
        /* <DEDUP_REMOVED lines=26> */
[----:B------:R-:W2:Y:S07]  /*d730*/  LDSM.16.MT88.4 R24, [R227+0x2000] ;  /* 0x00200000e318783b */ /* 0x000eae0000004200 */
[C---:B-1----:R-:W-:Y:S08]  /*d740*/  HMMA.16816.F32 R92, R12.reuse, R28, R92 ;  /* 0x0000001c0c5c723c */ /* 0x042ff0000000185c */
[----:B------:R-:W-:Y:S01]  /*d750*/  HMMA.16816.F32 R96, R12, R30, R96 ;  /* 0x0000001e0c60723c */ /* 0x000fe20000001860 */
[----:B------:R-:W1:Y:S06]  /*d760*/  LDSM.16.MT88.4 R28, [R230+0x2000] ;  /* 0x00200000e61c783b */ /* 0x000e6c0000004200 */
[----:B------:R-:W-:Y:S02]  /*d770*/  F2FP.PACK_AB R12, R147, R214 ;  /* 0x000000d6930c723e */ /* 0x000fe400000000ff */
[----:B------:R-:W-:Y:S03]  /*d780*/  F2FP.PACK_AB R13, R142, R143 ;  /* 0x0000008f8e0d723e */ /* 0x000fe600000000ff */
[----:B------:R-:W-:Y:S02]  /*d790*/  F2FP.PACK_AB R14, R41, R40 ;  /* 0x00000028290e723e */ /* 0x000fe400000000ff */
[----:B------:R-:W-:Y:S07]  /*d7a0*/  F2FP.PACK_AB R15, R43, R42 ;  /* 0x0000002a2b0f723e */ /* 0x000fee00000000ff */
[C---:B---3--:R-:W-:Y:S08]  /*d7b0*/  HMMA.16816.F32 R4, R12.reuse, R16, R4 ;  /* 0x000000100c04723c */ /* 0x048ff00000001804 */
[C---:B------:R-:W-:Y:S01]  /*d7c0*/  HMMA.16816.F32 R8, R12.reuse, R18, R8 ;  /* 0x000000120c08723c */ /* 0x040fe20000001808 */
[----:B------:R-:W3:Y:S03]  /*d7d0*/  LDSM.16.MT88.4 R16, [R224+0x5000] ;  /* 0x00500000e010783b */ /* 0x000ee60000004200 */
[----:B--2---:R-:W-:Y:S04]  /*d7e0*/  FFMA.FTZ R2, R2, R34, R35 ;  /* 0x0000002202027223 */ /* 0x004fe80000010023 */
[C---:B----4-:R-:W-:Y:S01]  /*d7f0*/  HMMA.16816.F32 R100, R12.reuse, R20, R100 ;  /* 0x000000140c64723c */ /* 0x050fe20000001864 */
[----:B------:R-:W2:Y:S07]  /*d800*/  LDSM.16.MT88.4 R32, [R228+0x5000] ;  /* 0x00500000e420783b */ /* 0x000eae0000004200 */
[C---:B------:R-:W-:Y:S01]  /*d810*/  HMMA.16816.F32 R104, R12.reuse, R22, R104 ;  /* 0x000000160c68723c */ /* 0x040fe20000001868 */
[----:B------:R-:W4:Y:S07]  /*d820*/  LDSM.16.MT88.4 R20, [R227+0x5000] ;  /* 0x00500000e314783b */ /* 0x000f2e0000004200 */
[C---:B------:R-:W-:Y:S08]  /*d830*/  HMMA.16816.F32 R108, R12.reuse, R24, R108 ;  /* 0x000000180c6c723c */ /* 0x040ff0000000186c */
[C---:B------:R-:W-:Y:S01]  /*d840*/  HMMA.16816.F32 R112, R12.reuse, R26, R112 ;  /* 0x0000001a0c70723c */ /* 0x040fe20000001870 */
[----:B------:R-:W4:Y:S07]  /*d850*/  LDSM.16.MT88.4 R24, [R230+0x5000] ;  /* 0x00500000e618783b */ /* 0x000f2e0000004200 */
[C---:B-1----:R-:W-:Y:S08]  /*d860*/  HMMA.16816.F32 R116, R12.reuse, R28, R116 ;  /* 0x0000001c0c74723c */ /* 0x042ff00000001874 */
[C---:B------:R-:W-:Y:S01]  /*d870*/  HMMA.16816.F32 R120, R12.reuse, R30, R120 ;  /* 0x0000001e0c78723c */ /* 0x040fe20000001878 */
[----:B------:R-:W-:Y:S07]  /*d880*/  LDSM.16.MT88.4 R28, [R228+0x8000] ;  /* 0x00800000e41c783b */ /* 0x000fee0000004200 */
[C---:B---3--:R-:W-:Y:S08]  /*d890*/  HMMA.16816.F32 R124, R12.reuse, R16, R124 ;  /* 0x000000100c7c723c */ /* 0x048ff0000000187c */
[C---:B------:R-:W-:Y:S01]  /*d8a0*/  HMMA.16816.F32 R128, R12.reuse, R18, R128 ;  /* 0x000000120c80723c */ /* 0x040fe20000001880 */
[----:B------:R-:W1:Y:S07]  /*d8b0*/  LDSM.16.MT88.4 R16, [R224+0x8000] ;  /* 0x00800000e010783b */ /* 0x000e6e0000004200 */
[C---:B--2---:R-:W-:Y:S08]  /*d8c0*/  HMMA.16816.F32 R132, R12.reuse, R32, R132 ;  /* 0x000000200c84723c */ /* 0x044ff00000001884 */
[C---:B------:R-:W-:Y:S01]  /*d8d0*/  HMMA.16816.F32 R136, R12.reuse, R34, R136 ;  /* 0x000000220c88723c */ /* 0x040fe20000001888 */
[----:B------:R-:W2:Y:S07]  /*d8e0*/  LDSM.16.MT88.4 R32, [R227+0x8000] ;  /* 0x00800000e320783b */ /* 0x000eae0000004200 */
[C---:B----4-:R-:W-:Y:S08]  /*d8f0*/  HMMA.16816.F32 R52, R12.reuse, R20, R52 ;  /* 0x000000140c34723c */ /* 0x050ff00000001834 */
[C---:B------:R-:W-:Y:S01]  /*d900*/  HMMA.16816.F32 R56, R12.reuse, R22, R56 ;  /* 0x000000160c38723c */ /* 0x040fe20000001838 */
[----:B------:R-:W3:Y:S07]  /*d910*/  LDSM.16.MT88.4 R20, [R230+0x8000] ;  /* 0x00800000e614783b */ /* 0x000eee0000004200 */
[C---:B------:R-:W-:Y:S01]  /*d920*/  HMMA.16816.F32 R60, R12.reuse, R24, R60 ;  /* 0x000000180c3c723c */ /* 0x040fe2000000183c */
[----:B------:R-:W4:Y:S07]  /*d930*/  LDL.LU R25, [R1+0x10] ;  /* 0x0000100001197983 */ /* 0x000f2e0000300800 */
[C---:B------:R-:W-:Y:S08]  /*d940*/  HMMA.16816.F32 R64, R12.reuse, R26, R64 ;  /* 0x0000001a0c40723c */ /* 0x040ff00000001840 */
[C---:B-1----:R-:W-:Y:S08]  /*d950*/  HMMA.16816.F32 R68, R12.reuse, R16, R68 ;  /* 0x000000100c44723c */ /* 0x042ff00000001844 */
[C---:B------:R-:W-:Y:S01]  /*d960*/  HMMA.16816.F32 R72, R12.reuse, R18, R72 ;  /* 0x000000120c48723c */ /* 0x040fe20000001848 */
[----:B------:R-:W-:Y:S07]  /*d970*/  LDSM.16.MT88.4 R16, [R228+0x2800] ;  /* 0x00280000e410783b */ /* 0x000fee0000004200 */
[C---:B------:R-:W-:Y:S07]  /*d980*/  HMMA.16816.F32 R76, R12.reuse, R28, R76 ;  /* 0x0000001c0c4c723c */ /* 0x040fee000000184c */
[----:B------:R-:W-:Y:S01]  /*d990*/  MOV R29, R153 ;  /* 0x00000099001d7202 */ /* 0x000fe20000000f00 */
[C---:B------:R-:W-:Y:S01]  /*d9a0*/  HMMA.16816.F32 R80, R12.reuse, R30, R80 ;  /* 0x0000001e0c50723c */ /* 0x040fe20000001850 */
[----:B------:R-:W1:Y:S03]  /*d9b0*/  LDSM.16.MT88.4 R152, [R224+0x2800] ;  /* 0x00280000e098783b */ /* 0x000e660000004200 */
[----:B------:R-:W-:Y:S04]  /*d9c0*/  FADD.FTZ R2, R29, R2 ;  /* 0x000000021d027221 */ /* 0x000fe80000010000 */
[C---:B--2---:R-:W-:Y:S01]  /*d9d0*/  HMMA.16816.F32 R84, R12.reuse, R32, R84 ;  /* 0x000000200c54723c */ /* 0x044fe20000001854 */
[----:B------:R-:W-:Y:S03]  /*d9e0*/  LDSM.16.MT88.4 R28, [R227+0x5800] ;  /* 0x00580000e31c783b */ /* 0x000fe60000004200 */
[----:B------:R-:W-:Y:S01]  /*d9f0*/  FADD.FTZ R2, R51, R2 ;  /* 0x0000000233027221 */ /* 0x000fe20000010000 */
[----:B------:R-:W-:Y:S03]  /*da00*/  MOV R51, R151 ;  /* 0x0000009700337202 */ /* 0x000fe60000000f00 */
[C---:B------:R-:W-:Y:S01]  /*da10*/  HMMA.16816.F32 R88, R12.reuse, R34, R88 ;  /* 0x000000220c58723c */ /* 0x040fe20000001858 */
[----:B------:R-:W-:Y:S03]  /*da20*/  LDSM.16.MT88.4 R32, [R230+0x5800] ;  /* 0x00580000e620783b */ /* 0x000fe60000004200 */
[----:B------:R-:W-:Y:S01]  /*da30*/  FADD.FTZ R2, R50, R2 ;  /* 0x0000000232027221 */ /* 0x000fe20000010000 */
[----:B------:R-:W-:Y:S03]  /*da40*/  MOV R50, R150 ;  /* 0x0000009600327202 */ /* 0x000fe60000000f00 */
[C---:B---3--:R-:W-:Y:S08]  /*da50*/  HMMA.16816.F32 R92, R12.reuse, R20, R92 ;  /* 0x000000140c5c723c */ /* 0x048ff0000000185c */
[----:B------:R-:W-:Y:S01]  /*da60*/  HMMA.16816.F32 R96, R12, R22, R96 ;  /* 0x000000160c60723c */ /* 0x000fe20000001860 */
[----:B------:R-:W-:Y:S06]  /*da70*/  LDSM.16.MT88.4 R20, [R230+0x2800] ;  /* 0x00280000e614783b */ /* 0x000fec0000004200 */
[----:B------:R-:W-:Y:S02]  /*da80*/  F2FP.PACK_AB R12, R45, R44 ;  /* 0x0000002c2d0c723e */ /* 0x000fe400000000ff */
[----:B------:R-:W-:Y:S03]  /*da90*/  F2FP.PACK_AB R13, R39, R38 ;  /* 0x00000026270d723e */ /* 0x000fe600000000ff */
[----:B------:R-:W-:Y:S02]  /*daa0*/  F2FP.PACK_AB R14, R212, R48 ;  /* 0x00000030d40e723e */ /* 0x000fe400000000ff */
[----:B------:R-:W-:Y:S01]  /*dab0*/  F2FP.PACK_AB R15, R36, R37 ;  /* 0x00000025240f723e */ /* 0x000fe200000000ff */
[----:B----4-:R-:W-:Y:S01]  /*dac0*/  FFMA.FTZ R0, R0, R25, R218 ;  /* 0x0000001900007223 */ /* 0x010fe200000100da */
[----:B------:R-:W-:Y:S01]  /*dad0*/  MOV R218, R149 ;  /* 0x0000009500da7202 */ /* 0x000fe20000000f00 */
[----:B------:R-:W2:Y:S04]  /*dae0*/  LDSM.16.MT88.4 R24, [R227+0x2800] ;  /* 0x00280000e318783b */ /* 0x000ea80000004200 */
[C---:B-1----:R-:W-:Y:S03]  /*daf0*/  HMMA.16816.F32 R148, R12.reuse, R152, R4 ;  /* 0x000000980c94723c */ /* 0x042fe60000001804 */
[----:B------:R-:W-:Y:S02]  /*db00*/  FADD.FTZ R2, R218, R2 ;  /* 0x00000002da027221 */ /* 0x000fe40000010000 */
[----:B------:R-:W-:Y:S01]  /*db10*/  FADD.FTZ R0, R217, R0 ;  /* 0x00000000d9007221 */ /* 0x000fe20000010000 */
[----:B------:R-:W1:Y:S02]  /*db20*/  LDSM.16.MT88.4 R4, [R224+0x5800] ;  /* 0x00580000e004783b */ /* 0x000e640000004200 */
[C---:B------:R-:W-:Y:S04]  /*db30*/  HMMA.16816.F32 R152, R12.reuse, R154, R8 ;  /* 0x0000009a0c98723c */ /* 0x040fe80000001808 */
[----:B------:R-:W-:Y:S02]  /*db40*/  FADD.FTZ R2, R3, R2 ;  /* 0x0000000203027221 */ /* 0x000fe40000010000 */
[----:B------:R-:W-:Y:S01]  /*db50*/  FADD.FTZ R0, R216, R0 ;  /* 0x00000000d8007221 */ /* 0x000fe20000010000 */
[----:B------:R-:W3:Y:S01]  /*db60*/  LDSM.16.MT88.4 R8, [R228+0x5800] ;  /* 0x00580000e408783b */ /* 0x000ee20000004200 */
[C---:B------:R-:W-:Y:S04]  /*db70*/  HMMA.16816.F32 R100, R12.reuse, R16, R100 ;  /* 0x000000100c64723c */ /* 0x040fe80000001864 */
[----:B------:R-:W-:Y:S02]  /*db80*/  FADD.FTZ R2, R51, R2 ;  /* 0x0000000233027221 */ /* 0x000fe40000010000 */
[----:B------:R-:W-:Y:S02]  /*db90*/  FADD.FTZ R0, R215, R0 ;  /* 0x00000000d7007221 */ /* 0x000fe40000010000 */
[C---:B------:R-:W-:Y:S01]  /*dba0*/  HMMA.16816.F32 R104, R12.reuse, R18, R104 ;  /* 0x000000120c68723c */ /* 0x040fe20000001868 */
[----:B------:R-:W4:Y:S03]  /*dbb0*/  LDSM.16.MT88.4 R16, [R224+0x8800] ;  /* 0x00880000e010783b */ /* 0x000f260000004200 */
[----:B------:R-:W-:Y:S02]  /*dbc0*/  FADD.FTZ R2, R50, R2 ;  /* 0x0000000232027221 */ /* 0x000fe40000010000 */
[----:B------:R-:W-:Y:S02]  /*dbd0*/  FADD.FTZ R0, R213, R0 ;  /* 0x00000000d5007221 */ /* 0x000fe40000010000 */
[----:B------:R-:W-:Y:S04]  /*dbe0*/  FADD.FTZ R2, R47, R2 ;  /* 0x000000022f027221 */ /* 0x000fe80000010000 */
[----:B------:R-:W-:Y:S02]  /*dbf0*/  FADD.FTZ R2, R46, R2 ;  /* 0x000000022e027221 */ /* 0x000fe40000010000 */
[----:B------:R-:W-:Y:S01]  /*dc00*/  FADD.FTZ R0, R211, R0 ;  /* 0x00000000d3007221 */ /* 0x000fe20000010000 */
[C---:B--2---:R-:W-:Y:S03]  /*dc10*/  HMMA.16816.F32 R108, R12.reuse, R24, R108 ;  /* 0x000000180c6c723c */ /* 0x044fe6000000186c */
[----:B------:R-:W-:Y:S02]  /*dc20*/  FADD.FTZ R2, R49, R2 ;  /* 0x0000000231027221 */ /* 0x000fe40000010000 */
[----:B------:R-:W-:Y:S02]  /*dc30*/  FADD.FTZ R0, R210, R0 ;  /* 0x00000000d2007221 */ /* 0x000fe40000010000 */
[----:B------:R-:W-:Y:S01]  /*dc40*/  FADD.FTZ R2, R223, R2 ;  /* 0x00000002df027221 */ /* 0x000fe20000010000 */
[C---:B------:R-:W-:Y:S04]  /*dc50*/  HMMA.16816.F32 R112, R12.reuse, R26, R112 ;  /* 0x0000001a0c70723c */ /* 0x040fe80000001870 */
        /* <DEDUP_REMOVED lines=9> */
[C---:B-1----:R-:W-:Y:S04]  /*dcf0*/  HMMA.16816.F32 R124, R12.reuse, R4, R124 ;  /* 0x000000040c7c723c */ /* 0x042fe8000000187c */
[----:B------:R-:W-:Y:S02]  /*dd00*/  FADD.FTZ R2, R219, R2 ;  /* 0x00000002db027221 */ /* 0x000fe40000010000 */
[----:B------:R-:W-:Y:S02]  /*dd10*/  FADD.FTZ R0, R166, R0 ;  /* 0x00000000a6007221 */ /* 0x000fe40000010000 */
[C---:B------:R-:W-:Y:S01]  /*dd20*/  HMMA.16816.F32 R128, R12.reuse, R6, R128 ;  /* 0x000000060c80723c */ /* 0x040fe20000001880 */
[----:B------:R-:W1:Y:S03]  /*dd30*/  LDSM.16.MT88.4 R4, [R227+0x8800] ;  /* 0x00880000e304783b */ /* 0x000e660000004200 */
[----:B------:R-:W-:Y:S02]  /*dd40*/  FADD.FTZ R2, R214, R2 ;  /* 0x00000002d6027221 */ /* 0x000fe40000010000 */
[----:B------:R-:W-:Y:S02]  /*dd50*/  FADD.FTZ R0, R165, R0 ;  /* 0x00000000a5007221 */ /* 0x000fe40000010000 */
[C---:B---3--:R-:W-:Y:S04]  /*dd60*/  HMMA.16816.F32 R132, R12.reuse, R8, R132 ;  /* 0x000000080c84723c */ /* 0x048fe80000001884 */
[----:B------:R-:W-:Y:S02]  /*dd70*/  FADD.FTZ R2, R147, R2 ;  /* 0x0000000293027221 */ /* 0x000fe40000010000 */
[----:B------:R-:W-:Y:S02]  /*dd80*/  FADD.FTZ R0, R164, R0 ;  /* 0x00000000a4007221 */ /* 0x000fe40000010000 */
[C---:B------:R-:W-:Y:S01]  /*dd90*/  HMMA.16816.F32 R136, R12.reuse, R10, R136 ;  /* 0x0000000a0c88723c */ /* 0x040fe20000001888 */
[----:B------:R-:W3:Y:S03]  /*dda0*/  LDSM.16.MT88.4 R8, [R230+0x8800] ;  /* 0x00880000e608783b */ /* 0x000ee60000004200 */
[----:B------:R-:W-:Y:S02]  /*ddb0*/  FADD.FTZ R2, R40, R2 ;  /* 0x0000000228027221 */ /* 0x000fe40000010000 */
[----:B------:R-:W-:Y:S02]  /*ddc0*/  FADD.FTZ R0, R146, R0 ;  /* 0x0000000092007221 */ /* 0x000fe40000010000 */
[C---:B------:R-:W-:Y:S04]  /*ddd0*/  HMMA.16816.F32 R52, R12.reuse, R28, R52 ;  /* 0x0000001c0c34723c */ /* 0x040fe80000001834 */
[----:B------:R-:W-:Y:S02]  /*dde0*/  FADD.FTZ R2, R41, R2 ;  /* 0x0000000229027221 */ /* 0x000fe40000010000 */
[----:B------:R-:W-:Y:S02]  /*ddf0*/  FADD.FTZ R0, R145, R0 ;  /* 0x0000000091007221 */ /* 0x000fe40000010000 */
[C---:B------:R-:W-:Y:S04]  /*de00*/  HMMA.16816.F32 R56, R12.reuse, R30, R56 ;  /* 0x0000001e0c38723c */ /* 0x040fe80000001838 */
[----:B------:R-:W-:Y:S04]  /*de10*/  FADD.FTZ R0, R144, R0 ;  /* 0x0000000090007221 */ /* 0x000fe80000010000 */
[C---:B------:R-:W-:Y:S04]  /*de20*/  HMMA.16816.F32 R60, R12.reuse, R32, R60 ;  /* 0x000000200c3c723c */ /* 0x040fe8000000183c */
[----:B------:R-:W-:Y:S01]  /*de30*/  FADD.FTZ R0, R143, R0 ;  /* 0x000000008f007221 */ /* 0x000fe20000010000 */
[----:B------:R-:W-:Y:S03]  /*de40*/  MOV R143, R140 ;  /* 0x0000008c008f7202 */ /* 0x000fe60000000f00 */
[C---:B------:R-:W-:Y:S04]  /*de50*/  HMMA.16816.F32 R64, R12.reuse, R34, R64 ;  /* 0x000000220c40723c */ /* 0x040fe80000001840 */
[----:B------:R-:W-:Y:S01]  /*de60*/  FADD.FTZ R0, R142, R0 ;  /* 0x000000008e007221 */ /* 0x000fe20000010000 */
[----:B------:R-:W-:Y:S03]  /*de70*/  MOV R142, R141 ;  /* 0x0000008d008e7202 */ /* 0x000fe60000000f00 */
[C---:B----4-:R-:W-:Y:S04]  /*de80*/  HMMA.16816.F32 R68, R12.reuse, R16, R68 ;  /* 0x000000100c44723c */ /* 0x050fe80000001844 */
[----:B------:R-:W-:Y:S04]  /*de90*/  FADD.FTZ R0, R42, R0 ;  /* 0x000000002a007221 */ /* 0x000fe80000010000 */
[C---:B------:R-:W-:Y:S04]  /*dea0*/  HMMA.16816.F32 R72, R12.reuse, R18, R72 ;  /* 0x000000120c48723c */ /* 0x040fe80000001848 */
[----:B------:R-:W-:Y:S02]  /*deb0*/  FADD.FTZ R3, R43, R0 ;  /* 0x000000002b037221 */ /* 0x000fe40000010000 */
[----:B------:R-:W-:Y:S02]  /*dec0*/  FADD.FTZ R0, R44, R2 ;  /* 0x000000022c007221 */ /* 0x000fe40000010000 */
[C---:B--2---:R-:W-:Y:S04]  /*ded0*/  HMMA.16816.F32 R76, R12.reuse, R20, R76 ;  /* 0x000000140c4c723c */ /* 0x044fe8000000184c */
[----:B------:R-:W-:Y:S02]  /*dee0*/  FADD.FTZ R0, R45, R0 ;  /* 0x000000002d007221 */ /* 0x000fe40000010000 */
[----:B------:R-:W-:Y:S02]  /*def0*/  FADD.FTZ R3, R38, R3 ;  /* 0x0000000326037221 */ /* 0x000fe40000010000 */
[C---:B------:R-:W-:Y:S04]  /*df00*/  HMMA.16816.F32 R80, R12.reuse, R22, R80 ;  /* 0x000000160c50723c */ /* 0x040fe80000001850 */
[----:B------:R-:W-:Y:S02]  /*df10*/  FADD.FTZ R2, R48, R0 ;  /* 0x0000000030027221 */ /* 0x000fe40000010000 */
[----:B------:R-:W-:Y:S02]  /*df20*/  FADD.FTZ R3, R39, R3 ;  /* 0x0000000327037221 */ /* 0x000fe40000010000 */
[C---:B-1----:R-:W-:Y:S04]  /*df30*/  HMMA.16816.F32 R84, R12.reuse, R4, R84 ;  /* 0x000000040c54723c */ /* 0x042fe80000001854 */
[----:B------:R-:W-:Y:S02]  /*df40*/  FADD.FTZ R2, R212, R2 ;  /* 0x00000002d4027221 */ /* 0x000fe40000010000 */
[----:B------:R-:W-:Y:S02]  /*df50*/  FADD.FTZ R0, R37, R3 ;  /* 0x0000000325007221 */ /* 0x000fe40000010000 */
[C---:B------:R-:W-:Y:S01]  /*df60*/  HMMA.16816.F32 R88, R12.reuse, R6, R88 ;  /* 0x000000060c58723c */ /* 0x040fe20000001858 */
[----:B------:R1:W-:Y:S03]  /*df70*/  STL [R1+0xc], R2 ;  /* 0x00000c0201007387 */ /* 0x0003e60000100800 */
[----:B------:R-:W-:Y:S04]  /*df80*/  FADD.FTZ R0, R36, R0 ;  /* 0x0000000024007221 */ /* 0x000fe80000010000 */
[C---:B---3--:R-:W-:Y:S01]  /*df90*/  HMMA.16816.F32 R92, R12.reuse, R8, R92 ;  /* 0x000000080c5c723c */ /* 0x048fe2000000185c */
[----:B------:R1:W-:Y:S07]  /*dfa0*/  STL [R1+0x10], R0 ;  /* 0x0000100001007387 */ /* 0x0003ee0000100800 */
[----:B------:R-:W-:Y:S01]  /*dfb0*/  HMMA.16816.F32 R96, R12, R10, R96 ;  /* 0x0000000a0c60723c */ /* 0x000fe20000001860 */
[----:B------:R-:W-:-:S07]  /*dfc0*/  @P0 BRA `(.L_x_842) ;  /* 0xffffc85000000947 */ /* 0x000fce000383ffff */
.L_x_841:
[----:B------:R-:W-:Y:S07]  /*dfd0*/  @!UPT UIADD3 URZ, URZ, URZ, URZ ;  /* 0x0000003f3f3ff290 */ /* 0x000fee000fffe03f */
[----:B------:R-:W-:Y:S02]  /*dfe0*/  MOV R7, 0x1f ;  /* 0x0000001f00077802 */ /* 0x000fe40000000f00 */
[----:B------:R-:W-:Y:S01]  /*dff0*/  MOV R6, 0xffffffff ;  /* 0xffffffff00067802 */ /* 0x000fe20000000f00 */
[----:B------:R-:W-:Y:S06]  /*e000*/  BRA.DIV ~URZ, `(.L_x_843) ;  /* 0x000023427f007947 */ /* 0x000fec000b800000 */
[----:B-1----:R-:W2:Y:S04]  /*e010*/  LDL R2, [R1+0xc] ;  /* 0x00000c0001027983 */ /* 0x002ea80000100800 */
[----:B--2---:R1:W2:Y:S02]  /*e020*/  SHFL.BFLY PT, R0, R2, 0x2, 0x1f ;  /* 0x0c401f0002007f89 */ /* 0x0042a400000e0000 */
.L_x_857:
[----:B-1----:R-:W3:Y:S02]  /*e030*/  LDL.LU R2, [R1+0xc] ;  /* 0x00000c0001027983 */ /* 0x002ee40000300800 */
[----:B--23--:R-:W-:Y:S01]  /*e040*/  FADD.FTZ R0, R0, R2 ;  /* 0x0000000200007221 */ /* 0x00cfe20000010000 */
[----:B------:R-:W-:Y:S05]  /*e050*/  BRA.DIV ~URZ, `(.L_x_844) ;  /* 0x000023527f007947 */ /* 0x000fea000b800000 */
[----:B------:R-:W2:Y:S04]  /*e060*/  LDL.LU R5, [R1+0x10] ;  /* 0x0000100001057983 */ /* 0x000ea80000300800 */
[----:B------:R-:W1:Y:S02]  /*e070*/  SHFL.BFLY PT, R2, R0, 0x1, 0x1f ;  /* 0x0c201f0000027f89 */ /* 0x000e6400000e0000 */
[----:B-1----:R-:W-:-:S02]  /*e080*/  FADD.FTZ R0, R0, R2 ;  /* 0x0000000200007221 */ /* 0x002fc40000010000 */
[----:B--2---:R-:W1:Y:S02]  /*e090*/  SHFL.BFLY PT, R4, R5, 0x2, 0x1f ;  /* 0x0c401f0005047f89 */ /* 0x004e6400000e0000 */
[----:B-1----:R-:W-:-:S05]  /*e0a0*/  FADD.FTZ R4, R4, R5 ;  /* 0x0000000504047221 */ /* 0x002fca0000010000 */
[----:B------:R1:W2:Y:S02]  /*e0b0*/  SHFL.BFLY PT, R3, R4, 0x1, 0x1f ;  /* 0x0c201f0004037f89 */ /* 0x0002a400000e0000 */
.L_x_858:
[----:B------:R-:W-:Y:S01]  /*e0c0*/  FSETP.NE.FTZ.AND P1, PT, R0, RZ, PT ;  /* 0x000000ff0000720b */ /* 0x000fe20003f35000 */
[----:B--2---:R-:W-:Y:S01]  /*e0d0*/  FADD.FTZ R3, R3, R4 ;  /* 0x0000000403037221 */ /* 0x004fe20000010000 */
[----:B------:R-:W-:Y:S02]  /*e0e0*/  MOV R2, RZ ;  /* 0x000000ff00027202 */ /* 0x000fe40000000f00 */
[----:B------:R-:W-:Y:S02]  /*e0f0*/  MOV R16, 0xff800000 ;  /* 0xff80000000107802 */ /* 0x000fe40000000f00 */
[----:B------:R-:W-:Y:S02]  /*e100*/  FSETP.NE.FTZ.AND P0, PT, R3, RZ, PT ;  /* 0x000000ff0300720b */ /* 0x000fe40003f15000 */
[----:B------:R-:W-:-:S05]  /*e110*/  MOV R15, 0xff800000 ;  /* 0xff800000000f7802 */ /* 0x000fca0000000f00 */
[----:B------:R-:W2:Y:S01]  /*e120*/  @P1 MUFU.RCP R2, R0 ;  /* 0x0000000000021308 */ /* 0x000ea20000001000 */
[----:B-1----:R-:W-:-:S05]  /*e130*/  @P1 MOV R4, 0x3f317218 ;  /* 0x3f31721800041802 */ /* 0x002fca0000000f00 */
[----:B------:R-:W-:Y:S02]  /*e140*/  @P1 FMUL.FTZ R4, R4, c[0x0][0x2d0] ;  /* 0x0000b40004041a20 */ /* 0x000fe40000410000 */
[----:B------:R1:W3:Y:S01]  /*e150*/  @P1 MUFU.LG2 R5, R0 ;  /* 0x0000000000051308 */ /* 0x0002e20000000c00 */
[C---:B--2---:R-:W-:Y:S02]  /*e160*/  FMUL.FTZ R148, R2.reuse, R148 ;  /* 0x0000009402947220 */ /* 0x044fe40000410000 */
[C---:B------:R-:W-:Y:S02]  /*e170*/  FMUL.FTZ R149, R2.reuse, R149 ;  /* 0x0000009502957220 */ /* 0x040fe40000410000 */
[C---:B------:R-:W-:Y:S02]  /*e180*/  FMUL.FTZ R152, R2.reuse, R152 ;  /* 0x0000009802987220 */ /* 0x040fe40000410000 */
[C---:B------:R-:W-:Y:S01]  /*e190*/  FMUL.FTZ R153, R2.reuse, R153 ;  /* 0x0000009902997220 */ /* 0x040fe20000410000 */
[----:B-1----:R-:W-:Y:S01]  /*e1a0*/  MOV R0, RZ ;  /* 0x000000ff00007202 */ /* 0x002fe20000000f00 */
[----:B------:R-:W-:-:S02]  /*e1b0*/  FMUL.FTZ R100, R2, R100 ;  /* 0x0000006402647220 */ /* 0x000fc40000410000 */
[C---:B------:R-:W-:Y:S02]  /*e1c0*/  FMUL.FTZ R101, R2.reuse, R101 ;  /* 0x0000006502657220 */ /* 0x040fe40000410000 */
[C---:B------:R-:W-:Y:S01]  /*e1d0*/  FMUL.FTZ R104, R2.reuse, R104 ;  /* 0x0000006802687220 */ /* 0x040fe20000410000 */
[----:B------:R-:W1:Y:S01]  /*e1e0*/  @P0 MUFU.RCP R0, R3 ;  /* 0x0000000300000308 */ /* 0x000e620000001000 */
        /* <DEDUP_REMOVED lines=40> */
[----:B------:R-:W-:Y:S02]  /*e470*/  FMUL.FTZ R97, R2, R97 ;  /* 0x0000006102617220 */ /* 0x000fe40000410000 */
[----:B------:R2:W4:Y:S01]  /*e480*/  @P0 MUFU.LG2 R2, R3 ;  /* 0x0000000300020308 */ /* 0x0005220000000c00 */
[----:B---3--:R-:W-:Y:S02]  /*e490*/  @P1 FMUL.FTZ R5, R5, 0.69314718246459960938 ;  /* 0x3f31721805051820 */ /* 0x008fe40000410000 */
[----:B-1----:R-:W-:Y:S02]  /*e4a0*/  FMUL.FTZ R150, R0, R150 ;  /* 0x0000009600967220 */ /* 0x002fe40000410000 */
[----:B------:R-:W-:Y:S01]  /*e4b0*/  @P1 FFMA.FTZ R16, R4, R141, R5 ;  /* 0x0000008d04101223 */ /* 0x000fe20000010005 */
[----:B------:R-:W-:Y:S01]  /*e4c0*/  MOV R4, 0x1 ;  /* 0x0000000100047802 */ /* 0x000fe20000000f00 */
[C---:B------:R-:W-:Y:S02]  /*e4d0*/  FMUL.FTZ R151, R0.reuse, R151 ;  /* 0x0000009700977220 */ /* 0x040fe40000410000 */
[----:B------:R-:W-:-:S02]  /*e4e0*/  FMUL.FTZ R154, R0, R154 ;  /* 0x0000009a009a7220 */ /* 0x000fc40000410000 */
[C---:B------:R-:W-:Y:S02]  /*e4f0*/  FMUL.FTZ R155, R0.reuse, R155 ;  /* 0x0000009b009b7220 */ /* 0x040fe40000410000 */
[C---:B------:R-:W-:Y:S02]  /*e500*/  FMUL.FTZ R102, R0.reuse, R102 ;  /* 0x0000006600667220 */ /* 0x040fe40000410000 */
[----:B------:R-:W-:Y:S01]  /*e510*/  FMUL.FTZ R103, R0, R103 ;  /* 0x0000006700677220 */ /* 0x000fe20000410000 */
[----:B--2---:R-:W-:Y:S01]  /*e520*/  @P0 MOV R3, 0x3f317218 ;  /* 0x3f31721800030802 */ /* 0x004fe20000000f00 */
[----:B----4-:R-:W-:Y:S02]  /*e530*/  @P0 FMUL.FTZ R2, R2, 0.69314718246459960938 ;  /* 0x3f31721802020820 */ /* 0x010fe40000410000 */
[----:B------:R-:W-:Y:S02]  /*e540*/  FMUL.FTZ R106, R0, R106 ;  /* 0x0000006a006a7220 */ /* 0x000fe40000410000 */
[----:B------:R-:W-:-:S02]  /*e550*/  @P0 FMUL.FTZ R3, R3, c[0x0][0x2d0] ;  /* 0x0000b40003030a20 */ /* 0x000fc40000410000 */
        /* <DEDUP_REMOVED lines=43> */
.L_x_836:
[----:B--2---:R2:W5:Y:S01]  /*e810*/  LDL R7, [R1+0x60] ;  /* 0x0000600001077983 */ /* 0x0045620000100800 */
[----:B------:R-:W-:Y:S03]  /*e820*/  BSSY B0, `(.L_x_845) ;  /* 0x0000012000007945 */ /* 0x000fe60003800000 */
[----:B------:R-:W3:Y:S02]  /*e830*/  S2R R6, SR_TID.X ;  /* 0x0000000000067919 */ /* 0x000ee40000002100 */
[----:B---3--:R-:W-:-:S13]  /*e840*/  LOP3.LUT P6, RZ, R6, 0xff, RZ, 0xc0, !PT ;  /* 0x000000ff06ff7812 */ /* 0x008fda00078cc0ff */
[----:B------:R-:W-:Y:S05]  /*e850*/  @P6 BRA `(.L_x_846) ;  /* 0x000000e000006947 */ /* 0x000fea0003800000 */
[----:B--2---:R-:W2:Y:S01]  /*e860*/  S2R R4, SR_LANEID ;  /* 0x0000000000047919 */ /* 0x004ea20000000000 */
        /* <DEDUP_REMOVED lines=11> */
[----:B---3-5:R-:W-:-:S05]  /*e920*/  IADD3 R7, R3, c[0x0][0xc], R2 ;  /* 0x0000030003077a10 */ /* 0x028fca0007ffe002 */
[----:B------:R2:W-:Y:S02]  /*e930*/  STL [R1+0x60], R7 ;  /* 0x0000600701007387 */ /* 0x0005e40000100800 */
.L_x_846:
[----:B--2---:R-:W-:Y:S05]  /*e940*/  BSYNC B0 ;  /* 0x0000000000007941 */ /* 0x004fea0003800000 */
.L_x_845:
[----:B------:R-:W-:Y:S01]  /*e950*/  PRMT R0, R0, 0x9910, RZ ;  /* 0x0000991000007816 */ /* 0x000fe200000000ff */
[----:B------:R-:W-:Y:S01]  /*e960*/  BSSY B1, `(.L_x_847) ;  /* 0x000018a000017945 */ /* 0x000fe20003800000 */
[----:B-----5:R-:W-:Y:S01]  /*e970*/  IMAD.MOV.U32 R140, RZ, RZ, R7 ;  /* 0x000000ffff8c7224 */ /* 0x020fe200078e0007 */
[----:B------:R-:W-:Y:S01]  /*e980*/  MOV R142, 0x1f ;  /* 0x0000001f008e7802 */ /* 0x000fe20000000f00 */
[----:B------:R-:W-:Y:S01]  /*e990*/  IMAD.MOV.U32 R143, RZ, RZ, RZ ;  /* 0x000000ffff8f7224 */ /* 0x000fe200078e00ff */
[----:B------:R-:W-:Y:S01]  /*e9a0*/  ISETP.NE.AND P0, PT, R0, RZ, PT ;  /* 0x000000ff0000720c */ /* 0x000fe20003f05270 */
[----:B------:R-:W-:-:S12]  /*e9b0*/  IMAD.MOV.U32 R141, RZ, RZ, -0x1 ;  /* 0xffffffffff8d7424 */ /* 0x000fd800078e00ff */
[----:B------:R-:W-:Y:S05]  /*e9c0*/  @!P0 BRA `(.L_x_848) ;  /* 0x0000157000008947 */ /* 0x000fea0003800000 */
[----:B------:R-:W-:Y:S01]  /*e9d0*/  WARPSYNC 0xffffffff ;  /* 0xffffffff00007948 */ /* 0x000fe20003800000 */
[----:B------:R-:W-:Y:S06]  /*e9e0*/  BAR.SYNC.DEFER_BLOCKING 0x1, 0x100 ;  /* 0x0044000000007b1d */ /* 0x000fec0000010000 */
[----:B------:R-:W-:Y:S05]  /*e9f0*/  BRA.CONV ~URZ, `(.L_x_849) ;  /* 0x000000537f007947 */ /* 0x000fea000b800000 */
[----:B------:R-:W-:Y:S02]  /*ea00*/  SHF.R.S32.HI R0, RZ, 0x1f, R6 ;  /* 0x0000001fff007819 */ /* 0x000fe40000011406 */
[----:B------:R-:W-:Y:S02]  /*ea10*/  MOV R2, 0xea50 ;  /* 0x0000ea5000027802 */ /* 0x000fe40000000f00 */
[----:B------:R-:W-:-:S04]  /*ea20*/  LEA.HI R0, R0, R6, RZ, 0x7 ;  /* 0x0000000600007211 */ /* 0x000fc800078f38ff */
[----:B------:R-:W-:Y:S02]  /*ea30*/  SHF.R.S32.HI R0, RZ, 0x7, R0 ;  /* 0x00000007ff007819 */ /* 0x000fe40000011400 */
[----:B-1----:R-:W-:Y:S05]  /*ea40*/  CALL.REL.NOINC `($__internal_17_$__cuda_sm70_shflsync_idx_p) ;  /* 0x00001b0000007944 */ /* 0x002fea0003c00000 */
.L_x_849:
[----:B------:R-:W3:Y:S04]  /*ea50*/  LDL R8, [R1+0x78] ;  /* 0x0000780001087983 */ /* 0x000ee80000100800 */
[----:B------:R-:W4:Y:S04]  /*ea60*/  LDL.LU R5, [R1+0x44] ;  /* 0x0000440001057983 */ /* 0x000f280000300800 */
[----:B-12---:R-:W2:Y:S04]  /*ea70*/  LDL.LU R11, [R1+0x48] ;  /* 0x00004800010b7983 */ /* 0x006ea80000300800 */
[----:B------:R-:W2:Y:S04]  /*ea80*/  LDL.LU R17, [R1+0x58] ;  /* 0x0000580001117983 */ /* 0x000ea80000300800 */
[----:B------:R-:W3:Y:S01]  /*ea90*/  LDL.LU R19, [R1+0x5c] ;  /* 0x00005c0001137983 */ /* 0x000ee20000300800 */
[----:B------:R-:W-:-:S03]  /*eaa0*/  IMAD.MOV.U32 R3, RZ, RZ, 0x1 ;  /* 0x00000001ff037424 */ /* 0x000fc600078e00ff */
[----:B------:R-:W3:Y:S02]  /*eab0*/  LDL R18, [R1+0x80] ;  /* 0x0000800001127983 */ /* 0x000ee40000100800 */
[----:B------:R-:W-:Y:S02]  /*eac0*/  ISETP.NE.AND P1, PT, R3, c[0x0][0x4e8], PT ;  /* 0x00013a0003007a0c */ /* 0x000fe40003f25270 */
[----:B------:R-:W3:Y:S04]  /*ead0*/  LDL R147, [R1+0x20] ;  /* 0x0000200001937983 */ /* 0x000ee80000100800 */
[----:B------:R-:W3:Y:S04]  /*eae0*/  LDL R146, [R1+0x64] ;  /* 0x0000640001927983 */ /* 0x000ee80000100800 */
[----:B------:R1:W5:Y:S04]  /*eaf0*/  LDL R145, [R1+0x74] ;  /* 0x0000740001917983 */ /* 0x0003680000100800 */
[----:B------:R1:W5:Y:S04]  /*eb00*/  LDL R144, [R1+0x68] ;  /* 0x0000680001907983 */ /* 0x0003680000100800 */
[----:B------:R-:W1:Y:S01]  /*eb10*/  S2R R20, SR_TID.X ;  /* 0x0000000000147919 */ /* 0x000e620000002100 */
[----:B------:R-:W-:-:S02]  /*eb20*/  ULDC UR5, c[0x0][0x4e8] ;  /* 0x00013a0000057ab9 */ /* 0x000fc40000000800 */
[----:B------:R-:W-:Y:S02]  /*eb30*/  ULDC UR4, c[0x0][0x388] ;  /* 0x0000e20000047ab9 */ /* 0x000fe40000000800 */
[----:B------:R-:W-:Y:S01]  /*eb40*/  UIMAD UR4, UR5, UR4, URZ ;  /* 0x00000004050472a4 */ /* 0x000fe2000f8e023f */
[----:B------:R-:W-:Y:S01]  /*eb50*/  BSSY B0, `(.L_x_850) ;  /* 0x00000da000007945 */ /* 0x000fe20003800000 */
[----:B----4-:R-:W-:Y:S01]  /*eb60*/  SHF.R.S32.HI R0, RZ, 0x1f, R5 ;  /* 0x0000001fff007819 */ /* 0x010fe20000011405 */
[----:B------:R-:W-:-:S04]  /*eb70*/  IMAD.WIDE.U32 R6, R5, c[0x0][0x4d0], RZ ;  /* 0x0001340005067a25 */ /* 0x000fc800078e00ff */
[C---:B------:R-:W-:Y:S02]  /*eb80*/  IMAD R2, R0.reuse, c[0x0][0x4d0], RZ ;  /* 0x0001340000027a24 */ /* 0x040fe400078e02ff */
[----:B------:R-:W-:Y:S02]  /*eb90*/  IMAD R4, R0, c[0x0][0x438], RZ ;  /* 0x00010e0000047a24 */ /* 0x000fe400078e02ff */
[----:B------:R-:W-:Y:S01]  /*eba0*/  IMAD R3, R5, c[0x0][0x4d4], R2 ;  /* 0x0001350005037a24 */ /* 0x000fe200078e0202 */
[----:B--2---:R-:W-:Y:S01]  /*ebb0*/  SHF.R.S32.HI R2, RZ, 0x1f, R11 ;  /* 0x0000001fff027819 */ /* 0x004fe2000001140b */
[----:B---3--:R-:W-:Y:S02]  /*ebc0*/  IMAD.IADD R0, R8, 0x1, R19 ;  /* 0x0000000108007824 */ /* 0x008fe400078e0213 */
[----:B------:R-:W-:Y:S02]  /*ebd0*/  IMAD.IADD R7, R7, 0x1, R3 ;  /* 0x0000000107077824 */ /* 0x000fe400078e0203 */
[----:B------:R-:W-:-:S02]  /*ebe0*/  IMAD R9, R2, c[0x0][0x4d8], RZ ;  /* 0x0001360002097a24 */ /* 0x000fc400078e02ff */
[----:B------:R-:W-:-:S04]  /*ebf0*/  @P1 IMAD.HI.U32 R10, R0, c[0x0][0x4ec], RZ ;  /* 0x00013b00000a1a27 */ /* 0x000fc800078e00ff */
[----:B------:R-:W-:Y:S02]  /*ec00*/  IMAD R8, R5, c[0x0][0x43c], R4 ;  /* 0x00010f0005087a24 */ /* 0x000fe400078e0204 */
[----:B------:R-:W-:Y:S01]  /*ec10*/  IMAD.MOV.U32 R3, RZ, RZ, R0 ;  /* 0x000000ffff037224 */ /* 0x000fe200078e0000 */
[----:B------:R-:W-:Y:S01]  /*ec20*/  @P1 SHF.R.U32.HI R3, RZ, c[0x0][0x4f0], R10 ;  /* 0x00013c00ff031a19 */ /* 0x000fe2000001160a */
[C---:B------:R-:W-:Y:S02]  /*ec30*/  IMAD R9, R11.reuse, c[0x0][0x4dc], R9 ;  /* 0x000137000b097a24 */ /* 0x040fe400078e0209 */
[----:B------:R-:W-:-:S04]  /*ec40*/  IMAD.WIDE.U32 R6, R11, c[0x0][0x4d8], R6 ;  /* 0x000136000b067a25 */ /* 0x000fc800078e0006 */
[----:B------:R-:W-:-:S04]  /*ec50*/  IMAD.WIDE.U32 R4, R5, c[0x0][0x438], RZ ;  /* 0x00010e0005047a25 */ /* 0x000fc800078e00ff */
[----:B------:R-:W-:Y:S01]  /*ec60*/  IMAD.IADD R7, R7, 0x1, R9 ;  /* 0x0000000107077824 */ /* 0x000fe200078e0209 */
[----:B------:R-:W-:Y:S01]  /*ec70*/  SHF.R.S32.HI R9, RZ, 0x1f, R17 ;  /* 0x0000001fff097819 */ /* 0x000fe20000011411 */
[----:B------:R-:W-:Y:S02]  /*ec80*/  IMAD.IADD R5, R5, 0x1, R8 ;  /* 0x0000000105057824 */ /* 0x000fe400078e0208 */
[----:B------:R-:W-:Y:S02]  /*ec90*/  IMAD.MOV R8, RZ, RZ, -R3 ;  /* 0x000000ffff087224 */ /* 0x000fe400078e0a03 */
[----:B------:R-:W-:Y:S02]  /*eca0*/  IMAD R2, R2, c[0x0][0x440], RZ ;  /* 0x0001100002027a24 */ /* 0x000fe400078e02ff */
[----:B------:R-:W-:Y:S02]  /*ecb0*/  IMAD R10, R9, c[0x0][0x4e0], RZ ;  /* 0x00013800090a7a24 */ /* 0x000fe400078e02ff */
[----:B------:R-:W-:-:S02]  /*ecc0*/  IMAD R8, R8, c[0x0][0x4e8], R0 ;  /* 0x00013a0008087a24 */ /* 0x000fc400078e0200 */
[----:B------:R-:W-:Y:S01]  /*ecd0*/  IMAD.WIDE.U32 R6, R17, c[0x0][0x4e0], R6 ;  /* 0x0001380011067a25 */ /* 0x000fe200078e0006 */
[----:B------:R-:W-:-:S03]  /*ece0*/  SHF.R.S32.HI R12, RZ, 0x1f, R3 ;  /* 0x0000001fff0c7819 */ /* 0x000fc60000011403 */
[C---:B------:R-:W-:Y:S02]  /*ecf0*/  IMAD R14, R11.reuse, c[0x0][0x444], R2 ;  /* 0x000111000b0e7a24 */ /* 0x040fe400078e0202 */
[----:B------:R-:W-:Y:S01]  /*ed00*/  IMAD.WIDE.U32 R4, R11, c[0x0][0x440], R4 ;  /* 0x000110000b047a25 */ /* 0x000fe200078e0004 */
[----:B------:R-:W-:Y:S02]  /*ed10*/  SHF.R.S32.HI R13, RZ, 0x1f, R8 ;  /* 0x0000001fff0d7819 */ /* 0x000fe40000011408 */
[----:B------:R-:W-:Y:S01]  /*ed20*/  IADD3 R6, P0, R3, R6, RZ ;  /* 0x0000000603067210 */ /* 0x000fe20007f1e0ff */
[----:B------:R-:W-:Y:S02]  /*ed30*/  IMAD R11, R17, c[0x0][0x4e4], R10 ;  /* 0x00013900110b7a24 */ /* 0x000fe400078e020a */
[----:B------:R-:W-:-:S03]  /*ed40*/  @P1 IMAD.HI.U32 R10, R0, c[0x0][0x4ec], RZ ;  /* 0x00013b00000a1a27 */ /* 0x000fc600078e00ff */
[----:B------:R-:W-:Y:S01]  /*ed50*/  IADD3.X R7, R12, R7, R11, P0, !PT ;  /* 0x000000070c077210 */ /* 0x000fe200007fe40b */
[----:B------:R-:W-:Y:S02]  /*ed60*/  IMAD R9, R9, c[0x0][0x448], RZ ;  /* 0x0001120009097a24 */ /* 0x000fe400078e02ff */
[----:B------:R-:W-:Y:S01]  /*ed70*/  IMAD.MOV.U32 R2, RZ, RZ, R0 ;  /* 0x000000ffff027224 */ /* 0x000fe200078e0000 */
[----:B------:R-:W-:Y:S01]  /*ed80*/  @P1 SHF.R.U32.HI R2, RZ, c[0x0][0x4f0], R10 ;  /* 0x00013c00ff021a19 */ /* 0x000fe2000001160a */
[----:B------:R-:W-:Y:S02]  /*ed90*/  IMAD.IADD R5, R5, 0x1, R14 ;  /* 0x0000000105057824 */ /* 0x000fe400078e020e */
[----:B------:R-:W-:Y:S02]  /*eda0*/  IMAD R3, R13, c[0x0][0x4c8], RZ ;  /* 0x000132000d037a24 */ /* 0x000fe400078e02ff */
[C---:B------:R-:W-:Y:S02]  /*edb0*/  IMAD R10, R17.reuse, c[0x0][0x44c], R9 ;  /* 0x00011300110a7a24 */ /* 0x040fe400078e0209 */
[----:B------:R-:W-:Y:S01]  /*edc0*/  IMAD.WIDE.U32 R4, R17, c[0x0][0x448], R4 ;  /* 0x0001120011047a25 */ /* 0x000fe200078e0004 */
[----:B-1----:R-:W-:-:S03]  /*edd0*/  SHF.R.S32.HI R17, RZ, 0x1f, R20 ;  /* 0x0000001fff117819 */ /* 0x002fc60000011414 */
[C---:B------:R-:W-:Y:S02]  /*ede0*/  IMAD R9, R8.reuse, c[0x0][0x4cc], R3 ;  /* 0x0001330008097a24 */ /* 0x040fe400078e0203 */
[----:B------:R-:W-:Y:S01]  /*edf0*/  IMAD.WIDE.U32 R6, R8, c[0x0][0x4c8], R6 ;  /* 0x0001320008067a25 */ /* 0x000fe200078e0006 */
[----:B------:R-:W-:-:S03]  /*ee00*/  SHF.R.S32.HI R8, RZ, 0x1f, R2 ;  /* 0x0000001fff087819 */ /* 0x000fc60000011402 */
[----:B------:R-:W-:Y:S02]  /*ee10*/  IMAD.MOV R3, RZ, RZ, -R2 ;  /* 0x000000ffff037224 */ /* 0x000fe400078e0a02 */
[----:B------:R-:W-:Y:S01]  /*ee20*/  IMAD.IADD R5, R5, 0x1, R10 ;  /* 0x0000000105057824 */ /* 0x000fe200078e020a */
[----:B------:R-:W-:Y:S01]  /*ee30*/  LEA R10, P0, R6, c[0x0][0x4a8], 0x2 ;  /* 0x00012a00060a7a11 */ /* 0x000fe200078010ff */
[----:B------:R-:W-:Y:S01]  /*ee40*/  IMAD.IADD R9, R7, 0x1, R9 ;  /* 0x0000000107097824 */ /* 0x000fe200078e0209 */
[----:B------:R-:W-:Y:S01]  /*ee50*/  LEA.HI R17, R17, R20, RZ, 0x5 ;  /* 0x0000001411117211 */ /* 0x000fe200078f28ff */
[----:B------:R-:W-:Y:S02]  /*ee60*/  IMAD R7, R3, c[0x0][0x4e8], R0 ;  /* 0x00013a0003077a24 */ /* 0x000fe400078e0200 */
[----:B------:R-:W-:Y:S01]  /*ee70*/  IMAD R0, R8, c[0x0][0x430], RZ ;  /* 0x00010c0008007a24 */ /* 0x000fe200078e02ff */
[----:B------:R-:W-:Y:S02]  /*ee80*/  LEA.HI.X R6, R6, c[0x0][0x4ac], R9, 0x2, P0 ;  /* 0x00012b0006067a11 */ /* 0x000fe400000f1409 */
[----:B------:R-:W-:Y:S01]  /*ee90*/  LOP3.LUT R17, R17, 0xffffffe0, RZ, 0xc0, !PT ;  /* 0xffffffe011117812 */ /* 0x000fe200078ec0ff */
[----:B------:R-:W-:-:S02]  /*eea0*/  IMAD R0, R2, c[0x0][0x434], R0 ;  /* 0x00010d0002007a24 */ /* 0x000fc400078e0200 */
[----:B------:R-:W-:Y:S01]  /*eeb0*/  IMAD.WIDE.U32 R2, R2, c[0x0][0x430], R4 ;  /* 0x00010c0002027a25 */ /* 0x000fe200078e0004 */
[----:B------:R-:W-:Y:S04]  /*eec0*/  SHFL.IDX PT, R8, R10, RZ, 0x1c1f ;  /* 0x001c1fff0a087589 */ /* 0x000fe800000e0000 */
[----:B------:R-:W1:Y:S01]  /*eed0*/  SHFL.IDX PT, R9, R6, RZ, 0x1c1f ;  /* 0x001c1fff06097589 */ /* 0x000e6200000e0000 */
[----:B------:R-:W-:Y:S02]  /*eee0*/  IMAD.IADD R17, R20, 0x1, -R17 ;  /* 0x0000000114117824 */ /* 0x000fe400078e0a11 */
[----:B------:R-:W-:Y:S01]  /*eef0*/  IMAD.IADD R3, R3, 0x1, R0 ;  /* 0x0000000103037824 */ /* 0x000fe200078e0200 */
[----:B------:R-:W-:Y:S01]  /*ef00*/  SHFL.IDX PT, R4, R10, 0x1, 0x1c1f ;  /* 0x003c1f000a047f89 */ /* 0x000fe200000e0000 */
[----:B------:R-:W-:-:S03]  /*ef10*/  IMAD.IADD R0, R18, 0x1, R19 ;  /* 0x0000000112007824 */ /* 0x000fc600078e0213 */
[----:B------:R2:W3:Y:S01]  /*ef20*/  SHFL.IDX PT, R5, R6, 0x1, 0x1c1f ;  /* 0x003c1f0006057f89 */ /* 0x0004e200000e0000 */
[----:B------:R-:W-:Y:S01]  /*ef30*/  LOP3.LUT P3, RZ, R17, 0x3, RZ, 0xc0, !PT ;  /* 0x0000000311ff7812 */ /* 0x000fe2000786c0ff */
[----:B------:R-:W-:-:S03]  /*ef40*/  IMAD.WIDE.U32 R2, R7, c[0x0][0x428], R2 ;  /* 0x00010a0007027a25 */ /* 0x000fc600078e0002 */
[C---:B------:R-:W-:Y:S02]  /*ef50*/  ISETP.GE.OR P4, PT, R0.reuse, UR4, P3 ;  /* 0x0000000400007c0c */ /* 0x040fe40009f86670 */
[----:B------:R-:W-:Y:S02]  /*ef60*/  ISETP.GE.AND P1, PT, R0, UR4, PT ;  /* 0x0000000400007c0c */ /* 0x000fe4000bf26270 */
[----:B--2---:R-:W-:-:S05]  /*ef70*/  SHF.R.S32.HI R6, RZ, 0x1f, R7 ;  /* 0x0000001fff067819 */ /* 0x004fca0000011407 */
[----:B------:R-:W-:Y:S01]  /*ef80*/  IMAD R10, R6, c[0x0][0x428], RZ ;  /* 0x00010a00060a7a24 */ /* 0x000fe200078e02ff */
[----:B------:R-:W-:-:S03]  /*ef90*/  IADD3 R6, R0, 0x8, RZ ;  /* 0x0000000800067810 */ /* 0x000fc60007ffe0ff */
[----:B------:R-:W-:Y:S01]  /*efa0*/  IMAD R10, R7, c[0x0][0x42c], R10 ;  /* 0x00010b00070a7a24 */ /* 0x000fe200078e020a */
[----:B------:R-:W-:Y:S02]  /*efb0*/  ISETP.GE.OR P3, PT, R6, UR4, P3 ;  /* 0x0000000406007c0c */ /* 0x000fe40009f66670 */
[----:B------:R-:W-:Y:S01]  /*efc0*/  LEA R35, P2, R2, c[0x0][0x400], 0x2 ;  /* 0x0001000002237a11 */ /* 0x000fe200078410ff */
[----:B------:R-:W-:Y:S01]  /*efd0*/  IMAD.IADD R3, R3, 0x1, R10 ;  /* 0x0000000103037824 */ /* 0x000fe200078e020a */
[----:B-1----:R1:W-:Y:S01]  /*efe0*/  @!P4 ST.E [R8.64], R16 ;  /* 0x000000100800c985 */ /* 0x0023e2000c101906 */
[----:B------:R-:W-:-:S03]  /*eff0*/  ISETP.GE.AND P0, PT, R6, UR4, PT ;  /* 0x0000000406007c0c */ /* 0x000fc6000bf06270 */
[----:B------:R-:W-:Y:S02]  /*f000*/  LEA.HI.X R30, R2, c[0x0][0x404], R3, 0x2, P2 ;  /* 0x00010100021e7a11 */ /* 0x000fe400010f1403 */
[C---:B------:R-:W-:Y:S01]  /*f010*/  IADD3 R23, R147.reuse, 0x8, RZ ;  /* 0x0000000893177810 */ /* 0x040fe20007ffe0ff */
[----:B------:R-:W2:Y:S01]  /*f020*/  SHFL.IDX PT, R2, R35, RZ, 0x1c1f ;  /* 0x001c1fff23027589 */ /* 0x000ea200000e0000 */
[C---:B------:R-:W-:Y:S02]  /*f030*/  IADD3 R22, R147.reuse, 0x10, RZ ;  /* 0x0000001093167810 */ /* 0x040fe40007ffe0ff */
[C---:B------:R-:W-:Y:S01]  /*f040*/  IADD3 R21, R147.reuse, 0x18, RZ ;  /* 0x0000001893157810 */ /* 0x040fe20007ffe0ff */
[----:B---3--:R3:W-:Y:S01]  /*f050*/  @!P3 ST.E [R4.64], R15 ;  /* 0x0000000f0400b985 */ /* 0x0087e2000c101906 */
[C---:B------:R-:W-:Y:S02]  /*f060*/  IADD3 R20, R147.reuse, 0x20, RZ ;  /* 0x0000002093147810 */ /* 0x040fe40007ffe0ff */
[C---:B------:R-:W-:Y:S01]  /*f070*/  IADD3 R19, R147.reuse, 0x28, RZ ;  /* 0x0000002893137810 */ /* 0x040fe20007ffe0ff */
[----:B------:R4:W2:Y:S01]  /*f080*/  SHFL.IDX PT, R3, R30, RZ, 0x1c1f ;  /* 0x001c1fff1e037589 */ /* 0x0008a200000e0000 */
[----:B------:R-:W-:-:S02]  /*f090*/  IADD3 R18, R147, 0x30, RZ ;  /* 0x0000003093127810 */ /* 0x000fc40007ffe0ff */
[C---:B------:R-:W-:Y:S02]  /*f0a0*/  IADD3 R17, R147.reuse, 0x38, RZ ;  /* 0x0000003893117810 */ /* 0x040fe40007ffe0ff */
        /* <DEDUP_REMOVED lines=9> */
[C---:B---3--:R-:W-:Y:S02]  /*f140*/  IADD3 R15, R147.reuse, 0x48, RZ ;  /* 0x00000048930f7810 */ /* 0x048fe40007ffe0ff */
        /* <DEDUP_REMOVED lines=27> */
[----:B--2-4-:R-:W-:Y:S02]  /*f300*/  ISETP.GE.AND P5, PT, R147, c[0x0][0x3c8], PT ;  /* 0x0000f20093007a0c */ /* 0x014fe40003fa6270 */
[----:B------:R-:W-:Y:S02]  /*f310*/  ISETP.GE.AND P1, PT, R23, c[0x0][0x3c8], PT ;  /* 0x0000f20017007a0c */ /* 0x000fe40003f26270 */
[----:B------:R-:W-:Y:S02]  /*f320*/  ISETP.GE.AND P4, PT, R22, c[0x0][0x3c8], PT ;  /* 0x0000f20016007a0c */ /* 0x000fe40003f86270 */
[----:B------:R-:W-:-:S07]  /*f330*/  ISETP.GE.AND P2, PT, R21, c[0x0][0x3c8], PT ;  /* 0x0000f20015007a0c */ /* 0x000fce0003f46270 */
[----:B------:R-:W-:Y:S02]  /*f340*/  @!P5 IMAD.WIDE R26, R147, 0x4, R2 ;  /* 0x00000004931ad825 */ /* 0x000fe400078e0202 */
[----:B------:R-:W-:-:S03]  /*f350*/  @!P1 LEA R24, P3, R23, R2, 0x2 ;  /* 0x0000000217189211 */ /* 0x000fc600078610ff */
[----:B------:R1:W-:Y:S01]  /*f360*/  @!P5 ST.E.64 [R26.64], R148 ;  /* 0x000000941a00d985 */ /* 0x0003e2000c101b06 */
[----:B------:R-:W-:Y:S02]  /*f370*/  @!P1 LEA.HI.X R25, R23, R3, R32, 0x2, P3 ;  /* 0x0000000317199211 */ /* 0x000fe400018f1420 */
[----:B------:R-:W-:-:S03]  /*f380*/  ISETP.GE.AND P5, PT, R20, c[0x0][0x3c8], PT ;  /* 0x0000f20014007a0c */ /* 0x000fc60003fa6270 */
[----:B------:R2:W-:Y:S01]  /*f390*/  @!P1 ST.E.64 [R24.64], R152 ;  /* 0x0000009818009985 */ /* 0x0005e2000c101b06 */
[----:B------:R-:W-:Y:S02]  /*f3a0*/  ISETP.GE.AND P1, PT, R19, c[0x0][0x3c8], PT ;  /* 0x0000f20013007a0c */ /* 0x000fe40003f26270 */
[----:B-1----:R-:W-:-:S04]  /*f3b0*/  @!P4 LEA R26, P3, R22, R2, 0x2 ;  /* 0x00000002161ac211 */ /* 0x002fc800078610ff */
[----:B------:R-:W-:Y:S02]  /*f3c0*/  @!P4 LEA.HI.X R27, R22, R3, R31, 0x2, P3 ;  /* 0x00000003161bc211 */ /* 0x000fe400018f141f */
[----:B--2---:R-:W-:-:S03]  /*f3d0*/  @!P2 LEA R24, P3, R21, R2, 0x2 ;  /* 0x000000021518a211 */ /* 0x004fc600078610ff */
        /* <DEDUP_REMOVED lines=60> */
[----:B-1----:R-:W-:-:S04]  /*f7a0*/  @!P3 LEA R26, P4, R6, R2, 0x2 ;  /* 0x00000002061ab211 */ /* 0x002fc800078810ff */
[-C--:B------:R-:W-:Y:S02]  /*f7b0*/  @!P3 LEA.HI.X R27, R6, R3.reuse, R48, 0x2, P4 ;  /* 0x00000003061bb211 */ /* 0x080fe400020f1430 */
[CC--:B--2---:R-:W-:Y:S02]  /*f7c0*/  @!P2 LEA R24, P1, R5.reuse, R2.reuse, 0x2 ;  /* 0x000000020518a211 */ /* 0x0c4fe400078210ff */
[----:B------:R-:W-:Y:S01]  /*f7d0*/  ISETP.GE.AND P4, PT, R0, c[0x0][0x3c8], PT ;  /* 0x0000f20000007a0c */ /* 0x000fe20003f86270 */
[----:B------:R1:W-:Y:S01]  /*f7e0*/  @!P3 ST.E.64 [R26.64], R76 ;  /* 0x0000004c1a00b985 */ /* 0x0003e2000c101b06 */
[----:B------:R-:W-:Y:S02]  /*f7f0*/  @!P2 LEA.HI.X R25, R5, R3, R50, 0x2, P1 ;  /* 0x000000030519a211 */ /* 0x000fe400008f1432 */
[----:B------:R-:W-:Y:S02]  /*f800*/  ISETP.GE.AND P3, PT, R146, c[0x0][0x3c8], PT ;  /* 0x0000f20092007a0c */ /* 0x000fe40003f66270 */
[----:B------:R-:W-:Y:S01]  /*f810*/  @!P5 LEA R28, P1, R4, R2, 0x2 ;  /* 0x00000002041cd211 */ /* 0x000fe200078210ff */
[----:B------:R2:W-:Y:S01]  /*f820*/  @!P2 ST.E.64 [R24.64], R80 ;  /* 0x000000501800a985 */ /* 0x0005e2000c101b06 */
[----:B-----5:R-:W-:-:S02]  /*f830*/  ISETP.GE.AND P2, PT, R144, c[0x0][0x3c8], PT ;  /* 0x0000f20090007a0c */ /* 0x020fc40003f46270 */
[----:B------:R-:W-:-:S05]  /*f840*/  @!P5 LEA.HI.X R29, R4, R3, R51, 0x2, P1 ;  /* 0x00000003041dd211 */ /* 0x000fca00008f1433 */
[----:B------:R3:W-:Y:S01]  /*f850*/  @!P5 ST.E.64 [R28.64], R84 ;  /* 0x000000541c00d985 */ /* 0x0007e2000c101b06 */
[----:B-1----:R-:W-:-:S04]  /*f860*/  @!P4 LEA R26, P1, R0, R2, 0x2 ;  /* 0x00000002001ac211 */ /* 0x002fc800078210ff */
[----:B------:R-:W-:Y:S02]  /*f870*/  @!P4 LEA.HI.X R27, R0, R3, R53, 0x2, P1 ;  /* 0x00000003001bc211 */ /* 0x000fe400008f1435 */
[----:B--2---:R-:W-:-:S03]  /*f880*/  @!P3 LEA R24, P1, R146, R2, 0x2 ;  /* 0x000000029218b211 */ /* 0x004fc600078210ff */
[----:B------:R3:W-:Y:S01]  /*f890*/  @!P4 ST.E.64 [R26.64], R88 ;  /* 0x000000581a00c985 */ /* 0x0007e2000c101b06 */
[----:B------:R-:W-:Y:S02]  /*f8a0*/  @!P3 LEA.HI.X R25, R146, R3, R52, 0x2, P1 ;  /* 0x000000039219b211 */ /* 0x000fe400008f1434 */
[----:B------:R-:W-:-:S03]  /*f8b0*/  @!P2 LEA R2, P1, R144, R2, 0x2 ;  /* 0x000000029002a211 */ /* 0x000fc600078210ff */
[----:B------:R3:W-:Y:S01]  /*f8c0*/  @!P3 ST.E.64 [R24.64], R92 ;  /* 0x0000005c1800b985 */ /* 0x0007e2000c101b06 */
[----:B------:R-:W-:-:S05]  /*f8d0*/  @!P2 LEA.HI.X R3, R144, R3, R145, 0x2, P1 ;  /* 0x000000039003a211 */ /* 0x000fca00008f1491 */
[----:B------:R3:W-:Y:S04]  /*f8e0*/  @!P2 ST.E.64 [R2.64], R96 ;  /* 0x000000600200a985 */ /* 0x0007e8000c101b06 */
.L_x_851:
[----:B--2-4-:R-:W-:Y:S05]  /*f8f0*/  BSYNC B0 ;  /* 0x0000000000007941 */ /* 0x014fea0003800000 */
.L_x_850:
[----:B---3--:R1:W2:Y:S04]  /*f900*/  SHFL.IDX PT, R3, R30, 0x1, 0x1c1f ;  /* 0x003c1f001e037f89 */ /* 0x0082a800000e0000 */
[----:B------:R1:W3:Y:S01]  /*f910*/  SHFL.IDX PT, R2, R35, 0x1, 0x1c1f ;  /* 0x003c1f0023027f89 */ /* 0x0002e200000e0000 */
[----:B------:R-:W-:Y:S05]  /*f920*/  @P0 BRA `(.L_x_852) ;  /* 0x000008d000000947 */ /* 0x000fea0003800000 */
[----:B------:R-:W-:Y:S02]  /*f930*/  ISETP.GE.AND P4, PT, R23, c[0x0][0x3c8], PT ;  /* 0x0000f20017007a0c */ /* 0x000fe40003f86270 */
[----:B------:R-:W-:Y:S02]  /*f940*/  ISETP.GE.AND P0, PT, R147, c[0x0][0x3c8], PT ;  /* 0x0000f20093007a0c */ /* 0x000fe40003f06270 */
[----:B------:R-:W-:Y:S02]  /*f950*/  ISETP.GE.AND P3, PT, R22, c[0x0][0x3c8], PT ;  /* 0x0000f20016007a0c */ /* 0x000fe40003f66270 */
[----:B------:R-:W-:-:S07]  /*f960*/  ISETP.GE.AND P2, PT, R21, c[0x0][0x3c8], PT ;  /* 0x0000f20015007a0c */ /* 0x000fce0003f46270 */
[-C--:B---3--:R-:W-:Y:S02]  /*f970*/  @!P4 LEA R24, P1, R23, R2.reuse, 0x2 ;  /* 0x000000021718c211 */ /* 0x088fe400078210ff */
[----:B--2---:R-:W-:Y:S02]  /*f980*/  @!P0 IMAD.WIDE R26, R147, 0x4, R2 ;  /* 0x00000004931a8825 */ /* 0x004fe400078e0202 */
[-C--:B------:R-:W-:Y:S02]  /*f990*/  @!P4 LEA.HI.X R25, R23, R3.reuse, R32, 0x2, P1 ;  /* 0x000000031719c211 */ /* 0x080fe400008f1420 */
[----:B------:R-:W-:Y:S01]  /*f9a0*/  ISETP.GE.AND P1, PT, R20, c[0x0][0x3c8], PT ;  /* 0x0000f20014007a0c */ /* 0x000fe20003f26270 */
[----:B------:R2:W-:Y:S01]  /*f9b0*/  @!P0 ST.E.64 [R26.64], R150 ;  /* 0x000000961a008985 */ /* 0x0005e2000c101b06 */
[C---:B------:R-:W-:Y:S02]  /*f9c0*/  @!P3 LEA R28, P5, R22.reuse, R2, 0x2 ;  /* 0x00000002161cb211 */ /* 0x040fe400078a10ff */
[----:B------:R-:W-:Y:S01]  /*f9d0*/  ISETP.GE.AND P0, PT, R19, c[0x0][0x3c8], PT ;  /* 0x0000f20013007a0c */ /* 0x000fe20003f06270 */
[----:B------:R3:W-:Y:S01]  /*f9e0*/  @!P4 ST.E.64 [R24.64], R154 ;  /* 0x0000009a1800c985 */ /* 0x0007e2000c101b06 */
[----:B------:R-:W-:-:S02]  /*f9f0*/  @!P3 LEA.HI.X R29, R22, R3, R31, 0x2, P5 ;  /* 0x00000003161db211 */ /* 0x000fc400028f141f */
[----:B------:R-:W-:-:S03]  /*fa00*/  ISETP.GE.AND P4, PT, R18, c[0x0][0x3c8], PT ;  /* 0x0000f20012007a0c */ /* 0x000fc60003f86270 */
[----:B------:R-:W-:Y:S01]  /*fa10*/  @!P3 ST.E.64 [R28.64], R102 ;  /* 0x000000661c00b985 */ /* 0x000fe2000c101b06 */
[----:B------:R-:W-:Y:S02]  /*fa20*/  ISETP.GE.AND P3, PT, R17, c[0x0][0x3c8], PT ;  /* 0x0000f20011007a0c */ /* 0x000fe40003f66270 */
[----:B--2---:R-:W-:-:S04]  /*fa30*/  @!P2 LEA R26, P5, R21, R2, 0x2 ;  /* 0x00000002151aa211 */ /* 0x004fc800078a10ff */
[----:B------:R-:W-:Y:S02]  /*fa40*/  @!P2 LEA.HI.X R27, R21, R3, R33, 0x2, P5 ;  /* 0x00000003151ba211 */ /* 0x000fe400028f1421 */
[----:B---3--:R-:W-:-:S03]  /*fa50*/  @!P1 LEA R24, P5, R20, R2, 0x2 ;  /* 0x0000000214189211 */ /* 0x008fc600078a10ff */
[----:B------:R-:W-:Y:S01]  /*fa60*/  @!P2 ST.E.64 [R26.64], R106 ;  /* 0x0000006a1a00a985 */ /* 0x000fe2000c101b06 */
[-C--:B------:R-:W-:Y:S02]  /*fa70*/  @!P1 LEA.HI.X R25, R20, R3.reuse, R34, 0x2, P5 ;  /* 0x0000000314199211 */ /* 0x080fe400028f1422 */
[CC--:B------:R-:W-:Y:S02]  /*fa80*/  @!P0 LEA R20, P5, R19.reuse, R2.reuse, 0x2 ;  /* 0x0000000213148211 */ /* 0x0c0fe400078a10ff */
[----:B------:R-:W-:Y:S01]  /*fa90*/  ISETP.GE.AND P2, PT, R16, c[0x0][0x3c8], PT ;  /* 0x0000f20010007a0c */ /* 0x000fe20003f46270 */
[----:B------:R-:W-:Y:S01]  /*faa0*/  @!P1 ST.E.64 [R24.64], R110 ;  /* 0x0000006e18009985 */ /* 0x000fe2000c101b06 */
[-C--:B------:R-:W-:Y:S02]  /*fab0*/  @!P0 LEA.HI.X R21, R19, R3.reuse, R36, 0x2, P5 ;  /* 0x0000000313158211 */ /* 0x080fe400028f1424 */
[C---:B------:R-:W-:Y:S02]  /*fac0*/  @!P4 LEA R22, P5, R18.reuse, R2, 0x2 ;  /* 0x000000021216c211 */ /* 0x040fe400078a10ff */
[----:B------:R-:W-:Y:S01]  /*fad0*/  ISETP.GE.AND P1, PT, R15, c[0x0][0x3c8], PT ;  /* 0x0000f2000f007a0c */ /* 0x000fe20003f26270 */
[----:B------:R2:W-:Y:S01]  /*fae0*/  @!P0 ST.E.64 [R20.64], R114 ;  /* 0x0000007214008985 */ /* 0x0005e2000c101b06 */
[----:B------:R-:W-:-:S02]  /*faf0*/  @!P4 LEA.HI.X R23, R18, R3, R37, 0x2, P5 ;  /* 0x000000031217c211 */ /* 0x000fc400028f1425 */
[----:B------:R-:W-:-:S03]  /*fb00*/  ISETP.GE.AND P0, PT, R14, c[0x0][0x3c8], PT ;  /* 0x0000f2000e007a0c */ /* 0x000fc60003f06270 */
[----:B------:R3:W-:Y:S01]  /*fb10*/  @!P4 ST.E.64 [R22.64], R118 ;  /* 0x000000761600c985 */ /* 0x0007e2000c101b06 */
[----:B------:R-:W-:Y:S02]  /*fb20*/  ISETP.GE.AND P4, PT, R13, c[0x0][0x3c8], PT ;  /* 0x0000f2000d007a0c */ /* 0x000fe40003f86270 */
[----:B--2---:R-:W-:-:S04]  /*fb30*/  @!P3 LEA R20, P5, R17, R2, 0x2 ;  /* 0x000000021114b211 */ /* 0x004fc800078a10ff */
[----:B------:R-:W-:Y:S02]  /*fb40*/  @!P3 LEA.HI.X R21, R17, R3, R38, 0x2, P5 ;  /* 0x000000031115b211 */ /* 0x000fe400028f1426 */
[----:B------:R-:W-:-:S03]  /*fb50*/  @!P2 LEA R18, P5, R16, R2, 0x2 ;  /* 0x000000021012a211 */ /* 0x000fc600078a10ff */
[----:B------:R2:W-:Y:S01]  /*fb60*/  @!P3 ST.E.64 [R20.64], R122 ;  /* 0x0000007a1400b985 */ /* 0x0005e2000c101b06 */
[----:B------:R-:W-:Y:S02]  /*fb70*/  @!P2 LEA.HI.X R19, R16, R3, R39, 0x2, P5 ;  /* 0x000000031013a211 */ /* 0x000fe400028f1427 */
[----:B---3--:R-:W-:-:S03]  /*fb80*/  @!P0 LEA R22, P5, R14, R2, 0x2 ;  /* 0x000000020e168211 */ /* 0x008fc600078a10ff */
[----:B------:R3:W-:Y:S01]  /*fb90*/  @!P2 ST.E.64 [R18.64], R126 ;  /* 0x0000007e1200a985 */ /* 0x0007e2000c101b06 */
[----:B------:R-:W-:Y:S02]  /*fba0*/  ISETP.GE.AND P2, PT, R11, c[0x0][0x3c8], PT ;  /* 0x0000f2000b007a0c */ /* 0x000fe40003f46270 */
[----:B------:R-:W-:Y:S02]  /*fbb0*/  @!P0 LEA.HI.X R23, R14, R3, R40, 0x2, P5 ;  /* 0x000000030e178211 */ /* 0x000fe400028f1428 */
[----:B--2---:R-:W-:-:S04]  /*fbc0*/  @!P1 LEA R20, P3, R15, R2, 0x2 ;  /* 0x000000020f149211 */ /* 0x004fc800078610ff */
[-C--:B------:R-:W-:Y:S02]  /*fbd0*/  @!P1 LEA.HI.X R21, R15, R3.reuse, R41, 0x2, P3 ;  /* 0x000000030f159211 */ /* 0x080fe400018f1429 */
[----:B------:R-:W-:Y:S02]  /*fbe0*/  ISETP.GE.AND P3, PT, R12, c[0x0][0x3c8], PT ;  /* 0x0000f2000c007a0c */ /* 0x000fe40003f66270 */
[C---:B---3--:R-:W-:Y:S01]  /*fbf0*/  @!P4 LEA R18, P5, R13.reuse, R2, 0x2 ;  /* 0x000000020d12c211 */ /* 0x048fe200078a10ff */
[----:B------:R-:W-:Y:S01]  /*fc00*/  @!P1 ST.E.64 [R20.64], R130 ;  /* 0x0000008214009985 */ /* 0x000fe2000c101b06 */
[----:B------:R-:W-:Y:S02]  /*fc10*/  ISETP.GE.AND P1, PT, R10, c[0x0][0x3c8], PT ;  /* 0x0000f2000a007a0c */ /* 0x000fe40003f26270 */
[----:B------:R-:W-:Y:S01]  /*fc20*/  @!P4 LEA.HI.X R19, R13, R3, R42, 0x2, P5 ;  /* 0x000000030d13c211 */ /* 0x000fe200028f142a */
[----:B------:R-:W-:Y:S01]  /*fc30*/  @!P0 ST.E.64 [R22.64], R134 ;  /* 0x0000008616008985 */ /* 0x000fe2000c101b06 */
[----:B------:R-:W-:-:S03]  /*fc40*/  ISETP.GE.AND P0, PT, R9, c[0x0][0x3c8], PT ;  /* 0x0000f20009007a0c */ /* 0x000fc60003f06270 */
[----:B------:R-:W-:Y:S01]  /*fc50*/  @!P4 ST.E.64 [R18.64], R138 ;  /* 0x0000008a1200c985 */ /* 0x000fe2000c101b06 */
[----:B------:R-:W-:Y:S02]  /*fc60*/  ISETP.GE.AND P4, PT, R8, c[0x0][0x3c8], PT ;  /* 0x0000f20008007a0c */ /* 0x000fe40003f86270 */
[----:B------:R-:W-:-:S04]  /*fc70*/  @!P3 LEA R16, P5, R12, R2, 0x2 ;  /* 0x000000020c10b211 */ /* 0x000fc800078a10ff */
[----:B------:R-:W-:Y:S02]  /*fc80*/  @!P3 LEA.HI.X R17, R12, R3, R43, 0x2, P5 ;  /* 0x000000030c11b211 */ /* 0x000fe400028f142b */
[----:B------:R-:W-:-:S03]  /*fc90*/  @!P2 LEA R14, P5, R11, R2, 0x2 ;  /* 0x000000020b0ea211 */ /* 0x000fc600078a10ff */
[----:B------:R-:W-:Y:S01]  /*fca0*/  @!P3 ST.E.64 [R16.64], R54 ;  /* 0x000000361000b985 */ /* 0x000fe2000c101b06 */
[-C--:B------:R-:W-:Y:S02]  /*fcb0*/  @!P2 LEA.HI.X R15, R11, R3.reuse, R44, 0x2, P5 ;  /* 0x000000030b0fa211 */ /* 0x080fe400028f142c */
[CC--:B------:R-:W-:Y:S02]  /*fcc0*/  @!P1 LEA R12, P5, R10.reuse, R2.reuse, 0x2 ;  /* 0x000000020a0c9211 */ /* 0x0c0fe400078a10ff */
        /* <DEDUP_REMOVED lines=8> */
[----:B------:R4:W-:Y:S01]  /*fd50*/  @!P0 ST.E.64 [R10.64], R66 ;  /* 0x000000420a008985 */ /* 0x0009e2000c101b06 */
[----:B--2---:R-:W-:-:S04]  /*fd60*/  @!P4 LEA R14, P5, R8, R2, 0x2 ;  /* 0x00000002080ec211 */ /* 0x004fc800078a10ff */
[----:B------:R-:W-:Y:S02]  /*fd70*/  @!P4 LEA.HI.X R15, R8, R3, R47, 0x2, P5 ;  /* 0x00000003080fc211 */ /* 0x000fe400028f142f */
[----:B---3--:R-:W-:-:S03]  /*fd80*/  @!P2 LEA R12, P5, R6, R2, 0x2 ;  /* 0x00000002060ca211 */ /* 0x008fc600078a10ff */
[----:B------:R-:W-:Y:S01]  /*fd90*/  @!P4 ST.E.64 [R14.64], R70 ;  /* 0x000000460e00c985 */ /* 0x000fe2000c101b06 */
[----:B------:R-:W-:Y:S02]  /*fda0*/  ISETP.GE.AND P4, PT, R0, c[0x0][0x3c8], PT ;  /* 0x0000f20000007a0c */ /* 0x000fe40003f86270 */
[C---:B----4-:R-:W-:Y:S02]  /*fdb0*/  @!P3 LEA R10, P0, R7.reuse, R2, 0x2 ;  /* 0x00000002070ab211 */ /* 0x050fe400078010ff */
[-C--:B------:R-:W-:Y:S02]  /*fdc0*/  @!P2 LEA.HI.X R13, R6, R3.reuse, R48, 0x2, P5 ;  /* 0x00000003060da211 */ /* 0x080fe400028f1430 */
[----:B------:R-:W-:Y:S02]  /*fdd0*/  @!P3 LEA.HI.X R11, R7, R3, R49, 0x2, P0 ;  /* 0x00000003070bb211 */ /* 0x000fe400000f1431 */
[----:B------:R-:W-:-:S03]  /*fde0*/  ISETP.GE.AND P0, PT, R4, c[0x0][0x3c8], PT ;  /* 0x0000f20004007a0c */ /* 0x000fc60003f06270 */
[----:B------:R2:W-:Y:S01]  /*fdf0*/  @!P3 ST.E.64 [R10.64], R74 ;  /* 0x0000004a0a00b985 */ /* 0x0005e2000c101b06 */
[----:B------:R-:W-:-:S03]  /*fe00*/  ISETP.GE.AND P3, PT, R146, c[0x0][0x3c8], PT ;  /* 0x0000f20092007a0c */ /* 0x000fc60003f66270 */
[----:B------:R3:W-:Y:S01]  /*fe10*/  @!P2 ST.E.64 [R12.64], R78 ;  /* 0x0000004e0c00a985 */ /* 0x0007e2000c101b06 */
[----:B--2---:R-:W-:-:S04]  /*fe20*/  @!P1 LEA R10, P5, R5, R2, 0x2 ;  /* 0x00000002050a9211 */ /* 0x004fc800078a10ff */
[----:B------:R-:W-:Y:S02]  /*fe30*/  @!P1 LEA.HI.X R11, R5, R3, R50, 0x2, P5 ;  /* 0x00000003050b9211 */ /* 0x000fe400028f1432 */
[----:B------:R-:W-:-:S03]  /*fe40*/  @!P0 LEA R8, P5, R4, R2, 0x2 ;  /* 0x0000000204088211 */ /* 0x000fc600078a10ff */
[----:B------:R3:W-:Y:S01]  /*fe50*/  @!P1 ST.E.64 [R10.64], R82 ;  /* 0x000000520a009985 */ /* 0x0007e2000c101b06 */
[-C--:B------:R-:W-:Y:S02]  /*fe60*/  @!P0 LEA.HI.X R9, R4, R3.reuse, R51, 0x2, P5 ;  /* 0x0000000304098211 */ /* 0x080fe400028f1433 */
[-C--:B------:R-:W-:Y:S02]  /*fe70*/  @!P4 LEA R6, P5, R0, R2.reuse, 0x2 ;  /* 0x000000020006c211 */ /* 0x080fe400078a10ff */
[----:B------:R-:W-:Y:S01]  /*fe80*/  @!P3 LEA R4, P2, R146, R2, 0x2 ;  /* 0x000000029204b211 */ /* 0x000fe200078410ff */
[----:B------:R3:W-:Y:S01]  /*fe90*/  @!P0 ST.E.64 [R8.64], R86 ;  /* 0x0000005608008985 */ /* 0x0007e2000c101b06 */
[-C--:B------:R-:W-:Y:S02]  /*fea0*/  @!P4 LEA.HI.X R7, R0, R3.reuse, R53, 0x2, P5 ;  /* 0x000000030007c211 */ /* 0x080fe400028f1435 */
[----:B------:R-:W-:Y:S02]  /*feb0*/  @!P3 LEA.HI.X R5, R146, R3, R52, 0x2, P2 ;  /* 0x000000039205b211 */ /* 0x000fe400010f1434 */
[----:B-----5:R-:W-:Y:S01]  /*fec0*/  ISETP.GE.AND P0, PT, R144, c[0x0][0x3c8], PT ;  /* 0x0000f20090007a0c */ /* 0x020fe20003f06270 */
[----:B------:R3:W-:Y:S04]  /*fed0*/  @!P4 ST.E.64 [R6.64], R90 ;  /* 0x0000005a0600c985 */ /* 0x0007e8000c101b06 */
[----:B------:R3:W-:Y:S08]  /*fee0*/  @!P3 ST.E.64 [R4.64], R94 ;  /* 0x0000005e0400b985 */ /* 0x0007f0000c101b06 */
[----:B------:R-:W-:Y:S05]  /*fef0*/  @P0 BRA `(.L_x_852) ;  /* 0x0000030000000947 */ /* 0x000fea0003800000 */
[----:B------:R-:W-:-:S04]  /*ff00*/  LEA R2, P0, R144, R2, 0x2 ;  /* 0x0000000290027211 */ /* 0x000fc800078010ff */
[----:B------:R-:W-:-:S05]  /*ff10*/  LEA.HI.X R3, R144, R3, R145, 0x2, P0 ;  /* 0x0000000390037211 */ /* 0x000fca00000f1491 */
[----:B------:R2:W-:Y:S01]  /*ff20*/  ST.E.64 [R2.64], R98 ;  /* 0x0000006202007985 */ /* 0x0005e2000c101b06 */
[----:B------:R-:W-:Y:S05]  /*ff30*/  BRA `(.L_x_852) ;  /* 0x000002c000007947 */ /* 0x000fea0003800000 */
.L_x_848:
[----:B------:R-:W2:Y:S02]  /*ff40*/  S2R R4, SR_TID.X ;  /* 0x0000000000047919 */ /* 0x000ea40000002100 */
[----:B--2---:R-:W-:-:S13]  /*ff50*/  ISETP.GT.AND P0, PT, R4, 0x7f, PT ;  /* 0x0000007f0400780c */ /* 0x004fda0003f04270 */
[----:B------:R-:W-:Y:S05]  /*ff60*/  @P0 BRA `(.L_x_852) ;  /* 0x0000029000000947 */ /* 0x000fea0003800000 */
[----:B------:R-:W2:Y:S01]  /*ff70*/  LDL.LU R3, [R1+0x5c] ;  /* 0x00005c0001037983 */ /* 0x000ea20000300800 */
[----:B------:R-:W-:-:S05]  /*ff80*/  MOV R2, c[0x0][0x4e8] ;  /* 0x00013a0000027a02 */ /* 0x000fca0000000f00 */
[----:B------:R-:W-:Y:S01]  /*ff90*/  IMAD R0, R2, c[0x0][0x388], RZ ;  /* 0x0000e20002007a24 */ /* 0x000fe200078e02ff */
[----:B--2---:R-:W-:-:S04]  /*ffa0*/  IADD3 R4, R3, R4, RZ ;  /* 0x0000000403047210 */ /* 0x004fc80007ffe0ff */
[----:B------:R-:W-:-:S13]  /*ffb0*/  ISETP.GE.AND P0, PT, R4, R0, PT ;  /* 0x000000000400720c */ /* 0x000fda0003f06270 */
[----:B------:R-:W-:Y:S05]  /*ffc0*/  @P0 BRA `(.L_x_852) ;  /* 0x0000023000000947 */ /* 0x000fea0003800000 */
[----:B------:R-:W2:Y:S04]  /*ffd0*/  LDL.LU R3, [R1+0x44] ;  /* 0x0000440001037983 */ /* 0x000ea80000300800 */
[----:B------:R-:W3:Y:S04]  /*ffe0*/  LDL.LU R9, [R1+0x48] ;  /* 0x0000480001097983 */ /* 0x000ee80000300800 */
[----:B------:R-:W4:Y:S01]  /*fff0*/  LDL.LU R8, [R1+0x58] ;  /* 0x0000580001087983 */ /* 0x000f220000300800 */
[----:B------:R-:W-:-:S13]  /*10000*/  ISETP.NE.AND P0, PT, R2, 0x1, PT ;  /* 0x000000010200780c */ /* 0x000fda0003f05270 */
[----:B------:R-:W-:Y:S01]  /*10010*/  @P0 IMAD.HI.U32 R7, R4, c[0x0][0x4ec], RZ ;  /* 0x00013b0004070a27 */ /* 0x000fe200078e00ff */
[----:B--2---:R-:W-:Y:S02]  /*10020*/  SHF.R.S32.HI R0, RZ, 0x1f, R3 ;  /* 0x0000001fff007819 */ /* 0x004fe40000011403 */
[----:B---3--:R-:W-:-:S03]  /*10030*/  SHF.R.S32.HI R6, RZ, 0x1f, R9 ;  /* 0x0000001fff067819 */ /* 0x008fc60000011409 */
[----:B------:R-:W-:-:S04]  /*10040*/  IMAD R0, R0, c[0x0][0x4d0], RZ ;  /* 0x0001340000007a24 */ /* 0x000fc800078e02ff */
[C---:B------:R-:W-:Y:S01]  /*10050*/  IMAD R5, R3.reuse, c[0x0][0x4d4], R0 ;  /* 0x0001350003057a24 */ /* 0x040fe200078e0200 */
[----:B------:R-:W-:Y:S01]  /*10060*/  MOV R0, R4 ;  /* 0x0000000400007202 */ /* 0x000fe20000000f00 */
[----:B------:R-:W-:Y:S01]  /*10070*/  IMAD.WIDE.U32 R2, R3, c[0x0][0x4d0], RZ ;  /* 0x0001340003027a25 */ /* 0x000fe200078e00ff */
[----:B------:R-:W-:-:S03]  /*10080*/  @P0 SHF.R.U32.HI R0, RZ, c[0x0][0x4f0], R7 ;  /* 0x00013c00ff000a19 */ /* 0x000fc60000011607 */
[----:B------:R-:W-:Y:S01]  /*10090*/  IMAD R6, R6, c[0x0][0x4d8], RZ ;  /* 0x0001360006067a24 */ /* 0x000fe200078e02ff */
[----:B------:R-:W-:Y:S02]  /*100a0*/  IADD3 R3, R3, R5, RZ ;  /* 0x0000000503037210 */ /* 0x000fe40007ffe0ff */
[----:B----4-:R-:W-:Y:S01]  /*100b0*/  SHF.R.S32.HI R5, RZ, 0x1f, R8 ;  /* 0x0000001fff057819 */ /* 0x010fe20000011408 */
[C---:B------:R-:W-:Y:S01]  /*100c0*/  IMAD R7, R9.reuse, c[0x0][0x4dc], R6 ;  /* 0x0001370009077a24 */ /* 0x040fe200078e0206 */
[----:B------:R-:W-:Y:S01]  /*100d0*/  IADD3 R6, -R0, RZ, RZ ;  /* 0x000000ff00067210 */ /* 0x000fe20007ffe1ff */
[----:B------:R-:W-:-:S04]  /*100e0*/  IMAD.WIDE.U32 R2, R9, c[0x0][0x4d8], R2 ;  /* 0x0001360009027a25 */ /* 0x000fc800078e0002 */
[----:B------:R-:W-:Y:S01]  /*100f0*/  IMAD R5, R5, c[0x0][0x4e0], RZ ;  /* 0x0001380005057a24 */ /* 0x000fe200078e02ff */
[----:B------:R-:W-:Y:S01]  /*10100*/  IADD3 R3, R3, R7, RZ ;  /* 0x0000000703037210 */ /* 0x000fe20007ffe0ff */
[----:B------:R-:W-:Y:S01]  /*10110*/  IMAD R4, R6, c[0x0][0x4e8], R4 ;  /* 0x00013a0006047a24 */ /* 0x000fe200078e0204 */
[----:B------:R-:W-:Y:S01]  /*10120*/  SHF.R.S32.HI R7, RZ, 0x1f, R0 ;  /* 0x0000001fff077819 */ /* 0x000fe20000011400 */
[C---:B------:R-:W-:Y:S02]  /*10130*/  IMAD R6, R8.reuse, c[0x0][0x4e4], R5 ;  /* 0x0001390008067a24 */ /* 0x040fe400078e0205 */
[----:B------:R-:W-:Y:S01]  /*10140*/  IMAD.WIDE.U32 R2, R8, c[0x0][0x4e0], R2 ;  /* 0x0001380008027a25 */ /* 0x000fe200078e0002 */
[----:B------:R-:W-:-:S04]  /*10150*/  SHF.R.S32.HI R5, RZ, 0x1f, R4 ;  /* 0x0000001fff057819 */ /* 0x000fc80000011404 */
[----:B------:R-:W-:Y:S01]  /*10160*/  IADD3 R2, P0, R0, R2, RZ ;  /* 0x0000000200027210 */ /* 0x000fe20007f1e0ff */
[----:B------:R-:W-:-:S03]  /*10170*/  IMAD R0, R5, c[0x0][0x4c8], RZ ;  /* 0x0001320005007a24 */ /* 0x000fc600078e02ff */
[----:B------:R-:W-:Y:S01]  /*10180*/  IADD3.X R3, R7, R3, R6, P0, !PT ;  /* 0x0000000307037210 */ /* 0x000fe200007fe406 */
[----:B------:R-:W-:-:S04]  /*10190*/  IMAD R0, R4, c[0x0][0x4cc], R0 ;  /* 0x0001330004007a24 */ /* 0x000fc800078e0200 */
[----:B------:R-:W-:-:S05]  /*101a0*/  IMAD.WIDE.U32 R2, R4, c[0x0][0x4c8], R2 ;  /* 0x0001320004027a25 */ /* 0x000fca00078e0002 */
[----:B------:R-:W-:Y:S02]  /*101b0*/  IADD3 R0, R3, R0, RZ ;  /* 0x0000000003007210 */ /* 0x000fe40007ffe0ff */
[----:B------:R-:W-:-:S04]  /*101c0*/  LEA R4, P0, R2, c[0x0][0x4a8], 0x2 ;  /* 0x00012a0002047a11 */ /* 0x000fc800078010ff */
[----:B------:R-:W-:Y:S02]  /*101d0*/  LEA.HI.X R5, R2, c[0x0][0x4ac], R0, 0x2, P0 ;  /* 0x00012b0002057a11 */ /* 0x000fe400000f1400 */
[----:B------:R-:W-:-:S05]  /*101e0*/  MOV R0, 0xff800000 ;  /* 0xff80000000007802 */ /* 0x000fca0000000f00 */
[----:B------:R2:W-:Y:S02]  /*101f0*/  STG.E [R4.64], R0 ;  /* 0x0000000004007986 */ /* 0x0005e4000c101906 */
.L_x_852:
[----:B------:R-:W-:Y:S05]  /*10200*/  BSYNC B1 ;  /* 0x0000000000017941 */ /* 0x000fea0003800000 */
.L_x_847:
[----:B--2---:R-:W2:Y:S02]  /*10210*/  LDL R0, [R1+0x7c] ;  /* 0x00007c0001007983 */ /* 0x004ea40000100800 */
[----:B--2---:R-:W-:-:S13]  /*10220*/  ISETP.NE.AND P0, PT, R0, RZ, PT ;  /* 0x000000ff0000720c */ /* 0x004fda0003f05270 */
[----:B------:R-:W-:Y:S01]  /*10230*/  @P0 WARPSYNC 0xffffffff ;  /* 0xffffffff00000948 */ /* 0x000fe20003800000 */
[----:B------:R-:W-:Y:S06]  /*10240*/  @P0 BAR.SYNC.DEFER_BLOCKING 0x5, 0x100 ;  /* 0x0144000000000b1d */ /* 0x000fec0000010000 */
[----:B------:R-:W2:Y:S04]  /*10250*/  @P0 LDS R0, [0x15100] ;  /* 0x01510000ff000984 */ /* 0x000ea80000000800 */
[----:B--2---:R2:W-:Y:S04]  /*10260*/  @P0 STL [R1+0x60], R0 ;  /* 0x0000600001000387 */ /* 0x0045e80000100800 */
[----:B------:R-:W-:Y:S06]  /*10270*/  @P0 BAR.ARV 0x4, 0x100 ;  /* 0x0104000000000b1d */ /* 0x000fec0000002000 */
[----:B------:R-:W-:Y:S05]  /*10280*/  @P0 BRA `(.L_x_853) ;  /* 0x0000007000000947 */ /* 0x000fea0003800000 */
[----:B------:R-:W-:Y:S05]  /*10290*/  BRA.DIV ~URZ, `(.L_x_854) ;  /* 0x000002227f007947 */ /* 0x000fea000b800000 */
[----:B--2---:R2:W4:Y:S02]  /*102a0*/  SHFL.IDX PT, R0, R140, RZ, 0x1f ;  /* 0x00001fff8c007589 */ /* 0x00452400000e0000 */
.L_x_859:
[----:B------:R-:W-:Y:S01]  /*102b0*/  WARPSYNC 0xffffffff ;  /* 0xffffffff00007948 */ /* 0x000fe20003800000 */
[----:B------:R-:W-:Y:S06]  /*102c0*/  BAR.SYNC.DEFER_BLOCKING 0x4, 0x100 ;  /* 0x0104000000007b1d */ /* 0x000fec0000010000 */
[----:B----4-:R4:W-:Y:S04]  /*102d0*/  STL [R1+0x60], R0 ;  /* 0x0000600001007387 */ /* 0x0109e80000100800 */
[----:B------:R4:W-:Y:S04]  /*102e0*/  @!P6 STS [0x15100], R140 ;  /* 0x0151008cff00e388 */ /* 0x0009e80000000800 */
[----:B------:R-:W-:Y:S06]  /*102f0*/  BAR.ARV 0x5, 0x100 ;  /* 0x0144000000007b1d */ /* 0x000fec0000002000 */
.L_x_853:
[----:B--2-4-:R-:W2:Y:S02]  /*10300*/  LDL R0, [R1+0x60] ;  /* 0x0000600001007983 */ /* 0x014ea40000100800 */
[----:B--2---:R-:W-:-:S13]  /*10310*/  ISETP.GE.AND P0, PT, R0, c[0x0][0x538], PT ;  /* 0x00014e0000007a0c */ /* 0x004fda0003f06270 */
[----:B-1-3-5:R-:W-:Y:S01]  /*10320*/  @P0 CALL.REL.NOINC `(.L_x_855) ;  /* 0x0000001000000944 */ /* 0x02afe20003c00000 */
[----:B------:R-:W-:Y:S05]  /*10330*/  BRA `(.L_x_856) ;  /* 0xffff056000007947 */ /* 0x000fea000383ffff */
.L_x_855:
[----:B------:R-:W-:Y:S05]  /*10340*/  EXIT ;  /* 0x000000000000794d */ /* 0x000fea0003800000 */
.L_x_843:
[----:B-1----:R1:W5:Y:S01]  /*10350*/  LDL R2, [R1+0xc] ;  /* 0x00000c0001027983 */ /* 0x0023620000100800 */
[----:B------:R-:W-:Y:S02]  /*10360*/  MOV R5, 0x2 ;  /* 0x0000000200057802 */ /* 0x000fe40000000f00 */
[----:B------:R-:W-:Y:S02]  /*10370*/  MOV R3, 0x10390 ;  /* 0x0001039000037802 */ /* 0x000fe40000000f00 */
[----:B-1---5:R-:W-:Y:S05]  /*10380*/  CALL.REL.NOINC `($__internal_16_$__cuda_sm70_shflsync_bfly_p) ;  /* 0x0000017000007944 */ /* 0x022fea0003c00000 */
[----:B------:R-:W-:Y:S01]  /*10390*/  MOV R0, R5 ;  /* 0x0000000500007202 */ /* 0x000fe20000000f00 */
[----:B------:R-:W-:Y:S05]  /*103a0*/  BRA `(.L_x_857) ;  /* 0xffffdc8000007947 */ /* 0x000fea000383ffff */
.L_x_844:
[----:B------:R-:W-:Y:S01]  /*103b0*/  IMAD.MOV.U32 R2, RZ, RZ, R0 ;  /* 0x000000ffff027224 */ /* 0x000fe200078e0000 */
[----:B------:R-:W-:Y:S02]  /*103c0*/  MOV R5, 0x1 ;  /* 0x0000000100057802 */ /* 0x000fe40000000f00 */
[----:B------:R-:W-:Y:S02]  /*103d0*/  MOV R3, 0x103f0 ;  /* 0x000103f000037802 */ /* 0x000fe40000000f00 */
[----:B-----5:R-:W-:Y:S05]  /*103e0*/  CALL.REL.NOINC `($__internal_16_$__cuda_sm70_shflsync_bfly_p) ;  /* 0x0000011000007944 */ /* 0x020fea0003c00000 */
[----:B------:R1:W5:Y:S01]  /*103f0*/  LDL R2, [R1+0x10] ;  /* 0x0000100001027983 */ /* 0x0003620000100800 */
[----:B------:R-:W-:Y:S01]  /*10400*/  FADD.FTZ R0, R0, R5 ;  /* 0x0000000500007221 */ /* 0x000fe20000010000 */
[----:B------:R-:W-:Y:S02]  /*10410*/  MOV R5, 0x2 ;  /* 0x0000000200057802 */ /* 0x000fe40000000f00 */
[----:B------:R-:W-:-:S02]  /*10420*/  MOV R3, 0x10440 ;  /* 0x0001044000037802 */ /* 0x000fc40000000f00 */
[----:B-1---5:R-:W-:Y:S05]  /*10430*/  CALL.REL.NOINC `($__internal_16_$__cuda_sm70_shflsync_bfly_p) ;  /* 0x000000c000007944 */ /* 0x022fea0003c00000 */
[----:B------:R-:W2:Y:S01]  /*10440*/  LDL.LU R2, [R1+0x10] ;  /* 0x0000100001027983 */ /* 0x000ea20000300800 */
[----:B------:R-:W-:Y:S01]  /*10450*/  MOV R3, 0x104a0 ;  /* 0x000104a000037802 */ /* 0x000fe20000000f00 */
[----:B--2---:R-:W-:Y:S01]  /*10460*/  FADD.FTZ R4, R2, R5 ;  /* 0x0000000502047221 */ /* 0x004fe20000010000 */
[----:B------:R-:W-:-:S04]  /*10470*/  MOV R5, 0x1 ;  /* 0x0000000100057802 */ /* 0x000fc80000000f00 */
[----:B------:R-:W-:Y:S02]  /*10480*/  MOV R2, R4 ;  /* 0x0000000400027202 */ /* 0x000fe40000000f00 */
[----:B------:R-:W-:Y:S05]  /*10490*/  CALL.REL.NOINC `($__internal_16_$__cuda_sm70_shflsync_bfly_p) ;  /* 0x0000006000007944 */ /* 0x000fea0003c00000 */
[----:B------:R-:W-:Y:S01]  /*104a0*/  MOV R3, R5 ;  /* 0x0000000500037202 */ /* 0x000fe20000000f00 */
[----:B------:R-:W-:Y:S05]  /*104b0*/  BRA `(.L_x_858) ;  /* 0xffffdc0000007947 */ /* 0x000fea000383ffff */
.L_x_854:
[----:B--2---:R-:W-:Y:S02]  /*104c0*/  MOV R0, R140 ;  /* 0x0000008c00007202 */ /* 0x004fe40000000f00 */
[----:B---3--:R-:W-:Y:S02]  /*104d0*/  MOV R2, 0x104f0 ;  /* 0x000104f000027802 */ /* 0x008fe40000000f00 */
[----:B-1---5:R-:W-:Y:S05]  /*104e0*/  CALL.REL.NOINC `($__internal_17_$__cuda_sm70_shflsync_idx_p) ;  /* 0x0000006000007944 */ /* 0x022fea0003c00000 */
[----:B-12---:R-:W-:Y:S05]  /*104f0*/  BRA `(.L_x_859) ;  /* 0xfffffdb000007947 */ /* 0x006fea000383ffff */
        .weak           $__internal_16_$__cuda_sm70_shflsync_bfly_p
        .type           $__internal_16_$__cuda_sm70_shflsync_bfly_p,@function
        .size           $__internal_16_$__cuda_sm70_shflsync_bfly_p,($__internal_17_$__cuda_sm70_shflsync_idx_p - $__internal_16_$__cuda_sm70_shflsync_bfly_p)
$__internal_16_$__cuda_sm70_shflsync_bfly_p:
[----:B------:R-:W-:Y:S04]  /*10500*/  WARPSYNC R6 ;  /* 0x0000000600007348 */ /* 0x000fe80003800000 */
[----:B------:R1:W2:Y:S02]  /*10510*/  SHFL.BFLY PT, R5, R2, R5, R7 ;  /* 0x0c00000502057389 */ /* 0x0002a400000e0007 */
[----:B-1----:R-:W-:Y:S02]  /*10520*/  MOV R2, R3 ;  /* 0x0000000300027202 */ /* 0x002fe40000000f00 */
[----:B------:R-:W-:-:S04]  /*10530*/  MOV R3, 0x0 ;  /* 0x0000000000037802 */ /* 0x000fc80000000f00 */
[----:B--2---:R-:W-:Y:S05]  /*10540*/  RET.REL.NODEC R2 `(_ZN7cutlass13device_kernelIN5flash19enable_sm80_to_sm89INS1_16FlashAttnFwdSm80INS1_25CollectiveMainloopFwdSm80ILi8ELi1ELb1EN4cute5tupleIJNS5_1CILi128EEENS7_ILi96EEENS7_ILi192EEEEEELi192ENS_6half_tEfNS_4arch4Sm80ELb1ELb0ELb0ELb0ELb0ELb0ELb1ELb1EEENS1_21CollectiveEpilogueFwdINS6_IJS8_SA_S9_EEENS6_IJNS7_ILi1EEESI_SI_EEESC_SE_Li256ELb0ELb1ELb1ELb0EEENS1_30DynamicPersistentTileSchedulerILi256ELi256ELb1ELb1ELb0EEEEEEEEEvNT_6ParamsE) ;  /* 0xfffefab002007950 */ /* 0x004fea0003c3ffff */
        .weak           $__internal_17_$__cuda_sm70_shflsync_idx_p
        .type           $__internal_17_$__cuda_sm70_shflsync_idx_p,@function
        .size           $__internal_17_$__cuda_sm70_shflsync_idx_p,(.L_x_2474 - $__internal_17_$__cuda_sm70_shflsync_idx_p)
$__internal_17_$__cuda_sm70_shflsync_idx_p:
[----:B------:R-:W-:Y:S01]  /*10550*/  MOV R3, 0x0 ;  /* 0x0000000000037802 */ /* 0x000fe20000000f00 */
[----:B------:R-:W-:Y:S04]  /*10560*/  WARPSYNC R141 ;  /* 0x0000008d00007348 */ /* 0x000fe80003800000 */
[----:B------:R1:W2:Y:S01]  /*10570*/  SHFL.IDX PT, R0, R0, R143, R142 ;  /* 0x0000008f00007389 */ /* 0x0002a200000e008e */
[----:B------:R-:W-:Y:S05]  /*10580*/  RET.REL.NODEC R2 `(_ZN7cutlass13device_kernelIN5flash19enable_sm80_to_sm89INS1_16FlashAttnFwdSm80INS1_25CollectiveMainloopFwdSm80ILi8ELi1ELb1EN4cute5tupleIJNS5_1CILi128EEENS7_ILi96EEENS7_ILi192EEEEEELi192ENS_6half_tEfNS_4arch4Sm80ELb1ELb0ELb0ELb0ELb0ELb0ELb1ELb1EEENS1_21CollectiveEpilogueFwdINS6_IJS8_SA_S9_EEENS6_IJNS7_ILi1EEESI_SI_EEESC_SE_Li256ELb0ELb1ELb1ELb0EEENS1_30DynamicPersistentTileSchedulerILi256ELi256ELb1ELb1ELb0EEEEEEEEEvNT_6ParamsE) ;  /* 0xfffefa7002007950 */ /* 0x000fea0003c3ffff */
.L_x_860:
        /* <DEDUP_REMOVED lines=15> */
.L_x_2474:


//--------------------- .text._ZN7cutlass13device_kernelIN5flash19enable_sm80_to_sm89INS1_16FlashAttnFwdSm80INS1_25CollectiveMainloopFwdSm80ILi8ELi1ELb0EN4cute5tupleIJNS5_1CILi128EEENS7_ILi64EEENS7_ILi192EEEEEELi192ENS_6half_tEfNS_4arch4Sm80ELb1ELb0ELb0ELb1ELb0ELb0ELb1ELb1EEENS1_21CollectiveEpilogueFwdINS6_IJS8_SA_S9_EEENS6_IJNS7_ILi1EEESI_SI_EEESC_SE_Li256ELb1ELb1ELb1ELb0EEENS1_36VarlenDynamicPersistentTileSchedulerILi128ELi64ELi256ELi256ELb1ELb1ELb0ELb1ELb1ELb1EEEEEEEEEvNT_6ParamsE --------------------------
	.section	.text._ZN7cutlass13device_kernelIN5flash19enable_sm80_to_sm89INS1_16FlashAttnFwdSm80INS1_25CollectiveMainloopFwdSm80ILi8ELi1ELb0EN4cute5tupleIJNS5_1CILi128EEENS7_ILi64EEENS7_ILi192EEEEEELi192ENS_6half_tEfNS_4arch4Sm80ELb1ELb0ELb0ELb1ELb0ELb0ELb1ELb1EEENS1_21CollectiveEpilogueFwdINS6_IJS8_SA_S9_EEENS6_IJNS7_ILi1EEESI_SI_EEESC_SE_Li256ELb1ELb1ELb1ELb0EEENS1_36VarlenDynamicPersistentTileSchedulerILi128ELi64ELi256ELi256ELb1ELb1ELb0ELb1ELb1ELb1EEEEEEEEEvNT_6ParamsE,"ax",@progbits
	.sectioninfo	@"SHI_REGISTERS=255"
	.align	128
.text._ZN7cutlass13device_kernelIN5flash19enable_sm80_to_sm89INS1_16FlashAttnFwdSm80INS1_25CollectiveMainloopFwdSm80ILi8ELi1ELb0EN4cute5tupleIJNS5_1CILi128EEENS7_ILi64EEENS7_ILi192EEEEEELi192ENS_6half_tEfNS_4arch4Sm80ELb1ELb0ELb0ELb1ELb0ELb0ELb1ELb1EEENS1_21CollectiveEpilogueFwdINS6_IJS8_SA_S9_EEENS6_IJNS7_ILi1EEESI_SI_EEESC_SE_Li256ELb1ELb1ELb1ELb0EEENS1_36VarlenDynamicPersistentTileSchedulerILi128ELi64ELi256ELi256ELb1ELb1ELb0ELb1ELb1ELb1EEEEEEEEEvNT_6ParamsE:
        .type           _ZN7cutlass13device_kernelIN5flash19enable_sm80_to_sm89INS1_16FlashAttnFwdSm80INS1_25CollectiveMainloopFwdSm80ILi8ELi1ELb0EN4cute5tupleIJNS5_1CILi128EEENS7_ILi64EEENS7_ILi192EEEEEELi192ENS_6half_tEfNS_4arch4Sm80ELb1ELb0ELb0ELb1ELb0ELb0ELb1ELb1EEENS1_21CollectiveEpilogueFwdINS6_IJS8_SA_S9_EEENS6_IJNS7_ILi1EEESI_SI_EEESC_SE_Li256ELb1ELb1ELb1ELb0EEENS1_36VarlenDynamicPersistentTileSchedulerILi128ELi64ELi256ELi256ELb1ELb1ELb0ELb1ELb1ELb1EEEEEEEEEvNT_6ParamsE,@function
        .size           _ZN7cutlass13device_kernelIN5flash19enable_sm80_to_sm89INS1_16FlashAttnFwdSm80INS1_25CollectiveMainloopFwdSm80ILi8ELi1ELb0EN4cute5tupleIJNS5_1CILi128EEENS7_ILi64EEENS7_ILi192EEEEEELi192ENS_6half_tEfNS_4arch4Sm80ELb1ELb0ELb0ELb1ELb0ELb0ELb1ELb1EEENS1_21CollectiveEpilogueFwdINS6_IJS8_SA_S9_EEENS6_IJNS7_ILi1EEESI_SI_EEESC_SE_Li256ELb1ELb1ELb1ELb0EEENS1_36VarlenDynamicPersistentTileSchedulerILi128ELi64ELi256ELi256ELb1ELb1ELb0ELb1ELb1ELb1EEEEEEEEEvNT_6ParamsE,(.L_x_2477 - _ZN7cutlass13device_kernelIN5flash19enable_sm80_to_sm89INS1_16FlashAttnFwdSm80INS1_25CollectiveMainloopFwdSm80ILi8ELi1ELb0EN4cute5tupleIJNS5_1CILi128EEENS7_ILi64EEENS7_ILi192EEEEEELi192ENS_6half_tEfNS_4arch4Sm80ELb1ELb0ELb0ELb1ELb0ELb0ELb1ELb1EEENS1_21CollectiveEpilogueFwdINS6_IJS8_SA_S9_EEENS6_IJNS7_ILi1EEESI_SI_EEESC_SE_Li256ELb1ELb1ELb1ELb0EEENS1_36VarlenDynamicPersistentTileSchedulerILi128ELi64ELi256ELi256ELb1ELb1ELb0ELb1ELb1ELb1EEEEEEEEEvNT_6ParamsE)
        .other          _ZN7cutlass13device_kernelIN5flash19enable_sm80_to_sm89INS1_16FlashAttnFwdSm80INS1_25CollectiveMainloopFwdSm80ILi8ELi1ELb0EN4cute5tupleIJNS5_1CILi128EEENS7_ILi64EEENS7_ILi192EEEEEELi192ENS_6half_tEfNS_4arch4Sm80ELb1ELb0ELb0ELb1ELb0ELb0ELb1ELb1EEENS1_21CollectiveEpilogueFwdINS6_IJS8_SA_S9_EEENS6_IJNS7_ILi1EEESI_SI_EEESC_SE_Li256ELb1ELb1ELb1ELb0EEENS1_36VarlenDynamicPersistentTileSchedulerILi128ELi64ELi256ELi256ELb1ELb1ELb0ELb1ELb1ELb1EEEEEEEEEvNT_6ParamsE,@"STO_CUDA_ENTRY STV_DEFAULT"
_ZN7cutlass13device_kernelIN5flash19enable_sm80_to_sm89INS1_16FlashAttnFwdSm80INS1_25CollectiveMainloopFwdSm80ILi8ELi1ELb0EN4cute5tupleIJNS5_1CILi128EEENS7_ILi64EEENS7_ILi192EEEEEELi192ENS_6half_tEfNS_4arch4Sm80ELb1ELb0ELb0ELb1ELb0ELb0ELb1ELb1EEENS1_21CollectiveEpilogueFwdINS6_IJS8_SA_S9_EEENS6_IJNS7_ILi1EEESI_SI_EEESC_SE_Li256ELb1ELb1ELb1ELb0EEENS1_36VarlenDynamicPersistentTileSchedulerILi128ELi64ELi256ELi256ELb1ELb1ELb0ELb1ELb1ELb1EEEEEEEEEvNT_6ParamsE:
        /* <DEDUP_REMOVED lines=52> */
.L_x_866:
        /* <DEDUP_REMOVED lines=16> */
.L_x_963:
        /* <DEDUP_REMOVED lines=16> */
.L_x_964:
[----:B---3--:R-:W-:-:S05]  /*0540*/  IMAD R0, R0, c[0x0][0x538], RZ ;  /* 0x00014e0000007a24 */ /* 0x008fca00078e02ff */
[----:B------:R-:W-:-:S04]  /*0550*/  IADD3 R7, R0, R7, RZ ;  /* 0x0000000700077210 */ /* 0x000fc80007ffe0ff */
[----:B------:R-:W-:-:S13]  /*0560*/  ISETP.GT.AND P0, PT, R7, UR4, PT ;  /* 0x0000000407007c0c */ /* 0x000fda000bf04270 */
[----:B-12---:R-:W-:Y:S05]  /*0570*/  @!P0 BRA `(.L_x_866) ;  /* 0xfffffdc000008947 */ /* 0x006fea000383ffff */
.L_x_862:
[----:B--2---:R-:W-:-:S05]  /*0580*/  IADD3 R236, -R0, R7, RZ ;  /* 0x0000000700ec7210 */ /* 0x004fca0007ffe1ff */
[----:B------:R-:W-:-:S05]  /*0590*/  IMAD R0, R4, c[0x0][0x538], R236 ;  /* 0x00014e0004007a24 */ /* 0x000fca00078e02ec */
[----:B------:R-:W-:Y:S01]  /*05a0*/  ISETP.GT.AND P0, PT, R0, UR4, PT ;  /* 0x0000000400007c0c */ /* 0x000fe2000bf04270 */
[----:B------:R-:W-:-:S12]  /*05b0*/  BRA.DIV ~URZ, `(.L_x_867) ;  /* 0x0000fbc27f007947 */ /* 0x000fd8000b800000 */
[----:B------:R-:W-:-:S04]  /*05c0*/  VOTE.ANY R10, PT, !P0 ;  /* 0x00000000000a7806 */ /* 0x000fc800040e0100 */
.L_x_965:
[----:B------:R-:W1:Y:S02]  /*05d0*/  POPC R7, R10 ;  /* 0x0000000a00077309 */ /* 0x000e640000000000 */
[----:B-1----:R-:W-:Y:S01]  /*05e0*/  IADD3 R239, R7, R6, RZ ;  /* 0x0000000607ef7210 */ /* 0x002fe20007ffe0ff */
[----:B------:R-:W-:Y:S05]  /*05f0*/  BRA.DIV ~URZ, `(.L_x_868) ;  /* 0x0000fbd27f007947 */ /* 0x000fea000b800000 */
[----:B------:R1:W2:Y:S01]  /*0600*/  SHFL.IDX PT, R237, R9, R7, 0x1f ;  /* 0x00001f0709ed7589 */ /* 0x0002a200000e0000 */
[----:B------:R-:W-:-:S03]  /*0610*/  MOV R6, RZ ;  /* 0x000000ff00067202 */ /* 0x000fc60000000f00 */
[----:B------:R1:W3:Y:S04]  /*0620*/  SHFL.IDX PT, R9, R8, R7, 0x1f ;  /* 0x00001f0708097589 */ /* 0x0002e800000e0000 */
.L_x_966:
[----:B------:R-:W-:Y:S01]  /*0630*/  ISETP.NE.AND P0, PT, R10, RZ, PT ;  /* 0x000000ff0a00720c */ /* 0x000fe20003f05270 */
[----:B------:R-:W-:-:S12]  /*0640*/  BSSY B0, `(.L_x_869) ;  /* 0x0000005000007945 */ /* 0x000fd80003800000 */
[----:B------:R-:W-:Y:S05]  /*0650*/  @!P0 BRA `(.L_x_870) ;  /* 0x0000003000008947 */ /* 0x000fea0003800000 */
[----:B------:R-:W-:Y:S01]  /*0660*/  IADD3 R3, R7, -0x1, RZ ;  /* 0xffffffff07037810 */ /* 0x000fe20007ffe0ff */
[----:B------:R-:W-:Y:S05]  /*0670*/  BRA.DIV ~URZ, `(.L_x_871) ;  /* 0x0000fc327f007947 */ /* 0x000fea000b800000 */
[----:B------:R4:W1:Y:S02]  /*0680*/  SHFL.IDX PT, R6, R4, R3, 0x1f ;  /* 0x00001f0304067589 */ /* 0x00086400000e0000 */
.L_x_870:
[----:B------:R-:W-:Y:S05]  /*0690*/  BSYNC B0 ;  /* 0x0000000000007941 */ /* 0x000fea0003800000 */
.L_x_869:
        /* <DEDUP_REMOVED lines=67> */
.L_x_873:
        /* <DEDUP_REMOVED lines=68> */
.L_x_874:
[----:B------:R-:W-:Y:S05]  /*0f10*/  BSYNC B0 ;  /* 0x0000000000007941 */ /* 0x000fea0003800000 */
.L_x_872:
[----:B------:R-:W-:-:S04]  /*0f20*/  LOP3.LUT R0, RZ, R0, RZ, 0x33, !PT ;  /* 0x00000000ff007212 */ /* 0x000fc800078e33ff */
[----:B------:R-:W-:Y:S01]  /*0f30*/  IADD3 R237, R0, R237, RZ ;  /* 0x000000ed00ed7210 */ /* 0x000fe20007ffe0ff */
[----:B------:R-:W-:Y:S05]  /*0f40*/  BRA `(.L_x_875) ;  /* 0x0000004000007947 */ /* 0x000fea0003800000 */
.L_x_863:
[----:B--2---:R-:W-:Y:S01]  /*0f50*/  IMAD.MOV.U32 R237, RZ, RZ, RZ ;  /* 0x000000ffffed7224 */ /* 0x004fe200078e00ff */
[----:B------:R-:W-:Y:S01]  /*0f60*/  MOV R238, RZ ;  /* 0x000000ff00ee7202 */ /* 0x000fe20000000f00 */
[----:B------:R-:W-:Y:S01]  /*0f70*/  IMAD.U32 R236, RZ, RZ, UR4 ;  /* 0x00000004ffec7e24 */ /* 0x000fe2000f8e00ff */
[----:B------:R-:W-:Y:S02]  /*0f80*/  MOV R239, c[0x0][0x53c] ;  /* 0x00014f0000ef7a02 */ /* 0x000fe40000000f00 */
.L_x_875:
[----:B------:R-:W-:Y:S01]  /*0f90*/  ISETP.NE.AND P0, PT, R12, RZ, PT ;  /* 0x000000ff0c00720c */ /* 0x000fe20003f05270 */
[----:B------:R-:W-:-:S12]  /*0fa0*/  WARPSYNC 0xffffffff ;  /* 0xffffffff00007948 */ /* 0x000fd80003800000 */
[----:B------:R1:W-:Y:S04]  /*0fb0*/  @!P0 STS.128 [0x18100], R236 ;  /* 0x018100ecff008388 */ /* 0x0003e80000000c00 */
[----:B------:R-:W-:Y:S06]  /*0fc0*/  BAR.ARV 0x5, 0x100 ;  /* 0x0144000000007b1d */ /* 0x000fec0000002000 */
.L_x_861:
        /* <DEDUP_REMOVED lines=70> */
[----:B------:R-:W-:Y:S01]  /*1430*/  IADD3 R242, R240, 0x40, RZ ;  /* 0x00000040f0f27810 */ /* 0x000fe20007ffe0ff */
[----:B------:R-:W-:Y:S01]  /*1440*/  IMAD.MOV.U32 R13, RZ, RZ, 0x20 ;  /* 0x00000020ff0d7424 */ /* 0x000fe200078e00ff */
[----:B------:R-:W-:Y:S01]  /*1450*/  LOP3.LUT R3, R3, 0xfffffe00, RZ, 0xc0, !PT ;  /* 0xfffffe0003037812 */ /* 0x000fe200078ec0ff */
[----:B------:R-:W-:Y:S01]  /*1460*/  IMAD.IADD R8, R5, 0x1, R2 ;  /* 0x0000000105087824 */ /* 0x000fe200078e0202 */
[----:B------:R-:W-:-:S02]  /*1470*/  LOP3.LUT R0, R0, 0x1ffffffe, RZ, 0xc0, !PT ;  /* 0x1ffffffe00007812 */ /* 0x000fc400078ec0ff */
        /* <DEDUP_REMOVED lines=9> */
[----:B------:R-:W-:Y:S01]  /*1510*/  IMAD R9, R9, 0x8, R16 ;  /* 0x0000000809097824 */ /* 0x000fe200078e0210 */
[----:B------:R-:W-:-:S02]  /*1520*/  SHF.R.S32.HI R7, RZ, 0x1f, R242 ;  /* 0x0000001fff077819 */ /* 0x000fc400000114f2 */
[----:B------:R-:W-:Y:S02]  /*1530*/  SHF.R.S32.HI R6, RZ, 0x1f, R243 ;  /* 0x0000001fff067819 */ /* 0x000fe400000114f3 */
[C---:B------:R-:W-:Y:S01]  /*1540*/  LOP3.LUT P6, RZ, R11.reuse, 0x2, RZ, 0xc0, !PT ;  /* 0x000000020bff7812 */ /* 0x040fe200078cc0ff */
[----:B------:R2:W-:Y:S01]  /*1550*/  STL [R1+0x14], R7 ;  /* 0x0000140701007387 */ /* 0x0005e20000100800 */
[----:B------:R-:W-:Y:S01]  /*1560*/  LOP3.LUT P5, RZ, R11, 0x4, RZ, 0xc0, !PT ;  /* 0x000000040bff7812 */ /* 0x000fe200078ac0ff */
[----:B------:R-:W-:Y:S01]  /*1570*/  IMAD.MOV.U32 R11, RZ, RZ, 0x40 ;  /* 0x00000040ff0b7424 */ /* 0x000fe200078e00ff */
[----:B------:R-:W-:Y:S01]  /*1580*/  LOP3.LUT P3, RZ, R10, 0x4, RZ, 0xc0, !PT ;  /* 0x000000040aff7812 */ /* 0x000fe2000786c0ff */
[----:B------:R3:W-:Y:S01]  /*1590*/  STL [R1+0x10], R6 ;  /* 0x0000100601007387 */ /* 0x0007e20000100800 */
[----:B------:R-:W-:Y:S02]  /*15a0*/  LEA R176, R0, 0x6100, 0x1 ;  /* 0x0000610000b07811 */ /* 0x000fe400078e08ff */
[C---:B------:R-:W-:Y:S01]  /*15b0*/  SEL R2, R11.reuse, 0xffffffc0, !P3 ;  /* 0xffffffc00b027807 */ /* 0x040fe20005800000 */
[----:B------:R4:W-:Y:S01]  /*15c0*/  STL [R1+0x4], R9 ;  /* 0x0000040901007387 */ /* 0x0009e20000100800 */
        /* <DEDUP_REMOVED lines=17> */
[----:B------:R-:W-:Y:S01]  /*16e0*/  IADD3 R10, R233, 0xa8, RZ ;  /* 0x000000a8e90a7810 */ /* 0x000fe20007ffe0ff */
[----:B------:R-:W-:Y:S01]  /*16f0*/  IMAD.IADD R184, R183, 0x1, R3 ;  /* 0x00000001b7b87824 */ /* 0x000fe200078e0203 */
[----:B----4-:R-:W-:Y:S01]  /*1700*/  IADD3 R9, R233, 0xb8, RZ ;  /* 0x000000b8e9097810 */ /* 0x010fe20007ffe0ff */
        /* <DEDUP_REMOVED lines=33> */
.L_x_962:
[----:B------:R-:W-:-:S04]  /*1920*/  IMAD.MOV.U32 R13, RZ, RZ, 0x4 ;  /* 0x00000004ff0d7424 */ /* 0x000fc800078e00ff */
[----:B-1----:R-:W-:-:S05]  /*1930*/  IMAD.WIDE R2, R239, R13, c[0x0][0x588] ;  /* 0x00016200ef027625 */ /* 0x002fca00078e020d */
[----:B------:R-:W2:Y:S01]  /*1940*/  LDG.E R247, [R2.64] ;  /* 0x0000000602f77981 */ /* 0x000ea2000c1e1900 */
[----:B------:R-:W-:Y:S01]  /*1950*/  ISETP.NE.U32.AND P2, PT, RZ, c[0x0][0x370], PT ;  /* 0x0000dc00ff007a0c */ /* 0x000fe20003f45070 */
[----:B------:R-:W-:Y:S01]  /*1960*/  CS2R R8, SRZ ;  /* 0x0000000000087805 */ /* 0x000fe2000001ff00 */
[----:B------:R-:W-:Y:S02]  /*1970*/  ISETP.NE.U32.AND P5, PT, RZ, c[0x0][0x360], PT ;  /* 0x0000d800ff007a0c */ /* 0x000fe40003fa5070 */
[----:B------:R-:W-:Y:S02]  /*1980*/  ISETP.NE.AND.EX P2, PT, RZ, c[0x0][0x374], PT, P2 ;  /* 0x0000dd00ff007a0c */ /* 0x000fe40003f45320 */
[----:B------:R-:W-:Y:S02]  /*1990*/  ISETP.NE.AND.EX P5, PT, RZ, c[0x0][0x364], PT, P5 ;  /* 0x0000d900ff007a0c */ /* 0x000fe40003fa5350 */
[----:B------:R-:W-:-:S04]  /*19a0*/  ISETP.NE.U32.AND P1, PT, RZ, c[0x0][0x348], PT ;  /* 0x0000d200ff007a0c */ /* 0x000fc80003f25070 */
[----:B------:R-:W-:Y:S01]  /*19b0*/  ISETP.NE.AND.EX P1, PT, RZ, c[0x0][0x34c], PT, P1 ;  /* 0x0000d300ff007a0c */ /* 0x000fe20003f25310 */
[----:B------:R-:W-:Y:S01]  /*19c0*/  IMAD.MOV.U32 R10, RZ, RZ, RZ ;  /* 0x000000ffff0a7224 */ /* 0x000fe200078e00ff */
[----:B--2---:R-:W-:-:S03]  /*19d0*/  SHF.R.S32.HI R18, RZ, 0x1f, R247 ;  /* 0x0000001fff127819 */ /* 0x004fc600000114f7 */
[C---:B------:R-:W-:Y:S02]  /*19e0*/  @P2 LEA R2, P0, R247.reuse, c[0x0][0x370], 0x2 ;  /* 0x0000dc00f7022a11 */ /* 0x040fe400078010ff */
[C---:B------:R-:W-:Y:S01]  /*19f0*/  LEA R4, P4, R247.reuse, c[0x0][0x348], 0x2 ;  /* 0x0000d200f7047a11 */ /* 0x040fe200078810ff */
[----:B------:R1:W-:Y:S01]  /*1a00*/  STL [R1+0xc], R18 ;  /* 0x00000c1201007387 */ /* 0x0003e20000100800 */
[----:B------:R-:W-:Y:S02]  /*1a10*/  @P2 LEA.HI.X R3, R247, c[0x0][0x374], R18, 0x2, P0 ;  /* 0x0000dd00f7032a11 */ /* 0x000fe400000f1412 */
[----:B------:R-:W-:-:S03]  /*1a20*/  ISETP.NE.U32.AND P0, PT, RZ, c[0x0][0x350], PT ;  /* 0x0000d400ff007a0c */ /* 0x000fc60003f05070 */
[----:B------:R2:W5:Y:S01]  /*1a30*/  @P2 LDG.E R9, [R2.64] ;  /* 0x0000000602092981 */ /* 0x000562000c1e1900 */
[----:B------:R-:W-:Y:S02]  /*1a40*/  ISETP.NE.AND.EX P0, PT, RZ, c[0x0][0x354], PT, P0 ;  /* 0x0000d500ff007a0c */ /* 0x000fe40003f05300 */
[C---:B------:R-:W-:Y:S02]  /*1a50*/  @P5 LEA R6, P2, R247.reuse, c[0x0][0x360], 0x2 ;  /* 0x0000d800f7065a11 */ /* 0x040fe400078410ff */
[C-C-:B------:R-:W-:Y:S02]  /*1a60*/  LEA.HI.X R5, R247.reuse, c[0x0][0x34c], R18.reuse, 0x2, P4 ;  /* 0x0000d300f7057a11 */ /* 0x140fe400020f1412 */
[----:B------:R-:W-:-:S03]  /*1a70*/  @P5 LEA.HI.X R7, R247, c[0x0][0x364], R18, 0x2, P2 ;  /* 0x0000d900f7075a11 */ /* 0x000fc600010f1412 */
[----:B------:R1:W5:Y:S04]  /*1a80*/  @P1 LDG.E R8, [R4.64] ;  /* 0x0000000604081981 */ /* 0x000368000c1e1900 */
[----:B------:R1:W5:Y:S01]  /*1a90*/  @P5 LDG.E R235, [R6.64] ;  /* 0x0000000606eb5981 */ /* 0x000362000c1e1900 */
[----:B--2---:R-:W-:-:S04]  /*1aa0*/  LEA R2, P3, R247, c[0x0][0x350], 0x2 ;  /* 0x0000d400f7027a11 */ /* 0x004fc800078610ff */
[----:B------:R-:W-:-:S05]  /*1ab0*/  LEA.HI.X R3, R247, c[0x0][0x354], R18, 0x2, P3 ;  /* 0x0000d500f7037a11 */ /* 0x000fca00018f1412 */
[----:B------:R1:W5:Y:S01]  /*1ac0*/  @P0 LDG.E R10, [R2.64] ;  /* 0x00000006020a0981 */ /* 0x000362000c1e1900 */
[----:B------:R-:W-:-:S05]  /*1ad0*/  LOP3.LUT R19, R238, 0xffff, RZ, 0xc0, !PT ;  /* 0x0000ffffee137812 */ /* 0x000fca00078ec0ff */
[----:B------:R1:W-:Y:S01]  /*1ae0*/  STL [R1], R19 ;  /* 0x0000001301007387 */ /* 0x0003e20000100800 */
[----:B------:R-:W-:Y:S01]  /*1af0*/  YIELD ;  /* 0x0000000000007946 */ /* 0x000fe20003800000 */
[----:B------:R-:W-:Y:S05]  /*1b00*/  @P5 BRA `(.L_x_876) ;  /* 0x0000005000005947 */ /* 0x000fea0003800000 */
[----:B-----5:R-:W-:Y:S01]  /*1b10*/  MOV R235, c[0x0][0x168] ;  /* 0x00005a0000eb7a02 */ /* 0x020fe20000000f00 */
[----:B------:R-:W-:Y:S05]  /*1b20*/  @!P1 BRA `(.L_x_876) ;  /* 0x0000003000009947 */ /* 0x000fea0003800000 */
[----:B-1----:R-:W2:Y:S04]  /*1b30*/  LDG.E R6, [R4.64] ;  /* 0x0000000604067981 */ /* 0x002ea8000c1e1900 */
[----:B------:R-:W2:Y:S02]  /*1b40*/  LDG.E R0, [R4.64+0x4] ;  /* 0x0000040604007981 */ /* 0x000ea4000c1e1900 */
[----:B--2---:R-:W-:Y:S02]  /*1b50*/  IADD3 R235, -R6, R0, RZ ;  /* 0x0000000006eb7210 */ /* 0x004fe40007ffe1ff */
.L_x_876:
[----:B------:R-:W-:-:S04]  /*1b60*/  ISETP.NE.U32.AND P2, PT, RZ, c[0x0][0x368], PT ;  /* 0x0000da00ff007a0c */ /* 0x000fc80003f45070 */
[----:B------:R-:W-:-:S13]  /*1b70*/  ISETP.NE.AND.EX P2, PT, RZ, c[0x0][0x36c], PT, P2 ;  /* 0x0000db00ff007a0c */ /* 0x000fda0003f45320 */
[----:B------:R-:W-:Y:S05]  /*1b80*/  @!P2 BRA `(.L_x_877) ;  /* 0x000000400000a947 */ /* 0x000fea0003800000 */
[----:B-1----:R-:W-:-:S04]  /*1b90*/  LEA R2, P2, R247, c[0x0][0x368], 0x2 ;  /* 0x0000da00f7027a11 */ /* 0x002fc800078410ff */
[----:B------:R-:W-:-:S05]  /*1ba0*/  LEA.HI.X R3, R247, c[0x0][0x36c], R18, 0x2, P2 ;  /* 0x0000db00f7037a11 */ /* 0x000fca00010f1412 */
[----:B------:R1:W5:Y:S01]  /*1bb0*/  LDG.E R0, [R2.64] ;  /* 0x0000000602007981 */ /* 0x000362000c1e1900 */
[----:B------:R-:W-:Y:S05]  /*1bc0*/  BRA `(.L_x_878) ;  /* 0x0000005000007947 */ /* 0x000fea0003800000 */
.L_x_877:
[----:B------:R-:W-:Y:S01]  /*1bd0*/  MOV R0, c[0x0][0x1d0] ;  /* 0x0000740000007a02 */ /* 0x000fe20000000f00 */
[----:B------:R-:W-:Y:S05]  /*1be0*/  @!P0 BRA `(.L_x_878) ;  /* 0x0000003000008947 */ /* 0x000fea0003800000 */
[----:B-1----:R-:W2:Y:S04]  /*1bf0*/  LDG.E R4, [R2.64] ;  /* 0x0000000602047981 */ /* 0x002ea8000c1e1900 */
[----:B------:R-:W2:Y:S02]  /*1c00*/  LDG.E R0, [R2.64+0x4] ;  /* 0x0000040602007981 */ /* 0x000ea4000c1e1900 */
[----:B--2---:R-:W-:Y:S02]  /*1c10*/  IADD3 R0, -R4, R0, RZ ;  /* 0x0000000004007210 */ /* 0x004fe40007ffe1ff */
.L_x_878:
[----:B-1----:R-:W-:Y:S01]  /*1c20*/  IMAD.MOV.U32 R2, RZ, RZ, c[0x0][0x2c4] ;  /* 0x0000b100ff027624 */ /* 0x002fe200078e00ff */
[----:B------:R-:W-:Y:S01]  /*1c30*/  BSSY B0, `(.L_x_879) ;  /* 0x000003c000007945 */ /* 0x000fe20003800000 */
[----:B------:R-:W-:-:S02]  /*1c40*/  IMAD.SHL.U32 R237, R237, 0x80, RZ ;  /* 0x00000080eded7824 */ /* 0x000fc400078e00ff */
[--C-:B-----5:R-:W-:Y:S01]  /*1c50*/  IMAD.IADD R234, R0, 0x1, -R9.reuse ;  /* 0x0000000100ea7824 */ /* 0x120fe200078e0a09 */
[----:B------:R-:W-:Y:S01]  /*1c60*/  ISETP.NE.AND P2, PT, R2, 0x1, PT ;  /* 0x000000010200780c */ /* 0x000fe20003f45270 */
[----:B------:R-:W-:Y:S01]  /*1c70*/  IMAD.IADD R12, R10, 0x1, R9 ;  /* 0x000000010a0c7824 */ /* 0x000fe200078e0209 */
[----:B------:R-:W-:Y:S02]  /*1c80*/  IADD3 R2, R237, 0x7f, RZ ;  /* 0x0000007fed027810 */ /* 0x000fe40007ffe0ff */
[----:B------:R-:W-:-:S03]  /*1c90*/  IADD3 R3, R234, 0x40, -R235 ;  /* 0x00000040ea037810 */ /* 0x000fc60007ffe8eb */
[----:B------:R-:W-:-:S06]  /*1ca0*/  IMAD.MOV.U32 R0, RZ, RZ, R2 ;  /* 0x000000ffff007224 */ /* 0x000fcc00078e0002 */
[----:B------:R-:W-:Y:S01]  /*1cb0*/  @P2 IMAD.HI.U32 R4, R2, c[0x0][0x2c8], RZ ;  /* 0x0000b20002042a27 */ /* 0x000fe200078e00ff */
[----:B------:R-:W-:-:S04]  /*1cc0*/  IADD3 R2, R234, 0x3f, RZ ;  /* 0x0000003fea027810 */ /* 0x000fc80007ffe0ff */
[----:B------:R-:W-:-:S05]  /*1cd0*/  @P2 SHF.R.U32.HI R0, RZ, c[0x0][0x2cc], R4 ;  /* 0x0000b300ff002a19 */ /* 0x000fca0000011604 */
[----:B------:R-:W-:Y:S01]  /*1ce0*/  IMAD.IADD R0, R3, 0x1, R0 ;  /* 0x0000000103007824 */ /* 0x000fe200078e0200 */
[----:B------:R-:W-:-:S04]  /*1cf0*/  SHF.R.S32.HI R3, RZ, 0x1f, R2 ;  /* 0x0000001fff037819 */ /* 0x000fc80000011402 */
[----:B------:R-:W-:Y:S02]  /*1d00*/  SHF.R.S32.HI R4, RZ, 0x1f, R0 ;  /* 0x0000001fff047819 */ /* 0x000fe40000011400 */
[----:B------:R-:W-:Y:S02]  /*1d10*/  LEA.HI R2, R3, R2, RZ, 0x6 ;  /* 0x0000000203027211 */ /* 0x000fe400078f30ff */
[----:B------:R-:W-:Y:S02]  /*1d20*/  LEA.HI R0, R4, R0, RZ, 0x6 ;  /* 0x0000000004007211 */ /* 0x000fe400078f30ff */
[----:B------:R-:W-:Y:S02]  /*1d30*/  SHF.R.S32.HI R2, RZ, 0x6, R2 ;  /* 0x00000006ff027819 */ /* 0x000fe40000011402 */
[----:B------:R-:W-:Y:S02]  /*1d40*/  SHF.R.S32.HI R0, RZ, 0x6, R0 ;  /* 0x00000006ff007819 */ /* 0x000fe40000011400 */
[----:B------:R-:W-:-:S02]  /*1d50*/  LOP3.LUT R3, R238, 0xff000000, RZ, 0xc0, !PT ;  /* 0xff000000ee037812 */ /* 0x000fc400078ec0ff */
[----:B------:R-:W-:Y:S01]  /*1d60*/  IMNMX R6, R2, R0, PT ;  /* 0x0000000002067217 */ /* 0x000fe20003800200 */
[----:B------:R-:W-:Y:S01]  /*1d70*/  IMAD.MOV.U32 R2, RZ, RZ, RZ ;  /* 0x000000ffff027224 */ /* 0x000fe200078e00ff */
[----:B------:R-:W-:Y:S02]  /*1d80*/  LOP3.LUT R4, R238, 0xff0000, RZ, 0xc0, !PT ;  /* 0x00ff0000ee047812 */ /* 0x000fe400078ec0ff */
[----:B------:R-:W-:Y:S02]  /*1d90*/  SHF.R.U32.HI R0, RZ, 0x8, R3 ;  /* 0x00000008ff007819 */ /* 0x000fe40000011603 */
[----:B------:R-:W-:Y:S02]  /*1da0*/  ISETP.GE.AND P3, PT, R6, 0x1, PT ;  /* 0x000000010600780c */ /* 0x000fe40003f66270 */
[----:B------:R-:W-:-:S04]  /*1db0*/  LEA.HI R0, R4, R0, RZ, 0x10 ;  /* 0x0000000004007211 */ /* 0x000fc800078f80ff */
        /* <DEDUP_REMOVED lines=9> */
[----:B------:R-:W2:Y:S02]  /*1e50*/  I2F.RP R2, R3 ;  /* 0x0000000300027306 */ /* 0x000ea40000209400 */
[----:B------:R-:W-:-:S06]  /*1e60*/  IABS R11, R7 ;  /* 0x00000007000b7213 */ /* 0x000fcc0000000000 */
        /* <DEDUP_REMOVED lines=24> */
.L_x_880:
[----:B------:R-:W-:Y:S05]  /*1ff0*/  BSYNC B0 ;  /* 0x0000000000007941 */ /* 0x000fea0003800000 */
.L_x_879:
[----:B------:R-:W-:Y:S01]  /*2000*/  IMAD R229, R14, R2, RZ ;  /* 0x000000020ee57224 */ /* 0x000fe200078e02ff */
        /* <DEDUP_REMOVED lines=13> */
[----:B------:R2:W-:Y:S01]  /*20e0*/  STL [R1+0x8], R17 ;  /* 0x0000081101007387 */ /* 0x0005e20000100800 */
        /* <DEDUP_REMOVED lines=41> */
[----:B--2---:R-:W2:Y:S01]  /*2380*/  LDL R4, [R1+0x40] ;  /* 0x0000400001047983 */ /* 0x004ea20000100800 */
[----:B------:R-:W-:-:S04]  /*2390*/  ISETP.NE.U32.AND P3, PT, RZ, c[0x0][0x340], PT ;  /* 0x0000d000ff007a0c */ /* 0x000fc80003f65070 */
[----:B------:R-:W-:-:S13]  /*23a0*/  ISETP.NE.AND.EX P3, PT, RZ, c[0x0][0x344], PT, P3 ;  /* 0x0000d100ff007a0c */ /* 0x000fda0003f65330 */
[----:B------:R-:W-:-:S05]  /*23b0*/  @P3 IMAD.WIDE R2, R247, R13, c[0x0][0x340] ;  /* 0x0000d000f7023625 */ /* 0x000fca00078e020d */
[----:B------:R3:W4:Y:S01]  /*23c0*/  @P3 LDG.E R13, [R2.64] ;  /* 0x00000006020d3981 */ /* 0x000722000c1e1900 */
[----:B------:R-:W-:Y:S02]  /*23d0*/  SHF.R.S32.HI R0, RZ, 0x1f, R8 ;  /* 0x0000001fff007819 */ /* 0x000fe40000011408 */
[----:B------:R-:W-:Y:S01]  /*23e0*/  SHF.R.S32.HI R6, RZ, 0x1f, R12 ;  /* 0x0000001fff067819 */ /* 0x000fe2000001140c */
[----:B------:R-:W5:Y:S01]  /*23f0*/  S2R R7, SR_TID.X ;  /* 0x0000000000077919 */ /* 0x000f620000002100 */
[----:B------:R-:W-:Y:S01]  /*2400*/  ISETP.GE.AND P5, PT, R240, c[0x0][0x1d4], PT ;  /* 0x00007500f0007a0c */ /* 0x000fe20003fa6270 */
[----:B------:R-:W-:Y:S01]  /*2410*/  IMAD R0, R0, c[0x0][0x178], RZ ;  /* 0x00005e0000007a24 */ /* 0x000fe200078e02ff */
[----:B------:R-:W-:Y:S02]  /*2420*/  ISETP.GE.AND P6, PT, R243, c[0x0][0x198], PT ;  /* 0x00006600f3007a0c */ /* 0x000fe40003fc6270 */
[----:B------:R-:W-:Y:S01]  /*2430*/  IADD3 R60, R17, -0x1, RZ ;  /* 0xffffffff113c7810 */ /* 0x000fe20007ffe0ff */
[----:B------:R-:W-:-:S02]  /*2440*/  IMAD R0, R8, c[0x0][0x17c], R0 ;  /* 0x00005f0008007a24 */ /* 0x000fc400078e0200 */
[----:B---3--:R-:W-:Y:S01]  /*2450*/  IMAD.WIDE.U32 R2, R8, c[0x0][0x178], RZ ;  /* 0x00005e0008027a25 */ /* 0x008fe200078e00ff */
[----:B------:R-:W-:Y:S02]  /*2460*/  SEL R8, R18, RZ, !P1 ;  /* 0x000000ff12087207 */ /* 0x000fe40004800000 */
[----:B-----5:R-:W-:Y:S01]  /*2470*/  SHF.R.S32.HI R16, RZ, 0x1f, R7 ;  /* 0x0000001fff107819 */ /* 0x020fe20000011407 */
[----:B------:R-:W-:Y:S02]  /*2480*/  IMAD.IADD R3, R3, 0x1, R0 ;  /* 0x0000000103037824 */ /* 0x000fe400078e0200 */
[----:B------:R-:W-:Y:S01]  /*2490*/  IMAD R9, R8, c[0x0][0x1c0], RZ ;  /* 0x0000700008097a24 */ /* 0x000fe200078e02ff */
[----:B------:R-:W-:-:S04]  /*24a0*/  LEA.HI R16, R16, R7, RZ, 0x3 ;  /* 0x0000000710107211 */ /* 0x000fc800078f18ff */
[----:B------:R-:W-:Y:S01]  /*24b0*/  SHF.R.S32.HI R16, RZ, 0x3, R16 ;  /* 0x00000003ff107819 */ /* 0x000fe20000011410 */
[----:B--2---:R-:W-:Y:S02]  /*24c0*/  IMAD.IADD R10, R4, 0x1, R237 ;  /* 0x00000001040a7824 */ /* 0x004fe400078e02ed */
[----:B-1----:R-:W-:Y:S01]  /*24d0*/  IMAD.WIDE.U32 R4, R19, c[0x0][0x1b8], R2 ;  /* 0x00006e0013047a25 */ /* 0x002fe200078e0002 */
[----:B------:R-:W-:Y:S02]  /*24e0*/  IADD3 R2, P4, R16, R12, RZ ;  /* 0x0000000c10027210 */ /* 0x000fe40007f9e0ff */
[----:B------:R-:W-:Y:S01]  /*24f0*/  MOV R0, R10 ;  /* 0x0000000a00007202 */ /* 0x000fe20000000f00 */
[----:B------:R-:W-:Y:S01]  /*2500*/  @P2 IMAD.HI.U32 R7, R10, c[0x0][0x2c8], RZ ;  /* 0x0000b2000a072a27 */ /* 0x000fe200078e00ff */
[----:B------:R-:W-:Y:S02]  /*2510*/  SEL R3, R247, RZ, !P1 ;  /* 0x000000fff7037207 */ /* 0x000fe40004800000 */
[----:B------:R-:W-:Y:S01]  /*2520*/  LEA.HI.X.SX32 R8, R16, R6, 0x1, P4 ;  /* 0x0000000610087211 */ /* 0x000fe200020f0eff */
[----:B------:R-:W-:Y:S01]  /*2530*/  IMAD R5, R19, c[0x0][0x1bc], R5 ;  /* 0x00006f0013057a24 */ /* 0x000fe200078e0205 */
[----:B------:R-:W-:Y:S01]  /*2540*/  @P2 SHF.R.U32.HI R0, RZ, c[0x0][0x2cc], R7 ;  /* 0x0000b300ff002a19 */ /* 0x000fe20000011607 */
[C---:B------:R-:W-:Y:S01]  /*2550*/  IMAD R12, R3.reuse, c[0x0][0x1c4], R9 ;  /* 0x00007100030c7a24 */ /* 0x040fe200078e0209 */
[----:B------:R-:W-:Y:S01]  /*2560*/  ISETP.GE.AND P4, PT, R242, c[0x0][0x1d4], PT ;  /* 0x00007500f2007a0c */ /* 0x000fe20003f86270 */
[----:B------:R-:W-:Y:S01]  /*2570*/  IMAD.WIDE.U32 R4, R3, c[0x0][0x1c0], R4 ;  /* 0x0000700003047a25 */ /* 0x000fe200078e0004 */
[----:B------:R-:W-:-:S03]  /*2580*/  SHF.R.S32.HI R11, RZ, 0x1f, R0 ;  /* 0x0000001fff0b7819 */ /* 0x000fc60000011400 */
[C---:B------:R-:W-:Y:S02]  /*2590*/  IMAD R15, R8.reuse, c[0x0][0x1e0], RZ ;  /* 0x00007800080f7a24 */ /* 0x040fe400078e02ff */
[----:B------:R-:W-:Y:S02]  /*25a0*/  IMAD R14, R8, c[0x0][0x208], RZ ;  /* 0x00008200080e7a24 */ /* 0x000fe400078e02ff */
[----:B------:R-:W-:Y:S02]  /*25b0*/  IMAD.IADD R3, R5, 0x1, R12 ;  /* 0x0000000105037824 */ /* 0x000fe400078e020c */
[----:B------:R-:W-:-:S04]  /*25c0*/  IMAD.WIDE.U32 R6, R2, c[0x0][0x1e0], R240 ;  /* 0x0000780002067a25 */ /* 0x000fc800078e00f0 */
[----:B------:R-:W-:-:S04]  /*25d0*/  IMAD.WIDE.U32 R8, R2, c[0x0][0x208], R240 ;  /* 0x0000820002087a25 */ /* 0x000fc800078e00f0 */
[C---:B------:R-:W-:Y:S02]  /*25e0*/  IMAD R12, R2.reuse, c[0x0][0x1e4], R15 ;  /* 0x00007900020c7a24 */ /* 0x040fe400078e020f */
[----:B------:R-:W-:Y:S02]  /*25f0*/  IMAD R14, R2, c[0x0][0x20c], R14 ;  /* 0x00008300020e7a24 */ /* 0x000fe400078e020e */
[----:B------:R-:W-:Y:S01]  /*2600*/  IMAD R5, R11, c[0x0][0x1b0], RZ ;  /* 0x00006c000b057a24 */ /* 0x000fe200078e02ff */
[C---:B------:R-:W-:Y:S01]  /*2610*/  IADD3 R11, -R0.reuse, RZ, RZ ;  /* 0x000000ff000b7210 */ /* 0x040fe20007ffe1ff */
[----:B------:R-:W-:Y:S01]  /*2620*/  IMAD.MOV.U32 R2, RZ, RZ, R4 ;  /* 0x000000ffff027224 */ /* 0x000fe200078e0004 */
[----:B------:R-:W-:Y:S01]  /*2630*/  IADD3 R7, R7, R12, RZ ;  /* 0x0000000c07077210 */ /* 0x000fe20007ffe0ff */
[C---:B------:R-:W-:Y:S01]  /*2640*/  IMAD R4, R0.reuse, c[0x0][0x1b4], R5 ;  /* 0x00006d0000047a24 */ /* 0x040fe200078e0205 */
[----:B------:R-:W-:Y:S01]  /*2650*/  SEL R12, RZ, 0x1, P5 ;  /* 0x00000001ff0c7807 */ /* 0x000fe20002800000 */
[----:B------:R-:W-:-:S04]  /*2660*/  IMAD.WIDE.U32 R2, R0, c[0x0][0x1b0], R2 ;  /* 0x00006c0000027a25 */ /* 0x000fc800078e0002 */
[----:B------:R-:W-:Y:S01]  /*2670*/  IMAD R0, R11, c[0x0][0x2c4], R10 ;  /* 0x0000b1000b007a24 */ /* 0x000fe200078e020a */
[----:B------:R-:W-:Y:S01]  /*2680*/  IADD3 R3, R3, R4, RZ ;  /* 0x0000000403037210 */ /* 0x000fe20007ffe0ff */
[----:B------:R-:W-:Y:S01]  /*2690*/  IMAD.MOV.U32 R4, RZ, RZ, R8 ;  /* 0x000000ffff047224 */ /* 0x000fe200078e0008 */
[----:B------:R-:W-:Y:S01]  /*26a0*/  SEL R8, RZ, 0xffffffff, P4 ;  /* 0xffffffffff087807 */ /* 0x000fe20002000000 */
[----:B------:R-:W-:Y:S01]  /*26b0*/  IMAD.IADD R5, R9, 0x1, R14 ;  /* 0x0000000109057824 */ /* 0x000fe200078e020e */
[----:B------:R-:W-:Y:S02]  /*26c0*/  SHF.R.S32.HI R10, RZ, 0x1f, R0 ;  /* 0x0000001fff0a7819 */ /* 0x000fe40000011400 */
[----:B------:R-:W-:Y:S01]  /*26d0*/  SHF.L.U32 R11, R8, 0x1, RZ ;  /* 0x00000001080b7819 */ /* 0x000fe200000006ff */
[----:B------:R-:W-:-:S03]  /*26e0*/  IMAD.WIDE.U32 R8, R19, c[0x0][0x1e8], R6 ;  /* 0x00007a0013087a25 */ /* 0x000fc600078e0006 */
[----:B------:R-:W-:Y:S01]  /*26f0*/  LOP3.LUT R15, R11, 0x2, R12, 0xe2, !PT ;  /* 0x000000020b0f7812 */ /* 0x000fe200078ee20c */
[----:B------:R-:W-:Y:S02]  /*2700*/  IMAD R10, R10, c[0x0][0x1a8], RZ ;  /* 0x00006a000a0a7a24 */ /* 0x000fe400078e02ff */
[----:B------:R-:W-:-:S04]  /*2710*/  IMAD.WIDE.U32 R6, R0, c[0x0][0x1a8], R2 ;  /* 0x00006a0000067a25 */ /* 0x000fc800078e0002 */
[----:B------:R-:W-:Y:S01]  /*2720*/  IMAD R10, R0, c[0x0][0x1ac], R10 ;  /* 0x00006b00000a7a24 */ /* 0x000fe200078e020a */
[----:B----4-:R-:W-:Y:S01]  /*2730*/  @P3 SHF.R.S32.HI R0, RZ, 0x1f, R13 ;  /* 0x0000001fff003819 */ /* 0x010fe2000001140d */
[----:B------:R-:W-:Y:S01]  /*2740*/  @!P3 IMAD.MOV.U32 R0, RZ, RZ, R18 ;  /* 0x000000ffff00b224 */ /* 0x000fe200078e0012 */
[C---:B------:R-:W-:Y:S01]  /*2750*/  LEA R14, P1, R6.reuse, c[0x0][0x160], 0x1 ;  /* 0x00005800060e7a11 */ /* 0x040fe200078208ff */
[----:B------:R-:W-:Y:S01]  /*2760*/  IMAD.IADD R7, R7, 0x1, R10 ;  /* 0x0000000107077824 */ /* 0x000fe200078e020a */
[----:B------:R-:W-:Y:S01]  /*2770*/  @!P3 MOV R13, R247 ;  /* 0x000000f7000db202 */ /* 0x000fe20000000f00 */
[C---:B------:R-:W-:Y:S01]  /*2780*/  IMAD.WIDE.U32 R2, R19.reuse, c[0x0][0x210], R4 ;  /* 0x0000840013027a25 */ /* 0x040fe200078e0004 */
[----:B------:R-:W-:Y:S02]  /*2790*/  MOV R4, R8 ;  /* 0x0000000800047202 */ /* 0x000fe40000000f00 */
[----:B------:R-:W-:Y:S01]  /*27a0*/  LEA.HI.X R11, R6, c[0x0][0x164], R7, 0x1, P1 ;  /* 0x00005900060b7a11 */ /* 0x000fe200008f0c07 */
[C---:B------:R-:W-:Y:S01]  /*27b0*/  IMAD R5, R19.reuse, c[0x0][0x1ec], R9 ;  /* 0x00007b0013057a24 */ /* 0x040fe200078e0209 */
[----:B------:R-:W-:Y:S01]  /*27c0*/  SEL R6, R0, RZ, !P0 ;  /* 0x000000ff00067207 */ /* 0x000fe20004000000 */
[----:B------:R-:W-:Y:S01]  /*27d0*/  IMAD R3, R19, c[0x0][0x214], R3 ;  /* 0x0000850013037a24 */ /* 0x000fe200078e0203 */
[----:B------:R-:W-:Y:S01]  /*27e0*/  SEL R0, R13, RZ, !P0 ;  /* 0x000000ff0d007207 */ /* 0x000fe20004000000 */
[----:B------:R-:W-:Y:S01]  /*27f0*/  IMAD.IADD R9, R16, 0x1, R237 ;  /* 0x0000000110097824 */ /* 0x000fe200078e02ed */
[----:B------:R-:W-:Y:S01]  /*2800*/  ISETP.GE.AND P3, PT, R243, c[0x0][0x1d4], PT ;  /* 0x00007500f3007a0c */ /* 0x000fe20003f66270 */
[----:B------:R-:W-:Y:S01]  /*2810*/  IMAD R8, R6, c[0x0][0x1f0], RZ ;  /* 0x00007c0006087a24 */ /* 0x000fe200078e02ff */
[----:B------:R-:W-:Y:S01]  /*2820*/  ISETP.GE.AND P1, PT, R240, c[0x0][0x198], PT ;  /* 0x00006600f0007a0c */ /* 0x000fe20003f26270 */
[----:B------:R-:W-:Y:S01]  /*2830*/  IMAD R7, R6, c[0x0][0x218], RZ ;  /* 0x0000860006077a24 */ /* 0x000fe200078e02ff */
[----:B------:R-:W-:Y:S01]  /*2840*/  ISETP.GE.AND P0, PT, R242, c[0x0][0x198], PT ;  /* 0x00006600f2007a0c */ /* 0x000fe20003f06270 */
[C---:B------:R-:W-:Y:S01]  /*2850*/  IMAD R8, R0.reuse, c[0x0][0x1f4], R8 ;  /* 0x00007d0000087a24 */ /* 0x040fe200078e0208 */
[----:B------:R-:W-:Y:S01]  /*2860*/  SEL R6, RZ, 0x4, P3 ;  /* 0x00000004ff067807 */ /* 0x000fe20001800000 */
[C---:B------:R-:W-:Y:S01]  /*2870*/  IMAD R7, R0.reuse, c[0x0][0x21c], R7 ;  /* 0x0000870000077a24 */ /* 0x040fe200078e0207 */
[----:B------:R-:W-:Y:S01]  /*2880*/  P2R R13, PR, RZ, 0x2 ;  /* 0x00000002ff0d7803 */ /* 0x000fe20000000000 */
[----:B------:R-:W-:Y:S01]  /*2890*/  IMAD.WIDE.U32 R224, R0, c[0x0][0x1f0], R4 ;  /* 0x00007c0000e07a25 */ /* 0x000fe200078e0004 */
[----:B------:R-:W-:-:S02]  /*28a0*/  P2R R12, PR, RZ, 0x1 ;  /* 0x00000001ff0c7803 */ /* 0x000fc40000000000 */
[----:B------:R-:W-:Y:S01]  /*28b0*/  LOP3.LUT R15, R15, R6, RZ, 0xfc, !PT ;  /* 0x000000060f0f7212 */ /* 0x000fe200078efcff */
[----:B------:R-:W-:Y:S01]  /*28c0*/  IMAD.WIDE.U32 R226, R0, c[0x0][0x218], R2 ;  /* 0x0000860000e27a25 */ /* 0x000fe200078e0002 */
[----:B------:R-:W-:-:S04]  /*28d0*/  IADD3 R223, R225, R8, RZ ;  /* 0x00000008e1df7210 */ /* 0x000fc80007ffe0ff */
[----:B------:R-:W-:Y:S01]  /*28e0*/  IADD3 R228, R227, R7, RZ ;  /* 0x00000007e3e47210 */ /* 0x000fe20007ffe0ff */
[----:B------:R-:W-:Y:S05]  /*28f0*/  BRA.DIV ~URZ, `(.L_x_882) ;  /* 0x0000da127f007947 */ /* 0x000fea000b800000 */
[----:B------:R1:W2:Y:S02]  /*2900*/  SHFL.IDX PT, R8, R11, RZ, 0x181f ;  /* 0x00181fff0b087589 */ /* 0x0002a400000e0000 */
.L_x_967:
[----:B------:R-:W-:Y:S05]  /*2910*/  BRA.DIV ~URZ, `(.L_x_883) ;  /* 0x0000da627f007947 */ /* 0x000fea000b800000 */
[----:B------:R3:W4:Y:S02]  /*2920*/  SHFL.IDX PT, R0, R14, RZ, 0x181f ;  /* 0x00181fff0e007589 */ /* 0x00072400000e0000 */
.L_x_968:
[----:B------:R-:W-:Y:S01]  /*2930*/  IMAD R10, R235, c[0x0][0x2c4], RZ ;  /* 0x0000b100eb0a7a24 */ /* 0x000fe200078e02ff */
[----:B------:R-:W-:Y:S04]  /*2940*/  BSSY B0, `(.L_x_884) ;  /* 0x0000013000007945 */ /* 0x000fe80003800000 */
[----:B------:R-:W-:-:S13]  /*2950*/  ISETP.GE.AND P0, PT, R9, R10, PT ;  /* 0x0000000a0900720c */ /* 0x000fda0003f06270 */
[----:B------:R-:W-:Y:S05]  /*2960*/  @P0 BRA `(.L_x_885) ;  /* 0x0000010000000947 */ /* 0x000fea0003800000 */
[----:B------:R-:W5:Y:S04]  /*2970*/  LDL R2, [R1+0x14] ;  /* 0x0000140001027983 */ /* 0x000f680000100800 */
[----:B---3--:R-:W3:Y:S01]  /*2980*/  LDL R16, [R1+0x10] ;  /* 0x0000100001107983 */ /* 0x008ee20000100800 */
[----:B----4-:R-:W-:Y:S02]  /*2990*/  LEA R6, P0, R240, R0, 0x1 ;  /* 0x00000000f0067211 */ /* 0x010fe400078008ff */
[----:B------:R-:W-:Y:S02]  /*29a0*/  ISETP.NE.AND P1, PT, R12, RZ, PT ;  /* 0x000000ff0c00720c */ /* 0x000fe40003f25270 */
[----:B--2---:R-:W-:Y:S02]  /*29b0*/  LEA.HI.X R7, R240, R8, R241, 0x1, P0 ;  /* 0x00000008f0077211 */ /* 0x004fe400000f0cf1 */
[----:B------:R-:W-:-:S04]  /*29c0*/  LEA R4, P0, R242, R0, 0x1 ;  /* 0x00000000f2047211 */ /* 0x000fc800078008ff */
[----:B-----5:R-:W-:Y:S02]  /*29d0*/  LEA.HI.X R5, R242, R8, R2, 0x1, P0 ;  /* 0x00000008f2057211 */ /* 0x020fe400000f0c02 */
[----:B------:R-:W-:-:S04]  /*29e0*/  LEA R2, P0, R243, R0, 0x1 ;  /* 0x00000000f3027211 */ /* 0x000fc800078008ff */
[----:B---3--:R-:W-:Y:S02]  /*29f0*/  LEA.HI.X R3, R243, R8, R16, 0x1, P0 ;  /* 0x00000008f3037211 */ /* 0x008fe400000f0c10 */
[----:B------:R-:W-:-:S13]  /*2a00*/  ISETP.NE.AND P0, PT, R13, RZ, PT ;  /* 0x000000ff0d00720c */ /* 0x000fda0003f05270 */
[----:B------:R-:W-:Y:S01]  /*2a10*/  @!PT LDS RZ, [RZ] ;  /* 0x00000000fffff984 */ /* 0x000fe20000000800 */
[----:B------:R-:W-:Y:S01]  /*2a20*/  @!PT LDS RZ, [RZ] ;  /* 0x00000000fffff984 */ /* 0x000fe20000000800 */
[----:B------:R-:W-:Y:S01]  /*2a30*/  @!PT LDS RZ, [RZ] ;  /* 0x00000000fffff984 */ /* 0x000fe20000000800 */
[----:B------:R2:W-:Y:S04]  /*2a40*/  LDGSTS.E.BYPASS.LTC128B.128 [R199+0xc100], [R6.64], !P0 ;  /* 0x0c10000006c77fae */ /* 0x0005e8000c101d46 */
[----:B------:R2:W-:Y:S04]  /*2a50*/  LDGSTS.E.BYPASS.LTC128B.128 [R199+0x10100], [R4.64], !P1 ;  /* 0x1010000004c77fae */ /* 0x0005e8000c901d46 */
[----:B------:R2:W-:Y:S02]  /*2a60*/  LDGSTS.E.BYPASS.LTC128B.128 [R199+0x14100], [R2.64], !P6 ;  /* 0x1410000002c77fae */ /* 0x0005e4000f101d46 */
.L_x_885:
[----:B------:R-:W-:Y:S05]  /*2a70*/  BSYNC B0 ;  /* 0x0000000000007941 */ /* 0x000fea0003800000 */
.L_x_884:
[----:B------:R-:W-:Y:S05]  /*2a80*/  BRA.DIV ~URZ, `(.L_x_886) ;  /* 0x0000d9527f007947 */ /* 0x000fea000b800000 */
[----:B--2---:R2:W1:Y:S04]  /*2a90*/  SHFL.IDX PT, R8, R11, 0x1, 0x181f ;  /* 0x00381f000b087f89 */ /* 0x00446800000e0000 */
[----:B----4-:R2:W4:Y:S02]  /*2aa0*/  SHFL.IDX PT, R0, R14, 0x1, 0x181f ;  /* 0x00381f000e007f89 */ /* 0x01052400000e0000 */
.L_x_969:
[----:B------:R-:W-:Y:S01]  /*2ab0*/  IADD3 R2, R9, 0x20, RZ ;  /* 0x0000002009027810 */ /* 0x000fe20007ffe0ff */
[----:B------:R-:W-:Y:S03]  /*2ac0*/  BSSY B0, `(.L_x_887) ;  /* 0x0000013000007945 */ /* 0x000fe60003800000 */
[----:B------:R-:W-:-:S13]  /*2ad0*/  ISETP.GE.AND P0, PT, R2, R10, PT ;  /* 0x0000000a0200720c */ /* 0x000fda0003f06270 */
[----:B------:R-:W-:Y:S05]  /*2ae0*/  @P0 BRA `(.L_x_888) ;  /* 0x0000010000000947 */ /* 0x000fea0003800000 */
[----:B------:R-:W5:Y:S04]  /*2af0*/  LDL R3, [R1+0x14] ;  /* 0x0000140001037983 */ /* 0x000f680000100800 */
[----:B--2---:R-:W2:Y:S01]  /*2b00*/  LDL R16, [R1+0x10] ;  /* 0x0000100001107983 */ /* 0x004ea20000100800 */
[----:B----4-:R-:W-:Y:S02]  /*2b10*/  LEA R6, P0, R240, R0, 0x1 ;  /* 0x00000000f0067211 */ /* 0x010fe400078008ff */
[----:B------:R-:W-:Y:S02]  /*2b20*/  ISETP.NE.AND P1, PT, R12, RZ, PT ;  /* 0x000000ff0c00720c */ /* 0x000fe40003f25270 */
[----:B-1----:R-:W-:Y:S02]  /*2b30*/  LEA.HI.X R7, R240, R8, R241, 0x1, P0 ;  /* 0x00000008f0077211 */ /* 0x002fe400000f0cf1 */
[----:B------:R-:W-:-:S04]  /*2b40*/  LEA R4, P0, R242, R0, 0x1 ;  /* 0x00000000f2047211 */ /* 0x000fc800078008ff */
[----:B-----5:R-:W-:Y:S02]  /*2b50*/  LEA.HI.X R5, R242, R8, R3, 0x1, P0 ;  /* 0x00000008f2057211 */ /* 0x020fe400000f0c03 */
[----:B------:R-:W-:-:S04]  /*2b60*/  LEA R2, P0, R243, R0, 0x1 ;  /* 0x00000000f3027211 */ /* 0x000fc800078008ff */
[----:B--2---:R-:W-:Y:S02]  /*2b70*/  LEA.HI.X R3, R243, R8, R16, 0x1, P0 ;  /* 0x00000008f3037211 */ /* 0x004fe400000f0c10 */
[----:B------:R-:W-:-:S13]  /*2b80*/  ISETP.NE.AND P0, PT, R13, RZ, PT ;  /* 0x000000ff0d00720c */ /* 0x000fda0003f05270 */
[----:B------:R-:W-:Y:S01]  /*2b90*/  @!PT LDS RZ, [RZ] ;  /* 0x00000000fffff984 */ /* 0x000fe20000000800 */
[----:B------:R-:W-:Y:S01]  /*2ba0*/  @!PT LDS RZ, [RZ] ;  /* 0x00000000fffff984 */ /* 0x000fe20000000800 */
[----:B------:R-:W-:Y:S01]  /*2bb0*/  @!PT LDS RZ, [RZ] ;  /* 0x00000000fffff984 */ /* 0x000fe20000000800 */
[----:B------:R1:W-:Y:S04]  /*2bc0*/  LDGSTS.E.BYPASS.LTC128B.128 [R199+0xd100], [R6.64], !P0 ;  /* 0x0d10000006c77fae */ /* 0x0003e8000c101d46 */
[----:B------:R1:W-:Y:S04]  /*2bd0*/  LDGSTS.E.BYPASS.LTC128B.128 [R199+0x11100], [R4.64], !P1 ;  /* 0x1110000004c77fae */ /* 0x0003e8000c901d46 */
[----:B------:R1:W-:Y:S02]  /*2be0*/  LDGSTS.E.BYPASS.LTC128B.128 [R199+0x15100], [R2.64], !P6 ;  /* 0x1510000002c77fae */ /* 0x0003e4000f101d46 */
.L_x_888:
[----:B------:R-:W-:Y:S05]  /*2bf0*/  BSYNC B0 ;  /* 0x0000000000007941 */ /* 0x000fea0003800000 */
.L_x_887:
[----:B------:R-:W-:Y:S05]  /*2c00*/  BRA.DIV ~URZ, `(.L_x_889) ;  /* 0x0000d8927f007947 */ /* 0x000fea000b800000 */
[----:B-1----:R1:W2:Y:S02]  /*2c10*/  SHFL.IDX PT, R8, R11, 0x2, 0x181f ;  /* 0x00581f000b087f89 */ /* 0x0022a400000e0000 */
.L_x_970:
[----:B------:R-:W-:Y:S05]  /*2c20*/  BRA.DIV ~URZ, `(.L_x_890) ;  /* 0x0000d8e27f007947 */ /* 0x000fea000b800000 */
[----:B----4-:R4:W1:Y:S02]  /*2c30*/  SHFL.IDX PT, R0, R14, 0x2, 0x181f ;  /* 0x00581f000e007f89 */ /* 0x01086400000e0000 */
.L_x_971:
[----:B------:R-:W-:Y:S01]  /*2c40*/  IADD3 R2, R9, 0x40, RZ ;  /* 0x0000004009027810 */ /* 0x000fe20007ffe0ff */
[----:B------:R-:W-:Y:S03]  /*2c50*/  BSSY B0, `(.L_x_891) ;  /* 0x0000013000007945 */ /* 0x000fe60003800000 */
[----:B------:R-:W-:-:S13]  /*2c60*/  ISETP.GE.AND P0, PT, R2, R10, PT ;  /* 0x0000000a0200720c */ /* 0x000fda0003f06270 */
[----:B------:R-:W-:Y:S05]  /*2c70*/  @P0 BRA `(.L_x_892) ;  /* 0x0000010000000947 */ /* 0x000fea0003800000 */
[----:B------:R-:W5:Y:S04]  /*2c80*/  LDL R3, [R1+0x14] ;  /* 0x0000140001037983 */ /* 0x000f680000100800 */
[----:B---3--:R-:W3:Y:S01]  /*2c90*/  LDL R16, [R1+0x10] ;  /* 0x0000100001107983 */ /* 0x008ee20000100800 */
[----:B-1----:R-:W-:Y:S02]  /*2ca0*/  LEA R6, P0, R240, R0, 0x1 ;  /* 0x00000000f0067211 */ /* 0x002fe400078008ff */
        /* <DEDUP_REMOVED lines=13> */
.L_x_892:
[----:B------:R-:W-:Y:S05]  /*2d80*/  BSYNC B0 ;  /* 0x0000000000007941 */ /* 0x000fea0003800000 */
.L_x_891:
[----:B------:R-:W-:Y:S05]  /*2d90*/  BRA.DIV ~URZ, `(.L_x_893) ;  /* 0x0000d7d27f007947 */ /* 0x000fea000b800000 */
[----:B-1----:R1:W3:Y:S04]  /*2da0*/  SHFL.IDX PT, R6, R11, 0x3, 0x181f ;  /* 0x00781f000b067f89 */ /* 0x0022e800000e0000 */
[----:B------:R1:W4:Y:S02]  /*2db0*/  SHFL.IDX PT, R0, R14, 0x3, 0x181f ;  /* 0x00781f000e007f89 */ /* 0x00032400000e0000 */
.L_x_972:
[----:B--2---:R-:W2:Y:S04]  /*2dc0*/  LDL R8, [R1+0x14] ;  /* 0x0000140001087983 */ /* 0x004ea80000100800 */
[----:B----4-:R-:W4:Y:S01]  /*2dd0*/  LDL R16, [R1+0x10] ;  /* 0x0000100001107983 */ /* 0x010f220000100800 */
[----:B------:R-:W-:Y:S01]  /*2de0*/  IADD3 R2, R9, 0x60, RZ ;  /* 0x0000006009027810 */ /* 0x000fe20007ffe0ff */
[----:B------:R-:W-:Y:S01]  /*2df0*/  IMAD R61, R60, -0x40, R234 ;  /* 0xffffffc03c3d7824 */ /* 0x000fe200078e02ea */
[----:B-1-3--:R-:W-:Y:S01]  /*2e00*/  P2R R14, PR, RZ, 0x4 ;  /* 0x00000004ff0e7803 */ /* 0x00afe20000000000 */
[----:B------:R-:W1:Y:S01]  /*2e10*/  S2R R7, SR_TID.X ;  /* 0x0000000000077919 */ /* 0x000e620000002100 */
[----:B------:R-:W-:-:S02]  /*2e20*/  ISETP.GE.AND P1, PT, R2, R10, PT ;  /* 0x0000000a0200720c */ /* 0x000fc40003f26270 */
[----:B------:R-:W-:Y:S01]  /*2e30*/  ISETP.NE.AND P2, PT, R12, RZ, PT ;  /* 0x000000ff0c00720c */ /* 0x000fe20003f45270 */
[----:B------:R3:W5:Y:S10]  /*2e40*/  LDL R207, [R1+0x8] ;  /* 0x0000080001cf7983 */ /* 0x0007740000100800 */
[----:B------:R-:W-:-:S04]  /*2e50*/  @!P1 LEA R4, P0, R240, R0, 0x1 ;  /* 0x00000000f0049211 */ /* 0x000fc800078008ff */
[----:B------:R-:W-:Y:S02]  /*2e60*/  @!P1 LEA.HI.X R5, R240, R6, R241, 0x1, P0 ;  /* 0x00000006f0059211 */ /* 0x000fe400000f0cf1 */
[----:B------:R-:W-:Y:S02]  /*2e70*/  @!P1 LEA R2, P0, R242, R0, 0x1 ;  /* 0x00000000f2029211 */ /* 0x000fe400078008ff */
[----:B-1----:R-:W-:-:S04]  /*2e80*/  SHF.R.S32.HI R11, RZ, 0x1f, R7 ;  /* 0x0000001fff0b7819 */ /* 0x002fc80000011407 */
[----:B------:R-:W-:Y:S02]  /*2e90*/  LEA.HI R11, R11, R7, RZ, 0x3 ;  /* 0x000000070b0b7211 */ /* 0x000fe400078f18ff */
[----:B------:R-:W-:Y:S02]  /*2ea0*/  SHF.R.S32.HI R7, RZ, 0x1f, R60 ;  /* 0x0000001fff077819 */ /* 0x000fe4000001143c */
[----:B------:R-:W-:Y:S02]  /*2eb0*/  SHF.R.S32.HI R11, RZ, 0x3, R11 ;  /* 0x00000003ff0b7819 */ /* 0x000fe4000001140b */
[----:B--2---:R-:W-:Y:S01]  /*2ec0*/  @!P1 LEA.HI.X R3, R242, R6, R8, 0x1, P0 ;  /* 0x00000006f2039211 */ /* 0x004fe200000f0c08 */
[----:B------:R-:W-:Y:S01]  /*2ed0*/  IMAD R8, R7, c[0x0][0x1e0], RZ ;  /* 0x0000780007087a24 */ /* 0x000fe200078e02ff */
[----:B------:R-:W-:-:S13]  /*2ee0*/  ISETP.NE.AND P0, PT, R13, RZ, PT ;  /* 0x000000ff0d00720c */ /* 0x000fda0003f05270 */
[----:B------:R-:W-:Y:S01]  /*2ef0*/  @!PT LDS RZ, [RZ] ;  /* 0x00000000fffff984 */ /* 0x000fe20000000800 */
[----:B------:R-:W-:Y:S01]  /*2f00*/  @!PT LDS RZ, [RZ] ;  /* 0x00000000fffff984 */ /* 0x000fe20000000800 */
[----:B------:R-:W-:Y:S01]  /*2f10*/  @!PT LDS RZ, [RZ] ;  /* 0x00000000fffff984 */ /* 0x000fe20000000800 */
[----:B------:R1:W-:Y:S04]  /*2f20*/  @!P1 LDGSTS.E.BYPASS.LTC128B.128 [R199+0xf100], [R4.64], !P0 ;  /* 0x0f10000004c79fae */ /* 0x0003e8000c101d46 */
[----:B------:R2:W-:Y:S01]  /*2f30*/  @!P1 LDGSTS.E.BYPASS.LTC128B.128 [R199+0x13100], [R2.64], !P2 ;  /* 0x1310000002c79fae */ /* 0x0005e2000d101d46 */
[----:B-1----:R-:W-:Y:S01]  /*2f40*/  IMAD.IADD R4, R234, 0x1, -R11 ;  /* 0x00000001ea047824 */ /* 0x002fe200078e0a0b */
[----:B--2---:R-:W-:-:S03]  /*2f50*/  @!P1 LEA R2, P0, R243, R0, 0x1 ;  /* 0x00000000f3029211 */ /* 0x004fc600078008ff */
[C---:B------:R-:W-:Y:S02]  /*2f60*/  IMAD R0, R60.reuse, -0x40, R4 ;  /* 0xffffffc03c007824 */ /* 0x040fe400078e0204 */
[----:B------:R-:W-:Y:S01]  /*2f70*/  IMAD.WIDE.U32 R4, R60, c[0x0][0x1e0], RZ ;  /* 0x000078003c047a25 */ /* 0x000fe200078e00ff */
[----:B----4-:R-:W-:Y:S02]  /*2f80*/  @!P1 LEA.HI.X R3, R243, R6, R16, 0x1, P0 ;  /* 0x00000006f3039211 */ /* 0x010fe400000f0c10 */
[----:B------:R-:W-:Y:S01]  /*2f90*/  ISETP.GE.AND P0, PT, R0, 0x1, PT ;  /* 0x000000010000780c */ /* 0x000fe20003f06270 */
[----:B------:R-:W-:Y:S02]  /*2fa0*/  IMAD R6, R60, c[0x0][0x1e4], R8 ;  /* 0x000079003c067a24 */ /* 0x000fe400078e0208 */
[----:B------:R1:W-:Y:S01]  /*2fb0*/  @!P1 LDGSTS.E.BYPASS.LTC128B.128 [R199+0x17100], [R2.64], !P6 ;  /* 0x1710000002c79fae */ /* 0x0003e2000f101d46 */
[----:B------:R-:W-:Y:S02]  /*2fc0*/  ISETP.GE.AND P6, PT, R0, 0x21, PT ;  /* 0x000000210000780c */ /* 0x000fe40003fc6270 */
[----:B------:R-:W-:Y:S01]  /*2fd0*/  LEA R0, P1, R4, R224, 0x6 ;  /* 0x000000e004007211 */ /* 0x000fe200078230ff */
[----:B------:R-:W0:Y:S01]  /*2fe0*/  LDGDEPBAR ;  /* 0x00000000000079af */ /* 0x000e220000000000 */
[----:B------:R-:W-:Y:S03]  /*2ff0*/  WARPSYNC 0xffffffff ;  /* 0xffffffff00007948 */ /* 0x000fe60003800000 */
[----:B------:R-:W-:Y:S01]  /*3000*/  BAR.SYNC.DEFER_BLOCKING 0x0 ;  /* 0x0000000000007b1d */ /* 0x000fe20000010000 */
[----:B-1----:R-:W-:-:S02]  /*3010*/  IMAD.IADD R2, R5, 0x1, R6 ;  /* 0x0000000105027824 */ /* 0x002fc400078e0206 */
[----:B------:R-:W-:-:S03]  /*3020*/  IMAD.MOV.U32 R3, RZ, RZ, 0x20 ;  /* 0x00000020ff037424 */ /* 0x000fc600078e00ff */
[----:B------:R-:W-:Y:S01]  /*3030*/  LEA.HI.X R2, R4, R223, R2, 0x6, P1 ;  /* 0x000000df04027211 */ /* 0x000fe200008f3402 */
[----:B------:R-:W-:Y:S01]  /*3040*/  IMAD.WIDE.U32 R8, R3, c[0x0][0x1e0], RZ ;  /* 0x0000780003087a25 */ /* 0x000fe200078e00ff */
[----:B------:R-:W-:-:S03]  /*3050*/  @P0 LEA R4, P1, R0, c[0x0][0x1c8], 0x1 ;  /* 0x0000720000040a11 */ /* 0x000fc600078208ff */
[----:B------:R-:W-:Y:S01]  /*3060*/  IMAD R3, R3, c[0x0][0x1e4], RZ ;  /* 0x0000790003037a24 */ /* 0x000fe200078e02ff */
[C---:B------:R-:W-:Y:S02]  /*3070*/  @P0 LEA.HI.X R5, R0.reuse, c[0x0][0x1cc], R2, 0x1, P1 ;  /* 0x0000730000050a11 */ /* 0x040fe400008f0c02 */
[----:B------:R-:W-:-:S03]  /*3080*/  @P6 IADD3 R0, P1, R0, R8, RZ ;  /* 0x0000000800006210 */ /* 0x000fc60007f3e0ff */
[----:B------:R-:W-:Y:S01]  /*3090*/  @!PT LDS RZ, [RZ] ;  /* 0x00000000fffff984 */ /* 0x000fe20000000800 */
[----:B------:R-:W-:Y:S01]  /*30a0*/  @!PT LDS RZ, [RZ] ;  /* 0x00000000fffff984 */ /* 0x000fe20000000800 */
[----:B------:R-:W-:Y:S01]  /*30b0*/  @!PT LDS RZ, [RZ] ;  /* 0x00000000fffff984 */ /* 0x000fe20000000800 */
[----:B------:R1:W-:Y:S01]  /*30c0*/  @P0 LDGSTS.E.BYPASS.LTC128B.128 [R199+0x6100], [R4.64], !P5 ;  /* 0x0610000004c70fae */ /* 0x0003e2000e901d46 */
[----:B------:R-:W-:Y:S02]  /*30d0*/  @P6 IADD3.X R3, R2, R9, R3, P1, !PT ;  /* 0x0000000902036210 */ /* 0x000fe40000ffe403 */
[C---:B------:R-:W-:Y:S01]  /*30e0*/  @P6 LEA R2, P1, R0.reuse, c[0x0][0x1c8], 0x1 ;  /* 0x0000720000026a11 */ /* 0x040fe200078208ff */
[----:B------:R1:W-:Y:S03]  /*30f0*/  @P0 LDGSTS.E.BYPASS.LTC128B.128 [R199+0x8100], [R4.64+0x80], !P4 ;  /* 0x0810008004c70fae */ /* 0x0003e6000e101d46 */
[----:B------:R-:W-:Y:S01]  /*3100*/  @P6 LEA.HI.X R3, R0, c[0x0][0x1cc], R3, 0x1, P1 ;  /* 0x0000730000036a11 */ /* 0x000fe200008f0c03 */
[----:B------:R1:W-:Y:S01]  /*3110*/  @P0 LDGSTS.E.BYPASS.LTC128B.128 [R199+0xa100], [R4.64+0x100], !P3 ;  /* 0x0a10010004c70fae */ /* 0x0003e2000d901d46 */
[----:B------:R-:W-:-:S03]  /*3120*/  IMAD R0, R7, c[0x0][0x208], RZ ;  /* 0x0000820007007a24 */ /* 0x000fc600078e02ff */
[----:B------:R2:W-:Y:S01]  /*3130*/  @P6 LDGSTS.E.BYPASS.LTC128B.128 [R199+0x7100], [R2.64], !P5 ;  /* 0x0710000002c76fae */ /* 0x0005e2000e901d46 */
[----:B------:R-:W-:-:S03]  /*3140*/  IMAD R6, R60, c[0x0][0x20c], R0 ;  /* 0x000083003c067a24 */ /* 0x000fc600078e0200 */
[----:B------:R2:W-:Y:S04]  /*3150*/  @P6 LDGSTS.E.BYPASS.LTC128B.128 [R199+0x9100], [R2.64+0x80], !P4 ;  /* 0x0910008002c76fae */ /* 0x0005e8000e101d46 */
[----:B------:R2:W-:Y:S04]  /*3160*/  @P6 LDGSTS.E.BYPASS.LTC128B.128 [R199+0xb100], [R2.64+0x100], !P3 ;  /* 0x0b10010002c76fae */ /* 0x0005e8000d901d46 */
[----:B------:R-:W0:Y:S01]  /*3170*/  LDGDEPBAR ;  /* 0x00000000000079af */ /* 0x000e220000000000 */
[----:B-1----:R-:W-:-:S05]  /*3180*/  IMAD.WIDE.U32 R4, R60, c[0x0][0x208], RZ ;  /* 0x000082003c047a25 */ /* 0x002fca00078e00ff */
[----:B------:R-:W-:Y:S01]  /*3190*/  LEA R0, P1, R4, R226, 0x6 ;  /* 0x000000e204007211 */ /* 0x000fe200078230ff */
[----:B--2---:R-:W-:Y:S01]  /*31a0*/  IMAD.IADD R3, R5, 0x1, R6 ;  /* 0x0000000105037824 */ /* 0x004fe200078e0206 */
[----:B------:R-:W-:-:S04]  /*31b0*/  DEPBAR.LE SB0, 0x1 ;  /* 0x000080400000791a */ /* 0x000fc80000000000 */
[----:B------:R-:W-:-:S04]  /*31c0*/  DEPBAR.LE SB0, 0x0 ;  /* 0x000080000000791a */ /* 0x000fc80000000000 */
[----:B------:R-:W-:Y:S01]  /*31d0*/  BAR.SYNC.DEFER_BLOCKING 0x0 ;  /* 0x0000000000007b1d */ /* 0x000fe20000010000 */
[----:B------:R-:W-:Y:S01]  /*31e0*/  LEA R2, P0, R0, c[0x0][0x1f8], 0x1 ;  /* 0x00007e0000027a11 */ /* 0x000fe200078008ff */
[----:B------:R-:W-:Y:S01]  /*31f0*/  IMAD.MOV.U32 R5, RZ, RZ, c[0x0][0x208] ;  /* 0x00008200ff057624 */ /* 0x000fe200078e00ff */
[----:B------:R-:W-:Y:S01]  /*3200*/  LEA.HI.X R3, R4, R228, R3, 0x6, P1 ;  /* 0x000000e404037211 */ /* 0x000fe200008f3403 */
[----:B------:R-:W-:Y:S01]  /*3210*/  IMAD.MOV.U32 R6, RZ, RZ, c[0x0][0x20c] ;  /* 0x00008300ff067624 */ /* 0x000fe200078e00ff */
[----:B------:R-:W-:Y:S02]  /*3220*/  LOP3.LUT R4, R15, 0x1, RZ, 0xc0, !PT ;  /* 0x000000010f047812 */ /* 0x000fe400078ec0ff */
[----:B------:R-:W-:Y:S01]  /*3230*/  LEA.HI.X R3, R0, c[0x0][0x1fc], R3, 0x1, P0 ;  /* 0x00007f0000037a11 */ /* 0x000fe200000f0c03 */
[----:B------:R-:W-:Y:S01]  /*3240*/  IMAD.IADD R0, R61, 0x1, -R11 ;  /* 0x000000013d007824 */ /* 0x000fe200078e0a0b */
[----:B------:R-:W-:Y:S02]  /*3250*/  LEA R12, P0, R5, R2, 0x6 ;  /* 0x00000002050c7211 */ /* 0x000fe400078030ff */
[----:B------:R-:W-:-:S02]  /*3260*/  ISETP.NE.U32.AND P6, PT, R4, 0x1, PT ;  /* 0x000000010400780c */ /* 0x000fc40003fc5070 */
[----:B------:R-:W-:Y:S02]  /*3270*/  LEA.HI.X R13, R5, R3, R6, 0x6, P0 ;  /* 0x00000003050d7211 */ /* 0x000fe400000f3406 */
[----:B------:R-:W-:Y:S01]  /*3280*/  ISETP.LT.OR P0, PT, R0, 0x1, P6 ;  /* 0x000000010000780c */ /* 0x000fe20003701670 */
[----:B------:R-:W-:Y:S04]  /*3290*/  LDSM.16.M88.4 R4, [R183] ;  /* 0x00000000b704783b */ /* 0x000fe80000000200 */
[----:B------:R-:W1:Y:S04]  /*32a0*/  LDSM.16.M88.4 R28, [R176] ;  /* 0x00000000b01c783b */ /* 0x000e680000000200 */
[----:B------:R-:W2:Y:S04]  /*32b0*/  LDSM.16.M88.4 R24, [R176+0x800] ;  /* 0x00080000b018783b */ /* 0x000ea80000000200 */
[----:B------:R-:W4:Y:S01]  /*32c0*/  LDSM.16.M88.4 R20, [R176+0x1000] ;  /* 0x00100000b014783b */ /* 0x000f220000000200 */
[----:B------:R-:W-:-:S03]  /*32d0*/  LOP3.LUT P1, RZ, R15, 0x2, RZ, 0xc0, !PT ;  /* 0x000000020fff7812 */ /* 0x000fc6000782c0ff */
[----:B------:R-:W1:Y:S04]  /*32e0*/  LDSM.16.M88.4 R16, [R176+0x1800] ;  /* 0x00180000b010783b */ /* 0x000e680000000200 */
[----:B------:R-:W-:Y:S04]  /*32f0*/  LDSM.16.M88.4 R8, [R184] ;  /* 0x00000000b808783b */ /* 0x000fe80000000200 */
[----:B------:R-:W2:Y:S04]  /*3300*/  LDSM.16.M88.4 R44, [R187] ;  /* 0x00000000bb2c783b */ /* 0x000ea80000000200 */
[----:B------:R-:W2:Y:S04]  /*3310*/  LDSM.16.M88.4 R64, [R198] ;  /* 0x00000000c640783b */ /* 0x000ea80000000200 */
[----:B------:R-:W2:Y:S04]  /*3320*/  LDSM.16.M88.4 R68, [R197] ;  /* 0x00000000c544783b */ /* 0x000ea80000000200 */
[----:B------:R-:W2:Y:S04]  /*3330*/  LDSM.16.M88.4 R76, [R196] ;  /* 0x00000000c44c783b */ /* 0x000ea80000000200 */
        /* <DEDUP_REMOVED lines=11> */
[C---:B-1----:R-:W-:Y:S08]  /*33f0*/  HMMA.16816.F32 R32, R4.reuse, R28, RZ ;  /* 0x0000001c0420723c */ /* 0x042ff000000018ff */
[C---:B------:R-:W-:Y:S02]  /*3400*/  HMMA.16816.F32 R28, R4.reuse, R30, RZ ;  /* 0x0000001e041c723c */ /* 0x040fe400000018ff */
[----:B------:R3:W-:Y:S04]  /*3410*/  LDGSTS.E.BYPASS.LTC128B.128 [R199+0x4100], [R2.64+0x100], !P2 ;  /* 0x0410010002c77fae */ /* 0x0007e8000d101d46 */
[----:B------:R1:W-:Y:S02]  /*3420*/  LDGSTS.E.BYPASS.LTC128B.128 [R199+0x1100], [R12.64], !P6 ;  /* 0x011000000cc77fae */ /* 0x0003e4000f101d46 */
[C---:B--2---:R-:W-:Y:S02]  /*3430*/  HMMA.16816.F32 R36, R4.reuse, R24, RZ ;  /* 0x000000180424723c */ /* 0x044fe400000018ff */
        /* <DEDUP_REMOVED lines=8> */
[C---:B------:R-:W-:Y:S08]  /*34c0*/  HMMA.16816.F32 R52, R4.reuse, R22, RZ ;  /* 0x000000160434723c */ /* 0x040ff000000018ff */
[C---:B------:R-:W-:Y:S01]  /*34d0*/  HMMA.16816.F32 R56, R4.reuse, R16, RZ ;  /* 0x000000100438723c */ /* 0x040fe200000018ff */
[----:B------:R-:W-:Y:S01]  /*34e0*/  ISETP.NE.AND P2, PT, R14, RZ, PT ;  /* 0x000000ff0e00720c */ /* 0x000fe20003f45270 */
[----:B------:R-:W-:Y:S04]  /*34f0*/  LDSM.16.M88.4 R88, [R179+0x1800] ;  /* 0x00180000b358783b */ /* 0x000fe80000000200 */
[----:B------:R-:W0:Y:S02]  /*3500*/  LDGDEPBAR ;  /* 0x00000000000079af */ /* 0x000e240000000000 */
[----:B------:R-:W-:Y:S02]  /*3510*/  HMMA.16816.F32 R16, R4, R18, RZ ;  /* 0x000000120410723c */ /* 0x000fe400000018ff */
[----:B------:R-:W2:Y:S06]  /*3520*/  LDSM.16.M88.4 R4, [R186] ;  /* 0x00000000ba04783b */ /* 0x000eac0000000200 */
        /* <DEDUP_REMOVED lines=12> */
[----:B-1----:R-:W-:Y:S01]  /*35f0*/  HMMA.16816.F32 R12, R8, R78, R16 ;  /* 0x0000004e080c723c */ /* 0x002fe20000001810 */
[----:B------:R-:W1:Y:S04]  /*3600*/  LDSM.16.M88.4 R8, [R185] ;  /* 0x00000000b908783b */ /* 0x000e680000000200 */
[----:B------:R-:W-:Y:S03]  /*3610*/  LDSM.16.M88.4 R76, [R176+0x3000] ;  /* 0x00300000b04c783b */ /* 0x000fe60000000200 */
        /* <DEDUP_REMOVED lines=11> */
[----:B------:R-:W2:Y:S07]  /*36d0*/  LDSM.16.M88.4 R4, [R183+0x4000] ;  /* 0x00400000b704783b */ /* 0x000eae0000000200 */
[C---:B-1----:R-:W-:Y:S08]  /*36e0*/  HMMA.16816.F32 R20, R8.reuse, R48, R16 ;  /* 0x000000300814723c */ /* 0x042ff00000001810 */
        /* <DEDUP_REMOVED lines=10> */
[----:B------:R-:W1:Y:S04]  /*3790*/  LDSM.16.M88.4 R8, [R184+0x4000] ;  /* 0x00400000b808783b */ /* 0x000e680000000200 */
        /* <DEDUP_REMOVED lines=26> */
[----:B------:R-:W1:Y:S03]  /*3940*/  LDSM.16.M88.4 R80, [R179+0x3800] ;  /* 0x00380000b350783b */ /* 0x000e660000000200 */
[C---:B--2---:R-:W-:Y:S08]  /*3950*/  HMMA.16816.F32 R32, R4.reuse, R52, R28 ;  /* 0x000000340420723c */ /* 0x044ff0000000181c */
        /* <DEDUP_REMOVED lines=10> */
[----:B------:R-:W2:Y:S04]  /*3a00*/  LDSM.16.M88.4 R4, [R183+0x8000] ;  /* 0x00800000b704783b */ /* 0x000ea80000000200 */
[----:B------:R-:W4:Y:S03]  /*3a10*/  LDSM.16.M88.4 R84, [R176+0x5800] ;  /* 0x00580000b054783b */ /* 0x000f260000000200 */
[C---:B-1----:R-:W-:Y:S08]  /*3a20*/  HMMA.16816.F32 R36, R8.reuse, R48, R32 ;  /* 0x000000300824723c */ /* 0x042ff00000001820 */
[C---:B------:R-:W-:Y:S08]  /*3a30*/  HMMA.16816.F32 R32, R8.reuse, R50, R28 ;  /* 0x000000320820723c */ /* 0x040ff0000000181c */
        /* <DEDUP_REMOVED lines=8> */
[----:B------:R-:W1:Y:S04]  /*3ac0*/  LDSM.16.M88.4 R12, [R184+0x8000] ;  /* 0x00800000b80c783b */ /* 0x000e680000000200 */
[----:B------:R-:W1:Y:S03]  /*3ad0*/  LDSM.16.M88.4 R80, [R188] ;  /* 0x00000000bc50783b */ /* 0x000e660000000200 */
[C---:B--2---:R-:W-:Y:S08]  /*3ae0*/  HMMA.16816.F32 R40, R4.reuse, R56, R36 ;  /* 0x000000380428723c */ /* 0x044ff00000001824 */
[C---:B------:R-:W-:Y:S08]  /*3af0*/  HMMA.16816.F32 R36, R4.reuse, R58, R32 ;  /* 0x0000003a0424723c */ /* 0x040ff00000001820 */
        /* <DEDUP_REMOVED lines=8> */
[----:B------:R-:W-:Y:S04]  /*3b80*/  LDSM.16.M88.4 R8, [R186+0x8000] ;  /* 0x00800000ba08783b */ /* 0x000fe80000000200 */
[----:B------:R-:W2:Y:S03]  /*3b90*/  LDSM.16.M88.4 R84, [R182+0x5000] ;  /* 0x00500000b654783b */ /* 0x000ea60000000200 */
[C---:B-1----:R-:W-:Y:S08]  /*3ba0*/  HMMA.16816.F32 R24, R12.reuse, R72, R24 ;  /* 0x000000480c18723c */ /* 0x042ff00000001818 */
[C---:B------:R-:W-:Y:S01]  /*3bb0*/  HMMA.16816.F32 R56, R12.reuse, R52, R40 ;  /* 0x000000340c38723c */ /* 0x040fe20000001828 */
[----:B------:R-:W-:Y:S07]  /*3bc0*/  LDSM.16.M88.4 R40, [R179+0x4000] ;  /* 0x00400000b328783b */ /* 0x000fee0000000200 */
[C---:B------:R-:W-:Y:S01]  /*3bd0*/  HMMA.16816.F32 R20, R12.reuse, R74, R20 ;  /* 0x0000004a0c14723c */ /* 0x040fe20000001814 */
[----:B------:R-:W-:Y:S07]  /*3be0*/  LDSM.16.M88.4 R72, [R179+0x5000] ;  /* 0x00500000b348783b */ /* 0x000fee0000000200 */
[C---:B------:R-:W-:Y:S08]  /*3bf0*/  HMMA.16816.F32 R52, R12.reuse, R54, R36 ;  /* 0x000000360c34723c */ /* 0x040ff00000001824 */
[C---:B------:R-:W-:Y:S08]  /*3c00*/  HMMA.16816.F32 R48, R12.reuse, R64, R32 ;  /* 0x000000400c30723c */ /* 0x040ff00000001820 */
[C---:B------:R-:W-:Y:S01]  /*3c10*/  HMMA.16816.F32 R44, R12.reuse, R66, R28 ;  /* 0x000000420c2c723c */ /* 0x040fe2000000181c */
[----:B------:R-:W-:Y:S07]  /*3c20*/  LDSM.16.M88.4 R64, [R179+0x4800] ;  /* 0x00480000b340783b */ /* 0x000fee0000000200 */
[C---:B------:R-:W-:Y:S08]  /*3c30*/  HMMA.16816.F32 R16, R12.reuse, R80, R16 ;  /* 0x000000500c10723c */ /* 0x040ff00000001810 */
[----:B------:R-:W-:Y:S01]  /*3c40*/  HMMA.16816.F32 R12, R12, R82, R4 ;  /* 0x000000520c0c723c */ /* 0x000fe20000001804 */
[----:B------:R-:W1:Y:S04]  /*3c50*/  LDSM.16.M88.4 R4, [R185+0x8000] ;  /* 0x00800000b904783b */ /* 0x000e680000000200 */
[----:B------:R-:W4:Y:S01]  /*3c60*/  LDSM.16.M88.4 R80, [R179+0x5800] ;  /* 0x00580000b350783b */ /* 0x000f220000000200 */
[----:B------:R-:W-:Y:S01]  /*3c70*/  ISETP.GT.AND P0, PT, R60, R229, PT ;  /* 0x000000e53c00720c */ /* 0x000fe20003f04270 */
[----:B------:R-:W-:-:S04]  /*3c80*/  DEPBAR.LE SB0, 0x0 ;  /* 0x000080000000791a */ /* 0x000fc80000000000 */
        /* <DEDUP_REMOVED lines=8> */
[----:B------:R-:W-:Y:S07]  /*3d10*/  BSSY B0, `(.L_x_894) ;  /* 0x0000023000007945 */ /* 0x000fee0003800000 */
[C---:B-1----:R-:W-:Y:S08]  /*3d20*/  HMMA.16816.F32 R48, R4.reuse, R72, R24 ;  /* 0x000000480430723c */ /* 0x042ff00000001818 */
[C---:B------:R-:W-:Y:S08]  /*3d30*/  HMMA.16816.F32 R24, R4.reuse, R74, R20 ;  /* 0x0000004a0418723c */ /* 0x040ff00000001814 */
[C---:B----4-:R-:W-:Y:S08]  /*3d40*/  HMMA.16816.F32 R20, R4.reuse, R80, R16 ;  /* 0x000000500414723c */ /* 0x050ff00000001810 */
        /* <DEDUP_REMOVED lines=8> */
[----:B---3-5:R-:W-:Y:S01]  /*3dd0*/  IADD3 R0, R207, -0x2, RZ ;  /* 0xfffffffecf007810 */ /* 0x028fe20007ffe0ff */
        /* <DEDUP_REMOVED lines=22> */
.L_x_895:
[----:B---3--:R-:W-:Y:S05]  /*3f40*/  BSYNC B0 ;  /* 0x0000000000007941 */ /* 0x008fea0003800000 */
.L_x_894:
[----:B------:R-:W2:Y:S01]  /*3f50*/  LDL R0, [R1+0x4] ;  /* 0x0000040001007983 */ /* 0x000ea20000100800 */
[----:B-1----:R-:W-:-:S03]  /*3f60*/  IMAD.IADD R3, R61, 0x1, -R233 ;  /* 0x000000013d037824 */ /* 0x002fc600078e0ae9 */
[----:B------:R-:W0:Y:S01]  /*3f70*/  LDGDEPBAR ;  /* 0x00000000000079af */ /* 0x000e220000000000 */
[----:B--2---:R-:W-:-:S04]  /*3f80*/  IMAD.IADD R0, R0, 0x1, R237 ;  /* 0x0000000100007824 */ /* 0x004fc800078e02ed */
[----:B------:R-:W-:-:S05]  /*3f90*/  @P2 IMAD.HI.U32 R2, R0, c[0x0][0x2c8], RZ ;  /* 0x0000b20000022a27 */ /* 0x000fca00078e00ff */
[----:B------:R-:W-:-:S05]  /*3fa0*/  @P2 SHF.R.U32.HI R0, RZ, c[0x0][0x2cc], R2 ;  /* 0x0000b300ff002a19 */ /* 0x000fca0000011602 */
[----:B------:R-:W1:Y:S04]  /*3fb0*/  SHFL.IDX PT, R2, R0, RZ, 0x1c1f ;  /* 0x001c1fff00027589 */ /* 0x000e6800000e0000 */
[----:B------:R2:W3:Y:S02]  /*3fc0*/  SHFL.IDX PT, R4, R0, 0x1, 0x1c1f ;  /* 0x003c1f0000047f89 */ /* 0x0004e400000e0000 */
[----:B--2---:R-:W-:-:S04]  /*3fd0*/  IMAD.MOV.U32 R0, RZ, RZ, -0x40 ;  /* 0xffffffc0ff007424 */ /* 0x004fc800078e00ff */
[----:B------:R-:W-:-:S05]  /*3fe0*/  IMAD R0, R60, R0, 0x1 ;  /* 0x000000013c007424 */ /* 0x000fca00078e0200 */
[----:B------:R-:W-:-:S05]  /*3ff0*/  IADD3 R0, -R233, R0, R234 ;  /* 0x00000000e9007210 */ /* 0x000fca0007ffe1ea */
[----:B------:R-:W-:-:S04]  /*4000*/  IMAD.IADD R0, R0, 0x1, -R235 ;  /* 0x0000000100007824 */ /* 0x000fc800078e0aeb */
[C---:B-1----:R-:W-:Y:S02]  /*4010*/  IMAD.IADD R2, R0.reuse, 0x1, R2 ;  /* 0x0000000100027824 */ /* 0x042fe400078e0202 */
[----:B---3--:R-:W-:-:S03]  /*4020*/  IMAD.IADD R0, R0, 0x1, R4 ;  /* 0x0000000100007824 */ /* 0x008fc600078e0204 */
[C---:B------:R-:W-:Y:S02]  /*4030*/  IMNMX R2, R3.reuse, R2, PT ;  /* 0x0000000203027217 */ /* 0x040fe40003800200 */
[----:B------:R-:W-:Y:S02]  /*4040*/  IMNMX R0, R3, R0, PT ;  /* 0x0000000003007217 */ /* 0x000fe40003800200 */
[C---:B------:R-:W-:Y:S02]  /*4050*/  ISETP.GT.AND P6, PT, R2.reuse, RZ, PT ;  /* 0x000000ff0200720c */ /* 0x040fe40003fc4270 */
[C---:B------:R-:W-:Y:S02]  /*4060*/  ISETP.GT.AND P1, PT, R2.reuse, 0x1, PT ;  /* 0x000000010200780c */ /* 0x040fe40003f24270 */
[----:B------:R-:W-:Y:S02]  /*4070*/  ISETP.GT.AND P0, PT, R2, 0x8, PT ;  /* 0x000000080200780c */ /* 0x000fe40003f04270 */
[----:B------:R-:W-:-:S02]  /*4080*/  FSEL R6, R36, -INF , P6 ;  /* 0xff80000024067808 */ /* 0x000fc40003000000 */
[----:B------:R-:W-:Y:S02]  /*4090*/  FSEL R7, R37, -INF , P1 ;  /* 0xff80000025077808 */ /* 0x000fe40000800000 */
[----:B------:R-:W-:Y:S02]  /*40a0*/  ISETP.GT.AND P6, PT, R2, 0x9, PT ;  /* 0x000000090200780c */ /* 0x000fe40003fc4270 */
[----:B------:R-:W-:Y:S02]  /*40b0*/  FSEL R8, R32, -INF , P0 ;  /* 0xff80000020087808 */ /* 0x000fe40000000000 */
[----:B------:R-:W-:Y:S02]  /*40c0*/  ISETP.GT.AND P0, PT, R0, 0x1, PT ;  /* 0x000000010000780c */ /* 0x000fe40003f04270 */
[----:B------:R-:W-:Y:S02]  /*40d0*/  FMNMX.FTZ R3, R6, R7, !PT ;  /* 0x0000000706037209 */ /* 0x000fe40007810000 */
[----:B------:R-:W-:-:S02]  /*40e0*/  ISETP.GT.AND P1, PT, R0, RZ, PT ;  /* 0x000000ff0000720c */ /* 0x000fc40003f24270 */
[----:B------:R-:W-:Y:S02]  /*40f0*/  FSEL R9, R33, -INF , P6 ;  /* 0xff80000021097808 */ /* 0x000fe40003000000 */
[----:B------:R-:W-:Y:S02]  /*4100*/  ISETP.GT.AND P6, PT, R2, 0x10, PT ;  /* 0x000000100200780c */ /* 0x000fe40003fc4270 */
[----:B------:R-:W-:Y:S02]  /*4110*/  FSEL R11, R39, -INF , P0 ;  /* 0xff800000270b7808 */ /* 0x000fe40000000000 */
[----:B------:R-:W-:Y:S02]  /*4120*/  ISETP.GT.AND P0, PT, R0, 0x8, PT ;  /* 0x000000080000780c */ /* 0x000fe40003f04270 */
[----:B------:R-:W-:Y:S02]  /*4130*/  FMNMX.FTZ R3, R8, R3, !PT ;  /* 0x0000000308037209 */ /* 0x000fe40007810000 */
[----:B------:R-:W-:-:S02]  /*4140*/  FSEL R10, R38, -INF , P1 ;  /* 0xff800000260a7808 */ /* 0x000fc40000800000 */
[----:B------:R-:W-:Y:S02]  /*4150*/  FSEL R38, R28, -INF , P6 ;  /* 0xff8000001c267808 */ /* 0x000fe40003000000 */
[----:B------:R-:W-:Y:S02]  /*4160*/  ISETP.GT.AND P6, PT, R0, 0x9, PT ;  /* 0x000000090000780c */ /* 0x000fe40003fc4270 */
[----:B------:R-:W-:Y:S02]  /*4170*/  ISETP.GT.AND P1, PT, R2, 0x11, PT ;  /* 0x000000110200780c */ /* 0x000fe40003f24270 */
[----:B------:R-:W-:Y:S02]  /*4180*/  FSEL R12, R34, -INF , P0 ;  /* 0xff800000220c7808 */ /* 0x000fe40000000000 */
[----:B------:R-:W-:Y:S02]  /*4190*/  FMNMX.FTZ R3, R9, R3, !PT ;  /* 0x0000000309037209 */ /* 0x000fe40007810000 */
[----:B------:R-:W-:-:S02]  /*41a0*/  ISETP.GT.AND P0, PT, R0, 0x11, PT ;  /* 0x000000110000780c */ /* 0x000fc40003f04270 */
[----:B------:R-:W-:Y:S02]  /*41b0*/  FSEL R13, R35, -INF , P6 ;  /* 0xff800000230d7808 */ /* 0x000fe40003000000 */
[----:B------:R-:W-:Y:S01]  /*41c0*/  FSEL R37, R29, -INF , P1 ;  /* 0xff8000001d257808 */ /* 0x000fe20000800000 */
[----:B------:R-:W-:Y:S01]  /*41d0*/  LDSM.16.MT88.4 R32, [R181+0x2000] ;  /* 0x00200000b520783b */ /* 0x000fe20000004200 */
[----:B------:R-:W-:Y:S02]  /*41e0*/  ISETP.GT.AND P6, PT, R2, 0x18, PT ;  /* 0x000000180200780c */ /* 0x000fe40003fc4270 */
[----:B------:R-:W-:Y:S02]  /*41f0*/  FMNMX.FTZ R3, R38, R3, !PT ;  /* 0x0000000326037209 */ /* 0x000fe40007810000 */
[----:B------:R-:W-:Y:S02]  /*4200*/  FSEL R43, R31, -INF , P0 ;  /* 0xff8000001f2b7808 */ /* 0x000fe40000000000 */
[----:B------:R-:W-:-:S02]  /*4210*/  ISETP.GT.AND P1, PT, R0, 0x10, PT ;  /* 0x000000100000780c */ /* 0x000fc40003f24270 */
[----:B------:R-:W-:Y:S02]  /*4220*/  ISETP.GT.AND P0, PT, R2, 0x19, PT ;  /* 0x000000190200780c */ /* 0x000fe40003f04270 */
[----:B------:R-:W-:Y:S02]  /*4230*/  FSEL R36, R44, -INF , P6 ;  /* 0xff8000002c247808 */ /* 0x000fe40003000000 */
[----:B------:R-:W-:Y:S02]  /*4240*/  FMNMX.FTZ R3, R37, R3, !PT ;  /* 0x0000000325037209 */ /* 0x000fe40007810000 */
[----:B------:R-:W-:Y:S02]  /*4250*/  FSEL R41, R30, -INF , P1 ;  /* 0xff8000001e297808 */ /* 0x000fe40000800000 */
[----:B------:R-:W-:Y:S01]  /*4260*/  FSEL R39, R45, -INF , P0 ;  /* 0xff8000002d277808 */ /* 0x000fe20000000000 */
[----:B------:R-:W-:Y:S01]  /*4270*/  LDSM.16.MT88.4 R28, [R177] ;  /* 0x00000000b11c783b */ /* 0x000fe20000004200 */
[----:B------:R-:W-:-:S02]  /*4280*/  ISETP.GT.AND P1, PT, R0, 0x18, PT ;  /* 0x000000180000780c */ /* 0x000fc40003f24270 */
[----:B------:R-:W-:Y:S02]  /*4290*/  ISETP.GT.AND P0, PT, R0, 0x19, PT ;  /* 0x000000190000780c */ /* 0x000fe40003f04270 */
[----:B------:R-:W-:Y:S02]  /*42a0*/  ISETP.GT.AND P6, PT, R2, 0x20, PT ;  /* 0x000000200200780c */ /* 0x000fe40003fc4270 */
[----:B------:R-:W-:Y:S02]  /*42b0*/  FMNMX.FTZ R4, R10, R11, !PT ;  /* 0x0000000b0a047209 */ /* 0x000fe40007810000 */
[----:B------:R-:W-:Y:S02]  /*42c0*/  FMNMX.FTZ R3, R36, R3, !PT ;  /* 0x0000000324037209 */ /* 0x000fe40007810000 */
[----:B------:R-:W-:Y:S02]  /*42d0*/  FSEL R40, R46, -INF , P1 ;  /* 0xff8000002e287808 */ /* 0x000fe40000800000 */
[----:B------:R-:W-:-:S02]  /*42e0*/  FSEL R42, R47, -INF , P0 ;  /* 0xff8000002f2a7808 */ /* 0x000fc40000000000 */
[----:B------:R-:W-:Y:S02]  /*42f0*/  ISETP.GT.AND P0, PT, R2, 0x21, PT ;  /* 0x000000210200780c */ /* 0x000fe40003f04270 */
[----:B------:R-:W-:Y:S02]  /*4300*/  FSEL R100, R48, -INF , P6 ;  /* 0xff80000030647808 */ /* 0x000fe40003000000 */
[----:B------:R-:W-:Y:S02]  /*4310*/  ISETP.GT.AND P1, PT, R2, 0x28, PT ;  /* 0x000000280200780c */ /* 0x000fe40003f24270 */
[----:B------:R-:W-:Y:S02]  /*4320*/  FMNMX.FTZ R4, R12, R4, !PT ;  /* 0x000000040c047209 */ /* 0x000fe40007810000 */
[----:B------:R-:W-:Y:S02]  /*4330*/  FMNMX.FTZ R3, R39, R3, !PT ;  /* 0x0000000327037209 */ /* 0x000fe40007810000 */
[----:B------:R-:W-:-:S02]  /*4340*/  FSEL R101, R49, -INF , P0 ;  /* 0xff80000031657808 */ /* 0x000fc40000000000 */
[----:B------:R-:W-:Y:S02]  /*4350*/  FSEL R102, R24, -INF , P1 ;  /* 0xff80000018667808 */ /* 0x000fe40000800000 */
[----:B------:R-:W-:Y:S02]  /*4360*/  FMNMX.FTZ R4, R13, R4, !PT ;  /* 0x000000040d047209 */ /* 0x000fe40007810000 */
[----:B------:R-:W-:Y:S02]  /*4370*/  FMNMX.FTZ R3, R100, R3, !PT ;  /* 0x0000000364037209 */ /* 0x000fe40007810000 */
[C---:B------:R-:W-:Y:S02]  /*4380*/  ISETP.GT.AND P1, PT, R2.reuse, 0x30, PT ;  /* 0x000000300200780c */ /* 0x040fe40003f24270 */
[----:B------:R-:W-:Y:S02]  /*4390*/  ISETP.GT.AND P0, PT, R2, 0x29, PT ;  /* 0x000000290200780c */ /* 0x000fe40003f04270 */
[----:B------:R-:W-:-:S02]  /*43a0*/  FMNMX.FTZ R4, R41, R4, !PT ;  /* 0x0000000429047209 */ /* 0x000fc40007810000 */
[----:B------:R-:W-:Y:S02]  /*43b0*/  FMNMX.FTZ R3, R101, R3, !PT ;  /* 0x0000000365037209 */ /* 0x000fe40007810000 */
[----:B------:R-:W-:Y:S02]  /*43c0*/  FSEL R126, R20, -INF , P1 ;  /* 0xff800000147e7808 */ /* 0x000fe40000800000 */
[----:B------:R-:W-:Y:S02]  /*43d0*/  ISETP.GT.AND P1, PT, R0, 0x20, PT ;  /* 0x000000200000780c */ /* 0x000fe40003f24270 */
[----:B------:R-:W-:Y:S02]  /*43e0*/  FSEL R115, R25, -INF , P0 ;  /* 0xff80000019737808 */ /* 0x000fe40000000000 */
[----:B------:R-:W-:Y:S02]  /*43f0*/  FMNMX.FTZ R4, R43, R4, !PT ;  /* 0x000000042b047209 */ /* 0x000fe40007810000 */
[----:B------:R-:W-:-:S02]  /*4400*/  FMNMX.FTZ R3, R102, R3, !PT ;  /* 0x0000000366037209 */ /* 0x000fc40007810000 */
[----:B------:R-:W-:Y:S02]  /*4410*/  ISETP.GT.AND P0, PT, R2, 0x31, PT ;  /* 0x000000310200780c */ /* 0x000fe40003f04270 */
[----:B------:R-:W-:Y:S02]  /*4420*/  FSEL R103, R50, -INF , P1 ;  /* 0xff80000032677808 */ /* 0x000fe40000800000 */
[C---:B------:R-:W-:Y:S02]  /*4430*/  ISETP.GT.AND P6, PT, R2.reuse, 0x38, PT ;  /* 0x000000380200780c */ /* 0x040fe40003fc4270 */
[----:B------:R-:W-:Y:S02]  /*4440*/  ISETP.GT.AND P1, PT, R2, 0x39, PT ;  /* 0x000000390200780c */ /* 0x000fe40003f24270 */
[----:B------:R-:W-:Y:S02]  /*4450*/  FMNMX.FTZ R2, R40, R4, !PT ;  /* 0x0000000428027209 */ /* 0x000fe40007810000 */
[----:B------:R-:W-:-:S02]  /*4460*/  FMNMX.FTZ R3, R115, R3, !PT ;  /* 0x0000000373037209 */ /* 0x000fc40007810000 */
[----:B------:R-:W-:Y:S02]  /*4470*/  FSEL R221, R21, -INF , P0 ;  /* 0xff80000015dd7808 */ /* 0x000fe40000000000 */
[----:B------:R-:W-:Y:S02]  /*4480*/  ISETP.GT.AND P0, PT, R0, 0x21, PT ;  /* 0x000000210000780c */ /* 0x000fe40003f04270 */
[----:B------:R-:W-:Y:S02]  /*4490*/  FMNMX.FTZ R2, R42, R2, !PT ;  /* 0x000000022a027209 */ /* 0x000fe40007810000 */
[----:B------:R-:W-:Y:S02]  /*44a0*/  FMNMX.FTZ R3, R126, R3, !PT ;  /* 0x000000037e037209 */ /* 0x000fe40007810000 */
[----:B------:R-:W-:Y:S02]  /*44b0*/  FSEL R114, R51, -INF , P0 ;  /* 0xff80000033727808 */ /* 0x000fe40000000000 */
[----:B------:R-:W-:-:S02]  /*44c0*/  FSEL R219, R16, -INF , P6 ;  /* 0xff80000010db7808 */ /* 0x000fc40003000000 */
[C---:B------:R-:W-:Y:S02]  /*44d0*/  ISETP.GT.AND P0, PT, R0.reuse, 0x28, PT ;  /* 0x000000280000780c */ /* 0x040fe40003f04270 */
[----:B------:R-:W-:Y:S02]  /*44e0*/  FMNMX.FTZ R2, R103, R2, !PT ;  /* 0x0000000267027209 */ /* 0x000fe40007810000 */
[----:B------:R-:W-:Y:S02]  /*44f0*/  FMNMX.FTZ R3, R221, R3, !PT ;  /* 0x00000003dd037209 */ /* 0x000fe40007810000 */
[----:B------:R-:W-:Y:S02]  /*4500*/  FSEL R230, R17, -INF , P1 ;  /* 0xff80000011e67808 */ /* 0x000fe40000800000 */
[----:B------:R-:W-:Y:S02]  /*4510*/  ISETP.GT.AND P1, PT, R0, 0x29, PT ;  /* 0x000000290000780c */ /* 0x000fe40003f24270 */
[----:B------:R-:W-:-:S02]  /*4520*/  FSEL R113, R26, -INF , P0 ;  /* 0xff8000001a717808 */ /* 0x000fc40000000000 */
[----:B------:R-:W-:Y:S02]  /*4530*/  FMNMX.FTZ R2, R114, R2, !PT ;  /* 0x0000000272027209 */ /* 0x000fe40007810000 */
[----:B------:R-:W-:Y:S02]  /*4540*/  FMNMX.FTZ R3, R219, R3, !PT ;  /* 0x00000003db037209 */ /* 0x000fe40007810000 */
[----:B------:R-:W-:Y:S02]  /*4550*/  FSEL R112, R27, -INF , P1 ;  /* 0xff8000001b707808 */ /* 0x000fe40000800000 */
[----:B------:R-:W-:Y:S01]  /*4560*/  ISETP.GT.AND P1, PT, R0, 0x30, PT ;  /* 0x000000300000780c */ /* 0x000fe20003f24270 */
[----:B------:R-:W-:Y:S01]  /*4570*/  LDSM.16.MT88.4 R24, [R178] ;  /* 0x00000000b218783b */ /* 0x000fe20000004200 */
[----:B------:R-:W-:Y:S02]  /*4580*/  FMNMX.FTZ R2, R113, R2, !PT ;  /* 0x0000000271027209 */ /* 0x000fe40007810000 */
[----:B------:R-:W-:-:S02]  /*4590*/  FMNMX.FTZ R3, R230, R3, !PT ;  /* 0x00000003e6037209 */ /* 0x000fc40007810000 */
[----:B------:R-:W-:Y:S02]  /*45a0*/  ISETP.GT.AND P0, PT, R0, 0x31, PT ;  /* 0x000000310000780c */ /* 0x000fe40003f04270 */
[----:B------:R-:W-:Y:S01]  /*45b0*/  FSEL R231, R22, -INF , P1 ;  /* 0xff80000016e77808 */ /* 0x000fe20000800000 */
[----:B------:R-:W1:Y:S01]  /*45c0*/  SHFL.BFLY PT, R5, R3, 0x2, 0x1f ;  /* 0x0c401f0003057f89 */ /* 0x000e6200000e0000 */
[----:B------:R-:W-:Y:S02]  /*45d0*/  FMNMX.FTZ R2, R112, R2, !PT ;  /* 0x0000000270027209 */ /* 0x000fe40007810000 */
[----:B------:R-:W-:Y:S02]  /*45e0*/  FSEL R245, R23, -INF , P0 ;  /* 0xff80000017f57808 */ /* 0x000fe40000000000 */
[----:B------:R-:W-:Y:S01]  /*45f0*/  ISETP.GT.AND P1, PT, R0, 0x38, PT ;  /* 0x000000380000780c */ /* 0x000fe20003f24270 */
[----:B------:R-:W-:Y:S01]  /*4600*/  LDSM.16.MT88.4 R20, [R181] ;  /* 0x00000000b514783b */ /* 0x000fe20000004200 */
[----:B------:R-:W-:-:S02]  /*4610*/  FMNMX.FTZ R2, R231, R2, !PT ;  /* 0x00000002e7027209 */ /* 0x000fc40007810000 */
[----:B------:R-:W-:Y:S02]  /*4620*/  ISETP.GT.AND P0, PT, R0, 0x39, PT ;  /* 0x000000390000780c */ /* 0x000fe40003f04270 */
[----:B------:R-:W-:Y:S02]  /*4630*/  FSEL R244, R18, -INF , P1 ;  /* 0xff80000012f47808 */ /* 0x000fe40000800000 */
[----:B------:R-:W-:Y:S02]  /*4640*/  FMNMX.FTZ R2, R245, R2, !PT ;  /* 0x00000002f5027209 */ /* 0x000fe40007810000 */
[----:B------:R-:W-:Y:S02]  /*4650*/  FSEL R246, R19, -INF , P0 ;  /* 0xff80000013f67808 */ /* 0x000fe40000000000 */
[----:B------:R-:W-:Y:S01]  /*4660*/  FMNMX.FTZ R2, R244, R2, !PT ;  /* 0x00000002f4027209 */ /* 0x000fe20007810000 */
[----:B------:R-:W-:Y:S03]  /*4670*/  LDSM.16.MT88.4 R16, [R180] ;  /* 0x00000000b410783b */ /* 0x000fe60000004200 */
[----:B------:R-:W-:-:S02]  /*4680*/  FMNMX.FTZ R2, R246, R2, !PT ;  /* 0x00000002f6027209 */ /* 0x000fc40007810000 */
[----:B-1----:R-:W-:-:S03]  /*4690*/  FMNMX.FTZ R0, R3, R5, !PT ;  /* 0x0000000503007209 */ /* 0x002fc60007810000 */
[----:B------:R-:W1:Y:S04]  /*46a0*/  SHFL.BFLY PT, R4, R2, 0x2, 0x1f ;  /* 0x0c401f0002047f89 */ /* 0x000e6800000e0000 */
[----:B------:R-:W2:Y:S01]  /*46b0*/  SHFL.BFLY PT, R5, R0, 0x1, 0x1f ;  /* 0x0c201f0000057f89 */ /* 0x000ea200000e0000 */
[----:B-1----:R-:W-:Y:S02]  /*46c0*/  FMNMX.FTZ R3, R2, R4, !PT ;  /* 0x0000000402037209 */ /* 0x002fe40007810000 */
[----:B--2---:R-:W-:-:S03]  /*46d0*/  FMNMX.FTZ R125, R0, R5, !PT ;  /* 0x00000005007d7209 */ /* 0x004fc60007810000 */
[----:B------:R-:W1:Y:S01]  /*46e0*/  SHFL.BFLY PT, R4, R3, 0x1, 0x1f ;  /* 0x0c201f0003047f89 */ /* 0x000e6200000e0000 */
[C---:B------:R-:W-:Y:S01]  /*46f0*/  FSETP.NEU.FTZ.AND P0, PT, R125.reuse, -INF , PT ;  /* 0xff8000007d00780b */ /* 0x040fe20003f1d000 */
[----:B------:R-:W-:-:S05]  /*4700*/  FMUL.FTZ R2, R125, c[0x0][0x2d0] ;  /* 0x0000b4007d027a20 */ /* 0x000fca0000410000 */
[----:B------:R-:W-:-:S05]  /*4710*/  FSEL R2, R2, RZ, P0 ;  /* 0x000000ff02027208 */ /* 0x000fca0000000000 */
[----:B------:R-:W-:-:S04]  /*4720*/  FFMA.FTZ R0, R6, c[0x0][0x2d0], -R2 ;  /* 0x0000b40006007a23 */ /* 0x000fc80000010802 */
[----:B------:R2:W-:Y:S01]  /*4730*/  MUFU.EX2 R214, R0 ;  /* 0x0000000000d67308 */ /* 0x0005e20000000800 */
[----:B-1----:R-:W-:Y:S01]  /*4740*/  FMNMX.FTZ R124, R3, R4, !PT ;  /* 0x00000004037c7209 */ /* 0x002fe20007810000 */
[----:B------:R-:W-:-:S03]  /*4750*/  FFMA.FTZ R3, R8, c[0x0][0x2d0], -R2 ;  /* 0x0000b40008037a23 */ /* 0x000fc60000010802 */
[----:B------:R-:W-:-:S03]  /*4760*/  FSETP.NEU.FTZ.AND P0, PT, R124, -INF , PT ;  /* 0xff8000007c00780b */ /* 0x000fc60003f1d000 */
[----:B------:R1:W-:Y:S01]  /*4770*/  MUFU.EX2 R211, R3 ;  /* 0x0000000300d37308 */ /* 0x0003e20000000800 */
[----:B--2---:R-:W-:-:S07]  /*4780*/  FFMA.FTZ R0, R7, c[0x0][0x2d0], -R2 ;  /* 0x0000b40007007a23 */ /* 0x004fce0000010802 */
[----:B------:R2:W3:Y:S01]  /*4790*/  MUFU.EX2 R204, R0 ;  /* 0x0000000000cc7308 */ /* 0x0004e20000000800 */
[----:B-1----:R-:W-:-:S07]  /*47a0*/  FFMA.FTZ R3, R9, c[0x0][0x2d0], -R2 ;  /* 0x0000b40009037a23 */ /* 0x002fce0000010802 */
[----:B------:R1:W4:Y:S01]  /*47b0*/  MUFU.EX2 R209, R3 ;  /* 0x0000000300d17308 */ /* 0x0003220000000800 */
[----:B--2---:R-:W-:Y:S01]  /*47c0*/  FMUL.FTZ R0, R124, c[0x0][0x2d0] ;  /* 0x0000b4007c007a20 */ /* 0x004fe20000410000 */
[----:B---3--:R-:W-:-:S04]  /*47d0*/  F2FP.PACK_AB R4, R204, R214 ;  /* 0x000000d6cc04723e */ /* 0x008fc800000000ff */
[----:B------:R-:W-:-:S05]  /*47e0*/  FSEL R0, R0, RZ, P0 ;  /* 0x000000ff00007208 */ /* 0x000fca0000000000 */
[----:B-1----:R-:W-:Y:S01]  /*47f0*/  FFMA.FTZ R3, R10, c[0x0][0x2d0], -R0 ;  /* 0x0000b4000a037a23 */ /* 0x002fe20000010800 */
[----:B----4-:R-:W-:-:S03]  /*4800*/  F2FP.PACK_AB R6, R209, R211 ;  /* 0x000000d3d106723e */ /* 0x010fc600000000ff */
[----:B------:R1:W-:Y:S02]  /*4810*/  MUFU.EX2 R212, R3 ;  /* 0x0000000300d47308 */ /* 0x0003e40000000800 */
[--C-:B-1----:R-:W-:Y:S02]  /*4820*/  FFMA.FTZ R3, R11, c[0x0][0x2d0], -R0.reuse ;  /* 0x0000b4000b037a23 */ /* 0x102fe40000010800 */
[----:B------:R-:W-:Y:S04]  /*4830*/  LDSM.16.MT88.4 R8, [R178+0x2000] ;  /* 0x00200000b208783b */ /* 0x000fe80000004200 */
        /* <DEDUP_REMOVED lines=14> */
[C---:B-1----:R-:W-:Y:S01]  /*4920*/  HMMA.16816.F32 R68, R4.reuse, R12, RZ ;  /* 0x0000000c0444723c */ /* 0x042fe200000018ff */
[----:B------:R1:W2:Y:S07]  /*4930*/  MUFU.EX2 R205, R3 ;  /* 0x0000000300cd7308 */ /* 0x0002ae0000000800 */
[C---:B------:R-:W-:Y:S01]  /*4940*/  HMMA.16816.F32 R64, R4.reuse, R14, RZ ;  /* 0x0000000e0440723c */ /* 0x040fe200000018ff */
[----:B------:R-:W4:Y:S07]  /*4950*/  LDSM.16.MT88.4 R12, [R181+0x4000] ;  /* 0x00400000b50c783b */ /* 0x000f2e0000004200 */
[----:B------:R-:W-:Y:S01]  /*4960*/  HMMA.16816.F32 R72, R4, R16, RZ ;  /* 0x000000100448723c */ /* 0x000fe200000018ff */
[----:B-1----:R-:W-:-:S04]  /*4970*/  FFMA.FTZ R3, R36, c[0x0][0x2d0], -R2 ;  /* 0x0000b40024037a23 */ /* 0x002fc80000010802 */
[----:B------:R1:W-:Y:S03]  /*4980*/  MUFU.EX2 R252, R3 ;  /* 0x0000000300fc7308 */ /* 0x0003e60000000800 */
[C---:B------:R-:W-:Y:S01]  /*4990*/  HMMA.16816.F32 R84, R4.reuse, R18, RZ ;  /* 0x000000120454723c */ /* 0x040fe200000018ff */
[----:B------:R-:W2:Y:S07]  /*49a0*/  LDSM.16.MT88.4 R16, [R178+0x4000] ;  /* 0x00400000b210783b */ /* 0x000eae0000004200 */
[----:B------:R-:W-:Y:S01]  /*49b0*/  HMMA.16816.F32 R104, R4, R20, RZ ;  /* 0x000000140468723c */ /* 0x000fe200000018ff */
[----:B-1----:R-:W-:-:S07]  /*49c0*/  FFMA.FTZ R3, R39, c[0x0][0x2d0], -R2 ;  /* 0x0000b40027037a23 */ /* 0x002fce0000010802 */
[C---:B------:R-:W-:Y:S01]  /*49d0*/  HMMA.16816.F32 R88, R4.reuse, R22, RZ ;  /* 0x000000160458723c */ /* 0x040fe200000018ff */
[----:B------:R-:W1:Y:S01]  /*49e0*/  LDSM.16.MT88.4 R20, [R177+0x4000] ;  /* 0x00400000b114783b */ /* 0x000e620000004200 */
[----:B------:R3:W-:Y:S06]  /*49f0*/  MUFU.EX2 R127, R3 ;  /* 0x00000003007f7308 */ /* 0x0007ec0000000800 */
[C---:B------:R-:W-:Y:S08]  /*4a00*/  HMMA.16816.F32 R60, R4.reuse, R8, RZ ;  /* 0x00000008043c723c */ /* 0x040ff000000018ff */
[----:B------:R-:W-:Y:S01]  /*4a10*/  HMMA.16816.F32 R52, R4, R10, RZ ;  /* 0x0000000a0434723c */ /* 0x000fe200000018ff */
[----:B------:R-:W1:Y:S01]  /*4a20*/  LDSM.16.MT88.4 R8, [R180+0x4000] ;  /* 0x00400000b408783b */ /* 0x000e620000004200 */
[----:B---3--:R-:W-:-:S04]  /*4a30*/  FFMA.FTZ R3, R41, c[0x0][0x2d0], -R0 ;  /* 0x0000b40029037a23 */ /* 0x008fc80000010800 */
[----:B------:R3:W-:Y:S02]  /*4a40*/  MUFU.EX2 R248, R3 ;  /* 0x0000000300f87308 */ /* 0x0007e40000000800 */
[C---:B------:R-:W-:Y:S08]  /*4a50*/  HMMA.16816.F32 R44, R4.reuse, R28, RZ ;  /* 0x0000001c042c723c */ /* 0x040ff000000018ff */
[----:B------:R-:W-:Y:S01]  /*4a60*/  HMMA.16816.F32 R36, R4, R30, RZ ;  /* 0x0000001e0424723c */ /* 0x000fe200000018ff */
[----:B------:R-:W1:Y:S01]  /*4a70*/  LDSM.16.MT88.4 R28, [R178+0x800] ;  /* 0x00080000b21c783b */ /* 0x000e620000004200 */
        /* <DEDUP_REMOVED lines=15> */
[C---:B--2---:R-:W-:Y:S08]  /*4b70*/  HMMA.16816.F32 R120, R4.reuse, R16, RZ ;  /* 0x000000100478723c */ /* 0x044ff000000018ff */
[----:B------:R-:W-:Y:S01]  /*4b80*/  HMMA.16816.F32 R128, R4, R18, RZ ;  /* 0x000000120480723c */ /* 0x000fe200000018ff */
[----:B------:R-:W2:Y:S01]  /*4b90*/  LDSM.16.MT88.4 R16, [R177+0x2800] ;  /* 0x00280000b110783b */ /* 0x000ea20000004200 */
[----:B-1----:R-:W-:-:S04]  /*4ba0*/  FFMA.FTZ R3, R100, c[0x0][0x2d0], -R2 ;  /* 0x0000b40064037a23 */ /* 0x002fc80000010802 */
[----:B------:R1:W-:Y:S02]  /*4bb0*/  MUFU.EX2 R238, R3 ;  /* 0x0000000300ee7308 */ /* 0x0003e40000000800 */
[C---:B------:R-:W-:Y:S08]  /*4bc0*/  HMMA.16816.F32 R108, R4.reuse, R20, RZ ;  /* 0x00000014046c723c */ /* 0x040ff000000018ff */
[----:B------:R-:W-:Y:S01]  /*4bd0*/  HMMA.16816.F32 R116, R4, R22, RZ ;  /* 0x000000160474723c */ /* 0x000fe200000018ff */
[----:B------:R-:W2:Y:S01]  /*4be0*/  LDSM.16.MT88.4 R20, [R180+0x800] ;  /* 0x00080000b414783b */ /* 0x000ea20000004200 */
[----:B-1----:R-:W-:-:S06]  /*4bf0*/  FFMA.FTZ R3, R101, c[0x0][0x2d0], -R2 ;  /* 0x0000b40065037a23 */ /* 0x002fcc0000010802 */
[C---:B------:R-:W-:Y:S01]  /*4c00*/  HMMA.16816.F32 R144, R4.reuse, R8, RZ ;  /* 0x000000080490723c */ /* 0x040fe200000018ff */
[----:B------:R1:W1:Y:S07]  /*4c10*/  MUFU.EX2 R232, R3 ;  /* 0x0000000300e87308 */ /* 0x00026e0000000800 */
[----:B------:R-:W-:Y:S01]  /*4c20*/  HMMA.16816.F32 R136, R4, R10, RZ ;  /* 0x0000000a0488723c */ /* 0x000fe200000018ff */
[----:B------:R-:W2:Y:S06]  /*4c30*/  LDSM.16.MT88.4 R8, [R181+0x2800] ;  /* 0x00280000b508783b */ /* 0x000eac0000004200 */
[----:B------:R-:W-:-:S02]  /*4c40*/  F2FP.PACK_AB R4, R205, R206 ;  /* 0x000000cecd04723e */ /* 0x000fc400000000ff */
[----:B------:R-:W-:Y:S01]  /*4c50*/  F2FP.PACK_AB R5, R250, R248 ;  /* 0x000000f8fa05723e */ /* 0x000fe200000000ff */
[--C-:B-1----:R-:W-:Y:S01]  /*4c60*/  FFMA.FTZ R3, R102, c[0x0][0x2d0], -R2.reuse ;  /* 0x0000b40066037a23 */ /* 0x102fe20000010802 */
[----:B------:R-:W-:Y:S02]  /*4c70*/  F2FP.PACK_AB R6, R127, R252 ;  /* 0x000000fc7f06723e */ /* 0x000fe400000000ff */
[----:B------:R-:W-:Y:S01]  /*4c80*/  F2FP.PACK_AB R7, R251, R249 ;  /* 0x000000f9fb07723e */ /* 0x000fe200000000ff */
[----:B------:R1:W-:Y:S06]  /*4c90*/  MUFU.EX2 R222, R3 ;  /* 0x0000000300de7308 */ /* 0x0003ec0000000800 */
[C---:B------:R-:W-:Y:S08]  /*4ca0*/  HMMA.16816.F32 R172, R4.reuse, R28, R76 ;  /* 0x0000001c04ac723c */ /* 0x040ff0000000184c */
[----:B------:R-:W-:Y:S01]  /*4cb0*/  HMMA.16816.F32 R200, R4, R30, R92 ;  /* 0x0000001e04c8723c */ /* 0x000fe2000000185c */
[----:B------:R-:W2:Y:S01]  /*4cc0*/  LDSM.16.MT88.4 R28, [R180+0x2800] ;  /* 0x00280000b41c783b */ /* 0x000ea20000004200 */
[----:B-1----:R-:W-:-:S02]  /*4cd0*/  FFMA.FTZ R3, R115, c[0x0][0x2d0], -R2 ;  /* 0x0000b40073037a23 */ /* 0x002fc40000010802 */
[----:B------:R-:W-:Y:S02]  /*4ce0*/  IMAD.MOV.U32 R115, RZ, RZ, R204 ;  /* 0x000000ffff737224 */ /* 0x000fe400078e00cc */
[----:B------:R1:W-:Y:S02]  /*4cf0*/  MUFU.EX2 R220, R3 ;  /* 0x0000000300dc7308 */ /* 0x0003e40000000800 */
[C---:B------:R-:W-:Y:S08]  /*4d00*/  HMMA.16816.F32 R168, R4.reuse, R24, R104 ;  /* 0x0000001804a8723c */ /* 0x040ff00000001868 */
[----:B------:R-:W-:Y:S01]  /*4d10*/  HMMA.16816.F32 R160, R4, R26, R88 ;  /* 0x0000001a04a0723c */ /* 0x000fe20000001858 */
[----:B------:R-:W2:Y:S01]  /*4d20*/  LDSM.16.MT88.4 R24, [R177+0x4800] ;  /* 0x00480000b118783b */ /* 0x000ea20000004200 */
[----:B-1----:R-:W-:-:S06]  /*4d30*/  FFMA.FTZ R3, R103, c[0x0][0x2d0], -R0 ;  /* 0x0000b40067037a23 */ /* 0x002fcc0000010800 */
[C---:B----4-:R-:W-:Y:S01]  /*4d40*/  HMMA.16816.F32 R92, R4.reuse, R12, R60 ;  /* 0x0000000c045c723c */ /* 0x050fe2000000183c */
[----:B------:R1:W-:Y:S07]  /*4d50*/  MUFU.EX2 R218, R3 ;  /* 0x0000000300da7308 */ /* 0x0003ee0000000800 */
[C---:B------:R-:W-:Y:S01]  /*4d60*/  HMMA.16816.F32 R88, R4.reuse, R14, R52 ;  /* 0x0000000e0458723c */ /* 0x040fe20000001834 */
[----:B------:R-:W4:Y:S07]  /*4d70*/  LDSM.16.MT88.4 R12, [R181+0x4800] ;  /* 0x00480000b50c783b */ /* 0x000f2e0000004200 */
[----:B---3--:R-:W-:Y:S01]  /*4d80*/  HMMA.16816.F32 R164, R4, R34, R96 ;  /* 0x0000002204a4723c */ /* 0x008fe20000001860 */
[----:B-1----:R-:W-:-:S02]  /*4d90*/  FFMA.FTZ R3, R114, c[0x0][0x2d0], -R0 ;  /* 0x0000b40072037a23 */ /* 0x002fc40000010800 */
[----:B------:R-:W-:Y:S02]  /*4da0*/  IMAD.MOV.U32 R114, RZ, RZ, R210 ;  /* 0x000000ffff727224 */ /* 0x000fe400078e00d2 */
[----:B------:R1:W3:Y:S03]  /*4db0*/  MUFU.EX2 R217, R3 ;  /* 0x0000000300d97308 */ /* 0x0002e60000000800 */
[C---:B--2---:R-:W-:Y:S08]  /*4dc0*/  HMMA.16816.F32 R104, R4.reuse, R16, R68 ;  /* 0x000000100468723c */ /* 0x044ff00000001844 */
[----:B------:R-:W-:Y:S01]  /*4dd0*/  HMMA.16816.F32 R96, R4, R18, R64 ;  /* 0x000000120460723c */ /* 0x000fe20000001840 */
[----:B------:R-:W2:Y:S01]  /*4de0*/  LDSM.16.MT88.4 R16, [R178+0x4800] ;  /* 0x00480000b210783b */ /* 0x000ea20000004200 */
[----:B-1----:R-:W-:-:S06]  /*4df0*/  FFMA.FTZ R3, R113, c[0x0][0x2d0], -R0 ;  /* 0x0000b40071037a23 */ /* 0x002fcc0000010800 */
[----:B------:R-:W-:Y:S01]  /*4e00*/  HMMA.16816.F32 R152, R4, R32, R80 ;  /* 0x000000200498723c */ /* 0x000fe20000001850 */
[----:B------:R-:W-:Y:S01]  /*4e10*/  LDSM.16.MT88.4 R32, [R178+0x1000] ;  /* 0x00100000b220783b */ /* 0x000fe20000004200 */
[----:B------:R1:W-:Y:S01]  /*4e20*/  MUFU.EX2 R216, R3 ;  /* 0x0000000300d87308 */ /* 0x0003e20000000800 */
[----:B------:R-:W-:-:S05]  /*4e30*/  IMAD.MOV.U32 R113, RZ, RZ, R209 ;  /* 0x000000ffff717224 */ /* 0x000fca00078e00d1 */
[C---:B------:R-:W-:Y:S08]  /*4e40*/  HMMA.16816.F32 R148, R4.reuse, R22, R84 ;  /* 0x000000160494723c */ /* 0x040ff00000001854 */
[----:B------:R-:W-:Y:S01]  /*4e50*/  HMMA.16816.F32 R84, R4, R8, R56 ;  /* 0x000000080454723c */ /* 0x000fe20000001838 */
[----:B-1----:R-:W-:Y:S02]  /*4e60*/  FFMA.FTZ R3, R112, c[0x0][0x2d0], -R0 ;  /* 0x0000b40070037a23 */ /* 0x002fe40000010800 */
[----:B------:R-:W-:-:S05]  /*4e70*/  IMAD.MOV.U32 R112, RZ, RZ, R208 ;  /* 0x000000ffff707224 */ /* 0x000fca00078e00d0 */
[C---:B------:R-:W-:Y:S01]  /*4e80*/  HMMA.16816.F32 R80, R4.reuse, R10, R48 ;  /* 0x0000000a0450723c */ /* 0x040fe20000001830 */
[----:B------:R-:W1:Y:S07]  /*4e90*/  LDSM.16.MT88.4 R8, [R180+0x4800] ;  /* 0x00480000b408783b */ /* 0x000e6e0000004200 */
[C---:B------:R-:W-:Y:S08]  /*4ea0*/  HMMA.16816.F32 R56, R4.reuse, R28, R44 ;  /* 0x0000001c0438723c */ /* 0x040ff0000000182c */
[C---:B------:R-:W-:Y:S08]  /*4eb0*/  HMMA.16816.F32 R52, R4.reuse, R24, R108 ;  /* 0x000000180434723c */ /* 0x040ff0000000186c */
[C---:B------:R-:W-:Y:S01]  /*4ec0*/  HMMA.16816.F32 R44, R4.reuse, R26, R116 ;  /* 0x0000001a042c723c */ /* 0x040fe20000001874 */
[----:B------:R-:W1:Y:S07]  /*4ed0*/  LDSM.16.MT88.4 R24, [R177+0x1000] ;  /* 0x00100000b118783b */ /* 0x000e6e0000004200 */
[C---:B------:R-:W-:Y:S01]  /*4ee0*/  HMMA.16816.F32 R156, R4.reuse, R20, R72 ;  /* 0x00000014049c723c */ /* 0x040fe20000001848 */
[----:B------:R-:W1:Y:S07]  /*4ef0*/  LDSM.16.MT88.4 R20, [R181+0x1000] ;  /* 0x00100000b514783b */ /* 0x000e6e0000004200 */
[C---:B----4-:R-:W-:Y:S07]  /*4f00*/  HMMA.16816.F32 R76, R4.reuse, R12, R132 ;  /* 0x0000000c044c723c */ /* 0x050fee0000001884 */
[----:B------:R-:W-:Y:S01]  /*4f10*/  IMAD.MOV.U32 R132, RZ, RZ, R127 ;  /* 0x000000ffff847224 */ /* 0x000fe200078e007f */
[----:B--2---:R-:W-:Y:S01]  /*4f20*/  HMMA.16816.F32 R68, R4, R16, R120 ;  /* 0x000000100444723c */ /* 0x004fe20000001878 */
[----:B------:R2:W4:Y:S01]  /*4f30*/  MUFU.EX2 R127, R3 ;  /* 0x00000003007f7308 */ /* 0x0005220000000800 */
[----:B-----5:R-:W-:-:S02]  /*4f40*/  IMAD.MOV.U32 R135, RZ, RZ, R207 ;  /* 0x000000ffff877224 */ /* 0x020fc400078e00cf */
[----:B------:R-:W-:Y:S02]  /*4f50*/  IMAD.MOV.U32 R134, RZ, RZ, R206 ;  /* 0x000000ffff867224 */ /* 0x000fe400078e00ce */
[----:B------:R-:W-:Y:S02]  /*4f60*/  IMAD.MOV.U32 R133, RZ, RZ, R205 ;  /* 0x000000ffff857224 */ /* 0x000fe400078e00cd */
[----:B------:R-:W-:Y:S01]  /*4f70*/  HMMA.16816.F32 R72, R4, R18, R128 ;  /* 0x000000120448723c */ /* 0x000fe20000001880 */
[----:B------:R-:W3:Y:S01]  /*4f80*/  LDSM.16.MT88.4 R16, [R180+0x1000] ;  /* 0x00100000b410783b */ /* 0x000ee20000004200 */
[----:B------:R-:W-:Y:S02]  /*4f90*/  IMAD.MOV.U32 R123, RZ, RZ, R214 ;  /* 0x000000ffff7b7224 */ /* 0x000fe400078e00d6 */
[----:B------:R-:W-:Y:S02]  /*4fa0*/  IMAD.MOV.U32 R122, RZ, RZ, R213 ;  /* 0x000000ffff7a7224 */ /* 0x000fe400078e00d5 */
[----:B------:R-:W-:-:S02]  /*4fb0*/  IMAD.MOV.U32 R121, RZ, RZ, R212 ;  /* 0x000000ffff797224 */ /* 0x000fc400078e00d4 */
[----:B------:R-:W-:Y:S01]  /*4fc0*/  HMMA.16816.F32 R40, R4, R30, R36 ;  /* 0x0000001e0428723c */ /* 0x000fe20000001824 */
[----:B------:R-:W-:Y:S01]  /*4fd0*/  IMAD.MOV.U32 R120, RZ, RZ, R211 ;  /* 0x000000ffff787224 */ /* 0x000fe200078e00d3 */
[----:B------:R-:W-:Y:S01]  /*4fe0*/  LDSM.16.MT88.4 R28, [R180+0x3000] ;  /* 0x00300000b41c783b */ /* 0x000fe20000004200 */
[----:B--2---:R-:W-:-:S04]  /*4ff0*/  FFMA.FTZ R3, R126, c[0x0][0x2d0], -R2 ;  /* 0x0000b4007e037a23 */ /* 0x004fc80000010802 */
[----:B------:R2:W-:Y:S01]  /*5000*/  MUFU.EX2 R126, R3 ;  /* 0x00000003007e7308 */ /* 0x0005e20000000800 */
[C---:B------:R-:W-:Y:S01]  /*5010*/  HMMA.16816.F32 R64, R4.reuse, R14, R140 ;  /* 0x0000000e0440723c */ /* 0x040fe2000000188c */
[----:B------:R-:W-:Y:S07]  /*5020*/  LDSM.16.MT88.4 R12, [R177+0x3000] ;  /* 0x00300000b10c783b */ /* 0x000fee0000004200 */
[----:B-1----:R-:W-:Y:S01]  /*5030*/  HMMA.16816.F32 R48, R4, R8, R144 ;  /* 0x000000080430723c */ /* 0x002fe20000001890 */
[----:B--2---:R-:W-:-:S07]  /*5040*/  FFMA.FTZ R3, R221, c[0x0][0x2d0], -R2 ;  /* 0x0000b400dd037a23 */ /* 0x004fce0000010802 */
[----:B------:R-:W-:Y:S01]  /*5050*/  HMMA.16816.F32 R36, R4, R10, R136 ;  /* 0x0000000a0424723c */ /* 0x000fe20000001888 */
[----:B------:R-:W-:Y:S01]  /*5060*/  LDSM.16.MT88.4 R8, [R178+0x3000] ;  /* 0x00300000b208783b */ /* 0x000fe20000004200 */
[----:B------:R-:W-:-:S05]  /*5070*/  IMAD.MOV.U32 R221, RZ, RZ, R132 ;  /* 0x000000ffffdd7224 */ /* 0x000fca00078e0084 */
[----:B------:R-:W-:Y:S02]  /*5080*/  F2FP.PACK_AB R4, R232, R238 ;  /* 0x000000eee804723e */ /* 0x000fe400000000ff */
[----:B---3--:R-:W-:Y:S02]  /*5090*/  F2FP.PACK_AB R5, R217, R218 ;  /* 0x000000dad905723e */ /* 0x008fe400000000ff */
[----:B------:R-:W-:Y:S02]  /*50a0*/  F2FP.PACK_AB R6, R220, R222 ;  /* 0x000000dedc06723e */ /* 0x000fe400000000ff */
[----:B----4-:R-:W-:-:S07]  /*50b0*/  F2FP.PACK_AB R7, R127, R216 ;  /* 0x000000d87f07723e */ /* 0x010fce00000000ff */
[C---:B------:R-:W-:Y:S08]  /*50c0*/  HMMA.16816.F32 R128, R4.reuse, R24, R152 ;  /* 0x000000180480723c */ /* 0x040ff00000001898 */
        /* <DEDUP_REMOVED lines=9> */
[C---:B-1----:R-:W-:Y:S01]  /*5160*/  HMMA.16816.F32 R160, R4.reuse, R26, R80 ;  /* 0x0000001a04a0723c */ /* 0x042fe20000001850 */
[----:B------:R1:W4:Y:S01]  /*5170*/  MUFU.EX2 R26, R3 ;  /* 0x00000003001a7308 */ /* 0x0003220000000800 */
[----:B------:R-:W-:Y:S05]  /*5180*/  LDSM.16.MT88.4 R80, [R178+0x5800] ;  /* 0x00580000b250783b */ /* 0x000fea0000004200 */
[----:B------:R-:W-:Y:S01]  /*5190*/  IMAD.MOV.U32 R27, RZ, RZ, R135 ;  /* 0x000000ffff1b7224 */ /* 0x000fe200078e0087 */
[C---:B------:R-:W-:Y:S08]  /*51a0*/  HMMA.16816.F32 R32, R4.reuse, R34, R200 ;  /* 0x000000220420723c */ /* 0x040ff000000018c8 */
[----:B------:R-:W-:Y:S01]  /*51b0*/  HMMA.16816.F32 R200, R4, R12, R104 ;  /* 0x0000000c04c8723c */ /* 0x000fe20000001868 */
[--C-:B-1----:R-:W-:Y:S01]  /*51c0*/  FFMA.FTZ R3, R219, c[0x0][0x2d0], -R2.reuse ;  /* 0x0000b400db037a23 */ /* 0x102fe20000010802 */
[----:B------:R-:W-:Y:S01]  /*51d0*/  LDSM.16.MT88.4 R104, [R178+0x1800] ;  /* 0x00180000b268783b */ /* 0x000fe20000004200 */
[----:B------:R-:W-:-:S02]  /*51e0*/  FFMA.FTZ R2, R230, c[0x0][0x2d0], -R2 ;  /* 0x0000b400e6027a23 */ /* 0x000fc40000010802 */
[----:B------:R-:W-:Y:S02]  /*51f0*/  IMAD.MOV.U32 R230, RZ, RZ, R112 ;  /* 0x000000ffffe67224 */ /* 0x000fe400078e0070 */
[----:B------:R-:W-:Y:S01]  /*5200*/  IMAD.MOV.U32 R219, RZ, RZ, R133 ;  /* 0x000000ffffdb7224 */ /* 0x000fe200078e0085 */
[C---:B------:R-:W-:Y:S01]  /*5210*/  HMMA.16816.F32 R204, R4.reuse, R14, R96 ;  /* 0x0000000e04cc723c */ /* 0x040fe20000001860 */
[----:B------:R-:W1:Y:S06]  /*5220*/  LDSM.16.MT88.4 R12, [R181+0x5000] ;  /* 0x00500000b50c783b */ /* 0x000e6c0000004200 */
[----:B----4-:R-:W-:Y:S01]  /*5230*/  F2FP.PACK_AB R96, R26, R126 ;  /* 0x0000007e1a60723e */ /* 0x010fe200000000ff */
[C---:B------:R-:W-:Y:S08]  /*5240*/  HMMA.16816.F32 R172, R4.reuse, R8, R92 ;  /* 0x0000000804ac723c */ /* 0x040ff0000000185c */
[C---:B------:R-:W-:Y:S01]  /*5250*/  HMMA.16816.F32 R168, R4.reuse, R10, R88 ;  /* 0x0000000a04a8723c */ /* 0x040fe20000001858 */
[----:B------:R-:W4:Y:S04]  /*5260*/  LDSM.16.MT88.4 R8, [R180+0x5000] ;  /* 0x00500000b408783b */ /* 0x000f280000004200 */
[----:B------:R-:W-:Y:S03]  /*5270*/  LDSM.16.MT88.4 R88, [R181+0x5800] ;  /* 0x00580000b558783b */ /* 0x000fe60000004200 */
[C---:B------:R-:W-:Y:S01]  /*5280*/  HMMA.16816.F32 R164, R4.reuse, R24, R84 ;  /* 0x0000001804a4723c */ /* 0x040fe20000001854 */
[----:B------:R1:W-:Y:S07]  /*5290*/  MUFU.EX2 R24, R2 ;  /* 0x0000000200187308 */ /* 0x0003ee0000000800 */
[C---:B--2---:R-:W-:Y:S01]  /*52a0*/  HMMA.16816.F32 R140, R4.reuse, R20, R52 ;  /* 0x00000014048c723c */ /* 0x044fe20000001834 */
[----:B------:R2:W2:Y:S07]  /*52b0*/  MUFU.EX2 R25, R3 ;  /* 0x0000000300197308 */ /* 0x0004ae0000000800 */
[----:B---3--:R-:W-:Y:S01]  /*52c0*/  HMMA.16816.F32 R92, R4, R16, R68 ;  /* 0x00000010045c723c */ /* 0x008fe20000001844 */
[----:B-1----:R-:W-:-:S02]  /*52d0*/  FFMA.FTZ R2, R231, c[0x0][0x2d0], -R0 ;  /* 0x0000b400e7027a23 */ /* 0x002fc40000010800 */
[----:B------:R-:W-:Y:S02]  /*52e0*/  IMAD.MOV.U32 R231, RZ, RZ, R113 ;  /* 0x000000ffffe77224 */ /* 0x000fe400078e0071 */
[----:B------:R1:W-:Y:S03]  /*52f0*/  MUFU.EX2 R21, R2 ;  /* 0x0000000200157308 */ /* 0x0003e60000000800 */
[----:B------:R-:W-:Y:S01]  /*5300*/  HMMA.16816.F32 R156, R4, R28, R56 ;  /* 0x0000001c049c723c */ /* 0x000fe20000001838 */
[----:B--2---:R-:W-:Y:S01]  /*5310*/  IMAD.MOV.U32 R3, RZ, RZ, R134 ;  /* 0x000000ffff037224 */ /* 0x004fe200078e0086 */
[----:B------:R-:W-:Y:S01]  /*5320*/  LDSM.16.MT88.4 R56, [R181+0x3800] ;  /* 0x00380000b538783b */ /* 0x000fe20000004200 */
[----:B------:R-:W-:-:S03]  /*5330*/  F2FP.PACK_AB R98, R24, R25 ;  /* 0x000000191862723e */ /* 0x000fc600000000ff */
[----:B------:R-:W-:Y:S02]  /*5340*/  LDSM.16.MT88.4 R132, [R177+0x1800] ;  /* 0x00180000b184783b */ /* 0x000fe40000004200 */
[----:B------:R-:W-:Y:S02]  /*5350*/  HMMA.16816.F32 R144, R4, R30, R40 ;  /* 0x0000001e0490723c */ /* 0x000fe40000001828 */
[----:B------:R-:W2:Y:S01]  /*5360*/  LDSM.16.MT88.4 R40, [R177+0x3800] ;  /* 0x00380000b128783b */ /* 0x000ea20000004200 */
[----:B-1----:R-:W-:Y:S02]  /*5370*/  FFMA.FTZ R2, R245, c[0x0][0x2d0], -R0 ;  /* 0x0000b400f5027a23 */ /* 0x002fe40000010800 */
[----:B------:R-:W-:-:S03]  /*5380*/  IMAD.MOV.U32 R245, RZ, RZ, R121 ;  /* 0x000000fffff57224 */ /* 0x000fc600078e0079 */
[C---:B------:R-:W-:Y:S01]  /*5390*/  HMMA.16816.F32 R28, R4.reuse, R22, R44 ;  /* 0x00000016041c723c */ /* 0x040fe2000000182c */
[----:B------:R1:W3:Y:S06]  /*53a0*/  MUFU.EX2 R20, R2 ;  /* 0x0000000200147308 */ /* 0x0002ec0000000800 */
[----:B------:R-:W-:Y:S01]  /*53b0*/  IMAD.MOV.U32 R22, RZ, RZ, R120 ;  /* 0x000000ffff167224 */ /* 0x000fe200078e0078 */
[----:B------:R-:W-:Y:S01]  /*53c0*/  HMMA.16816.F32 R136, R4, R12, R76 ;  /* 0x0000000c0488723c */ /* 0x000fe2000000184c */
[----:B------:R-:W-:-:S07]  /*53d0*/  IMAD.MOV.U32 R23, RZ, RZ, R114 ;  /* 0x000000ffff177224 */ /* 0x000fce00078e0072 */
[C---:B------:R-:W-:Y:S01]  /*53e0*/  HMMA.16816.F32 R84, R4.reuse, R18, R72 ;  /* 0x000000120454723c */ /* 0x040fe20000001848 */
[--C-:B-1----:R-:W-:Y:S01]  /*53f0*/  FFMA.FTZ R2, R244, c[0x0][0x2d0], -R0.reuse ;  /* 0x0000b400f4027a23 */ /* 0x102fe20000010800 */
[----:B------:R-:W-:Y:S01]  /*5400*/  LDSM.16.MT88.4 R72, [R177+0x5800] ;  /* 0x00580000b148783b */ /* 0x000fe20000004200 */
[----:B------:R-:W-:Y:S01]  /*5410*/  FFMA.FTZ R0, R246, c[0x0][0x2d0], -R0 ;  /* 0x0000b400f6007a23 */ /* 0x000fe20000010800 */
[----:B---3--:R-:W-:Y:S01]  /*5420*/  F2FP.PACK_AB R97, R20, R21 ;  /* 0x000000151461723e */ /* 0x008fe200000000ff */
[----:B------:R1:W-:Y:S01]  /*5430*/  MUFU.EX2 R17, R2 ;  /* 0x0000000200117308 */ /* 0x0003e20000000800 */
[----:B------:R-:W-:Y:S02]  /*5440*/  IMAD.MOV.U32 R246, RZ, RZ, R115 ;  /* 0x000000fffff67224 */ /* 0x000fe400078e0073 */
[----:B------:R-:W-:Y:S01]  /*5450*/  IMAD.MOV.U32 R244, RZ, RZ, R122 ;  /* 0x000000fffff47224 */ /* 0x000fe200078e007a */
[----:B------:R-:W3:Y:S01]  /*5460*/  LDSM.16.MT88.4 R112, [R181+0x1800] ;  /* 0x00180000b570783b */ /* 0x000ee20000004200 */
[C---:B------:R-:W-:Y:S03]  /*5470*/  HMMA.16816.F32 R12, R4.reuse, R14, R64 ;  /* 0x0000000e040c723c */ /* 0x040fe60000001840 */
[----:B------:R2:W2:Y:S01]  /*5480*/  MUFU.EX2 R16, R0 ;  /* 0x0000000000107308 */ /* 0x0004a20000000800 */
[----:B------:R-:W-:Y:S04]  /*5490*/  LDSM.16.MT88.4 R64, [R180+0x3800] ;  /* 0x00380000b440783b */ /* 0x000fe80000004200 */
[----:B----4-:R-:W-:Y:S01]  /*54a0*/  HMMA.16816.F32 R152, R4, R8, R48 ;  /* 0x000000080498723c */ /* 0x010fe20000001830 */
[----:B------:R-:W-:Y:S01]  /*54b0*/  LDSM.16.MT88.4 R48, [R178+0x3800] ;  /* 0x00380000b230783b */ /* 0x000fe20000004200 */
[----:B-1----:R-:W-:-:S03]  /*54c0*/  IMAD.MOV.U32 R2, RZ, RZ, R123 ;  /* 0x000000ffff027224 */ /* 0x002fc600078e007b */
[----:B------:R-:W1:Y:S01]  /*54d0*/  LDSM.16.MT88.4 R120, [R180+0x1800] ;  /* 0x00180000b478783b */ /* 0x000e620000004200 */
[----:B------:R-:W-:Y:S02]  /*54e0*/  FADD.FTZ R2, R2, R246 ;  /* 0x000000f602027221 */ /* 0x000fe40000010000 */
[----:B------:R-:W-:Y:S01]  /*54f0*/  HMMA.16816.F32 R148, R4, R10, R36 ;  /* 0x0000000a0494723c */ /* 0x000fe20000001824 */
[----:B------:R-:W4:Y:S01]  /*5500*/  LDSM.16.MT88.4 R8, [R180+0x5800] ;  /* 0x00580000b408783b */ /* 0x000f220000004200 */
[----:B--2---:R-:W-:Y:S01]  /*5510*/  FADD.FTZ R0, R245, R244 ;  /* 0x000000f4f5007221 */ /* 0x004fe20000010000 */
[----:B------:R-:W-:Y:S01]  /*5520*/  F2FP.PACK_AB R99, R16, R17 ;  /* 0x000000111063723e */ /* 0x000fe200000000ff */
[----:B------:R-:W-:Y:S02]  /*5530*/  FADD.FTZ R2, R22, R2 ;  /* 0x0000000216027221 */ /* 0x000fe40000010000 */
[----:B------:R-:W-:Y:S02]  /*5540*/  FADD.FTZ R0, R23, R0 ;  /* 0x0000000017007221 */ /* 0x000fe40000010000 */
[----:B------:R-:W-:-:S02]  /*5550*/  FADD.FTZ R2, R231, R2 ;  /* 0x00000002e7027221 */ /* 0x000fc40000010000 */
[----:B------:R-:W-:Y:S01]  /*5560*/  FADD.FTZ R0, R230, R0 ;  /* 0x00000000e6007221 */ /* 0x000fe20000010000 */
[C---:B------:R-:W-:Y:S01]  /*5570*/  HMMA.16816.F32 R36, R96.reuse, R40, R200 ;  /* 0x000000286024723c */ /* 0x040fe200000018c8 */
[----:B------:R-:W-:Y:S02]  /*5580*/  FADD.FTZ R2, R3, R2 ;  /* 0x0000000203027221 */ /* 0x000fe40000010000 */
[----:B------:R-:W-:Y:S02]  /*5590*/  FADD.FTZ R0, R248, R0 ;  /* 0x00000000f8007221 */ /* 0x000fe40000010000 */
[----:B------:R-:W-:Y:S02]  /*55a0*/  FADD.FTZ R3, R219, R2 ;  /* 0x00000002db037221 */ /* 0x000fe40000010000 */
[----:B------:R-:W-:Y:S01]  /*55b0*/  FADD.FTZ R2, R250, R0 ;  /* 0x00000000fa027221 */ /* 0x000fe20000010000 */
[----:B------:R-:W-:Y:S01]  /*55c0*/  IADD3 R201, R27, -0x2, RZ ;  /* 0xfffffffe1bc97810 */ /* 0x000fe20007ffe0ff */
[----:B------:R-:W-:Y:S01]  /*55d0*/  FADD.FTZ R3, R252, R3 ;  /* 0x00000003fc037221 */ /* 0x000fe20000010000 */
[----:B------:R-:W-:Y:S01]  /*55e0*/  HMMA.16816.F32 R128, R96, R132, R128 ;  /* 0x000000846080723c */ /* 0x000fe20000001880 */
[----:B------:R-:W-:-:S04]  /*55f0*/  @P2 IMAD.HI.U32 R4, R237, c[0x0][0x2c8], RZ ;  /* 0x0000b200ed042a27 */ /* 0x000fc800078e00ff */
[----:B------:R-:W-:Y:S02]  /*5600*/  FADD.FTZ R2, R249, R2 ;  /* 0x00000002f9027221 */ /* 0x000fe40000010000 */
[----:B------:R-:W-:Y:S01]  /*5610*/  IMAD.MOV.U32 R0, RZ, RZ, R237 ;  /* 0x000000ffff007224 */ /* 0x000fe200078e00ed */
[----:B------:R-:W-:Y:S01]  /*5620*/  @P2 SHF.R.U32.HI R0, RZ, c[0x0][0x2cc], R4 ;  /* 0x0000b300ff002a19 */ /* 0x000fe20000011604 */
[----:B------:R-:W-:Y:S01]  /*5630*/  FADD.FTZ R3, R221, R3 ;  /* 0x00000003dd037221 */ /* 0x000fe20000010000 */
[C---:B---3--:R-:W-:Y:S01]  /*5640*/  HMMA.16816.F32 R108, R96.reuse, R112, R108 ;  /* 0x00000070606c723c */ /* 0x048fe2000000186c */
[----:B------:R-:W-:Y:S01]  /*5650*/  FADD.FTZ R2, R251, R2 ;  /* 0x00000002fb027221 */ /* 0x000fe20000010000 */
[----:B------:R-:W-:Y:S01]  /*5660*/  IADD3 R0, R0, R234, -R235 ;  /* 0x000000ea00007210 */ /* 0x000fe20007ffe8eb */
[----:B------:R-:W-:Y:S02]  /*5670*/  FADD.FTZ R3, R238, R3 ;  /* 0x00000003ee037221 */ /* 0x000fe40000010000 */
[----:B------:R-:W-:Y:S01]  /*5680*/  FADD.FTZ R2, R218, R2 ;  /* 0x00000002da027221 */ /* 0x000fe20000010000 */
[----:B------:R-:W-:Y:S01]  /*5690*/  SHF.R.S32.HI R4, RZ, 0x1f, R0 ;  /* 0x0000001fff047819 */ /* 0x000fe20000011400 */
[----:B------:R-:W-:Y:S01]  /*56a0*/  FADD.FTZ R3, R232, R3 ;  /* 0x00000003e8037221 */ /* 0x000fe20000010000 */
[----:B------:R-:W-:Y:S01]  /*56b0*/  HMMA.16816.F32 R76, R96, R80, R92 ;  /* 0x00000050604c723c */ /* 0x000fe2000000185c */
[----:B------:R-:W-:Y:S01]  /*56c0*/  FADD.FTZ R2, R217, R2 ;  /* 0x00000002d9027221 */ /* 0x000fe20000010000 */
[----:B------:R-:W-:Y:S01]  /*56d0*/  LEA.HI R4, R4, R0, RZ, 0x6 ;  /* 0x0000000004047211 */ /* 0x000fe200078f30ff */
[----:B------:R-:W-:-:S02]  /*56e0*/  FADD.FTZ R3, R222, R3 ;  /* 0x00000003de037221 */ /* 0x000fc40000010000 */
[----:B------:R-:W-:Y:S02]  /*56f0*/  FADD.FTZ R0, R216, R2 ;  /* 0x00000002d8007221 */ /* 0x000fe40000010000 */
[----:B------:R-:W-:Y:S01]  /*5700*/  FADD.FTZ R2, R220, R3 ;  /* 0x00000003dc027221 */ /* 0x000fe20000010000 */
[----:B------:R-:W-:Y:S01]  /*5710*/  SHF.R.S32.HI R3, RZ, 0x6, R4 ;  /* 0x00000006ff037819 */ /* 0x000fe20000011404 */
[----:B------:R-:W-:Y:S01]  /*5720*/  FADD.FTZ R0, R127, R0 ;  /* 0x000000007f007221 */ /* 0x000fe20000010000 */
[C---:B------:R-:W-:Y:S01]  /*5730*/  HMMA.16816.F32 R132, R96.reuse, R134, R60 ;  /* 0x000000866084723c */ /* 0x040fe2000000183c */
[----:B------:R-:W-:Y:S01]  /*5740*/  FADD.FTZ R2, R126, R2 ;  /* 0x000000027e027221 */ /* 0x000fe20000010000 */
[----:B------:R-:W-:Y:S01]  /*5750*/  IMNMX R232, R229, R3, !PT ;  /* 0x00000003e5e87217 */ /* 0x000fe20007800200 */
[----:B------:R-:W-:Y:S02]  /*5760*/  FADD.FTZ R0, R21, R0 ;  /* 0x0000000015007221 */ /* 0x000fe40000010000 */
[----:B------:R-:W-:Y:S01]  /*5770*/  FADD.FTZ R2, R26, R2 ;  /* 0x000000021a027221 */ /* 0x000fe20000010000 */
[----:B------:R-:W-:Y:S01]  /*5780*/  ISETP.GE.AND P0, PT, R201, R232, PT ;  /* 0x000000e8c900720c */ /* 0x000fe20003f06270 */
[----:B------:R-:W-:Y:S01]  /*5790*/  FADD.FTZ R0, R20, R0 ;  /* 0x0000000014007221 */ /* 0x000fe20000010000 */
[----:B------:R-:W-:Y:S01]  /*57a0*/  HMMA.16816.F32 R112, R96, R114, R116 ;  /* 0x000000726070723c */ /* 0x000fe20000001874 */
[----:B------:R-:W-:-:S02]  /*57b0*/  FADD.FTZ R2, R25, R2 ;  /* 0x0000000219027221 */ /* 0x000fc40000010000 */
[----:B------:R-:W-:Y:S02]  /*57c0*/  FADD.FTZ R0, R17, R0 ;  /* 0x0000000011007221 */ /* 0x000fe40000010000 */
[----:B------:R-:W-:Y:S02]  /*57d0*/  FADD.FTZ R230, R24, R2 ;  /* 0x0000000218e67221 */ /* 0x000fe40000010000 */
[----:B------:R-:W-:Y:S01]  /*57e0*/  FADD.FTZ R231, R16, R0 ;  /* 0x0000000010e77221 */ /* 0x000fe20000010000 */
[C---:B------:R-:W-:Y:S08]  /*57f0*/  HMMA.16816.F32 R80, R96.reuse, R82, R84 ;  /* 0x000000526050723c */ /* 0x040ff00000001854 */
[C---:B------:R-:W-:Y:S08]  /*5800*/  HMMA.16816.F32 R100, R96.reuse, R104, R100 ;  /* 0x000000686064723c */ /* 0x040ff00000001864 */
        /* <DEDUP_REMOVED lines=14> */
[C---:B----4-:R-:W-:Y:S08]  /*58f0*/  HMMA.16816.F32 R92, R96.reuse, R8, R152 ;  /* 0x00000008605c723c */ /* 0x050ff00000001898 */
[----:B------:R-:W-:Y:S01]  /*5900*/  HMMA.16816.F32 R96, R96, R10, R148 ;  /* 0x0000000a6060723c */ /* 0x000fe20000001894 */
[----:B------:R-:W-:Y:S01]  /*5910*/  @!UPT UIADD3 URZ, URZ, URZ, URZ ;  /* 0x0000003f3f3ff290 */ /* 0x000fe2000fffe03f */
[----:B------:R-:W-:Y:S11]  /*5920*/  @!P0 BRA `(.L_x_896) ;  /* 0x00002ed000008947 */ /* 0x000ff60003800000 */
[----:B------:R-:W-:Y:S02]  /*5930*/  MOV R126, R124 ;  /* 0x0000007c007e7202 */ /* 0x000fe40000000f00 */
[----:B------:R-:W-:-:S02]  /*5940*/  MOV R3, R125 ;  /* 0x0000007d00037202 */ /* 0x000fc40000000f00 */
[----:B------:R-:W-:-:S07]  /*5950*/  MOV R200, R201 ;  /* 0x000000c900c87202 */ /* 0x000fce0000000f00 */
.L_x_897:
[----:B------:R-:W-:Y:S01]  /*5960*/  ISETP.GT.AND P6, PT, R229, R200, PT ;  /* 0x000000c8e500720c */ /* 0x000fe20003fc4270 */
[----:B------:R-:W-:Y:S04]  /*5970*/  DEPBAR.LE SB0, 0x0 ;  /* 0x000080000000791a */ /* 0x000fe80000000000 */
[----:B------:R-:W-:Y:S01]  /*5980*/  WARPSYNC 0xffffffff ;  /* 0xffffffff00007948 */ /* 0x000fe20003800000 */
[----:B------:R-:W-:Y:S01]  /*5990*/  BAR.SYNC.DEFER_BLOCKING 0x0 ;  /* 0x0000000000007b1d */ /* 0x000fe20000010000 */
[C---:B------:R-:W-:Y:S06]  /*59a0*/  IADD3 R201, R200.reuse, -0x1, RZ ;  /* 0xffffffffc8c97810 */ /* 0x040fec0007ffe0ff */
[----:B------:R-:W-:Y:S01]  /*59b0*/  @!P6 SHF.R.S32.HI R0, RZ, 0x1f, R200 ;  /* 0x0000001fff00e819 */ /* 0x000fe200000114c8 */
[----:B------:R-:W-:Y:S04]  /*59c0*/  @!P6 IMAD.WIDE.U32 R4, R200, c[0x0][0x208], RZ ;  /* 0x00008200c804ea25 */ /* 0x000fe800078e00ff */
[----:B------:R-:W-:Y:S02]  /*59d0*/  @!P6 IMAD R0, R0, c[0x0][0x208], RZ ;  /* 0x000082000000ea24 */ /* 0x000fe400078e02ff */
[----:B------:R-:W-:Y:S02]  /*59e0*/  @!P6 IMAD.MOV.U32 R6, RZ, RZ, c[0x0][0x20c] ;  /* 0x00008300ff06e624 */ /* 0x000fe400078e00ff */
[----:B------:R-:W-:Y:S04]  /*59f0*/  @!P6 IMAD R0, R200, c[0x0][0x20c], R0 ;  /* 0x00008300c800ea24 */ /* 0x000fe800078e0200 */
[----:B------:R-:W-:Y:S01]  /*5a00*/  @!P6 IMAD.IADD R2, R5, 0x1, R0 ;  /* 0x000000010502e824 */ /* 0x000fe200078e0200 */
[C---:B------:R-:W-:Y:S01]  /*5a10*/  @!P6 SHF.L.U32 R0, R4.reuse, 0x6, RZ ;  /* 0x000000060400e819 */ /* 0x040fe200000006ff */
[----:B------:R-:W-:Y:S01]  /*5a20*/  @!P6 IMAD.MOV.U32 R5, RZ, RZ, c[0x0][0x208] ;  /* 0x00008200ff05e624 */ /* 0x000fe200078e00ff */
[----:B------:R-:W-:Y:S02]  /*5a30*/  LDSM.16.M88.4 R32, [R183] ;  /* 0x00000000b720783b */ /* 0x000fe40000000200 */
[----:B------:R-:W-:Y:S02]  /*5a40*/  @!P6 SHF.L.U64.HI R2, R4, 0x6, R2 ;  /* 0x000000060402e819 */ /* 0x000fe40000010202 */
[C---:B------:R-:W-:Y:S02]  /*5a50*/  @!P6 LEA R12, P0, R5.reuse, R0, 0x5 ;  /* 0x00000000050ce211 */ /* 0x040fe400078028ff */
[----:B------:R-:W-:Y:S02]  /*5a60*/  @!P6 IADD3 R4, P1, R0, R226, RZ ;  /* 0x000000e20004e210 */ /* 0x000fe40007f3e0ff */
[----:B------:R-:W-:Y:S01]  /*5a70*/  @!P6 LEA.HI.X R13, R5, R2, R6, 0x5, P0 ;  /* 0x00000002050de211 */ /* 0x000fe200000f2c06 */
[----:B------:R-:W1:Y:S01]  /*5a80*/  LDSM.16.M88.4 R8, [R176] ;  /* 0x00000000b008783b */ /* 0x000e620000000200 */
[----:B------:R-:W-:Y:S02]  /*5a90*/  @!P6 IADD3 R14, P0, R226, 0x40, RZ ;  /* 0x00000040e20ee810 */ /* 0x000fe40007f1e0ff */
[----:B------:R-:W-:Y:S02]  /*5aa0*/  @!P6 IADD3.X R6, R2, R228, RZ, P1, !PT ;  /* 0x000000e40206e210 */ /* 0x000fe40000ffe4ff */
[----:B------:R-:W-:Y:S01]  /*5ab0*/  @!P6 LEA R162, P1, R4, c[0x0][0x1f8], 0x1 ;  /* 0x00007e0004a2ea11 */ /* 0x000fe200078208ff */
[----:B------:R-:W-:Y:S01]  /*5ac0*/  @!P6 IMAD.X R20, RZ, RZ, R228, P0 ;  /* 0x000000ffff14e224 */ /* 0x000fe200000e06e4 */
[----:B------:R-:W-:Y:S01]  /*5ad0*/  @!P6 IADD3 R5, P0, R0, R14, RZ ;  /* 0x0000000e0005e210 */ /* 0x000fe20007f1e0ff */
[----:B------:R-:W2:Y:S01]  /*5ae0*/  LDSM.16.M88.4 R16, [R176+0x800] ;  /* 0x00080000b010783b */ /* 0x000ea20000000200 */
[----:B------:R-:W-:Y:S02]  /*5af0*/  @!P6 LEA.HI.X R163, R4, c[0x0][0x1fc], R6, 0x1, P1 ;  /* 0x00007f0004a3ea11 */ /* 0x000fe400008f0c06 */
[----:B------:R-:W-:Y:S02]  /*5b00*/  @!P6 IADD3.X R4, R2, R20, RZ, P0, !PT ;  /* 0x000000140204e210 */ /* 0x000fe400007fe4ff */
[----:B------:R-:W-:Y:S02]  /*5b10*/  @!P6 IADD3 R15, P0, R226, 0x80, RZ ;  /* 0x00000080e20fe810 */ /* 0x000fe40007f1e0ff */
[C---:B------:R-:W-:Y:S01]  /*5b20*/  @!P6 LEA R160, P1, R5.reuse, c[0x0][0x1f8], 0x1 ;  /* 0x00007e0005a0ea11 */ /* 0x040fe200078208ff */
[----:B------:R-:W3:Y:S02]  /*5b30*/  LDSM.16.M88.4 R24, [R176+0x1000] ;  /* 0x00100000b018783b */ /* 0x000ee40000000200 */
[----:B------:R-:W-:Y:S01]  /*5b40*/  @!P6 IMAD.X R21, RZ, RZ, R228, P0 ;  /* 0x000000ffff15e224 */ /* 0x000fe200000e06e4 */
[----:B------:R-:W-:Y:S02]  /*5b50*/  @!P6 IADD3 R22, P0, R0, R15, RZ ;  /* 0x0000000f0016e210 */ /* 0x000fe40007f1e0ff */
[----:B------:R-:W-:Y:S02]  /*5b60*/  @!P6 LEA.HI.X R161, R5, c[0x0][0x1fc], R4, 0x1, P1 ;  /* 0x00007f0005a1ea11 */ /* 0x000fe400008f0c04 */
[----:B------:R-:W-:Y:S01]  /*5b70*/  @!P6 IADD3 R23, P1, R12, R14, RZ ;  /* 0x0000000e0c17e210 */ /* 0x000fe20007f3e0ff */
[----:B------:R-:W4:Y:S01]  /*5b80*/  LDSM.16.M88.4 R136, [R176+0x1800] ;  /* 0x00180000b088783b */ /* 0x000f220000000200 */
[----:B------:R-:W-:Y:S02]  /*5b90*/  @!P6 IADD3.X R14, R2, R21, RZ, P0, !PT ;  /* 0x00000015020ee210 */ /* 0x000fe400007fe4ff */
[C---:B------:R-:W-:Y:S01]  /*5ba0*/  @!P6 IADD3 R2, P0, R12.reuse, R15, RZ ;  /* 0x0000000f0c02e210 */ /* 0x040fe20007f1e0ff */
[C---:B------:R-:W-:Y:S01]  /*5bb0*/  @!P6 IMAD.X R31, R13.reuse, 0x1, R20, P1 ;  /* 0x000000010d1fe824 */ /* 0x040fe200008e0614 */
[----:B------:R-:W-:Y:S02]  /*5bc0*/  @!P6 IADD3 R0, P1, R12, R226, RZ ;  /* 0x000000e20c00e210 */ /* 0x000fe40007f3e0ff */
[C---:B------:R-:W-:Y:S01]  /*5bd0*/  @!P6 IADD3.X R29, R13.reuse, R21, RZ, P0, !PT ;  /* 0x000000150d1de210 */ /* 0x040fe200007fe4ff */
[----:B------:R-:W-:Y:S01]  /*5be0*/  LDSM.16.M88.4 R140, [R184] ;  /* 0x00000000b88c783b */ /* 0x000fe20000000200 */
[----:B------:R-:W-:Y:S01]  /*5bf0*/  @!P6 LEA R20, P0, R22, c[0x0][0x1f8], 0x1 ;  /* 0x00007e001614ea11 */ /* 0x000fe200078008ff */
[----:B------:R-:W-:Y:S01]  /*5c00*/  @!P6 IMAD.X R13, R13, 0x1, R228, P1 ;  /* 0x000000010d0de824 */ /* 0x000fe200008e06e4 */
[----:B------:R-:W-:Y:S02]  /*5c10*/  @!P6 LEA R124, P1, R0, c[0x0][0x1f8], 0x1 ;  /* 0x00007e00007cea11 */ /* 0x000fe400078208ff */
[----:B------:R-:W-:Y:S02]  /*5c20*/  @!P6 LEA.HI.X R21, R22, c[0x0][0x1fc], R14, 0x1, P0 ;  /* 0x00007f001615ea11 */ /* 0x000fe400000f0c0e */
[----:B------:R-:W-:Y:S01]  /*5c30*/  @!P6 LEA.HI.X R125, R0, c[0x0][0x1fc], R13, 0x1, P1 ;  /* 0x00007f00007dea11 */ /* 0x000fe200008f0c0d */
[C---:B-1----:R-:W-:Y:S01]  /*5c40*/  HMMA.16816.F32 R4, R32.reuse, R8, RZ ;  /* 0x000000082004723c */ /* 0x042fe200000018ff */
[----:B------:R-:W1:Y:S02]  /*5c50*/  LDSM.16.M88.4 R144, [R187] ;  /* 0x00000000bb90783b */ /* 0x000e640000000200 */
[C---:B------:R-:W-:Y:S02]  /*5c60*/  @!P6 LEA R30, P1, R23.reuse, c[0x0][0x1f8], 0x1 ;  /* 0x00007e00171eea11 */ /* 0x040fe400078208ff */
[C---:B------:R-:W-:Y:S02]  /*5c70*/  @!P6 LEA R28, P0, R2.reuse, c[0x0][0x1f8], 0x1 ;  /* 0x00007e00021cea11 */ /* 0x040fe400078008ff */
[----:B------:R-:W-:Y:S01]  /*5c80*/  @!P6 LEA.HI.X R31, R23, c[0x0][0x1fc], R31, 0x1, P1 ;  /* 0x00007f00171fea11 */ /* 0x000fe200008f0c1f */
[C---:B------:R-:W-:Y:S01]  /*5c90*/  HMMA.16816.F32 R8, R32.reuse, R10, RZ ;  /* 0x0000000a2008723c */ /* 0x040fe200000018ff */
[----:B------:R-:W5:Y:S03]  /*5ca0*/  LDSM.16.M88.4 R148, [R198] ;  /* 0x00000000c694783b */ /* 0x000f660000000200 */
[----:B------:R-:W-:Y:S04]  /*5cb0*/  @!P6 LEA.HI.X R29, R2, c[0x0][0x1fc], R29, 0x1, P0 ;  /* 0x00007f00021dea11 */ /* 0x000fe800000f0c1d */
[C---:B--2---:R-:W-:Y:S01]  /*5cc0*/  HMMA.16816.F32 R12, R32.reuse, R16, RZ ;  /* 0x00000010200c723c */ /* 0x044fe200000018ff */
[----:B------:R-:W2:Y:S07]  /*5cd0*/  LDSM.16.M88.4 R152, [R197] ;  /* 0x00000000c598783b */ /* 0x000eae0000000200 */
[C---:B------:R-:W-:Y:S01]  /*5ce0*/  HMMA.16816.F32 R16, R32.reuse, R18, RZ ;  /* 0x000000122010723c */ /* 0x040fe200000018ff */
[----:B------:R-:W1:Y:S08]  /*5cf0*/  LDSM.16.M88.4 R156, [R196] ;  /* 0x00000000c49c783b */ /* 0x000e700000000200 */
[----:B------:R-:W-:Y:S01]  /*5d00*/  @!PT LDS RZ, [RZ] ;  /* 0x00000000fffff984 */ /* 0x000fe20000000800 */
[----:B------:R-:W-:Y:S01]  /*5d10*/  @!PT LDS RZ, [RZ] ;  /* 0x00000000fffff984 */ /* 0x000fe20000000800 */
[----:B------:R-:W-:Y:S01]  /*5d20*/  @!PT LDS RZ, [RZ] ;  /* 0x00000000fffff984 */ /* 0x000fe20000000800 */
[----:B------:R1:W-:Y:S08]  /*5d30*/  @!P6 LDGSTS.E.BYPASS.LTC128B.128 [R199+0x100], [R162.64], !P5 ;  /* 0x00100000a2c7efae */ /* 0x0003f0000e901d46 */
[----:B------:R1:W-:Y:S08]  /*5d40*/  @!P6 LDGSTS.E.BYPASS.LTC128B.128 [R199+0x2100], [R160.64], !P4 ;  /* 0x02100000a0c7efae */ /* 0x0003f0000e101d46 */
[----:B------:R3:W-:Y:S08]  /*5d50*/  @!P6 LDGSTS.E.BYPASS.LTC128B.128 [R199+0x4100], [R20.64], !P3 ;  /* 0x0410000014c7efae */ /* 0x0007f0000d901d46 */
[----:B------:R2:W-:Y:S08]  /*5d60*/  @!P6 LDGSTS.E.BYPASS.LTC128B.128 [R199+0x1100], [R124.64], !P5 ;  /* 0x011000007cc7efae */ /* 0x0005f0000e901d46 */
[----:B------:R4:W-:Y:S08]  /*5d70*/  @!P6 LDGSTS.E.BYPASS.LTC128B.128 [R199+0x3100], [R30.64], !P4 ;  /* 0x031000001ec7efae */ /* 0x0009f0000e101d46 */
[----:B------:R4:W-:Y:S01]  /*5d80*/  @!P6 LDGSTS.E.BYPASS.LTC128B.128 [R199+0x5100], [R28.64], !P3 ;  /* 0x051000001cc7efae */ /* 0x0009e2000d901d46 */
[C---:B---3--:R-:W-:Y:S07]  /*5d90*/  HMMA.16816.F32 R20, R32.reuse, R24, RZ ;  /* 0x000000182014723c */ /* 0x048fee00000018ff */
[----:B-1----:R-:W-:Y:S01]  /*5da0*/  LDSM.16.M88.4 R160, [R186] ;  /* 0x00000000baa0783b */ /* 0x002fe20000000200 */
[C---:B------:R-:W-:Y:S07]  /*5db0*/  HMMA.16816.F32 R24, R32.reuse, R26, RZ ;  /* 0x0000001a2018723c */ /* 0x040fee00000018ff */
[----:B------:R-:W0:Y:S08]  /*5dc0*/  LDGDEPBAR ;  /* 0x00000000000079af */ /* 0x000e300000000000 */
[----:B------:R-:W1:Y:S01]  /*5dd0*/  LDSM.16.M88.4 R164, [R182] ;  /* 0x00000000b6a4783b */ /* 0x000e620000000200 */
[C---:B----4-:R-:W-:Y:S07]  /*5de0*/  HMMA.16816.F32 R28, R32.reuse, R136, RZ ;  /* 0x00000088201c723c */ /* 0x050fee00000018ff */
[----:B------:R-:W3:Y:S01]  /*5df0*/  LDSM.16.M88.4 R168, [R182+0x800] ;  /* 0x00080000b6a8783b */ /* 0x000ee20000000200 */
[----:B------:R-:W-:Y:S07]  /*5e00*/  HMMA.16816.F32 R32, R32, R138, RZ ;  /* 0x0000008a2020723c */ /* 0x000fee00000018ff */
[----:B------:R-:W4:Y:S01]  /*5e10*/  LDSM.16.M88.4 R136, [R182+0x1000] ;  /* 0x00100000b688783b */ /* 0x000f220000000200 */
[C---:B------:R-:W-:Y:S07]  /*5e20*/  HMMA.16816.F32 R4, R140.reuse, R144, R4 ;  /* 0x000000908c04723c */ /* 0x040fee0000001804 */
[----:B------:R-:W-:Y:S01]  /*5e30*/  LDSM.16.M88.4 R172, [R179] ;  /* 0x00000000b3ac783b */ /* 0x000fe20000000200 */
[C---:B------:R-:W-:Y:S07]  /*5e40*/  HMMA.16816.F32 R8, R140.reuse, R146, R8 ;  /* 0x000000928c08723c */ /* 0x040fee0000001808 */
[----:B------:R-:W1:Y:S01]  /*5e50*/  LDSM.16.M88.4 R144, [R182+0x1800] ;  /* 0x00180000b690783b */ /* 0x000e620000000200 */
[C---:B-----5:R-:W-:Y:S07]  /*5e60*/  HMMA.16816.F32 R12, R140.reuse, R148, R12 ;  /* 0x000000948c0c723c */ /* 0x060fee000000180c */
[----:B------:R-:W5:Y:S01]  /*5e70*/  LDL R127, [R1+0x4] ;  /* 0x00000400017f7983 */ /* 0x000f620000100800 */
[C---:B------:R-:W-:Y:S03]  /*5e80*/  HMMA.16816.F32 R16, R140.reuse, R150, R16 ;  /* 0x000000968c10723c */ /* 0x040fe60000001810 */
[----:B------:R-:W3:Y:S05]  /*5e90*/  LDSM.16.M88.4 R148, [R185] ;  /* 0x00000000b994783b */ /* 0x000eea0000000200 */
[C---:B--2---:R-:W-:Y:S08]  /*5ea0*/  HMMA.16816.F32 R20, R140.reuse, R152, R20 ;  /* 0x000000988c14723c */ /* 0x044ff00000001814 */
[C---:B------:R-:W-:Y:S01]  /*5eb0*/  HMMA.16816.F32 R24, R140.reuse, R154, R24 ;  /* 0x0000009a8c18723c */ /* 0x040fe20000001818 */
[----:B------:R-:W-:Y:S07]  /*5ec0*/  LDSM.16.M88.4 R152, [R179+0x1000] ;  /* 0x00100000b398783b */ /* 0x000fee0000000200 */
[C---:B------:R-:W-:Y:S08]  /*5ed0*/  HMMA.16816.F32 R28, R140.reuse, R156, R28 ;  /* 0x0000009c8c1c723c */ /* 0x040ff0000000181c */
[----:B------:R-:W-:Y:S01]  /*5ee0*/  HMMA.16816.F32 R32, R140, R158, R32 ;  /* 0x0000009e8c20723c */ /* 0x000fe20000001820 */
[----:B------:R-:W2:Y:S07]  /*5ef0*/  LDSM.16.M88.4 R140, [R179+0x800] ;  /* 0x00080000b38c783b */ /* 0x000eae0000000200 */
[C---:B-1----:R-:W-:Y:S01]  /*5f00*/  HMMA.16816.F32 R4, R160.reuse, R164, R4 ;  /* 0x000000a4a004723c */ /* 0x042fe20000001804 */
[----:B------:R-:W1:Y:S07]  /*5f10*/  LDSM.16.M88.4 R156, [R179+0x1800] ;  /* 0x00180000b39c783b */ /* 0x000e6e0000000200 */
[C---:B------:R-:W-:Y:S01]  /*5f20*/  HMMA.16816.F32 R8, R160.reuse, R166, R8 ;  /* 0x000000a6a008723c */ /* 0x040fe20000001808 */
[----:B------:R-:W-:Y:S07]  /*5f30*/  LDSM.16.M88.4 R164, [R176+0x2000] ;  /* 0x00200000b0a4783b */ /* 0x000fee0000000200 */
[C---:B---3--:R-:W-:Y:S08]  /*5f40*/  HMMA.16816.F32 R12, R160.reuse, R168, R12 ;  /* 0x000000a8a00c723c */ /* 0x048ff0000000180c */
[C---:B------:R-:W-:Y:S01]  /*5f50*/  HMMA.16816.F32 R16, R160.reuse, R170, R16 ;  /* 0x000000aaa010723c */ /* 0x040fe20000001810 */
[----:B------:R-:W-:Y:S07]  /*5f60*/  LDSM.16.M88.4 R168, [R176+0x3800] ;  /* 0x00380000b0a8783b */ /* 0x000fee0000000200 */
[C---:B----4-:R-:W-:Y:S08]  /*5f70*/  HMMA.16816.F32 R20, R160.reuse, R136, R20 ;  /* 0x00000088a014723c */ /* 0x050ff00000001814 */
[C---:B------:R-:W-:Y:S01]  /*5f80*/  HMMA.16816.F32 R24, R160.reuse, R138, R24 ;  /* 0x0000008aa018723c */ /* 0x040fe20000001818 */
[----:B------:R-:W3:Y:S07]  /*5f90*/  LDSM.16.M88.4 R136, [R183+0x4000] ;  /* 0x00400000b788783b */ /* 0x000eee0000000200 */
[C---:B------:R-:W-:Y:S08]  /*5fa0*/  HMMA.16816.F32 R28, R160.reuse, R144, R28 ;  /* 0x00000090a01c723c */ /* 0x040ff0000000181c */
[----:B------:R-:W-:Y:S01]  /*5fb0*/  HMMA.16816.F32 R32, R160, R146, R32 ;  /* 0x00000092a020723c */ /* 0x000fe20000001820 */
[----:B------:R-:W4:Y:S07]  /*5fc0*/  LDSM.16.M88.4 R144, [R176+0x2800] ;  /* 0x00280000b090783b */ /* 0x000f2e0000000200 */
[C---:B------:R-:W-:Y:S01]  /*5fd0*/  HMMA.16816.F32 R4, R148.reuse, R172, R4 ;  /* 0x000000ac9404723c */ /* 0x040fe20000001804 */
[----:B------:R-:W1:Y:S07]  /*5fe0*/  LDSM.16.M88.4 R160, [R176+0x3000] ;  /* 0x00300000b0a0783b */ /* 0x000e6e0000000200 */
[C---:B------:R-:W-:Y:S01]  /*5ff0*/  HMMA.16816.F32 R8, R148.reuse, R174, R8 ;  /* 0x000000ae9408723c */ /* 0x040fe20000001808 */
[----:B------:R-:W-:Y:S07]  /*6000*/  LDSM.16.M88.4 R172, [R190] ;  /* 0x00000000beac783b */ /* 0x000fee0000000200 */
[C---:B--2---:R-:W-:Y:S08]  /*6010*/  HMMA.16816.F32 R12, R148.reuse, R140, R12 ;  /* 0x0000008c940c723c */ /* 0x044ff0000000180c */
[C---:B------:R-:W-:Y:S01]  /*6020*/  HMMA.16816.F32 R16, R148.reuse, R142, R16 ;  /* 0x0000008e9410723c */ /* 0x040fe20000001810 */
[----:B------:R-:W-:Y:S07]  /*6030*/  LDSM.16.M88.4 R140, [R184+0x4000] ;  /* 0x00400000b88c783b */ /* 0x000fee0000000200 */
[C---:B------:R-:W-:Y:S08]  /*6040*/  HMMA.16816.F32 R20, R148.reuse, R152, R20 ;  /* 0x000000989414723c */ /* 0x040ff00000001814 */
[C---:B------:R-:W-:Y:S01]  /*6050*/  HMMA.16816.F32 R24, R148.reuse, R154, R24 ;  /* 0x0000009a9418723c */ /* 0x040fe20000001818 */
[----:B------:R-:W2:Y:S07]  /*6060*/  LDSM.16.M88.4 R152, [R195] ;  /* 0x00000000c398783b */ /* 0x000eae0000000200 */
[C---:B-1----:R-:W-:Y:S08]  /*6070*/  HMMA.16816.F32 R28, R148.reuse, R156, R28 ;  /* 0x0000009c941c723c */ /* 0x042ff0000000181c */
[----:B------:R-:W-:Y:S01]  /*6080*/  HMMA.16816.F32 R32, R148, R158, R32 ;  /* 0x0000009e9420723c */ /* 0x000fe20000001820 */
[----:B------:R-:W1:Y:S07]  /*6090*/  LDSM.16.M88.4 R148, [R194] ;  /* 0x00000000c294783b */ /* 0x000e6e0000000200 */
[C---:B---3--:R-:W-:Y:S01]  /*60a0*/  HMMA.16816.F32 R4, R136.reuse, R164, R4 ;  /* 0x000000a48804723c */ /* 0x048fe20000001804 */
[----:B------:R-:W3:Y:S07]  /*60b0*/  LDSM.16.M88.4 R156, [R193] ;  /* 0x00000000c19c783b */ /* 0x000eee0000000200 */
[C---:B------:R-:W-:Y:S01]  /*60c0*/  HMMA.16816.F32 R8, R136.reuse, R166, R8 ;  /* 0x000000a68808723c */ /* 0x040fe20000001808 */
[----:B------:R-:W-:Y:S07]  /*60d0*/  LDSM.16.M88.4 R164, [R182+0x2800] ;  /* 0x00280000b6a4783b */ /* 0x000fee0000000200 */
[C---:B----4-:R-:W-:Y:S08]  /*60e0*/  HMMA.16816.F32 R12, R136.reuse, R144, R12 ;  /* 0x00000090880c723c */ /* 0x050ff0000000180c */
[C---:B------:R-:W-:Y:S01]  /*60f0*/  HMMA.16816.F32 R16, R136.reuse, R146, R16 ;  /* 0x000000928810723c */ /* 0x040fe20000001810 */
[----:B------:R-:W4:Y:S07]  /*6100*/  LDSM.16.M88.4 R144, [R192] ;  /* 0x00000000c090783b */ /* 0x000f2e0000000200 */
[C---:B------:R-:W-:Y:S08]  /*6110*/  HMMA.16816.F32 R20, R136.reuse, R160, R20 ;  /* 0x000000a08814723c */ /* 0x040ff00000001814 */
[C---:B------:R-:W-:Y:S01]  /*6120*/  HMMA.16816.F32 R24, R136.reuse, R162, R24 ;  /* 0x000000a28818723c */ /* 0x040fe20000001818 */
[----:B------:R-:W-:Y:S07]  /*6130*/  LDSM.16.M88.4 R160, [R182+0x2000] ;  /* 0x00200000b6a0783b */ /* 0x000fee0000000200 */
[C---:B------:R-:W-:Y:S08]  /*6140*/  HMMA.16816.F32 R28, R136.reuse, R168, R28 ;  /* 0x000000a8881c723c */ /* 0x040ff0000000181c */
[----:B------:R-:W-:Y:S01]  /*6150*/  HMMA.16816.F32 R32, R136, R170, R32 ;  /* 0x000000aa8820723c */ /* 0x000fe20000001820 */
[----:B------:R-:W4:Y:S07]  /*6160*/  LDSM.16.M88.4 R136, [R186+0x4000] ;  /* 0x00400000ba88783b */ /* 0x000f2e0000000200 */
[C---:B--2---:R-:W-:Y:S01]  /*6170*/  HMMA.16816.F32 R4, R140.reuse, R152, R4 ;  /* 0x000000988c04723c */ /* 0x044fe20000001804 */
[----:B------:R-:W-:Y:S07]  /*6180*/  LDSM.16.M88.4 R168, [R179+0x2000] ;  /* 0x00200000b3a8783b */ /* 0x000fee0000000200 */
[C---:B------:R-:W-:Y:S01]  /*6190*/  HMMA.16816.F32 R8, R140.reuse, R154, R8 ;  /* 0x0000009a8c08723c */ /* 0x040fe20000001808 */
[----:B------:R-:W-:Y:S07]  /*61a0*/  LDSM.16.M88.4 R152, [R182+0x3800] ;  /* 0x00380000b698783b */ /* 0x000fee0000000200 */
[C---:B-1----:R-:W-:Y:S08]  /*61b0*/  HMMA.16816.F32 R12, R140.reuse, R148, R12 ;  /* 0x000000948c0c723c */ /* 0x042ff0000000180c */
[C---:B------:R-:W-:Y:S01]  /*61c0*/  HMMA.16816.F32 R16, R140.reuse, R150, R16 ;  /* 0x000000968c10723c */ /* 0x040fe20000001810 */
[----:B------:R-:W1:Y:S07]  /*61d0*/  LDSM.16.M88.4 R148, [R182+0x3000] ;  /* 0x00300000b694783b */ /* 0x000e6e0000000200 */
[C---:B---3--:R-:W-:Y:S08]  /*61e0*/  HMMA.16816.F32 R20, R140.reuse, R156, R20 ;  /* 0x0000009c8c14723c */ /* 0x048ff00000001814 */
[C---:B------:R-:W-:Y:S01]  /*61f0*/  HMMA.16816.F32 R24, R140.reuse, R158, R24 ;  /* 0x0000009e8c18723c */ /* 0x040fe20000001818 */
[----:B------:R-:W2:Y:S07]  /*6200*/  LDSM.16.M88.4 R156, [R185+0x4000] ;  /* 0x00400000b99c783b */ /* 0x000eae0000000200 */
[C---:B----4-:R-:W-:Y:S08]  /*6210*/  HMMA.16816.F32 R28, R140.reuse, R144, R28 ;  /* 0x000000908c1c723c */ /* 0x050ff0000000181c */
[----:B------:R-:W-:Y:S01]  /*6220*/  HMMA.16816.F32 R32, R140, R146, R32 ;  /* 0x000000928c20723c */ /* 0x000fe20000001820 */
[----:B------:R-:W3:Y:S07]  /*6230*/  LDSM.16.M88.4 R140, [R179+0x2800] ;  /* 0x00280000b38c783b */ /* 0x000eee0000000200 */
[C---:B------:R-:W-:Y:S01]  /*6240*/  HMMA.16816.F32 R4, R136.reuse, R160, R4 ;  /* 0x000000a08804723c */ /* 0x040fe20000001804 */
[----:B------:R-:W4:Y:S04]  /*6250*/  LDSM.16.M88.4 R144, [R179+0x3000] ;  /* 0x00300000b390783b */ /* 0x000f280000000200 */
[----:B-----5:R-:W-:Y:S03]  /*6260*/  IADD3 R0, R127, R237, RZ ;  /* 0x000000ed7f007210 */ /* 0x020fe60007ffe0ff */
[C---:B------:R-:W-:Y:S01]  /*6270*/  HMMA.16816.F32 R8, R136.reuse, R162, R8 ;  /* 0x000000a28808723c */ /* 0x040fe20000001808 */
[----:B------:R-:W-:Y:S03]  /*6280*/  LDSM.16.M88.4 R160, [R176+0x4800] ;  /* 0x00480000b0a0783b */ /* 0x000fe60000000200 */
[----:B------:R-:W-:Y:S04]  /*6290*/  @P2 IMAD.HI.U32 R2, R0, c[0x0][0x2c8], RZ ;  /* 0x0000b20000022a27 */ /* 0x000fe800078e00ff */
[C---:B------:R-:W-:Y:S04]  /*62a0*/  HMMA.16816.F32 R12, R136.reuse, R164, R12 ;  /* 0x000000a4880c723c */ /* 0x040fe8000000180c */
[----:B------:R-:W-:Y:S04]  /*62b0*/  @P2 SHF.R.U32.HI R0, RZ, c[0x0][0x2cc], R2 ;  /* 0x0000b300ff002a19 */ /* 0x000fe80000011602 */
[C---:B------:R-:W-:Y:S01]  /*62c0*/  HMMA.16816.F32 R16, R136.reuse, R166, R16 ;  /* 0x000000a68810723c */ /* 0x040fe20000001810 */
[----:B------:R-:W-:Y:S07]  /*62d0*/  LDSM.16.M88.4 R164, [R176+0x5800] ;  /* 0x00580000b0a4783b */ /* 0x000fee0000000200 */
[C---:B-1----:R-:W-:Y:S01]  /*62e0*/  HMMA.16816.F32 R20, R136.reuse, R148, R20 ;  /* 0x000000948814723c */ /* 0x042fe20000001814 */
[----:B------:R-:W1:Y:S07]  /*62f0*/  SHFL.IDX PT, R2, R0, RZ, 0x1c1f ;  /* 0x001c1fff00027589 */ /* 0x000e6e00000e0000 */
[C---:B------:R-:W-:Y:S01]  /*6300*/  HMMA.16816.F32 R24, R136.reuse, R150, R24 ;  /* 0x000000968818723c */ /* 0x040fe20000001818 */
[----:B------:R-:W-:Y:S07]  /*6310*/  LDSM.16.M88.4 R148, [R183+0x8000] ;  /* 0x00800000b794783b */ /* 0x000fee0000000200 */
[C---:B------:R-:W-:Y:S01]  /*6320*/  HMMA.16816.F32 R28, R136.reuse, R152, R28 ;  /* 0x00000098881c723c */ /* 0x040fe2000000181c */
[----:B------:R5:W1:Y:S07]  /*6330*/  SHFL.IDX PT, R124, R0, 0x1, 0x1c1f ;  /* 0x003c1f00007c7f89 */ /* 0x000a6e00000e0000 */
[----:B------:R-:W-:Y:S01]  /*6340*/  HMMA.16816.F32 R32, R136, R154, R32 ;  /* 0x0000009a8820723c */ /* 0x000fe20000001820 */
[----:B------:R-:W1:Y:S07]  /*6350*/  LDSM.16.M88.4 R136, [R179+0x3800] ;  /* 0x00380000b388783b */ /* 0x000e6e0000000200 */
[C---:B--2---:R-:W-:Y:S01]  /*6360*/  HMMA.16816.F32 R4, R156.reuse, R168, R4 ;  /* 0x000000a89c04723c */ /* 0x044fe20000001804 */
[----:B------:R-:W2:Y:S07]  /*6370*/  LDSM.16.M88.4 R152, [R176+0x4000] ;  /* 0x00400000b098783b */ /* 0x000eae0000000200 */
[C---:B------:R-:W-:Y:S01]  /*6380*/  HMMA.16816.F32 R8, R156.reuse, R170, R8 ;  /* 0x000000aa9c08723c */ /* 0x040fe20000001808 */
[----:B------:R-:W-:Y:S03]  /*6390*/  LDSM.16.M88.4 R168, [R191] ;  /* 0x00000000bfa8783b */ /* 0x000fe60000000200 */
[----:B-----5:R-:W-:Y:S04]  /*63a0*/  IMAD.MOV.U32 R0, RZ, RZ, -0x40 ;  /* 0xffffffc0ff007424 */ /* 0x020fe800078e00ff */
[C---:B---3--:R-:W-:Y:S04]  /*63b0*/  HMMA.16816.F32 R12, R156.reuse, R140, R12 ;  /* 0x0000008c9c0c723c */ /* 0x048fe8000000180c */
[----:B------:R-:W-:Y:S04]  /*63c0*/  IMAD R0, R200, R0, 0x1 ;  /* 0x00000001c8007424 */ /* 0x000fe800078e0200 */
[C---:B------:R-:W-:Y:S01]  /*63d0*/  HMMA.16816.F32 R16, R156.reuse, R142, R16 ;  /* 0x0000008e9c10723c */ /* 0x040fe20000001810 */
[----:B------:R-:W3:Y:S03]  /*63e0*/  LDSM.16.M88.4 R140, [R176+0x5000] ;  /* 0x00500000b08c783b */ /* 0x000ee60000000200 */
[----:B------:R-:W-:Y:S04]  /*63f0*/  IADD3 R0, R234, R0, -R233 ;  /* 0x00000000ea007210 */ /* 0x000fe80007ffe8e9 */
[C---:B----4-:R-:W-:Y:S04]  /*6400*/  HMMA.16816.F32 R20, R156.reuse, R144, R20 ;  /* 0x000000909c14723c */ /* 0x050fe80000001814 */
[----:B------:R-:W-:Y:S04]  /*6410*/  IADD3 R0, R0, -R235, RZ ;  /* 0x800000eb00007210 */ /* 0x000fe80007ffe0ff */
[C---:B------:R-:W-:Y:S01]  /*6420*/  HMMA.16816.F32 R24, R156.reuse, R146, R24 ;  /* 0x000000929c18723c */ /* 0x040fe20000001818 */
[----:B------:R-:W4:Y:S03]  /*6430*/  LDSM.16.M88.4 R144, [R184+0x8000] ;  /* 0x00800000b890783b */ /* 0x000f260000000200 */
[C---:B-1----:R-:W-:Y:S01]  /*6440*/  IMAD.IADD R2, R0.reuse, 0x1, R2 ;  /* 0x0000000100027824 */ /* 0x042fe200078e0202 */
[----:B------:R-:W-:Y:S03]  /*6450*/  IADD3 R0, R0, R124, RZ ;  /* 0x0000007c00007210 */ /* 0x000fe60007ffe0ff */
[C---:B------:R-:W-:Y:S03]  /*6460*/  HMMA.16816.F32 R28, R156.reuse, R136, R28 ;  /* 0x000000889c1c723c */ /* 0x040fe6000000181c */
[----:B------:R-:W-:Y:S02]  /*6470*/  ISETP.GT.AND P6, PT, R2, 0x1, PT ;  /* 0x000000010200780c */ /* 0x000fe40003fc4270 */
[----:B------:R-:W-:Y:S02]  /*6480*/  ISETP.GT.AND P1, PT, R0, RZ, PT ;  /* 0x000000ff0000720c */ /* 0x000fe40003f24270 */
[----:B------:R-:W-:Y:S01]  /*6490*/  ISETP.GT.AND P0, PT, R2, RZ, PT ;  /* 0x000000ff0200720c */ /* 0x000fe20003f04270 */
[----:B------:R-:W-:Y:S01]  /*64a0*/  HMMA.16816.F32 R32, R156, R138, R32 ;  /* 0x0000008a9c20723c */ /* 0x000fe20000001820 */
[----:B------:R-:W1:Y:S07]  /*64b0*/  LDSM.16.M88.4 R136, [R189] ;  /* 0x00000000bd88783b */ /* 0x000e6e0000000200 */
[C---:B--2---:R-:W-:Y:S01]  /*64c0*/  HMMA.16816.F32 R4, R148.reuse, R152, R4 ;  /* 0x000000989404723c */ /* 0x044fe20000001804 */
[----:B------:R-:W-:Y:S07]  /*64d0*/  LDSM.16.M88.4 R156, [R182+0x4800] ;  /* 0x00480000b69c783b */ /* 0x000fee0000000200 */
[C---:B------:R-:W-:Y:S01]  /*64e0*/  HMMA.16816.F32 R8, R148.reuse, R154, R8 ;  /* 0x0000009a9408723c */ /* 0x040fe20000001808 */
[----:B------:R-:W-:Y:S07]  /*64f0*/  LDSM.16.M88.4 R152, [R182+0x4000] ;  /* 0x00400000b698783b */ /* 0x000fee0000000200 */
[C---:B------:R-:W-:Y:S08]  /*6500*/  HMMA.16816.F32 R12, R148.reuse, R160, R12 ;  /* 0x000000a0940c723c */ /* 0x040ff0000000180c */
[C---:B------:R-:W-:Y:S01]  /*6510*/  HMMA.16816.F32 R16, R148.reuse, R162, R16 ;  /* 0x000000a29410723c */ /* 0x040fe20000001810 */
[----:B------:R-:W-:Y:S07]  /*6520*/  LDSM.16.M88.4 R160, [R182+0x5000] ;  /* 0x00500000b6a0783b */ /* 0x000fee0000000200 */
[C---:B---3--:R-:W-:Y:S08]  /*6530*/  HMMA.16816.F32 R20, R148.reuse, R140, R20 ;  /* 0x0000008c9414723c */ /* 0x048ff00000001814 */
[C---:B------:R-:W-:Y:S01]  /*6540*/  HMMA.16816.F32 R24, R148.reuse, R142, R24 ;  /* 0x0000008e9418723c */ /* 0x040fe20000001818 */
[----:B------:R-:W2:Y:S07]  /*6550*/  LDSM.16.M88.4 R140, [R188] ;  /* 0x00000000bc8c783b */ /* 0x000eae0000000200 */
[C---:B------:R-:W-:Y:S08]  /*6560*/  HMMA.16816.F32 R28, R148.reuse, R164, R28 ;  /* 0x000000a4941c723c */ /* 0x040ff0000000181c */
[----:B------:R-:W-:Y:S01]  /*6570*/  HMMA.16816.F32 R32, R148, R166, R32 ;  /* 0x000000a69420723c */ /* 0x000fe20000001820 */
[----:B------:R-:W3:Y:S07]  /*6580*/  LDSM.16.M88.4 R148, [R186+0x8000] ;  /* 0x00800000ba94783b */ /* 0x000eee0000000200 */
[C---:B----4-:R-:W-:Y:S01]  /*6590*/  HMMA.16816.F32 R4, R144.reuse, R168, R4 ;  /* 0x000000a89004723c */ /* 0x050fe20000001804 */
[----:B------:R-:W4:Y:S07]  /*65a0*/  LDSM.16.M88.4 R164, [R182+0x5800] ;  /* 0x00580000b6a4783b */ /* 0x000f2e0000000200 */
[C---:B------:R-:W-:Y:S01]  /*65b0*/  HMMA.16816.F32 R8, R144.reuse, R170, R8 ;  /* 0x000000aa9008723c */ /* 0x040fe20000001808 */
[----:B------:R-:W-:Y:S07]  /*65c0*/  LDSM.16.M88.4 R168, [R179+0x4000] ;  /* 0x00400000b3a8783b */ /* 0x000fee0000000200 */
[C---:B------:R-:W-:Y:S08]  /*65d0*/  HMMA.16816.F32 R12, R144.reuse, R172, R12 ;  /* 0x000000ac900c723c */ /* 0x040ff0000000180c */
[C---:B------:R-:W-:Y:S08]  /*65e0*/  HMMA.16816.F32 R16, R144.reuse, R174, R16 ;  /* 0x000000ae9010723c */ /* 0x040ff00000001810 */
        /* <DEDUP_REMOVED lines=8> */
[C---:B------:R-:W-:Y:S08]  /*6670*/  HMMA.16816.F32 R8, R148.reuse, R154, R8 ;  /* 0x0000009a9408723c */ /* 0x040ff00000001808 */
[C---:B------:R-:W-:Y:S08]  /*6680*/  HMMA.16816.F32 R12, R148.reuse, R156, R12 ;  /* 0x0000009c940c723c */ /* 0x040ff0000000180c */
[C---:B------:R-:W-:Y:S08]  /*6690*/  HMMA.16816.F32 R16, R148.reuse, R158, R16 ;  /* 0x0000009e9410723c */ /* 0x040ff00000001810 */
[C---:B------:R-:W-:Y:S08]  /*66a0*/  HMMA.16816.F32 R20, R148.reuse, R160, R20 ;  /* 0x000000a09414723c */ /* 0x040ff00000001814 */
[C---:B------:R-:W-:Y:S08]  /*66b0*/  HMMA.16816.F32 R24, R148.reuse, R162, R24 ;  /* 0x000000a29418723c */ /* 0x040ff00000001818 */
[C---:B----4-:R-:W-:Y:S08]  /*66c0*/  HMMA.16816.F32 R28, R148.reuse, R164, R28 ;  /* 0x000000a4941c723c */ /* 0x050ff0000000181c */
[----:B------:R-:W-:Y:S01]  /*66d0*/  HMMA.16816.F32 R32, R148, R166, R32 ;  /* 0x000000a69420723c */ /* 0x000fe20000001820 */
[----:B------:R-:W4:Y:S01]  /*66e0*/  LDSM.16.M88.4 R148, [R179+0x5800] ;  /* 0x00580000b394783b */ /* 0x000f220000000200 */
[----:B------:R-:W-:Y:S06]  /*66f0*/  DEPBAR.LE SB0, 0x0 ;  /* 0x000080000000791a */ /* 0x000fec0000000000 */
[C---:B-1----:R-:W-:Y:S01]  /*6700*/  HMMA.16816.F32 R4, R136.reuse, R168, R4 ;  /* 0x000000a88804723c */ /* 0x042fe20000001804 */
[----:B------:R-:W-:Y:S07]  /*6710*/  BAR.SYNC.DEFER_BLOCKING 0x0 ;  /* 0x0000000000007b1d */ /* 0x000fee0000010000 */
[C---:B------:R-:W-:Y:S08]  /*6720*/  HMMA.16816.F32 R8, R136.reuse, R170, R8 ;  /* 0x000000aa8808723c */ /* 0x040ff00000001808 */
[C---:B--2---:R-:W-:Y:S08]  /*6730*/  HMMA.16816.F32 R12, R136.reuse, R140, R12 ;  /* 0x0000008c880c723c */ /* 0x044ff0000000180c */
[C---:B------:R-:W-:Y:S04]  /*6740*/  HMMA.16816.F32 R16, R136.reuse, R142, R16 ;  /* 0x0000008e8810723c */ /* 0x040fe80000001810 */
[----:B------:R-:W-:Y:S02]  /*6750*/  FSEL R124, R4, -INF , P0 ;  /* 0xff800000047c7808 */ /* 0x000fe40000000000 */
[----:B------:R-:W-:Y:S02]  /*6760*/  ISETP.GT.AND P0, PT, R0, 0x1, PT ;  /* 0x000000010000780c */ /* 0x000fe40003f04270 */
[C---:B---3--:R-:W-:Y:S04]  /*6770*/  HMMA.16816.F32 R20, R136.reuse, R144, R20 ;  /* 0x000000908814723c */ /* 0x048fe80000001814 */
[----:B------:R-:W-:Y:S02]  /*6780*/  FSEL R142, R5, -INF , P6 ;  /* 0xff800000058e7808 */ /* 0x000fe40003000000 */
[----:B------:R-:W-:Y:S02]  /*6790*/  FSEL R153, R7, -INF , P0 ;  /* 0xff80000007997808 */ /* 0x000fe40000000000 */
[C---:B------:R-:W-:Y:S03]  /*67a0*/  HMMA.16816.F32 R24, R136.reuse, R146, R24 ;  /* 0x000000928818723c */ /* 0x040fe60000001818 */
[----:B------:R-:W-:Y:S02]  /*67b0*/  ISETP.GT.AND P0, PT, R2, 0x8, PT ;  /* 0x000000080200780c */ /* 0x000fe40003f04270 */
[----:B------:R-:W-:Y:S02]  /*67c0*/  FMNMX.FTZ R4, R124, R3, !PT ;  /* 0x000000037c047209 */ /* 0x000fe40007810000 */
[----:B------:R-:W-:Y:S01]  /*67d0*/  FSEL R140, R8, -INF , P0 ;  /* 0xff800000088c7808 */ /* 0x000fe20000000000 */
[C---:B----4-:R-:W-:Y:S03]  /*67e0*/  HMMA.16816.F32 R28, R136.reuse, R148, R28 ;  /* 0x00000094881c723c */ /* 0x050fe6000000181c */
[----:B------:R-:W-:Y:S02]  /*67f0*/  ISETP.GT.AND P6, PT, R2, 0x9, PT ;  /* 0x000000090200780c */ /* 0x000fe40003fc4270 */
[----:B------:R-:W-:Y:S02]  /*6800*/  FMNMX.FTZ R4, R142, R4, !PT ;  /* 0x000000048e047209 */ /* 0x000fe40007810000 */
[----:B------:R-:W-:Y:S01]  /*6810*/  ISETP.GT.AND P0, PT, R0, 0x9, PT ;  /* 0x000000090000780c */ /* 0x000fe20003f04270 */
[----:B------:R-:W-:Y:S04]  /*6820*/  HMMA.16816.F32 R32, R136, R150, R32 ;  /* 0x000000968820723c */ /* 0x000fe80000001820 */
[----:B------:R-:W-:Y:S02]  /*6830*/  FSEL R141, R9, -INF , P6 ;  /* 0xff800000098d7808 */ /* 0x000fe40003000000 */
[----:B------:R-:W-:Y:S02]  /*6840*/  FSEL R152, R11, -INF , P0 ;  /* 0xff8000000b987808 */ /* 0x000fe40000000000 */
[----:B------:R-:W-:Y:S02]  /*6850*/  FMNMX.FTZ R4, R140, R4, !PT ;  /* 0x000000048c047209 */ /* 0x000fe40007810000 */
[----:B------:R-:W-:Y:S02]  /*6860*/  ISETP.GT.AND P0, PT, R2, 0x10, PT ;  /* 0x000000100200780c */ /* 0x000fe40003f04270 */
[----:B------:R-:W-:Y:S02]  /*6870*/  FMNMX.FTZ R4, R141, R4, !PT ;  /* 0x000000048d047209 */ /* 0x000fe40007810000 */
[----:B------:R-:W-:Y:S02]  /*6880*/  FSEL R146, R12, -INF , P0 ;  /* 0xff8000000c927808 */ /* 0x000fe40000000000 */
[----:B------:R-:W-:Y:S02]  /*6890*/  ISETP.GT.AND P6, PT, R2, 0x11, PT ;  /* 0x000000110200780c */ /* 0x000fe40003fc4270 */
[----:B------:R-:W-:Y:S02]  /*68a0*/  ISETP.GT.AND P0, PT, R0, 0x11, PT ;  /* 0x000000110000780c */ /* 0x000fe40003f04270 */
[----:B------:R-:W-:Y:S02]  /*68b0*/  FSEL R155, R13, -INF , P6 ;  /* 0xff8000000d9b7808 */ /* 0x000fe40003000000 */
[----:B------:R-:W-:Y:S02]  /*68c0*/  FSEL R157, R15, -INF , P0 ;  /* 0xff8000000f9d7808 */ /* 0x000fe40000000000 */
[----:B------:R-:W-:Y:S02]  /*68d0*/  FMNMX.FTZ R4, R146, R4, !PT ;  /* 0x0000000492047209 */ /* 0x000fe40007810000 */
[----:B------:R-:W-:Y:S02]  /*68e0*/  ISETP.GT.AND P0, PT, R2, 0x18, PT ;  /* 0x000000180200780c */ /* 0x000fe40003f04270 */
[----:B------:R-:W-:Y:S02]  /*68f0*/  FSEL R154, R6, -INF , P1 ;  /* 0xff800000069a7808 */ /* 0x000fe40000800000 */
[----:B------:R-:W-:Y:S02]  /*6900*/  FSEL R147, R16, -INF , P0 ;  /* 0xff80000010937808 */ /* 0x000fe40000000000 */
[----:B------:R-:W-:Y:S02]  /*6910*/  FMNMX.FTZ R4, R155, R4, !PT ;  /* 0x000000049b047209 */ /* 0x000fe40007810000 */
[----:B------:R-:W-:Y:S02]  /*6920*/  ISETP.GT.AND P1, PT, R0, 0x8, PT ;  /* 0x000000080000780c */ /* 0x000fe40003f24270 */
[----:B------:R-:W-:Y:S02]  /*6930*/  ISETP.GT.AND P6, PT, R2, 0x19, PT ;  /* 0x000000190200780c */ /* 0x000fe40003fc4270 */
[----:B------:R-:W-:Y:S02]  /*6940*/  ISETP.GT.AND P0, PT, R0, 0x19, PT ;  /* 0x000000190000780c */ /* 0x000fe40003f04270 */
[----:B------:R-:W-:Y:S02]  /*6950*/  FSEL R143, R10, -INF , P1 ;  /* 0xff8000000a8f7808 */ /* 0x000fe40000800000 */
[----:B------:R-:W-:Y:S02]  /*6960*/  FSEL R148, R17, -INF , P6 ;  /* 0xff80000011947808 */ /* 0x000fe40003000000 */
[----:B------:R-:W-:Y:S02]  /*6970*/  FSEL R158, R19, -INF , P0 ;  /* 0xff800000139e7808 */ /* 0x000fe40000000000 */
[----:B------:R-:W-:Y:S02]  /*6980*/  FMNMX.FTZ R4, R147, R4, !PT ;  /* 0x0000000493047209 */ /* 0x000fe40007810000 */
[----:B------:R-:W-:Y:S02]  /*6990*/  ISETP.GT.AND P1, PT, R0, 0x10, PT ;  /* 0x000000100000780c */ /* 0x000fe40003f24270 */
[----:B------:R-:W-:Y:S02]  /*69a0*/  ISETP.GT.AND P0, PT, R2, 0x20, PT ;  /* 0x000000200200780c */ /* 0x000fe40003f04270 */
[----:B------:R-:W-:Y:S02]  /*69b0*/  FSEL R156, R14, -INF , P1 ;  /* 0xff8000000e9c7808 */ /* 0x000fe40000800000 */
[----:B------:R-:W-:Y:S02]  /*69c0*/  FSEL R150, R20, -INF , P0 ;  /* 0xff80000014967808 */ /* 0x000fe40000000000 */
[----:B------:R-:W-:Y:S02]  /*69d0*/  FMNMX.FTZ R4, R148, R4, !PT ;  /* 0x0000000494047209 */ /* 0x000fe40007810000 */
[----:B------:R-:W-:Y:S02]  /*69e0*/  ISETP.GT.AND P1, PT, R0, 0x18, PT ;  /* 0x000000180000780c */ /* 0x000fe40003f24270 */
[----:B------:R-:W-:Y:S02]  /*69f0*/  ISETP.GT.AND P6, PT, R2, 0x21, PT ;  /* 0x000000210200780c */ /* 0x000fe40003fc4270 */
[----:B------:R-:W-:Y:S02]  /*6a00*/  FMNMX.FTZ R5, R154, R126, !PT ;  /* 0x0000007e9a057209 */ /* 0x000fe40007810000 */
[----:B------:R-:W-:Y:S02]  /*6a10*/  FSEL R149, R18, -INF , P1 ;  /* 0xff80000012957808 */ /* 0x000fe40000800000 */
[----:B------:R-:W-:Y:S02]  /*6a20*/  FSEL R151, R21, -INF , P6 ;  /* 0xff80000015977808 */ /* 0x000fe40003000000 */
[----:B------:R-:W-:Y:S02]  /*6a30*/  FMNMX.FTZ R4, R150, R4, !PT ;  /* 0x0000000496047209 */ /* 0x000fe40007810000 */
[----:B------:R-:W-:Y:S02]  /*6a40*/  ISETP.GT.AND P1, PT, R2, 0x28, PT ;  /* 0x000000280200780c */ /* 0x000fe40003f24270 */
[----:B------:R-:W-:Y:S02]  /*6a50*/  FMNMX.FTZ R5, R153, R5, !PT ;  /* 0x0000000599057209 */ /* 0x000fe40007810000 */
[----:B------:R-:W-:Y:S02]  /*6a60*/  FSEL R159, R24, -INF , P1 ;  /* 0xff800000189f7808 */ /* 0x000fe40000800000 */
[----:B------:R-:W-:Y:S02]  /*6a70*/  FMNMX.FTZ R4, R151, R4, !PT ;  /* 0x0000000497047209 */ /* 0x000fe40007810000 */
[C---:B------:R-:W-:Y:S02]  /*6a80*/  ISETP.GT.AND P0, PT, R2.reuse, 0x29, PT ;  /* 0x000000290200780c */ /* 0x040fe40003f04270 */
[----:B------:R-:W-:Y:S02]  /*6a90*/  FMNMX.FTZ R5, R143, R5, !PT ;  /* 0x000000058f057209 */ /* 0x000fe40007810000 */
[----:B------:R-:W-:Y:S02]  /*6aa0*/  FMNMX.FTZ R4, R159, R4, !PT ;  /* 0x000000049f047209 */ /* 0x000fe40007810000 */
[----:B------:R-:W-:Y:S02]  /*6ab0*/  ISETP.GT.AND P6, PT, R2, 0x30, PT ;  /* 0x000000300200780c */ /* 0x000fe40003fc4270 */
[----:B------:R-:W-:Y:S02]  /*6ac0*/  FSEL R162, R25, -INF , P0 ;  /* 0xff80000019a27808 */ /* 0x000fe40000000000 */
[----:B------:R-:W-:Y:S02]  /*6ad0*/  FMNMX.FTZ R5, R152, R5, !PT ;  /* 0x0000000598057209 */ /* 0x000fe40007810000 */
[----:B------:R-:W-:Y:S02]  /*6ae0*/  FSEL R165, R28, -INF , P6 ;  /* 0xff8000001ca57808 */ /* 0x000fe40003000000 */
[----:B------:R-:W-:Y:S02]  /*6af0*/  ISETP.GT.AND P1, PT, R2, 0x31, PT ;  /* 0x000000310200780c */ /* 0x000fe40003f24270 */
[----:B------:R-:W-:Y:S02]  /*6b00*/  FMNMX.FTZ R4, R162, R4, !PT ;  /* 0x00000004a2047209 */ /* 0x000fe40007810000 */
[----:B------:R-:W-:Y:S02]  /*6b10*/  FMNMX.FTZ R5, R156, R5, !PT ;  /* 0x000000059c057209 */ /* 0x000fe40007810000 */
[----:B------:R-:W-:Y:S02]  /*6b20*/  FSEL R209, R29, -INF , P1 ;  /* 0xff8000001dd17808 */ /* 0x000fe40000800000 */
[C---:B------:R-:W-:Y:S02]  /*6b30*/  ISETP.GT.AND P6, PT, R2.reuse, 0x39, PT ;  /* 0x000000390200780c */ /* 0x040fe40003fc4270 */
[----:B------:R-:W-:Y:S02]  /*6b40*/  ISETP.GT.AND P0, PT, R2, 0x38, PT ;  /* 0x000000380200780c */ /* 0x000fe40003f04270 */
[----:B------:R-:W-:Y:S02]  /*6b50*/  FMNMX.FTZ R2, R165, R4, !PT ;  /* 0x00000004a5027209 */ /* 0x000fe40007810000 */
[----:B------:R-:W-:Y:S02]  /*6b60*/  FMNMX.FTZ R4, R157, R5, !PT ;  /* 0x000000059d047209 */ /* 0x000fe40007810000 */
[----:B------:R-:W-:Y:S02]  /*6b70*/  FSEL R210, R32, -INF , P0 ;  /* 0xff80000020d27808 */ /* 0x000fe40000000000 */
[----:B------:R-:W-:Y:S02]  /*6b80*/  FMNMX.FTZ R2, R209, R2, !PT ;  /* 0x00000002d1027209 */ /* 0x000fe40007810000 */
[----:B------:R-:W-:Y:S02]  /*6b90*/  FMNMX.FTZ R4, R149, R4, !PT ;  /* 0x0000000495047209 */ /* 0x000fe40007810000 */
[----:B------:R-:W-:Y:S02]  /*6ba0*/  ISETP.GT.AND P1, PT, R0, 0x20, PT ;  /* 0x000000200000780c */ /* 0x000fe40003f24270 */
[----:B------:R-:W-:Y:S02]  /*6bb0*/  FSEL R212, R33, -INF , P6 ;  /* 0xff80000021d47808 */ /* 0x000fe40003000000 */
[----:B------:R-:W-:Y:S02]  /*6bc0*/  FMNMX.FTZ R2, R210, R2, !PT ;  /* 0x00000002d2027209 */ /* 0x000fe40007810000 */
[----:B------:R-:W-:Y:S02]  /*6bd0*/  FSEL R160, R22, -INF , P1 ;  /* 0xff80000016a07808 */ /* 0x000fe40000800000 */
[----:B------:R-:W-:Y:S02]  /*6be0*/  FMNMX.FTZ R4, R158, R4, !PT ;  /* 0x000000049e047209 */ /* 0x000fe40007810000 */
[----:B------:R-:W-:Y:S02]  /*6bf0*/  ISETP.GT.AND P0, PT, R0, 0x21, PT ;  /* 0x000000210000780c */ /* 0x000fe40003f04270 */
[----:B------:R-:W-:Y:S02]  /*6c00*/  FMNMX.FTZ R2, R212, R2, !PT ;  /* 0x00000002d4027209 */ /* 0x000fe40007810000 */
[----:B------:R-:W-:Y:S02]  /*6c10*/  FSEL R161, R23, -INF , P0 ;  /* 0xff80000017a17808 */ /* 0x000fe40000000000 */
[----:B------:R-:W-:Y:S01]  /*6c20*/  ISETP.GT.AND P6, PT, R200, R229, PT ;  /* 0x000000e5c800720c */ /* 0x000fe20003fc4270 */
[----:B------:R-:W1:Y:S01]  /*6c30*/  SHFL.BFLY PT, R7, R2, 0x2, 0x1f ;  /* 0x0c401f0002077f89 */ /* 0x000e6200000e0000 */
[----:B------:R-:W-:Y:S02]  /*6c40*/  ISETP.GT.AND P1, PT, R0, 0x28, PT ;  /* 0x000000280000780c */ /* 0x000fe40003f24270 */
[----:B------:R-:W-:Y:S02]  /*6c50*/  FMNMX.FTZ R4, R160, R4, !PT ;  /* 0x00000004a0047209 */ /* 0x000fe40007810000 */
[----:B------:R-:W-:Y:S02]  /*6c60*/  FSEL R163, R26, -INF , P1 ;  /* 0xff8000001aa37808 */ /* 0x000fe40000800000 */
[C---:B------:R-:W-:Y:S02]  /*6c70*/  ISETP.GT.AND P0, PT, R0.reuse, 0x29, PT ;  /* 0x000000290000780c */ /* 0x040fe40003f04270 */
[----:B------:R-:W-:Y:S02]  /*6c80*/  FMNMX.FTZ R4, R161, R4, !PT ;  /* 0x00000004a1047209 */ /* 0x000fe40007810000 */
[----:B------:R-:W-:Y:S02]  /*6c90*/  FSEL R164, R27, -INF , P0 ;  /* 0xff8000001ba47808 */ /* 0x000fe40000000000 */
[----:B------:R-:W-:Y:S02]  /*6ca0*/  ISETP.GT.AND P1, PT, R0, 0x30, PT ;  /* 0x000000300000780c */ /* 0x000fe40003f24270 */
[----:B------:R-:W-:Y:S02]  /*6cb0*/  FMNMX.FTZ R4, R163, R4, !PT ;  /* 0x00000004a3047209 */ /* 0x000fe40007810000 */
[----:B------:R-:W-:Y:S02]  /*6cc0*/  FSEL R211, R30, -INF , P1 ;  /* 0xff8000001ed37808 */ /* 0x000fe40000800000 */
[----:B------:R-:W-:Y:S02]  /*6cd0*/  ISETP.GT.AND P0, PT, R0, 0x31, PT ;  /* 0x000000310000780c */ /* 0x000fe40003f04270 */
[----:B------:R-:W-:Y:S02]  /*6ce0*/  FMNMX.FTZ R4, R164, R4, !PT ;  /* 0x00000004a4047209 */ /* 0x000fe40007810000 */
[----:B------:R-:W-:Y:S02]  /*6cf0*/  @P6 SHF.R.S32.HI R6, RZ, 0x1f, R201 ;  /* 0x0000001fff066819 */ /* 0x000fe400000114c9 */
[----:B------:R-:W-:Y:S02]  /*6d00*/  FSEL R213, R31, -INF , P0 ;  /* 0xff8000001fd57808 */ /* 0x000fe40000000000 */
[----:B------:R-:W-:Y:S01]  /*6d10*/  ISETP.GT.AND P1, PT, R0, 0x38, PT ;  /* 0x000000380000780c */ /* 0x000fe20003f24270 */
[----:B------:R-:W-:Y:S01]  /*6d20*/  @P6 IMAD R6, R6, c[0x0][0x1e0], RZ ;  /* 0x0000780006066a24 */ /* 0x000fe200078e02ff */
[----:B------:R-:W-:Y:S02]  /*6d30*/  ISETP.GT.AND P0, PT, R0, 0x39, PT ;  /* 0x000000390000780c */ /* 0x000fe40003f04270 */
[----:B------:R-:W-:Y:S01]  /*6d40*/  FMNMX.FTZ R0, R211, R4, !PT ;  /* 0x00000004d3007209 */ /* 0x000fe20007810000 */
[----:B------:R-:W-:Y:S01]  /*6d50*/  @P6 IMAD.WIDE.U32 R4, R201, c[0x0][0x1e0], RZ ;  /* 0x00007800c9046a25 */ /* 0x000fe200078e00ff */
[----:B------:R-:W-:Y:S02]  /*6d60*/  FSEL R214, R34, -INF , P1 ;  /* 0xff80000022d67808 */ /* 0x000fe40000800000 */
[----:B------:R-:W-:Y:S01]  /*6d70*/  FMNMX.FTZ R0, R213, R0, !PT ;  /* 0x00000000d5007209 */ /* 0x000fe20007810000 */
[----:B------:R-:W-:Y:S01]  /*6d80*/  @P6 IMAD R6, R201, c[0x0][0x1e4], R6 ;  /* 0x00007900c9066a24 */ /* 0x000fe200078e0206 */
[----:B------:R-:W-:Y:S02]  /*6d90*/  FSEL R127, R35, -INF , P0 ;  /* 0xff800000237f7808 */ /* 0x000fe40000000000 */
[----:B------:R-:W-:Y:S02]  /*6da0*/  FMNMX.FTZ R0, R214, R0, !PT ;  /* 0x00000000d6007209 */ /* 0x000fe40007810000 */
[----:B-1----:R-:W-:Y:S01]  /*6db0*/  FMNMX.FTZ R9, R2, R7, !PT ;  /* 0x0000000702097209 */ /* 0x002fe20007810000 */
[----:B------:R-:W-:Y:S01]  /*6dc0*/  @P6 IMAD.IADD R2, R5, 0x1, R6 ;  /* 0x0000000105026824 */ /* 0x000fe200078e0206 */
[----:B------:R-:W-:Y:S01]  /*6dd0*/  FMNMX.FTZ R0, R127, R0, !PT ;  /* 0x000000007f007209 */ /* 0x000fe20007810000 */
[----:B------:R-:W-:Y:S01]  /*6de0*/  @P6 IMAD.MOV.U32 R6, RZ, RZ, c[0x0][0x1e0] ;  /* 0x00007800ff066624 */ /* 0x000fe200078e00ff */
[C---:B------:R-:W-:Y:S01]  /*6df0*/  @P6 SHF.L.U32 R5, R4.reuse, 0x6, RZ ;  /* 0x0000000604056819 */ /* 0x040fe200000006ff */
[----:B------:R-:W-:Y:S01]  /*6e00*/  SHFL.BFLY PT, R17, R9, 0x1, 0x1f ;  /* 0x0c201f0009117f89 */ /* 0x000fe200000e0000 */
[----:B------:R-:W-:Y:S02]  /*6e10*/  @P6 SHF.L.U64.HI R4, R4, 0x6, R2 ;  /* 0x0000000604046819 */ /* 0x000fe40000010202 */
[C---:B------:R-:W-:Y:S02]  /*6e20*/  @P6 IADD3 R8, P1, R5.reuse, R224, RZ ;  /* 0x000000e005086210 */ /* 0x040fe40007f3e0ff */
[----:B------:R-:W-:Y:S02]  /*6e30*/  @P6 MOV R10, c[0x0][0x1e4] ;  /* 0x00007900000a6a02 */ /* 0x000fe40000000f00 */
[----:B------:R-:W-:Y:S01]  /*6e40*/  @P6 LEA R7, P0, R6, R5, 0x5 ;  /* 0x0000000506076211 */ /* 0x000fe200078028ff */
[----:B------:R-:W1:Y:S01]  /*6e50*/  SHFL.BFLY PT, R2, R0, 0x2, 0x1f ;  /* 0x0c401f0000027f89 */ /* 0x000e6200000e0000 */
[----:B------:R-:W-:Y:S01]  /*6e60*/  @P6 IMAD.X R11, R4, 0x1, R223, P1 ;  /* 0x00000001040b6824 */ /* 0x000fe200008e06df */
[----:B------:R-:W-:Y:S02]  /*6e70*/  @P6 LEA R18, P1, R8, c[0x0][0x1c8], 0x1 ;  /* 0x0000720008126a11 */ /* 0x000fe400078208ff */
[----:B------:R-:W-:Y:S02]  /*6e80*/  @P6 LEA.HI.X R6, R6, R4, R10, 0x5, P0 ;  /* 0x0000000406066211 */ /* 0x000fe400000f2c0a */
[----:B------:R-:W-:Y:S02]  /*6e90*/  @P6 LEA.HI.X R19, R8, c[0x0][0x1cc], R11, 0x1, P1 ;  /* 0x0000730008136a11 */ /* 0x000fe400008f0c0b */
[C---:B------:R-:W-:Y:S02]  /*6ea0*/  @P6 IADD3 R11, P1, R224.reuse, 0x80, RZ ;  /* 0x00000080e00b6810 */ /* 0x040fe40007f3e0ff */
[----:B------:R-:W-:Y:S01]  /*6eb0*/  @P6 IADD3 R10, P0, R224, 0x40, RZ ;  /* 0x00000040e00a6810 */ /* 0x000fe20007f1e0ff */
[----:B------:R2:W-:Y:S02]  /*6ec0*/  @P6 LDGSTS.E.BYPASS.LTC128B.128 [R199+0x6100], [R18.64], !P5 ;  /* 0x0610000012c76fae */ /* 0x0005e4000e901d46 */
[----:B------:R-:W-:Y:S01]  /*6ed0*/  @P6 IMAD.X R13, RZ, RZ, R223, P1 ;  /* 0x000000ffff0d6224 */ /* 0x000fe200008e06df */
[----:B------:R-:W-:Y:S02]  /*6ee0*/  @P6 IADD3.X R12, RZ, R223, RZ, P0, !PT ;  /* 0x000000dfff0c6210 */ /* 0x000fe400007fe4ff */
[C---:B------:R-:W-:Y:S02]  /*6ef0*/  @P6 IADD3 R8, P0, R5.reuse, R10, RZ ;  /* 0x0000000a05086210 */ /* 0x040fe40007f1e0ff */
[----:B------:R-:W-:Y:S02]  /*6f00*/  @P6 IADD3 R5, P1, R5, R11, RZ ;  /* 0x0000000b05056210 */ /* 0x000fe40007f3e0ff */
[----:B------:R-:W-:Y:S02]  /*6f10*/  @P6 IADD3.X R15, R4, R12, RZ, P0, !PT ;  /* 0x0000000c040f6210 */ /* 0x000fe400007fe4ff */
[----:B------:R-:W-:Y:S01]  /*6f20*/  @P6 LEA R16, P0, R8, c[0x0][0x1c8], 0x1 ;  /* 0x0000720008106a11 */ /* 0x000fe200078008ff */
[----:B------:R-:W-:Y:S01]  /*6f30*/  @P6 IMAD.X R4, R4, 0x1, R13, P1 ;  /* 0x0000000104046824 */ /* 0x000fe200008e060d */
[----:B-1----:R-:W-:Y:S02]  /*6f40*/  FMNMX.FTZ R0, R0, R2, !PT ;  /* 0x0000000200007209 */ /* 0x002fe40007810000 */
[----:B------:R-:W-:Y:S02]  /*6f50*/  @P6 LEA R14, P1, R5, c[0x0][0x1c8], 0x1 ;  /* 0x00007200050e6a11 */ /* 0x000fe400078208ff */
[----:B------:R-:W-:Y:S01]  /*6f60*/  FMNMX.FTZ R125, R9, R17, !PT ;  /* 0x00000011097d7209 */ /* 0x000fe20007810000 */
[----:B------:R-:W1:Y:S01]  /*6f70*/  SHFL.BFLY PT, R2, R0, 0x1, 0x1f ;  /* 0x0c201f0000027f89 */ /* 0x000e6200000e0000 */
[----:B------:R-:W-:Y:S02]  /*6f80*/  @P6 LEA.HI.X R17, R8, c[0x0][0x1cc], R15, 0x1, P0 ;  /* 0x0000730008116a11 */ /* 0x000fe400000f0c0f */
[----:B------:R-:W-:Y:S01]  /*6f90*/  @P6 LEA.HI.X R15, R5, c[0x0][0x1cc], R4, 0x1, P1 ;  /* 0x00007300050f6a11 */ /* 0x000fe200008f0c04 */
[----:B------:R-:W-:Y:S01]  /*6fa0*/  FMUL.FTZ R8, R125, c[0x0][0x2d0] ;  /* 0x0000b4007d087a20 */ /* 0x000fe20000410000 */
[----:B------:R-:W-:Y:S02]  /*6fb0*/  @P6 IADD3 R4, P0, R7, R10, RZ ;  /* 0x0000000a07046210 */ /* 0x000fe40007f1e0ff */
[----:B------:R-:W-:Y:S01]  /*6fc0*/  FSETP.NEU.FTZ.AND P1, PT, R125, -INF , PT ;  /* 0xff8000007d00780b */ /* 0x000fe20003f3d000 */
[----:B------:R3:W-:Y:S01]  /*6fd0*/  @P6 LDGSTS.E.BYPASS.LTC128B.128 [R199+0x8100], [R16.64], !P4 ;  /* 0x0810000010c76fae */ /* 0x0007e2000e101d46 */
[----:B------:R-:W-:Y:S02]  /*6fe0*/  @P6 IADD3.X R10, R6, R12, RZ, P0, !PT ;  /* 0x0000000c060a6210 */ /* 0x000fe400007fe4ff */
[C---:B------:R-:W-:Y:S02]  /*6ff0*/  @P6 IADD3 R5, P0, R7.reuse, R11, RZ ;  /* 0x0000000b07056210 */ /* 0x040fe40007f1e0ff */
[----:B------:R-:W-:Y:S03]  /*7000*/  FSEL R144, R8, RZ, P1 ;  /* 0x000000ff08907208 */ /* 0x000fe60000800000 */
[----:B------:R-:W-:Y:S01]  /*7010*/  @P6 IMAD.X R11, R6, 0x1, R13, P0 ;  /* 0x00000001060b6824 */ /* 0x000fe200000e060d */
[----:B------:R-:W-:Y:S01]  /*7020*/  @P6 IADD3 R7, P0, R7, R224, RZ ;  /* 0x000000e007076210 */ /* 0x000fe20007f1e0ff */
[--C-:B------:R-:W-:Y:S01]  /*7030*/  FFMA.FTZ R8, R124, c[0x0][0x2d0], -R144.reuse ;  /* 0x0000b4007c087a23 */ /* 0x100fe20000010890 */
[----:B------:R4:W-:Y:S02]  /*7040*/  @P6 LDGSTS.E.BYPASS.LTC128B.128 [R199+0xa100], [R14.64], !P3 ;  /* 0x0a1000000ec76fae */ /* 0x0009e4000d901d46 */
[----:B------:R-:W-:Y:S01]  /*7050*/  @P6 IADD3.X R9, R6, R223, RZ, P0, !PT ;  /* 0x000000df06096210 */ /* 0x000fe200007fe4ff */
[----:B------:R5:W-:Y:S01]  /*7060*/  MUFU.EX2 R221, R8 ;  /* 0x0000000800dd7308 */ /* 0x000be20000000800 */
[C---:B------:R-:W-:Y:S02]  /*7070*/  @P6 LEA R6, P0, R7.reuse, c[0x0][0x1c8], 0x1 ;  /* 0x0000720007066a11 */ /* 0x040fe400078008ff */
[----:B-1----:R-:W-:Y:S01]  /*7080*/  FMNMX.FTZ R124, R0, R2, !PT ;  /* 0x00000002007c7209 */ /* 0x002fe20007810000 */
[--C-:B------:R-:W-:Y:S01]  /*7090*/  FFMA.FTZ R0, R140, c[0x0][0x2d0], -R144.reuse ;  /* 0x0000b4008c007a23 */ /* 0x100fe20000010890 */
[----:B------:R-:W-:Y:S01]  /*70a0*/  @P6 LEA.HI.X R7, R7, c[0x0][0x1cc], R9, 0x1, P0 ;  /* 0x0000730007076a11 */ /* 0x000fe200000f0c09 */
[--C-:B------:R-:W-:Y:S02]  /*70b0*/  FFMA.FTZ R9, R142, c[0x0][0x2d0], -R144.reuse ;  /* 0x0000b4008e097a23 */ /* 0x100fe40000010890 */
[----:B------:R-:W-:Y:S02]  /*70c0*/  FFMA.FTZ R2, R141, c[0x0][0x2d0], -R144 ;  /* 0x0000b4008d027a23 */ /* 0x000fe40000010890 */
[----:B------:R1:W1:Y:S01]  /*70d0*/  MUFU.EX2 R222, R9 ;  /* 0x0000000900de7308 */ /* 0x0002620000000800 */
[----:B------:R2:W-:Y:S09]  /*70e0*/  @P6 LDGSTS.E.BYPASS.LTC128B.128 [R199+0x7100], [R6.64], !P5 ;  /* 0x0710000006c76fae */ /* 0x0005f2000e901d46 */
[----:B------:R2:W-:Y:S01]  /*70f0*/  MUFU.EX2 R220, R0 ;  /* 0x0000000000dc7308 */ /* 0x0005e20000000800 */
[C---:B-----5:R-:W-:Y:S09]  /*7100*/  @P6 LEA R8, P0, R4.reuse, c[0x0][0x1c8], 0x1 ;  /* 0x0000720004086a11 */ /* 0x060ff200078008ff */
[----:B------:R5:W3:Y:S01]  /*7110*/  MUFU.EX2 R219, R2 ;  /* 0x0000000200db7308 */ /* 0x000ae20000000800 */
[----:B-1----:R-:W-:Y:S02]  /*7120*/  @P6 LEA.HI.X R9, R4, c[0x0][0x1cc], R10, 0x1, P0 ;  /* 0x0000730004096a11 */ /* 0x002fe400000f0c0a */
[C---:B------:R-:W-:Y:S02]  /*7130*/  @P6 LEA R4, P0, R5.reuse, c[0x0][0x1c8], 0x1 ;  /* 0x0000720005046a11 */ /* 0x040fe400078008ff */
[----:B------:R-:W-:Y:S01]  /*7140*/  F2FP.PACK_AB R136, R222, R221 ;  /* 0x000000ddde88723e */ /* 0x000fe200000000ff */
[----:B------:R1:W-:Y:S01]  /*7150*/  @P6 LDGSTS.E.BYPASS.LTC128B.128 [R199+0x9100], [R8.64], !P4 ;  /* 0x0910000008c76fae */ /* 0x0003e2000e101d46 */
[----:B------:R-:W-:Y:S02]  /*7160*/  @P6 LEA.HI.X R5, R5, c[0x0][0x1cc], R11, 0x1, P0 ;  /* 0x0000730005056a11 */ /* 0x000fe400000f0c0b */
[C---:B------:R-:W-:Y:S01]  /*7170*/  FSETP.NEU.FTZ.AND P0, PT, R124.reuse, -INF , PT ;  /* 0xff8000007c00780b */ /* 0x040fe20003f1d000 */
[----:B--2---:R-:W-:Y:S04]  /*7180*/  FMUL.FTZ R0, R124, c[0x0][0x2d0] ;  /* 0x0000b4007c007a20 */ /* 0x004fe80000410000 */
[----:B------:R2:W-:Y:S01]  /*7190*/  @P6 LDGSTS.E.BYPASS.LTC128B.128 [R199+0xb100], [R4.64], !P3 ;  /* 0x0b10000004c76fae */ /* 0x0005e2000d901d46 */
[----:B------:R-:W-:Y:S05]  /*71a0*/  FSEL R145, R0, RZ, P0 ;  /* 0x000000ff00917208 */ /* 0x000fea0000000000 */
[--C-:B------:R-:W-:Y:S02]  /*71b0*/  FFMA.FTZ R0, R154, c[0x0][0x2d0], -R145.reuse ;  /* 0x0000b4009a007a23 */ /* 0x100fe40000010891 */
[----:B----4-:R-:W4:Y:S01]  /*71c0*/  LDSM.16.MT88.4 R12, [R177] ;  /* 0x00000000b10c783b */ /* 0x010f220000004200 */
[--C-:B-----5:R-:W-:Y:S01]  /*71d0*/  FFMA.FTZ R2, R152, c[0x0][0x2d0], -R145.reuse ;  /* 0x0000b40098027a23 */ /* 0x120fe20000010891 */
[----:B---3--:R-:W-:Y:S01]  /*71e0*/  F2FP.PACK_AB R138, R219, R220 ;  /* 0x000000dcdb8a723e */ /* 0x008fe200000000ff */
[----:B------:R3:W-:Y:S05]  /*71f0*/  MUFU.EX2 R216, R0 ;  /* 0x0000000000d87308 */ /* 0x0007ea0000000800 */
[----:B------:R-:W5:Y:S05]  /*7200*/  LDSM.16.MT88.4 R20, [R178] ;  /* 0x00000000b214783b */ /* 0x000f6a0000004200 */
[----:B------:R1:W-:Y:S03]  /*7210*/  MUFU.EX2 R215, R2 ;  /* 0x0000000200d77308 */ /* 0x0003e60000000800 */
[----:B------:R-:W2:Y:S08]  /*7220*/  LDSM.16.MT88.4 R28, [R181] ;  /* 0x00000000b51c783b */ /* 0x000eb00000004200 */
[----:B------:R-:W0:Y:S01]  /*7230*/  LDGDEPBAR ;  /* 0x00000000000079af */ /* 0x000e220000000000 */
[----:B---3--:R-:W-:Y:S04]  /*7240*/  FFMA.FTZ R0, R153, c[0x0][0x2d0], -R145 ;  /* 0x0000b40099007a23 */ /* 0x008fe80000010891 */
[----:B------:R3:W2:Y:S01]  /*7250*/  MUFU.EX2 R218, R0 ;  /* 0x0000000000da7308 */ /* 0x0006a20000000800 */
[----:B-1----:R-:W-:Y:S02]  /*7260*/  FSEL R2, R124, RZ, P0 ;  /* 0x000000ff7c027208 */ /* 0x002fe40000000000 */
[----:B------:R-:W-:Y:S01]  /*7270*/  ISETP.GT.AND P0, PT, R200, R232, PT ;  /* 0x000000e8c800720c */ /* 0x000fe20003f04270 */
[----:B------:R-:W-:Y:S02]  /*7280*/  IMAD.MOV.U32 R200, RZ, RZ, R201 ;  /* 0x000000ffffc87224 */ /* 0x000fe400078e00c9 */
[----:B---3--:R-:W-:Y:S01]  /*7290*/  FFMA.FTZ R0, R143, c[0x0][0x2d0], -R145 ;  /* 0x0000b4008f007a23 */ /* 0x008fe20000010891 */
[----:B--2---:R-:W-:Y:S01]  /*72a0*/  F2FP.PACK_AB R137, R218, R216 ;  /* 0x000000d8da89723e */ /* 0x004fe200000000ff */
[----:B------:R-:W-:Y:S02]  /*72b0*/  LDSM.16.MT88.4 R140, [R181+0x2800] ;  /* 0x00280000b58c783b */ /* 0x000fe40000004200 */
[----:B------:R1:W2:Y:S02]  /*72c0*/  MUFU.EX2 R217, R0 ;  /* 0x0000000000d97308 */ /* 0x0002a40000000800 */
[----:B-1----:R-:W-:Y:S02]  /*72d0*/  FSEL R0, R125, RZ, P1 ;  /* 0x000000ff7d007208 */ /* 0x002fe40000800000 */
[----:B--2---:R-:W-:Y:S03]  /*72e0*/  F2FP.PACK_AB R139, R215, R217 ;  /* 0x000000d9d78b723e */ /* 0x004fe600000000ff */
[----:B------:R-:W-:Y:S04]  /*72f0*/  FADD.FTZ R0, -R0, R3 ;  /* 0x0000000300007221 */ /* 0x000fe80000010100 */
[----:B------:R-:W-:Y:S04]  /*7300*/  FMUL.FTZ R0, R0, c[0x0][0x2d0] ;  /* 0x0000b40000007a20 */ /* 0x000fe80000410000 */
[----:B------:R1:W2:Y:S02]  /*7310*/  MUFU.EX2 R3, R0 ;  /* 0x0000000000037308 */ /* 0x0002a40000000800 */
[----:B-1----:R-:W-:Y:S02]  /*7320*/  FADD.FTZ R0, -R2, R126 ;  /* 0x0000007e02007221 */ /* 0x002fe40000010100 */
[--C-:B------:R-:W-:Y:S02]  /*7330*/  FFMA.FTZ R2, R146, c[0x0][0x2d0], -R144.reuse ;  /* 0x0000b40092027a23 */ /* 0x100fe40000010890 */
[----:B------:R-:W-:Y:S04]  /*7340*/  FMUL.FTZ R0, R0, c[0x0][0x2d0] ;  /* 0x0000b40000007a20 */ /* 0x000fe80000410000 */
[----:B------:R1:W-:Y:S01]  /*7350*/  MUFU.EX2 R208, R2 ;  /* 0x0000000200d07308 */ /* 0x0003e20000000800 */
[C---:B--2---:R-:W-:Y:S02]  /*7360*/  FMUL.FTZ R4, R3.reuse, R128 ;  /* 0x0000008003047220 */ /* 0x044fe40000410000 */
[C---:B------:R-:W-:Y:S02]  /*7370*/  FMUL.FTZ R5, R3.reuse, R129 ;  /* 0x0000008103057220 */ /* 0x040fe40000410000 */
[C---:B------:R-:W-:Y:S02]  /*7380*/  FMUL.FTZ R8, R3.reuse, R132 ;  /* 0x0000008403087220 */ /* 0x040fe40000410000 */
[C---:B------:R-:W-:Y:S02]  /*7390*/  FMUL.FTZ R9, R3.reuse, R133 ;  /* 0x0000008503097220 */ /* 0x040fe40000410000 */
[C---:B------:R-:W-:Y:S01]  /*73a0*/  FMUL.FTZ R16, R3.reuse, R104 ;  /* 0x0000006803107220 */ /* 0x040fe20000410000 */
[----:B------:R-:W2:Y:S01]  /*73b0*/  MUFU.EX2 R0, R0 ;  /* 0x0000000000007308 */ /* 0x000ea20000000800 */
[C---:B------:R-:W-:Y:S02]  /*73c0*/  FMUL.FTZ R17, R3.reuse, R105 ;  /* 0x0000006903117220 */ /* 0x040fe40000410000 */
[C---:B------:R-:W-:Y:S02]  /*73d0*/  FMUL.FTZ R24, R3.reuse, R112 ;  /* 0x0000007003187220 */ /* 0x040fe40000410000 */
[C---:B------:R-:W-:Y:S02]  /*73e0*/  FMUL.FTZ R25, R3.reuse, R113 ;  /* 0x0000007103197220 */ /* 0x040fe40000410000 */
[C---:B------:R-:W-:Y:S02]  /*73f0*/  FMUL.FTZ R32, R3.reuse, R120 ;  /* 0x0000007803207220 */ /* 0x040fe40000410000 */
[C---:B------:R-:W-:Y:S02]  /*7400*/  FMUL.FTZ R33, R3.reuse, R121 ;  /* 0x0000007903217220 */ /* 0x040fe40000410000 */
[C---:B------:R-:W-:Y:S02]  /*7410*/  FMUL.FTZ R36, R3.reuse, R36 ;  /* 0x0000002403247220 */ /* 0x040fe40000410000 */
[----:B------:R-:W-:Y:S02]  /*7420*/  FMUL.FTZ R37, R3, R37 ;  /* 0x0000002503257220 */ /* 0x000fe40000410000 */
[--C-:B-1----:R-:W-:Y:S02]  /*7430*/  FFMA.FTZ R2, R155, c[0x0][0x2d0], -R144.reuse ;  /* 0x0000b4009b027a23 */ /* 0x102fe40000010890 */
[----:B------:R-:W-:Y:S01]  /*7440*/  LDSM.16.MT88.4 R152, [R180+0x3800] ;  /* 0x00380000b498783b */ /* 0x000fe20000004200 */
[C---:B------:R-:W-:Y:S01]  /*7450*/  FMUL.FTZ R40, R3.reuse, R40 ;  /* 0x0000002803287220 */ /* 0x040fe20000410000 */
[----:B------:R1:W3:Y:S01]  /*7460*/  MUFU.EX2 R207, R2 ;  /* 0x0000000200cf7308 */ /* 0x0002e20000000800 */
[C---:B------:R-:W-:Y:S02]  /*7470*/  FMUL.FTZ R41, R3.reuse, R41 ;  /* 0x0000002903297220 */ /* 0x040fe40000410000 */
[----:B------:R-:W-:Y:S02]  /*7480*/  FMUL.FTZ R44, R3, R44 ;  /* 0x0000002c032c7220 */ /* 0x000fe40000410000 */
[C---:B--2---:R-:W-:Y:S02]  /*7490*/  FMUL.FTZ R6, R0.reuse, R130 ;  /* 0x0000008200067220 */ /* 0x044fe40000410000 */
[C---:B------:R-:W-:Y:S02]  /*74a0*/  FMUL.FTZ R7, R0.reuse, R131 ;  /* 0x0000008300077220 */ /* 0x040fe40000410000 */
[----:B------:R-:W-:Y:S01]  /*74b0*/  LDSM.16.MT88.4 R128, [R177+0x2800] ;  /* 0x00280000b180783b */ /* 0x000fe20000004200 */
[C---:B------:R-:W-:Y:S02]  /*74c0*/  FMUL.FTZ R10, R0.reuse, R134 ;  /* 0x00000086000a7220 */ /* 0x040fe40000410000 */
[C---:B------:R-:W-:Y:S02]  /*74d0*/  FMUL.FTZ R11, R0.reuse, R135 ;  /* 0x00000087000b7220 */ /* 0x040fe40000410000 */
[C---:B----4-:R-:W-:Y:S03]  /*74e0*/  HMMA.16816.F32 R4, R136.reuse, R12, R4 ;  /* 0x0000000c8804723c */ /* 0x050fe60000001804 */
[----:B------:R-:W-:Y:S01]  /*74f0*/  LDSM.16.MT88.4 R132, [R178+0x2800] ;  /* 0x00280000b284783b */ /* 0x000fe20000004200 */
[C---:B------:R-:W-:Y:S02]  /*7500*/  FMUL.FTZ R18, R0.reuse, R106 ;  /* 0x0000006a00127220 */ /* 0x040fe40000410000 */
[C---:B------:R-:W-:Y:S02]  /*7510*/  FMUL.FTZ R19, R0.reuse, R107 ;  /* 0x0000006b00137220 */ /* 0x040fe40000410000 */
[C---:B------:R-:W-:Y:S03]  /*7520*/  HMMA.16816.F32 R8, R136.reuse, R14, R8 ;  /* 0x0000000e8808723c */ /* 0x040fe60000001808 */
[----:B------:R-:W-:Y:S01]  /*7530*/  LDSM.16.MT88.4 R104, [R177+0x2000] ;  /* 0x00200000b168783b */ /* 0x000fe20000004200 */
[--C-:B-1----:R-:W-:Y:S02]  /*7540*/  FFMA.FTZ R2, R147, c[0x0][0x2d0], -R144.reuse ;  /* 0x0000b40093027a23 */ /* 0x102fe40000010890 */
[C---:B------:R-:W-:Y:S02]  /*7550*/  FMUL.FTZ R12, R3.reuse, R100 ;  /* 0x00000064030c7220 */ /* 0x040fe40000410000 */
[----:B------:R1:W-:Y:S01]  /*7560*/  MUFU.EX2 R206, R2 ;  /* 0x0000000200ce7308 */ /* 0x0003e20000000800 */
[C---:B------:R-:W-:Y:S03]  /*7570*/  FMUL.FTZ R13, R3.reuse, R101 ;  /* 0x00000065030d7220 */ /* 0x040fe60000410000 */
[C---:B------:R-:W-:Y:S02]  /*7580*/  FMUL.FTZ R14, R0.reuse, R102 ;  /* 0x00000066000e7220 */ /* 0x040fe40000410000 */
[C---:B------:R-:W-:Y:S02]  /*7590*/  FMUL.FTZ R15, R0.reuse, R103 ;  /* 0x00000067000f7220 */ /* 0x040fe40000410000 */
[----:B------:R-:W2:Y:S01]  /*75a0*/  LDSM.16.MT88.4 R100, [R180] ;  /* 0x00000000b464783b */ /* 0x000ea20000004200 */
[C---:B------:R-:W-:Y:S02]  /*75b0*/  FMUL.FTZ R26, R0.reuse, R114 ;  /* 0x00000072001a7220 */ /* 0x040fe40000410000 */
[C---:B------:R-:W-:Y:S02]  /*75c0*/  FMUL.FTZ R27, R0.reuse, R115 ;  /* 0x00000073001b7220 */ /* 0x040fe40000410000 */
[C---:B-----5:R-:W-:Y:S03]  /*75d0*/  HMMA.16816.F32 R12, R136.reuse, R20, R12 ;  /* 0x00000014880c723c */ /* 0x060fe6000000180c */
[----:B------:R-:W-:Y:S01]  /*75e0*/  LDSM.16.MT88.4 R112, [R177+0x800] ;  /* 0x00080000b170783b */ /* 0x000fe20000004200 */
[C---:B------:R-:W-:Y:S02]  /*75f0*/  FMUL.FTZ R34, R0.reuse, R122 ;  /* 0x0000007a00227220 */ /* 0x040fe40000410000 */
[C---:B------:R-:W-:Y:S02]  /*7600*/  FMUL.FTZ R35, R0.reuse, R123 ;  /* 0x0000007b00237220 */ /* 0x040fe40000410000 */
[C---:B------:R-:W-:Y:S03]  /*7610*/  HMMA.16816.F32 R16, R136.reuse, R22, R16 ;  /* 0x000000168810723c */ /* 0x040fe60000001810 */
[----:B------:R-:W-:Y:S01]  /*7620*/  LDSM.16.MT88.4 R120, [R180+0x800] ;  /* 0x00080000b478783b */ /* 0x000fe20000004200 */
[C---:B------:R-:W-:Y:S02]  /*7630*/  FMUL.FTZ R20, R3.reuse, R108 ;  /* 0x0000006c03147220 */ /* 0x040fe40000410000 */
[C---:B------:R-:W-:Y:S02]  /*7640*/  FMUL.FTZ R21, R3.reuse, R109 ;  /* 0x0000006d03157220 */ /* 0x040fe40000410000 */
[C---:B------:R-:W-:Y:S04]  /*7650*/  FMUL.FTZ R22, R0.reuse, R110 ;  /* 0x0000006e00167220 */ /* 0x040fe80000410000 */
[----:B------:R-:W-:Y:S02]  /*7660*/  FMUL.FTZ R23, R0, R111 ;  /* 0x0000006f00177220 */ /* 0x000fe40000410000 */
[--C-:B-1----:R-:W-:Y:S01]  /*7670*/  FFMA.FTZ R2, R148, c[0x0][0x2d0], -R144.reuse ;  /* 0x0000b40094027a23 */ /* 0x102fe20000010890 */
[----:B------:R-:W1:Y:S01]  /*7680*/  LDSM.16.MT88.4 R108, [R178+0x2000] ;  /* 0x00200000b26c783b */ /* 0x000e620000004200 */
[C---:B------:R-:W-:Y:S02]  /*7690*/  FMUL.FTZ R38, R0.reuse, R38 ;  /* 0x0000002600267220 */ /* 0x040fe40000410000 */
[----:B------:R4:W-:Y:S01]  /*76a0*/  MUFU.EX2 R205, R2 ;  /* 0x0000000200cd7308 */ /* 0x0009e20000000800 */
[C---:B------:R-:W-:Y:S03]  /*76b0*/  HMMA.16816.F32 R20, R136.reuse, R28, R20 ;  /* 0x0000001c8814723c */ /* 0x040fe60000001814 */
[C---:B------:R-:W-:Y:S02]  /*76c0*/  FMUL.FTZ R39, R0.reuse, R39 ;  /* 0x0000002700277220 */ /* 0x040fe40000410000 */
[C---:B------:R-:W-:Y:S02]  /*76d0*/  FMUL.FTZ R42, R0.reuse, R42 ;  /* 0x0000002a002a7220 */ /* 0x040fe40000410000 */
[C---:B------:R-:W-:Y:S01]  /*76e0*/  FMUL.FTZ R28, R3.reuse, R116 ;  /* 0x00000074031c7220 */ /* 0x040fe20000410000 */
[C---:B------:R-:W-:Y:S04]  /*76f0*/  HMMA.16816.F32 R24, R136.reuse, R30, R24 ;  /* 0x0000001e8818723c */ /* 0x040fe80000001818 */
[C---:B------:R-:W-:Y:S02]  /*7700*/  FMUL.FTZ R29, R3.reuse, R117 ;  /* 0x00000075031d7220 */ /* 0x040fe40000410000 */
[C---:B------:R-:W-:Y:S02]  /*7710*/  FMUL.FTZ R43, R0.reuse, R43 ;  /* 0x0000002b002b7220 */ /* 0x040fe40000410000 */
[C---:B------:R-:W-:Y:S04]  /*7720*/  FMUL.FTZ R30, R0.reuse, R118 ;  /* 0x00000076001e7220 */ /* 0x040fe80000410000 */
[----:B------:R-:W-:Y:S02]  /*7730*/  FMUL.FTZ R31, R0, R119 ;  /* 0x00000077001f7220 */ /* 0x000fe40000410000 */
[----:B------:R-:W-:Y:S01]  /*7740*/  LDSM.16.MT88.4 R116, [R178+0x800] ;  /* 0x00080000b274783b */ /* 0x000fe20000004200 */
[--C-:B----4-:R-:W-:Y:S02]  /*7750*/  FFMA.FTZ R2, R156, c[0x0][0x2d0], -R145.reuse ;  /* 0x0000b4009c027a23 */ /* 0x110fe40000010891 */
[C---:B------:R-:W-:Y:S02]  /*7760*/  FMUL.FTZ R45, R3.reuse, R45 ;  /* 0x0000002d032d7220 */ /* 0x040fe40000410000 */
[C---:B--2---:R-:W-:Y:S01]  /*7770*/  HMMA.16816.F32 R28, R136.reuse, R100, R28 ;  /* 0x00000064881c723c */ /* 0x044fe2000000181c */
[----:B------:R2:W-:Y:S02]  /*7780*/  MUFU.EX2 R204, R2 ;  /* 0x0000000200cc7308 */ /* 0x0005e40000000800 */
[C---:B------:R-:W-:Y:S02]  /*7790*/  FMUL.FTZ R46, R0.reuse, R46 ;  /* 0x0000002e002e7220 */ /* 0x040fe40000410000 */
[C---:B------:R-:W-:Y:S02]  /*77a0*/  FMUL.FTZ R47, R0.reuse, R47 ;  /* 0x0000002f002f7220 */ /* 0x040fe40000410000 */
[C---:B------:R-:W-:Y:S01]  /*77b0*/  FMUL.FTZ R48, R3.reuse, R48 ;  /* 0x0000003003307220 */ /* 0x040fe20000410000 */
[C---:B------:R-:W-:Y:S01]  /*77c0*/  HMMA.16816.F32 R32, R136.reuse, R102, R32 ;  /* 0x000000668820723c */ /* 0x040fe20000001820 */
[----:B------:R-:W4:Y:S03]  /*77d0*/  LDSM.16.MT88.4 R100, [R181+0x2000] ;  /* 0x00200000b564783b */ /* 0x000f260000004200 */
[C---:B------:R-:W-:Y:S02]  /*77e0*/  FMUL.FTZ R49, R3.reuse, R49 ;  /* 0x0000003103317220 */ /* 0x040fe40000410000 */
[C---:B------:R-:W-:Y:S02]  /*77f0*/  FMUL.FTZ R50, R0.reuse, R50 ;  /* 0x0000003200327220 */ /* 0x040fe40000410000 */
[C---:B------:R-:W-:Y:S04]  /*7800*/  HMMA.16816.F32 R36, R136.reuse, R104, R36 ;  /* 0x000000688824723c */ /* 0x040fe80000001824 */
[C---:B------:R-:W-:Y:S02]  /*7810*/  FMUL.FTZ R51, R0.reuse, R51 ;  /* 0x0000003300337220 */ /* 0x040fe40000410000 */
[----:B------:R-:W-:Y:S02]  /*7820*/  FMUL.FTZ R52, R3, R52 ;  /* 0x0000003403347220 */ /* 0x000fe40000410000 */
[C---:B------:R-:W-:Y:S01]  /*7830*/  HMMA.16816.F32 R40, R136.reuse, R106, R40 ;  /* 0x0000006a8828723c */ /* 0x040fe20000001828 */
[----:B------:R-:W5:Y:S03]  /*7840*/  LDSM.16.MT88.4 R104, [R180+0x2000] ;  /* 0x00200000b468783b */ /* 0x000f660000004200 */
[--C-:B--2---:R-:W-:Y:S02]  /*7850*/  FFMA.FTZ R2, R157, c[0x0][0x2d0], -R145.reuse ;  /* 0x0000b4009d027a23 */ /* 0x104fe40000010891 */
[C---:B------:R-:W-:Y:S02]  /*7860*/  FMUL.FTZ R53, R3.reuse, R53 ;  /* 0x0000003503357220 */ /* 0x040fe40000410000 */
[C---:B-1----:R-:W-:Y:S01]  /*7870*/  HMMA.16816.F32 R44, R136.reuse, R108, R44 ;  /* 0x0000006c882c723c */ /* 0x042fe2000000182c */
[----:B------:R1:W2:Y:S03]  /*7880*/  MUFU.EX2 R203, R2 ;  /* 0x0000000200cb7308 */ /* 0x0002a60000000800 */
[C---:B------:R-:W-:Y:S02]  /*7890*/  FMUL.FTZ R54, R0.reuse, R54 ;  /* 0x0000003600367220 */ /* 0x040fe40000410000 */
[C---:B------:R-:W-:Y:S02]  /*78a0*/  FMUL.FTZ R55, R0.reuse, R55 ;  /* 0x0000003700377220 */ /* 0x040fe40000410000 */
[C---:B------:R-:W-:Y:S01]  /*78b0*/  HMMA.16816.F32 R48, R136.reuse, R110, R48 ;  /* 0x0000006e8830723c */ /* 0x040fe20000001830 */
[----:B------:R-:W2:Y:S03]  /*78c0*/  LDSM.16.MT88.4 R108, [R177+0x4000] ;  /* 0x00400000b16c783b */ /* 0x000ea60000004200 */
[C---:B------:R-:W-:Y:S02]  /*78d0*/  FMUL.FTZ R56, R3.reuse, R56 ;  /* 0x0000003803387220 */ /* 0x040fe40000410000 */
[C---:B------:R-:W-:Y:S02]  /*78e0*/  FMUL.FTZ R57, R3.reuse, R57 ;  /* 0x0000003903397220 */ /* 0x040fe40000410000 */
[C---:B------:R-:W-:Y:S01]  /*78f0*/  FMUL.FTZ R58, R0.reuse, R58 ;  /* 0x0000003a003a7220 */ /* 0x040fe20000410000 */
[C---:B----4-:R-:W-:Y:S03]  /*7900*/  HMMA.16816.F32 R52, R136.reuse, R100, R52 ;  /* 0x000000648834723c */ /* 0x050fe60000001834 */
[C---:B------:R-:W-:Y:S02]  /*7910*/  FMUL.FTZ R59, R0.reuse, R59 ;  /* 0x0000003b003b7220 */ /* 0x040fe40000410000 */
[C---:B------:R-:W-:Y:S02]  /*7920*/  FMUL.FTZ R60, R3.reuse, R60 ;  /* 0x0000003c033c7220 */ /* 0x040fe40000410000 */
[----:B------:R-:W-:Y:S02]  /*7930*/  FMUL.FTZ R61, R3, R61 ;  /* 0x0000003d033d7220 */ /* 0x000fe40000410000 */
[--C-:B-1----:R-:W-:Y:S01]  /*7940*/  FFMA.FTZ R2, R149, c[0x0][0x2d0], -R145.reuse ;  /* 0x0000b40095027a23 */ /* 0x102fe20000010891 */
[C---:B------:R-:W-:Y:S01]  /*7950*/  HMMA.16816.F32 R56, R136.reuse, R102, R56 ;  /* 0x000000668838723c */ /* 0x040fe20000001838 */
[----:B------:R-:W1:Y:S02]  /*7960*/  LDSM.16.MT88.4 R100, [R178+0x4000] ;  /* 0x00400000b264783b */ /* 0x000e640000004200 */
[C---:B------:R-:W-:Y:S01]  /*7970*/  FMUL.FTZ R62, R0.reuse, R62 ;  /* 0x0000003e003e7220 */ /* 0x040fe20000410000 */
[----:B------:R4:W-:Y:S01]  /*7980*/  MUFU.EX2 R202, R2 ;  /* 0x0000000200ca7308 */ /* 0x0009e20000000800 */
[C---:B------:R-:W-:Y:S02]  /*7990*/  FMUL.FTZ R63, R0.reuse, R63 ;  /* 0x0000003f003f7220 */ /* 0x040fe40000410000 */
[C---:B------:R-:W-:Y:S02]  /*79a0*/  FMUL.FTZ R64, R3.reuse, R64 ;  /* 0x0000004003407220 */ /* 0x040fe40000410000 */
[C---:B------:R-:W-:Y:S03]  /*79b0*/  FMUL.FTZ R65, R3.reuse, R65 ;  /* 0x0000004103417220 */ /* 0x040fe60000410000 */
[C---:B-----5:R-:W-:Y:S03]  /*79c0*/  HMMA.16816.F32 R60, R136.reuse, R104, R60 ;  /* 0x00000068883c723c */ /* 0x060fe6000000183c */
[C---:B------:R-:W-:Y:S02]  /*79d0*/  FMUL.FTZ R66, R0.reuse, R66 ;  /* 0x0000004200427220 */ /* 0x040fe40000410000 */
[C---:B------:R-:W-:Y:S02]  /*79e0*/  FMUL.FTZ R67, R0.reuse, R67 ;  /* 0x0000004300437220 */ /* 0x040fe40000410000 */
[C---:B------:R-:W-:Y:S02]  /*79f0*/  FMUL.FTZ R68, R3.reuse, R68 ;  /* 0x0000004403447220 */ /* 0x040fe40000410000 */
[C---:B------:R-:W-:Y:S03]  /*7a00*/  FMUL.FTZ R69, R3.reuse, R69 ;  /* 0x0000004503457220 */ /* 0x040fe60000410000 */
[C---:B------:R-:W-:Y:S01]  /*7a10*/  HMMA.16816.F32 R64, R136.reuse, R106, R64 ;  /* 0x0000006a8840723c */ /* 0x040fe20000001840 */
[----:B------:R-:W5:Y:S02]  /*7a20*/  LDSM.16.MT88.4 R104, [R181+0x4000] ;  /* 0x00400000b568783b */ /* 0x000f640000004200 */
[C---:B------:R-:W-:Y:S02]  /*7a30*/  FMUL.FTZ R70, R0.reuse, R70 ;  /* 0x0000004600467220 */ /* 0x040fe40000410000 */
[----:B------:R-:W-:Y:S02]  /*7a40*/  FMUL.FTZ R71, R0, R71 ;  /* 0x0000004700477220 */ /* 0x000fe40000410000 */
[--C-:B----4-:R-:W-:Y:S02]  /*7a50*/  FFMA.FTZ R2, R158, c[0x0][0x2d0], -R145.reuse ;  /* 0x0000b4009e027a23 */ /* 0x110fe40000010891 */
[C---:B------:R-:W-:Y:S02]  /*7a60*/  FMUL.FTZ R72, R3.reuse, R72 ;  /* 0x0000004803487220 */ /* 0x040fe40000410000 */
[----:B------:R4:W1:Y:S01]  /*7a70*/  MUFU.EX2 R175, R2 ;  /* 0x0000000200af7308 */ /* 0x0008620000000800 */
[C---:B--2---:R-:W-:Y:S03]  /*7a80*/  HMMA.16816.F32 R68, R136.reuse, R108, R68 ;  /* 0x0000006c8844723c */ /* 0x044fe60000001844 */
[C---:B------:R-:W-:Y:S02]  /*7a90*/  FMUL.FTZ R73, R3.reuse, R73 ;  /* 0x0000004903497220 */ /* 0x040fe40000410000 */
[C---:B------:R-:W-:Y:S02]  /*7aa0*/  FMUL.FTZ R74, R0.reuse, R74 ;  /* 0x0000004a004a7220 */ /* 0x040fe40000410000 */
[C---:B------:R-:W-:Y:S02]  /*7ab0*/  FMUL.FTZ R75, R0.reuse, R75 ;  /* 0x0000004b004b7220 */ /* 0x040fe40000410000 */
[C---:B------:R-:W-:Y:S03]  /*7ac0*/  FMUL.FTZ R76, R3.reuse, R76 ;  /* 0x0000004c034c7220 */ /* 0x040fe60000410000 */
[C---:B------:R-:W-:Y:S02]  /*7ad0*/  FMUL.FTZ R77, R3.reuse, R77 ;  /* 0x0000004d034d7220 */ /* 0x040fe40000410000 */
[C---:B------:R-:W-:Y:S01]  /*7ae0*/  HMMA.16816.F32 R72, R136.reuse, R110, R72 ;  /* 0x0000006e8848723c */ /* 0x040fe20000001848 */
[----:B------:R-:W2:Y:S02]  /*7af0*/  LDSM.16.MT88.4 R108, [R180+0x4000] ;  /* 0x00400000b46c783b */ /* 0x000ea40000004200 */
[C---:B------:R-:W-:Y:S02]  /*7b00*/  FMUL.FTZ R78, R0.reuse, R78 ;  /* 0x0000004e004e7220 */ /* 0x040fe40000410000 */
[----:B------:R-:W-:Y:S02]  /*7b10*/  FMUL.FTZ R79, R0, R79 ;  /* 0x0000004f004f7220 */ /* 0x000fe40000410000 */
[C---:B------:R-:W-:Y:S02]  /*7b20*/  FMUL.FTZ R80, R3.reuse, R80 ;  /* 0x0000005003507220 */ /* 0x040fe40000410000 */
[--C-:B----4-:R-:W-:Y:S03]  /*7b30*/  FFMA.FTZ R2, R150, c[0x0][0x2d0], -R144.reuse ;  /* 0x0000b40096027a23 */ /* 0x110fe60000010890 */
[C---:B-1----:R-:W-:Y:S01]  /*7b40*/  HMMA.16816.F32 R76, R136.reuse, R100, R76 ;  /* 0x00000064884c723c */ /* 0x042fe2000000184c */
[----:B------:R1:W-:Y:S02]  /*7b50*/  MUFU.EX2 R174, R2 ;  /* 0x0000000200ae7308 */ /* 0x0003e40000000800 */
[----:B------:R-:W-:Y:S02]  /*7b60*/  FMUL.FTZ R81, R3, R81 ;  /* 0x0000005103517220 */ /* 0x000fe40000410000 */
[C---:B------:R-:W-:Y:S02]  /*7b70*/  FMUL.FTZ R82, R0.reuse, R82 ;  /* 0x0000005200527220 */ /* 0x040fe40000410000 */
[C---:B------:R-:W-:Y:S01]  /*7b80*/  FMUL.FTZ R83, R0.reuse, R83 ;  /* 0x0000005300537220 */ /* 0x040fe20000410000 */
[----:B---3--:R-:W-:Y:S01]  /*7b90*/  F2FP.PACK_AB R100, R207, R208 ;  /* 0x000000d0cf64723e */ /* 0x008fe200000000ff */
[C---:B------:R-:W-:Y:S03]  /*7ba0*/  FMUL.FTZ R84, R3.reuse, R84 ;  /* 0x0000005403547220 */ /* 0x040fe60000410000 */
[----:B------:R-:W-:Y:S01]  /*7bb0*/  FMUL.FTZ R85, R3, R85 ;  /* 0x0000005503557220 */ /* 0x000fe20000410000 */
[----:B------:R-:W-:Y:S01]  /*7bc0*/  F2FP.PACK_AB R101, R203, R204 ;  /* 0x000000cccb65723e */ /* 0x000fe200000000ff */
[C---:B------:R-:W-:Y:S03]  /*7bd0*/  HMMA.16816.F32 R80, R136.reuse, R102, R80 ;  /* 0x000000668850723c */ /* 0x040fe60000001850 */
[C---:B------:R-:W-:Y:S02]  /*7be0*/  FMUL.FTZ R86, R0.reuse, R86 ;  /* 0x0000005600567220 */ /* 0x040fe40000410000 */
[C---:B------:R-:W-:Y:S02]  /*7bf0*/  FMUL.FTZ R87, R0.reuse, R87 ;  /* 0x0000005700577220 */ /* 0x040fe40000410000 */
[----:B------:R-:W-:Y:S01]  /*7c00*/  FMUL.FTZ R88, R3, R88 ;  /* 0x0000005803587220 */ /* 0x000fe20000410000 */
[----:B------:R-:W-:Y:S01]  /*7c10*/  F2FP.PACK_AB R102, R205, R206 ;  /* 0x000000cecd66723e */ /* 0x000fe200000000ff */
[----:B------:R-:W-:Y:S03]  /*7c20*/  FMUL.FTZ R89, R3, R89 ;  /* 0x0000005903597220 */ /* 0x000fe60000410000 */
[C---:B-----5:R-:W-:Y:S03]  /*7c30*/  HMMA.16816.F32 R84, R136.reuse, R104, R84 ;  /* 0x000000688854723c */ /* 0x060fe60000001854 */
[C---:B------:R-:W-:Y:S01]  /*7c40*/  FMUL.FTZ R90, R0.reuse, R90 ;  /* 0x0000005a005a7220 */ /* 0x040fe20000410000 */
[----:B------:R-:W-:Y:S01]  /*7c50*/  F2FP.PACK_AB R103, R175, R202 ;  /* 0x000000caaf67723e */ /* 0x000fe200000000ff */
[C---:B------:R-:W-:Y:S02]  /*7c60*/  FMUL.FTZ R91, R0.reuse, R91 ;  /* 0x0000005b005b7220 */ /* 0x040fe40000410000 */
[--C-:B-1----:R-:W-:Y:S02]  /*7c70*/  FFMA.FTZ R2, R151, c[0x0][0x2d0], -R144.reuse ;  /* 0x0000b40097027a23 */ /* 0x102fe40000010890 */
[----:B------:R-:W-:Y:S02]  /*7c80*/  LDSM.16.MT88.4 R148, [R181+0x3800] ;  /* 0x00380000b594783b */ /* 0x000fe40000004200 */
[----:B------:R1:W-:Y:S01]  /*7c90*/  MUFU.EX2 R173, R2 ;  /* 0x0000000200ad7308 */ /* 0x0003e20000000800 */
[C---:B------:R-:W-:Y:S03]  /*7ca0*/  HMMA.16816.F32 R88, R136.reuse, R106, R88 ;  /* 0x0000006a8858723c */ /* 0x040fe60000001858 */
[C---:B------:R-:W-:Y:S02]  /*7cb0*/  FMUL.FTZ R92, R3.reuse, R92 ;  /* 0x0000005c035c7220 */ /* 0x040fe40000410000 */
[C---:B------:R-:W-:Y:S01]  /*7cc0*/  FMUL.FTZ R93, R3.reuse, R93 ;  /* 0x0000005d035d7220 */ /* 0x040fe20000410000 */
[----:B------:R-:W3:Y:S01]  /*7cd0*/  LDSM.16.MT88.4 R104, [R181+0x800] ;  /* 0x00080000b568783b */ /* 0x000ee20000004200 */
[C---:B------:R-:W-:Y:S02]  /*7ce0*/  FMUL.FTZ R94, R0.reuse, R94 ;  /* 0x0000005e005e7220 */ /* 0x040fe40000410000 */
[C---:B------:R-:W-:Y:S03]  /*7cf0*/  FMUL.FTZ R95, R0.reuse, R95 ;  /* 0x0000005f005f7220 */ /* 0x040fe60000410000 */
[C---:B------:R-:W-:Y:S02]  /*7d00*/  FMUL.FTZ R96, R3.reuse, R96 ;  /* 0x0000006003607220 */ /* 0x040fe40000410000 */
[----:B------:R-:W-:Y:S02]  /*7d10*/  FMUL.FTZ R97, R3, R97 ;  /* 0x0000006103617220 */ /* 0x000fe40000410000 */
[C---:B--2---:R-:W-:Y:S03]  /*7d20*/  HMMA.16816.F32 R92, R136.reuse, R108, R92 ;  /* 0x0000006c885c723c */ /* 0x044fe6000000185c */
[C---:B------:R-:W-:Y:S02]  /*7d30*/  FMUL.FTZ R98, R0.reuse, R98 ;  /* 0x0000006200627220 */ /* 0x040fe40000410000 */
[C---:B------:R-:W-:Y:S02]  /*7d40*/  FMUL.FTZ R99, R0.reuse, R99 ;  /* 0x0000006300637220 */ /* 0x040fe40000410000 */
[----:B-1----:R-:W-:Y:S02]  /*7d50*/  FFMA.FTZ R2, R159, c[0x0][0x2d0], -R144 ;  /* 0x0000b4009f027a23 */ /* 0x002fe40000010890 */
[----:B------:R-:W-:Y:S02]  /*7d60*/  LDSM.16.MT88.4 R156, [R177+0x5800] ;  /* 0x00580000b19c783b */ /* 0x000fe40000004200 */
[----:B------:R1:W-:Y:S01]  /*7d70*/  MUFU.EX2 R172, R2 ;  /* 0x0000000200ac7308 */ /* 0x0003e20000000800 */
[----:B------:R-:W-:Y:S03]  /*7d80*/  HMMA.16816.F32 R96, R136, R110, R96 ;  /* 0x0000006e8860723c */ /* 0x000fe60000001860 */
[----:B------:R-:W-:Y:S02]  /*7d90*/  FFMA.FTZ R0, R0, R231, R216 ;  /* 0x000000e700007223 */ /* 0x000fe400000100d8 */
[----:B------:R-:W2:Y:S02]  /*7da0*/  LDSM.16.MT88.4 R108, [R180+0x2800] ;  /* 0x00280000b46c783b */ /* 0x000ea40000004200 */
[----:B------:R-:W-:Y:S01]  /*7db0*/  FADD.FTZ R0, R218, R0 ;  /* 0x00000000da007221 */ /* 0x000fe20000010000 */
[C---:B------:R-:W-:Y:S05]  /*7dc0*/  HMMA.16816.F32 R4, R100.reuse, R112, R4 ;  /* 0x000000706404723c */ /* 0x040fea0000001804 */
[----:B------:R-:W-:Y:S01]  /*7dd0*/  LDSM.16.MT88.4 R136, [R181+0x3000] ;  /* 0x00300000b588783b */ /* 0x000fe20000004200 */
[----:B------:R-:W-:Y:S02]  /*7de0*/  FADD.FTZ R0, R217, R0 ;  /* 0x00000000d9007221 */ /* 0x000fe40000010000 */
[C---:B------:R-:W-:Y:S04]  /*7df0*/  HMMA.16816.F32 R8, R100.reuse, R114, R8 ;  /* 0x000000726408723c */ /* 0x040fe80000001808 */
[----:B------:R-:W-:Y:S01]  /*7e00*/  FADD.FTZ R0, R215, R0 ;  /* 0x00000000d7007221 */ /* 0x000fe20000010000 */
[----:B------:R-:W-:Y:S01]  /*7e10*/  LDSM.16.MT88.4 R112, [R178+0x4800] ;  /* 0x00480000b270783b */ /* 0x000fe20000004200 */
[----:B-1----:R-:W-:Y:S02]  /*7e20*/  FFMA.FTZ R2, R162, c[0x0][0x2d0], -R144 ;  /* 0x0000b400a2027a23 */ /* 0x002fe40000010890 */
[C---:B------:R-:W-:Y:S02]  /*7e30*/  HMMA.16816.F32 R12, R100.reuse, R116, R12 ;  /* 0x00000074640c723c */ /* 0x040fe4000000180c */
[----:B------:R1:W-:Y:S02]  /*7e40*/  MUFU.EX2 R171, R2 ;  /* 0x0000000200ab7308 */ /* 0x0003e40000000800 */
[----:B------:R-:W-:Y:S04]  /*7e50*/  FADD.FTZ R0, R204, R0 ;  /* 0x00000000cc007221 */ /* 0x000fe80000010000 */
[C---:B------:R-:W-:Y:S01]  /*7e60*/  HMMA.16816.F32 R16, R100.reuse, R118, R16 ;  /* 0x000000766410723c */ /* 0x040fe20000001810 */
[----:B------:R-:W-:Y:S03]  /*7e70*/  LDSM.16.MT88.4 R116, [R181+0x4800] ;  /* 0x00480000b574783b */ /* 0x000fe60000004200 */
[----:B------:R-:W-:Y:S04]  /*7e80*/  FADD.FTZ R0, R203, R0 ;  /* 0x00000000cb007221 */ /* 0x000fe80000010000 */
[C---:B---3--:R-:W-:Y:S04]  /*7e90*/  HMMA.16816.F32 R20, R100.reuse, R104, R20 ;  /* 0x000000686414723c */ /* 0x048fe80000001814 */
[----:B------:R-:W-:Y:S04]  /*7ea0*/  FADD.FTZ R0, R202, R0 ;  /* 0x00000000ca007221 */ /* 0x000fe80000010000 */
[C---:B------:R-:W-:Y:S01]  /*7eb0*/  HMMA.16816.F32 R24, R100.reuse, R106, R24 ;  /* 0x0000006a6418723c */ /* 0x040fe20000001818 */
[----:B------:R-:W3:Y:S03]  /*7ec0*/  LDSM.16.MT88.4 R104, [R177+0x4800] ;  /* 0x00480000b168783b */ /* 0x000ee60000004200 */
[--C-:B-1----:R-:W-:Y:S02]  /*7ed0*/  FFMA.FTZ R2, R160, c[0x0][0x2d0], -R145.reuse ;  /* 0x0000b400a0027a23 */ /* 0x102fe40000010891 */
[----:B------:R-:W-:Y:S02]  /*7ee0*/  FADD.FTZ R0, R175, R0 ;  /* 0x00000000af007221 */ /* 0x000fe40000010000 */
[C---:B------:R-:W-:Y:S01]  /*7ef0*/  HMMA.16816.F32 R28, R100.reuse, R120, R28 ;  /* 0x00000078641c723c */ /* 0x040fe2000000181c */
[----:B------:R1:W4:Y:S07]  /*7f00*/  MUFU.EX2 R170, R2 ;  /* 0x0000000200aa7308 */ /* 0x00032e0000000800 */
[C---:B------:R-:W-:Y:S01]  /*7f10*/  HMMA.16816.F32 R32, R100.reuse, R122, R32 ;  /* 0x0000007a6420723c */ /* 0x040fe20000001820 */
[----:B------:R-:W-:Y:S07]  /*7f20*/  LDSM.16.MT88.4 R120, [R178+0x1000] ;  /* 0x00100000b278783b */ /* 0x000fee0000004200 */
[C---:B------:R-:W-:Y:S08]  /*7f30*/  HMMA.16816.F32 R36, R100.reuse, R128, R36 ;  /* 0x000000806424723c */ /* 0x040ff00000001824 */
[C---:B------:R-:W-:Y:S01]  /*7f40*/  HMMA.16816.F32 R40, R100.reuse, R130, R40 ;  /* 0x000000826428723c */ /* 0x040fe20000001828 */
[----:B------:R-:W-:Y:S03]  /*7f50*/  LDSM.16.MT88.4 R128, [R180+0x1000] ;  /* 0x00100000b480783b */ /* 0x000fe60000004200 */
[--C-:B-1----:R-:W-:Y:S02]  /*7f60*/  FFMA.FTZ R2, R161, c[0x0][0x2d0], -R145.reuse ;  /* 0x0000b400a1027a23 */ /* 0x102fe40000010891 */
[----:B----4-:R-:W-:Y:S02]  /*7f70*/  FADD.FTZ R0, R170, R0 ;  /* 0x00000000aa007221 */ /* 0x010fe40000010000 */
        /* <DEDUP_REMOVED lines=9> */
[C---:B--2---:R-:W-:Y:S01]  /*8010*/  HMMA.16816.F32 R60, R100.reuse, R108, R60 ;  /* 0x0000006c643c723c */ /* 0x044fe2000000183c */
[----:B------:R1:W2:Y:S07]  /*8020*/  MUFU.EX2 R168, R2 ;  /* 0x0000000200a87308 */ /* 0x0002ae0000000800 */
[C---:B------:R-:W-:Y:S01]  /*8030*/  HMMA.16816.F32 R64, R100.reuse, R110, R64 ;  /* 0x0000006e6440723c */ /* 0x040fe20000001840 */
[----:B------:R-:W4:Y:S07]  /*8040*/  LDSM.16.MT88.4 R108, [R180+0x4800] ;  /* 0x00480000b46c783b */ /* 0x000f2e0000004200 */
[C---:B---3--:R-:W-:Y:S08]  /*8050*/  HMMA.16816.F32 R68, R100.reuse, R104, R68 ;  /* 0x000000686444723c */ /* 0x048ff00000001844 */
[C---:B------:R-:W-:Y:S01]  /*8060*/  HMMA.16816.F32 R72, R100.reuse, R106, R72 ;  /* 0x0000006a6448723c */ /* 0x040fe20000001848 */
[----:B------:R-:W3:Y:S03]  /*8070*/  LDSM.16.MT88.4 R104, [R177+0x1000] ;  /* 0x00100000b168783b */ /* 0x000ee60000004200 */
[--C-:B-1----:R-:W-:Y:S02]  /*8080*/  FFMA.FTZ R2, R164, c[0x0][0x2d0], -R145.reuse ;  /* 0x0000b400a4027a23 */ /* 0x102fe40000010891 */
[----:B--2---:R-:W-:Y:S02]  /*8090*/  FADD.FTZ R0, R168, R0 ;  /* 0x00000000a8007221 */ /* 0x004fe40000010000 */
[C---:B------:R-:W-:Y:S01]  /*80a0*/  HMMA.16816.F32 R76, R100.reuse, R112, R76 ;  /* 0x00000070644c723c */ /* 0x040fe2000000184c */
[----:B------:R1:W2:Y:S07]  /*80b0*/  MUFU.EX2 R167, R2 ;  /* 0x0000000200a77308 */ /* 0x0002ae0000000800 */
[C---:B------:R-:W-:Y:S01]  /*80c0*/  HMMA.16816.F32 R80, R100.reuse, R114, R80 ;  /* 0x000000726450723c */ /* 0x040fe20000001850 */
[----:B------:R-:W5:Y:S07]  /*80d0*/  LDSM.16.MT88.4 R112, [R181+0x1000] ;  /* 0x00100000b570783b */ /* 0x000f6e0000004200 */
[C---:B------:R-:W-:Y:S08]  /*80e0*/  HMMA.16816.F32 R84, R100.reuse, R116, R84 ;  /* 0x000000746454723c */ /* 0x040ff00000001854 */
[C---:B------:R-:W-:Y:S01]  /*80f0*/  HMMA.16816.F32 R88, R100.reuse, R118, R88 ;  /* 0x000000766458723c */ /* 0x040fe20000001858 */
[----:B------:R-:W5:Y:S03]  /*8100*/  LDSM.16.MT88.4 R116, [R177+0x3000] ;  /* 0x00300000b174783b */ /* 0x000f660000004200 */
[----:B-1----:R-:W-:Y:S02]  /*8110*/  FFMA.FTZ R2, R165, c[0x0][0x2d0], -R144 ;  /* 0x0000b400a5027a23 */ /* 0x002fe40000010890 */
[----:B--2---:R-:W-:Y:S02]  /*8120*/  FADD.FTZ R0, R167, R0 ;  /* 0x00000000a7007221 */ /* 0x004fe40000010000 */
[C---:B----4-:R-:W-:Y:S01]  /*8130*/  HMMA.16816.F32 R92, R100.reuse, R108, R92 ;  /* 0x0000006c645c723c */ /* 0x050fe2000000185c */
[----:B------:R1:W-:Y:S07]  /*8140*/  MUFU.EX2 R166, R2 ;  /* 0x0000000200a67308 */ /* 0x0003ee0000000800 */
[----:B------:R-:W-:Y:S01]  /*8150*/  HMMA.16816.F32 R96, R100, R110, R96 ;  /* 0x0000006e6460723c */ /* 0x000fe20000001860 */
[----:B------:R-:W-:Y:S06]  /*8160*/  LDSM.16.MT88.4 R108, [R177+0x5000] ;  /* 0x00500000b16c783b */ /* 0x000fec0000004200 */
[----:B------:R-:W-:Y:S02]  /*8170*/  F2FP.PACK_AB R100, R173, R174 ;  /* 0x000000aead64723e */ /* 0x000fe400000000ff */
[----:B------:R-:W-:Y:S03]  /*8180*/  F2FP.PACK_AB R102, R171, R172 ;  /* 0x000000acab66723e */ /* 0x000fe600000000ff */
[----:B------:R-:W-:Y:S02]  /*8190*/  F2FP.PACK_AB R101, R169, R170 ;  /* 0x000000aaa965723e */ /* 0x000fe400000000ff */
[----:B------:R-:W-:Y:S01]  /*81a0*/  F2FP.PACK_AB R103, R167, R168 ;  /* 0x000000a8a767723e */ /* 0x000fe200000000ff */
[--C-:B-1----:R-:W-:Y:S06]  /*81b0*/  FFMA.FTZ R2, R209, c[0x0][0x2d0], -R144.reuse ;  /* 0x0000b400d1027a23 */ /* 0x102fec0000010890 */
[C---:B---3--:R-:W-:Y:S01]  /*81c0*/  HMMA.16816.F32 R4, R100.reuse, R104, R4 ;  /* 0x000000686404723c */ /* 0x048fe20000001804 */
[----:B------:R1:W2:Y:S07]  /*81d0*/  MUFU.EX2 R165, R2 ;  /* 0x0000000200a57308 */ /* 0x0002ae0000000800 */
[C---:B------:R-:W-:Y:S01]  /*81e0*/  HMMA.16816.F32 R8, R100.reuse, R106, R8 ;  /* 0x0000006a6408723c */ /* 0x040fe20000001808 */
[----:B------:R-:W3:Y:S07]  /*81f0*/  LDSM.16.MT88.4 R104, [R180+0x3000] ;  /* 0x00300000b468783b */ /* 0x000eee0000004200 */
[C---:B------:R-:W-:Y:S08]  /*8200*/  HMMA.16816.F32 R12, R100.reuse, R120, R12 ;  /* 0x00000078640c723c */ /* 0x040ff0000000180c */
[C---:B------:R-:W-:Y:S01]  /*8210*/  HMMA.16816.F32 R16, R100.reuse, R122, R16 ;  /* 0x0000007a6410723c */ /* 0x040fe20000001810 */
[----:B------:R-:W-:Y:S03]  /*8220*/  LDSM.16.MT88.4 R120, [R180+0x1800] ;  /* 0x00180000b478783b */ /* 0x000fe60000004200 */
[--C-:B-1----:R-:W-:Y:S02]  /*8230*/  FFMA.FTZ R2, R210, c[0x0][0x2d0], -R144.reuse ;  /* 0x0000b400d2027a23 */ /* 0x102fe40000010890 */
[----:B------:R-:W-:Y:S02]  /*8240*/  FFMA.FTZ R144, R212, c[0x0][0x2d0], -R144 ;  /* 0x0000b400d4907a23 */ /* 0x000fe40000010890 */
[C---:B-----5:R-:W-:Y:S01]  /*8250*/  HMMA.16816.F32 R20, R100.reuse, R112, R20 ;  /* 0x000000706414723c */ /* 0x060fe20000001814 */
[----:B------:R1:W-:Y:S07]  /*8260*/  MUFU.EX2 R164, R2 ;  /* 0x0000000200a47308 */ /* 0x0003ee0000000800 */
[C---:B------:R-:W-:Y:S01]  /*8270*/  HMMA.16816.F32 R24, R100.reuse, R114, R24 ;  /* 0x000000726418723c */ /* 0x040fe20000001818 */
[----:B------:R-:W4:Y:S02]  /*8280*/  LDSM.16.MT88.4 R112, [R178+0x5000] ;  /* 0x00500000b270783b */ /* 0x000f240000004200 */
[----:B------:R-:W5:Y:S05]  /*8290*/  MUFU.EX2 R163, R144 ;  /* 0x0000009000a37308 */ /* 0x000f6a0000000800 */
[C---:B------:R-:W-:Y:S08]  /*82a0*/  HMMA.16816.F32 R28, R100.reuse, R128, R28 ;  /* 0x00000080641c723c */ /* 0x040ff0000000181c */
[C---:B------:R-:W-:Y:S04]  /*82b0*/  HMMA.16816.F32 R32, R100.reuse, R130, R32 ;  /* 0x000000826420723c */ /* 0x040fe80000001820 */
[--C-:B-1----:R-:W-:Y:S04]  /*82c0*/  FFMA.FTZ R2, R211, c[0x0][0x2d0], -R145.reuse ;  /* 0x0000b400d3027a23 */ /* 0x102fe80000010891 */
[C---:B------:R-:W-:Y:S01]  /*82d0*/  HMMA.16816.F32 R36, R100.reuse, R116, R36 ;  /* 0x000000746424723c */ /* 0x040fe20000001824 */
[----:B------:R1:W-:Y:S07]  /*82e0*/  MUFU.EX2 R162, R2 ;  /* 0x0000000200a27308 */ /* 0x0003ee0000000800 */
[C---:B------:R-:W-:Y:S01]  /*82f0*/  HMMA.16816.F32 R40, R100.reuse, R118, R40 ;  /* 0x000000766428723c */ /* 0x040fe20000001828 */
[----:B------:R-:W4:Y:S07]  /*8300*/  LDSM.16.MT88.4 R116, [R181+0x5000] ;  /* 0x00500000b574783b */ /* 0x000f2e0000004200 */
[C---:B------:R-:W-:Y:S08]  /*8310*/  HMMA.16816.F32 R44, R100.reuse, R132, R44 ;  /* 0x00000084642c723c */ /* 0x040ff0000000182c */
[C---:B------:R-:W-:Y:S01]  /*8320*/  HMMA.16816.F32 R48, R100.reuse, R134, R48 ;  /* 0x000000866430723c */ /* 0x040fe20000001830 */
[----:B------:R-:W-:Y:S03]  /*8330*/  LDSM.16.MT88.4 R132, [R177+0x1800] ;  /* 0x00180000b184783b */ /* 0x000fe60000004200 */
[--C-:B-1----:R-:W-:Y:S04]  /*8340*/  FFMA.FTZ R2, R213, c[0x0][0x2d0], -R145.reuse ;  /* 0x0000b400d5027a23 */ /* 0x102fe80000010891 */
[C---:B------:R-:W-:Y:S01]  /*8350*/  HMMA.16816.F32 R52, R100.reuse, R136, R52 ;  /* 0x000000886434723c */ /* 0x040fe20000001834 */
[----:B------:R1:W1:Y:S06]  /*8360*/  MUFU.EX2 R161, R2 ;  /* 0x0000000200a17308 */ /* 0x00026c0000000800 */
[----:B--2---:R-:W-:Y:S01]  /*8370*/  F2FP.PACK_AB R136, R165, R166 ;  /* 0x000000a6a588723e */ /* 0x004fe200000000ff */
[C---:B------:R-:W-:Y:S07]  /*8380*/  HMMA.16816.F32 R56, R100.reuse, R138, R56 ;  /* 0x0000008a6438723c */ /* 0x040fee0000001838 */
[----:B-----5:R-:W-:Y:S01]  /*8390*/  F2FP.PACK_AB R138, R163, R164 ;  /* 0x000000a4a38a723e */ /* 0x020fe200000000ff */
[C---:B---3--:R-:W-:Y:S08]  /*83a0*/  HMMA.16816.F32 R60, R100.reuse, R104, R60 ;  /* 0x00000068643c723c */ /* 0x048ff0000000183c */
[C---:B------:R-:W-:Y:S01]  /*83b0*/  HMMA.16816.F32 R64, R100.reuse, R106, R64 ;  /* 0x0000006a6440723c */ /* 0x040fe20000001840 */
[----:B------:R-:W2:Y:S03]  /*83c0*/  LDSM.16.MT88.4 R104, [R180+0x5000] ;  /* 0x00500000b468783b */ /* 0x000ea60000004200 */
[--C-:B-1----:R-:W-:Y:S01]  /*83d0*/  FFMA.FTZ R2, R214, c[0x0][0x2d0], -R145.reuse ;  /* 0x0000b400d6027a23 */ /* 0x102fe20000010891 */
[----:B------:R-:W-:Y:S01]  /*83e0*/  F2FP.PACK_AB R137, R161, R162 ;  /* 0x000000a2a189723e */ /* 0x000fe200000000ff */
[----:B------:R-:W-:Y:S02]  /*83f0*/  FFMA.FTZ R145, R127, c[0x0][0x2d0], -R145 ;  /* 0x0000b4007f917a23 */ /* 0x000fe40000010891 */
[C---:B------:R-:W-:Y:S01]  /*8400*/  HMMA.16816.F32 R68, R100.reuse, R108, R68 ;  /* 0x0000006c6444723c */ /* 0x040fe20000001844 */
[----:B------:R1:W-:Y:S07]  /*8410*/  MUFU.EX2 R160, R2 ;  /* 0x0000000200a07308 */ /* 0x0003ee0000000800 */
[C---:B------:R-:W-:Y:S01]  /*8420*/  HMMA.16816.F32 R72, R100.reuse, R110, R72 ;  /* 0x0000006e6448723c */ /* 0x040fe20000001848 */
[----:B------:R-:W3:Y:S02]  /*8430*/  LDSM.16.MT88.4 R108, [R178+0x1800] ;  /* 0x00180000b26c783b */ /* 0x000ee40000004200 */
[----:B------:R5:W2:Y:S05]  /*8440*/  MUFU.EX2 R126, R145 ;  /* 0x00000091007e7308 */ /* 0x000aaa0000000800 */
[C---:B----4-:R-:W-:Y:S08]  /*8450*/  HMMA.16816.F32 R76, R100.reuse, R112, R76 ;  /* 0x00000070644c723c */ /* 0x050ff0000000184c */
[C---:B------:R-:W-:Y:S01]  /*8460*/  HMMA.16816.F32 R80, R100.reuse, R114, R80 ;  /* 0x000000726450723c */ /* 0x040fe20000001850 */
[----:B------:R-:W4:Y:S03]  /*8470*/  LDSM.16.MT88.4 R112, [R181+0x1800] ;  /* 0x00180000b570783b */ /* 0x000f260000004200 */
[----:B-1----:R-:W-:Y:S02]  /*8480*/  FFMA.FTZ R2, R3, R230, R221 ;  /* 0x000000e603027223 */ /* 0x002fe400000100dd */
[----:B------:R-:W-:Y:S02]  /*8490*/  FADD.FTZ R3, R162, R0 ;  /* 0x00000000a2037221 */ /* 0x000fe40000010000 */
[C---:B------:R-:W-:Y:S01]  /*84a0*/  HMMA.16816.F32 R84, R100.reuse, R116, R84 ;  /* 0x000000746454723c */ /* 0x040fe20000001854 */
[----:B-----5:R-:W1:Y:S03]  /*84b0*/  LDSM.16.MT88.4 R144, [R178+0x3800] ;  /* 0x00380000b290783b */ /* 0x020e660000004200 */
[----:B--2---:R-:W-:Y:S01]  /*84c0*/  F2FP.PACK_AB R139, R126, R160 ;  /* 0x000000a07e8b723e */ /* 0x004fe200000000ff */
[----:B------:R-:W-:Y:S02]  /*84d0*/  FADD.FTZ R2, R222, R2 ;  /* 0x00000002de027221 */ /* 0x000fe40000010000 */
[----:B------:R-:W-:Y:S01]  /*84e0*/  FADD.FTZ R3, R161, R3 ;  /* 0x00000003a1037221 */ /* 0x000fe20000010000 */
[C---:B------:R-:W-:Y:S04]  /*84f0*/  HMMA.16816.F32 R88, R100.reuse, R118, R88 ;  /* 0x000000766458723c */ /* 0x040fe80000001858 */
[----:B------:R-:W-:Y:S04]  /*8500*/  FADD.FTZ R2, R220, R2 ;  /* 0x00000002dc027221 */ /* 0x000fe80000010000 */
[C---:B------:R-:W-:Y:S04]  /*8510*/  HMMA.16816.F32 R92, R100.reuse, R104, R92 ;  /* 0x00000068645c723c */ /* 0x040fe8000000185c */
[----:B------:R-:W-:Y:S04]  /*8520*/  FADD.FTZ R2, R219, R2 ;  /* 0x00000002db027221 */ /* 0x000fe80000010000 */
[----:B------:R-:W-:Y:S04]  /*8530*/  HMMA.16816.F32 R96, R100, R106, R96 ;  /* 0x0000006a6460723c */ /* 0x000fe80000001860 */
[----:B------:R-:W-:Y:S04]  /*8540*/  FADD.FTZ R2, R208, R2 ;  /* 0x00000002d0027221 */ /* 0x000fe80000010000 */
[C---:B------:R-:W-:Y:S01]  /*8550*/  HMMA.16816.F32 R128, R136.reuse, R132, R4 ;  /* 0x000000848880723c */ /* 0x040fe20000001804 */
[----:B------:R-:W2:Y:S04]  /*8560*/  LDSM.16.MT88.4 R4, [R178+0x5800] ;  /* 0x00580000b204783b */ /* 0x000ea80000004200 */
[----:B------:R-:W-:Y:S03]  /*8570*/  FADD.FTZ R2, R207, R2 ;  /* 0x00000002cf027221 */ /* 0x000fe60000010000 */
[C---:B------:R-:W-:Y:S01]  /*8580*/  HMMA.16816.F32 R132, R136.reuse, R134, R8 ;  /* 0x000000868884723c */ /* 0x040fe20000001808 */
[----:B------:R-:W5:Y:S03]  /*8590*/  LDSM.16.MT88.4 R8, [R181+0x5800] ;  /* 0x00580000b508783b */ /* 0x000f660000004200 */
[----:B------:R-:W-:Y:S04]  /*85a0*/  FADD.FTZ R2, R206, R2 ;  /* 0x00000002ce027221 */ /* 0x000fe80000010000 */
[C---:B---3--:R-:W-:Y:S01]  /*85b0*/  HMMA.16816.F32 R100, R136.reuse, R108, R12 ;  /* 0x0000006c8864723c */ /* 0x048fe2000000180c */
[----:B------:R-:W3:Y:S03]  /*85c0*/  LDSM.16.MT88.4 R12, [R180+0x5800] ;  /* 0x00580000b40c783b */ /* 0x000ee60000004200 */
[----:B------:R-:W-:Y:S04]  /*85d0*/  FADD.FTZ R2, R205, R2 ;  /* 0x00000002cd027221 */ /* 0x000fe80000010000 */
[C---:B------:R-:W-:Y:S04]  /*85e0*/  HMMA.16816.F32 R104, R136.reuse, R110, R16 ;  /* 0x0000006e8868723c */ /* 0x040fe80000001810 */
[----:B------:R-:W-:Y:S04]  /*85f0*/  FADD.FTZ R2, R174, R2 ;  /* 0x00000002ae027221 */ /* 0x000fe80000010000 */
[C---:B----4-:R-:W-:Y:S04]  /*8600*/  HMMA.16816.F32 R108, R136.reuse, R112, R20 ;  /* 0x00000070886c723c */ /* 0x050fe80000001814 */
        /* <DEDUP_REMOVED lines=10> */
[----:B------:R-:W-:Y:S02]  /*86b0*/  FADD.FTZ R2, R164, R0 ;  /* 0x00000000a4027221 */ /* 0x000fe40000010000 */
[----:B------:R-:W-:Y:S02]  /*86c0*/  FADD.FTZ R0, R160, R3 ;  /* 0x00000003a0007221 */ /* 0x000fe40000010000 */
[C---:B-1----:R-:W-:Y:S04]  /*86d0*/  HMMA.16816.F32 R44, R136.reuse, R144, R44 ;  /* 0x00000090882c723c */ /* 0x042fe8000000182c */
[----:B------:R-:W-:Y:S02]  /*86e0*/  FADD.FTZ R230, R163, R2 ;  /* 0x00000002a3e67221 */ /* 0x000fe40000010000 */
[----:B------:R-:W-:Y:S01]  /*86f0*/  FADD.FTZ R231, R126, R0 ;  /* 0x000000007ee77221 */ /* 0x000fe20000010000 */
[----:B------:R-:W-:Y:S01]  /*8700*/  MOV R126, R124 ;  /* 0x0000007c007e7202 */ /* 0x000fe20000000f00 */
[C---:B------:R-:W-:Y:S04]  /*8710*/  HMMA.16816.F32 R48, R136.reuse, R146, R48 ;  /* 0x000000928830723c */ /* 0x040fe80000001830 */
[----:B------:R-:W-:Y:S04]  /*8720*/  IMAD.MOV.U32 R3, RZ, RZ, R125 ;  /* 0x000000ffff037224 */ /* 0x000fe800078e007d */
[C---:B------:R-:W-:Y:S08]  /*8730*/  HMMA.16816.F32 R52, R136.reuse, R148, R52 ;  /* 0x000000948834723c */ /* 0x040ff00000001834 */
[C---:B------:R-:W-:Y:S08]  /*8740*/  HMMA.16816.F32 R56, R136.reuse, R150, R56 ;  /* 0x000000968838723c */ /* 0x040ff00000001838 */
[C---:B------:R-:W-:Y:S08]  /*8750*/  HMMA.16816.F32 R60, R136.reuse, R152, R60 ;  /* 0x00000098883c723c */ /* 0x040ff0000000183c */
[C---:B------:R-:W-:Y:S08]  /*8760*/  HMMA.16816.F32 R64, R136.reuse, R154, R64 ;  /* 0x0000009a8840723c */ /* 0x040ff00000001840 */
[C---:B------:R-:W-:Y:S08]  /*8770*/  HMMA.16816.F32 R68, R136.reuse, R156, R68 ;  /* 0x0000009c8844723c */ /* 0x040ff00000001844 */
[C---:B------:R-:W-:Y:S08]  /*8780*/  HMMA.16816.F32 R72, R136.reuse, R158, R72 ;  /* 0x0000009e8848723c */ /* 0x040ff00000001848 */
[C---:B--2---:R-:W-:Y:S08]  /*8790*/  HMMA.16816.F32 R76, R136.reuse, R4, R76 ;  /* 0x00000004884c723c */ /* 0x044ff0000000184c */
[C---:B------:R-:W-:Y:S08]  /*87a0*/  HMMA.16816.F32 R80, R136.reuse, R6, R80 ;  /* 0x000000068850723c */ /* 0x040ff00000001850 */
[C---:B-----5:R-:W-:Y:S08]  /*87b0*/  HMMA.16816.F32 R84, R136.reuse, R8, R84 ;  /* 0x000000088854723c */ /* 0x060ff00000001854 */
[C---:B------:R-:W-:Y:S08]  /*87c0*/  HMMA.16816.F32 R88, R136.reuse, R10, R88 ;  /* 0x0000000a8858723c */ /* 0x040ff00000001858 */
[C---:B---3--:R-:W-:Y:S08]  /*87d0*/  HMMA.16816.F32 R92, R136.reuse, R12, R92 ;  /* 0x0000000c885c723c */ /* 0x048ff0000000185c */
[----:B------:R-:W-:Y:S01]  /*87e0*/  HMMA.16816.F32 R96, R136, R14, R96 ;  /* 0x0000000e8860723c */ /* 0x000fe20000001860 */
[----:B------:R-:W-:-:S07]  /*87f0*/  @P0 BRA `(.L_x_897) ;  /* 0xffffd16000000947 */ /* 0x000fce000383ffff */
.L_x_896:
[----:B------:R-:W-:-:S13]  /*8800*/  ISETP.GE.AND P0, PT, R201, R229, PT ;  /* 0x000000e5c900720c */ /* 0x000fda0003f06270 */
[----:B------:R-:W-:Y:S05]  /*8810*/  @!P0 BRA `(.L_x_898) ;  /* 0x0000297000008947 */ /* 0x000fea0003800000 */
[----:B------:R-:W-:Y:S02]  /*8820*/  MOV R127, R124 ;  /* 0x0000007c007f7202 */ /* 0x000fe40000000f00 */
[----:B------:R-:W-:Y:S02]  /*8830*/  MOV R126, R125 ;  /* 0x0000007d007e7202 */ /* 0x000fe40000000f00 */
.L_x_899:
[----:B------:R-:W-:Y:S04]  /*8840*/  DEPBAR.LE SB0, 0x0 ;  /* 0x000080000000791a */ /* 0x000fe80000000000 */
[----:B------:R-:W-:Y:S01]  /*8850*/  WARPSYNC 0xffffffff ;  /* 0xffffffff00007948 */ /* 0x000fe20003800000 */
[----:B------:R-:W-:Y:S01]  /*8860*/  BAR.SYNC.DEFER_BLOCKING 0x0 ;  /* 0x0000000000007b1d */ /* 0x000fe20000010000 */
[----:B------:R-:W-:Y:S01]  /*8870*/  SHF.R.S32.HI R0, RZ, 0x1f, R201 ;  /* 0x0000001fff007819 */ /* 0x000fe200000114c9 */
[C---:B------:R-:W-:Y:S01]  /*8880*/  IMAD.WIDE.U32 R2, R201.reuse, c[0x0][0x208], RZ ;  /* 0x00008200c9027a25 */ /* 0x040fe200078e00ff */
[----:B------:R-:W-:Y:S02]  /*8890*/  MOV R20, c[0x0][0x20c] ;  /* 0x0000830000147a02 */ /* 0x000fe40000000f00 */
[----:B------:R-:W-:Y:S01]  /*88a0*/  IADD3 R30, P0, R226, 0x40, RZ ;  /* 0x00000040e21e7810 */ /* 0x000fe20007f1e0ff */
[----:B------:R-:W-:Y:S01]  /*88b0*/  IMAD R0, R0, c[0x0][0x208], RZ ;  /* 0x0000820000007a24 */ /* 0x000fe200078e02ff */
[----:B------:R-:W-:Y:S02]  /*88c0*/  SHF.L.U32 R28, R2, 0x6, RZ ;  /* 0x00000006021c7819 */ /* 0x000fe400000006ff */
[----:B------:R-:W-:Y:S01]  /*88d0*/  IADD3.X R125, RZ, R228, RZ, P0, !PT ;  /* 0x000000e4ff7d7210 */ /* 0x000fe200007fe4ff */
[----:B------:R-:W-:Y:S01]  /*88e0*/  IMAD R0, R201, c[0x0][0x20c], R0 ;  /* 0x00008300c9007a24 */ /* 0x000fe200078e0200 */
[----:B------:R-:W-:Y:S04]  /*88f0*/  IADD3 R31, P6, R28, R226, RZ ;  /* 0x000000e21c1f7210 */ /* 0x000fe80007fde0ff */
[----:B------:R-:W-:Y:S02]  /*8900*/  IADD3 R0, R3, R0, RZ ;  /* 0x0000000003007210 */ /* 0x000fe40007ffe0ff */
[----:B------:R-:W-:Y:S02]  /*8910*/  MOV R3, c[0x0][0x208] ;  /* 0x0000820000037a02 */ /* 0x000fe40000000f00 */
[----:B------:R-:W-:Y:S02]  /*8920*/  SHF.L.U64.HI R0, R2, 0x6, R0 ;  /* 0x0000000602007819 */ /* 0x000fe40000010200 */
[----:B------:R-:W-:Y:S02]  /*8930*/  LEA R2, P1, R3, R28, 0x5 ;  /* 0x0000001c03027211 */ /* 0x000fe400078228ff */
[----:B------:R-:W-:Y:S01]  /*8940*/  LEA R166, P2, R31, c[0x0][0x1f8], 0x1 ;  /* 0x00007e001fa67a11 */ /* 0x000fe200078408ff */
[----:B------:R-:W-:Y:S01]  /*8950*/  LDSM.16.M88.4 R32, [R183] ;  /* 0x00000000b720783b */ /* 0x000fe20000000200 */
[----:B------:R-:W-:Y:S02]  /*8960*/  LEA.HI.X R3, R3, R0, R20, 0x5, P1 ;  /* 0x0000000003037211 */ /* 0x000fe400008f2c14 */
[----:B------:R-:W-:Y:S02]  /*8970*/  IADD3 R124, P1, R28, R30, RZ ;  /* 0x0000001e1c7c7210 */ /* 0x000fe40007f3e0ff */
[----:B------:R-:W-:Y:S02]  /*8980*/  IADD3.X R148, R0, R228, RZ, P6, !PT ;  /* 0x000000e400947210 */ /* 0x000fe400037fe4ff */
[----:B------:R-:W-:Y:S01]  /*8990*/  LEA R164, P0, R124, c[0x0][0x1f8], 0x1 ;  /* 0x00007e007ca47a11 */ /* 0x000fe200078008ff */
[----:B------:R-:W1:Y:S01]  /*89a0*/  LDSM.16.M88.4 R8, [R176] ;  /* 0x00000000b008783b */ /* 0x000e620000000200 */
[----:B------:R-:W-:Y:S02]  /*89b0*/  IADD3.X R149, R0, R125, RZ, P1, !PT ;  /* 0x0000007d00957210 */ /* 0x000fe40000ffe4ff */
[----:B------:R-:W-:Y:S02]  /*89c0*/  LEA.HI.X R167, R31, c[0x0][0x1fc], R148, 0x1, P2 ;  /* 0x00007f001fa77a11 */ /* 0x000fe400010f0c94 */
[----:B------:R-:W-:Y:S02]  /*89d0*/  LEA.HI.X R165, R124, c[0x0][0x1fc], R149, 0x1, P0 ;  /* 0x00007f007ca57a11 */ /* 0x000fe400000f0c95 */
[----:B------:R-:W-:Y:S01]  /*89e0*/  IADD3 R29, P1, R226, 0x80, RZ ;  /* 0x00000080e21d7810 */ /* 0x000fe20007f3e0ff */
[----:B------:R-:W2:Y:S01]  /*89f0*/  LDSM.16.M88.4 R16, [R176+0x800] ;  /* 0x00080000b010783b */ /* 0x000ea20000000200 */
[C---:B------:R-:W-:Y:S02]  /*8a00*/  IADD3 R157, P2, R2.reuse, R30, RZ ;  /* 0x0000001e029d7210 */ /* 0x040fe40007f5e0ff */
[-C--:B------:R-:W-:Y:S02]  /*8a10*/  IADD3 R162, P0, R2, R29.reuse, RZ ;  /* 0x0000001d02a27210 */ /* 0x080fe40007f1e0ff */
[----:B------:R-:W-:Y:S02]  /*8a20*/  IADD3 R159, P6, R28, R29, RZ ;  /* 0x0000001d1c9f7210 */ /* 0x000fe40007fde0ff */
[----:B------:R-:W-:Y:S01]  /*8a30*/  IADD3.X R31, RZ, R228, RZ, P1, !PT ;  /* 0x000000e4ff1f7210 */ /* 0x000fe20000ffe4ff */
[----:B------:R-:W3:Y:S01]  /*8a40*/  LDSM.16.M88.4 R24, [R176+0x1000] ;  /* 0x00100000b018783b */ /* 0x000ee20000000200 */
[----:B------:R-:W-:Y:S02]  /*8a50*/  IADD3 R2, P1, R2, R226, RZ ;  /* 0x000000e202027210 */ /* 0x000fe40007f3e0ff */
[-C--:B------:R-:W-:Y:S02]  /*8a60*/  IADD3.X R161, R0, R31.reuse, RZ, P6, !PT ;  /* 0x0000001f00a17210 */ /* 0x080fe400037fe4ff */
[----:B------:R-:W-:Y:S02]  /*8a70*/  LEA R160, P6, R159, c[0x0][0x1f8], 0x1 ;  /* 0x00007e009fa07a11 */ /* 0x000fe400078c08ff */
[----:B------:R-:W-:Y:S01]  /*8a80*/  IADD3.X R0, R3, R31, RZ, P0, !PT ;  /* 0x0000001f03007210 */ /* 0x000fe200007fe4ff */
[----:B------:R-:W4:Y:S01]  /*8a90*/  LDSM.16.M88.4 R136, [R176+0x1800] ;  /* 0x00180000b088783b */ /* 0x000f220000000200 */
[----:B------:R-:W-:Y:S02]  /*8aa0*/  LEA.HI.X R161, R159, c[0x0][0x1fc], R161, 0x1, P6 ;  /* 0x00007f009fa17a11 */ /* 0x000fe400030f0ca1 */
[----:B------:R-:W-:Y:S02]  /*8ab0*/  LEA R124, P0, R162, c[0x0][0x1f8], 0x1 ;  /* 0x00007e00a27c7a11 */ /* 0x000fe400078008ff */
[C---:B------:R-:W-:Y:S02]  /*8ac0*/  IADD3.X R125, R3.reuse, R125, RZ, P2, !PT ;  /* 0x0000007d037d7210 */ /* 0x040fe400017fe4ff */
[C---:B------:R-:W-:Y:S01]  /*8ad0*/  LEA R158, P2, R2.reuse, c[0x0][0x1f8], 0x1 ;  /* 0x00007e00029e7a11 */ /* 0x040fe200078408ff */
[----:B------:R-:W-:Y:S01]  /*8ae0*/  LDSM.16.M88.4 R140, [R184] ;  /* 0x00000000b88c783b */ /* 0x000fe20000000200 */
[----:B------:R-:W-:Y:S02]  /*8af0*/  IADD3.X R3, R3, R228, RZ, P1, !PT ;  /* 0x000000e403037210 */ /* 0x000fe40000ffe4ff */
[C---:B------:R-:W-:Y:S02]  /*8b00*/  LEA R156, P1, R157.reuse, c[0x0][0x1f8], 0x1 ;  /* 0x00007e009d9c7a11 */ /* 0x040fe400078208ff */
[----:B------:R-:W-:Y:S02]  /*8b10*/  LEA.HI.X R159, R2, c[0x0][0x1fc], R3, 0x1, P2 ;  /* 0x00007f00029f7a11 */ /* 0x000fe400010f0c03 */
[----:B------:R-:W-:Y:S01]  /*8b20*/  LEA.HI.X R157, R157, c[0x0][0x1fc], R125, 0x1, P1 ;  /* 0x00007f009d9d7a11 */ /* 0x000fe200008f0c7d */
[C---:B-1----:R-:W-:Y:S01]  /*8b30*/  HMMA.16816.F32 R4, R32.reuse, R8, RZ ;  /* 0x000000082004723c */ /* 0x042fe200000018ff */
[----:B------:R-:W1:Y:S02]  /*8b40*/  LDSM.16.M88.4 R144, [R187] ;  /* 0x00000000bb90783b */ /* 0x000e640000000200 */
[----:B------:R-:W-:Y:S02]  /*8b50*/  LEA.HI.X R125, R162, c[0x0][0x1fc], R0, 0x1, P0 ;  /* 0x00007f00a27d7a11 */ /* 0x000fe400000f0c00 */
[C---:B------:R-:W-:Y:S02]  /*8b60*/  ISETP.GT.AND P0, PT, R201.reuse, R229, PT ;  /* 0x000000e5c900720c */ /* 0x040fe40003f04270 */
[----:B------:R-:W-:Y:S01]  /*8b70*/  IADD3 R201, R201, -0x1, RZ ;  /* 0xffffffffc9c97810 */ /* 0x000fe20007ffe0ff */
[C---:B------:R-:W-:Y:S01]  /*8b80*/  HMMA.16816.F32 R8, R32.reuse, R10, RZ ;  /* 0x0000000a2008723c */ /* 0x040fe200000018ff */
[----:B------:R-:W5:Y:S07]  /*8b90*/  LDSM.16.M88.4 R148, [R198] ;  /* 0x00000000c694783b */ /* 0x000f6e0000000200 */
[C---:B--2---:R-:W-:Y:S01]  /*8ba0*/  HMMA.16816.F32 R12, R32.reuse, R16, RZ ;  /* 0x00000010200c723c */ /* 0x044fe200000018ff */
[----:B------:R-:W2:Y:S07]  /*8bb0*/  LDSM.16.M88.4 R152, [R197] ;  /* 0x00000000c598783b */ /* 0x000eae0000000200 */
[C---:B------:R-:W-:Y:S08]  /*8bc0*/  HMMA.16816.F32 R16, R32.reuse, R18, RZ ;  /* 0x000000122010723c */ /* 0x040ff000000018ff */
[C---:B---3--:R-:W-:Y:S08]  /*8bd0*/  HMMA.16816.F32 R20, R32.reuse, R24, RZ ;  /* 0x000000182014723c */ /* 0x048ff000000018ff */
[C---:B------:R-:W-:Y:S08]  /*8be0*/  HMMA.16816.F32 R24, R32.reuse, R26, RZ ;  /* 0x0000001a2018723c */ /* 0x040ff000000018ff */
[C---:B----4-:R-:W-:Y:S08]  /*8bf0*/  HMMA.16816.F32 R28, R32.reuse, R136, RZ ;  /* 0x00000088201c723c */ /* 0x050ff000000018ff */
[----:B------:R-:W-:Y:S01]  /*8c00*/  HMMA.16816.F32 R32, R32, R138, RZ ;  /* 0x0000008a2020723c */ /* 0x000fe200000018ff */
[----:B------:R-:W3:Y:S07]  /*8c10*/  LDSM.16.M88.4 R136, [R196] ;  /* 0x00000000c488783b */ /* 0x000eee0000000200 */
[C---:B-1----:R-:W-:Y:S01]  /*8c20*/  HMMA.16816.F32 R4, R140.reuse, R144, R4 ;  /* 0x000000908c04723c */ /* 0x042fe20000001804 */
[----:B------:R-:W-:Y:S01]  /*8c30*/  @!PT LDS RZ, [RZ] ;  /* 0x00000000fffff984 */ /* 0x000fe20000000800 */
[----:B------:R-:W-:Y:S01]  /*8c40*/  @!PT LDS RZ, [RZ] ;  /* 0x00000000fffff984 */ /* 0x000fe20000000800 */
[----:B------:R-:W-:Y:S01]  /*8c50*/  @!PT LDS RZ, [RZ] ;  /* 0x00000000fffff984 */ /* 0x000fe20000000800 */
[----:B------:R1:W-:Y:S07]  /*8c60*/  LDGSTS.E.BYPASS.LTC128B.128 [R199+0x100], [R166.64], !P5 ;  /* 0x00100000a6c77fae */ /* 0x0003ee000e901d46 */
[C---:B------:R-:W-:Y:S01]  /*8c70*/  HMMA.16816.F32 R8, R140.reuse, R146, R8 ;  /* 0x000000928c08723c */ /* 0x040fe20000001808 */
[----:B------:R1:W-:Y:S07]  /*8c80*/  LDGSTS.E.BYPASS.LTC128B.128 [R199+0x2100], [R164.64], !P4 ;  /* 0x02100000a4c77fae */ /* 0x0003ee000e101d46 */
[C---:B-----5:R-:W-:Y:S01]  /*8c90*/  HMMA.16816.F32 R12, R140.reuse, R148, R12 ;  /* 0x000000948c0c723c */ /* 0x060fe2000000180c */
[----:B------:R4:W-:Y:S07]  /*8ca0*/  LDGSTS.E.BYPASS.LTC128B.128 [R199+0x4100], [R160.64], !P3 ;  /* 0x04100000a0c77fae */ /* 0x0009ee000d901d46 */
[C---:B------:R-:W-:Y:S01]  /*8cb0*/  HMMA.16816.F32 R16, R140.reuse, R150, R16 ;  /* 0x000000968c10723c */ /* 0x040fe20000001810 */
[----:B------:R5:W-:Y:S07]  /*8cc0*/  LDGSTS.E.BYPASS.LTC128B.128 [R199+0x1100], [R158.64], !P5 ;  /* 0x011000009ec77fae */ /* 0x000bee000e901d46 */
[C---:B--2---:R-:W-:Y:S01]  /*8cd0*/  HMMA.16816.F32 R20, R140.reuse, R152, R20 ;  /* 0x000000988c14723c */ /* 0x044fe20000001814 */
[----:B------:R5:W-:Y:S07]  /*8ce0*/  LDGSTS.E.BYPASS.LTC128B.128 [R199+0x3100], [R156.64], !P4 ;  /* 0x031000009cc77fae */ /* 0x000bee000e101d46 */
[C---:B------:R-:W-:Y:S01]  /*8cf0*/  HMMA.16816.F32 R24, R140.reuse, R154, R24 ;  /* 0x0000009a8c18723c */ /* 0x040fe20000001818 */
[----:B------:R2:W-:Y:S07]  /*8d00*/  LDGSTS.E.BYPASS.LTC128B.128 [R199+0x5100], [R124.64], !P3 ;  /* 0x051000007cc77fae */ /* 0x0005ee000d901d46 */
[C---:B---3--:R-:W-:Y:S01]  /*8d10*/  HMMA.16816.F32 R28, R140.reuse, R136, R28 ;  /* 0x000000888c1c723c */ /* 0x048fe2000000181c */
[----:B----4-:R-:W-:Y:S07]  /*8d20*/  LDSM.16.M88.4 R160, [R182] ;  /* 0x00000000b6a0783b */ /* 0x010fee0000000200 */
[----:B------:R-:W-:Y:S01]  /*8d30*/  HMMA.16816.F32 R32, R140, R138, R32 ;  /* 0x0000008a8c20723c */ /* 0x000fe20000001820 */
[----:B------:R-:W-:Y:S08]  /*8d40*/  LDSM.16.M88.4 R144, [R182+0x800] ;  /* 0x00080000b690783b */ /* 0x000ff00000000200 */
[----:B-----5:R-:W3:Y:S08]  /*8d50*/  LDSM.16.M88.4 R156, [R186] ;  /* 0x00000000ba9c783b */ /* 0x020ef00000000200 */
[----:B-1----:R-:W1:Y:S08]  /*8d60*/  LDSM.16.M88.4 R164, [R182+0x1000] ;  /* 0x00100000b6a4783b */ /* 0x002e700000000200 */
[----:B------:R-:W0:Y:S08]  /*8d70*/  LDGDEPBAR ;  /* 0x00000000000079af */ /* 0x000e300000000000 */
[----:B------:R-:W4:Y:S08]  /*8d80*/  LDSM.16.M88.4 R148, [R182+0x1800] ;  /* 0x00180000b694783b */ /* 0x000f300000000200 */
[----:B------:R-:W-:Y:S01]  /*8d90*/  LDSM.16.M88.4 R152, [R185] ;  /* 0x00000000b998783b */ /* 0x000fe20000000200 */
[C---:B---3--:R-:W-:Y:S07]  /*8da0*/  HMMA.16816.F32 R4, R156.reuse, R160, R4 ;  /* 0x000000a09c04723c */ /* 0x048fee0000001804 */
[----:B------:R-:W3:Y:S01]  /*8db0*/  LDSM.16.M88.4 R168, [R179] ;  /* 0x00000000b3a8783b */ /* 0x000ee20000000200 */
[C---:B------:R-:W-:Y:S07]  /*8dc0*/  HMMA.16816.F32 R8, R156.reuse, R162, R8 ;  /* 0x000000a29c08723c */ /* 0x040fee0000001808 */
[----:B------:R-:W5:Y:S01]  /*8dd0*/  LDSM.16.M88.4 R136, [R179+0x800] ;  /* 0x00080000b388783b */ /* 0x000f620000000200 */
[C---:B------:R-:W-:Y:S07]  /*8de0*/  HMMA.16816.F32 R12, R156.reuse, R144, R12 ;  /* 0x000000909c0c723c */ /* 0x040fee000000180c */
[----:B------:R-:W2:Y:S01]  /*8df0*/  LDSM.16.M88.4 R140, [R179+0x1000] ;  /* 0x00100000b38c783b */ /* 0x000ea20000000200 */
[C---:B------:R-:W-:Y:S07]  /*8e00*/  HMMA.16816.F32 R16, R156.reuse, R146, R16 ;  /* 0x000000929c10723c */ /* 0x040fee0000001810 */
[----:B------:R-:W2:Y:S01]  /*8e10*/  LDSM.16.M88.4 R144, [R179+0x1800] ;  /* 0x00180000b390783b */ /* 0x000ea20000000200 */
[C---:B-1----:R-:W-:Y:S07]  /*8e20*/  HMMA.16816.F32 R20, R156.reuse, R164, R20 ;  /* 0x000000a49c14723c */ /* 0x042fee0000001814 */
[----:B------:R-:W-:Y:S01]  /*8e30*/  LDSM.16.M88.4 R160, [R176+0x2800] ;  /* 0x00280000b0a0783b */ /* 0x000fe20000000200 */
[C---:B------:R-:W-:Y:S07]  /*8e40*/  HMMA.16816.F32 R24, R156.reuse, R166, R24 ;  /* 0x000000a69c18723c */ /* 0x040fee0000001818 */
[----:B------:R-:W-:Y:S01]  /*8e50*/  LDSM.16.M88.4 R164, [R184+0x4000] ;  /* 0x00400000b8a4783b */ /* 0x000fe20000000200 */
[C---:B----4-:R-:W-:Y:S07]  /*8e60*/  HMMA.16816.F32 R28, R156.reuse, R148, R28 ;  /* 0x000000949c1c723c */ /* 0x050fee000000181c */
[----:B------:R-:W-:Y:S01]  /*8e70*/  LDSM.16.M88.4 R172, [R179+0x4000] ;  /* 0x00400000b3ac783b */ /* 0x000fe20000000200 */
[----:B------:R-:W-:Y:S07]  /*8e80*/  HMMA.16816.F32 R32, R156, R150, R32 ;  /* 0x000000969c20723c */ /* 0x000fee0000001820 */
[----:B------:R-:W-:Y:S01]  /*8e90*/  LDSM.16.M88.4 R148, [R183+0x4000] ;  /* 0x00400000b794783b */ /* 0x000fe20000000200 */
[C---:B---3--:R-:W-:Y:S07]  /*8ea0*/  HMMA.16816.F32 R4, R152.reuse, R168, R4 ;  /* 0x000000a89804723c */ /* 0x048fee0000001804 */
[----:B------:R-:W1:Y:S01]  /*8eb0*/  LDSM.16.M88.4 R156, [R176+0x2000] ;  /* 0x00200000b09c783b */ /* 0x000e620000000200 */
[C---:B------:R-:W-:Y:S07]  /*8ec0*/  HMMA.16816.F32 R8, R152.reuse, R170, R8 ;  /* 0x000000aa9808723c */ /* 0x040fee0000001808 */
[----:B------:R-:W-:Y:S01]  /*8ed0*/  LDSM.16.M88.4 R168, [R195] ;  /* 0x00000000c3a8783b */ /* 0x000fe20000000200 */
[C---:B-----5:R-:W-:Y:S08]  /*8ee0*/  HMMA.16816.F32 R12, R152.reuse, R136, R12 ;  /* 0x00000088980c723c */ /* 0x060ff0000000180c */
[C---:B------:R-:W-:Y:S01]  /*8ef0*/  HMMA.16816.F32 R16, R152.reuse, R138, R16 ;  /* 0x0000008a9810723c */ /* 0x040fe20000001810 */
[----:B------:R-:W3:Y:S07]  /*8f00*/  LDSM.16.M88.4 R136, [R176+0x3000] ;  /* 0x00300000b088783b */ /* 0x000eee0000000200 */
[C---:B--2---:R-:W-:Y:S08]  /*8f10*/  HMMA.16816.F32 R20, R152.reuse, R140, R20 ;  /* 0x0000008c9814723c */ /* 0x044ff00000001814 */
[C---:B------:R-:W-:Y:S01]  /*8f20*/  HMMA.16816.F32 R24, R152.reuse, R142, R24 ;  /* 0x0000008e9818723c */ /* 0x040fe20000001818 */
[----:B------:R-:W2:Y:S07]  /*8f30*/  LDSM.16.M88.4 R140, [R176+0x3800] ;  /* 0x00380000b08c783b */ /* 0x000eae0000000200 */
[C---:B------:R-:W-:Y:S08]  /*8f40*/  HMMA.16816.F32 R28, R152.reuse, R144, R28 ;  /* 0x00000090981c723c */ /* 0x040ff0000000181c */
[----:B------:R-:W-:Y:S01]  /*8f50*/  HMMA.16816.F32 R32, R152, R146, R32 ;  /* 0x000000929820723c */ /* 0x000fe20000001820 */
[----:B------:R-:W4:Y:S07]  /*8f60*/  LDSM.16.M88.4 R144, [R194] ;  /* 0x00000000c290783b */ /* 0x000f2e0000000200 */
[C---:B-1----:R-:W-:Y:S01]  /*8f70*/  HMMA.16816.F32 R4, R148.reuse, R156, R4 ;  /* 0x0000009c9404723c */ /* 0x042fe20000001804 */
[----:B------:R-:W1:Y:S07]  /*8f80*/  LDSM.16.M88.4 R152, [R193] ;  /* 0x00000000c198783b */ /* 0x000e6e0000000200 */
[C---:B------:R-:W-:Y:S01]  /*8f90*/  HMMA.16816.F32 R8, R148.reuse, R158, R8 ;  /* 0x0000009e9408723c */ /* 0x040fe20000001808 */
[----:B------:R-:W5:Y:S07]  /*8fa0*/  LDSM.16.M88.4 R156, [R192] ;  /* 0x00000000c09c783b */ /* 0x000f6e0000000200 */
[C---:B------:R-:W-:Y:S08]  /*8fb0*/  HMMA.16816.F32 R12, R148.reuse, R160, R12 ;  /* 0x000000a0940c723c */ /* 0x040ff0000000180c */
[C---:B------:R-:W-:Y:S01]  /*8fc0*/  HMMA.16816.F32 R16, R148.reuse, R162, R16 ;  /* 0x000000a29410723c */ /* 0x040fe20000001810 */
[----:B------:R-:W-:Y:S07]  /*8fd0*/  LDSM.16.M88.4 R160, [R182+0x2000] ;  /* 0x00200000b6a0783b */ /* 0x000fee0000000200 */
[C---:B---3--:R-:W-:Y:S08]  /*8fe0*/  HMMA.16816.F32 R20, R148.reuse, R136, R20 ;  /* 0x000000889414723c */ /* 0x048ff00000001814 */
[C---:B------:R-:W-:Y:S01]  /*8ff0*/  HMMA.16816.F32 R24, R148.reuse, R138, R24 ;  /* 0x0000008a9418723c */ /* 0x040fe20000001818 */
[----:B------:R-:W3:Y:S07]  /*9000*/  LDSM.16.M88.4 R136, [R186+0x4000] ;  /* 0x00400000ba88783b */ /* 0x000eee0000000200 */
[C---:B--2---:R-:W-:Y:S08]  /*9010*/  HMMA.16816.F32 R28, R148.reuse, R140, R28 ;  /* 0x0000008c941c723c */ /* 0x044ff0000000181c */
[----:B------:R-:W-:Y:S01]  /*9020*/  HMMA.16816.F32 R32, R148, R142, R32 ;  /* 0x0000008e9420723c */ /* 0x000fe20000001820 */
[----:B------:R-:W2:Y:S07]  /*9030*/  LDSM.16.M88.4 R140, [R182+0x2800] ;  /* 0x00280000b68c783b */ /* 0x000eae0000000200 */
        /* <DEDUP_REMOVED lines=10> */
[C---:B-----5:R-:W-:Y:S08]  /*90e0*/  HMMA.16816.F32 R28, R164.reuse, R156, R28 ;  /* 0x0000009ca41c723c */ /* 0x060ff0000000181c */
[----:B------:R-:W-:Y:S01]  /*90f0*/  HMMA.16816.F32 R32, R164, R158, R32 ;  /* 0x0000009ea420723c */ /* 0x000fe20000001820 */
[----:B------:R-:W5:Y:S07]  /*9100*/  LDSM.16.M88.4 R156, [R179+0x2800] ;  /* 0x00280000b39c783b */ /* 0x000f6e0000000200 */
[C---:B---3--:R-:W-:Y:S01]  /*9110*/  HMMA.16816.F32 R4, R136.reuse, R160, R4 ;  /* 0x000000a08804723c */ /* 0x048fe20000001804 */
[----:B------:R-:W-:Y:S07]  /*9120*/  LDSM.16.M88.4 R164, [R176+0x5000] ;  /* 0x00500000b0a4783b */ /* 0x000fee0000000200 */
[C---:B------:R-:W-:Y:S01]  /*9130*/  HMMA.16816.F32 R8, R136.reuse, R162, R8 ;  /* 0x000000a28808723c */ /* 0x040fe20000001808 */
[----:B------:R-:W-:Y:S07]  /*9140*/  LDSM.16.M88.4 R160, [R176+0x4800] ;  /* 0x00480000b0a0783b */ /* 0x000fee0000000200 */
[C---:B--2---:R-:W-:Y:S08]  /*9150*/  HMMA.16816.F32 R12, R136.reuse, R140, R12 ;  /* 0x0000008c880c723c */ /* 0x044ff0000000180c */
        /* <DEDUP_REMOVED lines=65> */
[----:B------:R-:W-:Y:S02]  /*9570*/  FMNMX.FTZ R0, R5, R0, !PT ;  /* 0x0000000005007209 */ /* 0x000fe40007810000 */
[----:B------:R-:W-:Y:S01]  /*9580*/  FMNMX.FTZ R2, R7, R2, !PT ;  /* 0x0000000207027209 */ /* 0x000fe20007810000 */
[----:B------:R-:W-:Y:S01]  /*9590*/  @P0 IMAD.WIDE.U32 R136, R201, c[0x0][0x1e0], RZ ;  /* 0x00007800c9880a25 */ /* 0x000fe200078e00ff */
        /* <DEDUP_REMOVED lines=38> */
[C---:B------:R-:W-:Y:S01]  /*9800*/  FADD.FTZ R2, -R125.reuse, R126 ;  /* 0x0000007e7d027221 */ /* 0x040fe20000010100 */
[----:B------:R-:W-:Y:S01]  /*9810*/  @P0 SHF.R.S32.HI R126, RZ, 0x1f, R201 ;  /* 0x0000001fff7e0819 */ /* 0x000fe200000114c9 */
[----:B------:R-:W-:Y:S01]  /*9820*/  FMUL.FTZ R160, R125, c[0x0][0x2d0] ;  /* 0x0000b4007da07a20 */ /* 0x000fe20000410000 */
[----:B--2---:R-:W-:Y:S01]  /*9830*/  FMNMX.FTZ R124, R0, R3, !PT ;  /* 0x00000003007c7209 */ /* 0x004fe20007810000 */
[----:B------:R-:W-:Y:S02]  /*9840*/  FMUL.FTZ R0, R2, c[0x0][0x2d0] ;  /* 0x0000b40002007a20 */ /* 0x000fe40000410000 */
[--C-:B------:R-:W-:Y:S01]  /*9850*/  FFMA.FTZ R138, R4, c[0x0][0x2d0], -R160.reuse ;  /* 0x0000b400048a7a23 */ /* 0x100fe200000108a0 */
[----:B------:R-:W-:Y:S01]  /*9860*/  @P0 MOV R4, c[0x0][0x1e4] ;  /* 0x0000790000040a02 */ /* 0x000fe20000000f00 */
[----:B------:R1:W2:Y:S01]  /*9870*/  MUFU.EX2 R2, R0 ;  /* 0x0000000000027308 */ /* 0x0002a20000000800 */
[----:B------:R-:W-:Y:S01]  /*9880*/  @P0 IMAD R3, R126, c[0x0][0x1e0], RZ ;  /* 0x000078007e030a24 */ /* 0x000fe200078e02ff */
[----:B------:R-:W-:Y:S01]  /*9890*/  @P0 SHF.L.U32 R126, R136, 0x6, RZ ;  /* 0x00000006887e0819 */ /* 0x000fe200000006ff */
[--C-:B------:R-:W-:Y:S02]  /*98a0*/  FFMA.FTZ R5, R5, c[0x0][0x2d0], -R160.reuse ;  /* 0x0000b40005057a23 */ /* 0x100fe400000108a0 */
[----:B------:R-:W-:Y:S02]  /*98b0*/  @P0 IMAD R3, R201, c[0x0][0x1e4], R3 ;  /* 0x00007900c9030a24 */ /* 0x000fe400078e0203 */
[--C-:B------:R-:W-:Y:S02]  /*98c0*/  FFMA.FTZ R8, R8, c[0x0][0x2d0], -R160.reuse ;  /* 0x0000b40008087a23 */ /* 0x100fe400000108a0 */
[--C-:B------:R-:W-:Y:S01]  /*98d0*/  FFMA.FTZ R12, R12, c[0x0][0x2d0], -R160.reuse ;  /* 0x0000b4000c0c7a23 */ /* 0x100fe200000108a0 */
[----:B------:R3:W-:Y:S01]  /*98e0*/  MUFU.EX2 R203, R138 ;  /* 0x0000008a00cb7308 */ /* 0x0007e20000000800 */
[----:B------:R-:W-:Y:S01]  /*98f0*/  @P0 IADD3 R3, R137, R3, RZ ;  /* 0x0000000389030210 */ /* 0x000fe20007ffe0ff */
[--C-:B------:R-:W-:Y:S01]  /*9900*/  FFMA.FTZ R13, R13, c[0x0][0x2d0], -R160.reuse ;  /* 0x0000b4000d0d7a23 */ /* 0x100fe200000108a0 */
[----:B------:R-:W-:Y:S01]  /*9910*/  @P0 IADD3 R137, P6, R126, R224, RZ ;  /* 0x000000e07e890210 */ /* 0x000fe20007fde0ff */
[--C-:B------:R-:W-:Y:S01]  /*9920*/  FFMA.FTZ R17, R17, c[0x0][0x2d0], -R160.reuse ;  /* 0x0000b40011117a23 */ /* 0x100fe200000108a0 */
[----:B------:R-:W-:Y:S01]  /*9930*/  @P0 SHF.L.U64.HI R3, R136, 0x6, R3 ;  /* 0x0000000688030819 */ /* 0x000fe20000010203 */
[--C-:B------:R-:W-:Y:S01]  /*9940*/  FFMA.FTZ R20, R20, c[0x0][0x2d0], -R160.reuse ;  /* 0x0000b40014147a23 */ /* 0x100fe200000108a0 */
[----:B------:R-:W-:Y:S01]  /*9950*/  @P0 MOV R136, c[0x0][0x1e0] ;  /* 0x0000780000880a02 */ /* 0x000fe20000000f00 */
[--C-:B------:R-:W-:Y:S01]  /*9960*/  FFMA.FTZ R21, R21, c[0x0][0x2d0], -R160.reuse ;  /* 0x0000b40015157a23 */ /* 0x100fe200000108a0 */
[----:B------:R-:W-:Y:S01]  /*9970*/  @P0 LEA R146, P2, R137, c[0x0][0x1c8], 0x1 ;  /* 0x0000720089920a11 */ /* 0x000fe200078408ff */
[----:B------:R4:W-:Y:S01]  /*9980*/  MUFU.EX2 R202, R5 ;  /* 0x0000000500ca7308 */ /* 0x0009e20000000800 */
[--C-:B------:R-:W-:Y:S02]  /*9990*/  FFMA.FTZ R24, R24, c[0x0][0x2d0], -R160.reuse ;  /* 0x0000b40018187a23 */ /* 0x100fe400000108a0 */
[----:B------:R-:W-:Y:S02]  /*99a0*/  FFMA.FTZ R29, R29, c[0x0][0x2d0], -R160 ;  /* 0x0000b4001d1d7a23 */ /* 0x000fe400000108a0 */
[----:B-1----:R-:W-:Y:S01]  /*99b0*/  FADD.FTZ R0, -R124, R127 ;  /* 0x0000007f7c007221 */ /* 0x002fe20000010100 */
[----:B------:R-:W-:Y:S01]  /*99c0*/  @P0 LEA R127, P1, R136, R126, 0x5 ;  /* 0x0000007e887f0211 */ /* 0x000fe200078228ff */
[----:B--2---:R-:W-:Y:S02]  /*99d0*/  FMUL.FTZ R100, R2, R100 ;  /* 0x0000006402647220 */ /* 0x004fe40000410000 */
[----:B------:R-:W-:Y:S01]  /*99e0*/  FMUL.FTZ R0, R0, c[0x0][0x2d0] ;  /* 0x0000b40000007a20 */ /* 0x000fe20000410000 */
[----:B------:R-:W-:Y:S01]  /*99f0*/  @P0 LEA.HI.X R4, R136, R3, R4, 0x5, P1 ;  /* 0x0000000388040211 */ /* 0x000fe200008f2c04 */
[----:B------:R-:W-:Y:S01]  /*9a00*/  MUFU.EX2 R200, R8 ;  /* 0x0000000800c87308 */ /* 0x000fe20000000800 */
[----:B------:R-:W-:Y:S01]  /*9a10*/  @P0 IADD3 R139, P1, R224, 0x40, RZ ;  /* 0x00000040e08b0810 */ /* 0x000fe20007f3e0ff */
[C---:B------:R-:W-:Y:S01]  /*9a20*/  FMUL.FTZ R101, R2.reuse, R101 ;  /* 0x0000006502657220 */ /* 0x040fe20000410000 */
[-C--:B---3--:R-:W-:Y:S01]  /*9a30*/  @P0 IADD3.X R138, R3, R223.reuse, RZ, P6, !PT ;  /* 0x000000df038a0210 */ /* 0x088fe200037fe4ff */
[C---:B------:R-:W-:Y:S01]  /*9a40*/  FMUL.FTZ R104, R2.reuse, R104 ;  /* 0x0000006802687220 */ /* 0x040fe20000410000 */
[----:B------:R-:W-:Y:S01]  /*9a50*/  @P0 IADD3.X R136, RZ, R223, RZ, P1, !PT ;  /* 0x000000dfff880210 */ /* 0x000fe20000ffe4ff */
[C---:B------:R-:W-:Y:S01]  /*9a60*/  FMUL.FTZ R105, R2.reuse, R105 ;  /* 0x0000006902697220 */ /* 0x040fe20000410000 */
[----:B------:R-:W-:Y:S01]  /*9a70*/  @P0 LEA.HI.X R147, R137, c[0x0][0x1cc], R138, 0x1, P2 ;  /* 0x0000730089930a11 */ /* 0x000fe200010f0c8a */
[----:B------:R-:W-:Y:S01]  /*9a80*/  FMUL.FTZ R108, R2, R108 ;  /* 0x0000006c026c7220 */ /* 0x000fe20000410000 */
[----:B------:R-:W-:Y:S01]  /*9a90*/  @P0 IADD3 R137, P2, R224, 0x80, RZ ;  /* 0x00000080e0890810 */ /* 0x000fe20007f5e0ff */
[----:B------:R-:W1:Y:S01]  /*9aa0*/  MUFU.EX2 R0, R0 ;  /* 0x0000000000007308 */ /* 0x000e620000000800 */
[----:B------:R-:W-:Y:S01]  /*9ab0*/  @P0 IADD3 R138, P6, R126, R139, RZ ;  /* 0x0000008b7e8a0210 */ /* 0x000fe20007fde0ff */
[----:B------:R2:W-:Y:S01]  /*9ac0*/  @P0 LDGSTS.E.BYPASS.LTC128B.128 [R199+0x6100], [R146.64], !P5 ;  /* 0x0610000092c70fae */ /* 0x0005e2000e901d46 */
[----:B------:R-:W-:Y:S01]  /*9ad0*/  @P0 IADD3.X R144, RZ, R223, RZ, P2, !PT ;  /* 0x000000dfff900210 */ /* 0x000fe200017fe4ff */
[----:B------:R-:W-:Y:S01]  /*9ae0*/  FMUL.FTZ R109, R2, R109 ;  /* 0x0000006d026d7220 */ /* 0x000fe20000410000 */
[----:B------:R-:W-:Y:S01]  /*9af0*/  @P0 LEA R142, P2, R138, c[0x0][0x1c8], 0x1 ;  /* 0x000072008a8e0a11 */ /* 0x000fe200078408ff */
[----:B------:R-:W-:Y:S01]  /*9b00*/  FMUL.FTZ R112, R2, R112 ;  /* 0x0000007002707220 */ /* 0x000fe20000410000 */
[----:B----4-:R-:W-:Y:S01]  /*9b10*/  @P0 IADD3 R5, P1, R126, R137, RZ ;  /* 0x000000897e050210 */ /* 0x010fe20007f3e0ff */
[C---:B------:R-:W-:Y:S01]  /*9b20*/  FMUL.FTZ R113, R2.reuse, R113 ;  /* 0x0000007102717220 */ /* 0x040fe20000410000 */
[C---:B------:R-:W-:Y:S01]  /*9b30*/  @P0 IADD3.X R126, R3.reuse, R136, RZ, P6, !PT ;  /* 0x00000088037e0210 */ /* 0x040fe200037fe4ff */
[C---:B------:R-:W-:Y:S01]  /*9b40*/  FMUL.FTZ R116, R2.reuse, R116 ;  /* 0x0000007402747220 */ /* 0x040fe20000410000 */
[----:B------:R-:W-:Y:S01]  /*9b50*/  @P0 IADD3.X R3, R3, R144, RZ, P1, !PT ;  /* 0x0000009003030210 */ /* 0x000fe20000ffe4ff */
[C---:B------:R-:W-:Y:S01]  /*9b60*/  FMUL.FTZ R117, R2.reuse, R117 ;  /* 0x0000007502757220 */ /* 0x040fe20000410000 */
[C---:B------:R-:W-:Y:S01]  /*9b70*/  @P0 LEA R140, P6, R5.reuse, c[0x0][0x1c8], 0x1 ;  /* 0x00007200058c0a11 */ /* 0x040fe200078c08ff */
[----:B------:R-:W-:Y:S01]  /*9b80*/  FMUL.FTZ R120, R2, R120 ;  /* 0x0000007802787220 */ /* 0x000fe20000410000 */
[----:B------:R-:W-:Y:S01]  /*9b90*/  @P0 LEA.HI.X R143, R138, c[0x0][0x1cc], R126, 0x1, P2 ;  /* 0x000073008a8f0a11 */ /* 0x000fe200010f0c7e */
[----:B------:R-:W-:Y:S01]  /*9ba0*/  FMUL.FTZ R121, R2, R121 ;  /* 0x0000007902797220 */ /* 0x000fe20000410000 */
[----:B------:R-:W-:Y:S01]  /*9bb0*/  @P0 LEA.HI.X R141, R5, c[0x0][0x1cc], R3, 0x1, P6 ;  /* 0x00007300058d0a11 */ /* 0x000fe200030f0c03 */
[----:B------:R-:W-:Y:S01]  /*9bc0*/  FFMA.FTZ R3, R9, c[0x0][0x2d0], -R160 ;  /* 0x0000b40009037a23 */ /* 0x000fe200000108a0 */
[C---:B------:R-:W-:Y:S01]  /*9bd0*/  @P0 IADD3 R139, P6, R127.reuse, R139, RZ ;  /* 0x0000008b7f8b0210 */ /* 0x040fe20007fde0ff */
[----:B------:R3:W-:Y:S01]  /*9be0*/  @P0 LDGSTS.E.BYPASS.LTC128B.128 [R199+0x8100], [R142.64], !P4 ;  /* 0x081000008ec70fae */ /* 0x0007e2000e101d46 */
[C---:B------:R-:W-:Y:S01]  /*9bf0*/  @P0 IADD3 R138, P2, R127.reuse, R224, RZ ;  /* 0x000000e07f8a0210 */ /* 0x040fe20007f5e0ff */
[----:B------:R4:W-:Y:S01]  /*9c00*/  MUFU.EX2 R175, R3 ;  /* 0x0000000300af7308 */ /* 0x0009e20000000800 */
[----:B------:R-:W-:Y:S01]  /*9c10*/  @P0 IADD3 R5, P1, R127, R137, RZ ;  /* 0x000000897f050210 */ /* 0x000fe20007f3e0ff */
[----:B-1----:R-:W-:Y:S01]  /*9c20*/  FMUL.FTZ R102, R0, R102 ;  /* 0x0000006600667220 */ /* 0x002fe20000410000 */
[----:B------:R-:W-:Y:S01]  /*9c30*/  @P0 IADD3.X R137, R4, R136, RZ, P6, !PT ;  /* 0x0000008804890210 */ /* 0x000fe200037fe4ff */
[----:B------:R-:W-:Y:S01]  /*9c40*/  FMUL.FTZ R103, R0, R103 ;  /* 0x0000006700677220 */ /* 0x000fe20000410000 */
[----:B------:R-:W-:Y:S01]  /*9c50*/  @P0 LEA R126, P6, R138, c[0x0][0x1c8], 0x1 ;  /* 0x000072008a7e0a11 */ /* 0x000fe200078c08ff */
[----:B------:R3:W-:Y:S01]  /*9c60*/  @P0 LDGSTS.E.BYPASS.LTC128B.128 [R199+0xa100], [R140.64], !P3 ;  /* 0x0a1000008cc70fae */ /* 0x0007e2000d901d46 */
[----:B------:R-:W-:Y:S01]  /*9c70*/  @P0 IADD3.X R9, R4, R223, RZ, P2, !PT ;  /* 0x000000df04090210 */ /* 0x000fe200017fe4ff */
[C---:B------:R-:W-:Y:S01]  /*9c80*/  FMUL.FTZ R106, R0.reuse, R106 ;  /* 0x0000006a006a7220 */ /* 0x040fe20000410000 */
[C---:B------:R-:W-:Y:S01]  /*9c90*/  @P0 LEA R8, P2, R139.reuse, c[0x0][0x1c8], 0x1 ;  /* 0x000072008b080a11 */ /* 0x040fe200078408ff */
[----:B------:R-:W-:Y:S01]  /*9ca0*/  FMUL.FTZ R107, R0, R107 ;  /* 0x0000006b006b7220 */ /* 0x000fe20000410000 */
[----:B------:R-:W-:Y:S01]  /*9cb0*/  @P0 LEA.HI.X R127, R138, c[0x0][0x1cc], R9, 0x1, P6 ;  /* 0x000073008a7f0a11 */ /* 0x000fe200030f0c09 */
[C---:B------:R-:W-:Y:S01]  /*9cc0*/  FMUL.FTZ R110, R0.reuse, R110 ;  /* 0x0000006e006e7220 */ /* 0x040fe20000410000 */
[----:B------:R-:W-:Y:S01]  /*9cd0*/  @P0 LEA.HI.X R9, R139, c[0x0][0x1cc], R137, 0x1, P2 ;  /* 0x000073008b090a11 */ /* 0x000fe200010f0c89 */
[----:B------:R-:W-:Y:S01]  /*9ce0*/  FMUL.FTZ R111, R0, R111 ;  /* 0x0000006f006f7220 */ /* 0x000fe20000410000 */
[----:B------:R-:W-:Y:S01]  /*9cf0*/  @P0 IADD3.X R136, R4, R144, RZ, P1, !PT ;  /* 0x0000009004880210 */ /* 0x000fe20000ffe4ff */
[----:B------:R1:W-:Y:S01]  /*9d00*/  @P0 LDGSTS.E.BYPASS.LTC128B.128 [R199+0x7100], [R126.64], !P5 ;  /* 0x071000007ec70fae */ /* 0x0003e2000e901d46 */
[C---:B------:R-:W-:Y:S01]  /*9d10*/  @P0 LEA R4, P1, R5.reuse, c[0x0][0x1c8], 0x1 ;  /* 0x0000720005040a11 */ /* 0x040fe200078208ff */
[C---:B------:R-:W-:Y:S01]  /*9d20*/  FMUL.FTZ R114, R0.reuse, R114 ;  /* 0x0000007200727220 */ /* 0x040fe20000410000 */
[----:B------:R-:W-:Y:S01]  /*9d30*/  MUFU.EX2 R174, R12 ;  /* 0x0000000c00ae7308 */ /* 0x000fe20000000800 */
[C---:B------:R-:W-:Y:S01]  /*9d40*/  FMUL.FTZ R115, R0.reuse, R115 ;  /* 0x0000007300737220 */ /* 0x040fe20000410000 */
[----:B------:R-:W-:Y:S01]  /*9d50*/  @P0 LEA.HI.X R5, R5, c[0x0][0x1cc], R136, 0x1, P1 ;  /* 0x0000730005050a11 */ /* 0x000fe200008f0c88 */
[----:B------:R-:W-:Y:S02]  /*9d60*/  FMUL.FTZ R118, R0, R118 ;  /* 0x0000007600767220 */ /* 0x000fe40000410000 */
[----:B------:R5:W-:Y:S01]  /*9d70*/  @P0 LDGSTS.E.BYPASS.LTC128B.128 [R199+0x9100], [R8.64], !P4 ;  /* 0x0910000008c70fae */ /* 0x000be2000e101d46 */
[----:B----4-:R-:W-:Y:S02]  /*9d80*/  FMUL.FTZ R3, R124, c[0x0][0x2d0] ;  /* 0x0000b4007c037a20 */ /* 0x010fe40000410000 */
[----:B------:R-:W-:Y:S02]  /*9d90*/  FMUL.FTZ R119, R0, R119 ;  /* 0x0000007700777220 */ /* 0x000fe40000410000 */
[--C-:B------:R-:W-:Y:S01]  /*9da0*/  FFMA.FTZ R6, R6, c[0x0][0x2d0], -R3.reuse ;  /* 0x0000b40006067a23 */ /* 0x100fe20000010803 */
[----:B------:R-:W-:Y:S01]  /*9db0*/  MUFU.EX2 R173, R13 ;  /* 0x0000000d00ad7308 */ /* 0x000fe20000000800 */
[--C-:B------:R-:W-:Y:S01]  /*9dc0*/  FFMA.FTZ R7, R7, c[0x0][0x2d0], -R3.reuse ;  /* 0x0000b40007077a23 */ /* 0x100fe20000010803 */
[----:B------:R4:W-:Y:S01]  /*9dd0*/  @P0 LDGSTS.E.BYPASS.LTC128B.128 [R199+0xb100], [R4.64], !P3 ;  /* 0x0b10000004c70fae */ /* 0x0009e2000d901d46 */
[C---:B------:R-:W-:Y:S02]  /*9de0*/  FMUL.FTZ R122, R0.reuse, R122 ;  /* 0x0000007a007a7220 */ /* 0x040fe40000410000 */
[----:B------:R-:W-:Y:S02]  /*9df0*/  FMUL.FTZ R123, R0, R123 ;  /* 0x0000007b007b7220 */ /* 0x000fe40000410000 */
[C---:B------:R-:W-:Y:S02]  /*9e00*/  FMUL.FTZ R36, R2.reuse, R36 ;  /* 0x0000002402247220 */ /* 0x040fe40000410000 */
[----:B------:R-:W-:Y:S01]  /*9e10*/  FMUL.FTZ R37, R2, R37 ;  /* 0x0000002502257220 */ /* 0x000fe20000410000 */
[----:B------:R1:W-:Y:S01]  /*9e20*/  MUFU.EX2 R166, R6 ;  /* 0x0000000600a67308 */ /* 0x0003e20000000800 */
[----:B------:R-:W1:Y:S01]  /*9e30*/  LDSM.16.MT88.4 R136, [R177] ;  /* 0x00000000b188783b */ /* 0x000e620000004200 */
[C---:B------:R-:W-:Y:S02]  /*9e40*/  FMUL.FTZ R38, R0.reuse, R38 ;  /* 0x0000002600267220 */ /* 0x040fe40000410000 */
[----:B------:R-:W-:Y:S02]  /*9e50*/  FMUL.FTZ R39, R0, R39 ;  /* 0x0000002700277220 */ /* 0x000fe40000410000 */
[C---:B------:R-:W-:Y:S02]  /*9e60*/  FMUL.FTZ R40, R2.reuse, R40 ;  /* 0x0000002802287220 */ /* 0x040fe40000410000 */
[C---:B------:R-:W-:Y:S01]  /*9e70*/  FMUL.FTZ R41, R2.reuse, R41 ;  /* 0x0000002902297220 */ /* 0x040fe20000410000 */
[----:B---3--:R-:W3:Y:S01]  /*9e80*/  LDSM.16.MT88.4 R140, [R178] ;  /* 0x00000000b28c783b */ /* 0x008ee20000004200 */
[----:B------:R-:W1:Y:S01]  /*9e90*/  MUFU.EX2 R165, R7 ;  /* 0x0000000700a57308 */ /* 0x000e620000000800 */
[C---:B-----5:R-:W-:Y:S02]  /*9ea0*/  FMUL.FTZ R8, R2.reuse, R132 ;  /* 0x0000008402087220 */ /* 0x060fe40000410000 */
[----:B------:R-:W-:Y:S02]  /*9eb0*/  FMUL.FTZ R9, R2, R133 ;  /* 0x0000008502097220 */ /* 0x000fe40000410000 */
[C---:B------:R-:W-:Y:S02]  /*9ec0*/  FMUL.FTZ R42, R0.reuse, R42 ;  /* 0x0000002a002a7220 */ /* 0x040fe40000410000 */
[----:B--2---:R-:W2:Y:S01]  /*9ed0*/  LDSM.16.MT88.4 R144, [R181] ;  /* 0x00000000b590783b */ /* 0x004ea20000004200 */
[----:B------:R-:W-:Y:S02]  /*9ee0*/  FMUL.FTZ R43, R0, R43 ;  /* 0x0000002b002b7220 */ /* 0x000fe40000410000 */
[--C-:B----4-:R-:W-:Y:S01]  /*9ef0*/  FFMA.FTZ R4, R11, c[0x0][0x2d0], -R3.reuse ;  /* 0x0000b4000b047a23 */ /* 0x110fe20000010803 */
[----:B------:R-:W-:Y:S01]  /*9f00*/  MUFU.EX2 R171, R17 ;  /* 0x0000001100ab7308 */ /* 0x000fe20000000800 */
[----:B------:R-:W-:Y:S02]  /*9f10*/  FMUL.FTZ R5, R2, R129 ;  /* 0x0000008102057220 */ /* 0x000fe40000410000 */
[--C-:B-1----:R-:W-:Y:S01]  /*9f20*/  FFMA.FTZ R6, R10, c[0x0][0x2d0], -R3.reuse ;  /* 0x0000b4000a067a23 */ /* 0x102fe20000010803 */
[----:B------:R-:W-:Y:S01]  /*9f30*/  LDSM.16.MT88.4 R148, [R178+0x2800] ;  /* 0x00280000b294783b */ /* 0x000fe20000004200 */
[C---:B------:R-:W-:Y:S02]  /*9f40*/  FMUL.FTZ R10, R0.reuse, R134 ;  /* 0x00000086000a7220 */ /* 0x040fe40000410000 */
[----:B------:R-:W-:Y:S02]  /*9f50*/  FMUL.FTZ R11, R0, R135 ;  /* 0x00000087000b7220 */ /* 0x000fe40000410000 */
[C---:B------:R-:W-:Y:S01]  /*9f60*/  FMUL.FTZ R44, R2.reuse, R44 ;  /* 0x0000002c022c7220 */ /* 0x040fe20000410000 */
[----:B------:R1:W-:Y:S01]  /*9f70*/  MUFU.EX2 R164, R6 ;  /* 0x0000000600a47308 */ /* 0x0003e20000000800 */
[----:B------:R-:W-:Y:S01]  /*9f80*/  FMUL.FTZ R45, R2, R45 ;  /* 0x0000002d022d7220 */ /* 0x000fe20000410000 */
[----:B------:R-:W4:Y:S01]  /*9f90*/  LDSM.16.MT88.4 R132, [R180] ;  /* 0x00000000b484783b */ /* 0x000f220000004200 */
[----:B------:R-:W-:Y:S01]  /*9fa0*/  F2FP.PACK_AB R129, R165, R166 ;  /* 0x000000a6a581723e */ /* 0x000fe200000000ff */
[C---:B------:R-:W-:Y:S02]  /*9fb0*/  FMUL.FTZ R7, R0.reuse, R131 ;  /* 0x0000008300077220 */ /* 0x040fe40000410000 */
[C---:B------:R-:W-:Y:S02]  /*9fc0*/  FMUL.FTZ R46, R0.reuse, R46 ;  /* 0x0000002e002e7220 */ /* 0x040fe40000410000 */
[----:B------:R-:W-:Y:S02]  /*9fd0*/  FMUL.FTZ R47, R0, R47 ;  /* 0x0000002f002f7220 */ /* 0x000fe40000410000 */
[----:B------:R-:W5:Y:S01]  /*9fe0*/  MUFU.EX2 R163, R4 ;  /* 0x0000000400a37308 */ /* 0x000f620000000800 */
[C---:B------:R-:W-:Y:S01]  /*9ff0*/  FMUL.FTZ R48, R2.reuse, R48 ;  /* 0x0000003002307220 */ /* 0x040fe20000410000 */
[----:B------:R-:W-:Y:S01]  /*a000*/  LDSM.16.MT88.4 R152, [R181+0x2800] ;  /* 0x00280000b598783b */ /* 0x000fe20000004200 */
[----:B------:R-:W-:Y:S02]  /*a010*/  FMUL.FTZ R49, R2, R49 ;  /* 0x0000003102317220 */ /* 0x000fe40000410000 */
[C---:B------:R-:W-:Y:S02]  /*a020*/  FMUL.FTZ R50, R0.reuse, R50 ;  /* 0x0000003200327220 */ /* 0x040fe40000410000 */
[----:B------:R-:W-:Y:S02]  /*a030*/  FMUL.FTZ R51, R0, R51 ;  /* 0x0000003300337220 */ /* 0x000fe40000410000 */
[C---:B------:R-:W-:Y:S01]  /*a040*/  FMUL.FTZ R52, R2.reuse, R52 ;  /* 0x0000003402347220 */ /* 0x040fe20000410000 */
[----:B------:R-:W0:Y:S01]  /*a050*/  LDGDEPBAR ;  /* 0x00000000000079af */ /* 0x000e220000000000 */
[----:B------:R-:W-:Y:S01]  /*a060*/  FMUL.FTZ R53, R2, R53 ;  /* 0x0000003502357220 */ /* 0x000fe20000410000 */
[----:B------:R-:W-:Y:S01]  /*a070*/  MUFU.EX2 R170, R20 ;  /* 0x0000001400aa7308 */ /* 0x000fe20000000800 */
[C---:B------:R-:W-:Y:S02]  /*a080*/  FMUL.FTZ R54, R0.reuse, R54 ;  /* 0x0000003600367220 */ /* 0x040fe40000410000 */
[C---:B-1----:R-:W-:Y:S01]  /*a090*/  FMUL.FTZ R6, R0.reuse, R130 ;  /* 0x0000008200067220 */ /* 0x042fe20000410000 */
[----:B------:R-:W-:Y:S01]  /*a0a0*/  F2FP.PACK_AB R130, R175, R200 ;  /* 0x000000c8af82723e */ /* 0x000fe200000000ff */
[----:B------:R-:W-:Y:S02]  /*a0b0*/  FMUL.FTZ R55, R0, R55 ;  /* 0x0000003700377220 */ /* 0x000fe40000410000 */
[C---:B------:R-:W-:Y:S02]  /*a0c0*/  FMUL.FTZ R56, R2.reuse, R56 ;  /* 0x0000003802387220 */ /* 0x040fe40000410000 */
[----:B------:R-:W-:Y:S01]  /*a0d0*/  FMUL.FTZ R57, R2, R57 ;  /* 0x0000003902397220 */ /* 0x000fe20000410000 */
[----:B------:R-:W-:Y:S01]  /*a0e0*/  MUFU.EX2 R169, R21 ;  /* 0x0000001500a97308 */ /* 0x000fe20000000800 */
[----:B------:R-:W-:Y:S01]  /*a0f0*/  FMUL.FTZ R58, R0, R58 ;  /* 0x0000003a003a7220 */ /* 0x000fe20000410000 */
[----:B-----5:R-:W-:Y:S01]  /*a100*/  F2FP.PACK_AB R131, R163, R164 ;  /* 0x000000a4a383723e */ /* 0x020fe200000000ff */
[----:B------:R-:W-:Y:S01]  /*a110*/  FMUL.FTZ R4, R2, R128 ;  /* 0x0000008002047220 */ /* 0x000fe20000410000 */
[----:B------:R-:W-:Y:S01]  /*a120*/  F2FP.PACK_AB R128, R202, R203 ;  /* 0x000000cbca80723e */ /* 0x000fe200000000ff */
[--C-:B------:R-:W-:Y:S02]  /*a130*/  FFMA.FTZ R14, R14, c[0x0][0x2d0], -R3.reuse ;  /* 0x0000b4000e0e7a23 */ /* 0x100fe40000010803 */
[--C-:B------:R-:W-:Y:S02]  /*a140*/  FFMA.FTZ R15, R15, c[0x0][0x2d0], -R3.reuse ;  /* 0x0000b4000f0f7a23 */ /* 0x100fe40000010803 */
[----:B------:R-:W-:Y:S01]  /*a150*/  FFMA.FTZ R12, R16, c[0x0][0x2d0], -R160 ;  /* 0x0000b400100c7a23 */ /* 0x000fe200000108a0 */
[----:B------:R-:W-:Y:S01]  /*a160*/  MUFU.EX2 R159, R14 ;  /* 0x0000000e009f7308 */ /* 0x000fe20000000800 */
[C---:B------:R-:W-:Y:S05]  /*a170*/  HMMA.16816.F32 R4, R128.reuse, R136, R4 ;  /* 0x000000888004723c */ /* 0x040fea0000001804 */
[--C-:B------:R-:W-:Y:S02]  /*a180*/  FFMA.FTZ R18, R18, c[0x0][0x2d0], -R3.reuse ;  /* 0x0000b40012127a23 */ /* 0x100fe40000010803 */
[--C-:B------:R-:W-:Y:S01]  /*a190*/  FFMA.FTZ R126, R19, c[0x0][0x2d0], -R3.reuse ;  /* 0x0000b400137e7a23 */ /* 0x100fe20000010803 */
[C---:B------:R-:W-:Y:S01]  /*a1a0*/  HMMA.16816.F32 R8, R128.reuse, R138, R8 ;  /* 0x0000008a8008723c */ /* 0x040fe20000001808 */
[----:B------:R-:W1:Y:S01]  /*a1b0*/  LDSM.16.MT88.4 R136, [R177+0x2000] ;  /* 0x00200000b188783b */ /* 0x000e620000004200 */
[----:B------:R-:W5:Y:S02]  /*a1c0*/  MUFU.EX2 R158, R15 ;  /* 0x0000000f009e7308 */ /* 0x000f640000000800 */
[--C-:B------:R-:W-:Y:S02]  /*a1d0*/  FFMA.FTZ R22, R22, c[0x0][0x2d0], -R3.reuse ;  /* 0x0000b40016167a23 */ /* 0x100fe40000010803 */
[--C-:B------:R-:W-:Y:S02]  /*a1e0*/  FFMA.FTZ R23, R23, c[0x0][0x2d0], -R3.reuse ;  /* 0x0000b40017177a23 */ /* 0x100fe40000010803 */
[C---:B---3--:R-:W-:Y:S04]  /*a1f0*/  HMMA.16816.F32 R100, R128.reuse, R140, R100 ;  /* 0x0000008c8064723c */ /* 0x048fe80000001864 */
[----:B------:R3:W1:Y:S01]  /*a200*/  MUFU.EX2 R172, R12 ;  /* 0x0000000c00ac7308 */ /* 0x0006620000000800 */
[----:B------:R-:W-:Y:S02]  /*a210*/  FFMA.FTZ R27, R27, c[0x0][0x2d0], -R3 ;  /* 0x0000b4001b1b7a23 */ /* 0x000fe40000010803 */
[----:B------:R-:W-:Y:S01]  /*a220*/  FMUL.FTZ R59, R0, R59 ;  /* 0x0000003b003b7220 */ /* 0x000fe20000410000 */
[C---:B------:R-:W-:Y:S01]  /*a230*/  HMMA.16816.F32 R104, R128.reuse, R142, R104 ;  /* 0x0000008e8068723c */ /* 0x040fe20000001868 */
[----:B------:R-:W5:Y:S03]  /*a240*/  LDSM.16.MT88.4 R140, [R178+0x2000] ;  /* 0x00200000b28c783b */ /* 0x000f660000004200 */
[C---:B------:R-:W-:Y:S02]  /*a250*/  FMUL.FTZ R60, R2.reuse, R60 ;  /* 0x0000003c023c7220 */ /* 0x040fe40000410000 */
[----:B------:R1:W-:Y:S01]  /*a260*/  MUFU.EX2 R157, R18 ;  /* 0x00000012009d7308 */ /* 0x0003e20000000800 */
[----:B------:R-:W-:Y:S01]  /*a270*/  FMUL.FTZ R61, R2, R61 ;  /* 0x0000003d023d7220 */ /* 0x000fe20000410000 */
[C---:B--2---:R-:W-:Y:S04]  /*a280*/  HMMA.16816.F32 R108, R128.reuse, R144, R108 ;  /* 0x00000090806c723c */ /* 0x044fe8000000186c */
[C---:B------:R-:W-:Y:S02]  /*a290*/  FMUL.FTZ R62, R0.reuse, R62 ;  /* 0x0000003e003e7220 */ /* 0x040fe40000410000 */
[----:B------:R-:W-:Y:S02]  /*a2a0*/  FMUL.FTZ R63, R0, R63 ;  /* 0x0000003f003f7220 */ /* 0x000fe40000410000 */
[C---:B------:R-:W-:Y:S01]  /*a2b0*/  HMMA.16816.F32 R112, R128.reuse, R146, R112 ;  /* 0x000000928070723c */ /* 0x040fe20000001870 */
[----:B------:R-:W-:Y:S01]  /*a2c0*/  LDSM.16.MT88.4 R144, [R177+0x2800] ;  /* 0x00280000b190783b */ /* 0x000fe20000004200 */
[----:B------:R-:W-:Y:S02]  /*a2d0*/  MUFU.EX2 R168, R24 ;  /* 0x0000001800a87308 */ /* 0x000fe40000000800 */
[C---:B------:R-:W-:Y:S02]  /*a2e0*/  FMUL.FTZ R64, R2.reuse, R64 ;  /* 0x0000004002407220 */ /* 0x040fe40000410000 */
[----:B------:R-:W-:Y:S02]  /*a2f0*/  FMUL.FTZ R65, R2, R65 ;  /* 0x0000004102417220 */ /* 0x000fe40000410000 */
[C---:B----4-:R-:W-:Y:S01]  /*a300*/  HMMA.16816.F32 R116, R128.reuse, R132, R116 ;  /* 0x000000848074723c */ /* 0x050fe20000001874 */
[----:B---3--:R-:W-:Y:S03]  /*a310*/  LDSM.16.MT88.4 R12, [R180+0x4000] ;  /* 0x00400000b40c783b */ /* 0x008fe60000004200 */
[----:B------:R-:W-:Y:S01]  /*a320*/  MUFU.EX2 R161, R29 ;  /* 0x0000001d00a17308 */ /* 0x000fe20000000800 */
[C---:B------:R-:W-:Y:S02]  /*a330*/  FMUL.FTZ R66, R0.reuse, R66 ;  /* 0x0000004200427220 */ /* 0x040fe40000410000 */
[----:B------:R-:W-:Y:S01]  /*a340*/  FMUL.FTZ R67, R0, R67 ;  /* 0x0000004300437220 */ /* 0x000fe20000410000 */
[C---:B------:R-:W-:Y:S01]  /*a350*/  HMMA.16816.F32 R120, R128.reuse, R134, R120 ;  /* 0x000000868078723c */ /* 0x040fe20000001878 */
[----:B------:R-:W2:Y:S03]  /*a360*/  LDSM.16.MT88.4 R132, [R181+0x2000] ;  /* 0x00200000b584783b */ /* 0x000ea60000004200 */
[C---:B------:R-:W-:Y:S02]  /*a370*/  FMUL.FTZ R68, R2.reuse, R68 ;  /* 0x0000004402447220 */ /* 0x040fe40000410000 */
[----:B------:R-:W-:Y:S01]  /*a380*/  FMUL.FTZ R69, R2, R69 ;  /* 0x0000004502457220 */ /* 0x000fe20000410000 */
[----:B------:R-:W3:Y:S01]  /*a390*/  MUFU.EX2 R156, R126 ;  /* 0x0000007e009c7308 */ /* 0x000ee20000000800 */
[C---:B-1----:R-:W-:Y:S01]  /*a3a0*/  HMMA.16816.F32 R36, R128.reuse, R136, R36 ;  /* 0x000000888024723c */ /* 0x042fe20000001824 */
[----:B------:R-:W-:Y:S03]  /*a3b0*/  LDSM.16.MT88.4 R16, [R178+0x800] ;  /* 0x00080000b210783b */ /* 0x000fe60000004200 */
[C---:B------:R-:W-:Y:S02]  /*a3c0*/  FMUL.FTZ R70, R0.reuse, R70 ;  /* 0x0000004600467220 */ /* 0x040fe40000410000 */
[----:B------:R-:W-:Y:S02]  /*a3d0*/  FMUL.FTZ R71, R0, R71 ;  /* 0x0000004700477220 */ /* 0x000fe40000410000 */
[C---:B------:R-:W-:Y:S01]  /*a3e0*/  HMMA.16816.F32 R40, R128.reuse, R138, R40 ;  /* 0x0000008a8028723c */ /* 0x040fe20000001828 */
[----:B------:R-:W1:Y:S03]  /*a3f0*/  LDSM.16.MT88.4 R136, [R180+0x2000] ;  /* 0x00200000b488783b */ /* 0x000e660000004200 */
[C---:B------:R-:W-:Y:S02]  /*a400*/  FMUL.FTZ R72, R2.reuse, R72 ;  /* 0x0000004802487220 */ /* 0x040fe40000410000 */
[----:B------:R-:W-:Y:S02]  /*a410*/  FMUL.FTZ R73, R2, R73 ;  /* 0x0000004902497220 */ /* 0x000fe40000410000 */
[C---:B-----5:R-:W-:Y:S04]  /*a420*/  HMMA.16816.F32 R44, R128.reuse, R140, R44 ;  /* 0x0000008c802c723c */ /* 0x060fe8000000182c */
[C---:B------:R-:W-:Y:S02]  /*a430*/  FMUL.FTZ R74, R0.reuse, R74 ;  /* 0x0000004a004a7220 */ /* 0x040fe40000410000 */
[----:B------:R-:W-:Y:S02]  /*a440*/  FMUL.FTZ R75, R0, R75 ;  /* 0x0000004b004b7220 */ /* 0x000fe40000410000 */
[C---:B------:R-:W-:Y:S01]  /*a450*/  HMMA.16816.F32 R48, R128.reuse, R142, R48 ;  /* 0x0000008e8030723c */ /* 0x040fe20000001830 */
[----:B------:R-:W4:Y:S03]  /*a460*/  LDSM.16.MT88.4 R140, [R177+0x4000] ;  /* 0x00400000b18c783b */ /* 0x000f260000004200 */
        /* <DEDUP_REMOVED lines=9> */
[C---:B------:R-:W-:Y:S02]  /*a500*/  FMUL.FTZ R82, R0.reuse, R82 ;  /* 0x0000005200527220 */ /* 0x040fe40000410000 */
[----:B------:R-:W-:Y:S02]  /*a510*/  FMUL.FTZ R83, R0, R83 ;  /* 0x0000005300537220 */ /* 0x000fe40000410000 */
[C---:B-1----:R-:W-:Y:S04]  /*a520*/  HMMA.16816.F32 R60, R128.reuse, R136, R60 ;  /* 0x00000088803c723c */ /* 0x042fe8000000183c */
[C---:B------:R-:W-:Y:S02]  /*a530*/  FMUL.FTZ R84, R2.reuse, R84 ;  /* 0x0000005402547220 */ /* 0x040fe40000410000 */
[----:B------:R-:W-:Y:S02]  /*a540*/  FMUL.FTZ R85, R2, R85 ;  /* 0x0000005502557220 */ /* 0x000fe40000410000 */
[C---:B------:R-:W-:Y:S01]  /*a550*/  HMMA.16816.F32 R64, R128.reuse, R138, R64 ;  /* 0x0000008a8040723c */ /* 0x040fe20000001840 */
[----:B------:R-:W1:Y:S03]  /*a560*/  LDSM.16.MT88.4 R136, [R181+0x4000] ;  /* 0x00400000b588783b */ /* 0x000e660000004200 */
[C---:B------:R-:W-:Y:S02]  /*a570*/  FMUL.FTZ R86, R0.reuse, R86 ;  /* 0x0000005600567220 */ /* 0x040fe40000410000 */
[----:B------:R-:W-:Y:S02]  /*a580*/  FMUL.FTZ R87, R0, R87 ;  /* 0x0000005700577220 */ /* 0x000fe40000410000 */
[C---:B----4-:R-:W-:Y:S04]  /*a590*/  HMMA.16816.F32 R68, R128.reuse, R140, R68 ;  /* 0x0000008c8044723c */ /* 0x050fe80000001844 */
[C---:B------:R-:W-:Y:S02]  /*a5a0*/  FMUL.FTZ R88, R2.reuse, R88 ;  /* 0x0000005802587220 */ /* 0x040fe40000410000 */
[----:B------:R-:W-:Y:S02]  /*a5b0*/  FMUL.FTZ R89, R2, R89 ;  /* 0x0000005902597220 */ /* 0x000fe40000410000 */
[C---:B------:R-:W-:Y:S01]  /*a5c0*/  HMMA.16816.F32 R72, R128.reuse, R142, R72 ;  /* 0x0000008e8048723c */ /* 0x040fe20000001848 */
[----:B------:R-:W-:Y:S03]  /*a5d0*/  LDSM.16.MT88.4 R140, [R180+0x800] ;  /* 0x00080000b48c783b */ /* 0x000fe60000004200 */
        /* <DEDUP_REMOVED lines=16> */
[----:B------:R-:W-:Y:S02]  /*a6e0*/  FFMA.FTZ R2, R2, R230, R203 ;  /* 0x000000e602027223 */ /* 0x000fe400000100cb */
[----:B------:R-:W-:Y:S02]  /*a6f0*/  FFMA.FTZ R0, R0, R231, R166 ;  /* 0x000000e700007223 */ /* 0x000fe400000100a6 */
[C---:B------:R-:W-:Y:S04]  /*a700*/  HMMA.16816.F32 R92, R128.reuse, R12, R92 ;  /* 0x0000000c805c723c */ /* 0x040fe8000000185c */
[----:B------:R-:W-:Y:S02]  /*a710*/  FADD.FTZ R2, R202, R2 ;  /* 0x00000002ca027221 */ /* 0x000fe40000010000 */
[----:B------:R-:W-:Y:S01]  /*a720*/  FADD.FTZ R0, R165, R0 ;  /* 0x00000000a5007221 */ /* 0x000fe20000010000 */
[----:B------:R-:W-:Y:S01]  /*a730*/  F2FP.PACK_AB R12, R173, R174 ;  /* 0x000000aead0c723e */ /* 0x000fe200000000ff */
[----:B------:R-:W-:Y:S01]  /*a740*/  HMMA.16816.F32 R96, R128, R14, R96 ;  /* 0x0000000e8060723c */ /* 0x000fe20000001860 */
[----:B------:R-:W4:Y:S03]  /*a750*/  LDSM.16.MT88.4 R128, [R180+0x2800] ;  /* 0x00280000b480783b */ /* 0x000f260000004200 */
[----:B------:R-:W-:Y:S01]  /*a760*/  F2FP.PACK_AB R13, R158, R159 ;  /* 0x0000009f9e0d723e */ /* 0x000fe200000000ff */
[----:B------:R-:W-:Y:S02]  /*a770*/  FADD.FTZ R2, R200, R2 ;  /* 0x00000002c8027221 */ /* 0x000fe40000010000 */
[----:B------:R-:W-:Y:S01]  /*a780*/  F2FP.PACK_AB R14, R171, R172 ;  /* 0x000000acab0e723e */ /* 0x000fe200000000ff */
[----:B------:R-:W-:Y:S01]  /*a790*/  FADD.FTZ R0, R164, R0 ;  /* 0x00000000a4007221 */ /* 0x000fe20000010000 */
[----:B---3--:R-:W-:Y:S03]  /*a7a0*/  F2FP.PACK_AB R15, R156, R157 ;  /* 0x0000009d9c0f723e */ /* 0x008fe600000000ff */
[----:B------:R-:W-:Y:S02]  /*a7b0*/  FADD.FTZ R2, R175, R2 ;  /* 0x00000002af027221 */ /* 0x000fe40000010000 */
[----:B------:R-:W-:Y:S02]  /*a7c0*/  FADD.FTZ R0, R163, R0 ;  /* 0x00000000a3007221 */ /* 0x000fe40000010000 */
        /* <DEDUP_REMOVED lines=15> */
[----:B------:R-:W-:Y:S04]  /*a8c0*/  FADD.FTZ R2, R170, R2 ;  /* 0x00000002aa027221 */ /* 0x000fe80000010000 */
[C---:B------:R-:W-:Y:S01]  /*a8d0*/  HMMA.16816.F32 R112, R12.reuse, R138, R112 ;  /* 0x0000008a0c70723c */ /* 0x040fe20000001870 */
[----:B------:R-:W1:Y:S03]  /*a8e0*/  LDSM.16.MT88.4 R136, [R181+0x4800] ;  /* 0x00480000b588783b */ /* 0x000e660000004200 */
[----:B------:R-:W-:Y:S04]  /*a8f0*/  FADD.FTZ R2, R169, R2 ;  /* 0x00000002a9027221 */ /* 0x000fe80000010000 */
[C---:B------:R-:W-:Y:S04]  /*a900*/  HMMA.16816.F32 R116, R12.reuse, R140, R116 ;  /* 0x0000008c0c74723c */ /* 0x040fe80000001874 */
[----:B------:R-:W-:Y:S04]  /*a910*/  FADD.FTZ R2, R168, R2 ;  /* 0x00000002a8027221 */ /* 0x000fe80000010000 */
[C---:B------:R-:W-:Y:S01]  /*a920*/  HMMA.16816.F32 R120, R12.reuse, R142, R120 ;  /* 0x0000008e0c78723c */ /* 0x040fe20000001878 */
[----:B------:R-:W-:Y:S07]  /*a930*/  LDSM.16.MT88.4 R140, [R181+0x1000] ;  /* 0x00100000b58c783b */ /* 0x000fee0000004200 */
[C---:B------:R-:W-:Y:S08]  /*a940*/  HMMA.16816.F32 R36, R12.reuse, R144, R36 ;  /* 0x000000900c24723c */ /* 0x040ff00000001824 */
[C---:B------:R-:W-:Y:S01]  /*a950*/  HMMA.16816.F32 R40, R12.reuse, R146, R40 ;  /* 0x000000920c28723c */ /* 0x040fe20000001828 */
[----:B------:R-:W-:Y:S07]  /*a960*/  LDSM.16.MT88.4 R144, [R177+0x5800] ;  /* 0x00580000b190783b */ /* 0x000fee0000004200 */
[C---:B------:R-:W-:Y:S08]  /*a970*/  HMMA.16816.F32 R44, R12.reuse, R148, R44 ;  /* 0x000000940c2c723c */ /* 0x040ff0000000182c */
[C---:B------:R-:W-:Y:S01]  /*a980*/  HMMA.16816.F32 R48, R12.reuse, R150, R48 ;  /* 0x000000960c30723c */ /* 0x040fe20000001830 */
[----:B------:R-:W-:Y:S07]  /*a990*/  MUFU.EX2 R150, R27 ;  /* 0x0000001b00967308 */ /* 0x000fee0000000800 */
[C---:B------:R-:W-:Y:S03]  /*a9a0*/  HMMA.16816.F32 R52, R12.reuse, R152, R52 ;  /* 0x000000980c34723c */ /* 0x040fe60000001834 */
[----:B------:R-:W3:Y:S05]  /*a9b0*/  MUFU.EX2 R153, R22 ;  /* 0x0000001600997308 */ /* 0x000eea0000000800 */
[C---:B------:R-:W-:Y:S05]  /*a9c0*/  HMMA.16816.F32 R56, R12.reuse, R154, R56 ;  /* 0x0000009a0c38723c */ /* 0x040fea0000001838 */
[----:B------:R5:W1:Y:S03]  /*a9d0*/  MUFU.EX2 R152, R23 ;  /* 0x0000001700987308 */ /* 0x000a660000000800 */
[C---:B----4-:R-:W-:Y:S08]  /*a9e0*/  HMMA.16816.F32 R60, R12.reuse, R128, R60 ;  /* 0x000000800c3c723c */ /* 0x050ff0000000183c */
[C---:B------:R-:W-:Y:S01]  /*a9f0*/  HMMA.16816.F32 R64, R12.reuse, R130, R64 ;  /* 0x000000820c40723c */ /* 0x040fe20000001840 */
[----:B------:R-:W-:Y:S03]  /*aa00*/  LDSM.16.MT88.4 R128, [R178+0x1000] ;  /* 0x00100000b280783b */ /* 0x000fe60000004200 */
[----:B---3--:R-:W-:Y:S04]  /*aa10*/  FADD.FTZ R0, R153, R0 ;  /* 0x0000000099007221 */ /* 0x008fe80000010000 */
[C---:B--2---:R-:W-:Y:S01]  /*aa20*/  HMMA.16816.F32 R68, R12.reuse, R16, R68 ;  /* 0x000000100c44723c */ /* 0x044fe20000001844 */
[----:B-----5:R-:W2:Y:S03]  /*aa30*/  LDSM.16.MT88.4 R20, [R180+0x4800] ;  /* 0x00480000b414783b */ /* 0x020ea60000004200 */
[----:B-1----:R-:W-:Y:S04]  /*aa40*/  FADD.FTZ R0, R152, R0 ;  /* 0x0000000098007221 */ /* 0x002fe80000010000 */
[C---:B------:R-:W-:Y:S04]  /*aa50*/  HMMA.16816.F32 R72, R12.reuse, R18, R72 ;  /* 0x000000120c48723c */ /* 0x040fe80000001848 */
[----:B------:R-:W-:Y:S04]  /*aa60*/  FFMA.FTZ R16, R25, c[0x0][0x2d0], -R160 ;  /* 0x0000b40019107a23 */ /* 0x000fe800000108a0 */
[C---:B------:R-:W-:Y:S01]  /*aa70*/  HMMA.16816.F32 R76, R12.reuse, R132, R76 ;  /* 0x000000840c4c723c */ /* 0x040fe2000000184c */
[----:B------:R1:W3:Y:S07]  /*aa80*/  MUFU.EX2 R167, R16 ;  /* 0x0000001000a77308 */ /* 0x0002ee0000000800 */
[C---:B------:R-:W-:Y:S01]  /*aa90*/  HMMA.16816.F32 R80, R12.reuse, R134, R80 ;  /* 0x000000860c50723c */ /* 0x040fe20000001850 */
[----:B------:R-:W-:Y:S07]  /*aaa0*/  LDSM.16.MT88.4 R132, [R177+0x3000] ;  /* 0x00300000b184783b */ /* 0x000fee0000004200 */
[C---:B------:R-:W-:Y:S08]  /*aab0*/  HMMA.16816.F32 R84, R12.reuse, R136, R84 ;  /* 0x000000880c54723c */ /* 0x040ff00000001854 */
[C---:B------:R-:W-:Y:S01]  /*aac0*/  HMMA.16816.F32 R88, R12.reuse, R138, R88 ;  /* 0x0000008a0c58723c */ /* 0x040fe20000001858 */
[----:B------:R-:W-:Y:S03]  /*aad0*/  LDSM.16.MT88.4 R136, [R181+0x3800] ;  /* 0x00380000b588783b */ /* 0x000fe60000004200 */
[--C-:B-1----:R-:W-:Y:S02]  /*aae0*/  FFMA.FTZ R16, R26, c[0x0][0x2d0], -R3.reuse ;  /* 0x0000b4001a107a23 */ /* 0x102fe40000010803 */
[----:B---3--:R-:W-:Y:S02]  /*aaf0*/  FADD.FTZ R2, R167, R2 ;  /* 0x00000002a7027221 */ /* 0x008fe40000010000 */
[C---:B--2---:R-:W-:Y:S01]  /*ab00*/  HMMA.16816.F32 R92, R12.reuse, R20, R92 ;  /* 0x000000140c5c723c */ /* 0x044fe2000000185c */
        /* <DEDUP_REMOVED lines=8> */
[----:B--2---:R-:W-:Y:S01]  /*ab90*/  F2FP.PACK_AB R15, R150, R151 ;  /* 0x00000097960f723e */ /* 0x004fe200000000ff */
[----:B------:R-:W-:Y:S06]  /*aba0*/  FADD.FTZ R0, R151, R0 ;  /* 0x0000000097007221 */ /* 0x000fec0000010000 */
[C---:B-1----:R-:W-:Y:S08]  /*abb0*/  HMMA.16816.F32 R4, R12.reuse, R16, R4 ;  /* 0x000000100c04723c */ /* 0x042ff00000001804 */
[C---:B------:R-:W-:Y:S01]  /*abc0*/  HMMA.16816.F32 R8, R12.reuse, R18, R8 ;  /* 0x000000120c08723c */ /* 0x040fe20000001808 */
[----:B------:R-:W1:Y:S07]  /*abd0*/  LDSM.16.MT88.4 R16, [R181+0x3000] ;  /* 0x00300000b510783b */ /* 0x000e6e0000004200 */
        /* <DEDUP_REMOVED lines=8> */
[----:B------:R-:W2:Y:S07]  /*ac60*/  LDSM.16.MT88.4 R24, [R180+0x3000] ;  /* 0x00300000b418783b */ /* 0x000eae0000004200 */
[C---:B------:R-:W-:Y:S08]  /*ac70*/  HMMA.16816.F32 R36, R12.reuse, R132, R36 ;  /* 0x000000840c24723c */ /* 0x040ff00000001824 */
[C---:B------:R-:W-:Y:S01]  /*ac80*/  HMMA.16816.F32 R40, R12.reuse, R134, R40 ;  /* 0x000000860c28723c */ /* 0x040fe20000001828 */
[----:B------:R-:W-:Y:S07]  /*ac90*/  LDSM.16.MT88.4 R132, [R177+0x1800] ;  /* 0x00180000b184783b */ /* 0x000fee0000004200 */
[C---:B------:R-:W-:Y:S07]  /*aca0*/  HMMA.16816.F32 R44, R12.reuse, R20, R44 ;  /* 0x000000140c2c723c */ /* 0x040fee000000182c */
[--C-:B------:R-:W-:Y:S01]  /*acb0*/  FFMA.FTZ R20, R28, c[0x0][0x2d0], -R160.reuse ;  /* 0x0000b4001c147a23 */ /* 0x100fe200000108a0 */
[C---:B------:R-:W-:Y:S03]  /*acc0*/  HMMA.16816.F32 R48, R12.reuse, R22, R48 ;  /* 0x000000160c30723c */ /* 0x040fe60000001830 */
[----:B------:R3:W4:Y:S01]  /*acd0*/  MUFU.EX2 R162, R20 ;  /* 0x0000001400a27308 */ /* 0x0007220000000800 */
[--C-:B------:R-:W-:Y:S04]  /*ace0*/  FFMA.FTZ R28, R33, c[0x0][0x2d0], -R160.reuse ;  /* 0x0000b400211c7a23 */ /* 0x100fe800000108a0 */
[C---:B-1----:R-:W-:Y:S05]  /*acf0*/  HMMA.16816.F32 R52, R12.reuse, R16, R52 ;  /* 0x000000100c34723c */ /* 0x042fea0000001834 */
[----:B------:R1:W-:Y:S02]  /*ad00*/  MUFU.EX2 R154, R28 ;  /* 0x0000001c009a7308 */ /* 0x0003e40000000800 */
[--C-:B------:R-:W-:Y:S01]  /*ad10*/  FFMA.FTZ R16, R30, c[0x0][0x2d0], -R3.reuse ;  /* 0x0000b4001e107a23 */ /* 0x100fe20000010803 */
[C---:B------:R-:W-:Y:S07]  /*ad20*/  HMMA.16816.F32 R56, R12.reuse, R18, R56 ;  /* 0x000000120c38723c */ /* 0x040fee0000001838 */
[----:B------:R5:W4:Y:S01]  /*ad30*/  MUFU.EX2 R149, R16 ;  /* 0x0000001000957308 */ /* 0x000b220000000800 */
[C---:B--2---:R-:W-:Y:S01]  /*ad40*/  HMMA.16816.F32 R60, R12.reuse, R24, R60 ;  /* 0x000000180c3c723c */ /* 0x044fe2000000183c */
[----:B---3--:R-:W2:Y:S06]  /*ad50*/  LDSM.16.MT88.4 R20, [R178+0x5000] ;  /* 0x00500000b214783b */ /* 0x008eac0000004200 */
[--C-:B------:R-:W-:Y:S01]  /*ad60*/  FFMA.FTZ R24, R31, c[0x0][0x2d0], -R3.reuse ;  /* 0x0000b4001f187a23 */ /* 0x100fe20000010803 */
[C---:B------:R-:W-:Y:S03]  /*ad70*/  HMMA.16816.F32 R64, R12.reuse, R26, R64 ;  /* 0x0000001a0c40723c */ /* 0x040fe60000001840 */
[----:B------:R3:W2:Y:S01]  /*ad80*/  MUFU.EX2 R148, R24 ;  /* 0x0000001800947308 */ /* 0x0006a20000000800 */
[----:B-1----:R-:W-:Y:S04]  /*ad90*/  LDSM.16.MT88.4 R28, [R181+0x1800] ;  /* 0x00180000b51c783b */ /* 0x002fe80000004200 */
[C---:B------:R-:W-:Y:S04]  /*ada0*/  HMMA.16816.F32 R68, R12.reuse, R128, R68 ;  /* 0x000000800c44723c */ /* 0x040fe80000001844 */
[----:B-----5:R-:W1:Y:S04]  /*adb0*/  LDSM.16.MT88.4 R16, [R181+0x5000] ;  /* 0x00500000b510783b */ /* 0x020e680000004200 */
[C---:B------:R-:W-:Y:S04]  /*adc0*/  HMMA.16816.F32 R72, R12.reuse, R130, R72 ;  /* 0x000000820c48723c */ /* 0x040fe80000001848 */
[----:B---3--:R-:W-:Y:S04]  /*add0*/  FFMA.FTZ R24, R32, c[0x0][0x2d0], -R160 ;  /* 0x0000b40020187a23 */ /* 0x008fe800000108a0 */
[----:B------:R3:W5:Y:S01]  /*ade0*/  MUFU.EX2 R155, R24 ;  /* 0x00000018009b7308 */ /* 0x0007620000000800 */
[C---:B--2---:R-:W-:Y:S07]  /*adf0*/  HMMA.16816.F32 R76, R12.reuse, R20, R76 ;  /* 0x000000140c4c723c */ /* 0x044fee000000184c */
[--C-:B------:R-:W-:Y:S01]  /*ae00*/  FFMA.FTZ R20, R34, c[0x0][0x2d0], -R3.reuse ;  /* 0x0000b40022147a23 */ /* 0x100fe20000010803 */
[C---:B------:R-:W-:Y:S03]  /*ae10*/  HMMA.16816.F32 R80, R12.reuse, R22, R80 ;  /* 0x000000160c50723c */ /* 0x040fe60000001850 */
[----:B------:R2:W2:Y:S01]  /*ae20*/  MUFU.EX2 R127, R20 ;  /* 0x00000014007f7308 */ /* 0x0004a20000000800 */
[----:B------:R-:W-:Y:S02]  /*ae30*/  FFMA.FTZ R3, R35, c[0x0][0x2d0], -R3 ;  /* 0x0000b40023037a23 */ /* 0x000fe40000010803 */
[----:B------:R-:W-:Y:S02]  /*ae40*/  LDSM.16.MT88.4 R32, [R180+0x1800] ;  /* 0x00180000b420783b */ /* 0x000fe40000004200 */
[C---:B-1----:R-:W-:Y:S05]  /*ae50*/  HMMA.16816.F32 R84, R12.reuse, R16, R84 ;  /* 0x000000100c54723c */ /* 0x042fea0000001854 */
[----:B------:R1:W1:Y:S01]  /*ae60*/  MUFU.EX2 R126, R3 ;  /* 0x00000003007e7308 */ /* 0x0002620000000800 */
[----:B---3--:R-:W3:Y:S02]  /*ae70*/  LDSM.16.MT88.4 R24, [R180+0x5000] ;  /* 0x00500000b418783b */ /* 0x008ee40000004200 */
[C---:B------:R-:W-:Y:S06]  /*ae80*/  HMMA.16816.F32 R88, R12.reuse, R18, R88 ;  /* 0x000000120c58723c */ /* 0x040fec0000001858 */
[----:B------:R-:W-:Y:S08]  /*ae90*/  LDSM.16.MT88.4 R16, [R177+0x3800] ;  /* 0x00380000b110783b */ /* 0x000ff00000004200 */
[----:B--2---:R-:W2:Y:S01]  /*aea0*/  LDSM.16.MT88.4 R20, [R178+0x1800] ;  /* 0x00180000b214783b */ /* 0x004ea20000004200 */
[----:B-1----:R-:W-:Y:S02]  /*aeb0*/  FADD.FTZ R3, R150, R0 ;  /* 0x0000000096037221 */ /* 0x002fe40000010000 */
[----:B----4-:R-:W-:Y:S02]  /*aec0*/  FADD.FTZ R0, R162, R2 ;  /* 0x00000002a2007221 */ /* 0x010fe40000010000 */
[----:B------:R-:W-:Y:S02]  /*aed0*/  FADD.FTZ R3, R149, R3 ;  /* 0x0000000395037221 */ /* 0x000fe40000010000 */
[----:B------:R-:W-:Y:S02]  /*aee0*/  FADD.FTZ R0, R161, R0 ;  /* 0x00000000a1007221 */ /* 0x000fe40000010000 */
[----:B------:R-:W-:Y:S02]  /*aef0*/  FADD.FTZ R3, R148, R3 ;  /* 0x0000000394037221 */ /* 0x000fe40000010000 */
[----:B-----5:R-:W-:Y:S02]  /*af00*/  FADD.FTZ R2, R155, R0 ;  /* 0x000000009b027221 */ /* 0x020fe40000010000 */
[----:B------:R-:W-:Y:S02]  /*af10*/  FADD.FTZ R0, R127, R3 ;  /* 0x000000037f007221 */ /* 0x000fe40000010000 */
[----:B------:R-:W-:Y:S02]  /*af20*/  FADD.FTZ R230, R154, R2 ;  /* 0x000000029ae67221 */ /* 0x000fe40000010000 */
[----:B------:R-:W-:Y:S01]  /*af30*/  FADD.FTZ R231, R126, R0 ;  /* 0x000000007ee77221 */ /* 0x000fe20000010000 */
[C---:B---3--:R-:W-:Y:S08]  /*af40*/  HMMA.16816.F32 R92, R12.reuse, R24, R92 ;  /* 0x000000180c5c723c */ /* 0x048ff0000000185c */
[----:B------:R-:W-:Y:S01]  /*af50*/  HMMA.16816.F32 R96, R12, R26, R96 ;  /* 0x0000001a0c60723c */ /* 0x000fe20000001860 */
[----:B------:R-:W1:Y:S06]  /*af60*/  LDSM.16.MT88.4 R24, [R178+0x3800] ;  /* 0x00380000b218783b */ /* 0x000e6c0000004200 */
[----:B------:R-:W-:Y:S02]  /*af70*/  F2FP.PACK_AB R12, R161, R162 ;  /* 0x000000a2a10c723e */ /* 0x000fe400000000ff */
[----:B------:R-:W-:Y:S03]  /*af80*/  F2FP.PACK_AB R13, R148, R149 ;  /* 0x00000095940d723e */ /* 0x000fe600000000ff */
[----:B------:R-:W-:Y:S02]  /*af90*/  F2FP.PACK_AB R14, R154, R155 ;  /* 0x0000009b9a0e723e */ /* 0x000fe400000000ff */
[----:B------:R-:W-:Y:S02]  /*afa0*/  F2FP.PACK_AB R15, R126, R127 ;  /* 0x0000007f7e0f723e */ /* 0x000fe400000000ff */
[----:B------:R-:W-:Y:S02]  /*afb0*/  MOV R127, R124 ;  /* 0x0000007c007f7202 */ /* 0x000fe40000000f00 */
[----:B------:R-:W-:Y:S03]  /*afc0*/  MOV R126, R125 ;  /* 0x0000007d007e7202 */ /* 0x000fe60000000f00 */
[C---:B------:R-:W-:Y:S01]  /*afd0*/  HMMA.16816.F32 R128, R12.reuse, R132, R4 ;  /* 0x000000840c80723c */ /* 0x040fe20000001804 */
[----:B------:R-:W3:Y:S07]  /*afe0*/  LDSM.16.MT88.4 R4, [R178+0x5800] ;  /* 0x00580000b204783b */ /* 0x000eee0000004200 */
[C---:B------:R-:W-:Y:S01]  /*aff0*/  HMMA.16816.F32 R132, R12.reuse, R134, R8 ;  /* 0x000000860c84723c */ /* 0x040fe20000001808 */
[----:B------:R-:W4:Y:S07]  /*b000*/  LDSM.16.MT88.4 R8, [R181+0x5800] ;  /* 0x00580000b508783b */ /* 0x000f2e0000004200 */
[C---:B--2---:R-:W-:Y:S08]  /*b010*/  HMMA.16816.F32 R100, R12.reuse, R20, R100 ;  /* 0x000000140c64723c */ /* 0x044ff00000001864 */
[C---:B------:R-:W-:Y:S08]  /*b020*/  HMMA.16816.F32 R104, R12.reuse, R22, R104 ;  /* 0x000000160c68723c */ /* 0x040ff00000001868 */
[C---:B------:R-:W-:Y:S08]  /*b030*/  HMMA.16816.F32 R108, R12.reuse, R28, R108 ;  /* 0x0000001c0c6c723c */ /* 0x040ff0000000186c */
[C---:B------:R-:W-:Y:S08]  /*b040*/  HMMA.16816.F32 R112, R12.reuse, R30, R112 ;  /* 0x0000001e0c70723c */ /* 0x040ff00000001870 */
[C---:B------:R-:W-:Y:S08]  /*b050*/  HMMA.16816.F32 R116, R12.reuse, R32, R116 ;  /* 0x000000200c74723c */ /* 0x040ff00000001874 */
[C---:B------:R-:W-:Y:S08]  /*b060*/  HMMA.16816.F32 R120, R12.reuse, R34, R120 ;  /* 0x000000220c78723c */ /* 0x040ff00000001878 */
[C---:B------:R-:W-:Y:S08]  /*b070*/  HMMA.16816.F32 R36, R12.reuse, R16, R36 ;  /* 0x000000100c24723c */ /* 0x040ff00000001824 */
[C---:B------:R-:W-:Y:S01]  /*b080*/  HMMA.16816.F32 R40, R12.reuse, R18, R40 ;  /* 0x000000120c28723c */ /* 0x040fe20000001828 */
[----:B------:R-:W2:Y:S07]  /*b090*/  LDSM.16.MT88.4 R16, [R180+0x5800] ;  /* 0x00580000b410783b */ /* 0x000eae0000004200 */
        /* <DEDUP_REMOVED lines=12> */
[C---:B--2---:R-:W-:Y:S08]  /*b160*/  HMMA.16816.F32 R92, R12.reuse, R16, R92 ;  /* 0x000000100c5c723c */ /* 0x044ff0000000185c */
[----:B------:R-:W-:Y:S01]  /*b170*/  HMMA.16816.F32 R96, R12, R18, R96 ;  /* 0x000000120c60723c */ /* 0x000fe20000001860 */
[----:B------:R-:W-:-:S07]  /*b180*/  @P0 BRA `(.L_x_899) ;  /* 0xffffd6b000000947 */ /* 0x000fce000383ffff */
.L_x_898:
[----:B------:R-:W-:Y:S07]  /*b190*/  @!UPT UIADD3 URZ, URZ, URZ, URZ ;  /* 0x0000003f3f3ff290 */ /* 0x000fee000fffe03f */
[----:B------:R-:W-:Y:S02]  /*b1a0*/  MOV R7, 0x1f ;  /* 0x0000001f00077802 */ /* 0x000fe40000000f00 */
[----:B------:R-:W-:Y:S01]  /*b1b0*/  MOV R6, 0xffffffff ;  /* 0xffffffff00067802 */ /* 0x000fe20000000f00 */
[----:B------:R-:W-:Y:S06]  /*b1c0*/  BRA.DIV ~URZ, `(.L_x_900) ;  /* 0x000054627f007947 */ /* 0x000fec000b800000 */
[----:B------:R1:W2:Y:S02]  /*b1d0*/  SHFL.BFLY PT, R0, R230, 0x2, 0x1f ;  /* 0x0c401f00e6007f89 */ /* 0x0002a400000e0000 */
.L_x_973:
[----:B--2---:R-:W-:Y:S01]  /*b1e0*/  FADD.FTZ R0, R0, R230 ;  /* 0x000000e600007221 */ /* 0x004fe20000010000 */
[----:B------:R-:W-:Y:S05]  /*b1f0*/  BRA.DIV ~URZ, `(.L_x_901) ;  /* 0x000054927f007947 */ /* 0x000fea000b800000 */
[----:B------:R-:W2:Y:S04]  /*b200*/  SHFL.BFLY PT, R2, R231, 0x2, 0x1f ;  /* 0x0c401f00e7027f89 */ /* 0x000ea800000e0000 */
[----:B------:R-:W3:Y:S01]  /*b210*/  SHFL.BFLY PT, R5, R0, 0x1, 0x1f ;  /* 0x0c201f0000057f89 */ /* 0x000ee200000e0000 */
[----:B--2---:R-:W-:-:S02]  /*b220*/  FADD.FTZ R4, R2, R231 ;  /* 0x000000e702047221 */ /* 0x004fc40000010000 */
[----:B---3--:R-:W-:-:S03]  /*b230*/  FADD.FTZ R0, R0, R5 ;  /* 0x0000000500007221 */ /* 0x008fc60000010000 */
[----:B------:R2:W3:Y:S04]  /*b240*/  SHFL.BFLY PT, R3, R4, 0x1, 0x1f ;  /* 0x0c201f0004037f89 */ /* 0x0004e800000e0000 */
.L_x_974:
        /* <DEDUP_REMOVED lines=13> */
[C---:B------:R-:W-:Y:S01]  /*b320*/  FMUL.FTZ R69, R2.reuse, R73 ;  /* 0x0000004902457220 */ /* 0x040fe20000410000 */
[----:B--2---:R-:W-:Y:S01]  /*b330*/  MOV R0, RZ ;  /* 0x000000ff00007202 */ /* 0x004fe20000000f00 */
[----:B------:R-:W-:-:S02]  /*b340*/  FMUL.FTZ R72, R2, R76 ;  /* 0x0000004c02487220 */ /* 0x000fc40000410000 */
[C---:B------:R-:W-:Y:S02]  /*b350*/  FMUL.FTZ R73, R2.reuse, R77 ;  /* 0x0000004d02497220 */ /* 0x040fe40000410000 */
[C---:B------:R-:W-:Y:S01]  /*b360*/  FMUL.FTZ R144, R2.reuse, R128 ;  /* 0x0000008002907220 */ /* 0x040fe20000410000 */
[----:B------:R-:W2:Y:S01]  /*b370*/  @P0 MUFU.RCP R0, R3 ;  /* 0x0000000300000308 */ /* 0x000ea20000001000 */
        /* <DEDUP_REMOVED lines=41> */
[----:B------:R3:W5:Y:S01]  /*b610*/  @P0 MUFU.LG2 R2, R3 ;  /* 0x0000000300020308 */ /* 0x0007620000000c00 */
[----:B----4-:R-:W-:Y:S02]  /*b620*/  @P1 FMUL.FTZ R5, R5, 0.69314718246459960938 ;  /* 0x3f31721805051820 */ /* 0x010fe40000410000 */
[C---:B--2---:R-:W-:Y:S02]  /*b630*/  FMUL.FTZ R154, R0.reuse, R134 ;  /* 0x00000086009a7220 */ /* 0x044fe40000410000 */
[----:B------:R-:W-:Y:S02]  /*b640*/  FMUL.FTZ R155, R0, R135 ;  /* 0x00000087009b7220 */ /* 0x000fe40000410000 */
[----:B------:R-:W-:Y:S01]  /*b650*/  @P1 FFMA.FTZ R21, R4, R125, R5 ;  /* 0x0000007d04151223 */ /* 0x000fe20000010005 */
[----:B------:R-:W-:Y:S01]  /*b660*/  MOV R4, 0x1 ;  /* 0x0000000100047802 */ /* 0x000fe20000000f00 */
[----:B------:R-:W-:-:S02]  /*b670*/  FMUL.FTZ R134, R0, R118 ;  /* 0x0000007600867220 */ /* 0x000fc40000410000 */
[C---:B------:R-:W-:Y:S02]  /*b680*/  FMUL.FTZ R135, R0.reuse, R119 ;  /* 0x0000007700877220 */ /* 0x040fe40000410000 */
[C---:B------:R-:W-:Y:S02]  /*b690*/  FMUL.FTZ R160, R0.reuse, R130 ;  /* 0x0000008200a07220 */ /* 0x040fe40000410000 */
[C---:B------:R-:W-:Y:S01]  /*b6a0*/  FMUL.FTZ R161, R0.reuse, R131 ;  /* 0x0000008300a17220 */ /* 0x040fe20000410000 */
[----:B---3--:R-:W-:Y:S01]  /*b6b0*/  @P0 MOV R3, 0x3f317218 ;  /* 0x3f31721800030802 */ /* 0x008fe20000000f00 */
[C---:B------:R-:W-:Y:S02]  /*b6c0*/  FMUL.FTZ R118, R0.reuse, R66 ;  /* 0x0000004200767220 */ /* 0x040fe40000410000 */
[----:B------:R-:W-:Y:S02]  /*b6d0*/  FMUL.FTZ R119, R0, R67 ;  /* 0x0000004300777220 */ /* 0x000fe40000410000 */
[----:B-----5:R-:W-:-:S02]  /*b6e0*/  @P0 FMUL.FTZ R2, R2, 0.69314718246459960938 ;  /* 0x3f31721802020820 */ /* 0x020fc40000410000 */
        /* <DEDUP_REMOVED lines=43> */
.L_x_881:
[----:B--2---:R-:W2:Y:S01]  /*b9a0*/  S2R R2, SR_TID.X ;  /* 0x0000000000027919 */ /* 0x004ea20000002100 */
        /* <DEDUP_REMOVED lines=16> */
.L_x_903:
[----:B------:R-:W-:Y:S05]  /*bab0*/  BSYNC B0 ;  /* 0x0000000000007941 */ /* 0x000fea0003800000 */
.L_x_902:
        /* <DEDUP_REMOVED lines=18> */
[----:B------:R-:W-:Y:S01]  /*bbe0*/  F2FP.PACK_AB R4, R153, R152 ;  /* 0x000000989904723e */ /* 0x000fe200000000ff */
        /* <DEDUP_REMOVED lines=65> */
[----:B--2---:R-:W-:-:S02]  /*c000*/  F2FP.PACK_AB R3, R73, R72 ;  /* 0x000000484903723e */ /* 0x004fc400000000ff */
[----:B---3--:R-:W-:Y:S01]  /*c010*/  F2FP.PACK_AB R4, R97, R96 ;  /* 0x000000606104723e */ /* 0x008fe200000000ff */
[----:B----4-:R-:W2:Y:S01]  /*c020*/  LDL R8, [R1+0xc] ;  /* 0x00000c0001087983 */ /* 0x010ea20000100800 */
[----:B------:R-:W-:-:S03]  /*c030*/  F2FP.PACK_AB R2, R71, R70 ;  /* 0x000000464702723e */ /* 0x000fc600000000ff */
[----:B------:R1:W-:Y:S04]  /*c040*/  STS [R12+0x8000], R0 ;  /* 0x008000000c007388 */ /* 0x0003e80000000800 */
[----:B------:R3:W-:Y:S04]  /*c050*/  STS [R12+0x8400], R4 ;  /* 0x008400040c007388 */ /* 0x0007e80000000800 */
[----:B------:R4:W-:Y:S04]  /*c060*/  STS [R9+0x8000], R3 ;  /* 0x0080000309007388 */ /* 0x0009e80000000800 */
[----:B------:R4:W-:Y:S01]  /*c070*/  STS [R9+0x8400], R2 ;  /* 0x0084000209007388 */ /* 0x0009e20000000800 */
[----:B-1----:R-:W-:-:S02]  /*c080*/  F2FP.PACK_AB R0, R77, R76 ;  /* 0x0000004c4d00723e */ /* 0x002fc400000000ff */
[----:B---3--:R-:W-:-:S03]  /*c090*/  F2FP.PACK_AB R4, R83, R82 ;  /* 0x000000525304723e */ /* 0x008fc600000000ff */
[----:B------:R1:W-:Y:S01]  /*c0a0*/  STS [R11+0x8000], R0 ;  /* 0x008000000b007388 */ /* 0x0003e20000000800 */
[----:B----4-:R-:W-:-:S03]  /*c0b0*/  F2FP.PACK_AB R3, R149, R148 ;  /* 0x000000949503723e */ /* 0x010fc600000000ff */
[----:B------:R3:W-:Y:S01]  /*c0c0*/  STS [R11+0x8400], R4 ;  /* 0x008400040b007388 */ /* 0x0007e20000000800 */
[----:B------:R-:W-:-:S03]  /*c0d0*/  F2FP.PACK_AB R2, R79, R78 ;  /* 0x0000004e4f02723e */ /* 0x000fc600000000ff */
[----:B------:R4:W-:Y:S04]  /*c0e0*/  STS [R7+0x8000], R3 ;  /* 0x0080000307007388 */ /* 0x0009e80000000800 */
[----:B------:R4:W-:Y:S01]  /*c0f0*/  STS [R7+0x8400], R2 ;  /* 0x0084000207007388 */ /* 0x0009e20000000800 */
[----:B------:R-:W-:Y:S02]  /*c100*/  ISETP.NE.U32.AND P2, PT, RZ, c[0x0][0x508], PT ;  /* 0x00014200ff007a0c */ /* 0x000fe40003f45070 */
[----:B------:R-:W-:Y:S01]  /*c110*/  ISETP.NE.U32.AND P1, PT, RZ, c[0x0][0x500], PT ;  /* 0x00014000ff007a0c */ /* 0x000fe20003f25070 */
[----:B------:R-:W2:Y:S01]  /*c120*/  LDL.LU R9, [R1+0x18] ;  /* 0x0000180001097983 */ /* 0x000ea20000300800 */
[----:B------:R-:W-:Y:S01]  /*c130*/  ISETP.NE.AND.EX P2, PT, RZ, c[0x0][0x50c], PT, P2 ;  /* 0x00014300ff007a0c */ /* 0x000fe20003f45320 */
[----:B------:R-:W-:Y:S01]  /*c140*/  IMAD.MOV.U32 R12, RZ, RZ, c[0x0][0x388] ;  /* 0x0000e200ff0c7624 */ /* 0x000fe200078e00ff */
[----:B------:R-:W-:-:S02]  /*c150*/  ISETP.NE.AND.EX P1, PT, RZ, c[0x0][0x504], PT, P1 ;  /* 0x00014100ff007a0c */ /* 0x000fc40003f25310 */
[----:B-1----:R-:W-:-:S05]  /*c160*/  F2FP.PACK_AB R0, R89, R88 ;  /* 0x000000585900723e */ /* 0x002fca00000000ff */
[----:B------:R1:W-:Y:S04]  /*c170*/  STS [R6+0x8000], R0 ;  /* 0x0080000006007388 */ /* 0x0003e80000000800 */
[----:B---3--:R-:W-:Y:S02]  /*c180*/  @P2 LEA R4, P0, R247, c[0x0][0x508], 0x2 ;  /* 0x00014200f7042a11 */ /* 0x008fe400078010ff */
[----:B----4-:R-:W-:Y:S02]  /*c190*/  F2FP.PACK_AB R3, R75, R74 ;  /* 0x0000004a4b03723e */ /* 0x010fe400000000ff */
[----:B------:R-:W-:-:S03]  /*c1a0*/  F2FP.PACK_AB R2, R81, R80 ;  /* 0x000000505102723e */ /* 0x000fc600000000ff */
[----:B------:R3:W-:Y:S04]  /*c1b0*/  STS [R6+0x8400], R3 ;  /* 0x0084000306007388 */ /* 0x0007e80000000800 */
[----:B------:R4:W-:Y:S01]  /*c1c0*/  STS [R5+0x8000], R2 ;  /* 0x0080000205007388 */ /* 0x0009e20000000800 */
[----:B-1----:R-:W-:-:S05]  /*c1d0*/  F2FP.PACK_AB R0, R63, R62 ;  /* 0x0000003e3f00723e */ /* 0x002fca00000000ff */
[----:B------:R1:W-:Y:S01]  /*c1e0*/  STS [R5+0x8400], R0 ;  /* 0x0084000005007388 */ /* 0x0003e20000000800 */
[----:B---3--:R-:W-:Y:S01]  /*c1f0*/  F2FP.PACK_AB R3, R57, R56 ;  /* 0x000000383903723e */ /* 0x008fe200000000ff */
[----:B------:R-:W-:Y:S02]  /*c200*/  IMAD.MOV.U32 R6, RZ, RZ, 0x4 ;  /* 0x00000004ff067424 */ /* 0x000fe400078e00ff */
[----:B----4-:R-:W-:Y:S02]  /*c210*/  IMAD.MOV.U32 R2, RZ, RZ, RZ ;  /* 0x000000ffff027224 */ /* 0x010fe400078e00ff */
[----:B------:R-:W-:Y:S01]  /*c220*/  STS [R10+0x8000], R3 ;  /* 0x008000030a007388 */ /* 0x000fe20000000800 */
[----:B------:R-:W-:Y:S01]  /*c230*/  IMAD.WIDE R6, R247, R6, c[0x0][0x500] ;  /* 0x00014000f7067625 */ /* 0x000fe200078e0206 */
[----:B-1----:R-:W-:-:S05]  /*c240*/  F2FP.PACK_AB R0, R59, R58 ;  /* 0x0000003a3b00723e */ /* 0x002fca00000000ff */
[----:B------:R1:W-:Y:S04]  /*c250*/  STS [R10+0x8400], R0 ;  /* 0x008400000a007388 */ /* 0x0003e80000000800 */
[----:B------:R-:W-:Y:S06]  /*c260*/  BAR.SYNC.DEFER_BLOCKING 0x1, 0x100 ;  /* 0x0044000000007b1d */ /* 0x000fec0000010000 */
[----:B------:R3:W5:Y:S01]  /*c270*/  @P1 LDG.E R2, [R6.64] ;  /* 0x0000000606021981 */ /* 0x000762000c1e1900 */
[----:B--2---:R-:W-:-:S05]  /*c280*/  @P2 LEA.HI.X R5, R247, c[0x0][0x50c], R8, 0x2, P0 ;  /* 0x00014300f7052a11 */ /* 0x004fca00000f1408 */
[----:B------:R3:W5:Y:S01]  /*c290*/  @P2 LDG.E R12, [R4.64] ;  /* 0x00000006040c2981 */ /* 0x000762000c1e1900 */
[----:B------:R-:W-:-:S04]  /*c2a0*/  ISETP.NE.AND P0, PT, R9, RZ, PT ;  /* 0x000000ff0900720c */ /* 0x000fc80003f05270 */
[----:B-1----:R-:W-:Y:S01]  /*c2b0*/  SEL R0, R9, c[0x0][0x3d4], P0 ;  /* 0x0000f50009007a07 */ /* 0x002fe20000000000 */
[----:B------:R-:W-:Y:S05]  /*c2c0*/  @P2 BRA `(.L_x_906) ;  /* 0x0000004000002947 */ /* 0x000fea0003800000 */
[----:B---3--:R-:W-:Y:S05]  /*c2d0*/  @!P1 BRA `(.L_x_906) ;  /* 0x0000003000009947 */ /* 0x008fea0003800000 */
[----:B-----5:R1:W2:Y:S04]  /*c2e0*/  LDG.E R12, [R6.64] ;  /* 0x00000006060c7981 */ /* 0x0202a8000c1e1900 */
[----:B-1----:R-:W2:Y:S02]  /*c2f0*/  LDG.E R6, [R6.64+0x4] ;  /* 0x0000040606067981 */ /* 0x002ea4000c1e1900 */
[----:B--2---:R-:W-:Y:S02]  /*c300*/  IADD3 R12, -R12, R6, RZ ;  /* 0x000000060c0c7210 */ /* 0x004fe40007ffe1ff */
.L_x_906:
[----:B---3--:R-:W2:Y:S04]  /*c310*/  LDL R3, [R1+0x4] ;  /* 0x0000040001037983 */ /* 0x008ea80000100800 */
[----:B------:R-:W3:Y:S04]  /*c320*/  LDL R22, [R1] ;  /* 0x0000000001167983 */ /* 0x000ee80000100800 */
[----:B------:R-:W4:Y:S04]  /*c330*/  LDL R13, [R1+0x1c] ;  /* 0x00001c00010d7983 */ /* 0x000f280000100800 */
[----:B------:R-:W4:Y:S01]  /*c340*/  LDL R23, [R1+0x48] ;  /* 0x0000480001177983 */ /* 0x000f220000100800 */
[----:B------:R-:W-:Y:S01]  /*c350*/  IMAD.MOV.U32 R10, RZ, RZ, 0x368 ;  /* 0x00000368ff0a7424 */ /* 0x000fe200078e00ff */
[----:B------:R-:W-:-:S04]  /*c360*/  ISETP.GT.AND P3, PT, R0, 0x1, PT ;  /* 0x000000010000780c */ /* 0x000fc80003f64270 */
[----:B------:R-:W-:-:S04]  /*c370*/  SEL R10, R10, 0x328, P3 ;  /* 0x000003280a0a7807 */ /* 0x000fc80001800000 */
[----:B------:R-:W1:Y:S08]  /*c380*/  LDC.64 R6, c[0x0][R10+0x170] ;  /* 0x00005c000a067b82 */ /* 0x000e700000000a00 */
[----:B------:R-:W3:Y:S08]  /*c390*/  LDC.64 R14, c[0x0][R10+0x168] ;  /* 0x00005a000a0e7b82 */ /* 0x000ef00000000a00 */
[----:B------:R1:W2:Y:S08]  /*c3a0*/  LDC.64 R18, c[0x0][R10+0x178] ;  /* 0x00005e000a127b82 */ /* 0x0002b00000000a00 */
[----:B------:R1:W2:Y:S01]  /*c3b0*/  LDC.64 R16, c[0x0][R10+0x160] ;  /* 0x000058000a107b82 */ /* 0x0002a20000000a00 */
[----:B------:R-:W-:Y:S01]  /*c3c0*/  ISETP.NE.U32.AND P0, PT, RZ, c[0x0][0x500], PT ;  /* 0x00014000ff007a0c */ /* 0x000fe20003f05070 */
[----:B------:R-:W-:-:S03]  /*c3d0*/  IMAD.MOV.U32 R0, RZ, RZ, c[0x0][0x4e8] ;  /* 0x00013a00ff007624 */ /* 0x000fc600078e00ff */
[----:B------:R-:W-:Y:S02]  /*c3e0*/  ISETP.NE.AND.EX P0, PT, RZ, c[0x0][0x504], PT, P0 ;  /* 0x00014100ff007a0c */ /* 0x000fe40003f05300 */
[----:B------:R-:W-:Y:S02]  /*c3f0*/  ISETP.NE.AND P2, PT, R0, 0x1, PT ;  /* 0x000000010000780c */ /* 0x000fe40003f45270 */
        /* <DEDUP_REMOVED lines=12> */
[----:B------:R-:W-:Y:S02]  /*c4c0*/  IMAD R10, R15, R22, RZ ;  /* 0x000000160f0a7224 */ /* 0x000fe400078e02ff */
[----:B------:R-:W-:Y:S01]  /*c4d0*/  IMAD.IADD R13, R7, 0x1, R11 ;  /* 0x00000001070d7824 */ /* 0x000fe200078e020b */
[----:B-----5:R-:W-:Y:S01]  /*c4e0*/  IADD3 R14, P1, P0, R6, R8, R2 ;  /* 0x00000008060e7210 */ /* 0x020fe2000783e002 */
[----:B------:R-:W-:Y:S01]  /*c4f0*/  IMAD.IADD R7, R9, 0x1, R10 ;  /* 0x0000000109077824 */ /* 0x000fe200078e020a */
[----:B------:R-:W-:Y:S01]  /*c500*/  SHF.R.S32.HI R6, RZ, 0x1f, R2 ;  /* 0x0000001fff067819 */ /* 0x000fe20000011402 */
        /* <DEDUP_REMOVED lines=23> */
[----:B------:R-:W-:Y:S01]  /*c680*/  SHFL.IDX PT, R10, R8, RZ, 0x1c1f ;  /* 0x001c1fff080a7589 */ /* 0x000fe200000e0000 */
[----:B------:R-:W-:-:S03]  /*c690*/  IMAD.IADD R5, R23, 0x1, R237 ;  /* 0x0000000117057824 */ /* 0x000fc600078e02ed */
[----:B------:R-:W1:Y:S01]  /*c6a0*/  SHFL.IDX PT, R11, R4, RZ, 0x1c1f ;  /* 0x001c1fff040b7589 */ /* 0x000e6200000e0000 */
[----:B------:R-:W-:-:S03]  /*c6b0*/  IMAD.IADD R15, R24, 0x1, -R15 ;  /* 0x00000001180f7824 */ /* 0x000fc600078e0a0f */
        /* <DEDUP_REMOVED lines=26> */
[----:B------:R-:W-:Y:S01]  /*c860*/  IMAD R7, R22, c[0x0][0x3ec], R7 ;  /* 0x0000fb0016077a24 */ /* 0x000fe200078e0207 */
[----:B------:R1:W1:Y:S03]  /*c870*/  LDS.128 R44, [R199+0x6080] ;  /* 0x00608000c72c7984 */ /* 0x0002660000000c00 */
[----:B------:R-:W-:Y:S01]  /*c880*/  IMAD.WIDE.U32 R6, R0, c[0x0][0x3f0], R6 ;  /* 0x0000fc0000067a25 */ /* 0x000fe200078e0006 */
[----:B------:R1:W1:Y:S04]  /*c890*/  LDS.128 R20, [R199+0x4080] ;  /* 0x00408000c7147984 */ /* 0x0002680000000c00 */
        /* <DEDUP_REMOVED lines=32> */
.L_x_975:
[----:B------:R-:W-:Y:S05]  /*caa0*/  BRA.DIV ~URZ, `(.L_x_909) ;  /* 0x00003d527f007947 */ /* 0x000fea000b800000 */
[----:B------:R3:W4:Y:S02]  /*cab0*/  SHFL.IDX PT, R0, R13, RZ, 0x181f ;  /* 0x00181fff0d007589 */ /* 0x00072400000e0000 */
.L_x_976:
[----:B------:R-:W-:Y:S01]  /*cac0*/  ISETP.GE.AND P0, PT, R11, R4, PT ;  /* 0x000000040b00720c */ /* 0x000fe20003f06270 */
[----:B------:R-:W-:-:S12]  /*cad0*/  BSSY B0, `(.L_x_910) ;  /* 0x0000010000007945 */ /* 0x000fd80003800000 */
[----:B------:R-:W-:Y:S05]  /*cae0*/  @P0 BRA `(.L_x_911) ;  /* 0x000000e000000947 */ /* 0x000fea0003800000 */
[----:B------:R-:W5:Y:S04]  /*caf0*/  LDL R14, [R1+0x14] ;  /* 0x00001400010e7983 */ /* 0x000f680000100800 */
[----:B---3--:R-:W3:Y:S01]  /*cb00*/  LDL R5, [R1+0x10] ;  /* 0x0000100001057983 */ /* 0x008ee20000100800 */
        /* <DEDUP_REMOVED lines=12> */
.L_x_911:
[----:B------:R-:W-:Y:S05]  /*cbd0*/  BSYNC B0 ;  /* 0x0000000000007941 */ /* 0x000fea0003800000 */
.L_x_910:
[----:B------:R-:W-:Y:S05]  /*cbe0*/  BRA.DIV ~URZ, `(.L_x_912) ;  /* 0x00003c727f007947 */ /* 0x000fea000b800000 */
[----:B--2---:R2:W1:Y:S04]  /*cbf0*/  SHFL.IDX PT, R10, R12, 0x1, 0x181f ;  /* 0x00381f000c0a7f89 */ /* 0x00446800000e0000 */
[----:B----4-:R2:W4:Y:S02]  /*cc00*/  SHFL.IDX PT, R0, R13, 0x1, 0x181f ;  /* 0x00381f000d007f89 */ /* 0x01052400000e0000 */
.L_x_977:
[----:B------:R-:W-:Y:S01]  /*cc10*/  IADD3 R2, R11, 0x20, RZ ;  /* 0x000000200b027810 */ /* 0x000fe20007ffe0ff */
[----:B------:R-:W-:Y:S03]  /*cc20*/  BSSY B0, `(.L_x_913) ;  /* 0x0000011000007945 */ /* 0x000fe60003800000 */
[----:B------:R-:W-:-:S13]  /*cc30*/  ISETP.GE.AND P0, PT, R2, R4, PT ;  /* 0x000000040200720c */ /* 0x000fda0003f06270 */
[----:B------:R-:W-:Y:S05]  /*cc40*/  @P0 BRA `(.L_x_914) ;  /* 0x000000e000000947 */ /* 0x000fea0003800000 */
[----:B------:R-:W5:Y:S04]  /*cc50*/  LDL R14, [R1+0x14] ;  /* 0x00001400010e7983 */ /* 0x000f680000100800 */
[----:B--2---:R-:W2:Y:S01]  /*cc60*/  LDL R5, [R1+0x10] ;  /* 0x0000100001057983 */ /* 0x004ea20000100800 */
        /* <DEDUP_REMOVED lines=12> */
.L_x_914:
[----:B------:R-:W-:Y:S05]  /*cd30*/  BSYNC B0 ;  /* 0x0000000000007941 */ /* 0x000fea0003800000 */
.L_x_913:
[----:B------:R-:W-:Y:S05]  /*cd40*/  BRA.DIV ~URZ, `(.L_x_915) ;  /* 0x00003bd27f007947 */ /* 0x000fea000b800000 */
[----:B-1----:R1:W2:Y:S02]  /*cd50*/  SHFL.IDX PT, R10, R12, 0x2, 0x181f ;  /* 0x00581f000c0a7f89 */ /* 0x0022a400000e0000 */
.L_x_978:
[----:B------:R-:W-:Y:S05]  /*cd60*/  BRA.DIV ~URZ, `(.L_x_916) ;  /* 0x00003c227f007947 */ /* 0x000fea000b800000 */
[----:B----4-:R4:W1:Y:S02]  /*cd70*/  SHFL.IDX PT, R0, R13, 0x2, 0x181f ;  /* 0x00581f000d007f89 */ /* 0x01086400000e0000 */
.L_x_979:
[----:B------:R-:W-:Y:S01]  /*cd80*/  IADD3 R2, R11, 0x40, RZ ;  /* 0x000000400b027810 */ /* 0x000fe20007ffe0ff */
[----:B------:R-:W-:Y:S03]  /*cd90*/  BSSY B0, `(.L_x_917) ;  /* 0x0000011000007945 */ /* 0x000fe60003800000 */
[----:B------:R-:W-:-:S13]  /*cda0*/  ISETP.GE.AND P0, PT, R2, R4, PT ;  /* 0x000000040200720c */ /* 0x000fda0003f06270 */
[----:B------:R-:W-:Y:S05]  /*cdb0*/  @P0 BRA `(.L_x_918) ;  /* 0x000000e000000947 */ /* 0x000fea0003800000 */
[----:B------:R-:W5:Y:S04]  /*cdc0*/  LDL R14, [R1+0x14] ;  /* 0x00001400010e7983 */ /* 0x000f680000100800 */
[----:B---3--:R-:W3:Y:S01]  /*cdd0*/  LDL R5, [R1+0x10] ;  /* 0x0000100001057983 */ /* 0x008ee20000100800 */
        /* <DEDUP_REMOVED lines=12> */
.L_x_918:
[----:B------:R-:W-:Y:S05]  /*cea0*/  BSYNC B0 ;  /* 0x0000000000007941 */ /* 0x000fea0003800000 */
.L_x_917:
[----:B------:R-:W-:Y:S05]  /*ceb0*/  BRA.DIV ~URZ, `(.L_x_919) ;  /* 0x00003b327f007947 */ /* 0x000fea000b800000 */
[----:B-1----:R1:W3:Y:S04]  /*cec0*/  SHFL.IDX PT, R6, R12, 0x3, 0x181f ;  /* 0x00781f000c067f89 */ /* 0x0022e800000e0000 */
[----:B------:R1:W4:Y:S02]  /*ced0*/  SHFL.IDX PT, R0, R13, 0x3, 0x181f ;  /* 0x00781f000d007f89 */ /* 0x00032400000e0000 */
.L_x_980:
[----:B------:R-:W-:-:S04]  /*cee0*/  IADD3 R2, R11, 0x60, RZ ;  /* 0x000000600b027810 */ /* 0x000fc80007ffe0ff */
[----:B------:R-:W-:-:S13]  /*cef0*/  ISETP.GE.AND P0, PT, R2, R4, PT ;  /* 0x000000040200720c */ /* 0x000fda0003f06270 */
[----:B------:R-:W-:Y:S05]  /*cf00*/  @P0 BRA `(.L_x_920) ;  /* 0x0000204000000947 */ /* 0x000fea0003800000 */
[----:B------:R-:W5:Y:S01]  /*cf10*/  LDL R7, [R1+0x14] ;  /* 0x0000140001077983 */ /* 0x000f620000100800 */
[----:B------:R-:W-:Y:S02]  /*cf20*/  ISETP.GE.AND P1, PT, R240, c[0x0][0x3c8], PT ;  /* 0x0000f200f0007a0c */ /* 0x000fe40003f26270 */
[----:B------:R-:W-:-:S11]  /*cf30*/  ISETP.GE.AND P0, PT, R242, c[0x0][0x3c8], PT ;  /* 0x0000f200f2007a0c */ /* 0x000fd60003f06270 */
[-C--:B----4-:R-:W-:Y:S02]  /*cf40*/  @!P1 LEA R4, P3, R240, R0.reuse, 0x1 ;  /* 0x00000000f0049211 */ /* 0x090fe400078608ff */
[----:B------:R-:W-:Y:S02]  /*cf50*/  @!P0 LEA R2, P2, R242, R0, 0x1 ;  /* 0x00000000f2028211 */ /* 0x000fe400078408ff */
[----:B---3--:R-:W-:-:S05]  /*cf60*/  @!P1 LEA.HI.X R5, R240, R6, R241, 0x1, P3 ;  /* 0x00000006f0059211 */ /* 0x008fca00018f0cf1 */
[----:B------:R3:W-:Y:S01]  /*cf70*/  @!P1 ST.E.128 [R4.64], R56 ;  /* 0x0000003804009985 */ /* 0x0007e2000c101d06 */
[----:B-----5:R-:W-:-:S05]  /*cf80*/  @!P0 LEA.HI.X R3, R242, R6, R7, 0x1, P2 ;  /* 0x00000006f2038211 */ /* 0x020fca00010f0c07 */
[----:B------:R3:W-:Y:S01]  /*cf90*/  @!P0 ST.E.128 [R2.64], R52 ;  /* 0x0000003402008985 */ /* 0x0007e2000c101d06 */
[----:B------:R-:W-:-:S13]  /*cfa0*/  ISETP.GE.AND P0, PT, R243, c[0x0][0x3c8], PT ;  /* 0x0000f200f3007a0c */ /* 0x000fda0003f06270 */
[----:B------:R-:W-:Y:S05]  /*cfb0*/  @P0 BRA `(.L_x_920) ;  /* 0x00001f9000000947 */ /* 0x000fea0003800000 */
[----:B------:R-:W4:Y:S01]  /*cfc0*/  LDL R7, [R1+0x10] ;  /* 0x0000100001077983 */ /* 0x000f220000100800 */
[----:B---3--:R-:W-:-:S04]  /*cfd0*/  LEA R2, P0, R243, R0, 0x1 ;  /* 0x00000000f3027211 */ /* 0x008fc800078008ff */
[----:B----4-:R-:W-:-:S05]  /*cfe0*/  LEA.HI.X R3, R243, R6, R7, 0x1, P0 ;  /* 0x00000006f3037211 */ /* 0x010fca00000f0c07 */
[----:B------:R3:W-:Y:S01]  /*cff0*/  ST.E.128 [R2.64], R60 ;  /* 0x0000003c02007985 */ /* 0x0007e2000c101d06 */
[----:B------:R-:W-:Y:S05]  /*d000*/  BRA `(.L_x_920) ;  /* 0x00001f4000007947 */ /* 0x000fea0003800000 */
.L_x_907:
[----:B-1----:R-:W2:Y:S04]  /*d010*/  LDL.LU R8, [R1] ;  /* 0x0000000001087983 */ /* 0x002ea80000300800 */
[----:B------:R-:W3:Y:S01]  /*d020*/  LDL.LU R7, [R1+0x1c] ;  /* 0x00001c0001077983 */ /* 0x000ee20000300800 */
[----:B------:R-:W-:Y:S02]  /*d030*/  IMAD R6, R6, c[0x0][0x408], RZ ;  /* 0x0001020006067a24 */ /* 0x000fe400078e02ff */
[----:B------:R-:W-:-:S04]  /*d040*/  IMAD.WIDE.U32 R4, R2, c[0x0][0x408], RZ ;  /* 0x0001020002047a25 */ /* 0x000fc800078e00ff */
[----:B------:R-:W-:Y:S02]  /*d050*/  IMAD R2, R2, c[0x0][0x40c], R6 ;  /* 0x0001030002027a24 */ /* 0x000fe400078e0206 */
[----:B------:R-:W-:-:S03]  /*d060*/  @P2 IMAD.HI.U32 R6, R3, c[0x0][0x4ec], RZ ;  /* 0x00013b0003062a27 */ /* 0x000fc600078e00ff */
[----:B------:R-:W-:Y:S02]  /*d070*/  IADD3 R5, R5, R2, RZ ;  /* 0x0000000205057210 */ /* 0x000fe40007ffe0ff */
[----:B------:R-:W-:-:S05]  /*d080*/  SHF.R.S32.HI R2, RZ, 0x1f, R0 ;  /* 0x0000001fff027819 */ /* 0x000fca0000011400 */
[----:B------:R-:W-:-:S04]  /*d090*/  IMAD R2, R2, c[0x0][0x440], RZ ;  /* 0x0001100002027a24 */ /* 0x000fc800078e02ff */
[----:B------:R-:W-:Y:S02]  /*d0a0*/  IMAD R2, R0, c[0x0][0x444], R2 ;  /* 0x0001110000027a24 */ /* 0x000fe400078e0202 */
[----:B--2---:R-:W-:-:S04]  /*d0b0*/  IMAD.WIDE.U32 R4, R8, c[0x0][0x438], R4 ;  /* 0x00010e0008047a25 */ /* 0x004fc800078e0004 */
[----:B------:R-:W-:-:S04]  /*d0c0*/  IMAD R5, R8, c[0x0][0x43c], R5 ;  /* 0x00010f0008057a24 */ /* 0x000fc800078e0205 */
[----:B------:R-:W-:Y:S01]  /*d0d0*/  IMAD.WIDE.U32 R4, R0, c[0x0][0x440], R4 ;  /* 0x0001100000047a25 */ /* 0x000fe200078e0004 */
[----:B------:R-:W-:Y:S02]  /*d0e0*/  MOV R0, R3 ;  /* 0x0000000300007202 */ /* 0x000fe40000000f00 */
[----:B------:R-:W-:Y:S02]  /*d0f0*/  @P2 SHF.R.U32.HI R0, RZ, c[0x0][0x4f0], R6 ;  /* 0x00013c00ff002a19 */ /* 0x000fe40000011606 */
        /* <DEDUP_REMOVED lines=19> */
.L_x_981:
[----:B------:R-:W-:Y:S05]  /*d230*/  BRA.DIV ~URZ, `(.L_x_922) ;  /* 0x000038e27f007947 */ /* 0x000fea000b800000 */
[----:B------:R3:W4:Y:S02]  /*d240*/  SHFL.IDX PT, R0, R33, RZ, 0x1c1f ;  /* 0x001c1fff21007589 */ /* 0x00072400000e0000 */
.L_x_982:
        /* <DEDUP_REMOVED lines=48> */
[----:B------:R-:W-:Y:S02]  /*d550*/  ISETP.GE.AND P6, PT, R16, c[0x0][0x3c8], PT ;  /* 0x0000f20010007a0c */ /* 0x000fe40003fc6270 */
[C---:B------:R-:W-:Y:S02]  /*d560*/  IADD3 R87, R233.reuse, 0xb0, RZ ;  /* 0x000000b0e9577810 */ /* 0x040fe40007ffe0ff */
[C---:B------:R-:W-:Y:S01]  /*d570*/  IADD3 R5, R233.reuse, 0xb8, RZ ;  /* 0x000000b8e9057810 */ /* 0x040fe20007ffe0ff */
[----:B----4-:R-:W-:Y:S01]  /*d580*/  @!P4 IMAD.MOV.U32 R6, RZ, RZ, R0 ;  /* 0x000000ffff06c224 */ /* 0x010fe200078e0000 */
[----:B------:R-:W-:Y:S01]  /*d590*/  IADD3 R90, R233, 0xb0, RZ ;  /* 0x000000b0e95a7810 */ /* 0x000fe20007ffe0ff */
[----:B--2---:R-:W-:Y:S01]  /*d5a0*/  @!P4 IMAD.MOV.U32 R7, RZ, RZ, R4 ;  /* 0x000000ffff07c224 */ /* 0x004fe200078e0004 */
[----:B------:R-:W-:-:S02]  /*d5b0*/  @!P2 LEA R2, P3, R13, R0, 0x2 ;  /* 0x000000000d02a211 */ /* 0x000fc400078610ff */
[C---:B------:R-:W-:Y:S01]  /*d5c0*/  IADD3 R55, R233.reuse, 0xb8, RZ ;  /* 0x000000b8e9377810 */ /* 0x040fe20007ffe0ff */
[----:B------:R-:W-:Y:S01]  /*d5d0*/  @!P4 IMAD.WIDE R6, R233, 0x4, R6 ;  /* 0x00000004e906c825 */ /* 0x000fe200078e0206 */
[----:B------:R-:W-:Y:S02]  /*d5e0*/  @!P2 LEA.HI.X R3, R13, R4, R35, 0x2, P3 ;  /* 0x000000040d03a211 */ /* 0x000fe400018f1423 */
[----:B------:R-:W-:Y:S02]  /*d5f0*/  SHF.R.S32.HI R90, RZ, 0x1f, R90 ;  /* 0x0000001fff5a7819 */ /* 0x000fe4000001145a */
[----:B------:R2:W-:Y:S01]  /*d600*/  @!P4 ST.E.64 [R6.64], R144 ;  /* 0x000000900600c985 */ /* 0x0005e2000c101b06 */
[----:B------:R-:W-:-:S03]  /*d610*/  SHF.R.S32.HI R55, RZ, 0x1f, R55 ;  /* 0x0000001fff377819 */ /* 0x000fc60000011437 */
        /* <DEDUP_REMOVED lines=45> */
[----:B------:R-:W-:Y:S02]  /*d8f0*/  @!P2 LEA.HI.X R3, R25, R4, R46, 0x2, P3 ;  /* 0x000000041903a211 */ /* 0x000fe400018f142e */
[----:B------:R-:W-:Y:S01]  /*d900*/  ISETP.GE.AND P4, PT, R28, c[0x0][0x3c8], PT ;  /* 0x0000f2001c007a0c */ /* 0x000fe20003f86270 */
[----:B------:R2:W-:Y:S01]  /*d910*/  @!P6 ST.E.64 [R6.64], R140 ;  /* 0x0000008c0600e985 */ /* 0x0005e2000c101b06 */
[----:B------:R-:W-:-:S03]  /*d920*/  ISETP.GE.AND P6, PT, R29, c[0x0][0x3c8], PT ;  /* 0x0000f2001d007a0c */ /* 0x000fc60003fc6270 */
[----:B------:R4:W-:Y:S01]  /*d930*/  @!P2 ST.E.64 [R2.64], R142 ;  /* 0x0000008e0200a985 */ /* 0x0009e2000c101b06 */
[CC--:B--2---:R-:W-:Y:S02]  /*d940*/  @!P5 LEA R6, P3, R26.reuse, R0.reuse, 0x2 ;  /* 0x000000001a06d211 */ /* 0x0c4fe400078610ff */
[C---:B----4-:R-:W-:Y:S02]  /*d950*/  @!P1 LEA R2, P2, R27.reuse, R0, 0x2 ;  /* 0x000000001b029211 */ /* 0x050fe400078410ff */
[-C--:B------:R-:W-:Y:S02]  /*d960*/  @!P5 LEA.HI.X R7, R26, R4.reuse, R47, 0x2, P3 ;  /* 0x000000041a07d211 */ /* 0x080fe400018f142f */
[----:B------:R-:W-:Y:S02]  /*d970*/  ISETP.GE.AND P3, PT, R30, c[0x0][0x3c8], PT ;  /* 0x0000f2001e007a0c */ /* 0x000fe40003f66270 */
[----:B------:R-:W-:Y:S01]  /*d980*/  @!P1 LEA.HI.X R3, R27, R4, R48, 0x2, P2 ;  /* 0x000000041b039211 */ /* 0x000fe200010f1430 */
[----:B------:R2:W-:Y:S01]  /*d990*/  @!P5 ST.E.64 [R6.64], R60 ;  /* 0x0000003c0600d985 */ /* 0x0005e2000c101b06 */
[----:B------:R-:W-:-:S03]  /*d9a0*/  @!P6 LEA R8, P2, R29, R0, 0x2 ;  /* 0x000000001d08e211 */ /* 0x000fc600078410ff */
[----:B------:R4:W-:Y:S01]  /*d9b0*/  @!P1 ST.E.64 [R2.64], R64 ;  /* 0x0000004002009985 */ /* 0x0009e2000c101b06 */
[----:B------:R-:W-:Y:S02]  /*d9c0*/  ISETP.GE.AND P1, PT, R31, c[0x0][0x3c8], PT ;  /* 0x0000f2001f007a0c */ /* 0x000fe40003f26270 */
[----:B------:R-:W-:-:S05]  /*d9d0*/  @!P6 LEA.HI.X R9, R29, R4, R50, 0x2, P2 ;  /* 0x000000041d09e211 */ /* 0x000fca00010f1432 */
[----:B------:R-:W-:Y:S01]  /*d9e0*/  @!P6 ST.E.64 [R8.64], R146 ;  /* 0x000000920800e985 */ /* 0x000fe2000c101b06 */
[----:B------:R-:W-:Y:S02]  /*d9f0*/  ISETP.GE.AND P6, PT, R32, c[0x0][0x3c8], PT ;  /* 0x0000f20020007a0c */ /* 0x000fe40003fc6270 */
[-C--:B--2---:R-:W-:Y:S02]  /*da00*/  @!P3 LEA R6, P2, R30, R0.reuse, 0x2 ;  /* 0x000000001e06b211 */ /* 0x084fe400078410ff */
[----:B----4-:R-:W-:Y:S02]  /*da10*/  @!P4 LEA R2, P5, R28, R0, 0x2 ;  /* 0x000000001c02c211 */ /* 0x010fe400078a10ff */
[-C--:B------:R-:W-:Y:S02]  /*da20*/  @!P3 LEA.HI.X R7, R30, R4.reuse, R51, 0x2, P2 ;  /* 0x000000041e07b211 */ /* 0x080fe400010f1433 */
[----:B------:R-:W-:Y:S02]  /*da30*/  @!P4 LEA.HI.X R3, R28, R4, R49, 0x2, P5 ;  /* 0x000000041c03c211 */ /* 0x000fe400028f1431 */
[----:B------:R-:W-:-:S03]  /*da40*/  ISETP.GE.AND P5, PT, R91, c[0x0][0x3c8], PT ;  /* 0x0000f2005b007a0c */ /* 0x000fc60003fa6270 */
[----:B------:R2:W-:Y:S01]  /*da50*/  @!P4 ST.E.64 [R2.64], R68 ;  /* 0x000000440200c985 */ /* 0x0005e2000c101b06 */
[----:B------:R-:W-:-:S03]  /*da60*/  ISETP.GE.AND P4, PT, R87, c[0x0][0x3c8], PT ;  /* 0x0000f20057007a0c */ /* 0x000fc60003f86270 */
[----:B------:R4:W-:Y:S01]  /*da70*/  @!P3 ST.E.64 [R6.64], R72 ;  /* 0x000000480600b985 */ /* 0x0009e2000c101b06 */
[----:B------:R-:W-:Y:S02]  /*da80*/  ISETP.GE.AND P3, PT, R5, c[0x0][0x3c8], PT ;  /* 0x0000f20005007a0c */ /* 0x000fe40003f66270 */
[----:B--2---:R-:W-:-:S04]  /*da90*/  @!P1 LEA R2, P2, R31, R0, 0x2 ;  /* 0x000000001f029211 */ /* 0x004fc800078410ff */
[----:B------:R-:W-:Y:S02]  /*daa0*/  @!P1 LEA.HI.X R3, R31, R4, R52, 0x2, P2 ;  /* 0x000000041f039211 */ /* 0x000fe400010f1434 */
[----:B------:R-:W-:-:S03]  /*dab0*/  @!P6 LEA R10, P2, R32, R0, 0x2 ;  /* 0x00000000200ae211 */ /* 0x000fc600078410ff */
[----:B------:R2:W-:Y:S01]  /*dac0*/  @!P1 ST.E.64 [R2.64], R76 ;  /* 0x0000004c02009985 */ /* 0x0005e2000c101b06 */
[----:B------:R-:W-:Y:S02]  /*dad0*/  @!P5 LEA R8, P1, R91, R0, 0x2 ;  /* 0x000000005b08d211 */ /* 0x000fe400078210ff */
[----:B------:R-:W-:Y:S02]  /*dae0*/  @!P6 LEA.HI.X R11, R32, R4, R54, 0x2, P2 ;  /* 0x00000004200be211 */ /* 0x000fe400010f1436 */
[----:B----4-:R-:W-:Y:S02]  /*daf0*/  @!P4 LEA R6, P2, R87, R0, 0x2 ;  /* 0x000000005706c211 */ /* 0x010fe400078410ff */
[-C--:B------:R-:W-:Y:S01]  /*db00*/  @!P5 LEA.HI.X R9, R91, R4.reuse, R53, 0x2, P1 ;  /* 0x000000045b09d211 */ /* 0x080fe200008f1435 */
[----:B------:R4:W-:Y:S01]  /*db10*/  @!P6 ST.E.64 [R10.64], R148 ;  /* 0x000000940a00e985 */ /* 0x0009e2000c101b06 */
[----:B------:R-:W-:-:S03]  /*db20*/  @!P4 LEA.HI.X R7, R87, R4, R90, 0x2, P2 ;  /* 0x000000045707c211 */ /* 0x000fc600010f145a */
[----:B------:R4:W-:Y:S04]  /*db30*/  @!P5 ST.E.64 [R8.64], R88 ;  /* 0x000000580800d985 */ /* 0x0009e8000c101b06 */
[----:B------:R4:W-:Y:S01]  /*db40*/  @!P4 ST.E.64 [R6.64], R80 ;  /* 0x000000500600c985 */ /* 0x0009e2000c101b06 */
[----:B--2---:R-:W-:-:S04]  /*db50*/  @!P3 LEA R2, P1, R5, R0, 0x2 ;  /* 0x000000000502b211 */ /* 0x004fc800078210ff */
[----:B------:R-:W-:-:S05]  /*db60*/  @!P3 LEA.HI.X R3, R5, R4, R55, 0x2, P1 ;  /* 0x000000040503b211 */ /* 0x000fca00008f1437 */
[----:B------:R4:W-:Y:S04]  /*db70*/  @!P3 ST.E.64 [R2.64], R56 ;  /* 0x000000380200b985 */ /* 0x0009e8000c101b06 */
.L_x_924:
[----:B------:R-:W-:Y:S05]  /*db80*/  BSYNC B0 ;  /* 0x0000000000007941 */ /* 0x000fea0003800000 */
.L_x_923:
[----:B------:R-:W-:Y:S05]  /*db90*/  BRA.DIV ~URZ, `(.L_x_925) ;  /* 0x00002fe27f007947 */ /* 0x000fea000b800000 */
[----:B--2---:R2:W1:Y:S04]  /*dba0*/  SHFL.IDX PT, R4, R12, 0x1, 0x1c1f ;  /* 0x003c1f000c047f89 */ /* 0x00446800000e0000 */
[----:B----4-:R2:W4:Y:S02]  /*dbb0*/  SHFL.IDX PT, R0, R33, 0x1, 0x1c1f ;  /* 0x003c1f0021007f89 */ /* 0x01052400000e0000 */
.L_x_983:
[----:B------:R-:W-:Y:S05]  /*dbc0*/  @P0 BRA `(.L_x_920) ;  /* 0x0000138000000947 */ /* 0x000fea0003800000 */
[----:B------:R-:W-:Y:S02]  /*dbd0*/  ISETP.GE.AND P2, PT, R14, c[0x0][0x3c8], PT ;  /* 0x0000f2000e007a0c */ /* 0x000fe40003f46270 */
[----:B------:R-:W-:Y:S02]  /*dbe0*/  ISETP.GE.AND P3, PT, R13, c[0x0][0x3c8], PT ;  /* 0x0000f2000d007a0c */ /* 0x000fe40003f66270 */
[----:B------:R-:W-:Y:S02]  /*dbf0*/  ISETP.GE.AND P1, PT, R15, c[0x0][0x3c8], PT ;  /* 0x0000f2000f007a0c */ /* 0x000fe40003f26270 */
[----:B------:R-:W-:-:S02]  /*dc00*/  ISETP.GE.AND P4, PT, R233, c[0x0][0x3c8], PT ;  /* 0x0000f200e9007a0c */ /* 0x000fc40003f86270 */
[----:B------:R-:W-:Y:S02]  /*dc10*/  ISETP.GE.AND P5, PT, R16, c[0x0][0x3c8], PT ;  /* 0x0000f20010007a0c */ /* 0x000fe40003fa6270 */
[C---:B------:R-:W-:Y:S02]  /*dc20*/  IADD3 R55, R233.reuse, 0xa8, RZ ;  /* 0x000000a8e9377810 */ /* 0x040fe40007ffe0ff */
[----:B------:R-:W-:Y:S02]  /*dc30*/  IADD3 R5, R233, 0xb0, RZ ;  /* 0x000000b0e9057810 */ /* 0x000fe40007ffe0ff */
[CC--:B----4-:R-:W-:Y:S02]  /*dc40*/  @!P2 LEA R10, P6, R14.reuse, R0.reuse, 0x2 ;  /* 0x000000000e0aa211 */ /* 0x0d0fe400078c10ff */
[----:B-12---:R-:W-:Y:S02]  /*dc50*/  @!P3 LEA R12, P0, R13, R0, 0x2 ;  /* 0x000000000d0cb211 */ /* 0x006fe400078010ff */
[----:B------:R-:W-:Y:S01]  /*dc60*/  @!P2 LEA.HI.X R11, R14, R4, R34, 0x2, P6 ;  /* 0x000000040e0ba211 */ /* 0x000fe200030f1422 */
[----:B------:R-:W-:Y:S01]  /*dc70*/  @!P4 IMAD.MOV.U32 R14, RZ, RZ, R0 ;  /* 0x000000ffff0ec224 */ /* 0x000fe200078e0000 */
[----:B------:R-:W-:-:S02]  /*dc80*/  @!P1 LEA R8, P6, R15, R0, 0x2 ;  /* 0x000000000f089211 */ /* 0x000fc400078c10ff */
[-C--:B------:R-:W-:Y:S02]  /*dc90*/  @!P3 LEA.HI.X R13, R13, R4.reuse, R35, 0x2, P0 ;  /* 0x000000040d0db211 */ /* 0x080fe400000f1423 */
[----:B------:R-:W-:Y:S01]  /*dca0*/  @!P1 LEA.HI.X R9, R15, R4, R36, 0x2, P6 ;  /* 0x000000040f099211 */ /* 0x000fe200030f1424 */
[----:B------:R-:W-:Y:S01]  /*dcb0*/  @!P4 IMAD.MOV.U32 R15, RZ, RZ, R4 ;  /* 0x000000ffff0fc224 */ /* 0x000fe200078e0004 */
[----:B------:R-:W-:Y:S02]  /*dcc0*/  ISETP.GE.AND P0, PT, R17, c[0x0][0x3c8], PT ;  /* 0x0000f20011007a0c */ /* 0x000fe40003f06270 */
[C---:B------:R-:W-:Y:S01]  /*dcd0*/  @!P5 LEA R6, P6, R16.reuse, R0, 0x2 ;  /* 0x000000001006d211 */ /* 0x040fe200078c10ff */
[C---:B------:R-:W-:Y:S01]  /*dce0*/  @!P4 IMAD.WIDE R14, R233.reuse, 0x4, R14 ;  /* 0x00000004e90ec825 */ /* 0x040fe200078e020e */
[----:B---3--:R-:W-:Y:S02]  /*dcf0*/  IADD3 R33, R233, 0xb0, RZ ;  /* 0x000000b0e9217810 */ /* 0x008fe40007ffe0ff */
[----:B------:R-:W-:-:S02]  /*dd00*/  @!P5 LEA.HI.X R7, R16, R4, R37, 0x2, P6 ;  /* 0x000000041007d211 */ /* 0x000fc400030f1425 */
[----:B------:R-:W-:Y:S01]  /*dd10*/  @!P4 ST.E.64 [R14.64], R160 ;  /* 0x000000a00e00c985 */ /* 0x000fe2000c101b06 */
[----:B------:R-:W-:Y:S02]  /*dd20*/  ISETP.GE.AND P4, PT, R18, c[0x0][0x3c8], PT ;  /* 0x0000f20012007a0c */ /* 0x000fe40003f86270 */
[----:B------:R-:W-:Y:S01]  /*dd30*/  SHF.R.S32.HI R33, RZ, 0x1f, R33 ;  /* 0x0000001fff217819 */ /* 0x000fe20000011421 */
[----:B------:R-:W-:Y:S01]  /*dd40*/  @!P3 ST.E.64 [R12.64], R154 ;  /* 0x0000009a0c00b985 */ /* 0x000fe2000c101b06 */
[----:B------:R-:W-:Y:S02]  /*dd50*/  @!P0 LEA R2, P6, R17, R0, 0x2 ;  /* 0x0000000011028211 */ /* 0x000fe400078c10ff */
[----:B------:R-:W-:Y:S01]  /*dd60*/  ISETP.GE.AND P3, PT, R19, c[0x0][0x3c8], PT ;  /* 0x0000f20013007a0c */ /* 0x000fe20003f66270 */
[----:B------:R-:W-:Y:S01]  /*dd70*/  @!P2 ST.E.64 [R10.64], R130 ;  /* 0x000000820a00a985 */ /* 0x000fe2000c101b06 */
[----:B------:R-:W-:Y:S02]  /*dd80*/  ISETP.GE.AND P2, PT, R21, c[0x0][0x3c8], PT ;  /* 0x0000f20015007a0c */ /* 0x000fe40003f46270 */
[----:B------:R-:W-:Y:S01]  /*dd90*/  @!P0 LEA.HI.X R3, R17, R4, R38, 0x2, P6 ;  /* 0x0000000411038211 */ /* 0x000fe200030f1426 */
[----:B------:R-:W-:Y:S01]  /*dda0*/  @!P1 ST.E.64 [R8.64], R102 ;  /* 0x0000006608009985 */ /* 0x000fe2000c101b06 */
[----:B------:R-:W-:-:S03]  /*ddb0*/  ISETP.GE.AND P1, PT, R20, c[0x0][0x3c8], PT ;  /* 0x0000f20014007a0c */ /* 0x000fc60003f26270 */
[----:B------:R1:W-:Y:S01]  /*ddc0*/  @!P5 ST.E.64 [R6.64], R92 ;  /* 0x0000005c0600d985 */ /* 0x0003e2000c101b06 */
[----:B------:R-:W-:-:S03]  /*ddd0*/  ISETP.GE.AND P5, PT, R22, c[0x0][0x3c8], PT ;  /* 0x0000f20016007a0c */ /* 0x000fc60003fa6270 */
[----:B------:R2:W-:Y:S01]  /*dde0*/  @!P0 ST.E.64 [R2.64], R84 ;  /* 0x0000005402008985 */ /* 0x0005e2000c101b06 */
        /* <DEDUP_REMOVED lines=72> */
.L_x_905:
[----:B------:R-:W2:Y:S04]  /*e270*/  LDL.LU R7, [R1+0x18] ;  /* 0x0000180001077983 */ /* 0x000ea80000300800 */
[----:B------:R-:W3:Y:S01]  /*e280*/  LDL R6, [R1+0xc] ;  /* 0x00000c0001067983 */ /* 0x000ee20000100800 */
[----:B------:R-:W-:Y:S01]  /*e290*/  ISETP.NE.U32.AND P1, PT, RZ, c[0x0][0x508], PT ;  /* 0x00014200ff007a0c */ /* 0x000fe20003f25070 */
[----:B------:R-:W-:Y:S01]  /*e2a0*/  IMAD.MOV.U32 R4, RZ, RZ, 0x4 ;  /* 0x00000004ff047424 */ /* 0x000fe200078e00ff */
[----:B------:R-:W-:Y:S01]  /*e2b0*/  ISETP.NE.U32.AND P2, PT, RZ, c[0x0][0x500], PT ;  /* 0x00014000ff007a0c */ /* 0x000fe20003f45070 */
[----:B------:R-:W-:Y:S01]  /*e2c0*/  IMAD.MOV.U32 R0, RZ, RZ, RZ ;  /* 0x000000ffff007224 */ /* 0x000fe200078e00ff */
[----:B------:R-:W-:Y:S01]  /*e2d0*/  ISETP.NE.AND.EX P1, PT, RZ, c[0x0][0x50c], PT, P1 ;  /* 0x00014300ff007a0c */ /* 0x000fe20003f25310 */
[----:B------:R-:W-:Y:S01]  /*e2e0*/  IMAD.MOV.U32 R18, RZ, RZ, c[0x0][0x388] ;  /* 0x0000e200ff127624 */ /* 0x000fe200078e00ff */
[----:B------:R-:W-:Y:S01]  /*e2f0*/  ISETP.NE.AND.EX P2, PT, RZ, c[0x0][0x504], PT, P2 ;  /* 0x00014100ff007a0c */ /* 0x000fe20003f45320 */
[----:B-1----:R-:W-:-:S10]  /*e300*/  IMAD.WIDE R4, R247, R4, c[0x0][0x500] ;  /* 0x00014000f7047625 */ /* 0x002fd400078e0204 */
[C---:B------:R-:W-:Y:S02]  /*e310*/  @P1 LEA R2, P0, R247.reuse, c[0x0][0x508], 0x2 ;  /* 0x00014200f7021a11 */ /* 0x040fe400078010ff */
[----:B------:R1:W5:Y:S02]  /*e320*/  @P2 LDG.E R0, [R4.64] ;  /* 0x0000000604002981 */ /* 0x000364000c1e1900 */
[----:B---3--:R-:W-:-:S05]  /*e330*/  @P1 LEA.HI.X R3, R247, c[0x0][0x50c], R6, 0x2, P0 ;  /* 0x00014300f7031a11 */ /* 0x008fca00000f1406 */
[----:B------:R1:W5:Y:S01]  /*e340*/  @P1 LDG.E R18, [R2.64] ;  /* 0x0000000602121981 */ /* 0x000362000c1e1900 */
[----:B--2---:R-:W-:-:S04]  /*e350*/  ISETP.NE.AND P0, PT, R7, RZ, PT ;  /* 0x000000ff0700720c */ /* 0x004fc80003f05270 */
[----:B------:R-:W-:Y:S01]  /*e360*/  SEL R17, R7, c[0x0][0x3d4], P0 ;  /* 0x0000f50007117a07 */ /* 0x000fe20000000000 */
[----:B------:R-:W-:Y:S05]  /*e370*/  @P1 BRA `(.L_x_926) ;  /* 0x0000004000001947 */ /* 0x000fea0003800000 */
[----:B------:R-:W-:Y:S05]  /*e380*/  @!P2 BRA `(.L_x_926) ;  /* 0x000000300000a947 */ /* 0x000fea0003800000 */
[----:B-1----:R1:W2:Y:S04]  /*e390*/  LDG.E R2, [R4.64] ;  /* 0x0000000604027981 */ /* 0x0022a8000c1e1900 */
[----:B-1----:R-:W2:Y:S02]  /*e3a0*/  LDG.E R4, [R4.64+0x4] ;  /* 0x0000040604047981 */ /* 0x002ea4000c1e1900 */
[----:B--2--5:R-:W-:Y:S02]  /*e3b0*/  IADD3 R18, -R2, R4, RZ ;  /* 0x0000000402127210 */ /* 0x024fe40007ffe1ff */
.L_x_926:
[----:B-1----:R-:W1:Y:S01]  /*e3c0*/  S2R R3, SR_TID.X ;  /* 0x0000000000037919 */ /* 0x002e620000002100 */
[----:B------:R-:W-:Y:S01]  /*e3d0*/  BSSY B0, `(.L_x_927) ;  /* 0x0000037000007945 */ /* 0x000fe20003800000 */
[----:B------:R-:W-:Y:S02]  /*e3e0*/  SEL R8, R247, RZ, !P2 ;  /* 0x000000fff7087207 */ /* 0x000fe40005000000 */
[----:B------:R-:W-:-:S02]  /*e3f0*/  SEL R20, R6, RZ, !P2 ;  /* 0x000000ff06147207 */ /* 0x000fc40005000000 */
[----:B-----5:R-:W-:Y:S02]  /*e400*/  SHF.R.S32.HI R16, RZ, 0x1f, R0 ;  /* 0x0000001fff107819 */ /* 0x020fe40000011400 */
[----:B-1----:R-:W-:-:S13]  /*e410*/  ISETP.GT.AND P0, PT, R3, 0x7f, PT ;  /* 0x0000007f0300780c */ /* 0x002fda0003f04270 */
[----:B------:R-:W-:Y:S05]  /*e420*/  @P0 BRA `(.L_x_928) ;  /* 0x0000031000000947 */ /* 0x000fea0003800000 */
[----:B------:R-:W-:Y:S01]  /*e430*/  IMAD R2, R18, c[0x0][0x4e8], RZ ;  /* 0x00013a0012027a24 */ /* 0x000fe200078e02ff */
[----:B------:R-:W-:-:S04]  /*e440*/  IADD3 R9, R237, R3, RZ ;  /* 0x00000003ed097210 */ /* 0x000fc80007ffe0ff */
[----:B------:R-:W-:-:S13]  /*e450*/  ISETP.GE.AND P0, PT, R9, R2, PT ;  /* 0x000000020900720c */ /* 0x000fda0003f06270 */
[----:B------:R-:W-:Y:S05]  /*e460*/  @P0 BRA `(.L_x_928) ;  /* 0x000002d000000947 */ /* 0x000fea0003800000 */
[----:B------:R-:W2:Y:S04]  /*e470*/  LDL R4, [R1] ;  /* 0x0000000001047983 */ /* 0x000ea80000100800 */
[----:B------:R-:W3:Y:S01]  /*e480*/  LDL.LU R21, [R1+0x1c] ;  /* 0x00001c0001157983 */ /* 0x000ee20000300800 */
[----:B------:R-:W-:Y:S01]  /*e490*/  IMAD.MOV.U32 R2, RZ, RZ, 0x368 ;  /* 0x00000368ff027424 */ /* 0x000fe200078e00ff */
[----:B------:R-:W-:-:S04]  /*e4a0*/  ISETP.GT.AND P2, PT, R17, 0x1, PT ;  /* 0x000000011100780c */ /* 0x000fc80003f44270 */
[----:B------:R-:W-:-:S04]  /*e4b0*/  SEL R2, R2, 0x328, P2 ;  /* 0x0000032802027807 */ /* 0x000fc80001000000 */
[----:B------:R1:W4:Y:S08]  /*e4c0*/  LDC.64 R10, c[0x0][R2+0x170] ;  /* 0x00005c00020a7b82 */ /* 0x0003300000000a00 */
[----:B------:R1:W2:Y:S08]  /*e4d0*/  LDC.64 R6, c[0x0][R2+0x168] ;  /* 0x00005a0002067b82 */ /* 0x0002b00000000a00 */
[----:B------:R1:W5:Y:S08]  /*e4e0*/  LDC.64 R14, c[0x0][R2+0x178] ;  /* 0x00005e00020e7b82 */ /* 0x0003700000000a00 */
[----:B------:R1:W2:Y:S02]  /*e4f0*/  LDC.64 R12, c[0x0][R2+0x160] ;  /* 0x00005800020c7b82 */ /* 0x0002a40000000a00 */
[----:B-1----:R-:W-:-:S02]  /*e500*/  IMAD.MOV.U32 R2, RZ, RZ, c[0x0][0x4e8] ;  /* 0x00013a00ff027624 */ /* 0x002fc400078e00ff */
[----:B----4-:R-:W-:-:S03]  /*e510*/  IMAD R3, R11, R8, RZ ;  /* 0x000000080b037224 */ /* 0x010fc600078e02ff */
[----:B------:R-:W-:Y:S02]  /*e520*/  ISETP.NE.AND P0, PT, R2, 0x1, PT ;  /* 0x000000010200780c */ /* 0x000fe40003f05270 */
[----:B------:R-:W-:-:S11]  /*e530*/  MOV R2, R9 ;  /* 0x0000000900027202 */ /* 0x000fd60000000f00 */
[----:B------:R-:W-:-:S05]  /*e540*/  @P0 IMAD.HI.U32 R19, R9, c[0x0][0x4ec], RZ ;  /* 0x00013b0009130a27 */ /* 0x000fca00078e00ff */
[----:B------:R-:W-:Y:S01]  /*e550*/  @P0 SHF.R.U32.HI R2, RZ, c[0x0][0x4f0], R19 ;  /* 0x00013c00ff020a19 */ /* 0x000fe20000011613 */
[-C--:B--2---:R-:W-:Y:S02]  /*e560*/  IMAD R11, R7, R4.reuse, RZ ;  /* 0x00000004070b7224 */ /* 0x084fe400078e02ff */
[----:B------:R-:W-:-:S04]  /*e570*/  IMAD.WIDE.U32 R6, R6, R4, RZ ;  /* 0x0000000406067225 */ /* 0x000fc800078e00ff */
[----:B------:R-:W-:-:S04]  /*e580*/  IMAD.WIDE.U32 R4, R10, R8, RZ ;  /* 0x000000080a047225 */ /* 0x000fc800078e00ff */
[----:B------:R-:W-:Y:S01]  /*e590*/  IMAD R10, R10, R20, R3 ;  /* 0x000000140a0a7224 */ /* 0x000fe200078e0203 */
[----:B---3--:R-:W-:Y:S01]  /*e5a0*/  SEL R3, R21, RZ, P2 ;  /* 0x000000ff15037207 */ /* 0x008fe20001000000 */
[----:B------:R-:W-:Y:S01]  /*e5b0*/  IMAD.IADD R11, R7, 0x1, R11 ;  /* 0x00000001070b7824 */ /* 0x000fe200078e020b */
[----:B------:R-:W-:Y:S01]  /*e5c0*/  IADD3 R19, P1, P0, R4, R6, R0 ;  /* 0x0000000604137210 */ /* 0x000fe2000783e000 */
[----:B------:R-:W-:Y:S01]  /*e5d0*/  IMAD.MOV R6, RZ, RZ, -R2 ;  /* 0x000000ffff067224 */ /* 0x000fe200078e0a02 */
[----:B------:R-:W-:Y:S01]  /*e5e0*/  IADD3 R7, R5, R10, RZ ;  /* 0x0000000a05077210 */ /* 0x000fe20007ffe0ff */
        /* <DEDUP_REMOVED lines=21> */
.L_x_928:
[----:B------:R-:W-:Y:S05]  /*e740*/  BSYNC B0 ;  /* 0x0000000000007941 */ /* 0x000fea0003800000 */
.L_x_927:
[----:B------:R-:W-:-:S13]  /*e750*/  ISETP.GT.AND P0, PT, R17, 0x1, PT ;  /* 0x000000011100780c */ /* 0x000fda0003f04270 */
[----:B------:R-:W-:Y:S05]  /*e760*/  @P0 BRA `(.L_x_920) ;  /* 0x000007e000000947 */ /* 0x000fea0003800000 */
[----:B-1----:R-:W2:Y:S04]  /*e770*/  LDL.LU R2, [R1] ;  /* 0x0000000001027983 */ /* 0x002ea80000300800 */
[----:B------:R-:W3:Y:S01]  /*e780*/  LDL R5, [R1+0x40] ;  /* 0x0000400001057983 */ /* 0x000ee20000100800 */
[----:B------:R-:W-:-:S03]  /*e790*/  IMAD R4, R16, c[0x0][0x3a0], RZ ;  /* 0x0000e80010047a24 */ /* 0x000fc600078e02ff */
[----:B------:R-:W1:Y:S02]  /*e7a0*/  S2R R10, SR_TID.X ;  /* 0x00000000000a7919 */ /* 0x000e640000002100 */
[----:B-1----:R-:W-:-:S04]  /*e7b0*/  SHF.R.S32.HI R9, RZ, 0x1f, R10 ;  /* 0x0000001fff097819 */ /* 0x002fc8000001140a */
[----:B------:R-:W-:-:S04]  /*e7c0*/  LEA.HI R9, R9, R10, RZ, 0x3 ;  /* 0x0000000a09097211 */ /* 0x000fc800078f18ff */
[----:B------:R-:W-:-:S04]  /*e7d0*/  SHF.R.S32.HI R9, RZ, 0x3, R9 ;  /* 0x00000003ff097819 */ /* 0x000fc80000011409 */
[----:B------:R-:W-:Y:S02]  /*e7e0*/  IADD3 R11, R9, R237, RZ ;  /* 0x000000ed090b7210 */ /* 0x000fe40007ffe0ff */
[----:B--2---:R-:W-:Y:S02]  /*e7f0*/  MOV R7, R2 ;  /* 0x0000000200077202 */ /* 0x004fe40000000f00 */
[----:B------:R-:W-:-:S04]  /*e800*/  MOV R2, c[0x0][0x4e8] ;  /* 0x00013a0000027a02 */ /* 0x000fc80000000f00 */
[----:B------:R-:W-:Y:S01]  /*e810*/  ISETP.NE.AND P0, PT, R2, 0x1, PT ;  /* 0x000000010200780c */ /* 0x000fe20003f05270 */
[----:B------:R-:W-:-:S04]  /*e820*/  IMAD.WIDE.U32 R2, R0, c[0x0][0x3a0], RZ ;  /* 0x0000e80000027a25 */ /* 0x000fc800078e00ff */
[----:B------:R-:W-:Y:S01]  /*e830*/  IMAD R0, R0, c[0x0][0x3a4], R4 ;  /* 0x0000e90000007a24 */ /* 0x000fe200078e0204 */
[----:B---3--:R-:W-:Y:S01]  /*e840*/  IADD3 R4, R5, R237, RZ ;  /* 0x000000ed05047210 */ /* 0x008fe20007ffe0ff */
[----:B------:R-:W-:-:S03]  /*e850*/  IMAD R5, R20, c[0x0][0x3f0], RZ ;  /* 0x0000fc0014057a24 */ /* 0x000fc600078e02ff */
[----:B------:R-:W-:Y:S02]  /*e860*/  IADD3 R3, R3, R0, RZ ;  /* 0x0000000003037210 */ /* 0x000fe40007ffe0ff */
[----:B------:R-:W-:Y:S01]  /*e870*/  MOV R0, R4 ;  /* 0x0000000400007202 */ /* 0x000fe20000000f00 */
[----:B------:R-:W-:-:S04]  /*e880*/  @P0 IMAD.HI.U32 R6, R4, c[0x0][0x4ec], RZ ;  /* 0x00013b0004060a27 */ /* 0x000fc800078e00ff */
[----:B------:R-:W-:Y:S01]  /*e890*/  IMAD.WIDE.U32 R2, R7, c[0x0][0x3e8], R2 ;  /* 0x0000fa0007027a25 */ /* 0x000fe200078e0002 */
[----:B------:R-:W-:-:S03]  /*e8a0*/  @P0 SHF.R.U32.HI R0, RZ, c[0x0][0x4f0], R6 ;  /* 0x00013c00ff000a19 */ /* 0x000fc60000011606 */
[----:B------:R-:W-:Y:S01]  /*e8b0*/  IMAD R3, R7, c[0x0][0x3ec], R3 ;  /* 0x0000fb0007037a24 */ /* 0x000fe200078e0203 */
[----:B------:R-:W-:Y:S01]  /*e8c0*/  SHF.R.S32.HI R6, RZ, 0x1f, R0 ;  /* 0x0000001fff067819 */ /* 0x000fe20000011400 */
[----:B------:R-:W-:Y:S01]  /*e8d0*/  IMAD R7, R8, c[0x0][0x3f4], R5 ;  /* 0x0000fd0008077a24 */ /* 0x000fe200078e0205 */
        /* <DEDUP_REMOVED lines=17> */
.L_x_984:
[----:B------:R-:W-:Y:S05]  /*e9f0*/  BRA.DIV ~URZ, `(.L_x_930) ;  /* 0x000022b27f007947 */ /* 0x000fea000b800000 */
[----:B------:R3:W4:Y:S02]  /*ea00*/  SHFL.IDX PT, R0, R12, RZ, 0x181f ;  /* 0x00181fff0c007589 */ /* 0x00072400000e0000 */
.L_x_985:
[----:B------:R-:W-:Y:S01]  /*ea10*/  IMAD R10, R18, c[0x0][0x4e8], RZ ;  /* 0x00013a00120a7a24 */ /* 0x000fe200078e02ff */
[----:B------:R-:W-:Y:S04]  /*ea20*/  BSSY B0, `(.L_x_931) ;  /* 0x0000011000007945 */ /* 0x000fe80003800000 */
[----:B------:R-:W-:-:S13]  /*ea30*/  ISETP.GE.AND P0, PT, R11, R10, PT ;  /* 0x0000000a0b00720c */ /* 0x000fda0003f06270 */
        /* <DEDUP_REMOVED lines=15> */
.L_x_932:
[----:B------:R-:W-:Y:S05]  /*eb30*/  BSYNC B0 ;  /* 0x0000000000007941 */ /* 0x000fea0003800000 */
.L_x_931:
[----:B------:R-:W-:Y:S05]  /*eb40*/  BRA.DIV ~URZ, `(.L_x_933) ;  /* 0x000021c27f007947 */ /* 0x000fea000b800000 */
[----:B--2---:R2:W1:Y:S04]  /*eb50*/  SHFL.IDX PT, R8, R9, 0x1, 0x181f ;  /* 0x00381f0009087f89 */ /* 0x00446800000e0000 */
[----:B----4-:R2:W4:Y:S02]  /*eb60*/  SHFL.IDX PT, R0, R12, 0x1, 0x181f ;  /* 0x00381f000c007f89 */ /* 0x01052400000e0000 */
.L_x_986:
        /* <DEDUP_REMOVED lines=18> */
.L_x_935:
[----:B------:R-:W-:Y:S05]  /*ec90*/  BSYNC B0 ;  /* 0x0000000000007941 */ /* 0x000fea0003800000 */
.L_x_934:
[----:B------:R-:W-:Y:S05]  /*eca0*/  BRA.DIV ~URZ, `(.L_x_936) ;  /* 0x000021227f007947 */ /* 0x000fea000b800000 */
[----:B-1----:R1:W2:Y:S02]  /*ecb0*/  SHFL.IDX PT, R8, R9, 0x2, 0x181f ;  /* 0x00581f0009087f89 */ /* 0x0022a400000e0000 */
.L_x_987:
[----:B------:R-:W-:Y:S05]  /*ecc0*/  BRA.DIV ~URZ, `(.L_x_937) ;  /* 0x000021727f007947 */ /* 0x000fea000b800000 */
[----:B----4-:R4:W1:Y:S02]  /*ecd0*/  SHFL.IDX PT, R0, R12, 0x2, 0x181f ;  /* 0x00581f000c007f89 */ /* 0x01086400000e0000 */
.L_x_988:
        /* <DEDUP_REMOVED lines=18> */
.L_x_939:
[----:B------:R-:W-:Y:S05]  /*ee00*/  BSYNC B0 ;  /* 0x0000000000007941 */ /* 0x000fea0003800000 */
.L_x_938:
[----:B------:R-:W-:Y:S05]  /*ee10*/  BRA.DIV ~URZ, `(.L_x_940) ;  /* 0x000020827f007947 */ /* 0x000fea000b800000 */
[----:B--2---:R2:W3:Y:S04]  /*ee20*/  SHFL.IDX PT, R8, R9, 0x3, 0x181f ;  /* 0x00781f0009087f89 */ /* 0x0044e800000e0000 */
[----:B-1----:R2:W1:Y:S02]  /*ee30*/  SHFL.IDX PT, R0, R12, 0x3, 0x181f ;  /* 0x00781f000c007f89 */ /* 0x00246400000e0000 */
.L_x_989:
[----:B------:R-:W-:-:S04]  /*ee40*/  IADD3 R11, R11, 0x60, RZ ;  /* 0x000000600b0b7810 */ /* 0x000fc80007ffe0ff */
[----:B------:R-:W-:-:S13]  /*ee50*/  ISETP.GE.AND P0, PT, R11, R10, PT ;  /* 0x0000000a0b00720c */ /* 0x000fda0003f06270 */
[----:B------:R-:W-:Y:S05]  /*ee60*/  @P0 BRA `(.L_x_920) ;  /* 0x000000e000000947 */ /* 0x000fea0003800000 */
[----:B--234-:R-:W2:Y:S04]  /*ee70*/  LDL R12, [R1+0x14] ;  /* 0x00001400010c7983 */ /* 0x01cea80000100800 */
[----:B------:R-:W3:Y:S01]  /*ee80*/  LDL R9, [R1+0x10] ;  /* 0x0000100001097983 */ /* 0x000ee20000100800 */
        /* <DEDUP_REMOVED lines=12> */
.L_x_920:
[----:B------:R-:W-:Y:S05]  /*ef50*/  BSYNC B1 ;  /* 0x0000000000017941 */ /* 0x000fea0003800000 */
.L_x_904:
[----:B-1--4-:R-:W4:Y:S02]  /*ef60*/  LDL R0, [R1+0x44] ;  /* 0x0000440001007983 */ /* 0x012f240000100800 */
[----:B----4-:R-:W-:-:S13]  /*ef70*/  ISETP.NE.AND P0, PT, R0, RZ, PT ;  /* 0x000000ff0000720c */ /* 0x010fda0003f05270 */
[----:B------:R-:W-:Y:S01]  /*ef80*/  @P0 WARPSYNC 0xffffffff ;  /* 0xffffffff00000948 */ /* 0x000fe20003800000 */
[----:B------:R-:W-:Y:S06]  /*ef90*/  @P0 BAR.SYNC.DEFER_BLOCKING 0x5, 0x100 ;  /* 0x0144000000000b1d */ /* 0x000fec0000010000 */
[----:B------:R-:W1:Y:S04]  /*efa0*/  @P0 LDS.128 R236, [0x18100] ;  /* 0x01810000ffec0984 */ /* 0x000e680000000c00 */
[----:B------:R-:W-:Y:S06]  /*efb0*/  @P0 BAR.ARV 0x4, 0x100 ;  /* 0x0104000000000b1d */ /* 0x000fec0000002000 */
[----:B------:R-:W-:Y:S05]  /*efc0*/  @P0 BRA `(.L_x_941) ;  /* 0x00000f6000000947 */ /* 0x000fea0003800000 */
[----:B------:R-:W4:Y:S01]  /*efd0*/  S2R R0, SR_TID.X ;  /* 0x0000000000007919 */ /* 0x000f220000002100 */
[----:B--2---:R-:W-:Y:S01]  /*efe0*/  IMAD.MOV.U32 R7, RZ, RZ, RZ ;  /* 0x000000ffff077224 */ /* 0x004fe200078e00ff */
[----:B----4-:R-:W-:-:S04]  /*eff0*/  LOP3.LUT R14, R0, 0x1f, RZ, 0xc0, !PT ;  /* 0x0000001f000e7812 */ /* 0x010fc800078ec0ff */
[----:B------:R-:W-:Y:S01]  /*f000*/  ISETP.NE.AND P5, PT, R14, 0x1f, PT ;  /* 0x0000001f0e00780c */ /* 0x000fe20003fa5270 */
[----:B------:R-:W-:Y:S10]  /*f010*/  BRA.DIV ~URZ, `(.L_x_942) ;  /* 0x00001f427f007947 */ /* 0x000ff4000b800000 */
[----:B------:R2:W4:Y:S02]  /*f020*/  SHFL.IDX PT, R9, R86, RZ, 0x1f ;  /* 0x00001fff56097589 */ /* 0x00052400000e0000 */
.L_x_990:
[----:B------:R-:W-:Y:S05]  /*f030*/  BRA.DIV ~URZ, `(.L_x_943) ;  /* 0x00001f927f007947 */ /* 0x000fea000b800000 */
[----:B---3--:R3:W2:Y:S02]  /*f040*/  SHFL.IDX PT, R8, R86, 0x1, 0x1f ;  /* 0x00201f0056087f89 */ /* 0x0086a400000e0000 */
.L_x_991:
        /* <DEDUP_REMOVED lines=18> */
.L_x_992:
        /* <DEDUP_REMOVED lines=16> */
.L_x_993:
[----:B---3--:R-:W-:Y:S01]  /*f270*/  IMAD R0, R0, c[0x0][0x538], RZ ;  /* 0x00014e0000007a24 */ /* 0x008fe200078e02ff */
[----:B------:R-:W-:Y:S04]  /*f280*/  BSSY B1, `(.L_x_946) ;  /* 0x00000c5000017945 */ /* 0x000fe80003800000 */
[----:B--2---:R-:W-:-:S04]  /*f290*/  IADD3 R8, R0, R8, RZ ;  /* 0x0000000800087210 */ /* 0x004fc80007ffe0ff */
[----:B----4-:R-:W-:-:S13]  /*f2a0*/  ISETP.GT.AND P6, PT, R8, R9, PT ;  /* 0x000000090800720c */ /* 0x010fda0003fc4270 */
[----:B------:R-:W-:Y:S05]  /*f2b0*/  @P6 BRA `(.L_x_947) ;  /* 0x0000024000006947 */ /* 0x000fea0003800000 */
.L_x_951:
        /* <DEDUP_REMOVED lines=16> */
.L_x_994:
        /* <DEDUP_REMOVED lines=16> */
.L_x_995:
[----:B--2---:R-:W-:-:S05]  /*f4c0*/  IMAD R0, R0, c[0x0][0x538], RZ ;  /* 0x00014e0000007a24 */ /* 0x004fca00078e02ff */
[----:B------:R-:W-:-:S04]  /*f4d0*/  IADD3 R8, R0, R8, RZ ;  /* 0x0000000800087210 */ /* 0x000fc80007ffe0ff */
[----:B------:R-:W-:-:S13]  /*f4e0*/  ISETP.GT.AND P6, PT, R8, R9, PT ;  /* 0x000000090800720c */ /* 0x000fda0003fc4270 */
[----:B-1----:R-:W-:Y:S05]  /*f4f0*/  @!P6 BRA `(.L_x_951) ;  /* 0xfffffdc00000e947 */ /* 0x002fea000383ffff */
.L_x_947:
[----:B------:R-:W-:-:S05]  /*f500*/  IADD3 R11, -R0, R8, RZ ;  /* 0x00000008000b7210 */ /* 0x000fca0007ffe1ff */
[----:B------:R-:W-:-:S05]  /*f510*/  IMAD R0, R4, c[0x0][0x538], R11 ;  /* 0x00014e0004007a24 */ /* 0x000fca00078e020b */
[----:B------:R-:W-:Y:S01]  /*f520*/  ISETP.GT.AND P0, PT, R0, R9, PT ;  /* 0x000000090000720c */ /* 0x000fe20003f04270 */
[----:B------:R-:W-:-:S12]  /*f530*/  BRA.DIV ~URZ, `(.L_x_952) ;  /* 0x00001ed27f007947 */ /* 0x000fd8000b800000 */
[----:B------:R-:W-:-:S04]  /*f540*/  VOTE.ANY R12, PT, !P0 ;  /* 0x00000000000c7806 */ /* 0x000fc800040e0100 */
.L_x_996:
[----:B------:R-:W2:Y:S02]  /*f550*/  POPC R8, R12 ;  /* 0x0000000c00087309 */ /* 0x000ea40000000000 */
[----:B--2---:R-:W-:Y:S01]  /*f560*/  IADD3 R239, R8, R239, RZ ;  /* 0x000000ef08ef7210 */ /* 0x004fe20007ffe0ff */
[----:B------:R-:W-:Y:S05]  /*f570*/  BRA.DIV ~URZ, `(.L_x_953) ;  /* 0x00001ee27f007947 */ /* 0x000fea000b800000 */
[----:B------:R2:W3:Y:S04]  /*f580*/  SHFL.IDX PT, R10, R6, R8, 0x1f ;  /* 0x00001f08060a7589 */ /* 0x0004e800000e0000 */
[----:B------:R2:W4:Y:S02]  /*f590*/  SHFL.IDX PT, R7, R7, R8, 0x1f ;  /* 0x00001f0807077589 */ /* 0x00052400000e0000 */
.L_x_997:
[----:B------:R-:W-:Y:S01]  /*f5a0*/  ISETP.NE.AND P0, PT, R12, RZ, PT ;  /* 0x000000ff0c00720c */ /* 0x000fe20003f05270 */
[----:B------:R-:W-:-:S12]  /*f5b0*/  BSSY B0, `(.L_x_954) ;  /* 0x0000005000007945 */ /* 0x000fd80003800000 */
[----:B------:R-:W-:Y:S05]  /*f5c0*/  @!P0 BRA `(.L_x_955) ;  /* 0x0000003000008947 */ /* 0x000fea0003800000 */
[----:B------:R-:W-:Y:S01]  /*f5d0*/  IADD3 R3, R8, -0x1, RZ ;  /* 0xffffffff08037810 */ /* 0x000fe20007ffe0ff */
[----:B------:R-:W-:Y:S05]  /*f5e0*/  BRA.DIV ~URZ, `(.L_x_956) ;  /* 0x00001f427f007947 */ /* 0x000fea000b800000 */
[----:B------:R1:W2:Y:S02]  /*f5f0*/  SHFL.IDX PT, R13, R4, R3, 0x1f ;  /* 0x00001f03040d7589 */ /* 0x0002a400000e0000 */
.L_x_955:
[----:B------:R-:W-:Y:S05]  /*f600*/  BSYNC B0 ;  /* 0x0000000000007941 */ /* 0x000fea0003800000 */
.L_x_954:
        /* <DEDUP_REMOVED lines=66> */
.L_x_958:
        /* <DEDUP_REMOVED lines=66> */
.L_x_959:
[----:B------:R-:W-:Y:S05]  /*fe50*/  BSYNC B0 ;  /* 0x0000000000007941 */ /* 0x000fea0003800000 */
.L_x_957:
[----:B------:R-:W-:-:S04]  /*fe60*/  LOP3.LUT R2, RZ, R2, RZ, 0x33, !PT ;  /* 0x00000002ff027212 */ /* 0x000fc800078e33ff */
[----:B------:R-:W-:Y:S01]  /*fe70*/  IADD3 R237, R2, R10, RZ ;  /* 0x0000000a02ed7210 */ /* 0x000fe20007ffe0ff */
[----:B------:R-:W-:Y:S05]  /*fe80*/  BRA `(.L_x_960) ;  /* 0x0000004000007947 */ /* 0x000fea0003800000 */
.L_x_948:
[----:B------:R-:W-:Y:S01]  /*fe90*/  IMAD.MOV.U32 R236, RZ, RZ, R9 ;  /* 0x000000ffffec7224 */ /* 0x000fe200078e0009 */
[----:B------:R-:W-:Y:S01]  /*fea0*/  MOV R238, RZ ;  /* 0x000000ff00ee7202 */ /* 0x000fe20000000f00 */
[----:B------:R-:W-:Y:S01]  /*feb0*/  IMAD.MOV.U32 R237, RZ, RZ, RZ ;  /* 0x000000ffffed7224 */ /* 0x000fe200078e00ff */
[----:B------:R-:W-:Y:S02]  /*fec0*/  MOV R239, c[0x0][0x53c] ;  /* 0x00014f0000ef7a02 */ /* 0x000fe40000000f00 */
.L_x_960:
[----:B------:R-:W-:Y:S05]  /*fed0*/  BSYNC B1 ;  /* 0x0000000000017941 */ /* 0x000fea0003800000 */
.L_x_946:
[----:B------:R-:W-:Y:S01]  /*fee0*/  WARPSYNC 0xffffffff ;  /* 0xffffffff00007948 */ /* 0x000fe20003800000 */
[----:B------:R-:W-:Y:S01]  /*fef0*/  BAR.SYNC.DEFER_BLOCKING 0x4, 0x100 ;  /* 0x0104000000007b1d */ /* 0x000fe20000010000 */
[----:B------:R-:W-:-:S13]  /*ff00*/  ISETP.NE.AND P0, PT, R14, RZ, PT ;  /* 0x000000ff0e00720c */ /* 0x000fda0003f05270 */
[----:B------:R2:W-:Y:S04]  /*ff10*/  @!P0 STS.128 [0x18100], R236 ;  /* 0x018100ecff008388 */ /* 0x0005e80000000c00 */
[----:B------:R-:W-:Y:S06]  /*ff20*/  BAR.ARV 0x5, 0x100 ;  /* 0x0144000000007b1d */ /* 0x000fec0000002000 */
.L_x_941:
[----:B-1----:R-:W-:-:S13]  /*ff30*/  ISETP.GE.AND P0, PT, R239, c[0x0][0x53c], PT ;  /* 0x00014f00ef007a0c */ /* 0x002fda0003f06270 */
[----:B--23--:R-:W-:Y:S01]  /*ff40*/  @P0 CALL.REL.NOINC `(.L_x_961) ;  /* 0x0000001000000944 */ /* 0x00cfe20003c00000 */
[----:B------:R-:W-:Y:S05]  /*ff50*/  BRA `(.L_x_962) ;  /* 0xffff19c000007947 */ /* 0x000fea000383ffff */
.L_x_961:
[----:B------:R-:W-:Y:S05]  /*ff60*/  EXIT ;  /* 0x000000000000794d */ /* 0x000fea0003800000 */
.L_x_864:
[----:B------:R-:W-:Y:S01]  /*ff70*/  IMAD.MOV.U32 R0, RZ, RZ, R5 ;  /* 0x000000ffff007224 */ /* 0x000fe200078e0005 */
[----:B------:R-:W-:Y:S02]  /*ff80*/  MOV R2, 0x1 ;  /* 0x0000000100027802 */ /* 0x000fe40000000f00 */
[----:B------:R-:W-:Y:S02]  /*ff90*/  MOV R3, 0xffb0 ;  /* 0x0000ffb000037802 */ /* 0x000fe40000000f00 */
[----:B--2---:R-:W-:Y:S05]  /*ffa0*/  CALL.REL.NOINC `($__internal_20_$__cuda_sm70_shflsync_up_p) ;  /* 0x0000168000007944 */ /* 0x004fea0003c00000 */
[----:B------:R-:W-:Y:S01]  /*ffb0*/  MOV R0, R4 ;  /* 0x0000000400007202 */ /* 0x000fe20000000f00 */
[----:B------:R-:W-:Y:S05]  /*ffc0*/  BRA `(.L_x_963) ;  /* 0xffff047000007947 */ /* 0x000fea000383ffff */
.L_x_865:
[----:B------:R-:W-:Y:S01]  /*ffd0*/  IMAD.MOV.U32 R0, RZ, RZ, R5 ;  /* 0x000000ffff007224 */ /* 0x000fe200078e0005 */
[----:B------:R-:W-:Y:S02]  /*ffe0*/  MOV R2, 0x2 ;  /* 0x0000000200027802 */ /* 0x000fe40000000f00 */
[----:B------:R-:W-:Y:S02]  /*fff0*/  MOV R3, 0x10010 ;  /* 0x0001001000037802 */ /* 0x000fe40000000f00 */
[----:B--2---:R-:W-:Y:S05]  /*10000*/  CALL.REL.NOINC `($__internal_20_$__cuda_sm70_shflsync_up_p) ;  /* 0x0000162000007944 */ /* 0x004fea0003c00000 */
[----:B------:R-:W-:Y:S01]  /*10010*/  SEL R0, R4, RZ, P4 ;  /* 0x000000ff04007207 */ /* 0x000fe20002000000 */
[----:B------:R-:W-:Y:S01]  /*10020*/  IMAD.MOV.U32 R2, RZ, RZ, 0x4 ;  /* 0x00000004ff027424 */ /* 0x000fe200078e00ff */
[----:B------:R-:W-:-:S03]  /*10030*/  MOV R3, 0x10060 ;  /* 0x0001006000037802 */ /* 0x000fc60000000f00 */
[----:B------:R-:W-:Y:S02]  /*10040*/  IMAD.IADD R0, R5, 0x1, R0 ;  /* 0x0000000105007824 */ /* 0x000fe400078e0200 */
[----:B------:R-:W-:Y:S05]  /*10050*/  CALL.REL.NOINC `($__internal_20_$__cuda_sm70_shflsync_up_p) ;  /* 0x000015d000007944 */ /* 0x000fea0003c00000 */
        /* <DEDUP_REMOVED lines=13> */
[----:B------:R-:W-:Y:S01]  /*10130*/  IMAD.IADD R4, R0, 0x1, R4 ;  /* 0x0000000100047824 */ /* 0x000fe200078e0204 */
[----:B------:R-:W-:-:S03]  /*10140*/  MOV R0, 0x1f ;  /* 0x0000001f00007802 */ /* 0x000fc60000000f00 */
[----:B------:R-:W-:Y:S02]  /*10150*/  IMAD.MOV.U32 R5, RZ, RZ, R4 ;  /* 0x000000ffff057224 */ /* 0x000fe400078e0004 */
[----:B------:R-:W-:Y:S05]  /*10160*/  CALL.REL.NOINC `($__internal_19_$__cuda_sm70_shflsync_idx_p) ;  /* 0x0000147000007944 */ /* 0x000fea0003c00000 */
[----:B------:R-:W-:Y:S05]  /*10170*/  BRA `(.L_x_964) ;  /* 0xffff03c000007947 */ /* 0x000fea000383ffff */
.L_x_867:
[----:B------:R-:W-:Y:S02]  /*10180*/  SEL R0, RZ, 0x1, P0 ;  /* 0x00000001ff007807 */ /* 0x000fe40000000000 */
[----:B------:R-:W-:Y:S02]  /*10190*/  MOV R2, 0x101b0 ;  /* 0x000101b000027802 */ /* 0x000fe40000000f00 */
[----:B------:R-:W-:Y:S05]  /*101a0*/  CALL.REL.NOINC `($__internal_21_$__cuda_sm70_votesync_ballot) ;  /* 0x000014f000007944 */ /* 0x000fea0003c00000 */
[----:B------:R-:W-:Y:S01]  /*101b0*/  MOV R10, R0 ;  /* 0x00000000000a7202 */ /* 0x000fe20000000f00 */
[----:B------:R-:W-:Y:S05]  /*101c0*/  BRA `(.L_x_965) ;  /* 0xffff040000007947 */ /* 0x000fea000383ffff */
.L_x_868:
[----:B------:R-:W-:Y:S01]  /*101d0*/  IMAD.MOV.U32 R5, RZ, RZ, R9 ;  /* 0x000000ffff057224 */ /* 0x000fe200078e0009 */
[----:B------:R-:W-:Y:S01]  /*101e0*/  MOV R3, R7 ;  /* 0x0000000700037202 */ /* 0x000fe20000000f00 */
[----:B------:R-:W-:Y:S01]  /*101f0*/  IMAD.MOV.U32 R0, RZ, RZ, 0x1f ;  /* 0x0000001fff007424 */ /* 0x000fe200078e00ff */
[----:B------:R-:W-:Y:S02]  /*10200*/  MOV R2, 0x10220 ;  /* 0x0001022000027802 */ /* 0x000fe40000000f00 */
[----:B------:R-:W-:Y:S05]  /*10210*/  CALL.REL.NOINC `($__internal_19_$__cuda_sm70_shflsync_idx_p) ;  /* 0x000013c000007944 */ /* 0x000fea0003c00000 */
[----:B------:R-:W-:Y:S01]  /*10220*/  IMAD.MOV.U32 R237, RZ, RZ, R0 ;  /* 0x000000ffffed7224 */ /* 0x000fe200078e0000 */
[----:B------:R-:W-:Y:S01]  /*10230*/  MOV R5, R8 ;  /* 0x0000000800057202 */ /* 0x000fe20000000f00 */
[----:B------:R-:W-:Y:S01]  /*10240*/  IMAD.MOV.U32 R6, RZ, RZ, RZ ;  /* 0x000000ffff067224 */ /* 0x000fe200078e00ff */
[----:B------:R-:W-:Y:S01]  /*10250*/  MOV R3, R7 ;  /* 0x0000000700037202 */ /* 0x000fe20000000f00 */
[----:B------:R-:W-:Y:S01]  /*10260*/  IMAD.MOV.U32 R0, RZ, RZ, 0x1f ;  /* 0x0000001fff007424 */ /* 0x000fe200078e00ff */
[----:B------:R-:W-:-:S02]  /*10270*/  MOV R2, 0x10290 ;  /* 0x0001029000027802 */ /* 0x000fc40000000f00 */
[----:B------:R-:W-:Y:S05]  /*10280*/  CALL.REL.NOINC `($__internal_19_$__cuda_sm70_shflsync_idx_p) ;  /* 0x0000135000007944 */ /* 0x000fea0003c00000 */
[----:B------:R-:W-:Y:S01]  /*10290*/  MOV R9, R0 ;  /* 0x0000000000097202 */ /* 0x000fe20000000f00 */
[----:B------:R-:W-:Y:S05]  /*102a0*/  BRA `(.L_x_966) ;  /* 0xffff038000007947 */ /* 0x000fea000383ffff */
.L_x_871:
[----:B------:R-:W-:Y:S01]  /*102b0*/  IMAD.MOV.U32 R5, RZ, RZ, R4 ;  /* 0x000000ffff057224 */ /* 0x000fe200078e0004 */
[----:B------:R-:W-:-:S02]  /*102c0*/  MOV R0, 0x1f ;  /* 0x0000001f00007802 */ /* 0x000fc40000000f00 */
[----:B------:R-:W-:Y:S02]  /*102d0*/  MOV R2, 0x102f0 ;  /* 0x000102f000027802 */ /* 0x000fe40000000f00 */
[----:B-123--:R-:W-:Y:S05]  /*102e0*/  CALL.REL.NOINC `($__internal_19_$__cuda_sm70_shflsync_idx_p) ;  /* 0x000012f000007944 */ /* 0x00efea0003c00000 */
[----:B------:R-:W-:Y:S01]  /*102f0*/  MOV R6, R0 ;  /* 0x0000000000067202 */ /* 0x000fe20000000f00 */
[----:B------:R-:W-:Y:S05]  /*10300*/  BRA `(.L_x_870) ;  /* 0xffff038000007947 */ /* 0x000fea000383ffff */
.L_x_882:
[----:B------:R-:W-:Y:S01]  /*10310*/  IMAD.MOV.U32 R5, RZ, RZ, R11 ;  /* 0x000000ffff057224 */ /* 0x000fe200078e000b */
[----:B------:R-:W-:Y:S01]  /*10320*/  MOV R3, RZ ;  /* 0x000000ff00037202 */ /* 0x000fe20000000f00 */
[----:B------:R-:W-:Y:S01]  /*10330*/  IMAD.MOV.U32 R0, RZ, RZ, 0x181f ;  /* 0x0000181fff007424 */ /* 0x000fe200078e00ff */
[----:B------:R-:W-:Y:S02]  /*10340*/  MOV R2, 0x10360 ;  /* 0x0001036000027802 */ /* 0x000fe40000000f00 */
[----:B------:R-:W-:Y:S05]  /*10350*/  CALL.REL.NOINC `($__internal_19_$__cuda_sm70_shflsync_idx_p) ;  /* 0x0000128000007944 */ /* 0x000fea0003c00000 */
[----:B------:R-:W-:Y:S01]  /*10360*/  MOV R8, R0 ;  /* 0x0000000000087202 */ /* 0x000fe20000000f00 */
[----:B------:R-:W-:Y:S05]  /*10370*/  BRA `(.L_x_967) ;  /* 0xffff259000007947 */ /* 0x000fea000383ffff */
.L_x_883:
[----:B------:R-:W-:Y:S01]  /*10380*/  IMAD.MOV.U32 R5, RZ, RZ, R14 ;  /* 0x000000ffff057224 */ /* 0x000fe200078e000e */
[----:B------:R-:W-:Y:S01]  /*10390*/  MOV R3, RZ ;  /* 0x000000ff00037202 */ /* 0x000fe20000000f00 */
[----:B------:R-:W-:Y:S01]  /*103a0*/  IMAD.MOV.U32 R0, RZ, RZ, 0x181f ;  /* 0x0000181fff007424 */ /* 0x000fe200078e00ff */
[----:B------:R-:W-:Y:S02]  /*103b0*/  MOV R2, 0x103d0 ;  /* 0x000103d000027802 */ /* 0x000fe40000000f00 */
[----:B-12---:R-:W-:Y:S05]  /*103c0*/  CALL.REL.NOINC `($__internal_19_$__cuda_sm70_shflsync_idx_p) ;  /* 0x0000121000007944 */ /* 0x006fea0003c00000 */
[----:B------:R-:W-:Y:S05]  /*103d0*/  BRA `(.L_x_968) ;  /* 0xffff255000007947 */ /* 0x000fea000383ffff */
.L_x_886:
[----:B--2---:R-:W-:Y:S01]  /*103e0*/  IMAD.MOV.U32 R5, RZ, RZ, R11 ;  /* 0x000000ffff057224 */ /* 0x004fe200078e000b */
[----:B------:R-:W-:Y:S01]  /*103f0*/  MOV R3, 0x1 ;  /* 0x0000000100037802 */ /* 0x000fe20000000f00 */
[----:B----4-:R-:W-:Y:S01]  /*10400*/  IMAD.MOV.U32 R0, RZ, RZ, 0x181f ;  /* 0x0000181fff007424 */ /* 0x010fe200078e00ff */
[----:B------:R-:W-:-:S02]  /*10410*/  MOV R2, 0x10430 ;  /* 0x0001043000027802 */ /* 0x000fc40000000f00 */
[----:B-1-3--:R-:W-:Y:S05]  /*10420*/  CALL.REL.NOINC `($__internal_19_$__cuda_sm70_shflsync_idx_p) ;  /* 0x000011b000007944 */ /* 0x00afea0003c00000 */
[----:B------:R-:W-:Y:S01]  /*10430*/  IMAD.MOV.U32 R8, RZ, RZ, R0 ;  /* 0x000000ffff087224 */ /* 0x000fe200078e0000 */
[----:B------:R-:W-:Y:S01]  /*10440*/  MOV R3, 0x1 ;  /* 0x0000000100037802 */ /* 0x000fe20000000f00 */
[----:B------:R-:W-:Y:S01]  /*10450*/  IMAD.MOV.U32 R5, RZ, RZ, R14 ;  /* 0x000000ffff057224 */ /* 0x000fe200078e000e */
[----:B------:R-:W-:-:S02]  /*10460*/  MOV R0, 0x181f ;  /* 0x0000181f00007802 */ /* 0x000fc40000000f00 */
[----:B------:R-:W-:Y:S02]  /*10470*/  MOV R2, 0x10490 ;  /* 0x0001049000027802 */ /* 0x000fe40000000f00 */
[----:B------:R-:W-:Y:S05]  /*10480*/  CALL.REL.NOINC `($__internal_19_$__cuda_sm70_shflsync_idx_p) ;  /* 0x0000115000007944 */ /* 0x000fea0003c00000 */
[----:B------:R-:W-:Y:S05]  /*10490*/  BRA `(.L_x_969) ;  /* 0xffff261000007947 */ /* 0x000fea000383ffff */
.L_x_889:
[----:B-1----:R-:W-:Y:S01]  /*104a0*/  IMAD.MOV.U32 R5, RZ, RZ, R11 ;  /* 0x000000ffff057224 */ /* 0x002fe200078e000b */
[----:B------:R-:W-:Y:S01]  /*104b0*/  MOV R3, 0x2 ;  /* 0x0000000200037802 */ /* 0x000fe20000000f00 */
[----:B----4-:R-:W-:Y:S01]  /*104c0*/  IMAD.MOV.U32 R0, RZ, RZ, 0x181f ;  /* 0x0000181fff007424 */ /* 0x010fe200078e00ff */
[----:B------:R-:W-:Y:S02]  /*104d0*/  MOV R2, 0x104f0 ;  /* 0x000104f000027802 */ /* 0x000fe40000000f00 */
[----:B--23--:R-:W-:Y:S05]  /*104e0*/  CALL.REL.NOINC `($__internal_19_$__cuda_sm70_shflsync_idx_p) ;  /* 0x000010f000007944 */ /* 0x00cfea0003c00000 */
[----:B------:R-:W-:Y:S01]  /*104f0*/  MOV R8, R0 ;  /* 0x0000000000087202 */ /* 0x000fe20000000f00 */
[----:B------:R-:W-:Y:S05]  /*10500*/  BRA `(.L_x_970) ;  /* 0xffff271000007947 */ /* 0x000fea000383ffff */
.L_x_890:
[----:B------:R-:W-:Y:S01]  /*10510*/  IMAD.MOV.U32 R5, RZ, RZ, R14 ;  /* 0x000000ffff057224 */ /* 0x000fe200078e000e */
[----:B------:R-:W-:Y:S01]  /*10520*/  MOV R3, 0x2 ;  /* 0x0000000200037802 */ /* 0x000fe20000000f00 */
[----:B----4-:R-:W-:Y:S01]  /*10530*/  IMAD.MOV.U32 R0, RZ, RZ, 0x181f ;  /* 0x0000181fff007424 */ /* 0x010fe200078e00ff */
[----:B------:R-:W-:Y:S02]  /*10540*/  MOV R2, 0x10560 ;  /* 0x0001056000027802 */ /* 0x000fe40000000f00 */
[----:B-123--:R-:W-:Y:S05]  /*10550*/  CALL.REL.NOINC `($__internal_19_$__cuda_sm70_shflsync_idx_p) ;  /* 0x0000108000007944 */ /* 0x00efea0003c00000 */
[----:B------:R-:W-:Y:S05]  /*10560*/  BRA `(.L_x_971) ;  /* 0xffff26d000007947 */ /* 0x000fea000383ffff */
.L_x_893:
[----:B-1----:R-:W-:Y:S01]  /*10570*/  IMAD.MOV.U32 R5, RZ, RZ, R11 ;  /* 0x000000ffff057224 */ /* 0x002fe200078e000b */
[----:B------:R-:W-:Y:S01]  /*10580*/  MOV R3, 0x3 ;  /* 0x0000000300037802 */ /* 0x000fe20000000f00 */
[----:B------:R-:W-:Y:S01]  /*10590*/  IMAD.MOV.U32 R0, RZ, RZ, 0x181f ;  /* 0x0000181fff007424 */ /* 0x000fe200078e00ff */
[----:B------:R-:W-:-:S02]  /*105a0*/  MOV R2, 0x105c0 ;  /* 0x000105c000027802 */ /* 0x000fc40000000f00 */
[----:B--234-:R-:W-:Y:S05]  /*105b0*/  CALL.REL.NOINC `($__internal_19_$__cuda_sm70_shflsync_idx_p) ;  /* 0x0000102000007944 */ /* 0x01cfea0003c00000 */
[----:B------:R-:W-:Y:S01]  /*105c0*/  IMAD.MOV.U32 R6, RZ, RZ, R0 ;  /* 0x000000ffff067224 */ /* 0x000fe200078e0000 */
[----:B------:R-:W-:Y:S01]  /*105d0*/  MOV R3, 0x3 ;  /* 0x0000000300037802 */ /* 0x000fe20000000f00 */
[----:B------:R-:W-:Y:S01]  /*105e0*/  IMAD.MOV.U32 R5, RZ, RZ, R14 ;  /* 0x000000ffff057224 */ /* 0x000fe200078e000e */
[----:B------:R-:W-:-:S02]  /*105f0*/  MOV R0, 0x181f ;  /* 0x0000181f00007802 */ /* 0x000fc40000000f00 */
[----:B------:R-:W-:Y:S02]  /*10600*/  MOV R2, 0x10620 ;  /* 0x0001062000027802 */ /* 0x000fe40000000f00 */
[----:B------:R-:W-:Y:S05]  /*10610*/  CALL.REL.NOINC `($__internal_19_$__cuda_sm70_shflsync_idx_p) ;  /* 0x00000fc000007944 */ /* 0x000fea0003c00000 */
[----:B------:R-:W-:Y:S05]  /*10620*/  BRA `(.L_x_972) ;  /* 0xffff279000007947 */ /* 0x000fea000383ffff */
.L_x_900:
[----:B------:R-:W-:Y:S01]  /*10630*/  IMAD.MOV.U32 R2, RZ, RZ, R230 ;  /* 0x000000ffff027224 */ /* 0x000fe200078e00e6 */
[----:B------:R-:W-:Y:S02]  /*10640*/  MOV R5, 0x2 ;  /* 0x0000000200057802 */ /* 0x000fe40000000f00 */
[----:B------:R-:W-:Y:S02]  /*10650*/  MOV R3, 0x10670 ;  /* 0x0001067000037802 */ /* 0x000fe40000000f00 */
[----:B------:R-:W-:Y:S05]  /*10660*/  CALL.REL.NOINC `($__internal_18_$__cuda_sm70_shflsync_bfly_p) ;  /* 0x00000f2000007944 */ /* 0x000fea0003c00000 */
[----:B------:R-:W-:Y:S01]  /*10670*/  MOV R0, R5 ;  /* 0x0000000500007202 */ /* 0x000fe20000000f00 */
[----:B------:R-:W-:Y:S05]  /*10680*/  BRA `(.L_x_973) ;  /* 0xffffab5000007947 */ /* 0x000fea000383ffff */
.L_x_901:
[----:B------:R-:W-:Y:S01]  /*10690*/  IMAD.MOV.U32 R2, RZ, RZ, R0 ;  /* 0x000000ffff027224 */ /* 0x000fe200078e0000 */
[----:B------:R-:W-:Y:S02]  /*106a0*/  MOV R5, 0x1 ;  /* 0x0000000100057802 */ /* 0x000fe40000000f00 */
[----:B------:R-:W-:Y:S02]  /*106b0*/  MOV R3, 0x106d0 ;  /* 0x000106d000037802 */ /* 0x000fe40000000f00 */
[----:B-1----:R-:W-:Y:S05]  /*106c0*/  CALL.REL.NOINC `($__internal_18_$__cuda_sm70_shflsync_bfly_p) ;  /* 0x00000ec000007944 */ /* 0x002fea0003c00000 */
[----:B------:R-:W-:Y:S01]  /*106d0*/  FADD.FTZ R0, R0, R5 ;  /* 0x0000000500007221 */ /* 0x000fe20000010000 */
[----:B------:R-:W-:Y:S02]  /*106e0*/  MOV R2, R231 ;  /* 0x000000e700027202 */ /* 0x000fe40000000f00 */
[----:B------:R-:W-:-:S02]  /*106f0*/  MOV R5, 0x2 ;  /* 0x0000000200057802 */ /* 0x000fc40000000f00 */
[----:B------:R-:W-:Y:S02]  /*10700*/  MOV R3, 0x10720 ;  /* 0x0001072000037802 */ /* 0x000fe40000000f00 */
[----:B------:R-:W-:Y:S05]  /*10710*/  CALL.REL.NOINC `($__internal_18_$__cuda_sm70_shflsync_bfly_p) ;  /* 0x00000e7000007944 */ /* 0x000fea0003c00000 */
[----:B------:R-:W-:Y:S01]  /*10720*/  FADD.FTZ R4, R231, R5 ;  /* 0x00000005e7047221 */ /* 0x000fe20000010000 */
[----:B------:R-:W-:Y:S02]  /*10730*/  MOV R5, 0x1 ;  /* 0x0000000100057802 */ /* 0x000fe40000000f00 */
[----:B------:R-:W-:Y:S02]  /*10740*/  MOV R3, 0x10770 ;  /* 0x0001077000037802 */ /* 0x000fe40000000f00 */
[----:B------:R-:W-:Y:S02]  /*10750*/  MOV R2, R4 ;  /* 0x0000000400027202 */ /* 0x000fe40000000f00 */
[----:B------:R-:W-:Y:S05]  /*10760*/  CALL.REL.NOINC `($__internal_18_$__cuda_sm70_shflsync_bfly_p) ;  /* 0x00000e2000007944 */ /* 0x000fea0003c00000 */
[----:B------:R-:W-:Y:S01]  /*10770*/  MOV R3, R5 ;  /* 0x0000000500037202 */ /* 0x000fe20000000f00 */
[----:B------:R-:W-:Y:S05]  /*10780*/  BRA `(.L_x_974) ;  /* 0xffffaac000007947 */ /* 0x000fea000383ffff */
.L_x_908:
[----:B-1-34-:R-:W-:Y:S01]  /*10790*/  IMAD.MOV.U32 R5, RZ, RZ, R12 ;  /* 0x000000ffff057224 */ /* 0x01afe200078e000c */
[----:B------:R-:W-:Y:S01]  /*107a0*/  MOV R3, RZ ;  /* 0x000000ff00037202 */ /* 0x000fe20000000f00 */
[----:B------:R-:W-:Y:S01]  /*107b0*/  IMAD.MOV.U32 R0, RZ, RZ, 0x181f ;  /* 0x0000181fff007424 */ /* 0x000fe200078e00ff */
[----:B------:R-:W-:Y:S02]  /*107c0*/  MOV R2, 0x107e0 ;  /* 0x000107e000027802 */ /* 0x000fe40000000f00 */
[----:B------:R-:W-:Y:S05]  /*107d0*/  CALL.REL.NOINC `($__internal_19_$__cuda_sm70_shflsync_idx_p) ;  /* 0x00000e0000007944 */ /* 0x000fea0003c00000 */
[----:B------:R-:W-:Y:S01]  /*107e0*/  MOV R10, R0 ;  /* 0x00000000000a7202 */ /* 0x000fe20000000f00 */
[----:B------:R-:W-:Y:S05]  /*107f0*/  BRA `(.L_x_975) ;  /* 0xffffc2a000007947 */ /* 0x000fea000383ffff */
.L_x_909:
[----:B------:R-:W-:Y:S01]  /*10800*/  IMAD.MOV.U32 R5, RZ, RZ, R13 ;  /* 0x000000ffff057224 */ /* 0x000fe200078e000d */
[----:B------:R-:W-:Y:S01]  /*10810*/  MOV R3, RZ ;  /* 0x000000ff00037202 */ /* 0x000fe20000000f00 */
[----:B------:R-:W-:Y:S01]  /*10820*/  IMAD.MOV.U32 R0, RZ, RZ, 0x181f ;  /* 0x0000181fff007424 */ /* 0x000fe200078e00ff */
[----:B------:R-:W-:-:S02]  /*10830*/  MOV R2, 0x10850 ;  /* 0x0001085000027802 */ /* 0x000fc40000000f00 */
[----:B-12---:R-:W-:Y:S05]  /*10840*/  CALL.REL.NOINC `($__internal_19_$__cuda_sm70_shflsync_idx_p) ;  /* 0x00000d9000007944 */ /* 0x006fea0003c00000 */
[----:B------:R-:W-:Y:S05]  /*10850*/  BRA `(.L_x_976) ;  /* 0xffffc26000007947 */ /* 0x000fea000383ffff */
.L_x_912:
[----:B------:R-:W-:Y:S01]  /*10860*/  IMAD.MOV.U32 R5, RZ, RZ, R12 ;  /* 0x000000ffff057224 */ /* 0x000fe200078e000c */
[----:B--2---:R-:W-:Y:S01]  /*10870*/  MOV R3, 0x1 ;  /* 0x0000000100037802 */ /* 0x004fe20000000f00 */
        /* <DEDUP_REMOVED lines=10> */
.L_x_915:
[----:B------:R-:W-:Y:S01]  /*10920*/  IMAD.MOV.U32 R5, RZ, RZ, R12 ;  /* 0x000000ffff057224 */ /* 0x000fe200078e000c */
[----:B-1----:R-:W-:Y:S01]  /*10930*/  MOV R3, 0x2 ;  /* 0x0000000200037802 */ /* 0x002fe20000000f00 */
[----:B----4-:R-:W-:Y:S01]  /*10940*/  IMAD.MOV.U32 R0, RZ, RZ, 0x181f ;  /* 0x0000181fff007424 */ /* 0x010fe200078e00ff */
[----:B------:R-:W-:Y:S02]  /*10950*/  MOV R2, 0x10970 ;  /* 0x0001097000027802 */ /* 0x000fe40000000f00 */
[----:B--23--:R-:W-:Y:S05]  /*10960*/  CALL.REL.NOINC `($__internal_19_$__cuda_sm70_shflsync_idx_p) ;  /* 0x00000c7000007944 */ /* 0x00cfea0003c00000 */
[----:B------:R-:W-:Y:S01]  /*10970*/  MOV R10, R0 ;  /* 0x00000000000a7202 */ /* 0x000fe20000000f00 */
[----:B------:R-:W-:Y:S05]  /*10980*/  BRA `(.L_x_978) ;  /* 0xffffc3d000007947 */ /* 0x000fea000383ffff */
.L_x_916:
[----:B------:R-:W-:Y:S01]  /*10990*/  IMAD.MOV.U32 R5, RZ, RZ, R13 ;  /* 0x000000ffff057224 */ /* 0x000fe200078e000d */
[----:B------:R-:W-:Y:S01]  /*109a0*/  MOV R3, 0x2 ;  /* 0x0000000200037802 */ /* 0x000fe20000000f00 */
[----:B----4-:R-:W-:Y:S01]  /*109b0*/  IMAD.MOV.U32 R0, RZ, RZ, 0x181f ;  /* 0x0000181fff007424 */ /* 0x010fe200078e00ff */
[----:B------:R-:W-:Y:S02]  /*109c0*/  MOV R2, 0x109e0 ;  /* 0x000109e000027802 */ /* 0x000fe40000000f00 */
[----:B-123--:R-:W-:Y:S05]  /*109d0*/  CALL.REL.NOINC `($__internal_19_$__cuda_sm70_shflsync_idx_p) ;  /* 0x00000c0000007944 */ /* 0x00efea0003c00000 */
[----:B------:R-:W-:Y:S05]  /*109e0*/  BRA `(.L_x_979) ;  /* 0xffffc39000007947 */ /* 0x000fea000383ffff */
.L_x_919:
[----:B------:R-:W-:Y:S01]  /*109f0*/  IMAD.MOV.U32 R5, RZ, RZ, R12 ;  /* 0x000000ffff057224 */ /* 0x000fe200078e000c */
[----:B-1----:R-:W-:Y:S01]  /*10a00*/  MOV R3, 0x3 ;  /* 0x0000000300037802 */ /* 0x002fe20000000f00 */
        /* <DEDUP_REMOVED lines=10> */
.L_x_921:
[----:B------:R-:W-:Y:S01]  /*10ab0*/  IMAD.MOV.U32 R5, RZ, RZ, R12 ;  /* 0x000000ffff057224 */ /* 0x000fe200078e000c */
[----:B------:R-:W-:Y:S01]  /*10ac0*/  MOV R3, RZ ;  /* 0x000000ff00037202 */ /* 0x000fe20000000f00 */
[----:B------:R-:W-:Y:S01]  /*10ad0*/  IMAD.MOV.U32 R0, RZ, RZ, 0x1c1f ;  /* 0x00001c1fff007424 */ /* 0x000fe200078e00ff */
[----:B------:R-:W-:Y:S02]  /*10ae0*/  MOV R2, 0x10b00 ;  /* 0x00010b0000027802 */ /* 0x000fe40000000f00 */
[----:B------:R-:W-:Y:S05]  /*10af0*/  CALL.REL.NOINC `($__internal_19_$__cuda_sm70_shflsync_idx_p) ;  /* 0x00000ae000007944 */ /* 0x000fea0003c00000 */
[----:B------:R-:W-:Y:S01]  /*10b00*/  MOV R4, R0 ;  /* 0x0000000000047202 */ /* 0x000fe20000000f00 */
[----:B------:R-:W-:Y:S05]  /*10b10*/  BRA `(.L_x_981) ;  /* 0xffffc71000007947 */ /* 0x000fea000383ffff */
.L_x_922:
[----:B------:R-:W-:Y:S01]  /*10b20*/  IMAD.MOV.U32 R5, RZ, RZ, R33 ;  /* 0x000000ffff057224 */ /* 0x000fe200078e0021 */
[----:B------:R-:W-:Y:S01]  /*10b30*/  MOV R3, RZ ;  /* 0x000000ff00037202 */ /* 0x000fe20000000f00 */
[----:B------:R-:W-:Y:S01]  /*10b40*/  IMAD.MOV.U32 R0, RZ, RZ, 0x1c1f ;  /* 0x00001c1fff007424 */ /* 0x000fe200078e00ff */
[----:B------:R-:W-:Y:S02]  /*10b50*/  MOV R2, 0x10b70 ;  /* 0x00010b7000027802 */ /* 0x000fe40000000f00 */
[----:B-12---:R-:W-:Y:S05]  /*10b60*/  CALL.REL.NOINC `($__internal_19_$__cuda_sm70_shflsync_idx_p) ;  /* 0x00000a7000007944 */ /* 0x006fea0003c00000 */
[----:B------:R-:W-:Y:S05]  /*10b70*/  BRA `(.L_x_982) ;  /* 0xffffc6d000007947 */ /* 0x000fea000383ffff */
.L_x_925:
[----:B------:R-:W-:Y:S01]  /*10b80*/  IMAD.MOV.U32 R5, RZ, RZ, R12 ;  /* 0x000000ffff057224 */ /* 0x000fe200078e000c */
[----:B----4-:R-:W-:Y:S01]  /*10b90*/  MOV R3, 0x1 ;  /* 0x0000000100037802 */ /* 0x010fe20000000f00 */
[----:B------:R-:W-:Y:S01]  /*10ba0*/  IMAD.MOV.U32 R0, RZ, RZ, 0x1c1f ;  /* 0x00001c1fff007424 */ /* 0x000fe200078e00ff */
[----:B------:R-:W-:-:S02]  /*10bb0*/  MOV R2, 0x10bd0 ;  /* 0x00010bd000027802 */ /* 0x000fc40000000f00 */
[----:B-123--:R-:W-:Y:S05]  /*10bc0*/  CALL.REL.NOINC `($__internal_19_$__cuda_sm70_shflsync_idx_p) ;  /* 0x00000a1000007944 */ /* 0x00efea0003c00000 */
[----:B------:R-:W-:Y:S01]  /*10bd0*/  IMAD.MOV.U32 R4, RZ, RZ, R0 ;  /* 0x000000ffff047224 */ /* 0x000fe200078e0000 */
[----:B------:R-:W-:Y:S01]  /*10be0*/  MOV R3, 0x1 ;  /* 0x0000000100037802 */ /* 0x000fe20000000f00 */
[----:B------:R-:W-:Y:S01]  /*10bf0*/  IMAD.MOV.U32 R5, RZ, RZ, R33 ;  /* 0x000000ffff057224 */ /* 0x000fe200078e0021 */
[----:B------:R-:W-:-:S02]  /*10c00*/  MOV R0, 0x1c1f ;  /* 0x00001c1f00007802 */ /* 0x000fc40000000f00 */
[----:B------:R-:W-:Y:S02]  /*10c10*/  MOV R2, 0x10c30 ;  /* 0x00010c3000027802 */ /* 0x000fe40000000f00 */
[----:B------:R-:W-:Y:S05]  /*10c20*/  CALL.REL.NOINC `($__internal_19_$__cuda_sm70_shflsync_idx_p) ;  /* 0x000009b000007944 */ /* 0x000fea0003c00000 */
[----:B------:R-:W-:Y:S05]  /*10c30*/  BRA `(.L_x_983) ;  /* 0xffffcf8000007947 */ /* 0x000fea000383ffff */
.L_x_929:
[----:B------:R-:W-:Y:S01]  /*10c40*/  IMAD.MOV.U32 R5, RZ, RZ, R9 ;  /* 0x000000ffff057224 */ /* 0x000fe200078e0009 */
[----:B------:R-:W-:Y:S01]  /*10c50*/  MOV R3, RZ ;  /* 0x000000ff00037202 */ /* 0x000fe20000000f00 */
[----:B------:R-:W-:Y:S01]  /*10c60*/  IMAD.MOV.U32 R0, RZ, RZ, 0x181f ;  /* 0x0000181fff007424 */ /* 0x000fe200078e00ff */
[----:B------:R-:W-:Y:S02]  /*10c70*/  MOV R2, 0x10c90 ;  /* 0x00010c9000027802 */ /* 0x000fe40000000f00 */
[----:B------:R-:W-:Y:S05]  /*10c80*/  CALL.REL.NOINC `($__internal_19_$__cuda_sm70_shflsync_idx_p) ;  /* 0x0000095000007944 */ /* 0x000fea0003c00000 */
[----:B------:R-:W-:Y:S01]  /*10c90*/  MOV R8, R0 ;  /* 0x0000000000087202 */ /* 0x000fe20000000f00 */
[----:B------:R-:W-:Y:S05]  /*10ca0*/  BRA `(.L_x_984) ;  /* 0xffffdd4000007947 */ /* 0x000fea000383ffff */
.L_x_930:
[----:B------:R-:W-:Y:S01]  /*10cb0*/  IMAD.MOV.U32 R5, RZ, RZ, R12 ;  /* 0x000000ffff057224 */ /* 0x000fe200078e000c */
[----:B------:R-:W-:Y:S01]  /*10cc0*/  MOV R3, RZ ;  /* 0x000000ff00037202 */ /* 0x000fe20000000f00 */
[----:B------:R-:W-:Y:S01]  /*10cd0*/  IMAD.MOV.U32 R0, RZ, RZ, 0x181f ;  /* 0x0000181fff007424 */ /* 0x000fe200078e00ff */
[----:B------:R-:W-:Y:S02]  /*10ce0*/  MOV R2, 0x10d00 ;  /* 0x00010d0000027802 */ /* 0x000fe40000000f00 */
[----:B-12---:R-:W-:Y:S05]  /*10cf0*/  CALL.REL.NOINC `($__internal_19_$__cuda_sm70_shflsync_idx_p) ;  /* 0x000008e000007944 */ /* 0x006fea0003c00000 */
[----:B------:R-:W-:Y:S05]  /*10d00*/  BRA `(.L_x_985) ;  /* 0xffffdd0000007947 */ /* 0x000fea000383ffff */
.L_x_933:
        /* <DEDUP_REMOVED lines=12> */
.L_x_936:
[----:B-1----:R-:W-:Y:S01]  /*10dd0*/  IMAD.MOV.U32 R5, RZ, RZ, R9 ;  /* 0x000000ffff057224 */ /* 0x002fe200078e0009 */
[----:B------:R-:W-:Y:S01]  /*10de0*/  MOV R3, 0x2 ;  /* 0x0000000200037802 */ /* 0x000fe20000000f00 */
[----:B----4-:R-:W-:Y:S01]  /*10df0*/  IMAD.MOV.U32 R0, RZ, RZ, 0x181f ;  /* 0x0000181fff007424 */ /* 0x010fe200078e00ff */
[----:B------:R-:W-:Y:S02]  /*10e00*/  MOV R2, 0x10e20 ;  /* 0x00010e2000027802 */ /* 0x000fe40000000f00 */
[----:B--23--:R-:W-:Y:S05]  /*10e10*/  CALL.REL.NOINC `($__internal_19_$__cuda_sm70_shflsync_idx_p) ;  /* 0x000007c000007944 */ /* 0x00cfea0003c00000 */
[----:B------:R-:W-:Y:S01]  /*10e20*/  MOV R8, R0 ;  /* 0x0000000000087202 */ /* 0x000fe20000000f00 */
[----:B------:R-:W-:Y:S05]  /*10e30*/  BRA `(.L_x_987) ;  /* 0xffffde8000007947 */ /* 0x000fea000383ffff */
.L_x_937:
[----:B------:R-:W-:Y:S01]  /*10e40*/  IMAD.MOV.U32 R5, RZ, RZ, R12 ;  /* 0x000000ffff057224 */ /* 0x000fe200078e000c */
[----:B------:R-:W-:Y:S01]  /*10e50*/  MOV R3, 0x2 ;  /* 0x0000000200037802 */ /* 0x000fe20000000f00 */
[----:B----4-:R-:W-:Y:S01]  /*10e60*/  IMAD.MOV.U32 R0, RZ, RZ, 0x181f ;  /* 0x0000181fff007424 */ /* 0x010fe200078e00ff */
[----:B------:R-:W-:Y:S02]  /*10e70*/  MOV R2, 0x10e90 ;  /* 0x00010e9000027802 */ /* 0x000fe40000000f00 */
[----:B-123--:R-:W-:Y:S05]  /*10e80*/  CALL.REL.NOINC `($__internal_19_$__cuda_sm70_shflsync_idx_p) ;  /* 0x0000075000007944 */ /* 0x00efea0003c00000 */
[----:B------:R-:W-:Y:S05]  /*10e90*/  BRA `(.L_x_988) ;  /* 0xffffde4000007947 */ /* 0x000fea000383ffff */
.L_x_940:
        /* <DEDUP_REMOVED lines=12> */
.L_x_942:
[----:B---3--:R-:W-:Y:S01]  /*10f60*/  IMAD.MOV.U32 R5, RZ, RZ, R86 ;  /* 0x000000ffff057224 */ /* 0x008fe200078e0056 */
[----:B------:R-:W-:Y:S01]  /*10f70*/  MOV R3, RZ ;  /* 0x000000ff00037202 */ /* 0x000fe20000000f00 */
[----:B------:R-:W-:Y:S01]  /*10f80*/  IMAD.MOV.U32 R0, RZ, RZ, 0x1f ;  /* 0x0000001fff007424 */ /* 0x000fe200078e00ff */
[----:B------:R-:W-:Y:S02]  /*10f90*/  MOV R2, 0x10fb0 ;  /* 0x00010fb000027802 */ /* 0x000fe40000000f00 */
[----:B-1----:R-:W-:Y:S05]  /*10fa0*/  CALL.REL.NOINC `($__internal_19_$__cuda_sm70_shflsync_idx_p) ;  /* 0x0000063000007944 */ /* 0x002fea0003c00000 */
[----:B------:R-:W-:Y:S01]  /*10fb0*/  MOV R9, R0 ;  /* 0x0000000000097202 */ /* 0x000fe20000000f00 */
[----:B------:R-:W-:Y:S05]  /*10fc0*/  BRA `(.L_x_990) ;  /* 0xffffe06000007947 */ /* 0x000fea000383ffff */
.L_x_943:
[----:B---3--:R-:W-:Y:S01]  /*10fd0*/  IMAD.MOV.U32 R5, RZ, RZ, R86 ;  /* 0x000000ffff057224 */ /* 0x008fe200078e0056 */
[----:B------:R-:W-:Y:S01]  /*10fe0*/  MOV R3, 0x1 ;  /* 0x0000000100037802 */ /* 0x000fe20000000f00 */
[----:B------:R-:W-:Y:S01]  /*10ff0*/  IMAD.MOV.U32 R0, RZ, RZ, 0x1f ;  /* 0x0000001fff007424 */ /* 0x000fe200078e00ff */
[----:B------:R-:W-:Y:S02]  /*11000*/  MOV R2, 0x11020 ;  /* 0x0001102000027802 */ /* 0x000fe40000000f00 */
[----:B-12-4-:R-:W-:Y:S05]  /*11010*/  CALL.REL.NOINC `($__internal_19_$__cuda_sm70_shflsync_idx_p) ;  /* 0x000005c000007944 */ /* 0x016fea0003c00000 */
[----:B------:R-:W-:Y:S01]  /*11020*/  MOV R8, R0 ;  /* 0x0000000000087202 */ /* 0x000fe20000000f00 */
[----:B------:R-:W-:Y:S05]  /*11030*/  BRA `(.L_x_991) ;  /* 0xffffe01000007947 */ /* 0x000fea000383ffff */
.L_x_944:
[----:B------:R-:W-:Y:S02]  /*11040*/  MOV R2, 0x1 ;  /* 0x0000000100027802 */ /* 0x000fe40000000f00 */
[----:B------:R-:W-:-:S02]  /*11050*/  MOV R3, 0x11070 ;  /* 0x0001107000037802 */ /* 0x000fc40000000f00 */
[----:B--234-:R-:W-:Y:S05]  /*11060*/  CALL.REL.NOINC `($__internal_20_$__cuda_sm70_shflsync_up_p) ;  /* 0x000005c000007944 */ /* 0x01cfea0003c00000 */
[----:B------:R-:W-:Y:S05]  /*11070*/  BRA `(.L_x_992) ;  /* 0xffffe0f000007947 */ /* 0x000fea000383ffff */
.L_x_945:
[----:B------:R-:W-:Y:S02]  /*11080*/  MOV R2, 0x2 ;  /* 0x0000000200027802 */ /* 0x000fe40000000f00 */
[----:B------:R-:W-:-:S02]  /*11090*/  MOV R3, 0x110b0 ;  /* 0x000110b000037802 */ /* 0x000fc40000000f00 */
[----:B--2-4-:R-:W-:Y:S05]  /*110a0*/  CALL.REL.NOINC `($__internal_20_$__cuda_sm70_shflsync_up_p) ;  /* 0x0000058000007944 */ /* 0x014fea0003c00000 */
[----:B------:R-:W-:Y:S01]  /*110b0*/  SEL R3, R4, RZ, P1 ;  /* 0x000000ff04037207 */ /* 0x000fe20000800000 */
[----:B------:R-:W-:-:S04]  /*110c0*/  IMAD.MOV.U32 R2, RZ, RZ, 0x4 ;  /* 0x00000004ff027424 */ /* 0x000fc800078e00ff */
[----:B------:R-:W-:Y:S01]  /*110d0*/  IMAD.IADD R0, R0, 0x1, R3 ;  /* 0x0000000100007824 */ /* 0x000fe200078e0203 */
[----:B------:R-:W-:Y:S02]  /*110e0*/  MOV R3, 0x11100 ;  /* 0x0001110000037802 */ /* 0x000fe40000000f00 */
        /* <DEDUP_REMOVED lines=19> */
.L_x_949:
[----:B------:R-:W-:Y:S02]  /*11220*/  MOV R2, 0x1 ;  /* 0x0000000100027802 */ /* 0x000fe40000000f00 */
[----:B------:R-:W-:Y:S02]  /*11230*/  MOV R3, 0x11250 ;  /* 0x0001125000037802 */ /* 0x000fe40000000f00 */
[----:B------:R-:W-:Y:S05]  /*11240*/  CALL.REL.NOINC `($__internal_20_$__cuda_sm70_shflsync_up_p) ;  /* 0x000003e000007944 */ /* 0x000fea0003c00000 */
[----:B------:R-:W-:Y:S01]  /*11250*/  MOV R2, R4 ;  /* 0x0000000400027202 */ /* 0x000fe20000000f00 */
[----:B------:R-:W-:Y:S05]  /*11260*/  BRA `(.L_x_994) ;  /* 0xffffe15000007947 */ /* 0x000fea000383ffff */
.L_x_950:
[----:B------:R-:W-:Y:S02]  /*11270*/  MOV R2, 0x2 ;  /* 0x0000000200027802 */ /* 0x000fe40000000f00 */
        /* <DEDUP_REMOVED lines=25> */
.L_x_952:
[----:B------:R-:W-:Y:S02]  /*11410*/  SEL R0, RZ, 0x1, P0 ;  /* 0x00000001ff007807 */ /* 0x000fe40000000000 */
[----:B------:R-:W-:Y:S02]  /*11420*/  MOV R2, 0x11440 ;  /* 0x0001144000027802 */ /* 0x000fe40000000f00 */
[----:B-1----:R-:W-:Y:S05]  /*11430*/  CALL.REL.NOINC `($__internal_21_$__cuda_sm70_votesync_ballot) ;  /* 0x0000026000007944 */ /* 0x002fea0003c00000 */
[----:B------:R-:W-:Y:S01]  /*11440*/  MOV R12, R0 ;  /* 0x00000000000c7202 */ /* 0x000fe20000000f00 */
[----:B------:R-:W-:Y:S05]  /*11450*/  BRA `(.L_x_996) ;  /* 0xffffe0f000007947 */ /* 0x000fea000383ffff */
.L_x_953:
[----:B------:R-:W-:Y:S01]  /*11460*/  IMAD.MOV.U32 R5, RZ, RZ, R6 ;  /* 0x000000ffff057224 */ /* 0x000fe200078e0006 */
[----:B------:R-:W-:Y:S01]  /*11470*/  MOV R3, R8 ;  /* 0x0000000800037202 */ /* 0x000fe20000000f00 */
[----:B------:R-:W-:Y:S01]  /*11480*/  IMAD.MOV.U32 R0, RZ, RZ, 0x1f ;  /* 0x0000001fff007424 */ /* 0x000fe200078e00ff */
[----:B------:R-:W-:Y:S02]  /*11490*/  MOV R2, 0x114b0 ;  /* 0x000114b000027802 */ /* 0x000fe40000000f00 */
[----:B-1----:R-:W-:Y:S05]  /*114a0*/  CALL.REL.NOINC `($__internal_19_$__cuda_sm70_shflsync_idx_p) ;  /* 0x0000013000007944 */ /* 0x002fea0003c00000 */
[----:B------:R-:W-:Y:S01]  /*114b0*/  IMAD.MOV.U32 R10, RZ, RZ, R0 ;  /* 0x000000ffff0a7224 */ /* 0x000fe200078e0000 */
[----:B------:R-:W-:Y:S01]  /*114c0*/  MOV R3, R8 ;  /* 0x0000000800037202 */ /* 0x000fe20000000f00 */
[----:B------:R-:W-:Y:S01]  /*114d0*/  IMAD.MOV.U32 R5, RZ, RZ, R7 ;  /* 0x000000ffff057224 */ /* 0x000fe200078e0007 */
[----:B------:R-:W-:Y:S02]  /*114e0*/  MOV R0, 0x1f ;  /* 0x0000001f00007802 */ /* 0x000fe40000000f00 */
[----:B------:R-:W-:-:S02]  /*114f0*/  MOV R2, 0x11510 ;  /* 0x0001151000027802 */ /* 0x000fc40000000f00 */
[----:B------:R-:W-:Y:S05]  /*11500*/  CALL.REL.NOINC `($__internal_19_$__cuda_sm70_shflsync_idx_p) ;  /* 0x000000d000007944 */ /* 0x000fea0003c00000 */
[----:B------:R-:W-:Y:S01]  /*11510*/  MOV R7, R0 ;  /* 0x0000000000077202 */ /* 0x000fe20000000f00 */
[----:B------:R-:W-:Y:S05]  /*11520*/  BRA `(.L_x_997) ;  /* 0xffffe07000007947 */ /* 0x000fea000383ffff */
.L_x_956:
[----:B------:R-:W-:Y:S01]  /*11530*/  IMAD.MOV.U32 R5, RZ, RZ, R4 ;  /* 0x000000ffff057224 */ /* 0x000fe200078e0004 */
[----:B------:R-:W-:-:S02]  /*11540*/  MOV R0, 0x1f ;  /* 0x0000001f00007802 */ /* 0x000fc40000000f00 */
[----:B------:R-:W-:Y:S02]  /*11550*/  MOV R2, 0x11570 ;  /* 0x0001157000027802 */ /* 0x000fe40000000f00 */
[----:B-1234-:R-:W-:Y:S05]  /*11560*/  CALL.REL.NOINC `($__internal_19_$__cuda_sm70_shflsync_idx_p) ;  /* 0x0000007000007944 */ /* 0x01efea0003c00000 */
[----:B------:R-:W-:Y:S01]  /*11570*/  MOV R13, R0 ;  /* 0x00000000000d7202 */ /* 0x000fe20000000f00 */
[----:B------:R-:W-:Y:S05]  /*11580*/  BRA `(.L_x_955) ;  /* 0xffffe07000007947 */ /* 0x000fea000383ffff */
        .weak           $__internal_18_$__cuda_sm70_shflsync_bfly_p
        .type           $__internal_18_$__cuda_sm70_shflsync_bfly_p,@function
        .size           $__internal_18_$__cuda_sm70_shflsync_bfly_p,($__internal_19_$__cuda_sm70_shflsync_idx_p - $__internal_18_$__cuda_sm70_shflsync_bfly_p)
$__internal_18_$__cuda_sm70_shflsync_bfly_p:
[----:B------:R-:W-:Y:S04]  /*11590*/  WARPSYNC R6 ;  /* 0x0000000600007348 */ /* 0x000fe80003800000 */
[----:B------:R1:W2:Y:S02]  /*115a0*/  SHFL.BFLY PT, R5, R2, R5, R7 ;  /* 0x0c00000502057389 */ /* 0x0002a400000e0007 */
[----:B-1----:R-:W-:Y:S02]  /*115b0*/  MOV R2, R3 ;  /* 0x0000000300027202 */ /* 0x002fe40000000f00 */
[----:B------:R-:W-:-:S04]  /*115c0*/  MOV R3, 0x0 ;  /* 0x0000000000037802 */ /* 0x000fc80000000f00 */
[----:B--2---:R-:W-:Y:S05]  /*115d0*/  RET.REL.NODEC R2 `(_ZN7cutlass13device_kernelIN5flash19enable_sm80_to_sm89INS1_16FlashAttnFwdSm80INS1_25CollectiveMainloopFwdSm80ILi8ELi1ELb0EN4cute5tupleIJNS5_1CILi128EEENS7_ILi64EEENS7_ILi192EEEEEELi192ENS_6half_tEfNS_4arch4Sm80ELb1ELb0ELb0ELb1ELb0ELb0ELb1ELb1EEENS1_21CollectiveEpilogueFwdINS6_IJS8_SA_S9_EEENS6_IJNS7_ILi1EEESI_SI_EEESC_SE_Li256ELb1ELb1ELb1ELb0EEENS1_36VarlenDynamicPersistentTileSchedulerILi128ELi64ELi256ELi256ELb1ELb1ELb0ELb1ELb1ELb1EEEEEEEEEvNT_6ParamsE) ;  /* 0xfffeea2002007950 */ /* 0x004fea0003c3ffff */
        .weak           $__internal_19_$__cuda_sm70_shflsync_idx_p
        .type           $__internal_19_$__cuda_sm70_shflsync_idx_p,@function
        .size           $__internal_19_$__cuda_sm70_shflsync_idx_p,($__internal_20_$__cuda_sm70_shflsync_up_p - $__internal_19_$__cuda_sm70_shflsync_idx_p)
$__internal_19_$__cuda_sm70_shflsync_idx_p:
[----:B------:R-:W-:-:S04]  /*115e0*/  MOV R87, 0xffffffff ;  /* 0xffffffff00577802 */ /* 0x000fc80000000f00 */
[----:B------:R-:W-:Y:S04]  /*115f0*/  WARPSYNC R87 ;  /* 0x0000005700007348 */ /* 0x000fe80003800000 */
[----:B------:R1:W2:Y:S02]  /*11600*/  SHFL.IDX PT, R0, R5, R3, R0 ;  /* 0x0000000305007389 */ /* 0x0002a400000e0000 */
[----:B-1----:R-:W-:-:S04]  /*11610*/  MOV R3, 0x0 ;  /* 0x0000000000037802 */ /* 0x002fc80000000f00 */
[----:B--2---:R-:W-:Y:S05]  /*11620*/  RET.REL.NODEC R2 `(_ZN7cutlass13device_kernelIN5flash19enable_sm80_to_sm89INS1_16FlashAttnFwdSm80INS1_25CollectiveMainloopFwdSm80ILi8ELi1ELb0EN4cute5tupleIJNS5_1CILi128EEENS7_ILi64EEENS7_ILi192EEEEEELi192ENS_6half_tEfNS_4arch4Sm80ELb1ELb0ELb0ELb1ELb0ELb0ELb1ELb1EEENS1_21CollectiveEpilogueFwdINS6_IJS8_SA_S9_EEENS6_IJNS7_ILi1EEESI_SI_EEESC_SE_Li256ELb1ELb1ELb1ELb0EEENS1_36VarlenDynamicPersistentTileSchedulerILi128ELi64ELi256ELi256ELb1ELb1ELb0ELb1ELb1ELb1EEEEEEEEEvNT_6ParamsE) ;  /* 0xfffee9d002007950 */ /* 0x004fea0003c3ffff */
        .weak           $__internal_20_$__cuda_sm70_shflsync_up_p
        .type           $__internal_20_$__cuda_sm70_shflsync_up_p,@function
        .size           $__internal_20_$__cuda_sm70_shflsync_up_p,($__internal_21_$__cuda_sm70_votesync_ballot - $__internal_20_$__cuda_sm70_shflsync_up_p)
$__internal_20_$__cuda_sm70_shflsync_up_p:
[----:B------:R-:W-:Y:S02]  /*11630*/  IMAD.MOV.U32 R4, RZ, RZ, RZ ;  /* 0x000000ffff047224 */ /* 0x000fe400078e00ff */
[----:B------:R-:W-:-:S04]  /*11640*/  IMAD.MOV.U32 R10, RZ, RZ, -0x1 ;  /* 0xffffffffff0a7424 */ /* 0x000fc800078e00ff */
[----:B------:R-:W-:Y:S04]  /*11650*/  WARPSYNC R10 ;  /* 0x0000000a00007348 */ /* 0x000fe80003800000 */
[----:B------:R1:W2:Y:S02]  /*11660*/  SHFL.UP PT, R4, R0, R2, R4 ;  /* 0x0400000200047389 */ /* 0x0002a400000e0004 */
[----:B-1----:R-:W-:Y:S02]  /*11670*/  MOV R2, R3 ;  /* 0x0000000300027202 */ /* 0x002fe40000000f00 */
[----:B------:R-:W-:-:S04]  /*11680*/  MOV R3, 0x0 ;  /* 0x0000000000037802 */ /* 0x000fc80000000f00 */
[----:B--2---:R-:W-:Y:S05]  /*11690*/  RET.REL.NODEC R2 `(_ZN7cutlass13device_kernelIN5flash19enable_sm80_to_sm89INS1_16FlashAttnFwdSm80INS1_25CollectiveMainloopFwdSm80ILi8ELi1ELb0EN4cute5tupleIJNS5_1CILi128EEENS7_ILi64EEENS7_ILi192EEEEEELi192ENS_6half_tEfNS_4arch4Sm80ELb1ELb0ELb0ELb1ELb0ELb0ELb1ELb1EEENS1_21CollectiveEpilogueFwdINS6_IJS8_SA_S9_EEENS6_IJNS7_ILi1EEESI_SI_EEESC_SE_Li256ELb1ELb1ELb1ELb0EEENS1_36VarlenDynamicPersistentTileSchedulerILi128ELi64ELi256ELi256ELb1ELb1ELb0ELb1ELb1ELb1EEEEEEEEEvNT_6ParamsE) ;  /* 0xfffee96002007950 */ /* 0x004fea0003c3ffff */
        .weak           $__internal_21_$__cuda_sm70_votesync_ballot
        .type           $__internal_21_$__cuda_sm70_votesync_ballot,@function
        .size           $__internal_21_$__cuda_sm70_votesync_ballot,(.L_x_2477 - $__internal_21_$__cuda_sm70_votesync_ballot)
$__internal_21_$__cuda_sm70_votesync_ballot:
[----:B------:R-:W-:Y:S01]  /*116a0*/  ISETP.NE.U32.AND P0, PT, R0, 0x1, PT ;  /* 0x000000010000780c */ /* 0x000fe20003f05070 */
[----:B------:R-:W-:-:S04]  /*116b0*/  IMAD.MOV.U32 R3, RZ, RZ, -0x1 ;  /* 0xffffffffff037424 */ /* 0x000fc800078e00ff */
[----:B------:R-:W-:Y:S08]  /*116c0*/  WARPSYNC R3 ;  /* 0x0000000300007348 */ /* 0x000ff00003800000 */
[----:B------:R-:W-:-:S04]  /*116d0*/  VOTE.ANY R0, PT, !P0 ;  /* 0x0000000000007806 */ /* 0x000fc800040e0100 */
[----:B------:R-:W-:Y:S01]  /*116e0*/  LOP3.LUT R0, R0, R3, RZ, 0xc0, !PT ;  /* 0x0000000300007212 */ /* 0x000fe200078ec0ff */
[----:B------:R-:W-:-:S04]  /*116f0*/  IMAD.MOV.U32 R3, RZ, RZ, 0x0 ;  /* 0x00000000ff037424 */ /* 0x000fc800078e00ff */
[----:B------:R-:W-:Y:S05]  /*11700*/  RET.REL.NODEC R2 `(_ZN7cutlass13device_kernelIN5flash19enable_sm80_to_sm89INS1_16FlashAttnFwdSm80INS1_25CollectiveMainloopFwdSm80ILi8ELi1ELb0EN4cute5tupleIJNS5_1CILi128EEENS7_ILi64EEENS7_ILi192EEEEEELi192ENS_6half_tEfNS_4arch4Sm80ELb1ELb0ELb0ELb1ELb0ELb0ELb1ELb1EEENS1_21CollectiveEpilogueFwdINS6_IJS8_SA_S9_EEENS6_IJNS7_ILi1EEESI_SI_EEESC_SE_Li256ELb1ELb1ELb1ELb0EEENS1_36VarlenDynamicPersistentTileSchedulerILi128ELi64ELi256ELi256ELb1ELb1ELb0ELb1ELb1ELb1EEEEEEEEEvNT_6ParamsE) ;  /* 0xfffee8f002007950 */ /* 0x000fea0003c3ffff */
.L_x_998:
        /* <DEDUP_REMOVED lines=15> */
.L_x_2477:


//--------------------- .text._ZN7cutlass13device_kernelIN5flash19enable_sm80_to_sm89INS1_16FlashAttnFwdSm80INS1_25CollectiveMainloopFwdSm80ILi8ELi1ELb0EN4cute5tupleIJNS5_1CILi128EEENS7_ILi64EEENS7_ILi192EEEEEELi192ENS_6half_tEfNS_4arch4Sm80ELb1ELb0ELb0ELb1ELb0ELb1ELb1ELb1EEENS1_21CollectiveEpilogueFwdINS6_IJS8_SA_S9_EEENS6_IJNS7_ILi1EEESI_SI_EEESC_SE_Li256ELb1ELb1ELb1ELb0EEENS1_36VarlenDynamicPersistentTileSchedulerILi128ELi64ELi256ELi256ELb1ELb1ELb0ELb1ELb1ELb1EEEEEEEEEvNT_6ParamsE --------------------------
	.section	.text._ZN7cutlass13device_kernelIN5flash19enable_sm80_to_sm89INS1_16FlashAttnFwdSm80INS1_25CollectiveMainloopFwdSm80ILi8ELi1ELb0EN4cute5tupleIJNS5_1CILi128EEENS7_ILi64EEENS7_ILi192EEEEEELi192ENS_6half_tEfNS_4arch4Sm80ELb1ELb0ELb0ELb1ELb0ELb1ELb1ELb1EEENS1_21CollectiveEpilogueFwdINS6_IJS8_SA_S9_EEENS6_IJNS7_ILi1EEESI_SI_EEESC_SE_Li256ELb1ELb1ELb1ELb0EEENS1_36VarlenDynamicPersistentTileSchedulerILi128ELi64ELi256ELi256ELb1ELb1ELb0ELb1ELb1ELb1EEEEEEEEEvNT_6ParamsE,"ax",@progbits
	.sectioninfo	@"SHI_REGISTERS=255"
	.align	128
.text._ZN7cutlass13device_kernelIN5flash19enable_sm80_to_sm89INS1_16FlashAttnFwdSm80INS1_25CollectiveMainloopFwdSm80ILi8ELi1ELb0EN4cute5tupleIJNS5_1CILi128EEENS7_ILi64EEENS7_ILi192EEEEEELi192ENS_6half_tEfNS_4arch4Sm80ELb1ELb0ELb0ELb1ELb0ELb1ELb1ELb1EEENS1_21CollectiveEpilogueFwdINS6_IJS8_SA_S9_EEENS6_IJNS7_ILi1EEESI_SI_EEESC_SE_Li256ELb1ELb1ELb1ELb0EEENS1_36VarlenDynamicPersistentTileSchedulerILi128ELi64ELi256ELi256ELb1ELb1ELb0ELb1ELb1ELb1EEEEEEEEEvNT_6ParamsE:
        .type           _ZN7cutlass13device_kernelIN5flash19enable_sm80_to_sm89INS1_16FlashAttnFwdSm80INS1_25CollectiveMainloopFwdSm80ILi8ELi1ELb0EN4cute5tupleIJNS5_1CILi128EEENS7_ILi64EEENS7_ILi192EEEEEELi192ENS_6half_tEfNS_4arch4Sm80ELb1ELb0ELb0ELb1ELb0ELb1ELb1ELb1EEENS1_21CollectiveEpilogueFwdINS6_IJS8_SA_S9_EEENS6_IJNS7_ILi1EEESI_SI_EEESC_SE_Li256ELb1ELb1ELb1ELb0EEENS1_36VarlenDynamicPersistentTileSchedulerILi128ELi64ELi256ELi256ELb1ELb1ELb0ELb1ELb1ELb1EEEEEEEEEvNT_6ParamsE,@function
        .size           _ZN7cutlass13device_kernelIN5flash19enable_sm80_to_sm89INS1_16FlashAttnFwdSm80INS1_25CollectiveMainloopFwdSm80ILi8ELi1ELb0EN4cute5tupleIJNS5_1CILi128EEENS7_ILi64EEENS7_ILi192EEEEEELi192ENS_6half_tEfNS_4arch4Sm80ELb1ELb0ELb0ELb1ELb0ELb1ELb1ELb1EEENS1_21CollectiveEpilogueFwdINS6_IJS8_SA_S9_EEENS6_IJNS7_ILi1EEESI_SI_EEESC_SE_Li256ELb1ELb1ELb1ELb0EEENS1_36VarlenDynamicPersistentTileSchedulerILi128ELi64ELi256ELi256ELb1ELb1ELb0ELb1ELb1ELb1EEEEEEEEEvNT_6ParamsE,(.L_x_2482 - _ZN7cutlass13device_kernelIN5flash19enable_sm80_to_sm89INS1_16FlashAttnFwdSm80INS1_25CollectiveMainloopFwdSm80ILi8ELi1ELb0EN4cute5tupleIJNS5_1CILi128EEENS7_ILi64EEENS7_ILi192EEEEEELi192ENS_6half_tEfNS_4arch4Sm80ELb1ELb0ELb0ELb1ELb0ELb1ELb1ELb1EEENS1_21CollectiveEpilogueFwdINS6_IJS8_SA_S9_EEENS6_IJNS7_ILi1EEESI_SI_EEESC_SE_Li256ELb1ELb1ELb1ELb0EEENS1_36VarlenDynamicPersistentTileSchedulerILi128ELi64ELi256ELi256ELb1ELb1ELb0ELb1ELb1ELb1EEEEEEEEEvNT_6ParamsE)
        .other          _ZN7cutlass13device_kernelIN5flash19enable_sm80_to_sm89INS1_16FlashAttnFwdSm80INS1_25CollectiveMainloopFwdSm80ILi8ELi1ELb0EN4cute5tupleIJNS5_1CILi128EEENS7_ILi64EEENS7_ILi192EEEEEELi192ENS_6half_tEfNS_4arch4Sm80ELb1ELb0ELb0ELb1ELb0ELb1ELb1ELb1EEENS1_21CollectiveEpilogueFwdINS6_IJS8_SA_S9_EEENS6_IJNS7_ILi1EEESI_SI_EEESC_SE_Li256ELb1ELb1ELb1ELb0EEENS1_36VarlenDynamicPersistentTileSchedulerILi128ELi64ELi256ELi256ELb1ELb1ELb0ELb1ELb1ELb1EEEEEEEEEvNT_6ParamsE,@"STO_CUDA_ENTRY STV_DEFAULT"
_ZN7cutlass13device_kernelIN5flash19enable_sm80_to_sm89INS1_16FlashAttnFwdSm80INS1_25CollectiveMainloopFwdSm80ILi8ELi1ELb0EN4cute5tupleIJNS5_1CILi128EEENS7_ILi64EEENS7_ILi192EEEEEELi192ENS_6half_tEfNS_4arch4Sm80ELb1ELb0ELb0ELb1ELb0ELb1ELb1ELb1EEENS1_21CollectiveEpilogueFwdINS6_IJS8_SA_S9_EEENS6_IJNS7_ILi1EEESI_SI_EEESC_SE_Li256ELb1ELb1ELb1ELb0EEENS1_36VarlenDynamicPersistentTileSchedulerILi128ELi64ELi256ELi256ELb1ELb1ELb0ELb1ELb1ELb1EEEEEEEEEvNT_6ParamsE:
        /* <DEDUP_REMOVED lines=53> */
.L_x_1004:
        /* <DEDUP_REMOVED lines=17> */
.L_x_1173:
        /* <DEDUP_REMOVED lines=16> */
.L_x_1174:
[----:B---3--:R-:W-:-:S05]  /*0560*/  IMAD R0, R0, c[0x0][0x538], RZ ;  /* 0x00014e0000007a24 */ /* 0x008fca00078e02ff */
[----:B------:R-:W-:-:S04]  /*0570*/  IADD3 R7, R0, R7, RZ ;  /* 0x0000000700077210 */ /* 0x000fc80007ffe0ff */
[----:B------:R-:W-:-:S13]  /*0580*/  ISETP.GT.AND P0, PT, R7, UR4, PT ;  /* 0x0000000407007c0c */ /* 0x000fda000bf04270 */
[----:B-12---:R-:W-:Y:S05]  /*0590*/  @!P0 BRA `(.L_x_1004) ;  /* 0xfffffdb000008947 */ /* 0x006fea000383ffff */
.L_x_1000:
[----:B------:R-:W-:-:S05]  /*05a0*/  IADD3 R11, -R0, R7, RZ ;  /* 0x00000007000b7210 */ /* 0x000fca0007ffe1ff */
[----:B------:R-:W-:-:S05]  /*05b0*/  IMAD R0, R4, c[0x0][0x538], R11 ;  /* 0x00014e0004007a24 */ /* 0x000fca00078e020b */
[----:B------:R-:W-:Y:S01]  /*05c0*/  ISETP.GT.AND P0, PT, R0, UR4, PT ;  /* 0x0000000400007c0c */ /* 0x000fe2000bf04270 */
[----:B------:R-:W-:-:S12]  /*05d0*/  BRA.DIV ~URZ, `(.L_x_1005) ;  /* 0x0001bd927f007947 */ /* 0x000fd8000b800000 */
[----:B------:R-:W-:-:S04]  /*05e0*/  VOTE.ANY R7, PT, !P0 ;  /* 0x0000000000077806 */ /* 0x000fc800040e0100 */
.L_x_1175:
[----:B------:R-:W1:Y:S02]  /*05f0*/  POPC R0, R7 ;  /* 0x0000000700007309 */ /* 0x000e640000000000 */
[----:B-12---:R-:W-:Y:S01]  /*0600*/  IADD3 R251, R0, R6, RZ ;  /* 0x0000000600fb7210 */ /* 0x006fe20007ffe0ff */
[----:B------:R-:W-:Y:S05]  /*0610*/  BRA.DIV ~URZ, `(.L_x_1006) ;  /* 0x0001bda27f007947 */ /* 0x000fea000b800000 */
[----:B------:R1:W2:Y:S01]  /*0620*/  SHFL.IDX PT, R249, R10, R0, 0x1f ;  /* 0x00001f000af97589 */ /* 0x0002a200000e0000 */
[----:B------:R-:W-:-:S03]  /*0630*/  MOV R6, RZ ;  /* 0x000000ff00067202 */ /* 0x000fc60000000f00 */
[----:B------:R1:W3:Y:S04]  /*0640*/  SHFL.IDX PT, R10, R8, R0, 0x1f ;  /* 0x00001f00080a7589 */ /* 0x0002e800000e0000 */
.L_x_1176:
[----:B------:R-:W-:Y:S01]  /*0650*/  ISETP.NE.AND P0, PT, R7, RZ, PT ;  /* 0x000000ff0700720c */ /* 0x000fe20003f05270 */
[----:B------:R-:W-:-:S12]  /*0660*/  BSSY B0, `(.L_x_1007) ;  /* 0x0000005000007945 */ /* 0x000fd80003800000 */
[----:B------:R-:W-:Y:S05]  /*0670*/  @!P0 BRA `(.L_x_1008) ;  /* 0x0000003000008947 */ /* 0x000fea0003800000 */
[----:B------:R-:W-:Y:S01]  /*0680*/  IADD3 R5, R0, -0x1, RZ ;  /* 0xffffffff00057810 */ /* 0x000fe20007ffe0ff */
[----:B------:R-:W-:Y:S05]  /*0690*/  BRA.DIV ~URZ, `(.L_x_1009) ;  /* 0x0001be027f007947 */ /* 0x000fea000b800000 */
[----:B------:R4:W1:Y:S02]  /*06a0*/  SHFL.IDX PT, R6, R4, R5, 0x1f ;  /* 0x00001f0504067589 */ /* 0x00086400000e0000 */
.L_x_1008:
[----:B------:R-:W-:Y:S05]  /*06b0*/  BSYNC B0 ;  /* 0x0000000000007941 */ /* 0x000fea0003800000 */
.L_x_1007:
        /* <DEDUP_REMOVED lines=67> */
.L_x_1011:
        /* <DEDUP_REMOVED lines=68> */
.L_x_1012:
[----:B------:R-:W-:Y:S05]  /*0f30*/  BSYNC B0 ;  /* 0x0000000000007941 */ /* 0x000fea0003800000 */
.L_x_1010:
[----:B------:R-:W-:-:S04]  /*0f40*/  LOP3.LUT R0, RZ, R0, RZ, 0x33, !PT ;  /* 0x00000000ff007212 */ /* 0x000fc800078e33ff */
[----:B------:R-:W-:Y:S01]  /*0f50*/  IADD3 R249, R0, R249, RZ ;  /* 0x000000f900f97210 */ /* 0x000fe20007ffe0ff */
[----:B------:R-:W-:Y:S05]  /*0f60*/  BRA `(.L_x_1013) ;  /* 0x0000004000007947 */ /* 0x000fea0003800000 */
.L_x_1001:
[----:B--2---:R-:W-:Y:S01]  /*0f70*/  IMAD.MOV.U32 R249, RZ, RZ, RZ ;  /* 0x000000fffff97224 */ /* 0x004fe200078e00ff */
[----:B------:R-:W-:Y:S01]  /*0f80*/  MOV R250, RZ ;  /* 0x000000ff00fa7202 */ /* 0x000fe20000000f00 */
[----:B------:R-:W-:Y:S01]  /*0f90*/  IMAD.U32 R248, RZ, RZ, UR4 ;  /* 0x00000004fff87e24 */ /* 0x000fe2000f8e00ff */
[----:B------:R-:W-:Y:S02]  /*0fa0*/  MOV R251, c[0x0][0x53c] ;  /* 0x00014f0000fb7a02 */ /* 0x000fe40000000f00 */
.L_x_1013:
[----:B------:R-:W-:Y:S01]  /*0fb0*/  ISETP.NE.AND P0, PT, R12, RZ, PT ;  /* 0x000000ff0c00720c */ /* 0x000fe20003f05270 */
[----:B------:R-:W-:-:S12]  /*0fc0*/  WARPSYNC 0xffffffff ;  /* 0xffffffff00007948 */ /* 0x000fd80003800000 */
[----:B------:R1:W-:Y:S04]  /*0fd0*/  @!P0 STS.128 [0x18100], R248 ;  /* 0x018100f8ff008388 */ /* 0x0003e80000000c00 */
[----:B------:R-:W-:Y:S06]  /*0fe0*/  BAR.ARV 0x5, 0x100 ;  /* 0x0144000000007b1d */ /* 0x000fec0000002000 */
.L_x_999:
[----:B-12---:R-:W-:-:S13]  /*0ff0*/  ISETP.GE.AND P0, PT, R251, c[0x0][0x53c], PT ;  /* 0x00014f00fb007a0c */ /* 0x006fda0003f06270 */
[----:B------:R-:W-:Y:S05]  /*1000*/  @P0 EXIT ;  /* 0x000000000000094d */ /* 0x000fea0003800000 */
[----:B------:R-:W1:Y:S02]  /*1010*/  S2R R18, SR_TID.X ;  /* 0x0000000000127919 */ /* 0x000e640000002100 */
[----:B-1----:R-:W-:-:S04]  /*1020*/  SHF.R.S32.HI R13, RZ, 0x1f, R18 ;  /* 0x0000001fff0d7819 */ /* 0x002fc80000011412 */
[CC--:B------:R-:W-:Y:S02]  /*1030*/  LEA.HI R0, R13.reuse, R18.reuse, RZ, 0x4 ;  /* 0x000000120d007211 */ /* 0x0c0fe400078f20ff */
[-C--:B------:R-:W-:Y:S02]  /*1040*/  LEA.HI R10, R13, R18.reuse, RZ, 0x3 ;  /* 0x000000120d0a7211 */ /* 0x080fe400078f18ff */
[----:B------:R-:W-:Y:S02]  /*1050*/  LOP3.LUT R2, R0, 0xfffffff0, RZ, 0xc0, !PT ;  /* 0xfffffff000027812 */ /* 0x000fe400078ec0ff */
[----:B------:R-:W-:Y:S02]  /*1060*/  SHF.R.S32.HI R19, RZ, 0x3, R10 ;  /* 0x00000003ff137819 */ /* 0x000fe4000001140a */
[----:B------:R-:W-:Y:S01]  /*1070*/  LOP3.LUT R3, R10, 0xfffffff8, RZ, 0xc0, !PT ;  /* 0xfffffff80a037812 */ /* 0x000fe200078ec0ff */
[C---:B------:R-:W-:Y:S01]  /*1080*/  IMAD.IADD R2, R18.reuse, 0x1, -R2 ;  /* 0x0000000112027824 */ /* 0x040fe200078e0a02 */
[----:B------:R-:W-:Y:S01]  /*1090*/  SHF.R.S32.HI R4, RZ, 0x4, R0 ;  /* 0x00000004ff047819 */ /* 0x000fe20000011400 */
[----:B------:R-:W-:Y:S01]  /*10a0*/  IMAD.SHL.U32 R5, R19, 0x40, RZ ;  /* 0x0000004013057824 */ /* 0x000fe200078e00ff */
[----:B------:R-:W-:Y:S01]  /*10b0*/  LEA.HI R14, R13, R18, RZ, 0x2 ;  /* 0x000000120d0e7211 */ /* 0x000fe200078f10ff */
[----:B------:R-:W-:Y:S01]  /*10c0*/  IMAD.IADD R9, R18, 0x1, -R3 ;  /* 0x0000000112097824 */ /* 0x000fe200078e0a03 */
[----:B------:R-:W-:-:S02]  /*10d0*/  LEA.HI R0, R0, R4, RZ, 0x1 ;  /* 0x0000000400007211 */ /* 0x000fc400078f08ff */
[----:B------:R-:W-:Y:S01]  /*10e0*/  SHF.R.S32.HI R6, RZ, 0x1f, R2 ;  /* 0x0000001fff067819 */ /* 0x000fe20000011402 */
[C---:B------:R-:W-:Y:S01]  /*10f0*/  IMAD.SHL.U32 R240, R9.reuse, 0x8, RZ ;  /* 0x0000000809f07824 */ /* 0x040fe200078e00ff */
[----:B------:R-:W-:Y:S01]  /*1100*/  LOP3.LUT R3, R0, 0xfffffffe, RZ, 0xc0, !PT ;  /* 0xfffffffe00037812 */ /* 0x000fe200078ec0ff */
[----:B------:R-:W-:Y:S01]  /*1110*/  IMAD.SHL.U32 R8, R9, 0x40, RZ ;  /* 0x0000004009087824 */ /* 0x000fe200078e00ff */
[----:B------:R-:W-:Y:S02]  /*1120*/  LOP3.LUT R0, R5, 0x1c0, RZ, 0xc0, !PT ;  /* 0x000001c005007812 */ /* 0x000fe400078ec0ff */
[----:B------:R-:W-:Y:S01]  /*1130*/  LEA.HI R11, R6, R2, RZ, 0x3 ;  /* 0x00000002060b7211 */ /* 0x000fe200078f18ff */
[----:B------:R-:W-:Y:S01]  /*1140*/  IMAD.IADD R12, R4, 0x1, -R3 ;  /* 0x00000001040c7824 */ /* 0x000fe200078e0a03 */
[----:B------:R-:W-:Y:S02]  /*1150*/  SHF.R.U32.HI R7, RZ, 0x3, R0 ;  /* 0x00000003ff077819 */ /* 0x000fe40000011600 */
[----:B------:R-:W-:-:S02]  /*1160*/  LOP3.LUT R6, R0, 0x38, R240, 0xf8, !PT ;  /* 0x0000003800067812 */ /* 0x000fc400078ef8f0 */
[----:B------:R-:W-:Y:S02]  /*1170*/  LOP3.LUT R5, R11, 0xfffffff8, RZ, 0xc0, !PT ;  /* 0xfffffff80b057812 */ /* 0x000fe400078ec0ff */
[----:B------:R-:W-:Y:S02]  /*1180*/  LOP3.LUT R0, R8, 0x1c0, RZ, 0xc0, !PT ;  /* 0x000001c008007812 */ /* 0x000fe400078ec0ff */
[----:B------:R-:W-:Y:S01]  /*1190*/  LOP3.LUT R8, R6, R7, RZ, 0x3c, !PT ;  /* 0x0000000706087212 */ /* 0x000fe200078e3cff */
[----:B------:R-:W-:Y:S01]  /*11a0*/  IMAD.IADD R6, R2, 0x1, -R5 ;  /* 0x0000000102067824 */ /* 0x000fe200078e0a05 */
[----:B------:R-:W-:Y:S02]  /*11b0*/  LOP3.LUT R2, R0, 0x8, R10, 0xf8, !PT ;  /* 0x0000000800027812 */ /* 0x000fe400078ef80a */
[----:B------:R-:W-:Y:S02]  /*11c0*/  SHF.R.U32.HI R0, RZ, 0x3, R0 ;  /* 0x00000003ff007819 */ /* 0x000fe40000011600 */
[----:B------:R-:W-:-:S02]  /*11d0*/  LEA.HI R3, R13, R18, RZ, 0x5 ;  /* 0x000000120d037211 */ /* 0x000fc400078f28ff */
[--C-:B------:R-:W-:Y:S02]  /*11e0*/  SHF.R.S32.HI R237, RZ, 0x2, R14.reuse ;  /* 0x00000002ffed7819 */ /* 0x100fe4000001140e */
[----:B------:R-:W-:Y:S02]  /*11f0*/  SHF.R.S32.HI R4, RZ, 0x1f, R14 ;  /* 0x0000001fff047819 */ /* 0x000fe4000001140e */
[----:B------:R-:W-:Y:S02]  /*1200*/  LOP3.LUT R15, R2, R0, RZ, 0x3c, !PT ;  /* 0x00000000020f7212 */ /* 0x000fe400078e3cff */
[----:B------:R-:W-:Y:S02]  /*1210*/  LOP3.LUT R0, R3, 0xffffffe0, RZ, 0xc0, !PT ;  /* 0xffffffe003007812 */ /* 0x000fe400078ec0ff */
[--C-:B------:R-:W-:Y:S02]  /*1220*/  SHF.R.S32.HI R7, RZ, 0x5, R3.reuse ;  /* 0x00000005ff077819 */ /* 0x100fe40000011403 */
[----:B------:R-:W-:Y:S01]  /*1230*/  LEA.HI R2, R4, R237, RZ, 0x3 ;  /* 0x000000ed04027211 */ /* 0x000fe200078f18ff */
[----:B------:R-:W-:Y:S01]  /*1240*/  IMAD.IADD R17, R18, 0x1, -R0 ;  /* 0x0000000112117824 */ /* 0x000fe200078e0a00 */
[----:B------:R-:W-:-:S02]  /*1250*/  SHF.R.S32.HI R3, RZ, 0x1f, R3 ;  /* 0x0000001fff037819 */ /* 0x000fc40000011403 */
[----:B------:R-:W-:Y:S01]  /*1260*/  LEA.HI R4, R13, R18, RZ, 0x6 ;  /* 0x000000120d047211 */ /* 0x000fe200078f30ff */
[----:B------:R-:W-:Y:S01]  /*1270*/  IMAD.MOV.U32 R13, RZ, RZ, 0x20 ;  /* 0x00000020ff0d7424 */ /* 0x000fe200078e00ff */
[----:B------:R-:W-:Y:S02]  /*1280*/  LOP3.LUT R2, R2, 0xfffffff8, RZ, 0xc0, !PT ;  /* 0xfffffff802027812 */ /* 0x000fe400078ec0ff */
[----:B------:R-:W-:Y:S01]  /*1290*/  LEA.HI R0, R3, R7, RZ, 0x3 ;  /* 0x0000000703007211 */ /* 0x000fe200078f18ff */
[----:B------:R-:W-:Y:S01]  /*12a0*/  IMAD.SHL.U32 R4, R4, 0x8, RZ ;  /* 0x0000000804047824 */ /* 0x000fe200078e00ff */
[----:B------:R-:W-:Y:S01]  /*12b0*/  SHF.R.S32.HI R10, RZ, 0x1f, R17 ;  /* 0x0000001fff0a7819 */ /* 0x000fe20000011411 */
[----:B------:R-:W-:Y:S01]  /*12c0*/  IMAD.IADD R3, R237, 0x1, -R2 ;  /* 0x00000001ed037824 */ /* 0x000fe200078e0a02 */
[----:B------:R-:W-:Y:S02]  /*12d0*/  LOP3.LUT R0, R0, 0xffffff8, RZ, 0xc0, !PT ;  /* 0x0ffffff800007812 */ /* 0x000fe400078ec0ff */
[----:B------:R-:W-:-:S02]  /*12e0*/  LEA.HI R10, R10, R17, RZ, 0x2 ;  /* 0x000000110a0a7211 */ /* 0x000fc400078f10ff */
[----:B------:R-:W-:Y:S01]  /*12f0*/  LOP3.LUT R210, R8, 0x7ffffe00, R4, 0xf8, !PT ;  /* 0x7ffffe0008d27812 */ /* 0x000fe200078ef804 */
[----:B------:R-:W-:Y:S01]  /*1300*/  IMAD.IADD R5, R7, 0x1, -R0 ;  /* 0x0000000107057824 */ /* 0x000fe200078e0a00 */
[----:B------:R-:W-:Y:S01]  /*1310*/  LOP3.LUT R2, R3, 0x1, RZ, 0xc0, !PT ;  /* 0x0000000103027812 */ /* 0x000fe200078ec0ff */
[----:B------:R-:W-:Y:S01]  /*1320*/  IMAD.SHL.U32 R0, R6, 0x40, RZ ;  /* 0x0000004006007824 */ /* 0x000fe200078e00ff */
[----:B------:R-:W-:Y:S01]  /*1330*/  SHF.R.S32.HI R4, RZ, 0x2, R10 ;  /* 0x00000002ff047819 */ /* 0x000fe2000001140a */
[----:B------:R-:W-:Y:S01]  /*1340*/  IMAD.SHL.U32 R210, R210, 0x2, RZ ;  /* 0x00000002d2d27824 */ /* 0x000fe200078e00ff */
[----:B------:R-:W-:Y:S01]  /*1350*/  ISETP.NE.U32.AND P0, PT, R2, 0x1, PT ;  /* 0x000000010200780c */ /* 0x000fe20003f05070 */
[----:B------:R-:W-:Y:S01]  /*1360*/  IMAD.SHL.U32 R2, R12, 0x8, RZ ;  /* 0x000000080c027824 */ /* 0x000fe200078e00ff */
[----:B------:R-:W-:Y:S01]  /*1370*/  LOP3.LUT R0, R0, 0x1c0, RZ, 0xc0, !PT ;  /* 0x000001c000007812 */ /* 0x000fe200078ec0ff */
[----:B------:R-:W-:Y:S01]  /*1380*/  IMAD R16, R5, 0x10, R4 ;  /* 0x0000001005107824 */ /* 0x000fe200078e0204 */
[----:B------:R-:W-:-:S02]  /*1390*/  LOP3.LUT R5, R14, 0xfffffffc, RZ, 0xc0, !PT ;  /* 0xfffffffc0e057812 */ /* 0x000fc400078ec0ff */
[----:B------:R-:W-:Y:S02]  /*13a0*/  LOP3.LUT R4, R0, 0x8, R2, 0xf8, !PT ;  /* 0x0000000800047812 */ /* 0x000fe400078ef802 */
[----:B------:R-:W-:Y:S01]  /*13b0*/  SHF.R.U32.HI R2, RZ, 0x3, R0 ;  /* 0x00000003ff027819 */ /* 0x000fe20000011600 */
[C---:B------:R-:W-:Y:S01]  /*13c0*/  IMAD.SHL.U32 R0, R3.reuse, 0x40, RZ ;  /* 0x0000004003007824 */ /* 0x040fe200078e00ff */
[----:B------:R-:W-:Y:S01]  /*13d0*/  R2P PR, R3, 0x6 ;  /* 0x0000000603007804 */ /* 0x000fe20000000000 */
[----:B------:R-:W-:Y:S01]  /*13e0*/  IMAD.IADD R18, R18, 0x1, -R5 ;  /* 0x0000000112127824 */ /* 0x000fe200078e0a05 */
[C---:B------:R-:W-:Y:S01]  /*13f0*/  LOP3.LUT P6, RZ, R6.reuse, 0x2, RZ, 0xc0, !PT ;  /* 0x0000000206ff7812 */ /* 0x040fe200078cc0ff */
[----:B------:R-:W-:Y:S01]  /*1400*/  STL [R1+0x4c], R16 ;  /* 0x00004c1001007387 */ /* 0x000fe20000100800 */
[----:B------:R-:W-:Y:S01]  /*1410*/  LOP3.LUT P5, RZ, R6, 0x4, RZ, 0xc0, !PT ;  /* 0x0000000406ff7812 */ /* 0x000fe200078ac0ff */
[----:B------:R-:W-:Y:S01]  /*1420*/  IMAD.SHL.U32 R126, R18, 0x8, RZ ;  /* 0x00000008127e7824 */ /* 0x000fe200078e00ff */
[----:B------:R-:W-:Y:S01]  /*1430*/  LOP3.LUT R6, R4, R2, RZ, 0x3c, !PT ;  /* 0x0000000204067212 */ /* 0x000fe200078e3cff */
[----:B------:R-:W-:Y:S01]  /*1440*/  IMAD.SHL.U32 R2, R11, 0x40, RZ ;  /* 0x000000400b027824 */ /* 0x000fe200078e00ff */
[----:B------:R-:W-:Y:S01]  /*1450*/  LOP3.LUT R8, R0, 0x1c0, RZ, 0xc0, !PT ;  /* 0x000001c000087812 */ /* 0x000fe200078ec0ff */
[----:B------:R-:W-:Y:S01]  /*1460*/  IMAD.SHL.U32 R0, R7, 0x400, RZ ;  /* 0x0000040007007824 */ /* 0x000fe200078e00ff */
[----:B------:R-:W-:Y:S01]  /*1470*/  IADD3 R14, R237, 0x40, RZ ;  /* 0x00000040ed0e7810 */ /* 0x000fe20007ffe0ff */
[----:B------:R-:W-:Y:S01]  /*1480*/  IMAD.SHL.U32 R7, R7, 0x200, RZ ;  /* 0x0000020007077824 */ /* 0x000fe200078e00ff */
[----:B------:R-:W-:Y:S01]  /*1490*/  SHF.R.U32.HI R3, RZ, 0x3, R8 ;  /* 0x00000003ff037819 */ /* 0x000fe20000011608 */
[----:B------:R-:W-:Y:S01]  /*14a0*/  IMAD R11, R18, 0x2, R0 ;  /* 0x00000002120b7824 */ /* 0x000fe200078e0200 */
[----:B------:R-:W-:Y:S01]  /*14b0*/  LOP3.LUT R4, R8, 0x18, R126, 0xf8, !PT ;  /* 0x0000001808047812 */ /* 0x000fe200078ef87e */
[----:B------:R1:W-:Y:S01]  /*14c0*/  STL [R1+0x14], R8 ;  /* 0x0000140801007387 */ /* 0x0003e20000100800 */
[----:B------:R-:W-:Y:S01]  /*14d0*/  LOP3.LUT R5, R2, 0xfffffe00, RZ, 0xc0, !PT ;  /* 0xfffffe0002057812 */ /* 0x000fe200078ec0ff */
[----:B------:R-:W-:Y:S01]  /*14e0*/  IMAD R2, R12, 0x200, R15 ;  /* 0x000002000c027824 */ /* 0x000fe200078e020f */
[----:B------:R-:W-:Y:S01]  /*14f0*/  LOP3.LUT R231, R7, R4, R3, 0xf6, !PT ;  /* 0x0000000407e77212 */ /* 0x000fe200078ef603 */
[----:B------:R-:W-:Y:S01]  /*1500*/  IMAD.MOV.U32 R12, RZ, RZ, 0x40 ;  /* 0x00000040ff0c7424 */ /* 0x000fe200078e00ff */
[-C--:B------:R-:W-:Y:S01]  /*1510*/  IADD3 R4, R6, R5.reuse, R0 ;  /* 0x0000000506047210 */ /* 0x080fe20007ffe000 */
[C---:B------:R-:W-:Y:S01]  /*1520*/  IMAD R0, R9.reuse, 0x20, R19 ;  /* 0x0000002009007824 */ /* 0x040fe200078e0213 */
[----:B------:R-:W-:Y:S01]  /*1530*/  LOP3.LUT P4, RZ, R9, 0x2, RZ, 0xc0, !PT ;  /* 0x0000000209ff7812 */ /* 0x000fe2000788c0ff */
[----:B------:R-:W-:Y:S01]  /*1540*/  IMAD.SHL.U32 R140, R18, 0x4, RZ ;  /* 0x00000004128c7824 */ /* 0x000fe200078e00ff */
[----:B------:R-:W-:-:S02]  /*1550*/  LOP3.LUT R5, R6, R5, RZ, 0xfc, !PT ;  /* 0x0000000506057212 */ /* 0x000fc400078efcff */
[----:B------:R2:W-:Y:S01]  /*1560*/  STL [R1+0x44], R0 ;  /* 0x0000440001007387 */ /* 0x0005e20000100800 */
[----:B------:R-:W-:Y:S02]  /*1570*/  SHF.R.S32.HI R7, RZ, 0x1f, R14 ;  /* 0x0000001fff077819 */ /* 0x000fe4000001140e */
[----:B------:R-:W-:Y:S02]  /*1580*/  LEA R147, R2, 0x6100, 0x1 ;  /* 0x0000610002937811 */ /* 0x000fe400078e08ff */
[----:B------:R-:W-:Y:S02]  /*1590*/  LOP3.LUT P3, RZ, R9, 0x4, RZ, 0xc0, !PT ;  /* 0x0000000409ff7812 */ /* 0x000fe4000786c0ff */
[C---:B------:R-:W-:Y:S02]  /*15a0*/  IADD3 R198, R147.reuse, 0x20, RZ ;  /* 0x0000002093c67810 */ /* 0x040fe40007ffe0ff */
[----:B------:R-:W-:Y:S02]  /*15b0*/  @P4 IADD3 R198, R147, -0x20, RZ ;  /* 0xffffffe093c64810 */ /* 0x000fe40007ffe0ff */
[----:B------:R-:W-:-:S02]  /*15c0*/  LEA R194, R4, 0xc100, 0x1 ;  /* 0x0000c10004c27811 */ /* 0x000fc400078e08ff */
[----:B------:R-:W-:Y:S02]  /*15d0*/  LEA R188, R5, 0x100, 0x1 ;  /* 0x0000010005bc7811 */ /* 0x000fe400078e08ff */
[----:B-1----:R-:W-:Y:S02]  /*15e0*/  LOP3.LUT R8, R3, R8, RZ, 0xfc, !PT ;  /* 0x0000000803087212 */ /* 0x002fe400078efcff */
[----:B------:R-:W-:Y:S02]  /*15f0*/  LEA.HI R3, R18, R18, RZ, 0x1 ;  /* 0x0000001212037211 */ /* 0x000fe400078f08ff */
[C---:B------:R-:W-:Y:S01]  /*1600*/  IADD3 R143, R140.reuse, 0x20, RZ ;  /* 0x000000208c8f7810 */ /* 0x040fe20007ffe0ff */
[----:B------:R-:W-:Y:S01]  /*1610*/  IMAD.IADD R11, R11, 0x1, R8 ;  /* 0x000000010b0b7824 */ /* 0x000fe200078e0208 */
[----:B------:R-:W-:Y:S02]  /*1620*/  LOP3.LUT R6, R3, 0x1ffffffe, RZ, 0xc0, !PT ;  /* 0x1ffffffe03067812 */ /* 0x000fe400078ec0ff */
[----:B------:R-:W-:Y:S01]  /*1630*/  LEA.HI R3, R7, R14, RZ, 0x3 ;  /* 0x0000000e07037211 */ /* 0x000fe200078f18ff */
[----:B------:R-:W-:Y:S01]  /*1640*/  IMAD.IADD R131, R140, 0x1, R143 ;  /* 0x000000018c837824 */ /* 0x000fe200078e028f */
[----:B------:R-:W-:Y:S01]  /*1650*/  LOP3.LUT R7, R10, 0x7ffffffc, RZ, 0xc0, !PT ;  /* 0x7ffffffc0a077812 */ /* 0x000fe200078ec0ff */
[----:B--2---:R-:W-:Y:S01]  /*1660*/  IMAD.SHL.U32 R0, R14, 0x40, RZ ;  /* 0x000000400e007824 */ /* 0x004fe200078e00ff */
[----:B------:R-:W-:Y:S01]  /*1670*/  IADD3 R142, R140, 0x40, RZ ;  /* 0x000000408c8e7810 */ /* 0x000fe20007ffe0ff */
[----:B------:R-:W-:Y:S01]  /*1680*/  IMAD.IADD R6, R18, 0x1, -R6 ;  /* 0x0000000112067824 */ /* 0x000fe200078e0a06 */
[----:B------:R-:W-:Y:S01]  /*1690*/  LEA R231, R231, 0x100, 0x1 ;  /* 0x00000100e7e77811 */ /* 0x000fe200078e08ff */
[----:B------:R-:W-:Y:S01]  /*16a0*/  IMAD.SHL.U32 R3, R3, 0x40, RZ ;  /* 0x0000004003037824 */ /* 0x000fe200078e00ff */
[----:B------:R-:W-:Y:S01]  /*16b0*/  LOP3.LUT R8, R0, 0x1c0, RZ, 0xc0, !PT ;  /* 0x000001c000087812 */ /* 0x000fe200078ec0ff */
[----:B------:R-:W-:Y:S01]  /*16c0*/  IMAD R2, R6, 0x8, R16 ;  /* 0x0000000806027824 */ /* 0x000fe200078e0210 */
[----:B------:R-:W-:Y:S01]  /*16d0*/  SEL R0, R12, 0xffffffc0, !P3 ;  /* 0xffffffc00c007807 */ /* 0x000fe20005800000 */
[----:B------:R-:W-:Y:S01]  /*16e0*/  IMAD.IADD R239, R17, 0x1, -R7 ;  /* 0x0000000111ef7824 */ /* 0x000fe200078e0a07 */
[----:B------:R-:W-:Y:S01]  /*16f0*/  SHF.R.U32.HI R8, RZ, 0x3, R8 ;  /* 0x00000003ff087819 */ /* 0x000fe20000011608 */
[----:B------:R-:W-:Y:S01]  /*1700*/  IMAD.IADD R130, R140, 0x1, R142 ;  /* 0x000000018c827824 */ /* 0x000fe200078e028e */
[----:B------:R-:W-:Y:S01]  /*1710*/  SEL R8, R13, 0xffffffe0, !P1 ;  /* 0xffffffe00d087807 */ /* 0x000fe20004800000 */
[----:B------:R-:W-:Y:S01]  /*1720*/  IMAD.IADD R193, R147, 0x1, R0 ;  /* 0x0000000193c17824 */ /* 0x000fe200078e0200 */
[----:B------:R-:W-:Y:S01]  /*1730*/  LEA R6, R11, 0x80, 0x1 ;  /* 0x000000800b067811 */ /* 0x000fe200078e08ff */
[----:B------:R-:W-:Y:S01]  /*1740*/  IMAD.IADD R190, R0, 0x1, R198 ;  /* 0x0000000100be7824 */ /* 0x000fe200078e02c6 */
[----:B------:R-:W-:Y:S01]  /*1750*/  SEL R7, R12, 0xffffffc0, !P2 ;  /* 0xffffffc00c077807 */ /* 0x000fe20005000000 */
[----:B------:R-:W-:Y:S01]  /*1760*/  IMAD.SHL.U32 R239, R239, 0x2, RZ ;  /* 0x00000002efef7824 */ /* 0x000fe200078e00ff */
[----:B------:R-:W-:Y:S01]  /*1770*/  LOP3.LUT R3, R3, 0xfffffe00, RZ, 0xc0, !PT ;  /* 0xfffffe0003037812 */ /* 0x000fe200078ec0ff */
[C---:B------:R-:W-:Y:S01]  /*1780*/  IMAD.IADD R10, R6.reuse, 0x1, R8 ;  /* 0x00000001060a7824 */ /* 0x040fe200078e0208 */
[C---:B------:R-:W-:Y:S01]  /*1790*/  IADD3 R9, R6.reuse, -0x10, RZ ;  /* 0xfffffff006097810 */ /* 0x040fe20007ffe0ff */
[C-C-:B------:R-:W-:Y:S01]  /*17a0*/  IMAD.IADD R0, R6.reuse, 0x1, R7.reuse ;  /* 0x0000000106007824 */ /* 0x140fe200078e0207 */
[----:B------:R-:W-:Y:S01]  /*17b0*/  @P0 IADD3 R9, R6, 0x10, RZ ;  /* 0x0000001006090810 */ /* 0x000fe20007ffe0ff */
[----:B------:R1:W-:Y:S01]  /*17c0*/  STL [R1+0x40], R3 ;  /* 0x0000400301007387 */ /* 0x0003e20000100800 */
[C---:B------:R-:W-:Y:S01]  /*17d0*/  IADD3 R146, R140.reuse, 0x10, RZ ;  /* 0x000000108c927810 */ /* 0x040fe20007ffe0ff */
[----:B------:R-:W-:Y:S01]  /*17e0*/  IMAD.IADD R232, R231, 0x1, R7 ;  /* 0x00000001e7e87824 */ /* 0x000fe200078e0207 */
[C---:B------:R-:W-:Y:S01]  /*17f0*/  IADD3 R145, R140.reuse, 0x30, RZ ;  /* 0x000000308c917810 */ /* 0x040fe20007ffe0ff */
[----:B------:R2:W-:Y:S01]  /*1800*/  STL [R1+0x10], R2 ;  /* 0x0000100201007387 */ /* 0x0005e20000100800 */
[----:B------:R-:W-:-:S02]  /*1810*/  IADD3 R144, R140, 0x50, RZ ;  /* 0x000000508c907810 */ /* 0x000fc40007ffe0ff */
[C---:B------:R-:W-:Y:S01]  /*1820*/  IADD3 R209, R198.reuse, 0x800, RZ ;  /* 0x00000800c6d17810 */ /* 0x040fe20007ffe0ff */
[----:B------:R-:W-:Y:S01]  /*1830*/  STL [R1+0x2c], R10 ;  /* 0x00002c0a01007387 */ /* 0x000fe20000100800 */
[C---:B------:R-:W-:Y:S02]  /*1840*/  IADD3 R208, R198.reuse, 0x1000, RZ ;  /* 0x00001000c6d07810 */ /* 0x040fe40007ffe0ff */
[C---:B------:R-:W-:Y:S01]  /*1850*/  IADD3 R207, R198.reuse, 0x1800, RZ ;  /* 0x00001800c6cf7810 */ /* 0x040fe20007ffe0ff */
[----:B------:R3:W-:Y:S01]  /*1860*/  STL [R1+0x3c], R0 ;  /* 0x00003c0001007387 */ /* 0x0007e20000100800 */
[C---:B------:R-:W-:Y:S02]  /*1870*/  IADD3 R206, R198.reuse, 0x2000, RZ ;  /* 0x00002000c6ce7810 */ /* 0x040fe40007ffe0ff */
[C---:B------:R-:W-:Y:S01]  /*1880*/  IADD3 R205, R198.reuse, 0x2800, RZ ;  /* 0x00002800c6cd7810 */ /* 0x040fe20007ffe0ff */
[----:B------:R-:W-:Y:S01]  /*1890*/  STL [R1+0x24], R9 ;  /* 0x0000240901007387 */ /* 0x000fe20000100800 */
[----:B------:R-:W-:-:S02]  /*18a0*/  IADD3 R204, R198, 0x3000, RZ ;  /* 0x00003000c6cc7810 */ /* 0x000fc40007ffe0ff */
[C---:B------:R-:W-:Y:S02]  /*18b0*/  IADD3 R203, R198.reuse, 0x3800, RZ ;  /* 0x00003800c6cb7810 */ /* 0x040fe40007ffe0ff */
[C---:B------:R-:W-:Y:S02]  /*18c0*/  IADD3 R202, R198.reuse, 0x4000, RZ ;  /* 0x00004000c6ca7810 */ /* 0x040fe40007ffe0ff */
[C---:B------:R-:W-:Y:S02]  /*18d0*/  IADD3 R201, R198.reuse, 0x4800, RZ ;  /* 0x00004800c6c97810 */ /* 0x040fe40007ffe0ff */
[----:B-1----:R-:W-:Y:S02]  /*18e0*/  SEL R3, R13, 0xffffffe0, !P6 ;  /* 0xffffffe00d037807 */ /* 0x002fe40007000000 */
[----:B------:R-:W-:Y:S02]  /*18f0*/  IADD3 R200, R198, 0x5000, RZ ;  /* 0x00005000c6c87810 */ /* 0x000fe40007ffe0ff */
[----:B--2---:R-:W-:Y:S01]  /*1900*/  SEL R2, R12, 0xffffffc0, !P5 ;  /* 0xffffffc00c027807 */ /* 0x004fe20006800000 */
[----:B------:R-:W-:Y:S01]  /*1910*/  IMAD.IADD R195, R194, 0x1, R3 ;  /* 0x00000001c2c37824 */ /* 0x000fe200078e0203 */
[----:B------:R-:W-:Y:S01]  /*1920*/  IADD3 R199, R198, 0x5800, RZ ;  /* 0x00005800c6c77810 */ /* 0x000fe20007ffe0ff */
[----:B------:R-:W-:-:S02]  /*1930*/  IMAD.IADD R189, R3, 0x1, R188 ;  /* 0x0000000103bd7824 */ /* 0x000fc400078e02bc */
[C---:B------:R-:W-:Y:S02]  /*1940*/  IMAD.IADD R3, R7.reuse, 0x1, R9 ;  /* 0x0000000107037824 */ /* 0x040fe400078e0209 */
[----:B------:R-:W-:Y:S02]  /*1950*/  IMAD.IADD R197, R194, 0x1, R2 ;  /* 0x00000001c2c57824 */ /* 0x000fe400078e0202 */
[----:B---3--:R-:W-:Y:S02]  /*1960*/  IMAD.IADD R0, R7, 0x1, R10 ;  /* 0x0000000107007824 */ /* 0x008fe400078e020a */
[C---:B------:R-:W-:Y:S02]  /*1970*/  IMAD.IADD R192, R2.reuse, 0x1, R188 ;  /* 0x0000000102c07824 */ /* 0x040fe400078e02bc */
[----:B------:R-:W-:Y:S01]  /*1980*/  IMAD.IADD R196, R195, 0x1, R2 ;  /* 0x00000001c3c47824 */ /* 0x000fe200078e0202 */
[----:B------:R1:W-:Y:S01]  /*1990*/  STL [R1+0x38], R0 ;  /* 0x0000380001007387 */ /* 0x0003e20000100800 */
[----:B------:R-:W-:-:S02]  /*19a0*/  IMAD.IADD R191, R2, 0x1, R189 ;  /* 0x0000000102bf7824 */ /* 0x000fc400078e02bd */
[----:B-1----:R-:W-:-:S05]  /*19b0*/  IMAD.IADD R0, R8, 0x1, R9 ;  /* 0x0000000108007824 */ /* 0x002fca00078e0209 */
[----:B------:R1:W-:Y:S04]  /*19c0*/  STL [R1+0x28], R0 ;  /* 0x0000280001007387 */ /* 0x0003e80000100800 */
[----:B------:R2:W-:Y:S01]  /*19d0*/  STL [R1+0x34], R3 ;  /* 0x0000340301007387 */ /* 0x0005e20000100800 */
[----:B-1----:R-:W-:-:S05]  /*19e0*/  IMAD.IADD R0, R7, 0x1, R0 ;  /* 0x0000000107007824 */ /* 0x002fca00078e0200 */
[----:B------:R2:W-:Y:S02]  /*19f0*/  STL [R1+0x30], R0 ;  /* 0x0000300001007387 */ /* 0x0005e40000100800 */
.L_x_1172:
[----:B------:R-:W-:-:S04]  /*1a00*/  IMAD.MOV.U32 R13, RZ, RZ, 0x4 ;  /* 0x00000004ff0d7424 */ /* 0x000fc800078e00ff */
[----:B--2---:R-:W-:-:S05]  /*1a10*/  IMAD.WIDE R2, R251, R13, c[0x0][0x588] ;  /* 0x00016200fb027625 */ /* 0x004fca00078e020d */
[----:B------:R-:W2:Y:S01]  /*1a20*/  LDG.E R18, [R2.64] ;  /* 0x0000000602127981 */ /* 0x000ea2000c1e1900 */
[----:B------:R-:W-:Y:S01]  /*1a30*/  ISETP.NE.U32.AND P4, PT, RZ, c[0x0][0x360], PT ;  /* 0x0000d800ff007a0c */ /* 0x000fe20003f85070 */
[----:B------:R-:W-:Y:S01]  /*1a40*/  CS2R R136, SRZ ;  /* 0x0000000000887805 */ /* 0x000fe2000001ff00 */
        /* <DEDUP_REMOVED lines=8> */
[----:B------:R-:W-:Y:S01]  /*1ad0*/  IMAD.MOV.U32 R12, RZ, RZ, RZ ;  /* 0x000000ffff0c7224 */ /* 0x000fe200078e00ff */
[----:B--2---:R-:W-:Y:S01]  /*1ae0*/  SHF.R.S32.HI R168, RZ, 0x1f, R18 ;  /* 0x0000001fffa87819 */ /* 0x004fe20000011412 */
[----:B------:R1:W-:Y:S01]  /*1af0*/  STL [R1], R18 ;  /* 0x0000001201007387 */ /* 0x0003e20000100800 */
[C---:B------:R-:W-:Y:S02]  /*1b00*/  @P4 LEA R2, P0, R18.reuse, c[0x0][0x360], 0x2 ;  /* 0x0000d80012024a11 */ /* 0x040fe400078010ff */
[----:B------:R-:W-:-:S02]  /*1b10*/  @P2 LEA R4, P1, R18, c[0x0][0x370], 0x2 ;  /* 0x0000dc0012042a11 */ /* 0x000fc400078210ff */
[C-C-:B------:R-:W-:Y:S02]  /*1b20*/  @P4 LEA.HI.X R3, R18.reuse, c[0x0][0x364], R168.reuse, 0x2, P0 ;  /* 0x0000d90012034a11 */ /* 0x140fe400000f14a8 */
[----:B------:R-:W-:-:S03]  /*1b30*/  @P2 LEA.HI.X R5, R18, c[0x0][0x374], R168, 0x2, P1 ;  /* 0x0000dd0012052a11 */ /* 0x000fc600008f14a8 */
[----:B------:R2:W3:Y:S01]  /*1b40*/  @P4 LDG.E R0, [R2.64] ;  /* 0x0000000602004981 */ /* 0x0004e2000c1e1900 */
[----:B------:R-:W-:-:S03]  /*1b50*/  ISETP.NE.U32.AND P0, PT, RZ, c[0x0][0x350], PT ;  /* 0x0000d400ff007a0c */ /* 0x000fc60003f05070 */
[----:B------:R4:W5:Y:S01]  /*1b60*/  @P2 LDG.E R137, [R4.64] ;  /* 0x0000000604892981 */ /* 0x000962000c1e1900 */
[----:B------:R-:W-:Y:S02]  /*1b70*/  ISETP.NE.AND.EX P6, PT, RZ, c[0x0][0x354], PT, P0 ;  /* 0x0000d500ff007a0c */ /* 0x000fe40003fc5300 */
[----:B------:R-:W-:-:S04]  /*1b80*/  LEA R6, P2, R18, c[0x0][0x348], 0x2 ;  /* 0x0000d20012067a11 */ /* 0x000fc800078410ff */
[----:B------:R-:W-:-:S05]  /*1b90*/  LEA.HI.X R7, R18, c[0x0][0x34c], R168, 0x2, P2 ;  /* 0x0000d30012077a11 */ /* 0x000fca00010f14a8 */
[----:B------:R1:W5:Y:S01]  /*1ba0*/  @P3 LDG.E R169, [R6.64] ;  /* 0x0000000606a93981 */ /* 0x000362000c1e1900 */
[C---:B--2---:R-:W-:Y:S02]  /*1bb0*/  LEA R2, P0, R18.reuse, c[0x0][0x358], 0x2 ;  /* 0x0000d60012027a11 */ /* 0x044fe400078010ff */
[C---:B----4-:R-:W-:Y:S02]  /*1bc0*/  LEA R4, P1, R18.reuse, c[0x0][0x350], 0x2 ;  /* 0x0000d40012047a11 */ /* 0x050fe400078210ff */
[C-C-:B------:R-:W-:Y:S02]  /*1bd0*/  LEA.HI.X R3, R18.reuse, c[0x0][0x35c], R168.reuse, 0x2, P0 ;  /* 0x0000d70012037a11 */ /* 0x140fe400000f14a8 */
[----:B------:R-:W-:-:S03]  /*1be0*/  LEA.HI.X R5, R18, c[0x0][0x354], R168, 0x2, P1 ;  /* 0x0000d50012057a11 */ /* 0x000fc600008f14a8 */
[----:B------:R1:W5:Y:S04]  /*1bf0*/  @P5 LDG.E R12, [R2.64] ;  /* 0x00000006020c5981 */ /* 0x000368000c1e1900 */
[----:B------:R1:W5:Y:S01]  /*1c00*/  @P6 LDG.E R136, [R4.64] ;  /* 0x0000000604886981 */ /* 0x000362000c1e1900 */
[----:B------:R-:W-:-:S05]  /*1c10*/  LOP3.LUT R16, R250, 0xffff, RZ, 0xc0, !PT ;  /* 0x0000fffffa107812 */ /* 0x000fca00078ec0ff */
[----:B------:R1:W-:Y:S01]  /*1c20*/  STL [R1+0xc], R16 ;  /* 0x00000c1001007387 */ /* 0x0003e20000100800 */
[----:B------:R-:W-:Y:S03]  /*1c30*/  YIELD ;  /* 0x0000000000007946 */ /* 0x000fe60003800000 */
[----:B---3--:R1:W-:Y:S01]  /*1c40*/  @P4 STL [R1+0x8], R0 ;  /* 0x0000080001004387 */ /* 0x0083e20000100800 */
[----:B------:R-:W-:Y:S05]  /*1c50*/  @P4 BRA `(.L_x_1014) ;  /* 0x0000007000004947 */ /* 0x000fea0003800000 */
[----:B-1----:R-:W-:-:S05]  /*1c60*/  MOV R0, c[0x0][0x168] ;  /* 0x00005a0000007a02 */ /* 0x002fca0000000f00 */
[----:B------:R1:W-:Y:S01]  /*1c70*/  STL [R1+0x8], R0 ;  /* 0x0000080001007387 */ /* 0x0003e20000100800 */
[----:B------:R-:W-:Y:S05]  /*1c80*/  @!P3 BRA `(.L_x_1014) ;  /* 0x000000400000b947 */ /* 0x000fea0003800000 */
[----:B------:R-:W2:Y:S04]  /*1c90*/  LDG.E R8, [R6.64] ;  /* 0x0000000606087981 */ /* 0x000ea8000c1e1900 */
[----:B-1----:R-:W2:Y:S02]  /*1ca0*/  LDG.E R0, [R6.64+0x4] ;  /* 0x0000040606007981 */ /* 0x002ea4000c1e1900 */
[----:B--2---:R-:W-:-:S05]  /*1cb0*/  IADD3 R0, -R8, R0, RZ ;  /* 0x0000000008007210 */ /* 0x004fca0007ffe1ff */
[----:B------:R1:W-:Y:S02]  /*1cc0*/  STL [R1+0x8], R0 ;  /* 0x0000080001007387 */ /* 0x0003e40000100800 */
.L_x_1014:
[----:B------:R-:W-:-:S04]  /*1cd0*/  ISETP.NE.U32.AND P0, PT, RZ, c[0x0][0x368], PT ;  /* 0x0000da00ff007a0c */ /* 0x000fc80003f05070 */
[----:B------:R-:W-:-:S13]  /*1ce0*/  ISETP.NE.AND.EX P0, PT, RZ, c[0x0][0x36c], PT, P0 ;  /* 0x0000db00ff007a0c */ /* 0x000fda0003f05300 */
[----:B------:R-:W-:Y:S05]  /*1cf0*/  @!P0 BRA `(.L_x_1015) ;  /* 0x0000004000008947 */ /* 0x000fea0003800000 */
[----:B-1----:R-:W-:-:S04]  /*1d00*/  LEA R6, P0, R18, c[0x0][0x368], 0x2 ;  /* 0x0000da0012067a11 */ /* 0x002fc800078010ff */
[----:B------:R-:W-:-:S05]  /*1d10*/  LEA.HI.X R7, R18, c[0x0][0x36c], R168, 0x2, P0 ;  /* 0x0000db0012077a11 */ /* 0x000fca00000f14a8 */
[----:B------:R1:W5:Y:S01]  /*1d20*/  LDG.E R6, [R6.64] ;  /* 0x0000000606067981 */ /* 0x000362000c1e1900 */
[----:B------:R-:W-:Y:S05]  /*1d30*/  BRA `(.L_x_1016) ;  /* 0x0000005000007947 */ /* 0x000fea0003800000 */
.L_x_1015:
[----:B-1----:R-:W-:Y:S01]  /*1d40*/  MOV R6, c[0x0][0x1d0] ;  /* 0x0000740000067a02 */ /* 0x002fe20000000f00 */
[----:B------:R-:W-:Y:S05]  /*1d50*/  @!P6 BRA `(.L_x_1016) ;  /* 0x000000300000e947 */ /* 0x000fea0003800000 */
[----:B------:R-:W2:Y:S04]  /*1d60*/  LDG.E R6, [R4.64] ;  /* 0x0000000604067981 */ /* 0x000ea8000c1e1900 */
[----:B------:R-:W2:Y:S02]  /*1d70*/  LDG.E R0, [R4.64+0x4] ;  /* 0x0000040604007981 */ /* 0x000ea4000c1e1900 */
[----:B--2---:R-:W-:Y:S02]  /*1d80*/  IADD3 R6, -R6, R0, RZ ;  /* 0x0000000006067210 */ /* 0x004fe40007ffe1ff */
.L_x_1016:
[----:B------:R2:W3:Y:S04]  /*1d90*/  @P5 LDG.E R5, [R2.64] ;  /* 0x0000000602055981 */ /* 0x0004e8000c1e1900 */
[----:B------:R2:W3:Y:S04]  /*1da0*/  @P5 LDG.E R4, [R2.64+0x4] ;  /* 0x0000040602045981 */ /* 0x0004e8000c1e1900 */
[----:B-1----:R-:W4:Y:S01]  /*1db0*/  LDL R7, [R1+0x8] ;  /* 0x0000080001077983 */ /* 0x002f220000100800 */
[----:B------:R-:W-:-:S04]  /*1dc0*/  ISETP.NE.U32.AND P0, PT, RZ, c[0x0][0x378], PT ;  /* 0x0000de00ff007a0c */ /* 0x000fc80003f05070 */
[----:B------:R-:W-:Y:S01]  /*1dd0*/  ISETP.NE.AND.EX P1, PT, RZ, c[0x0][0x37c], PT, P0 ;  /* 0x0000df00ff007a0c */ /* 0x000fe20003f25300 */
[----:B------:R-:W-:Y:S02]  /*1de0*/  IMAD.MOV.U32 R0, RZ, RZ, c[0x0][0x2c4] ;  /* 0x0000b100ff007624 */ /* 0x000fe400078e00ff */
[----:B------:R-:W-:Y:S02]  /*1df0*/  IMAD.SHL.U32 R249, R249, 0x80, RZ ;  /* 0x00000080f9f97824 */ /* 0x000fe400078e00ff */
[----:B-----5:R-:W-:-:S08]  /*1e00*/  IMAD.MOV.U32 R133, RZ, RZ, R6 ;  /* 0x000000ffff857224 */ /* 0x020fd000078e0006 */
[----:B--2---:R-:W-:-:S04]  /*1e10*/  @P1 LEA R2, P0, R18, c[0x0][0x378], 0x2 ;  /* 0x0000de0012021a11 */ /* 0x004fc800078010ff */
[----:B------:R-:W-:Y:S02]  /*1e20*/  @P1 LEA.HI.X R3, R18, c[0x0][0x37c], R168, 0x2, P0 ;  /* 0x0000df0012031a11 */ /* 0x000fe400000f14a8 */
[----:B------:R-:W-:Y:S01]  /*1e30*/  ISETP.NE.AND P0, PT, R0, 0x1, PT ;  /* 0x000000010000780c */ /* 0x000fe20003f05270 */
[----:B------:R-:W-:Y:S01]  /*1e40*/  IMAD.MOV.U32 R78, RZ, RZ, c[0x0][0x228] ;  /* 0x00008a00ff4e7624 */ /* 0x000fe200078e00ff */
[----:B------:R-:W-:Y:S01]  /*1e50*/  IADD3 R0, R249, 0x7f, RZ ;  /* 0x0000007ff9007810 */ /* 0x000fe20007ffe0ff */
[----:B------:R-:W-:Y:S01]  /*1e60*/  IMAD.IADD R8, R6, 0x1, -R137 ;  /* 0x0000000106087824 */ /* 0x000fe200078e0a89 */
[----:B------:R1:W5:Y:S09]  /*1e70*/  @P1 LDG.E R133, [R2.64] ;  /* 0x0000000602851981 */ /* 0x000372000c1e1900 */
[----:B-1----:R-:W-:-:S05]  /*1e80*/  @P0 IMAD.HI.U32 R2, R0, c[0x0][0x2c8], RZ ;  /* 0x0000b20000020a27 */ /* 0x002fca00078e00ff */
[----:B------:R-:W-:Y:S01]  /*1e90*/  @P0 SHF.R.U32.HI R0, RZ, c[0x0][0x2cc], R2 ;  /* 0x0000b300ff000a19 */ /* 0x000fe20000011602 */
[----:B------:R-:W-:Y:S01]  /*1ea0*/  BSSY B0, `(.L_x_1017) ;  /* 0x0000037000007945 */ /* 0x000fe20003800000 */
[----:B---3--:R-:W-:-:S04]  /*1eb0*/  @P5 IMAD.IADD R78, R4, 0x1, -R5 ;  /* 0x00000001044e5824 */ /* 0x008fc800078e0a05 */
[----:B------:R-:W-:-:S05]  /*1ec0*/  IMAD.IADD R3, R8, 0x1, R78 ;  /* 0x0000000108037824 */ /* 0x000fca00078e024e */
[C---:B----4-:R-:W-:Y:S01]  /*1ed0*/  IADD3 R150, R3.reuse, 0x40, -R7 ;  /* 0x0000004003967810 */ /* 0x050fe20007ffe807 */
[----:B------:R1:W-:Y:S01]  /*1ee0*/  STL [R1+0x4], R3 ;  /* 0x0000040301007387 */ /* 0x0003e20000100800 */
[----:B------:R-:W-:-:S03]  /*1ef0*/  IADD3 R2, R3, 0x3f, RZ ;  /* 0x0000003f03027810 */ /* 0x000fc60007ffe0ff */
[----:B------:R-:W-:Y:S01]  /*1f00*/  IMAD.IADD R0, R150, 0x1, R0 ;  /* 0x0000000196007824 */ /* 0x000fe200078e0200 */
[----:B------:R-:W-:Y:S02]  /*1f10*/  LOP3.LUT R7, R250, 0xff0000, RZ, 0xc0, !PT ;  /* 0x00ff0000fa077812 */ /* 0x000fe400078ec0ff */
[----:B------:R-:W-:Y:S02]  /*1f20*/  SHF.R.S32.HI R4, RZ, 0x1f, R2 ;  /* 0x0000001fff047819 */ /* 0x000fe40000011402 */
[----:B------:R-:W-:Y:S02]  /*1f30*/  SHF.R.S32.HI R5, RZ, 0x1f, R0 ;  /* 0x0000001fff057819 */ /* 0x000fe40000011400 */
[----:B------:R-:W-:Y:S02]  /*1f40*/  LEA.HI R2, R4, R2, RZ, 0x6 ;  /* 0x0000000204027211 */ /* 0x000fe400078f30ff */
[----:B------:R-:W-:Y:S02]  /*1f50*/  LEA.HI R0, R5, R0, RZ, 0x6 ;  /* 0x0000000005007211 */ /* 0x000fe400078f30ff */
[----:B-1----:R-:W-:-:S04]  /*1f60*/  LOP3.LUT R3, R250, 0xff000000, RZ, 0xc0, !PT ;  /* 0xff000000fa037812 */ /* 0x002fc800078ec0ff */
[----:B------:R-:W-:-:S04]  /*1f70*/  SHF.R.U32.HI R3, RZ, 0x8, R3 ;  /* 0x00000008ff037819 */ /* 0x000fc80000011603 */
[----:B------:R-:W-:-:S04]  /*1f80*/  LEA.HI R3, R7, R3, RZ, 0x10 ;  /* 0x0000000307037211 */ /* 0x000fc800078f80ff */
[----:B------:R-:W-:Y:S02]  /*1f90*/  SHF.R.U32.HI R9, RZ, 0x10, R3 ;  /* 0x00000010ff097819 */ /* 0x000fe40000011603 */
[----:B------:R-:W-:Y:S02]  /*1fa0*/  LOP3.LUT R14, R3, 0xff, RZ, 0xc0, !PT ;  /* 0x000000ff030e7812 */ /* 0x000fe400078ec0ff */
[----:B------:R-:W-:Y:S02]  /*1fb0*/  SHF.R.S32.HI R149, RZ, 0x6, R2 ;  /* 0x00000006ff957819 */ /* 0x000fe40000011402 */
[----:B------:R-:W-:Y:S01]  /*1fc0*/  SHF.R.S32.HI R0, RZ, 0x6, R0 ;  /* 0x00000006ff007819 */ /* 0x000fe20000011400 */
[----:B------:R1:W-:Y:S03]  /*1fd0*/  STL [R1+0x1c], R9 ;  /* 0x00001c0901007387 */ /* 0x0003e60000100800 */
[----:B------:R-:W-:Y:S01]  /*1fe0*/  IMNMX R7, R149, R0, PT ;  /* 0x0000000095077217 */ /* 0x000fe20003800200 */
[----:B------:R1:W-:Y:S03]  /*1ff0*/  STL [R1+0x20], R14 ;  /* 0x0000200e01007387 */ /* 0x0003e60000100800 */
[----:B------:R-:W-:-:S02]  /*2000*/  ISETP.GE.AND P0, PT, R7, 0x1, PT ;  /* 0x000000010700780c */ /* 0x000fc40003f06270 */
[----:B------:R-:W-:Y:S01]  /*2010*/  ISETP.NE.AND P1, PT, R9, RZ, PT ;  /* 0x000000ff0900720c */ /* 0x000fe20003f25270 */
[----:B------:R-:W-:-:S03]  /*2020*/  IMAD.MOV.U32 R0, RZ, RZ, RZ ;  /* 0x000000ffff007224 */ /* 0x000fc600078e00ff */
[----:B------:R-:W-:-:S07]  /*2030*/  SEL R132, R9, c[0x0][0x338], P1 ;  /* 0x0000ce0009847a07 */ /* 0x000fce0000800000 */
[----:B------:R-:W-:Y:S05]  /*2040*/  @!P0 BRA `(.L_x_1018) ;  /* 0x000001c000008947 */ /* 0x000fea0003800000 */
[----:B------:R-:W-:Y:S01]  /*2050*/  IABS R2, R132 ;  /* 0x0000008400027213 */ /* 0x000fe20000000000 */
[----:B------:R-:W-:Y:S01]  /*2060*/  IMAD.MOV.U32 R4, RZ, RZ, RZ ;  /* 0x000000ffff047224 */ /* 0x000fe200078e00ff */
[----:B-1----:R-:W-:Y:S02]  /*2070*/  IADD3 R9, R132, -0x1, R7 ;  /* 0xffffffff84097810 */ /* 0x002fe40007ffe007 */
[----:B------:R-:W1:Y:S02]  /*2080*/  I2F.RP R0, R2 ;  /* 0x0000000200007306 */ /* 0x000e640000209400 */
[----:B------:R-:W-:-:S06]  /*2090*/  IABS R11, R9 ;  /* 0x00000009000b7213 */ /* 0x000fcc0000000000 */
[----:B-1----:R-:W1:Y:S02]  /*20a0*/  MUFU.RCP R0, R0 ;  /* 0x0000000000007308 */ /* 0x002e640000001000 */
[----:B-1----:R-:W-:-:S06]  /*20b0*/  IADD3 R0, R0, 0xffffffe, RZ ;  /* 0x0ffffffe00007810 */ /* 0x002fcc0007ffe0ff */
[----:B------:R-:W1:Y:S02]  /*20c0*/  F2I.FTZ.U32.TRUNC.NTZ R5, R0 ;  /* 0x0000000000057305 */ /* 0x000e64000021f000 */
        /* <DEDUP_REMOVED lines=20> */
.L_x_1018:
[----:B------:R-:W-:Y:S05]  /*2210*/  BSYNC B0 ;  /* 0x0000000000007941 */ /* 0x000fea0003800000 */
.L_x_1017:
[----:B------:R-:W-:Y:S01]  /*2220*/  IMAD R2, R14, R0, RZ ;  /* 0x000000000e027224 */ /* 0x000fe200078e02ff */
[C---:B------:R-:W-:Y:S02]  /*2230*/  IADD3 R135, R240.reuse, 0x80, RZ ;  /* 0x00000080f0877810 */ /* 0x040fe40007ffe0ff */
[----:B------:R-:W-:Y:S01]  /*2240*/  IADD3 R134, R240, 0x40, RZ ;  /* 0x00000040f0867810 */ /* 0x000fe20007ffe0ff */
[C---:B------:R-:W-:Y:S02]  /*2250*/  IMAD.IADD R0, R2.reuse, 0x1, R0 ;  /* 0x0000000102007824 */ /* 0x040fe400078e0200 */
        /* <DEDUP_REMOVED lines=10> */
[----:B------:R-:W-:-:S04]  /*2300*/  @P0 LEA.HI R2, R3, R2, RZ, 0x6 ;  /* 0x0000000203020211 */ /* 0x000fc800078f30ff */
[----:B------:R-:W-:-:S04]  /*2310*/  @P0 SHF.R.S32.HI R0, RZ, 0x6, R2 ;  /* 0x00000006ff000819 */ /* 0x000fc80000011402 */
[----:B------:R-:W-:-:S13]  /*2320*/  ISETP.GT.AND P0, PT, R0, R123, PT ;  /* 0x0000007b0000720c */ /* 0x000fda0003f04270 */
[----:B------:R-:W-:Y:S05]  /*2330*/  @!P0 BRA `(.L_x_1019) ;  /* 0x00004f2000008947 */ /* 0x000fea0003800000 */
[----:B------:R-:W-:Y:S01]  /*2340*/  ISETP.NE.U32.AND P0, PT, RZ, c[0x0][0x340], PT ;  /* 0x0000d000ff007a0c */ /* 0x000fe20003f05070 */
[----:B------:R-:W2:Y:S03]  /*2350*/  LDL R33, [R1+0x14] ;  /* 0x0000140001217983 */ /* 0x000ea60000100800 */
[----:B------:R-:W-:Y:S01]  /*2360*/  ISETP.NE.AND.EX P2, PT, RZ, c[0x0][0x344], PT, P0 ;  /* 0x0000d100ff007a0c */ /* 0x000fe20003f45300 */
[----:B------:R-:W3:-:S12]  /*2370*/  S2R R4, SR_TID.X ;  /* 0x0000000000047919 */ /* 0x000ed80000002100 */
[----:B------:R-:W-:-:S05]  /*2380*/  @P2 IMAD.WIDE R2, R18, R13, c[0x0][0x340] ;  /* 0x0000d00012022625 */ /* 0x000fca00078e020d */
[----:B------:R4:W2:Y:S01]  /*2390*/  @P2 LDG.E R8, [R2.64] ;  /* 0x0000000602082981 */ /* 0x0008a2000c1e1900 */
[----:B---3--:R-:W-:-:S04]  /*23a0*/  SHF.R.S32.HI R5, RZ, 0x1f, R4 ;  /* 0x0000001fff057819 */ /* 0x008fc80000011404 */
[----:B------:R-:W-:-:S04]  /*23b0*/  LEA.HI R5, R5, R4, RZ, 0x3 ;  /* 0x0000000405057211 */ /* 0x000fc800078f18ff */
[----:B------:R-:W-:-:S04]  /*23c0*/  SHF.R.S32.HI R5, RZ, 0x3, R5 ;  /* 0x00000003ff057819 */ /* 0x000fc80000011405 */
[----:B------:R-:W-:Y:S02]  /*23d0*/  IADD3 R122, P0, R5, R12, RZ ;  /* 0x0000000c057a7210 */ /* 0x000fe40007f1e0ff */
[----:B----4-:R-:W-:-:S04]  /*23e0*/  SHF.R.S32.HI R2, RZ, 0x1f, R5 ;  /* 0x0000001fff027819 */ /* 0x010fc80000011405 */
[----:B------:R-:W-:Y:S02]  /*23f0*/  LEA.HI.X.SX32 R125, R12, R2, 0x1, P0 ;  /* 0x000000020c7d7211 */ /* 0x000fe400000f0eff */
[----:B------:R-:W-:-:S03]  /*2400*/  SHF.R.S32.HI R241, RZ, 0x1f, R240 ;  /* 0x0000001ffff17819 */ /* 0x000fc600000114f0 */
[----:B------:R-:W-:Y:S02]  /*2410*/  IMAD R4, R125, c[0x0][0x238], RZ ;  /* 0x00008e007d047a24 */ /* 0x000fe400078e02ff */
[----:B------:R-:W-:-:S04]  /*2420*/  IMAD.WIDE.U32 R2, R122, c[0x0][0x238], R240 ;  /* 0x00008e007a027a25 */ /* 0x000fc800078e00f0 */
[----:B------:R-:W-:Y:S01]  /*2430*/  IMAD R4, R122, c[0x0][0x23c], R4 ;  /* 0x00008f007a047a24 */ /* 0x000fe200078e0204 */
[----:B------:R-:W-:-:S03]  /*2440*/  IADD3 R60, R0, -0x1, RZ ;  /* 0xffffffff003c7810 */ /* 0x000fc60007ffe0ff */
[----:B------:R-:W-:Y:S01]  /*2450*/  IMAD.IADD R3, R3, 0x1, R4 ;  /* 0x0000000103037824 */ /* 0x000fe200078e0204 */
[----:B------:R-:W-:Y:S01]  /*2460*/  SEL R11, R168, RZ, !P5 ;  /* 0x000000ffa80b7207 */ /* 0x000fe20006800000 */
[----:B------:R-:W-:Y:S02]  /*2470*/  IMAD.IADD R102, R78, 0x1, -R5 ;  /* 0x000000014e667824 */ /* 0x000fe400078e0a05 */
[----:B------:R-:W-:Y:S01]  /*2480*/  IMAD.WIDE.U32 R2, R16, c[0x0][0x240], R2 ;  /* 0x0000900010027a25 */ /* 0x000fe200078e0002 */
[----:B------:R-:W-:-:S03]  /*2490*/  SEL R12, R18, RZ, !P5 ;  /* 0x000000ff120c7207 */ /* 0x000fc60006800000 */
[----:B------:R-:W-:Y:S02]  /*24a0*/  IMAD.MOV.U32 R13, RZ, RZ, c[0x0][0x238] ;  /* 0x00008e00ff0d7624 */ /* 0x000fe400078e00ff */
[----:B------:R-:W-:Y:S02]  /*24b0*/  IMAD.MOV.U32 R148, RZ, RZ, 0x6 ;  /* 0x00000006ff947424 */ /* 0x000fe400078e00ff */
[----:B------:R-:W-:Y:S02]  /*24c0*/  IMAD R3, R16, c[0x0][0x244], R3 ;  /* 0x0000910010037a24 */ /* 0x000fe400078e0203 */
[----:B------:R-:W-:Y:S02]  /*24d0*/  IMAD R4, R11, c[0x0][0x248], RZ ;  /* 0x000092000b047a24 */ /* 0x000fe400078e02ff */
[----:B------:R-:W-:Y:S01]  /*24e0*/  IMAD R0, R60, -0x40, R102 ;  /* 0xffffffc03c007824 */ /* 0x000fe200078e0266 */
[----:B------:R-:W-:Y:S01]  /*24f0*/  SHF.L.U64.HI R152, R13, R148, c[0x0][0x23c] ;  /* 0x00008f000d987619 */ /* 0x000fe20000010294 */
[----:B------:R-:W-:-:S02]  /*2500*/  IMAD R4, R12, c[0x0][0x24c], R4 ;  /* 0x000093000c047a24 */ /* 0x000fc400078e0204 */
[----:B------:R-:W-:Y:S01]  /*2510*/  IMAD.WIDE.U32 R96, R12, c[0x0][0x248], R2 ;  /* 0x000092000c607a25 */ /* 0x000fe200078e0002 */
[----:B------:R-:W-:Y:S02]  /*2520*/  ISETP.GE.AND P1, PT, R0, 0x1, PT ;  /* 0x000000010000780c */ /* 0x000fe40003f26270 */
[----:B------:R-:W-:Y:S01]  /*2530*/  SHF.L.U32 R156, R13, 0x6, RZ ;  /* 0x000000060d9c7819 */ /* 0x000fe200000006ff */
[----:B------:R-:W-:Y:S01]  /*2540*/  IMAD R2, R152, R60, RZ ;  /* 0x0000003c98027224 */ /* 0x000fe200078e02ff */
[----:B------:R-:W-:Y:S01]  /*2550*/  SHF.R.S32.HI R3, RZ, 0x1f, R60 ;  /* 0x0000001fff037819 */ /* 0x000fe2000001143c */
[----:B------:R-:W-:Y:S02]  /*2560*/  IMAD.IADD R87, R97, 0x1, R4 ;  /* 0x0000000161577824 */ /* 0x000fe400078e0204 */
[----:B------:R-:W-:Y:S02]  /*2570*/  IMAD.MOV.U32 R86, RZ, RZ, R96 ;  /* 0x000000ffff567224 */ /* 0x000fe400078e0060 */
[----:B------:R-:W-:-:S02]  /*2580*/  IMAD R2, R3, R156, R2 ;  /* 0x0000009c03027224 */ /* 0x000fc400078e0202 */
[----:B------:R-:W-:Y:S01]  /*2590*/  IMAD.WIDE.U32 R4, R60, R156, R86 ;  /* 0x0000009c3c047225 */ /* 0x000fe200078e0056 */
[----:B------:R-:W-:-:S03]  /*25a0*/  ISETP.GE.AND P5, PT, R240, c[0x0][0x1d4], PT ;  /* 0x00007500f0007a0c */ /* 0x000fc60003fa6270 */
[----:B------:R-:W-:Y:S01]  /*25b0*/  IMAD.IADD R10, R6, 0x1, R136 ;  /* 0x00000001060a7824 */ /* 0x000fe200078e0288 */
[----:B-1----:R-:W-:Y:S02]  /*25c0*/  IADD3 R9, R5, R2, RZ ;  /* 0x0000000205097210 */ /* 0x002fe40007ffe0ff */
[----:B------:R-:W-:Y:S02]  /*25d0*/  @P1 LEA R2, P0, R4, c[0x0][0x220], 0x1 ;  /* 0x0000880004021a11 */ /* 0x000fe400078008ff */
[----:B------:R-:W-:Y:S02]  /*25e0*/  ISETP.GE.AND P4, PT, R134, c[0x0][0x1d4], PT ;  /* 0x0000750086007a0c */ /* 0x000fe40003f86270 */
[----:B------:R-:W-:Y:S02]  /*25f0*/  SHF.R.S32.HI R14, RZ, 0x1f, R10 ;  /* 0x0000001fff0e7819 */ /* 0x000fe4000001140a */
[----:B------:R-:W-:Y:S02]  /*2600*/  ISETP.GE.AND P3, PT, R135, c[0x0][0x1d4], PT ;  /* 0x0000750087007a0c */ /* 0x000fe40003f66270 */
[----:B------:R-:W-:-:S02]  /*2610*/  @P1 LEA.HI.X R3, R4, c[0x0][0x224], R9, 0x1, P0 ;  /* 0x0000890004031a11 */ /* 0x000fc400000f0c09 */
[----:B------:R-:W-:Y:S01]  /*2620*/  ISETP.GT.AND P0, PT, R0, 0x20, PT ;  /* 0x000000200000780c */ /* 0x000fe20003f04270 */
[----:B------:R-:W-:Y:S02]  /*2630*/  IMAD R5, R14, c[0x0][0x1e0], RZ ;  /* 0x000078000e057a24 */ /* 0x000fe400078e02ff */
[----:B------:R-:W-:Y:S01]  /*2640*/  IMAD.MOV.U32 R151, RZ, RZ, 0x5 ;  /* 0x00000005ff977424 */ /* 0x000fe200078e00ff */
[----:B------:R-:W-:Y:S01]  /*2650*/  @!PT LDS RZ, [RZ] ;  /* 0x00000000fffff984 */ /* 0x000fe20000000800 */
[----:B------:R-:W-:Y:S01]  /*2660*/  @!PT LDS RZ, [RZ] ;  /* 0x00000000fffff984 */ /* 0x000fe20000000800 */
[----:B------:R-:W-:Y:S01]  /*2670*/  @!PT LDS RZ, [RZ] ;  /* 0x00000000fffff984 */ /* 0x000fe20000000800 */
[----:B------:R1:W-:Y:S01]  /*2680*/  @P1 LDGSTS.E.BYPASS.LTC128B.128 [R210+0x6100], [R2.64], !P5 ;  /* 0x0610000002d21fae */ /* 0x0003e2000e901d46 */
[----:B------:R-:W-:-:S03]  /*2690*/  IMAD.WIDE.U32 R6, R10, c[0x0][0x1e0], RZ ;  /* 0x000078000a067a25 */ /* 0x000fc600078e00ff */
[----:B------:R1:W-:Y:S01]  /*26a0*/  @P1 LDGSTS.E.BYPASS.LTC128B.128 [R210+0x8100], [R2.64+0x80], !P4 ;  /* 0x0810008002d21fae */ /* 0x0003e2000e101d46 */
[----:B------:R-:W-:Y:S02]  /*26b0*/  IMAD R0, R10, c[0x0][0x1e4], R5 ;  /* 0x000079000a007a24 */ /* 0x000fe400078e0205 */
[----:B------:R-:W-:Y:S01]  /*26c0*/  IMAD.SHL.U32 R157, R13, 0x20, RZ ;  /* 0x000000200d9d7824 */ /* 0x000fe200078e00ff */
[----:B------:R1:W-:Y:S01]  /*26d0*/  @P1 LDGSTS.E.BYPASS.LTC128B.128 [R210+0xa100], [R2.64+0x100], !P3 ;  /* 0x0a10010002d21fae */ /* 0x0003e2000d901d46 */
[----:B------:R-:W-:Y:S01]  /*26e0*/  IMAD.IADD R5, R7, 0x1, R0 ;  /* 0x0000000107057824 */ /* 0x000fe200078e0200 */
[----:B------:R-:W-:Y:S02]  /*26f0*/  SHF.L.U64.HI R151, R13, R151, c[0x0][0x23c] ;  /* 0x00008f000d977619 */ /* 0x000fe40000010297 */
[----:B------:R-:W-:Y:S01]  /*2700*/  @P0 IADD3 R0, P1, R157, R4, RZ ;  /* 0x000000049d000210 */ /* 0x000fe20007f3e0ff */
[----:B------:R-:W3:Y:S01]  /*2710*/  S2R R17, SR_TID.X ;  /* 0x0000000000117919 */ /* 0x000ee20000002100 */
[----:B------:R-:W-:-:S02]  /*2720*/  MOV R4, R6 ;  /* 0x0000000600047202 */ /* 0x000fc40000000f00 */
[----:B------:R-:W-:Y:S01]  /*2730*/  SHF.R.S32.HI R15, RZ, 0x1f, R237 ;  /* 0x0000001fff0f7819 */ /* 0x000fe200000114ed */
[----:B-1----:R-:W-:Y:S01]  /*2740*/  @P0 IMAD.X R3, R9, 0x1, R151, P1 ;  /* 0x0000000109030824 */ /* 0x002fe200008e0697 */
[----:B------:R-:W-:-:S04]  /*2750*/  @P0 LEA R2, P1, R0, c[0x0][0x220], 0x1 ;  /* 0x0000880000020a11 */ /* 0x000fc800078208ff */
[----:B------:R-:W-:-:S05]  /*2760*/  @P0 LEA.HI.X R3, R0, c[0x0][0x224], R3, 0x1, P1 ;  /* 0x0000890000030a11 */ /* 0x000fca00008f0c03 */
[----:B------:R3:W-:Y:S04]  /*2770*/  @P0 LDGSTS.E.BYPASS.LTC128B.128 [R210+0x7100], [R2.64], !P5 ;  /* 0x0710000002d20fae */ /* 0x0007e8000e901d46 */
[----:B------:R3:W-:Y:S04]  /*2780*/  @P0 LDGSTS.E.BYPASS.LTC128B.128 [R210+0x9100], [R2.64+0x80], !P4 ;  /* 0x0910008002d20fae */ /* 0x0007e8000e101d46 */
[----:B------:R3:W-:Y:S01]  /*2790*/  @P0 LDGSTS.E.BYPASS.LTC128B.128 [R210+0xb100], [R2.64+0x100], !P3 ;  /* 0x0b10010002d20fae */ /* 0x0007e2000d901d46 */
[----:B------:R-:W-:Y:S01]  /*27a0*/  IMAD.WIDE.U32 R4, R16, c[0x0][0x1e8], R4 ;  /* 0x00007a0010047a25 */ /* 0x000fe200078e0004 */
[----:B------:R-:W-:-:S02]  /*27b0*/  MOV R160, c[0x0][0x27c] ;  /* 0x00009f0000a07a02 */ /* 0x000fc40000000f00 */
[----:B------:R-:W0:Y:S01]  /*27c0*/  LDGDEPBAR ;  /* 0x00000000000079af */ /* 0x000e220000000000 */
[----:B------:R-:W-:Y:S02]  /*27d0*/  IMAD R5, R16, c[0x0][0x1ec], R5 ;  /* 0x00007b0010057a24 */ /* 0x000fe400078e0205 */
[----:B------:R-:W-:Y:S01]  /*27e0*/  IMAD.WIDE.U32 R158, R237, c[0x0][0x1e0], RZ ;  /* 0x00007800ed9e7a25 */ /* 0x000fe200078e00ff */
[----:B------:R-:W-:Y:S01]  /*27f0*/  WARPSYNC 0xffffffff ;  /* 0xffffffff00007948 */ /* 0x000fe20003800000 */
[----:B------:R-:W-:Y:S02]  /*2800*/  ISETP.GE.AND P0, PT, R126, c[0x0][0x27c], PT ;  /* 0x00009f007e007a0c */ /* 0x000fe40003f06270 */
[----:B------:R-:W-:Y:S01]  /*2810*/  SHF.R.S32.HI R127, RZ, 0x1f, R126 ;  /* 0x0000001fff7f7819 */ /* 0x000fe2000001147e */
[----:B------:R-:W-:Y:S01]  /*2820*/  IMAD.SHL.U32 R13, R160, 0x2, RZ ;  /* 0x00000002a00d7824 */ /* 0x000fe200078e00ff */
[----:B------:R-:W-:Y:S02]  /*2830*/  SHF.R.S32.HI R141, RZ, 0x1f, R140 ;  /* 0x0000001fff8d7819 */ /* 0x000fe4000001148c */
[----:B---3--:R-:W-:-:S04]  /*2840*/  SHF.R.S32.HI R3, RZ, 0x1f, R17 ;  /* 0x0000001fff037819 */ /* 0x008fc80000011411 */
[----:B------:R-:W-:-:S04]  /*2850*/  LEA.HI R3, R3, R17, RZ, 0x5 ;  /* 0x0000001103037211 */ /* 0x000fc800078f28ff */
[----:B------:R-:W-:Y:S02]  /*2860*/  SHF.R.S32.HI R3, RZ, 0x5, R3 ;  /* 0x00000005ff037819 */ /* 0x000fe40000011403 */
[----:B-----5:R-:W-:Y:S02]  /*2870*/  SHF.R.S32.HI R29, RZ, 0x1f, R133 ;  /* 0x0000001fff1d7819 */ /* 0x020fe40000011485 */
[----:B--2---:R-:W-:Y:S02]  /*2880*/  SHF.R.U32.HI R0, RZ, 0x3, R33 ;  /* 0x00000003ff007819 */ /* 0x004fe40000011621 */
[----:B------:R-:W-:Y:S01]  /*2890*/  @P2 SHF.R.S32.HI R2, RZ, 0x1f, R8 ;  /* 0x0000001fff022819 */ /* 0x000fe20000011408 */
[----:B------:R-:W-:Y:S02]  /*28a0*/  @!P2 IMAD.MOV.U32 R2, RZ, RZ, R168 ;  /* 0x000000ffff02a224 */ /* 0x000fe400078e00a8 */
[----:B------:R-:W-:-:S03]  /*28b0*/  @!P2 IMAD.MOV.U32 R8, RZ, RZ, R18 ;  /* 0x000000ffff08a224 */ /* 0x000fc600078e0012 */
[----:B------:R-:W-:Y:S01]  /*28c0*/  SEL R23, R2, RZ, !P6 ;  /* 0x000000ff02177207 */ /* 0x000fe20007000000 */
[----:B------:R-:W-:Y:S01]  /*28d0*/  IMAD R2, R15, c[0x0][0x1e0], RZ ;  /* 0x000078000f027a24 */ /* 0x000fe200078e02ff */
[----:B------:R-:W-:-:S03]  /*28e0*/  SEL R21, R8, RZ, !P6 ;  /* 0x000000ff08157207 */ /* 0x000fc60007000000 */
[----:B------:R-:W-:Y:S02]  /*28f0*/  IMAD R7, R23, c[0x0][0x1f0], RZ ;  /* 0x00007c0017077a24 */ /* 0x000fe400078e02ff */
[----:B------:R-:W-:Y:S02]  /*2900*/  IMAD R6, R237, c[0x0][0x1e4], R2 ;  /* 0x00007900ed067a24 */ /* 0x000fe400078e0202 */
[C---:B------:R-:W-:Y:S02]  /*2910*/  IMAD R7, R21.reuse, c[0x0][0x1f4], R7 ;  /* 0x00007d0015077a24 */ /* 0x040fe400078e0207 */
[----:B------:R-:W-:Y:S01]  /*2920*/  IMAD.WIDE.U32 R74, R21, c[0x0][0x1f0], R4 ;  /* 0x00007c00154a7a25 */ /* 0x000fe200078e0004 */
[----:B------:R-:W-:-:S03]  /*2930*/  IADD3 R124, R159, R6, RZ ;  /* 0x000000069f7c7210 */ /* 0x000fc60007ffe0ff */
[----:B------:R-:W-:Y:S02]  /*2940*/  IMAD.SHL.U32 R2, R3, 0x200, RZ ;  /* 0x0000020003027824 */ /* 0x000fe400078e00ff */
[----:B------:R-:W-:Y:S02]  /*2950*/  IMAD.IADD R76, R75, 0x1, R7 ;  /* 0x000000014b4c7824 */ /* 0x000fe400078e0207 */
[----:B------:R-:W-:Y:S01]  /*2960*/  SEL R3, RZ, c[0x0][0x27c], !P0 ;  /* 0x00009f00ff037a07 */ /* 0x000fe20004000000 */
[----:B------:R-:W-:Y:S01]  /*2970*/  IMAD.WIDE.U32 R4, R16, c[0x0][0x260], R240 ;  /* 0x0000980010047a25 */ /* 0x000fe200078e00f0 */
[----:B------:R-:W-:Y:S01]  /*2980*/  IADD3 R9, -R13, c[0x0][0x1d4], RZ ;  /* 0x000075000d097a10 */ /* 0x000fe20007ffe1ff */
[----:B------:R-:W-:Y:S01]  /*2990*/  BAR.SYNC.DEFER_BLOCKING 0x0 ;  /* 0x0000000000007b1d */ /* 0x000fe20000010000 */
[----:B------:R-:W-:Y:S01]  /*29a0*/  ISETP.GE.AND P2, PT, R131, c[0x0][0x27c], PT ;  /* 0x00009f0083007a0c */ /* 0x000fe20003f46270 */
[----:B------:R-:W-:Y:S01]  /*29b0*/  IMAD R6, R11, c[0x0][0x268], RZ ;  /* 0x00009a000b067a24 */ /* 0x000fe200078e02ff */
[CC--:B------:R-:W-:Y:S01]  /*29c0*/  SEL R8, R13.reuse, R9.reuse, !P0 ;  /* 0x000000090d087207 */ /* 0x0c0fe20004000000 */
[----:B------:R-:W-:Y:S01]  /*29d0*/  IMAD.IADD R3, R126, 0x1, R3 ;  /* 0x000000017e037824 */ /* 0x000fe200078e0203 */
[----:B------:R-:W-:Y:S01]  /*29e0*/  SEL R7, R13, R9, !P2 ;  /* 0x000000090d077207 */ /* 0x000fe20005000000 */
[----:B------:R-:W-:Y:S01]  /*29f0*/  IMAD R5, R16, c[0x0][0x264], R5 ;  /* 0x0000990010057a24 */ /* 0x000fe200078e0205 */
[----:B------:R-:W-:Y:S01]  /*2a00*/  ISETP.GE.AND P1, PT, R160, 0x1, PT ;  /* 0x00000001a000780c */ /* 0x000fe20003f26270 */
[C---:B------:R-:W-:Y:S01]  /*2a10*/  IMAD R32, R12.reuse, c[0x0][0x26c], R6 ;  /* 0x00009b000c207a24 */ /* 0x040fe200078e0206 */
[----:B------:R-:W-:Y:S01]  /*2a20*/  SHF.R.S32.HI R6, RZ, 0x1f, R3 ;  /* 0x0000001fff067819 */ /* 0x000fe20000011403 */
[----:B------:R-:W-:Y:S01]  /*2a30*/  IMAD.WIDE.U32 R80, R12, c[0x0][0x268], R4 ;  /* 0x00009a000c507a25 */ /* 0x000fe200078e0004 */
[----:B------:R-:W-:Y:S01]  /*2a40*/  SHF.R.S32.HI R5, RZ, 0x1f, R8 ;  /* 0x0000001fff057819 */ /* 0x000fe20000011408 */
[----:B------:R-:W-:Y:S01]  /*2a50*/  ULDC.U8 UR4, c[0x0][0x298] ;  /* 0x0000a60000047ab9 */ /* 0x000fe20000000000 */
[CC--:B------:R-:W-:Y:S01]  /*2a60*/  LEA.HI R20, R6.reuse, R3.reuse, RZ, 0x3 ;  /* 0x0000000306147211 */ /* 0x0c0fe200078f18ff */
[----:B------:R-:W-:Y:S01]  /*2a70*/  IMAD.WIDE.U32 R18, R237, c[0x0][0x290], R126 ;  /* 0x0000a400ed127a25 */ /* 0x000fe200078e007e */
[----:B------:R-:W-:-:S02]  /*2a80*/  LEA.HI R24, R6, R3, RZ, 0x6 ;  /* 0x0000000306187211 */ /* 0x000fc400078f30ff */
[----:B------:R-:W-:Y:S01]  /*2a90*/  ISETP.GE.AND P1, PT, R130, c[0x0][0x27c], PT ;  /* 0x00009f0082007a0c */ /* 0x000fe20003f26270 */
[----:B------:R-:W-:Y:S01]  /*2aa0*/  IMAD R6, R15, c[0x0][0x280], RZ ;  /* 0x0000a0000f067a24 */ /* 0x000fe200078e02ff */
[----:B------:R-:W-:Y:S01]  /*2ab0*/  SHF.R.S32.HI R4, RZ, 0x1f, R7 ;  /* 0x0000001fff047819 */ /* 0x000fe20000011407 */
[----:B------:R-:W-:Y:S01]  /*2ac0*/  IMAD R23, R23, c[0x0][0x218], RZ ;  /* 0x0000860017177a24 */ /* 0x000fe200078e02ff */
[----:B------:R-:W-:Y:S01]  /*2ad0*/  LEA.HI R28, R5, R8, RZ, 0x4 ;  /* 0x00000008051c7211 */ /* 0x000fe200078f20ff */
[----:B------:R-:W-:Y:S01]  /*2ae0*/  IMAD R8, R237, c[0x0][0x284], R6 ;  /* 0x0000a100ed087a24 */ /* 0x000fe200078e0206 */
[----:B------:R-:W-:Y:S01]  /*2af0*/  SEL R9, R13, R9, !P1 ;  /* 0x000000090d097207 */ /* 0x000fe20004800000 */
[----:B------:R-:W-:Y:S01]  /*2b00*/  IMAD R31, R21, c[0x0][0x21c], R23 ;  /* 0x00008700151f7a24 */ /* 0x000fe200078e0217 */
[----:B------:R-:W-:Y:S01]  /*2b10*/  LEA.HI R26, R4, R7, RZ, 0x4 ;  /* 0x00000007041a7211 */ /* 0x000fe200078f20ff */
[----:B------:R-:W-:Y:S01]  /*2b20*/  IMAD.WIDE.U32 R6, R237, c[0x0][0x280], R140 ;  /* 0x0000a000ed067a25 */ /* 0x000fe200078e008c */
[----:B------:R-:W-:-:S02]  /*2b30*/  SHF.R.S32.HI R3, RZ, 0x1f, R9 ;  /* 0x0000001fff037819 */ /* 0x000fc40000011409 */
[----:B------:R-:W-:Y:S01]  /*2b40*/  IADD3 R129, P0, R237, R10, RZ ;  /* 0x0000000aed817210 */ /* 0x000fe20007f1e0ff */
[----:B------:R-:W-:Y:S01]  /*2b50*/  IMAD.IADD R11, R7, 0x1, R8 ;  /* 0x00000001070b7824 */ /* 0x000fe200078e0208 */
[----:B------:R-:W-:Y:S01]  /*2b60*/  SEL R7, RZ, c[0x0][0x27c], !P2 ;  /* 0x00009f00ff077a07 */ /* 0x000fe20005000000 */
[----:B------:R-:W-:Y:S01]  /*2b70*/  IMAD.WIDE.U32 R4, R16, c[0x0][0x210], R126 ;  /* 0x0000840010047a25 */ /* 0x000fe200078e007e */
[----:B------:R-:W-:Y:S02]  /*2b80*/  LEA.HI R25, R3, R9, RZ, 0x4 ;  /* 0x0000000903197211 */ /* 0x000fe400078f20ff */
[----:B------:R-:W-:Y:S01]  /*2b90*/  LOP3.LUT R101, R20, 0xfffffff8, RZ, 0xc0, !PT ;  /* 0xfffffff814657812 */ /* 0x000fe200078ec0ff */
[----:B------:R-:W-:Y:S01]  /*2ba0*/  IMAD R3, R15, c[0x0][0x290], RZ ;  /* 0x0000a4000f037a24 */ /* 0x000fe200078e02ff */
[----:B------:R-:W-:Y:S01]  /*2bb0*/  ISETP.NE.AND P6, PT, RZ, UR4, PT ;  /* 0x00000004ff007c0c */ /* 0x000fe2000bfc5270 */
[----:B------:R-:W-:Y:S01]  /*2bc0*/  IMAD R13, R16, c[0x0][0x214], R5 ;  /* 0x00008500100d7a24 */ /* 0x000fe200078e0205 */
[----:B------:R-:W-:Y:S01]  /*2bd0*/  SHF.R.S32.HI R113, RZ, 0x1f, R101 ;  /* 0x0000001fff717819 */ /* 0x000fe20000011465 */
[----:B------:R-:W-:Y:S01]  /*2be0*/  IMAD.X R128, R14, 0x1, R15, P0 ;  /* 0x000000010e807824 */ /* 0x000fe200000e060f */
[----:B------:R-:W-:Y:S01]  /*2bf0*/  SEL R15, RZ, c[0x0][0x27c], !P1 ;  /* 0x00009f00ff0f7a07 */ /* 0x000fe20004800000 */
[----:B------:R-:W-:Y:S01]  /*2c00*/  IMAD.WIDE.U32 R16, R237, c[0x0][0x280], R126 ;  /* 0x0000a000ed107a25 */ /* 0x000fe200078e007e */
[----:B------:R-:W-:-:S03]  /*2c10*/  IADD3 R121, P1, P0, R74, R158, R126 ;  /* 0x0000009e4a797210 */ /* 0x000fc6000783e07e */
[----:B------:R-:W-:Y:S01]  /*2c20*/  IMAD.IADD R14, R131, 0x1, R7 ;  /* 0x00000001830e7824 */ /* 0x000fe200078e0207 */
[----:B------:R-:W-:Y:S01]  /*2c30*/  IADD3.X R120, R76, R124, R127, P1, P0 ;  /* 0x0000007c4c787210 */ /* 0x000fe20000fe047f */
[----:B------:R-:W-:Y:S02]  /*2c40*/  IMAD.MOV.U32 R12, RZ, RZ, R4 ;  /* 0x000000ffff0c7224 */ /* 0x000fe400078e0004 */
[----:B------:R-:W-:-:S04]  /*2c50*/  IMAD.WIDE.U32 R4, R237, c[0x0][0x290], R140 ;  /* 0x0000a400ed047a25 */ /* 0x000fc800078e008c */
[----:B------:R-:W-:Y:S02]  /*2c60*/  IMAD R3, R237, c[0x0][0x294], R3 ;  /* 0x0000a500ed037a24 */ /* 0x000fe400078e0203 */
[----:B------:R-:W-:Y:S01]  /*2c70*/  IMAD.IADD R7, R8, 0x1, R17 ;  /* 0x0000000108077824 */ /* 0x000fe200078e0211 */
[----:B------:R-:W-:Y:S01]  /*2c80*/  SHF.R.S32.HI R17, RZ, 0x1f, R14 ;  /* 0x0000001fff117819 */ /* 0x000fe2000001140e */
[----:B------:R-:W-:Y:S02]  /*2c90*/  IMAD.IADD R9, R5, 0x1, R3 ;  /* 0x0000000105097824 */ /* 0x000fe400078e0203 */
[----:B------:R-:W-:Y:S01]  /*2ca0*/  IMAD.IADD R5, R3, 0x1, R19 ;  /* 0x0000000103057824 */ /* 0x000fe200078e0213 */
[CC--:B------:R-:W-:Y:S01]  /*2cb0*/  LEA.HI R22, R17.reuse, R14.reuse, RZ, 0x6 ;  /* 0x0000000e11167211 */ /* 0x0c0fe200078f30ff */
[----:B------:R-:W-:Y:S01]  /*2cc0*/  IMAD.IADD R3, R130, 0x1, R15 ;  /* 0x0000000182037824 */ /* 0x000fe200078e020f */
[----:B------:R-:W-:Y:S01]  /*2cd0*/  LEA.HI R15, R17, R14, RZ, 0x3 ;  /* 0x0000000e110f7211 */ /* 0x000fe200078f18ff */
[----:B------:R-:W-:Y:S01]  /*2ce0*/  IMAD.SHL.U32 R17, R24, 0x40, RZ ;  /* 0x0000004018117824 */ /* 0x000fe200078e00ff */
[----:B------:R-:W-:Y:S01]  /*2cf0*/  LOP3.LUT R19, R33, 0x38, R20, 0xf8, !PT ;  /* 0x0000003821137812 */ /* 0x000fe200078ef814 */
[----:B------:R-:W-:Y:S01]  /*2d00*/  IMAD.MOV.U32 R10, RZ, RZ, R6 ;  /* 0x000000ffff0a7224 */ /* 0x000fe200078e0006 */
[----:B------:R-:W-:Y:S01]  /*2d10*/  LOP3.LUT R100, R15, 0xfffffff8, RZ, 0xc0, !PT ;  /* 0xfffffff80f647812 */ /* 0x000fe200078ec0ff */
[----:B------:R-:W-:-:S02]  /*2d20*/  IMAD.MOV.U32 R8, RZ, RZ, R4 ;  /* 0x000000ffff087224 */ /* 0x000fc400078e0004 */
[----:B------:R-:W-:Y:S01]  /*2d30*/  IMAD.MOV.U32 R6, RZ, RZ, R16 ;  /* 0x000000ffff067224 */ /* 0x000fe200078e0010 */
[----:B------:R-:W-:Y:S01]  /*2d40*/  SHF.R.S32.HI R16, RZ, 0x1f, R3 ;  /* 0x0000001fff107819 */ /* 0x000fe20000011403 */
[----:B------:R-:W-:Y:S01]  /*2d50*/  IMAD.MOV.U32 R4, RZ, RZ, R18 ;  /* 0x000000ffff047224 */ /* 0x000fe200078e0012 */
[----:B------:R-:W-:Y:S01]  /*2d60*/  LOP3.LUT R18, R17, 0x7ffff000, RZ, 0xc0, !PT ;  /* 0x7ffff00011127812 */ /* 0x000fe200078ec0ff */
[----:B------:R-:W-:Y:S01]  /*2d70*/  IMAD.WIDE.U32 R98, R21, c[0x0][0x218], R12 ;  /* 0x0000860015627a25 */ /* 0x000fe200078e000c */
[----:B------:R-:W-:Y:S02]  /*2d80*/  LOP3.LUT R17, R19, R0, RZ, 0x3c, !PT ;  /* 0x0000000013117212 */ /* 0x000fe400078e3cff */
[CC--:B------:R-:W-:Y:S01]  /*2d90*/  LEA.HI R14, R16.reuse, R3.reuse, RZ, 0x3 ;  /* 0x00000003100e7211 */ /* 0x0c0fe200078f18ff */
[----:B------:R-:W-:Y:S01]  /*2da0*/  IMAD.MOV.U32 R153, RZ, RZ, c[0x0][0x1e0] ;  /* 0x00007800ff997624 */ /* 0x000fe200078e00ff */
[----:B------:R-:W-:Y:S01]  /*2db0*/  LEA.HI R27, R16, R3, RZ, 0x6 ;  /* 0x00000003101b7211 */ /* 0x000fe200078f30ff */
[----:B------:R-:W-:Y:S01]  /*2dc0*/  IMAD.SHL.U32 R16, R22, 0x40, RZ ;  /* 0x0000004016107824 */ /* 0x000fe200078e00ff */
[----:B------:R-:W-:Y:S01]  /*2dd0*/  IADD3 R30, R17, R18, R2 ;  /* 0x00000012111e7210 */ /* 0x000fe20007ffe002 */
[----:B------:R-:W-:Y:S01]  /*2de0*/  IMAD.MOV.U32 R154, RZ, RZ, c[0x0][0x280] ;  /* 0x0000a000ff9a7624 */ /* 0x000fe200078e00ff */
[----:B------:R-:W-:Y:S01]  /*2df0*/  SHF.R.S32.HI R3, RZ, 0x4, R28 ;  /* 0x00000004ff037819 */ /* 0x000fe2000001141c */
[----:B------:R-:W-:Y:S01]  /*2e00*/  IMAD.MOV.U32 R155, RZ, RZ, c[0x0][0x290] ;  /* 0x0000a400ff9b7624 */ /* 0x000fe200078e00ff */
[----:B------:R-:W-:Y:S01]  /*2e10*/  SHF.R.S32.HI R12, RZ, 0x4, R26 ;  /* 0x00000004ff0c7819 */ /* 0x000fe2000001141a */
[----:B------:R-:W-:Y:S01]  /*2e20*/  IMAD.WIDE.U32 R94, R133, c[0x0][0x280], R10 ;  /* 0x0000a000855e7a25 */ /* 0x000fe200078e000a */
[----:B------:R-:W-:-:S02]  /*2e30*/  LOP3.LUT R17, R33, 0x38, R15, 0xf8, !PT ;  /* 0x0000003821117812 */ /* 0x000fc400078ef80f */
[----:B------:R-:W-:Y:S01]  /*2e40*/  SHF.R.S32.HI R18, RZ, 0x4, R25 ;  /* 0x00000004ff127819 */ /* 0x000fe20000011419 */
[C---:B------:R-:W-:Y:S01]  /*2e50*/  IMAD.WIDE.U32 R92, R133.reuse, c[0x0][0x290], R8 ;  /* 0x0000a400855c7a25 */ /* 0x040fe200078e0008 */
[----:B------:R-:W-:Y:S02]  /*2e60*/  LEA.HI.SX32 R13, R20, R3, 0x1d ;  /* 0x00000003140d7211 */ /* 0x000fe400078feaff */
[----:B------:R-:W-:Y:S01]  /*2e70*/  LOP3.LUT R19, R16, 0x7ffff000, RZ, 0xc0, !PT ;  /* 0x7ffff00010137812 */ /* 0x000fe200078ec0ff */
[----:B------:R-:W-:Y:S01]  /*2e80*/  IMAD.WIDE.U32 R90, R133, c[0x0][0x280], R6 ;  /* 0x0000a000855a7a25 */ /* 0x000fe200078e0006 */
[----:B------:R-:W-:Y:S02]  /*2e90*/  LOP3.LUT R17, R17, R0, RZ, 0x3c, !PT ;  /* 0x0000000011117212 */ /* 0x000fe400078e3cff */
[----:B------:R-:W-:Y:S01]  /*2ea0*/  LEA.HI.SX32 R12, R15, R12, 0x1d ;  /* 0x0000000c0f0c7211 */ /* 0x000fe200078feaff */
[----:B------:R-:W-:Y:S01]  /*2eb0*/  IMAD.SHL.U32 R82, R13, 0x8, RZ ;  /* 0x000000080d527824 */ /* 0x000fe200078e00ff */
[----:B------:R-:W-:Y:S01]  /*2ec0*/  LEA.HI.SX32 R3, R14, R18, 0x1d ;  /* 0x000000120e037211 */ /* 0x000fe200078feaff */
[----:B------:R-:W-:Y:S01]  /*2ed0*/  IMAD.WIDE.U32 R88, R133, c[0x0][0x290], R4 ;  /* 0x0000a40085587a25 */ /* 0x000fe200078e0004 */
[----:B------:R-:W-:-:S02]  /*2ee0*/  IADD3 R25, R17, R19, R2 ;  /* 0x0000001311197210 */ /* 0x000fc40007ffe002 */
[----:B------:R-:W-:Y:S01]  /*2ef0*/  SHF.R.S32.HI R17, RZ, 0x1f, R12 ;  /* 0x0000001fff117819 */ /* 0x000fe2000001140c */
[----:B------:R-:W-:Y:S01]  /*2f00*/  IMAD.SHL.U32 R79, R12, 0x8, RZ ;  /* 0x000000080c4f7824 */ /* 0x000fe200078e00ff */
[----:B------:R-:W-:Y:S01]  /*2f10*/  SHF.R.S32.HI R18, RZ, 0x1f, R3 ;  /* 0x0000001fff127819 */ /* 0x000fe20000011403 */
[----:B------:R-:W-:Y:S01]  /*2f20*/  IMAD.SHL.U32 R83, R3, 0x8, RZ ;  /* 0x0000000803537824 */ /* 0x000fe200078e00ff */
[----:B------:R-:W-:Y:S01]  /*2f30*/  SHF.R.S32.HI R16, RZ, 0x1f, R13 ;  /* 0x0000001fff107819 */ /* 0x000fe2000001140d */
[----:B------:R-:W-:Y:S01]  /*2f40*/  IMAD.IADD R84, R81, 0x1, R32 ;  /* 0x0000000151547824 */ /* 0x000fe200078e0220 */
[----:B------:R-:W-:Y:S01]  /*2f50*/  LEA.HI R17, R17, R12, RZ, 0x3 ;  /* 0x0000000c11117211 */ /* 0x000fe200078f18ff */
[----:B------:R-:W-:Y:S01]  /*2f60*/  IMAD.IADD R119, R99, 0x1, R31 ;  /* 0x0000000163777824 */ /* 0x000fe200078e021f */
[----:B------:R-:W-:Y:S01]  /*2f70*/  LEA.HI R18, R18, R3, RZ, 0x3 ;  /* 0x0000000312127211 */ /* 0x000fe200078f18ff */
[----:B------:R-:W-:Y:S01]  /*2f80*/  IMAD.SHL.U32 R115, R30, 0x2, RZ ;  /* 0x000000021e737824 */ /* 0x000fe200078e00ff */
[----:B------:R-:W-:Y:S01]  /*2f90*/  LOP3.LUT R12, R33, 0x38, R79, 0xf8, !PT ;  /* 0x00000038210c7812 */ /* 0x000fe200078ef84f */
[----:B------:R-:W-:Y:S01]  /*2fa0*/  IMAD.SHL.U32 R114, R25, 0x2, RZ ;  /* 0x0000000219727824 */ /* 0x000fe200078e00ff */
[----:B------:R-:W-:-:S02]  /*2fb0*/  LEA.HI R21, R16, R13, RZ, 0x3 ;  /* 0x0000000d10157211 */ /* 0x000fc400078f18ff */
[C---:B------:R-:W-:Y:S02]  /*2fc0*/  LOP3.LUT R3, R33.reuse, 0x38, R83, 0xf8, !PT ;  /* 0x0000003821037812 */ /* 0x040fe400078ef853 */
[C---:B------:R-:W-:Y:S02]  /*2fd0*/  LOP3.LUT R16, R33.reuse, 0x38, R14, 0xf8, !PT ;  /* 0x0000003821107812 */ /* 0x040fe400078ef80e */
[----:B------:R-:W-:Y:S02]  /*2fe0*/  LOP3.LUT R13, R33, 0x38, R82, 0xf8, !PT ;  /* 0x00000038210d7812 */ /* 0x000fe400078ef852 */
[-C--:B------:R-:W-:Y:S01]  /*2ff0*/  LOP3.LUT R22, R12, R0.reuse, RZ, 0x3c, !PT ;  /* 0x000000000c167212 */ /* 0x080fe200078e3cff */
[----:B------:R-:W-:Y:S01]  /*3000*/  IMAD.SHL.U32 R12, R27, 0x40, RZ ;  /* 0x000000401b0c7824 */ /* 0x000fe200078e00ff */
[-C--:B------:R-:W-:Y:S01]  /*3010*/  LOP3.LUT R19, R3, R0.reuse, RZ, 0x3c, !PT ;  /* 0x0000000003137212 */ /* 0x080fe200078e3cff */
[----:B------:R-:W-:Y:S01]  /*3020*/  IMAD.SHL.U32 R3, R21, 0x200, RZ ;  /* 0x0000020015037824 */ /* 0x000fe200078e00ff */
[----:B------:R-:W-:-:S02]  /*3030*/  LOP3.LUT R24, R16, R0, RZ, 0x3c, !PT ;  /* 0x0000000010187212 */ /* 0x000fc400078e3cff */
[----:B------:R-:W-:Y:S01]  /*3040*/  LOP3.LUT R23, R13, R0, RZ, 0x3c, !PT ;  /* 0x000000000d177212 */ /* 0x000fe200078e3cff */
[----:B------:R-:W-:Y:S01]  /*3050*/  IMAD.SHL.U32 R0, R17, 0x200, RZ ;  /* 0x0000020011007824 */ /* 0x000fe200078e00ff */
[----:B------:R-:W-:Y:S01]  /*3060*/  LOP3.LUT R16, R12, 0x7ffff000, RZ, 0xc0, !PT ;  /* 0x7ffff0000c107812 */ /* 0x000fe200078ec0ff */
[----:B------:R-:W-:Y:S01]  /*3070*/  IMAD.SHL.U32 R13, R18, 0x200, RZ ;  /* 0x00000200120d7824 */ /* 0x000fe200078e00ff */
[----:B------:R-:W-:Y:S02]  /*3080*/  LOP3.LUT R12, R3, 0x7ffff000, RZ, 0xc0, !PT ;  /* 0x7ffff000030c7812 */ /* 0x000fe400078ec0ff */
[----:B------:R-:W-:Y:S02]  /*3090*/  LOP3.LUT R3, R0, 0x7ffff000, RZ, 0xc0, !PT ;  /* 0x7ffff00000037812 */ /* 0x000fe400078ec0ff */
[----:B------:R-:W-:Y:S02]  /*30a0*/  LOP3.LUT R0, R13, 0x7ffff000, RZ, 0xc0, !PT ;  /* 0x7ffff0000d007812 */ /* 0x000fe400078ec0ff */
[----:B------:R-:W-:-:S02]  /*30b0*/  IADD3 R13, R23, R12, R2 ;  /* 0x0000000c170d7210 */ /* 0x000fc40007ffe002 */
[--C-:B------:R-:W-:Y:S02]  /*30c0*/  IADD3 R12, R22, R3, R2.reuse ;  /* 0x00000003160c7210 */ /* 0x100fe40007ffe002 */
[--C-:B------:R-:W-:Y:S01]  /*30d0*/  IADD3 R16, R24, R16, R2.reuse ;  /* 0x0000001018107210 */ /* 0x100fe20007ffe002 */
[----:B------:R-:W-:Y:S01]  /*30e0*/  IMAD.SHL.U32 R105, R13, 0x2, RZ ;  /* 0x000000020d697824 */ /* 0x000fe200078e00ff */
[----:B------:R-:W-:Y:S01]  /*30f0*/  IADD3 R3, R19, R0, R2 ;  /* 0x0000000013037210 */ /* 0x000fe20007ffe002 */
[C---:B------:R-:W-:Y:S01]  /*3100*/  IMAD R2, R29.reuse, c[0x0][0x280], RZ ;  /* 0x0000a0001d027a24 */ /* 0x040fe200078e02ff */
[----:B------:R-:W-:Y:S01]  /*3110*/  LOP3.LUT R85, R14, 0xfffffff8, RZ, 0xc0, !PT ;  /* 0xfffffff80e557812 */ /* 0x000fe200078ec0ff */
[----:B------:R-:W-:Y:S01]  /*3120*/  IMAD R0, R29, c[0x0][0x290], RZ ;  /* 0x0000a4001d007a24 */ /* 0x000fe200078e02ff */
[-C--:B------:R-:W-:Y:S01]  /*3130*/  SHF.L.U64.HI R138, R153, R148.reuse, c[0x0][0x1e4] ;  /* 0x00007900998a7619 */ /* 0x080fe20000010294 */
[C---:B------:R-:W-:Y:S01]  /*3140*/  IMAD R2, R133.reuse, c[0x0][0x284], R2 ;  /* 0x0000a10085027a24 */ /* 0x040fe200078e0202 */
[CC--:B------:R-:W-:Y:S01]  /*3150*/  SHF.L.U64.HI R139, R154.reuse, R148.reuse, c[0x0][0x284] ;  /* 0x0000a1009a8b7619 */ /* 0x0c0fe20000010294 */
[----:B------:R-:W-:Y:S01]  /*3160*/  IMAD R0, R133, c[0x0][0x294], R0 ;  /* 0x0000a50085007a24 */ /* 0x000fe200078e0200 */
[----:B------:R-:W-:Y:S01]  /*3170*/  SHF.L.U64.HI R148, R155, R148, c[0x0][0x294] ;  /* 0x0000a5009b947619 */ /* 0x000fe20000010294 */
[----:B------:R-:W-:Y:S01]  /*3180*/  IMAD.SHL.U32 R153, R153, 0x40, RZ ;  /* 0x0000004099997824 */ /* 0x000fe200078e00ff */
[----:B------:R-:W-:Y:S01]  /*3190*/  SHF.R.S32.HI R112, RZ, 0x1f, R100 ;  /* 0x0000001fff707819 */ /* 0x000fe20000011464 */
[----:B------:R-:W-:Y:S01]  /*31a0*/  IMAD.SHL.U32 R154, R154, 0x40, RZ ;  /* 0x000000409a9a7824 */ /* 0x000fe200078e00ff */
[----:B------:R-:W-:Y:S01]  /*31b0*/  SHF.R.S32.HI R111, RZ, 0x1f, R85 ;  /* 0x0000001fff6f7819 */ /* 0x000fe20000011455 */
[----:B------:R-:W-:Y:S01]  /*31c0*/  IMAD.SHL.U32 R155, R155, 0x40, RZ ;  /* 0x000000409b9b7824 */ /* 0x000fe200078e00ff */
[----:B------:R-:W-:Y:S01]  /*31d0*/  SHF.R.S32.HI R110, RZ, 0x1f, R82 ;  /* 0x0000001fff6e7819 */ /* 0x000fe20000011452 */
[----:B------:R-:W-:Y:S01]  /*31e0*/  IMAD.IADD R118, R95, 0x1, R2 ;  /* 0x000000015f767824 */ /* 0x000fe200078e0202 */
[----:B------:R-:W-:Y:S01]  /*31f0*/  SHF.R.S32.HI R109, RZ, 0x1f, R79 ;  /* 0x0000001fff6d7819 */ /* 0x000fe2000001144f */
[----:B------:R-:W-:Y:S01]  /*3200*/  IMAD.IADD R116, R2, 0x1, R91 ;  /* 0x0000000102747824 */ /* 0x000fe200078e025b */
[----:B------:R-:W-:Y:S01]  /*3210*/  SHF.R.S32.HI R108, RZ, 0x1f, R83 ;  /* 0x0000001fff6c7819 */ /* 0x000fe20000011453 */
[----:B------:R-:W-:-:S02]  /*3220*/  IMAD.IADD R117, R93, 0x1, R0 ;  /* 0x000000015d757824 */ /* 0x000fc400078e0200 */
[----:B------:R-:W-:Y:S02]  /*3230*/  IMAD.IADD R107, R0, 0x1, R89 ;  /* 0x00000001006b7824 */ /* 0x000fe400078e0259 */
[----:B------:R-:W-:Y:S02]  /*3240*/  IMAD.SHL.U32 R106, R16, 0x2, RZ ;  /* 0x00000002106a7824 */ /* 0x000fe400078e00ff */
[----:B------:R-:W-:Y:S02]  /*3250*/  IMAD.SHL.U32 R104, R12, 0x2, RZ ;  /* 0x000000020c687824 */ /* 0x000fe400078e00ff */
[----:B------:R-:W-:Y:S02]  /*3260*/  IMAD.SHL.U32 R103, R3, 0x2, RZ ;  /* 0x0000000203677824 */ /* 0x000fe400078e00ff */
.L_x_1044:
[-C--:B------:R-:W-:Y:S01]  /*3270*/  IMAD R0, R138, R60.reuse, RZ ;  /* 0x0000003c8a007224 */ /* 0x080fe200078e02ff */
[----:B------:R-:W-:Y:S01]  /*3280*/  SHF.R.S32.HI R77, RZ, 0x1f, R60 ;  /* 0x0000001fff4d7819 */ /* 0x000fe2000001143c */
[----:B------:R-:W-:Y:S01]  /*3290*/  IMAD.WIDE.U32 R10, R153, R60, RZ ;  /* 0x0000003c990a7225 */ /* 0x000fe200078e00ff */
[----:B------:R-:W-:Y:S04]  /*32a0*/  DEPBAR.LE SB0, 0x0 ;  /* 0x000080000000791a */ /* 0x000fe80000000000 */
[----:B------:R-:W-:Y:S01]  /*32b0*/  WARPSYNC 0xffffffff ;  /* 0xffffffff00007948 */ /* 0x000fe20003800000 */
[----:B------:R-:W-:Y:S01]  /*32c0*/  BAR.SYNC.DEFER_BLOCKING 0x0 ;  /* 0x0000000000007b1d */ /* 0x000fe20000010000 */
[----:B------:R-:W-:Y:S01]  /*32d0*/  ISETP.GE.AND P2, PT, R160, 0x1, PT ;  /* 0x00000001a000780c */ /* 0x000fe20003f46270 */
[----:B-1----:R-:W-:Y:S01]  /*32e0*/  IMAD R2, R77, R153, R0 ;  /* 0x000000994d027224 */ /* 0x002fe200078e0200 */
[----:B------:R-:W-:Y:S03]  /*32f0*/  IADD3 R0, P1, R121, R10, RZ ;  /* 0x0000000a79007210 */ /* 0x000fe60007f3e0ff */
[----:B------:R-:W-:Y:S01]  /*3300*/  IMAD.IADD R16, R11, 0x1, R2 ;  /* 0x000000010b107824 */ /* 0x000fe200078e0202 */
[----:B------:R-:W-:Y:S03]  /*3310*/  LEA R50, P0, R0, c[0x0][0x1c8], 0x1 ;  /* 0x0000720000327a11 */ /* 0x000fe600078008ff */
[----:B------:R-:W-:Y:S05]  /*3320*/  IMAD.X R2, R16, 0x1, R120, P1 ;  /* 0x0000000110027824 */ /* 0x000fea00008e0678 */
[----:B------:R-:W-:Y:S01]  /*3330*/  LEA.HI.X R51, R0, c[0x0][0x1cc], R2, 0x1, P0 ;  /* 0x0000730000337a11 */ /* 0x000fe200000f0c02 */
[----:B------:R-:W-:Y:S01]  /*3340*/  BSSY B1, `(.L_x_1020) ;  /* 0x0000389000017945 */ /* 0x000fe20003800000 */
[----:B------:R-:W-:-:S05]  /*3350*/  @!P2 BRA `(.L_x_1021) ;  /* 0x000036d00000a947 */ /* 0x000fca0003800000 */
[-C--:B------:R-:W-:Y:S02]  /*3360*/  IMAD R2, R139, R60.reuse, RZ ;  /* 0x0000003c8b027224 */ /* 0x080fe400078e02ff */
[-C--:B------:R-:W-:Y:S02]  /*3370*/  IMAD R0, R148, R60.reuse, RZ ;  /* 0x0000003c94007224 */ /* 0x080fe400078e02ff */
[----:B------:R-:W-:Y:S02]  /*3380*/  IMAD R4, R60, -0x40, R78 ;  /* 0xffffffc03c047824 */ /* 0x000fe400078e024e */
[-C--:B------:R-:W-:Y:S04]  /*3390*/  IMAD.WIDE.U32 R8, R154, R60.reuse, RZ ;  /* 0x0000003c9a087225 */ /* 0x080fe800078e00ff */
[----:B------:R-:W-:Y:S04]  /*33a0*/  IMAD.WIDE.U32 R24, R155, R60, RZ ;  /* 0x0000003c9b187225 */ /* 0x000fe800078e00ff */
[C---:B------:R-:W-:Y:S02]  /*33b0*/  IMAD R3, R77.reuse, R154, R2 ;  /* 0x0000009a4d037224 */ /* 0x040fe400078e0202 */
[----:B------:R-:W-:Y:S01]  /*33c0*/  IMAD R2, R77, R155, R0 ;  /* 0x0000009b4d027224 */ /* 0x000fe200078e0200 */
[----:B------:R-:W-:Y:S02]  /*33d0*/  IMNMX R0, R4, 0x40, PT ;  /* 0x0000004004007817 */ /* 0x000fe40003800200 */
        /* <DEDUP_REMOVED lines=62> */
.L_x_1024:
[----:B------:R-:W-:Y:S05]  /*37c0*/  BSYNC B0 ;  /* 0x0000000000007941 */ /* 0x000fea0003800000 */
.L_x_1023:
        /* <DEDUP_REMOVED lines=89> */
.L_x_1027:
[----:B------:R-:W-:Y:S05]  /*3d60*/  BSYNC B0 ;  /* 0x0000000000007941 */ /* 0x000fea0003800000 */
.L_x_1026:
        /* <DEDUP_REMOVED lines=56> */
.L_x_1029:
[----:B------:R-:W-:Y:S05]  /*40f0*/  BSYNC B0 ;  /* 0x0000000000007941 */ /* 0x000fea0003800000 */
.L_x_1028:
        /* <DEDUP_REMOVED lines=56> */
.L_x_1031:
[----:B------:R-:W-:Y:S05]  /*4480*/  BSYNC B0 ;  /* 0x0000000000007941 */ /* 0x000fea0003800000 */
.L_x_1030:
        /* <DEDUP_REMOVED lines=57> */
.L_x_1033:
[----:B------:R-:W-:Y:S05]  /*4820*/  BSYNC B0 ;  /* 0x0000000000007941 */ /* 0x000fea0003800000 */
.L_x_1032:
        /* <DEDUP_REMOVED lines=57> */
.L_x_1035:
[----:B------:R-:W-:Y:S05]  /*4bc0*/  BSYNC B0 ;  /* 0x0000000000007941 */ /* 0x000fea0003800000 */
.L_x_1034:
        /* <DEDUP_REMOVED lines=57> */
.L_x_1022:
        /* <DEDUP_REMOVED lines=47> */
.L_x_1037:
[----:B------:R-:W-:Y:S05]  /*5250*/  BSYNC B0 ;  /* 0x0000000000007941 */ /* 0x000fea0003800000 */
.L_x_1036:
        /* <DEDUP_REMOVED lines=87> */
[----:B------:R-:W-:Y:S01]  /*57d0*/  @!P0 HADD2.F32 R5, -RZ, R6.H1_H1 ;  /* 0x30000006ff058230 */ /* 0x000fe20000004100 */
[----:B------:R-:W-:Y:S01]  /*57e0*/  @!P0 FMUL.FTZ R6, R30, R7 ;  /* 0x000000071e068220 */ /* 0x000fe20000410000 */
[----:B------:R-:W-:Y:S01]  /*57f0*/  @!P0 HADD2.F32 R31, -RZ, R39.H0_H0 ;  /* 0x20000027ff1f8230 */ /* 0x000fe20000004100 */
[C---:B------:R-:W-:Y:S01]  /*5800*/  @!P0 FFMA.FTZ R71, R2.reuse, R35, -R8 ;  /* 0x0000002302478223 */ /* 0x040fe20000010808 */
[----:B------:R-:W-:Y:S01]  /*5810*/  @!P0 HADD2.F32 R39, -RZ, R41.H0_H0 ;  /* 0x20000029ff278230 */ /* 0x000fe20000004100 */
[----:B------:R-:W-:Y:S01]  /*5820*/  @!P0 IMAD.MOV.U32 R8, RZ, RZ, R50 ;  /* 0x000000ffff088224 */ /* 0x000fe200078e0032 */
[----:B------:R-:W-:Y:S01]  /*5830*/  @!P0 MOV R41, R51 ;  /* 0x0000003300298202 */ /* 0x000fe20000000f00 */
[----:B------:R-:W-:Y:S01]  /*5840*/  @!P0 FMUL.FTZ R4, R2, R4 ;  /* 0x0000000402048220 */ /* 0x000fe20000410000 */
[----:B------:R-:W-:Y:S01]  /*5850*/  @!P0 HADD2.F32 R9, -RZ, R10.H0_H0 ;  /* 0x2000000aff098230 */ /* 0x000fe20000004100 */
        /* <DEDUP_REMOVED lines=10> */
[-C--:B------:R-:W-:Y:S01]  /*5900*/  @!P0 FMUL.FTZ R10, R38, R6.reuse ;  /* 0x00000006260a8220 */ /* 0x080fe20000410000 */
[----:B------:R-:W-:Y:S01]  /*5910*/  @!P0 HADD2.F32 R8, -RZ, R5.H0_H0 ;  /* 0x20000005ff088230 */ /* 0x000fe20000004100 */
[----:B------:R-:W-:Y:S01]  /*5920*/  @!P0 FMUL.FTZ R11, R36, R9 ;  /* 0x00000009240b8220 */ /* 0x000fe20000410000 */
[----:B------:R-:W-:Y:S01]  /*5930*/  @!P0 F2FP.PACK_AB R3, R4, R3 ;  /* 0x000000030403823e */ /* 0x000fe200000000ff */
[C---:B------:R-:W-:Y:S02]  /*5940*/  @!P0 FMUL.FTZ R6, R7.reuse, R6 ;  /* 0x0000000607068220 */ /* 0x040fe40000410000 */
[----:B------:R-:W-:Y:S01]  /*5950*/  @!P0 FFMA.FTZ R69, R7, R39, -R10 ;  /* 0x0000002707458223 */ /* 0x000fe2000001080a */
[----:B------:R-:W-:Y:S01]  /*5960*/  @!P0 HADD2.F32 R10, -RZ, R24.H0_H0 ;  /* 0x20000018ff0a8230 */ /* 0x000fe20000004100 */
[----:B------:R-:W-:Y:S01]  /*5970*/  @!P0 IMAD.MOV.U32 R7, RZ, RZ, R19 ;  /* 0x000000ffff078224 */ /* 0x000fe200078e0013 */
[----:B------:R-:W-:Y:S01]  /*5980*/  @!P0 HADD2.F32 R24, -RZ, R41.H0_H0 ;  /* 0x20000029ff188230 */ /* 0x000fe20000004100 */
[C---:B------:R-:W-:Y:S01]  /*5990*/  @!P0 FFMA.FTZ R68, R8.reuse, R37, -R11 ;  /* 0x0000002508448223 */ /* 0x040fe2000001080b */
[----:B------:R-:W-:Y:S01]  /*59a0*/  @!P0 HADD2.F32 R11, -RZ, R25.H0_H0 ;  /* 0x20000019ff0b8230 */ /* 0x000fe20000004100 */
[----:B------:R-:W-:Y:S01]  /*59b0*/  @!P0 FMUL.FTZ R5, R8, R9 ;  /* 0x0000000908058220 */ /* 0x000fe20000410000 */
[----:B------:R-:W-:Y:S01]  /*59c0*/  @!P0 HADD2.F32 R25, -RZ, R41.H1_H1 ;  /* 0x30000029ff198230 */ /* 0x000fe20000004100 */
[----:B------:R-:W-:Y:S01]  /*59d0*/  @!P0 FMUL.FTZ R61, R24, R10 ;  /* 0x0000000a183d8220 */ /* 0x000fe20000410000 */
[--C-:B------:R-:W-:Y:S01]  /*59e0*/  @!P0 HADD2.F32 R9, -RZ, R7.reuse.H1_H1 ;  /* 0x30000007ff098230 */ /* 0x100fe20000004100 */
[----:B------:R-:W-:Y:S01]  /*59f0*/  @!P0 FFMA.FTZ R5, R36, R37, R5 ;  /* 0x0000002524058223 */ /* 0x000fe20000010005 */
[----:B------:R-:W-:Y:S01]  /*5a00*/  @!P0 HADD2.F32 R8, -RZ, R7.H0_H0 ;  /* 0x20000007ff088230 */ /* 0x000fe20000004100 */
[----:B------:R-:W-:Y:S01]  /*5a10*/  @!P0 FMUL.FTZ R42, R25, R11 ;  /* 0x0000000b192a8220 */ /* 0x000fe20000410000 */
[----:B------:R-:W-:Y:S01]  /*5a20*/  @!P0 HADD2.F32 R41, -RZ, R43.H0_H0 ;  /* 0x2000002bff298230 */ /* 0x000fe20000004100 */
[----:B------:R-:W-:Y:S02]  /*5a30*/  @!P0 FFMA.FTZ R6, R38, R39, R6 ;  /* 0x0000002726068223 */ /* 0x000fe40000010006 */
[C---:B------:R-:W-:Y:S02]  /*5a40*/  @!P0 FFMA.FTZ R61, R8.reuse, R40, -R61 ;  /* 0x00000028083d8223 */ /* 0x040fe4000001083d */
[----:B------:R-:W-:Y:S02]  /*5a50*/  @!P0 FFMA.FTZ R42, R9, R41, -R42 ;  /* 0x00000029092a8223 */ /* 0x000fe4000001082a */
[----:B------:R-:W-:Y:S01]  /*5a60*/  @!P0 FMUL.FTZ R7, R8, R10 ;  /* 0x0000000a08078220 */ /* 0x000fe20000410000 */
[----:B------:R-:W-:Y:S01]  /*5a70*/  @!P0 F2FP.PACK_AB R10, R71, R72 ;  /* 0x00000048470a823e */ /* 0x000fe200000000ff */
[----:B------:R-:W-:Y:S01]  /*5a80*/  @!P0 FMUL.FTZ R8, R9, R11 ;  /* 0x0000000b09088220 */ /* 0x000fe20000410000 */
[----:B------:R-:W-:Y:S01]  /*5a90*/  @!P0 F2FP.PACK_AB R11, R69, R68 ;  /* 0x00000044450b823e */ /* 0x000fe200000000ff */
[----:B------:R-:W-:Y:S01]  /*5aa0*/  @!P0 IMAD.MOV.U32 R49, RZ, RZ, R3 ;  /* 0x000000ffff318224 */ /* 0x000fe200078e0003 */
[----:B------:R-:W-:Y:S01]  /*5ab0*/  @!P0 F2FP.PACK_AB R9, R70, R73 ;  /* 0x000000494609823e */ /* 0x000fe200000000ff */
[----:B------:R-:W-:Y:S01]  /*5ac0*/  @!P0 FFMA.FTZ R7, R24, R40, R7 ;  /* 0x0000002818078223 */ /* 0x000fe20000010007 */
[----:B------:R-:W-:Y:S01]  /*5ad0*/  @!P0 F2FP.PACK_AB R30, R42, R61 ;  /* 0x0000003d2a1e823e */ /* 0x000fe200000000ff */
[----:B------:R-:W-:Y:S01]  /*5ae0*/  @!P0 FFMA.FTZ R8, R25, R41, R8 ;  /* 0x0000002919088223 */ /* 0x000fe20000010008 */
[----:B------:R-:W-:Y:S01]  /*5af0*/  @!P0 MOV R16, R9 ;  /* 0x0000000900108202 */ /* 0x000fe20000000f00 */
[----:B------:R-:W-:Y:S01]  /*5b00*/  @!P0 IMAD.MOV.U32 R18, RZ, RZ, R11 ;  /* 0x000000ffff128224 */ /* 0x000fe200078e000b */
[----:B------:R-:W-:Y:S02]  /*5b10*/  @!P0 MOV R17, R10 ;  /* 0x0000000a00118202 */ /* 0x000fe40000000f00 */
[----:B------:R-:W-:Y:S02]  /*5b20*/  @!P0 MOV R19, R30 ;  /* 0x0000001e00138202 */ /* 0x000fe40000000f00 */
[----:B------:R-:W-:Y:S02]  /*5b30*/  @!P0 F2FP.PACK_AB R9, R2, R0 ;  /* 0x000000000209823e */ /* 0x000fe400000000ff */
[----:B------:R-:W-:Y:S01]  /*5b40*/  @!P0 F2FP.PACK_AB R2, R6, R5 ;  /* 0x000000050602823e */ /* 0x000fe200000000ff */
[----:B------:R1:W-:Y:S01]  /*5b50*/  STG.E.128 [R64.64], R16 ;  /* 0x0000001040007986 */ /* 0x0003e2000c101d06 */
[----:B------:R-:W-:Y:S02]  /*5b60*/  @!P0 F2FP.PACK_AB R0, R8, R7 ;  /* 0x000000070800823e */ /* 0x000fe400000000ff */
[----:B------:R-:W-:Y:S02]  /*5b70*/  @!P0 MOV R48, R9 ;  /* 0x0000000900308202 */ /* 0x000fe40000000f00 */
[----:B------:R-:W-:Y:S02]  /*5b80*/  @!P0 MOV R50, R2 ;  /* 0x0000000200328202 */ /* 0x000fe40000000f00 */
[----:B------:R-:W-:Y:S05]  /*5b90*/  @!P0 MOV R51, R0 ;  /* 0x0000000000338202 */ /* 0x000fea0000000f00 */
[----:B------:R1:W-:Y:S02]  /*5ba0*/  @!P2 STG.E.128 [R62.64], R48 ;  /* 0x000000303e00a986 */ /* 0x0003e4000c101d06 */
.L_x_1039:
[----:B------:R-:W-:Y:S05]  /*5bb0*/  BSYNC B0 ;  /* 0x0000000000007941 */ /* 0x000fea0003800000 */
.L_x_1038:
        /* <DEDUP_REMOVED lines=27> */
[----:B------:R-:W-:Y:S01]  /*5d70*/  @!P0 SHF.R.U32.HI R25, RZ, 0x10, R45 ;  /* 0x00000010ff198819 */ /* 0x000fe2000001162d */
[----:B------:R-:W-:Y:S01]  /*5d80*/  @!P0 HADD2.F32 R2, -RZ, R3.H0_H0 ;  /* 0x20000003ff028230 */ /* 0x000fe20000004100 */
[----:B------:R-:W-:Y:S01]  /*5d90*/  @!P0 SHF.R.U32.HI R30, RZ, 0x10, R47 ;  /* 0x00000010ff1e8819 */ /* 0x000fe2000001162f */
[----:B------:R-:W-:Y:S01]  /*5da0*/  @!P0 HADD2.F32 R12, -RZ, R9.H1_H1 ;  /* 0x30000009ff0c8230 */ /* 0x000fe20000004100 */
[CC--:B------:R-:W-:Y:S01]  /*5db0*/  @!P0 FMUL.FTZ R13, R5.reuse, R0.reuse ;  /* 0x00000000050d8220 */ /* 0x0c0fe20000410000 */
[----:B------:R-:W-:Y:S01]  /*5dc0*/  @!P0 HADD2.F32 R3, -RZ, R3.H1_H1 ;  /* 0x30000003ff038230 */ /* 0x000fe20000004100 */
[C---:B------:R-:W-:Y:S01]  /*5dd0*/  @!P0 FMUL.FTZ R0, R2.reuse, R0 ;  /* 0x0000000002008220 */ /* 0x040fe20000410000 */
[----:B------:R-:W-:Y:S01]  /*5de0*/  @!P0 HADD2.F32 R7, -RZ, R7.H0_H0 ;  /* 0x20000007ff078230 */ /* 0x000fe20000004100 */
[-C--:B------:R-:W-:Y:S01]  /*5df0*/  @!P0 FFMA.FTZ R51, R2, R6.reuse, -R13 ;  /* 0x0000000602338223 */ /* 0x080fe2000001080d */
[----:B------:R-:W-:Y:S01]  /*5e00*/  @!P0 HADD2.F32 R13, -RZ, R10.H0_H0 ;  /* 0x2000000aff0d8230 */ /* 0x000fe20000004100 */
[----:B------:R-:W-:Y:S01]  /*5e10*/  @!P0 FFMA.FTZ R0, R5, R6, R0 ;  /* 0x0000000605008223 */ /* 0x000fe20000010000 */
[----:B------:R-:W-:Y:S01]  /*5e20*/  @!P0 HADD2.F32 R25, -RZ, R25.H0_H0 ;  /* 0x20000019ff198230 */ /* 0x000fe20000004100 */
[----:B------:R-:W-:Y:S01]  /*5e30*/  @!P0 IMAD.MOV.U32 R5, RZ, RZ, R37 ;  /* 0x000000ffff058224 */ /* 0x000fe200078e0025 */
[----:B------:R-:W-:Y:S01]  /*5e40*/  @!P0 SHF.R.U64 R31, R46, 0x10, R47 ;  /* 0x000000102e1f8819 */ /* 0x000fe2000000122f */
[CC--:B------:R-:W-:Y:S01]  /*5e50*/  @!P0 FMUL.FTZ R9, R12.reuse, R4.reuse ;  /* 0x000000040c098220 */ /* 0x0c0fe20000410000 */
[----:B------:R-:W-:Y:S01]  /*5e60*/  @!P0 HADD2.F32 R35, -RZ, R30.H0_H0 ;  /* 0x2000001eff238230 */ /* 0x000fe20000004100 */
[C---:B------:R-:W-:Y:S01]  /*5e70*/  @!P0 FMUL.FTZ R2, R3.reuse, R4 ;  /* 0x0000000403028220 */ /* 0x040fe20000410000 */
[----:B------:R-:W-:Y:S01]  /*5e80*/  @!P0 MOV R4, R17 ;  /* 0x0000001100048202 */ /* 0x000fe20000000f00 */
[-C--:B------:R-:W-:Y:S01]  /*5e90*/  @!P0 FFMA.FTZ R50, R3, R13.reuse, -R9 ;  /* 0x0000000d03328223 */ /* 0x080fe20000010809 */
[----:B------:R-:W-:Y:S01]  /*5ea0*/  @!P0 HADD2.F32 R3, -RZ, R26.H1_H1 ;  /* 0x3000001aff038230 */ /* 0x000fe20000004100 */
[----:B------:R-:W-:Y:S01]  /*5eb0*/  @!P0 FFMA.FTZ R2, R12, R13, R2 ;  /* 0x0000000d0c028223 */ /* 0x000fe20000010002 */
[--C-:B------:R-:W-:Y:S01]  /*5ec0*/  @!P0 SHF.R.U64 R11, R14, 0x10, R15.reuse ;  /* 0x000000100e0b8819 */ /* 0x100fe2000000120f */
[--C-:B------:R-:W-:Y:S01]  /*5ed0*/  @!P0 HADD2.F32 R14, -RZ, R5.reuse.H0_H0 ;  /* 0x20000005ff0e8230 */ /* 0x100fe20000004100 */
[----:B------:R-:W-:Y:S01]  /*5ee0*/  @!P0 SHF.R.U32.HI R8, RZ, 0x10, R15 ;  /* 0x00000010ff088819 */ /* 0x000fe2000001160f */
[----:B------:R-:W-:Y:S02]  /*5ef0*/  @!P0 HADD2.F32 R15, -RZ, R56.H1_H1 ;  /* 0x30000038ff0f8230 */ /* 0x000fe40000004100 */
[--C-:B------:R-:W-:Y:S01]  /*5f00*/  @!P0 HADD2.F32 R6, -RZ, R4.reuse.H0_H0 ;  /* 0x20000004ff068230 */ /* 0x100fe20000004100 */
[----:B------:R-:W-:Y:S01]  /*5f10*/  @!P0 FMUL.FTZ R9, R14, R3 ;  /* 0x000000030e098220 */ /* 0x000fe20000410000 */
[----:B------:R-:W-:Y:S02]  /*5f20*/  @!P0 HADD2.F32 R24, -RZ, R5.H1_H1 ;  /* 0x30000005ff188230 */ /* 0x000fe40000004100 */
        /* <DEDUP_REMOVED lines=17> */
[----:B------:R-:W-:Y:S01]  /*6040*/  @!P0 HADD2.F32 R5, -RZ, R5.H1_H1 ;  /* 0x30000005ff058230 */ /* 0x000fe20000004100 */
[----:B------:R-:W-:Y:S02]  /*6050*/  @!P0 FMUL.FTZ R10, R34, R8 ;  /* 0x00000008220a8220 */ /* 0x000fe40000410000 */
[C---:B------:R-:W-:Y:S01]  /*6060*/  @!P0 FFMA.FTZ R45, R6.reuse, R33, -R9 ;  /* 0x00000021062d8223 */ /* 0x040fe20000010809 */
[----:B------:R-:W-:Y:S01]  /*6070*/  @!P0 MOV R9, R38 ;  /* 0x0000002600098202 */ /* 0x000fe20000000f00 */
[----:B------:R-:W-:Y:S02]  /*6080*/  @!P0 FMUL.FTZ R7, R6, R7 ;  /* 0x0000000706078220 */ /* 0x000fe40000410000 */
[----:B------:R-:W-:Y:S02]  /*6090*/  @!P0 IMAD.MOV.U32 R6, RZ, RZ, R18 ;  /* 0x000000ffff068224 */ /* 0x000fe400078e0012 */
[C---:B------:R-:W-:Y:S01]  /*60a0*/  @!P0 FMUL.FTZ R8, R5.reuse, R8 ;  /* 0x0000000805088220 */ /* 0x040fe20000410000 */
[----:B------:R-:W-:Y:S01]  /*60b0*/  @!P0 HADD2.F32 R26, -RZ, R9.H0_H0 ;  /* 0x20000009ff1a8230 */ /* 0x000fe20000004100 */
[----:B------:R-:W-:Y:S01]  /*60c0*/  @!P0 FFMA.FTZ R44, R5, R35, -R10 ;  /* 0x00000023052c8223 */ /* 0x000fe2000001080a */
[----:B------:R-:W-:Y:S01]  /*60d0*/  @!P0 HADD2.F32 R5, -RZ, R27.H1_H1 ;  /* 0x3000001bff058230 */ /* 0x000fe20000004100 */
[----:B------:R-:W-:Y:S01]  /*60e0*/  @!P0 FFMA.FTZ R4, R24, R25, R4 ;  /* 0x0000001918048223 */ /* 0x000fe20000010004 */
[----:B------:R-:W-:Y:S02]  /*60f0*/  @!P0 HADD2.F32 R30, -RZ, R9.H1_H1 ;  /* 0x30000009ff1e8230 */ /* 0x000fe40000004100 */
[----:B------:R-:W-:Y:S01]  /*6100*/  @!P0 F2FP.PACK_AB R12, R44, R45 ;  /* 0x0000002d2c0c823e */ /* 0x000fe200000000ff */
[--C-:B------:R-:W-:Y:S01]  /*6110*/  @!P0 HADD2.F32 R10, -RZ, R6.reuse.H0_H0 ;  /* 0x20000006ff0a8230 */ /* 0x100fe20000004100 */
[----:B------:R-:W-:Y:S01]  /*6120*/  @!P0 F2FP.PACK_AB R3, R4, R3 ;  /* 0x000000030403823e */ /* 0x000fe200000000ff */
[----:B------:R-:W-:Y:S01]  /*6130*/  @!P0 HADD2.F32 R9, -RZ, R6.H1_H1 ;  /* 0x30000006ff098230 */ /* 0x000fe20000004100 */
[----:B------:R-:W-:Y:S01]  /*6140*/  @!P0 MOV R19, R12 ;  /* 0x0000000c00138202 */ /* 0x000fe20000000f00 */
[----:B------:R-:W-:Y:S01]  /*6150*/  @!P0 FMUL.FTZ R6, R26, R5 ;  /* 0x000000051a068220 */ /* 0x000fe20000410000 */
[----:B------:R-:W-:Y:S01]  /*6160*/  @!P0 HADD2.F32 R27, -RZ, R57.H1_H1 ;  /* 0x30000039ff1b8230 */ /* 0x000fe20000004100 */
[----:B------:R-:W-:Y:S02]  /*6170*/  @!P0 FMUL.FTZ R40, R30, R11 ;  /* 0x0000000b1e288220 */ /* 0x000fe40000410000 */
[C---:B------:R-:W-:Y:S02]  /*6180*/  @!P0 FMUL.FTZ R5, R10.reuse, R5 ;  /* 0x000000050a058220 */ /* 0x040fe40000410000 */
[----:B------:R-:W-:Y:S01]  /*6190*/  @!P0 FFMA.FTZ R41, R10, R27, -R6 ;  /* 0x0000001b0a298223 */ /* 0x000fe20000010806 */
[----:B------:R-:W-:Y:S01]  /*61a0*/  @!P0 F2FP.PACK_AB R10, R46, R47 ;  /* 0x0000002f2e0a823e */ /* 0x000fe200000000ff */
[C---:B------:R-:W-:Y:S02]  /*61b0*/  @!P0 FMUL.FTZ R6, R9.reuse, R11 ;  /* 0x0000000b09068220 */ /* 0x040fe40000410000 */
[----:B------:R-:W-:Y:S01]  /*61c0*/  @!P0 FFMA.FTZ R11, R9, R31, -R40 ;  /* 0x0000001f090b8223 */ /* 0x000fe20000010828 */
[----:B------:R-:W-:Y:S01]  /*61d0*/  @!P0 F2FP.PACK_AB R9, R50, R51 ;  /* 0x000000333209823e */ /* 0x000fe200000000ff */
[----:B------:R-:W-:Y:S01]  /*61e0*/  @!P0 FFMA.FTZ R5, R26, R27, R5 ;  /* 0x0000001b1a058223 */ /* 0x000fe20000010005 */
[----:B------:R-:W-:Y:S01]  /*61f0*/  @!P0 MOV R17, R10 ;  /* 0x0000000a00118202 */ /* 0x000fe20000000f00 */
[----:B------:R-:W-:Y:S01]  /*6200*/  @!P0 FFMA.FTZ R6, R30, R31, R6 ;  /* 0x0000001f1e068223 */ /* 0x000fe20000010006 */
[----:B------:R-:W-:Y:S01]  /*6210*/  @!P0 F2FP.PACK_AB R11, R11, R41 ;  /* 0x000000290b0b823e */ /* 0x000fe200000000ff */
[----:B------:R-:W-:Y:S01]  /*6220*/  @!P0 FFMA.FTZ R7, R32, R33, R7 ;  /* 0x0000002120078223 */ /* 0x000fe20000010007 */
[----:B------:R-:W-:Y:S01]  /*6230*/  @!P0 MOV R16, R9 ;  /* 0x0000000900108202 */ /* 0x000fe20000000f00 */
[----:B------:R-:W-:Y:S01]  /*6240*/  @!P0 FFMA.FTZ R8, R34, R35, R8 ;  /* 0x0000002322088223 */ /* 0x000fe20000010008 */
[----:B------:R-:W-:Y:S01]  /*6250*/  @!P0 F2FP.PACK_AB R9, R2, R0 ;  /* 0x000000000209823e */ /* 0x000fe200000000ff */
[----:B------:R-:W-:Y:S01]  /*6260*/  @!P0 IMAD.MOV.U32 R18, RZ, RZ, R11 ;  /* 0x000000ffff128224 */ /* 0x000fe200078e000b */
[----:B------:R-:W-:Y:S01]  /*6270*/  @!P0 F2FP.PACK_AB R2, R6, R5 ;  /* 0x000000050602823e */ /* 0x000fe200000000ff */
[----:B------:R-:W-:Y:S01]  /*6280*/  @!P0 IMAD.MOV.U32 R37, RZ, RZ, R3 ;  /* 0x000000ffff258224 */ /* 0x000fe200078e0003 */
[----:B------:R-:W-:Y:S02]  /*6290*/  @!P0 F2FP.PACK_AB R0, R8, R7 ;  /* 0x000000070800823e */ /* 0x000fe400000000ff */
[----:B------:R1:W-:Y:S01]  /*62a0*/  STG.E.128 [R48.64], R16 ;  /* 0x0000001030007986 */ /* 0x0003e2000c101d06 */
[----:B------:R-:W-:Y:S02]  /*62b0*/  @!P0 MOV R36, R9 ;  /* 0x0000000900248202 */ /* 0x000fe40000000f00 */
[----:B------:R-:W-:Y:S02]  /*62c0*/  @!P0 MOV R38, R2 ;  /* 0x0000000200268202 */ /* 0x000fe40000000f00 */
[----:B------:R-:W-:Y:S05]  /*62d0*/  @!P0 MOV R39, R0 ;  /* 0x0000000000278202 */ /* 0x000fea0000000f00 */
[----:B------:R1:W-:Y:S02]  /*62e0*/  @!P2 STG.E.128 [R42.64], R36 ;  /* 0x000000242a00a986 */ /* 0x0003e4000c101d06 */
.L_x_1041:
[----:B------:R-:W-:Y:S05]  /*62f0*/  BSYNC B0 ;  /* 0x0000000000007941 */ /* 0x000fea0003800000 */
.L_x_1040:
[----:B------:R-:W-:Y:S11]  /*6300*/  ISETP.GE.AND P0, PT, R130, c[0x0][0x1d4], PT ;  /* 0x0000750082007a0c */ /* 0x000ff60003f06270 */
[----:B------:R-:W-:Y:S02]  /*6310*/  @!UPT UIADD3 URZ, URZ, URZ, URZ ;  /* 0x0000003f3f3ff290 */ /* 0x000fe4000fffe03f */
[----:B------:R-:W-:-:S05]  /*6320*/  @P0 BRA `(.L_x_1025) ;  /* 0x000008a000000947 */ /* 0x000fca0003800000 */
[----:B-1----:R-:W-:Y:S01]  /*6330*/  LDS.128 R36, [R103+0x6100] ;  /* 0x0061000067247984 */ /* 0x002fe20000000c00 */
[----:B------:R-:W-:Y:S04]  /*6340*/  IADD3 R2, P1, P0, R74, R67, R85 ;  /* 0x000000434a027210 */ /* 0x000fe8000783e055 */
[----:B------:R-:W-:Y:S02]  /*6350*/  IADD3.X R5, R76, R66, R111, P1, P0 ;  /* 0x000000424c057210 */ /* 0x000fe40000fe046f */
[----:B------:R-:W-:Y:S01]  /*6360*/  ISETP.GE.AND P0, PT, R130, c[0x0][0x27c], PT ;  /* 0x00009f0082007a0c */ /* 0x000fe20003f06270 */
[----:B------:R-:W1:Y:S01]  /*6370*/  LDS.128 R12, [R106+0x6100] ;  /* 0x006100006a0c7984 */ /* 0x000e620000000c00 */
[C---:B------:R-:W-:Y:S04]  /*6380*/  LEA R42, P1, R2.reuse, c[0x0][0x1c8], 0x1 ;  /* 0x00007200022a7a11 */ /* 0x040fe800078208ff */
[----:B------:R-:W-:Y:S02]  /*6390*/  LEA.HI.X R43, R2, c[0x0][0x1cc], R5, 0x1, P1 ;  /* 0x00007300022b7a11 */ /* 0x000fe400008f0c05 */
[----:B------:R-:W-:Y:S05]  /*63a0*/  ISETP.GE.AND P1, PT, R83, c[0x0][0x1d4], PT ;  /* 0x0000750053007a0c */ /* 0x000fea0003f26270 */
[----:B------:R-:W-:Y:S01]  /*63b0*/  @!P0 SHF.R.U64 R4, R20, 0x10, R21 ;  /* 0x0000001014048819 */ /* 0x000fe20000001215 */
[--C-:B------:R-:W-:Y:S01]  /*63c0*/  @!P0 HADD2.F32 R25, -RZ, R58.reuse.H0_H0 ;  /* 0x2000003aff198230 */ /* 0x100fe20000004100 */
[----:B------:R-:W-:Y:S01]  /*63d0*/  @!P0 SHF.R.U64 R8, R22, 0x10, R23 ;  /* 0x0000001016088819 */ /* 0x000fe20000001217 */
[----:B------:R-:W-:Y:S01]  /*63e0*/  @!P0 HADD2.F32 R33, -RZ, R59.H0_H0 ;  /* 0x2000003bff218230 */ /* 0x000fe20000004100 */
[----:B------:R-:W-:Y:S01]  /*63f0*/  @!P0 SHF.R.U32.HI R10, RZ, 0x10, R21 ;  /* 0x00000010ff0a8819 */ /* 0x000fe20000011615 */
[----:B------:R-:W-:Y:S01]  /*6400*/  @!P0 HADD2.F32 R21, -RZ, R58.H1_H1 ;  /* 0x3000003aff158230 */ /* 0x000fe20000004100 */
[----:B------:R-:W-:Y:S01]  /*6410*/  @!P0 SHF.R.U64 R9, R52, 0x10, R53 ;  /* 0x0000001034098819 */ /* 0x000fe20000001235 */
[----:B------:R-:W-:Y:S01]  /*6420*/  @!P0 HADD2.F32 R17, -RZ, R8.H0_H0 ;  /* 0x20000008ff118230 */ /* 0x000fe20000004100 */
[----:B------:R-:W-:Y:S01]  /*6430*/  @!P0 SHF.R.U32.HI R11, RZ, 0x10, R23 ;  /* 0x00000010ff0b8819 */ /* 0x000fe20000011617 */
        /* <DEDUP_REMOVED lines=9> */
[----:B------:R-:W-:Y:S02]  /*64d0*/  @!P0 HADD2.F32 R16, -RZ, R29.H0_H0 ;  /* 0x2000001dff108230 */ /* 0x000fe40000004100 */
[----:B------:R-:W-:Y:S01]  /*64e0*/  @!P0 HADD2.F32 R19, -RZ, R11.H0_H0 ;  /* 0x2000000bff138230 */ /* 0x000fe20000004100 */
[----:B-1----:R-:W-:Y:S02]  /*64f0*/  @!P0 MOV R6, R13 ;  /* 0x0000000d00068202 */ /* 0x002fe40000000f00 */
[----:B------:R-:W-:Y:S02]  /*6500*/  @!P0 MOV R26, R37 ;  /* 0x00000025001a8202 */ /* 0x000fe40000000f00 */
[----:B------:R-:W-:Y:S01]  /*6510*/  @!P0 MOV R2, R12 ;  /* 0x0000000c00028202 */ /* 0x000fe20000000f00 */
[--C-:B------:R-:W-:Y:S01]  /*6520*/  @!P0 HADD2.F32 R8, -RZ, R6.reuse.H1_H1 ;  /* 0x30000006ff088230 */ /* 0x100fe20000004100 */
[----:B------:R-:W-:Y:S01]  /*6530*/  @!P0 MOV R5, R36 ;  /* 0x0000002400058202 */ /* 0x000fe20000000f00 */
[----:B------:R-:W-:Y:S01]  /*6540*/  @!P0 HADD2.F32 R0, -RZ, R6.H0_H0 ;  /* 0x20000006ff008230 */ /* 0x000fe20000004100 */
[----:B------:R-:W-:Y:S01]  /*6550*/  @!P0 MOV R30, R38 ;  /* 0x00000026001e8202 */ /* 0x000fe20000000f00 */
[----:B------:R-:W-:Y:S02]  /*6560*/  @!P0 HADD2.F32 R24, -RZ, R26.H0_H0 ;  /* 0x2000001aff188230 */ /* 0x000fe40000004100 */
[--C-:B------:R-:W-:Y:S02]  /*6570*/  @!P0 HADD2.F32 R20, -RZ, R5.reuse.H0_H0 ;  /* 0x20000005ff148230 */ /* 0x100fe40000004100 */
[----:B------:R-:W-:Y:S01]  /*6580*/  @!P0 HADD2.F32 R22, -RZ, R5.H1_H1 ;  /* 0x30000005ff168230 */ /* 0x000fe20000004100 */
[-C--:B------:R-:W-:Y:S01]  /*6590*/  @!P0 FMUL.FTZ R7, R24, R3.reuse ;  /* 0x0000000318078220 */ /* 0x080fe20000410000 */
[----:B------:R-:W-:Y:S01]  /*65a0*/  @!P0 HADD2.F32 R5, -RZ, R2.H0_H0 ;  /* 0x20000002ff058230 */ /* 0x000fe20000004100 */
[C---:B------:R-:W-:Y:S01]  /*65b0*/  @!P0 FMUL.FTZ R3, R0.reuse, R3 ;  /* 0x0000000300038220 */ /* 0x040fe20000410000 */
[----:B------:R-:W-:Y:S01]  /*65c0*/  @!P0 HADD2.F32 R26, -RZ, R26.H1_H1 ;  /* 0x3000001aff1a8230 */ /* 0x000fe20000004100 */
[----:B------:R-:W-:Y:S01]  /*65d0*/  @!P0 FFMA.FTZ R50, R0, R25, -R7 ;  /* 0x0000001900328223 */ /* 0x000fe20000010807 */
[----:B------:R-:W-:Y:S01]  /*65e0*/  @!P0 HADD2.F32 R0, -RZ, R28.H1_H1 ;  /* 0x3000001cff008230 */ /* 0x000fe20000004100 */
[----:B------:R-:W-:Y:S01]  /*65f0*/  @!P0 MOV R28, R39 ;  /* 0x00000027001c8202 */ /* 0x000fe20000000f00 */
[----:B------:R-:W-:Y:S01]  /*6600*/  @!P0 HADD2.F32 R7, -RZ, R4.H0_H0 ;  /* 0x20000004ff078230 */ /* 0x000fe20000004100 */
[----:B------:R-:W-:Y:S01]  /*6610*/  @!P0 FMUL.FTZ R44, R26, R18 ;  /* 0x000000121a2c8220 */ /* 0x000fe20000410000 */
[----:B------:R-:W-:Y:S01]  /*6620*/  @!P0 HADD2.F32 R4, -RZ, R2.H1_H1 ;  /* 0x30000002ff048230 */ /* 0x000fe20000004100 */
[-C--:B------:R-:W-:Y:S01]  /*6630*/  @!P0 FMUL.FTZ R2, R20, R0.reuse ;  /* 0x0000000014028220 */ /* 0x080fe20000410000 */
[--C-:B------:R-:W-:Y:S01]  /*6640*/  @!P0 HADD2.F32 R32, -RZ, R28.reuse.H0_H0 ;  /* 0x2000001cff208230 */ /* 0x100fe20000004100 */
[----:B------:R-:W-:Y:S01]  /*6650*/  @!P0 FMUL.FTZ R9, R22, R7 ;  /* 0x0000000716098220 */ /* 0x000fe20000410000 */
[----:B------:R-:W-:Y:S01]  /*6660*/  @!P0 HADD2.F32 R34, -RZ, R28.H1_H1 ;  /* 0x3000001cff228230 */ /* 0x000fe20000004100 */
[C---:B------:R-:W-:Y:S01]  /*6670*/  @!P0 FMUL.FTZ R0, R5.reuse, R0 ;  /* 0x0000000005008220 */ /* 0x040fe20000410000 */
[--C-:B------:R-:W-:Y:S01]  /*6680*/  @!P0 HADD2.F32 R28, -RZ, R30.reuse.H0_H0 ;  /* 0x2000001eff1c8230 */ /* 0x100fe20000004100 */
[----:B------:R-:W-:Y:S01]  /*6690*/  @!P0 FFMA.FTZ R49, R5, R21, -R2 ;  /* 0x0000001505318223 */ /* 0x000fe20000010802 */
[----:B------:R-:W-:Y:S01]  /*66a0*/  @!P0 MOV R5, R14 ;  /* 0x0000000e00058202 */ /* 0x000fe20000000f00 */
[C---:B------:R-:W-:Y:S01]  /*66b0*/  @!P0 FMUL.FTZ R2, R4.reuse, R7 ;  /* 0x0000000704028220 */ /* 0x040fe20000410000 */
[----:B------:R-:W-:Y:S01]  /*66c0*/  @!P0 HADD2.F32 R30, -RZ, R30.H1_H1 ;  /* 0x3000001eff1e8230 */ /* 0x000fe20000004100 */
[----:B------:R-:W-:Y:S01]  /*66d0*/  @!P0 FFMA.FTZ R48, R4, R23, -R9 ;  /* 0x0000001704308223 */ /* 0x000fe20000010809 */
[----:B------:R-:W-:Y:S01]  /*66e0*/  @!P0 HADD2.F32 R9, -RZ, R29.H1_H1 ;  /* 0x3000001dff098230 */ /* 0x000fe20000004100 */
[----:B------:R-:W-:Y:S01]  /*66f0*/  @!P0 IMAD.MOV.U32 R4, RZ, RZ, R15 ;  /* 0x000000ffff048224 */ /* 0x000fe200078e000f */
[----:B------:R-:W-:Y:S01]  /*6700*/  @!P0 HADD2.F32 R29, -RZ, R59.H1_H1 ;  /* 0x3000003bff1d8230 */ /* 0x000fe20000004100 */
[----:B------:R-:W-:Y:S01]  /*6710*/  @!P0 FMUL.FTZ R40, R30, R17 ;  /* 0x000000111e288220 */ /* 0x000fe20000410000 */
[--C-:B------:R-:W-:Y:S01]  /*6720*/  @!P0 HADD2.F32 R7, -RZ, R5.reuse.H0_H0 ;  /* 0x20000005ff078230 */ /* 0x100fe20000004100 */
[----:B------:R-:W-:Y:S01]  /*6730*/  @!P0 FMUL.FTZ R41, R28, R9 ;  /* 0x000000091c298220 */ /* 0x000fe20000410000 */
[--C-:B------:R-:W-:Y:S01]  /*6740*/  @!P0 HADD2.F32 R11, -RZ, R4.reuse.H0_H0 ;  /* 0x20000004ff0b8230 */ /* 0x100fe20000004100 */
[----:B------:R-:W-:Y:S01]  /*6750*/  @!P0 FFMA.FTZ R47, R8, R27, -R44 ;  /* 0x0000001b082f8223 */ /* 0x000fe2000001082c */
[----:B------:R-:W-:Y:S01]  /*6760*/  @!P0 HADD2.F32 R10, -RZ, R4.H1_H1 ;  /* 0x30000004ff0a8230 */ /* 0x000fe20000004100 */
[----:B------:R-:W-:Y:S01]  /*6770*/  @!P0 FMUL.FTZ R4, R34, R19 ;  /* 0x0000001322048220 */ /* 0x000fe20000410000 */
[----:B------:R-:W-:Y:S01]  /*6780*/  @!P0 HADD2.F32 R6, -RZ, R5.H1_H1 ;  /* 0x30000005ff068230 */ /* 0x000fe20000004100 */
[----:B------:R-:W-:Y:S02]  /*6790*/  @!P0 FMUL.FTZ R5, R32, R16 ;  /* 0x0000001020058220 */ /* 0x000fe40000410000 */
[----:B------:R-:W-:Y:S02]  /*67a0*/  @!P0 FFMA.FTZ R45, R10, R35, -R4 ;  /* 0x000000230a2d8223 */ /* 0x000fe40000010804 */
[----:B------:R-:W-:Y:S02]  /*67b0*/  @!P0 FFMA.FTZ R5, R11, R33, -R5 ;  /* 0x000000210b058223 */ /* 0x000fe40000010805 */
[----:B------:R-:W-:Y:S01]  /*67c0*/  @!P0 FFMA.FTZ R46, R7, R29, -R41 ;  /* 0x0000001d072e8223 */ /* 0x000fe20000010829 */
[----:B------:R-:W-:Y:S01]  /*67d0*/  @!P0 F2FP.PACK_AB R41, R47, R50 ;  /* 0x000000322f29823e */ /* 0x000fe200000000ff */
[----:B------:R-:W-:Y:S01]  /*67e0*/  @!P0 FFMA.FTZ R44, R6, R31, -R40 ;  /* 0x0000001f062c8223 */ /* 0x000fe20000010828 */
[----:B------:R-:W-:Y:S01]  /*67f0*/  @!P0 F2FP.PACK_AB R40, R48, R49 ;  /* 0x000000313028823e */ /* 0x000fe200000000ff */
[----:B------:R-:W-:Y:S01]  /*6800*/  @!P0 FMUL.FTZ R4, R8, R18 ;  /* 0x0000001208048220 */ /* 0x000fe20000410000 */
[----:B------:R-:W-:Y:S01]  /*6810*/  @!P0 F2FP.PACK_AB R18, R45, R5 ;  /* 0x000000052d12823e */ /* 0x000fe200000000ff */
[----:B------:R-:W-:Y:S01]  /*6820*/  @!P0 FFMA.FTZ R0, R20, R21, R0 ;  /* 0x0000001514008223 */ /* 0x000fe20000010000 */
[----:B------:R-:W-:Y:S01]  /*6830*/  @!P0 F2FP.PACK_AB R8, R44, R46 ;  /* 0x0000002e2c08823e */ /* 0x000fe200000000ff */
[----:B------:R-:W-:Y:S01]  /*6840*/  @!P0 IMAD.MOV.U32 R12, RZ, RZ, R40 ;  /* 0x000000ffff0c8224 */ /* 0x000fe200078e0028 */
[----:B------:R-:W-:Y:S01]  /*6850*/  @!P0 MOV R13, R41 ;  /* 0x00000029000d8202 */ /* 0x000fe20000000f00 */
[----:B------:R-:W-:Y:S01]  /*6860*/  @!P0 FFMA.FTZ R2, R22, R23, R2 ;  /* 0x0000001716028223 */ /* 0x000fe20000010002 */
[----:B------:R-:W-:Y:S01]  /*6870*/  @!P0 MOV R14, R8 ;  /* 0x00000008000e8202 */ /* 0x000fe20000000f00 */
[----:B------:R-:W-:Y:S01]  /*6880*/  @!P0 FMUL.FTZ R5, R7, R9 ;  /* 0x0000000907058220 */ /* 0x000fe20000410000 */
[----:B------:R-:W-:Y:S01]  /*6890*/  @!P0 MOV R15, R18 ;  /* 0x00000012000f8202 */ /* 0x000fe20000000f00 */
[----:B------:R-:W-:Y:S01]  /*68a0*/  @!P0 FFMA.FTZ R3, R24, R25, R3 ;  /* 0x0000001918038223 */ /* 0x000fe20000010003 */
[----:B------:R-:W-:Y:S01]  /*68b0*/  @!P0 F2FP.PACK_AB R9, R2, R0 ;  /* 0x000000000209823e */ /* 0x000fe200000000ff */
[----:B------:R-:W-:Y:S02]  /*68c0*/  @!P0 FMUL.FTZ R6, R6, R17 ;  /* 0x0000001106068220 */ /* 0x000fe40000410000 */
[----:B------:R-:W-:Y:S01]  /*68d0*/  @!P0 FFMA.FTZ R4, R26, R27, R4 ;  /* 0x0000001b1a048223 */ /* 0x000fe20000010004 */
[----:B------:R1:W-:Y:S01]  /*68e0*/  STG.E.128 [R42.64], R12 ;  /* 0x0000000c2a007986 */ /* 0x0003e2000c101d06 */
        /* <DEDUP_REMOVED lines=20> */
.L_x_1021:
        /* <DEDUP_REMOVED lines=26> */
.L_x_1025:
[----:B------:R-:W-:Y:S05]  /*6bd0*/  BSYNC B1 ;  /* 0x0000000000017941 */ /* 0x000fea0003800000 */
.L_x_1020:
[C---:B-1----:R-:W-:Y:S01]  /*6be0*/  IMAD.SHL.U32 R10, R60.reuse, 0x40, RZ ;  /* 0x000000403c0a7824 */ /* 0x042fe200078e00ff */
[----:B------:R-:W-:Y:S01]  /*6bf0*/  SHF.L.U64.HI R9, R60, 0x6, R77 ;  /* 0x000000063c097819 */ /* 0x000fe2000001024d */
[----:B------:R-:W-:Y:S02]  /*6c00*/  BSSY B0, `(.L_x_1042) ;  /* 0x000004b000007945 */ /* 0x000fe40003800000 */
[----:B--2--5:R-:W-:Y:S01]  /*6c10*/  IMAD.IADD R3, R102, 0x1, -R10 ;  /* 0x0000000166037824 */ /* 0x024fe200078e0a0a */
[----:B------:R-:W-:Y:S04]  /*6c20*/  IADD3 R0, P1, R10, R122, RZ ;  /* 0x0000007a0a007210 */ /* 0x000fe80007f3e0ff */
[----:B------:R-:W-:Y:S02]  /*6c30*/  ISETP.GE.AND P0, PT, R3, 0x21, PT ;  /* 0x000000210300780c */ /* 0x000fe40003f06270 */
[----:B------:R-:W-:Y:S11]  /*6c40*/  IADD3.X R2, R9, R125, RZ, P1, !PT ;  /* 0x0000007d09027210 */ /* 0x000ff60000ffe4ff */
        /* <DEDUP_REMOVED lines=38> */
[C---:B------:R-:W-:Y:S01]  /*6eb0*/  ISETP.GE.AND P1, PT, R126.reuse, c[0x0][0x1d4], PT ;  /* 0x000075007e007a0c */ /* 0x040fe20003f26270 */
[----:B------:R-:W-:Y:S01]  /*6ec0*/  IMAD.MOV.U32 R5, RZ, RZ, R119 ;  /* 0x000000ffff057224 */ /* 0x000fe200078e0077 */
[----:B------:R-:W-:Y:S01]  /*6ed0*/  IADD3 R12, R126, 0x80, RZ ;  /* 0x000000807e0c7810 */ /* 0x000fe20007ffe0ff */
[----:B------:R-:W-:Y:S02]  /*6ee0*/  IMAD.X R2, R9, 0x1, R128, P0 ;  /* 0x0000000109027824 */ /* 0x000fe400000e0680 */
[----:B------:R-:W-:Y:S04]  /*6ef0*/  IMAD.WIDE.U32 R4, R0, c[0x0][0x208], R4 ;  /* 0x0000820000047a25 */ /* 0x000fe800078e0004 */
[----:B------:R-:W-:Y:S04]  /*6f00*/  IMAD R2, R2, c[0x0][0x208], RZ ;  /* 0x0000820002027a24 */ /* 0x000fe800078e02ff */
[----:B------:R-:W1:Y:S01]  /*6f10*/  @!P1 LDS.128 R8, [R231] ;  /* 0x00000000e7089984 */ /* 0x000e620000000c00 */
[----:B------:R-:W-:Y:S01]  /*6f20*/  IMAD R0, R0, c[0x0][0x20c], R2 ;  /* 0x0000830000007a24 */ /* 0x000fe200078e0202 */
[C---:B------:R-:W-:Y:S03]  /*6f30*/  LEA R2, P0, R4.reuse, c[0x0][0x1f8], 0x1 ;  /* 0x00007e0004027a11 */ /* 0x040fe600078008ff */
        /* <DEDUP_REMOVED lines=23> */
.L_x_1043:
[----:B-1----:R-:W-:Y:S05]  /*70b0*/  BSYNC B0 ;  /* 0x0000000000007941 */ /* 0x002fea0003800000 */
.L_x_1042:
        /* <DEDUP_REMOVED lines=26> */
.L_x_1019:
[----:B------:R-:W-:Y:S01]  /*7260*/  IMAD.MOV.U32 R0, RZ, RZ, c[0x0][0x2c4] ;  /* 0x0000b100ff007624 */ /* 0x000fe200078e00ff */
[----:B------:R-:W-:Y:S01]  /*7270*/  LOP3.LUT R238, R238, 0xfffffffd, RZ, 0xc0, !PT ;  /* 0xfffffffdeeee7812 */ /* 0x000fe200078ec0ff */
[----:B------:R-:W-:Y:S01]  /*7280*/  BSSY B0, `(.L_x_1045) ;  /* 0x000002b000007945 */ /* 0x000fe20003800000 */
[----:B------:R-:W-:-:S02]  /*7290*/  IMAD.IADD R10, R136, 0x1, R137 ;  /* 0x00000001880a7824 */ /* 0x000fc400078e0289 */
[----:B------:R-:W-:Y:S02]  /*72a0*/  ISETP.NE.AND P3, PT, R0, 0x1, PT ;  /* 0x000000010000780c */ /* 0x000fe40003f65270 */
[----:B------:R-:W-:-:S11]  /*72b0*/  IADD3 R0, R249, 0x7f, RZ ;  /* 0x0000007ff9007810 */ /* 0x000fd60007ffe0ff */
[----:B-1----:R-:W-:Y:S01]  /*72c0*/  @P3 IMAD.HI.U32 R2, R0, c[0x0][0x2c8], RZ ;  /* 0x0000b20000023a27 */ /* 0x002fe200078e00ff */
[----:B------:R-:W-:-:S04]  /*72d0*/  @P3 LOP3.LUT R238, R238, 0x2, RZ, 0xfc, !PT ;  /* 0x00000002eeee3812 */ /* 0x000fc800078efcff */
[----:B------:R-:W-:-:S05]  /*72e0*/  @P3 SHF.R.U32.HI R0, RZ, c[0x0][0x2cc], R2 ;  /* 0x0000b300ff003a19 */ /* 0x000fca0000011602 */
[----:B------:R-:W-:-:S05]  /*72f0*/  IMAD.IADD R0, R150, 0x1, R0 ;  /* 0x0000000196007824 */ /* 0x000fca00078e0200 */
[----:B------:R-:W-:-:S04]  /*7300*/  SHF.R.S32.HI R2, RZ, 0x1f, R0 ;  /* 0x0000001fff027819 */ /* 0x000fc80000011400 */
[----:B------:R-:W-:-:S04]  /*7310*/  LEA.HI R0, R2, R0, RZ, 0x6 ;  /* 0x0000000002007211 */ /* 0x000fc800078f30ff */
[----:B------:R-:W-:-:S04]  /*7320*/  SHF.R.S32.HI R0, RZ, 0x6, R0 ;  /* 0x00000006ff007819 */ /* 0x000fc80000011400 */
[----:B------:R-:W-:Y:S01]  /*7330*/  IMNMX R6, R149, R0, PT ;  /* 0x0000000095067217 */ /* 0x000fe20003800200 */
[----:B------:R-:W-:-:S03]  /*7340*/  IMAD.MOV.U32 R0, RZ, RZ, RZ ;  /* 0x000000ffff007224 */ /* 0x000fc600078e00ff */
[----:B------:R-:W-:-:S13]  /*7350*/  ISETP.GE.AND P0, PT, R6, 0x1, PT ;  /* 0x000000010600780c */ /* 0x000fda0003f06270 */
[----:B------:R-:W-:Y:S05]  /*7360*/  @!P0 BRA `(.L_x_1046) ;  /* 0x000001c000008947 */ /* 0x000fea0003800000 */
[----:B------:R-:W-:Y:S01]  /*7370*/  IABS R2, R132 ;  /* 0x0000008400027213 */ /* 0x000fe20000000000 */
[----:B------:R-:W-:Y:S01]  /*7380*/  IMAD.MOV.U32 R4, RZ, RZ, RZ ;  /* 0x000000ffff047224 */ /* 0x000fe200078e00ff */
[----:B------:R-:W-:Y:S02]  /*7390*/  IADD3 R7, R132, -0x1, R6 ;  /* 0xffffffff84077810 */ /* 0x000fe40007ffe006 */
        /* <DEDUP_REMOVED lines=25> */
.L_x_1046:
[----:B------:R-:W-:Y:S05]  /*7530*/  BSYNC B0 ;  /* 0x0000000000007941 */ /* 0x000fea0003800000 */
.L_x_1045:
        /* <DEDUP_REMOVED lines=50> */
[----:B--2---:R-:W-:-:S04]  /*7860*/  IMAD R235, R2, R0, RZ ;  /* 0x0000000002eb7224 */ /* 0x004fc800078e02ff */
[--C-:B------:R-:W-:Y:S01]  /*7870*/  IMAD.IADD R2, R235, 0x1, R0.reuse ;  /* 0x00000001eb027824 */ /* 0x100fe200078e0200 */
[----:B------:R-:W-:-:S04]  /*7880*/  PRMT R0, RZ, 0x7610, R0 ;  /* 0x00007610ff007816 */ /* 0x000fc80000000000 */
[----:B------:R-:W-:-:S04]  /*7890*/  IMNMX R18, R6, R2, PT ;  /* 0x0000000206127217 */ /* 0x000fc80003800200 */
[----:B------:R-:W-:Y:S01]  /*78a0*/  ISETP.GT.AND P0, PT, R18, R235, PT ;  /* 0x000000eb1200720c */ /* 0x000fe20003f04270 */
[----:B------:R1:W-:-:S12]  /*78b0*/  STL [R1+0x18], R18 ;  /* 0x0000181201007387 */ /* 0x0003d80000100800 */
[----:B------:R-:W-:Y:S05]  /*78c0*/  @!P0 BRA `(.L_x_1047) ;  /* 0x000102a000008947 */ /* 0x000fea0003800000 */
[----:B------:R-:W2:Y:S04]  /*78d0*/  LDL R19, [R1] ;  /* 0x0000000001137983 */ /* 0x000ea80000100800 */
[----:B------:R-:W3:Y:S04]  /*78e0*/  LDL R7, [R1+0x44] ;  /* 0x0000440001077983 */ /* 0x000ee80000100800 */
[----:B------:R-:W4:Y:S01]  /*78f0*/  LDL R20, [R1+0xc] ;  /* 0x00000c0001147983 */ /* 0x000f220000100800 */
[----:B------:R-:W-:-:S04]  /*7900*/  ISETP.NE.U32.AND P0, PT, RZ, c[0x0][0x340], PT ;  /* 0x0000d000ff007a0c */ /* 0x000fc80003f05070 */
[----:B------:R-:W-:-:S13]  /*7910*/  ISETP.NE.AND.EX P1, PT, RZ, c[0x0][0x344], PT, P0 ;  /* 0x0000d100ff007a0c */ /* 0x000fda0003f25300 */
[----:B------:R-:W-:Y:S01]  /*7920*/  @P1 IMAD.MOV.U32 R2, RZ, RZ, 0x4 ;  /* 0x00000004ff021424 */ /* 0x000fe200078e00ff */
[----:B------:R-:W1:Y:S01]  /*7930*/  S2R R4, SR_TID.X ;  /* 0x0000000000047919 */ /* 0x000e620000002100 */
[----:B------:R-:W-:Y:S02]  /*7940*/  SHF.R.S32.HI R0, RZ, 0x1f, R169 ;  /* 0x0000001fff007819 */ /* 0x000fe400000114a9 */
[----:B------:R-:W-:-:S03]  /*7950*/  ISETP.NE.U32.AND P2, PT, RZ, c[0x0][0x348], PT ;  /* 0x0000d200ff007a0c */ /* 0x000fc60003f45070 */
[----:B------:R-:W-:-:S04]  /*7960*/  IMAD R0, R0, c[0x0][0x178], RZ ;  /* 0x00005e0000007a24 */ /* 0x000fc800078e02ff */
[----:B------:R-:W-:Y:S01]  /*7970*/  IMAD R0, R169, c[0x0][0x17c], R0 ;  /* 0x00005f00a9007a24 */ /* 0x000fe200078e0200 */
[----:B-1----:R-:W-:-:S04]  /*7980*/  SHF.R.S32.HI R17, RZ, 0x1f, R4 ;  /* 0x0000001fff117819 */ /* 0x002fc80000011404 */
[----:B------:R-:W-:Y:S01]  /*7990*/  LEA.HI R17, R17, R4, RZ, 0x3 ;  /* 0x0000000411117211 */ /* 0x000fe200078f18ff */
[----:B--2---:R-:W-:-:S05]  /*79a0*/  @P1 IMAD.WIDE R2, R19, R2, c[0x0][0x340] ;  /* 0x0000d00013021625 */ /* 0x004fca00078e0202 */
[----:B------:R1:W2:Y:S01]  /*79b0*/  @P1 LDG.E R14, [R2.64] ;  /* 0x00000006020e1981 */ /* 0x0002a2000c1e1900 */
[----:B------:R-:W-:Y:S01]  /*79c0*/  SHF.R.S32.HI R17, RZ, 0x3, R17 ;  /* 0x00000003ff117819 */ /* 0x000fe20000011411 */
[----:B------:R-:W-:Y:S01]  /*79d0*/  IMAD.WIDE.U32 R4, R169, c[0x0][0x178], RZ ;  /* 0x00005e00a9047a25 */ /* 0x000fe200078e00ff */
[----:B---3--:R-:W-:-:S03]  /*79e0*/  IADD3 R12, R7, R249, RZ ;  /* 0x000000f9070c7210 */ /* 0x008fc60007ffe0ff */
[----:B------:R-:W-:Y:S02]  /*79f0*/  IMAD.IADD R5, R5, 0x1, R0 ;  /* 0x0000000105057824 */ /* 0x000fe400078e0200 */
[----:B------:R-:W-:-:S04]  /*7a00*/  @P3 IMAD.HI.U32 R9, R12, c[0x0][0x2c8], RZ ;  /* 0x0000b2000c093a27 */ /* 0x000fc800078e00ff */
[----:B----4-:R-:W-:Y:S01]  /*7a10*/  IMAD.WIDE.U32 R4, R20, c[0x0][0x1b8], R4 ;  /* 0x00006e0014047a25 */ /* 0x010fe200078e0004 */
[----:B-1----:R-:W-:Y:S02]  /*7a20*/  SHF.R.S32.HI R3, RZ, 0x1f, R17 ;  /* 0x0000001fff037819 */ /* 0x002fe40000011411 */
[----:B------:R-:W-:-:S04]  /*7a30*/  IADD3 R2, P0, R17, R10, RZ ;  /* 0x0000000a11027210 */ /* 0x000fc80007f1e0ff */
[----:B------:R-:W-:Y:S02]  /*7a40*/  LEA.HI.X.SX32 R8, R10, R3, 0x1, P0 ;  /* 0x000000030a087211 */ /* 0x000fe400000f0eff */
[----:B------:R-:W-:-:S04]  /*7a50*/  ISETP.NE.AND.EX P0, PT, RZ, c[0x0][0x34c], PT, P2 ;  /* 0x0000d300ff007a0c */ /* 0x000fc80003f05320 */
[----:B------:R-:W-:Y:S01]  /*7a60*/  SEL R6, R168, RZ, !P0 ;  /* 0x000000ffa8067207 */ /* 0x000fe20004000000 */
[----:B------:R-:W-:Y:S01]  /*7a70*/  IMAD R5, R20, c[0x0][0x1bc], R5 ;  /* 0x00006f0014057a24 */ /* 0x000fe200078e0205 */
[----:B------:R-:W-:Y:S01]  /*7a80*/  SEL R3, R19, RZ, !P0 ;  /* 0x000000ff13037207 */ /* 0x000fe20004000000 */
[----:B------:R-:W-:Y:S02]  /*7a90*/  IMAD.MOV.U32 R0, RZ, RZ, R12 ;  /* 0x000000ffff007224 */ /* 0x000fe400078e000c */
[----:B------:R-:W-:Y:S01]  /*7aa0*/  IMAD R6, R6, c[0x0][0x1c0], RZ ;  /* 0x0000700006067a24 */ /* 0x000fe200078e02ff */
[----:B------:R-:W-:Y:S01]  /*7ab0*/  @P3 SHF.R.U32.HI R0, RZ, c[0x0][0x2cc], R9 ;  /* 0x0000b300ff003a19 */ /* 0x000fe20000011609 */
[----:B------:R-:W-:Y:S01]  /*7ac0*/  IMAD.WIDE.U32 R4, R3, c[0x0][0x1c0], R4 ;  /* 0x0000700003047a25 */ /* 0x000fe200078e0004 */
[----:B------:R-:W-:-:S03]  /*7ad0*/  SHF.R.S32.HI R7, RZ, 0x1f, R240 ;  /* 0x0000001fff077819 */ /* 0x000fc600000114f0 */
[----:B------:R-:W-:Y:S01]  /*7ae0*/  IMAD R10, R3, c[0x0][0x1c4], R6 ;  /* 0x00007100030a7a24 */ /* 0x000fe200078e0206 */
[----:B------:R-:W-:Y:S01]  /*7af0*/  SHF.R.S32.HI R13, RZ, 0x1f, R0 ;  /* 0x0000001fff0d7819 */ /* 0x000fe20000011400 */
[----:B------:R-:W-:Y:S02]  /*7b00*/  IMAD.MOV.U32 R6, RZ, RZ, R240 ;  /* 0x000000ffff067224 */ /* 0x000fe400078e00f0 */
[C---:B------:R-:W-:Y:S02]  /*7b10*/  IMAD R16, R8.reuse, c[0x0][0x1e0], RZ ;  /* 0x0000780008107a24 */ /* 0x040fe400078e02ff */
[----:B------:R-:W-:Y:S01]  /*7b20*/  IMAD R15, R8, c[0x0][0x208], RZ ;  /* 0x00008200080f7a24 */ /* 0x000fe200078e02ff */
[----:B------:R-:W-:Y:S01]  /*7b30*/  IADD3 R3, R5, R10, RZ ;  /* 0x0000000a05037210 */ /* 0x000fe20007ffe0ff */
[----:B------:R-:W-:-:S04]  /*7b40*/  IMAD.WIDE.U32 R8, R2, c[0x0][0x1e0], R6 ;  /* 0x0000780002087a25 */ /* 0x000fc800078e0006 */
[----:B------:R-:W-:-:S04]  /*7b50*/  IMAD.WIDE.U32 R10, R2, c[0x0][0x208], R6 ;  /* 0x00008200020a7a25 */ /* 0x000fc800078e0006 */
[C---:B------:R-:W-:Y:S02]  /*7b60*/  IMAD R16, R2.reuse, c[0x0][0x1e4], R16 ;  /* 0x0000790002107a24 */ /* 0x040fe400078e0210 */
[----:B------:R-:W-:Y:S02]  /*7b70*/  IMAD R15, R2, c[0x0][0x20c], R15 ;  /* 0x00008300020f7a24 */ /* 0x000fe400078e020f */
[----:B------:R-:W-:Y:S01]  /*7b80*/  IMAD.MOV.U32 R2, RZ, RZ, R4 ;  /* 0x000000ffff027224 */ /* 0x000fe200078e0004 */
[C---:B------:R-:W-:Y:S01]  /*7b90*/  IADD3 R4, -R0.reuse, RZ, RZ ;  /* 0x000000ff00047210 */ /* 0x040fe20007ffe1ff */
[----:B------:R-:W-:Y:S02]  /*7ba0*/  IMAD R5, R13, c[0x0][0x1b0], RZ ;  /* 0x00006c000d057a24 */ /* 0x000fe400078e02ff */
[----:B------:R-:W-:-:S04]  /*7bb0*/  IMAD.WIDE.U32 R2, R0, c[0x0][0x1b0], R2 ;  /* 0x00006c0000027a25 */ /* 0x000fc800078e0002 */
[----:B------:R-:W-:Y:S02]  /*7bc0*/  IMAD R13, R0, c[0x0][0x1b4], R5 ;  /* 0x00006d00000d7a24 */ /* 0x000fe400078e0205 */
[----:B------:R-:W-:Y:S02]  /*7bd0*/  IMAD R0, R4, c[0x0][0x2c4], R12 ;  /* 0x0000b10004007a24 */ /* 0x000fe400078e020c */
[----:B------:R-:W-:Y:S01]  /*7be0*/  IMAD.IADD R5, R9, 0x1, R16 ;  /* 0x0000000109057824 */ /* 0x000fe200078e0210 */
[----:B------:R-:W-:Y:S02]  /*7bf0*/  IADD3 R9, R11, R15, RZ ;  /* 0x0000000f0b097210 */ /* 0x000fe40007ffe0ff */
[----:B------:R-:W-:Y:S02]  /*7c00*/  SHF.R.S32.HI R11, RZ, 0x1f, R0 ;  /* 0x0000001fff0b7819 */ /* 0x000fe40000011400 */
[----:B------:R-:W-:Y:S02]  /*7c10*/  ISETP.GE.AND P0, PT, R240, c[0x0][0x1d4], PT ;  /* 0x00007500f0007a0c */ /* 0x000fe40003f06270 */
[----:B------:R-:W-:Y:S01]  /*7c20*/  ISETP.GE.AND P6, PT, R134, c[0x0][0x1d4], PT ;  /* 0x0000750086007a0c */ /* 0x000fe20003fc6270 */
[----:B------:R-:W-:Y:S01]  /*7c30*/  IMAD.IADD R3, R3, 0x1, R13 ;  /* 0x0000000103037824 */ /* 0x000fe200078e020d */
[----:B------:R-:W-:Y:S01]  /*7c40*/  MOV R4, R8 ;  /* 0x0000000800047202 */ /* 0x000fe20000000f00 */
[----:B------:R-:W-:Y:S01]  /*7c50*/  IMAD R12, R11, c[0x0][0x1a8], RZ ;  /* 0x00006a000b0c7a24 */ /* 0x000fe200078e02ff */
[----:B------:R-:W-:Y:S01]  /*7c60*/  SEL R13, RZ, 0xffffffff, P6 ;  /* 0xffffffffff0d7807 */ /* 0x000fe20003000000 */
[----:B------:R-:W-:Y:S01]  /*7c70*/  IMAD.MOV.U32 R8, RZ, RZ, R10 ;  /* 0x000000ffff087224 */ /* 0x000fe200078e000a */
[----:B------:R-:W-:Y:S01]  /*7c80*/  LOP3.LUT R238, R238, 0xfffffffe, RZ, 0xc0, !PT ;  /* 0xfffffffeeeee7812 */ /* 0x000fe200078ec0ff */
[C---:B------:R-:W-:Y:S01]  /*7c90*/  IMAD R12, R0.reuse, c[0x0][0x1ac], R12 ;  /* 0x00006b00000c7a24 */ /* 0x040fe200078e020c */
[----:B------:R-:W-:Y:S01]  /*7ca0*/  SEL R15, RZ, 0x1, P0 ;  /* 0x00000001ff0f7807 */ /* 0x000fe20000000000 */
[----:B------:R-:W-:Y:S01]  /*7cb0*/  IMAD.WIDE.U32 R2, R0, c[0x0][0x1a8], R2 ;  /* 0x00006a0000027a25 */ /* 0x000fe200078e0002 */
[----:B------:R-:W-:-:S03]  /*7cc0*/  SHF.L.U32 R13, R13, 0x1, RZ ;  /* 0x000000010d0d7819 */ /* 0x000fc600000006ff */
[----:B------:R-:W-:Y:S01]  /*7cd0*/  IMAD.WIDE.U32 R10, R20, c[0x0][0x1e8], R4 ;  /* 0x00007a00140a7a25 */ /* 0x000fe200078e0004 */
[----:B------:R-:W-:-:S03]  /*7ce0*/  @P0 LOP3.LUT R238, R238, 0x1, RZ, 0xfc, !PT ;  /* 0x00000001eeee0812 */ /* 0x000fc600078efcff */
[----:B------:R-:W-:Y:S01]  /*7cf0*/  IMAD.WIDE.U32 R4, R20, c[0x0][0x210], R8 ;  /* 0x0000840014047a25 */ /* 0x000fe200078e0008 */
[----:B------:R-:W-:Y:S02]  /*7d00*/  LOP3.LUT R8, R13, 0x2, R15, 0xe2, !PT ;  /* 0x000000020d087812 */ /* 0x000fe400078ee20f */
[----:B------:R-:W-:Y:S01]  /*7d10*/  LEA R15, P0, R2, c[0x0][0x160], 0x1 ;  /* 0x00005800020f7a11 */ /* 0x000fe200078008ff */
[----:B------:R-:W-:Y:S01]  /*7d20*/  IMAD.IADD R3, R3, 0x1, R12 ;  /* 0x0000000103037824 */ /* 0x000fe200078e020c */
[----:B------:R-:W-:-:S04]  /*7d30*/  ISETP.NE.U32.AND P2, PT, RZ, c[0x0][0x350], PT ;  /* 0x0000d400ff007a0c */ /* 0x000fc80003f45070 */
[----:B------:R-:W-:Y:S02]  /*7d40*/  LEA.HI.X R13, R2, c[0x0][0x164], R3, 0x1, P0 ;  /* 0x00005900020d7a11 */ /* 0x000fe400000f0c03 */
[----:B------:R-:W-:Y:S01]  /*7d50*/  ISETP.NE.AND.EX P0, PT, RZ, c[0x0][0x354], PT, P2 ;  /* 0x0000d500ff007a0c */ /* 0x000fe20003f05320 */
[C---:B------:R-:W-:Y:S02]  /*7d60*/  IMAD R11, R20.reuse, c[0x0][0x1ec], R11 ;  /* 0x00007b00140b7a24 */ /* 0x040fe400078e020b */
[----:B------:R-:W-:Y:S01]  /*7d70*/  IMAD R5, R20, c[0x0][0x214], R5 ;  /* 0x0000850014057a24 */ /* 0x000fe200078e0205 */
[----:B------:R-:W-:-:S04]  /*7d80*/  ISETP.GE.AND P5, PT, R135, c[0x0][0x1d4], PT ;  /* 0x0000750087007a0c */ /* 0x000fc80003fa6270 */
[----:B------:R-:W-:Y:S02]  /*7d90*/  SEL R3, RZ, 0x4, P5 ;  /* 0x00000004ff037807 */ /* 0x000fe40002800000 */
[----:B------:R-:W-:Y:S02]  /*7da0*/  ISETP.GE.AND P3, PT, R240, c[0x0][0x198], PT ;  /* 0x00006600f0007a0c */ /* 0x000fe40003f66270 */
[----:B------:R-:W-:Y:S02]  /*7db0*/  ISETP.GE.AND P2, PT, R134, c[0x0][0x198], PT ;  /* 0x0000660086007a0c */ /* 0x000fe40003f46270 */
[----:B------:R-:W-:Y:S02]  /*7dc0*/  ISETP.GE.AND P4, PT, R135, c[0x0][0x198], PT ;  /* 0x0000660087007a0c */ /* 0x000fe40003f86270 */
[----:B------:R-:W-:Y:S02]  /*7dd0*/  LOP3.LUT R114, R8, R3, RZ, 0xfc, !PT ;  /* 0x0000000308727212 */ /* 0x000fe400078efcff */
[----:B------:R-:W-:-:S02]  /*7de0*/  IADD3 R98, R18, -0x1, RZ ;  /* 0xffffffff12627810 */ /* 0x000fc40007ffe0ff */
[----:B--2---:R-:W-:Y:S02]  /*7df0*/  @P1 SHF.R.S32.HI R0, RZ, 0x1f, R14 ;  /* 0x0000001fff001819 */ /* 0x004fe4000001140e */
[----:B------:R-:W-:Y:S01]  /*7e00*/  @!P1 MOV R0, R168 ;  /* 0x000000a800009202 */ /* 0x000fe20000000f00 */
[----:B------:R-:W-:-:S03]  /*7e10*/  @!P1 IMAD.MOV.U32 R14, RZ, RZ, R19 ;  /* 0x000000ffff0e9224 */ /* 0x000fc600078e0013 */
[----:B------:R-:W-:Y:S02]  /*7e20*/  SEL R2, R0, RZ, !P0 ;  /* 0x000000ff00027207 */ /* 0x000fe40004000000 */
[----:B------:R-:W-:-:S03]  /*7e30*/  SEL R0, R14, RZ, !P0 ;  /* 0x000000ff0e007207 */ /* 0x000fc60004000000 */
        /* <DEDUP_REMOVED lines=10> */
[----:B------:R1:W2:Y:S02]  /*7ee0*/  SHFL.IDX PT, R10, R13, RZ, 0x181f ;  /* 0x00181fff0d0a7589 */ /* 0x0002a400000e0000 */
.L_x_1177:
[----:B------:R-:W-:Y:S05]  /*7ef0*/  BRA.DIV ~URZ, `(.L_x_1049) ;  /* 0x000146727f007947 */ /* 0x000fea000b800000 */
[----:B------:R3:W4:Y:S02]  /*7f00*/  SHFL.IDX PT, R0, R15, RZ, 0x181f ;  /* 0x00181fff0f007589 */ /* 0x00072400000e0000 */
.L_x_1178:
[----:B---3--:R-:W3:Y:S01]  /*7f10*/  LDL R2, [R1+0x8] ;  /* 0x0000080001027983 */ /* 0x008ee20000100800 */
[----:B------:R-:W-:Y:S01]  /*7f20*/  BSSY B0, `(.L_x_1050) ;  /* 0x0000012000007945 */ /* 0x000fe20003800000 */
[----:B------:R-:W-:Y:S02]  /*7f30*/  SHF.R.S32.HI R12, RZ, 0x1f, R134 ;  /* 0x0000001fff0c7819 */ /* 0x000fe40000011486 */
[----:B------:R-:W-:Y:S01]  /*7f40*/  SHF.R.S32.HI R14, RZ, 0x1f, R135 ;  /* 0x0000001fff0e7819 */ /* 0x000fe20000011487 */
[----:B---3--:R-:W-:-:S05]  /*7f50*/  IMAD R30, R2, c[0x0][0x2c4], RZ ;  /* 0x0000b100021e7a24 */ /* 0x008fca00078e02ff */
        /* <DEDUP_REMOVED lines=14> */
.L_x_1051:
[----:B------:R-:W-:Y:S05]  /*8040*/  BSYNC B0 ;  /* 0x0000000000007941 */ /* 0x000fea0003800000 */
.L_x_1050:
[----:B------:R-:W-:Y:S05]  /*8050*/  BRA.DIV ~URZ, `(.L_x_1052) ;  /* 0x000145827f007947 */ /* 0x000fea000b800000 */
[----:B--2---:R2:W3:Y:S04]  /*8060*/  SHFL.IDX PT, R10, R13, 0x1, 0x181f ;  /* 0x00381f000d0a7f89 */ /* 0x0044e800000e0000 */
[----:B----4-:R2:W4:Y:S02]  /*8070*/  SHFL.IDX PT, R0, R15, 0x1, 0x181f ;  /* 0x00381f000f007f89 */ /* 0x01052400000e0000 */
.L_x_1179:
[----:B------:R-:W-:Y:S01]  /*8080*/  IADD3 R2, R11, 0x20, RZ ;  /* 0x000000200b027810 */ /* 0x000fe20007ffe0ff */
[----:B------:R-:W-:Y:S03]  /*8090*/  BSSY B0, `(.L_x_1053) ;  /* 0x000000f000007945 */ /* 0x000fe60003800000 */
[----:B------:R-:W-:-:S13]  /*80a0*/  ISETP.GE.AND P0, PT, R2, R30, PT ;  /* 0x0000001e0200720c */ /* 0x000fda0003f06270 */
[----:B------:R-:W-:Y:S05]  /*80b0*/  @P0 BRA `(.L_x_1054) ;  /* 0x000000c000000947 */ /* 0x000fea0003800000 */
[----:B----4-:R-:W-:-:S04]  /*80c0*/  LEA R8, P0, R240, R0, 0x1 ;  /* 0x00000000f0087211 */ /* 0x010fc800078008ff */
        /* <DEDUP_REMOVED lines=11> */
.L_x_1054:
[----:B------:R-:W-:Y:S05]  /*8180*/  BSYNC B0 ;  /* 0x0000000000007941 */ /* 0x000fea0003800000 */
.L_x_1053:
[----:B------:R-:W-:Y:S05]  /*8190*/  BRA.DIV ~URZ, `(.L_x_1055) ;  /* 0x000145127f007947 */ /* 0x000fea000b800000 */
[----:B---3--:R3:W1:Y:S02]  /*81a0*/  SHFL.IDX PT, R10, R13, 0x2, 0x181f ;  /* 0x00581f000d0a7f89 */ /* 0x00866400000e0000 */
.L_x_1180:
[----:B------:R-:W-:Y:S05]  /*81b0*/  BRA.DIV ~URZ, `(.L_x_1056) ;  /* 0x000145627f007947 */ /* 0x000fea000b800000 */
[----:B----4-:R4:W2:Y:S02]  /*81c0*/  SHFL.IDX PT, R0, R15, 0x2, 0x181f ;  /* 0x00581f000f007f89 */ /* 0x0108a400000e0000 */
.L_x_1181:
[----:B------:R-:W-:Y:S01]  /*81d0*/  IADD3 R2, R11, 0x40, RZ ;  /* 0x000000400b027810 */ /* 0x000fe20007ffe0ff */
[----:B------:R-:W-:Y:S03]  /*81e0*/  BSSY B0, `(.L_x_1057) ;  /* 0x000000f000007945 */ /* 0x000fe60003800000 */
[----:B------:R-:W-:-:S13]  /*81f0*/  ISETP.GE.AND P0, PT, R2, R30, PT ;  /* 0x0000001e0200720c */ /* 0x000fda0003f06270 */
[----:B------:R-:W-:Y:S05]  /*8200*/  @P0 BRA `(.L_x_1058) ;  /* 0x000000c000000947 */ /* 0x000fea0003800000 */
[----:B--2---:R-:W-:-:S04]  /*8210*/  LEA R8, P0, R240, R0, 0x1 ;  /* 0x00000000f0087211 */ /* 0x004fc800078008ff */
        /* <DEDUP_REMOVED lines=11> */
.L_x_1058:
[----:B------:R-:W-:Y:S05]  /*82d0*/  BSYNC B0 ;  /* 0x0000000000007941 */ /* 0x000fea0003800000 */
.L_x_1057:
[----:B------:R-:W-:Y:S05]  /*82e0*/  BRA.DIV ~URZ, `(.L_x_1059) ;  /* 0x000144a27f007947 */ /* 0x000fea000b800000 */
[----:B-1----:R1:W3:Y:S04]  /*82f0*/  SHFL.IDX PT, R8, R13, 0x3, 0x181f ;  /* 0x00781f000d087f89 */ /* 0x0022e800000e0000 */
[----:B--2---:R1:W2:Y:S02]  /*8300*/  SHFL.IDX PT, R0, R15, 0x3, 0x181f ;  /* 0x00781f000f007f89 */ /* 0x0042a400000e0000 */
.L_x_1182:
[----:B----4-:R-:W4:Y:S01]  /*8310*/  LDL R128, [R1+0x4] ;  /* 0x0000040001807983 */ /* 0x010f220000100800 */
[----:B------:R-:W-:Y:S01]  /*8320*/  IADD3 R2, R11, 0x60, RZ ;  /* 0x000000600b027810 */ /* 0x000fe20007ffe0ff */
[----:B------:R-:W-:Y:S01]  /*8330*/  IMAD.MOV.U32 R10, RZ, RZ, c[0x0][0x2c4] ;  /* 0x0000b100ff0a7624 */ /* 0x000fe200078e00ff */
[----:B------:R-:W-:Y:S01]  /*8340*/  SHF.R.S32.HI R115, RZ, 0x1f, R98 ;  /* 0x0000001fff737819 */ /* 0x000fe20000011462 */
[----:B------:R-:W1:Y:S01]  /*8350*/  S2R R9, SR_TID.X ;  /* 0x0000000000097919 */ /* 0x000e620000002100 */
[----:B------:R-:W-:-:S03]  /*8360*/  ISETP.GE.AND P0, PT, R2, R30, PT ;  /* 0x0000001e0200720c */ /* 0x000fc60003f06270 */
[----:B------:R-:W-:-:S04]  /*8370*/  IMAD R6, R115, c[0x0][0x1e0], RZ ;  /* 0x0000780073067a24 */ /* 0x000fc800078e02ff */
[----:B------:R-:W-:-:S06]  /*8380*/  IMAD R6, R98, c[0x0][0x1e4], R6 ;  /* 0x0000790062067a24 */ /* 0x000fcc00078e0206 */
[----:B--2---:R-:W-:-:S04]  /*8390*/  @!P0 LEA R4, P1, R240, R0, 0x1 ;  /* 0x00000000f0048211 */ /* 0x004fc800078208ff */
[----:B---3--:R-:W-:Y:S02]  /*83a0*/  @!P0 LEA.HI.X R5, R240, R8, R7, 0x1, P1 ;  /* 0x00000008f0058211 */ /* 0x008fe400008f0c07 */
[----:B------:R-:W-:-:S03]  /*83b0*/  @!P0 LEA R2, P1, R134, R0, 0x1 ;  /* 0x0000000086028211 */ /* 0x000fc600078208ff */
[----:B------:R-:W-:Y:S01]  /*83c0*/  @!PT LDS RZ, [RZ] ;  /* 0x00000000fffff984 */ /* 0x000fe20000000800 */
[----:B------:R-:W-:Y:S01]  /*83d0*/  @!PT LDS RZ, [RZ] ;  /* 0x00000000fffff984 */ /* 0x000fe20000000800 */
[----:B------:R-:W-:Y:S01]  /*83e0*/  @!PT LDS RZ, [RZ] ;  /* 0x00000000fffff984 */ /* 0x000fe20000000800 */
[----:B------:R4:W-:Y:S01]  /*83f0*/  @!P0 LDGSTS.E.BYPASS.LTC128B.128 [R210+0xf100], [R4.64], !P3 ;  /* 0x0f10000004d28fae */ /* 0x0009e2000d901d46 */
[----:B-1----:R-:W-:Y:S02]  /*8400*/  SHF.R.S32.HI R116, RZ, 0x1f, R9 ;  /* 0x0000001fff747819 */ /* 0x002fe40000011409 */
[----:B------:R-:W-:Y:S02]  /*8410*/  @!P0 LEA.HI.X R3, R134, R8, R12, 0x1, P1 ;  /* 0x0000000886038211 */ /* 0x000fe400008f0c0c */
[----:B------:R-:W-:Y:S02]  /*8420*/  LEA.HI R116, R116, R9, RZ, 0x3 ;  /* 0x0000000974747211 */ /* 0x000fe400078f18ff */
[----:B------:R-:W-:Y:S01]  /*8430*/  LOP3.LUT P3, RZ, R238, 0x1, RZ, 0xc0, !PT ;  /* 0x00000001eeff7812 */ /* 0x000fe2000786c0ff */
[----:B------:R1:W-:Y:S01]  /*8440*/  @!P0 LDGSTS.E.BYPASS.LTC128B.128 [R210+0x13100], [R2.64], !P2 ;  /* 0x1310000002d28fae */ /* 0x0003e2000d101d46 */
[----:B------:R-:W-:Y:S02]  /*8450*/  SHF.R.S32.HI R116, RZ, 0x3, R116 ;  /* 0x00000003ff747819 */ /* 0x000fe40000011474 */
[----:B-1----:R-:W-:-:S04]  /*8460*/  @!P0 LEA R2, P1, R135, R0, 0x1 ;  /* 0x0000000087028211 */ /* 0x002fc800078208ff */
[----:B------:R-:W-:-:S05]  /*8470*/  @!P0 LEA.HI.X R3, R135, R8, R14, 0x1, P1 ;  /* 0x0000000887038211 */ /* 0x000fca00008f0c0e */
[----:B------:R1:W-:Y:S01]  /*8480*/  @!P0 LDGSTS.E.BYPASS.LTC128B.128 [R210+0x17100], [R2.64], !P4 ;  /* 0x1710000002d28fae */ /* 0x0003e2000e101d46 */
[----:B------:R-:W-:-:S03]  /*8490*/  ISETP.NE.AND P4, PT, R10, 0x1, PT ;  /* 0x000000010a00780c */ /* 0x000fc60003f85270 */
[----:B------:R-:W0:Y:S01]  /*84a0*/  LDGDEPBAR ;  /* 0x00000000000079af */ /* 0x000e220000000000 */
[----:B------:R-:W-:Y:S01]  /*84b0*/  WARPSYNC 0xffffffff ;  /* 0xffffffff00007948 */ /* 0x000fe20003800000 */
[----:B-1----:R-:W-:Y:S02]  /*84c0*/  IMAD.MOV.U32 R3, RZ, RZ, 0x20 ;  /* 0x00000020ff037424 */ /* 0x002fe400078e00ff */
[----:B------:R-:W-:Y:S01]  /*84d0*/  BAR.SYNC.DEFER_BLOCKING 0x0 ;  /* 0x0000000000007b1d */ /* 0x000fe20000010000 */
[----:B----4-:R-:W-:-:S04]  /*84e0*/  IMAD.IADD R4, R128, 0x1, -R116 ;  /* 0x0000000180047824 */ /* 0x010fc800078e0a74 */
[C---:B------:R-:W-:Y:S02]  /*84f0*/  IMAD R0, R98.reuse, -0x40, R4 ;  /* 0xffffffc062007824 */ /* 0x040fe400078e0204 */
[----:B------:R-:W-:-:S03]  /*8500*/  IMAD.WIDE.U32 R4, R98, c[0x0][0x1e0], RZ ;  /* 0x0000780062047a25 */ /* 0x000fc600078e00ff */
[C---:B------:R-:W-:Y:S01]  /*8510*/  ISETP.GE.AND P1, PT, R0.reuse, 0x1, PT ;  /* 0x000000010000780c */ /* 0x040fe20003f26270 */
[----:B------:R-:W-:Y:S01]  /*8520*/  IMAD.IADD R2, R5, 0x1, R6 ;  /* 0x0000000105027824 */ /* 0x000fe200078e0206 */
[----:B------:R-:W-:Y:S01]  /*8530*/  ISETP.GE.AND P0, PT, R0, 0x21, PT ;  /* 0x000000210000780c */ /* 0x000fe20003f06270 */
[----:B------:R-:W-:Y:S01]  /*8540*/  IMAD.WIDE.U32 R6, R3, c[0x0][0x1e0], RZ ;  /* 0x0000780003067a25 */ /* 0x000fe200078e00ff */
[----:B------:R-:W-:-:S03]  /*8550*/  LEA R0, P2, R4, R226, 0x6 ;  /* 0x000000e204007211 */ /* 0x000fc600078430ff */
[----:B------:R-:W-:Y:S01]  /*8560*/  IMAD R3, R3, c[0x0][0x1e4], RZ ;  /* 0x0000790003037a24 */ /* 0x000fe200078e02ff */
[----:B------:R-:W-:-:S05]  /*8570*/  LEA.HI.X R2, R4, R225, R2, 0x6, P2 ;  /* 0x000000e104027211 */ /* 0x000fca00010f3402 */
[----:B------:R-:W-:-:S04]  /*8580*/  @P1 LEA R4, P2, R0, c[0x0][0x1c8], 0x1 ;  /* 0x0000720000041a11 */ /* 0x000fc800078408ff */
        /* <DEDUP_REMOVED lines=19> */
.L_x_1060:
        /* <DEDUP_REMOVED lines=10> */
[----:B------:R-:W-:-:S02]  /*8760*/  IMAD R0, R0, c[0x0][0x290], RZ ;  /* 0x0000a40000007a24 */ /* 0x000fc400078e02ff */
[----:B------:R-:W-:Y:S01]  /*8770*/  IMAD R7, R133, c[0x0][0x284], R2 ;  /* 0x0000a10085077a24 */ /* 0x000fe200078e0202 */
[----:B------:R-:W-:Y:S01]  /*8780*/  IADD3 R117, -R117, R9, RZ ;  /* 0x0000000975757210 */ /* 0x000fe20007ffe1ff */
[C---:B------:R-:W-:Y:S02]  /*8790*/  IMAD R6, R133.reuse, c[0x0][0x294], R0 ;  /* 0x0000a50085067a24 */ /* 0x040fe400078e0200 */
[----:B------:R-:W-:Y:S01]  /*87a0*/  IMAD.WIDE.U32 R2, R133, c[0x0][0x290], RZ ;  /* 0x0000a40085027a25 */ /* 0x000fe200078e00ff */
[----:B------:R-:W-:-:S03]  /*87b0*/  IADD3 R7, R7, R5, RZ ;  /* 0x0000000507077210 */ /* 0x000fc60007ffe0ff */
[----:B------:R-:W-:Y:S02]  /*87c0*/  IMAD R0, R117, 0x40, R26 ;  /* 0x0000004075007824 */ /* 0x000fe400078e021a */
[----:B------:R-:W-:Y:S01]  /*87d0*/  IMAD.IADD R6, R6, 0x1, R3 ;  /* 0x0000000106067824 */ /* 0x000fe200078e0203 */
[----:B------:R-:W-:Y:S05]  /*87e0*/  @!P0 BRA `(.L_x_1062) ;  /* 0x0000338000008947 */ /* 0x000fea0003800000 */
[----:B------:R-:W-:Y:S01]  /*87f0*/  @P4 IMAD.HI.U32 R3, R0, c[0x0][0x2c8], RZ ;  /* 0x0000b20000034a27 */ /* 0x000fe200078e00ff */
[----:B------:R-:W-:Y:S01]  /*8800*/  BSSY B0, `(.L_x_1063) ;  /* 0x0000068000007945 */ /* 0x000fe20003800000 */
[----:B------:R-:W-:Y:S01]  /*8810*/  SHF.R.S32.HI R46, RZ, 0x1f, R143 ;  /* 0x0000001fff2e7819 */ /* 0x000fe2000001148f */
[----:B------:R-:W-:Y:S01]  /*8820*/  CS2R R68, SRZ ;  /* 0x0000000000447805 */ /* 0x000fe2000001ff00 */
[----:B------:R-:W-:Y:S01]  /*8830*/  IMAD.MOV.U32 R5, RZ, RZ, R7 ;  /* 0x000000ffff057224 */ /* 0x000fe200078e0007 */
[----:B------:R-:W-:Y:S01]  /*8840*/  @P4 SHF.R.U32.HI R0, RZ, c[0x0][0x2cc], R3 ;  /* 0x0000b300ff004a19 */ /* 0x000fe20000011603 */
[----:B------:R-:W-:Y:S01]  /*8850*/  IMAD.MOV.U32 R7, RZ, RZ, R6 ;  /* 0x000000ffff077224 */ /* 0x000fe200078e0006 */
[----:B------:R-:W-:Y:S01]  /*8860*/  SHF.R.S32.HI R47, RZ, 0x1f, R145 ;  /* 0x0000001fff2f7819 */ /* 0x000fe20000011491 */
[----:B------:R-:W-:Y:S01]  /*8870*/  IMAD.MOV.U32 R6, RZ, RZ, R2 ;  /* 0x000000ffff067224 */ /* 0x000fe200078e0002 */
[----:B------:R-:W-:Y:S01]  /*8880*/  SHF.R.S32.HI R3, RZ, 0x1f, R0 ;  /* 0x0000001fff037819 */ /* 0x000fe20000011400 */
[----:B------:R-:W-:Y:S01]  /*8890*/  IMAD.WIDE.U32 R4, R0, c[0x0][0x280], R4 ;  /* 0x0000a00000047a25 */ /* 0x000fe200078e0004 */
[----:B------:R-:W-:Y:S01]  /*88a0*/  SHF.R.S32.HI R48, RZ, 0x1f, R142 ;  /* 0x0000001fff307819 */ /* 0x000fe2000001148e */
[----:B------:R-:W-:Y:S01]  /*88b0*/  CS2R R42, SRZ ;  /* 0x00000000002a7805 */ /* 0x000fe2000001ff00 */
[----:B------:R-:W-:Y:S01]  /*88c0*/  SHF.R.S32.HI R49, RZ, 0x1f, R144 ;  /* 0x0000001fff317819 */ /* 0x000fe20000011490 */
[C---:B------:R-:W-:Y:S01]  /*88d0*/  IMAD R8, R3.reuse, c[0x0][0x280], RZ ;  /* 0x0000a00003087a24 */ /* 0x040fe200078e02ff */
[----:B------:R-:W-:Y:S01]  /*88e0*/  LEA R39, P0, R4, c[0x0][0x270], 0x1 ;  /* 0x00009c0004277a11 */ /* 0x000fe200078008ff */
[----:B------:R-:W-:Y:S01]  /*88f0*/  IMAD R9, R3, c[0x0][0x290], RZ ;  /* 0x0000a40003097a24 */ /* 0x000fe200078e02ff */
[----:B------:R-:W-:Y:S01]  /*8900*/  SHF.R.S32.HI R38, RZ, 0x1f, R146 ;  /* 0x0000001fff267819 */ /* 0x000fe20000011492 */
[C---:B------:R-:W-:Y:S01]  /*8910*/  IMAD R8, R0.reuse, c[0x0][0x284], R8 ;  /* 0x0000a10000087a24 */ /* 0x040fe200078e0208 */
[----:B------:R-:W-:Y:S01]  /*8920*/  CS2R R34, SRZ ;  /* 0x0000000000227805 */ /* 0x000fe2000001ff00 */
[----:B------:R-:W-:Y:S01]  /*8930*/  IMAD.WIDE.U32 R2, R0, c[0x0][0x290], R6 ;  /* 0x0000a40000027a25 */ /* 0x000fe200078e0006 */
[----:B------:R-:W-:Y:S01]  /*8940*/  CS2R R28, SRZ ;  /* 0x00000000001c7805 */ /* 0x000fe2000001ff00 */
[----:B------:R-:W-:Y:S01]  /*8950*/  CS2R R22, SRZ ;  /* 0x0000000000167805 */ /* 0x000fe2000001ff00 */
[----:B------:R-:W-:Y:S01]  /*8960*/  CS2R R12, SRZ ;  /* 0x00000000000c7805 */ /* 0x000fe2000001ff00 */
[----:B------:R-:W-:Y:S01]  /*8970*/  IMAD.IADD R5, R5, 0x1, R8 ;  /* 0x0000000105057824 */ /* 0x000fe200078e0208 */
[----:B------:R-:W-:Y:S01]  /*8980*/  LEA R40, P1, R2, c[0x0][0x288], 0x1 ;  /* 0x0000a20002287a11 */ /* 0x000fe200078208ff */
[----:B------:R-:W-:Y:S01]  /*8990*/  IMAD R0, R0, c[0x0][0x294], R9 ;  /* 0x0000a50000007a24 */ /* 0x000fe200078e0209 */
[----:B------:R-:W-:Y:S01]  /*89a0*/  CS2R R10, SRZ ;  /* 0x00000000000a7805 */ /* 0x000fe2000001ff00 */
[----:B------:R-:W-:Y:S01]  /*89b0*/  CS2R R44, SRZ ;  /* 0x00000000002c7805 */ /* 0x000fe2000001ff00 */
[----:B------:R-:W-:Y:S01]  /*89c0*/  LEA.HI.X R31, R4, c[0x0][0x274], R5, 0x1, P0 ;  /* 0x00009d00041f7a11 */ /* 0x000fe200000f0c05 */
[----:B------:R-:W-:Y:S01]  /*89d0*/  IMAD.IADD R0, R3, 0x1, R0 ;  /* 0x0000000103007824 */ /* 0x000fe200078e0200 */
[----:B------:R-:W-:Y:S01]  /*89e0*/  ISETP.GE.AND P0, PT, R26, R30, PT ;  /* 0x0000001e1a00720c */ /* 0x000fe20003f06270 */
[----:B------:R1:W2:Y:S01]  /*89f0*/  SHFL.IDX PT, R4, R39, RZ, 0x1c1f ;  /* 0x001c1fff27047589 */ /* 0x0002a200000e0000 */
[----:B------:R-:W-:Y:S01]  /*8a00*/  CS2R R36, SRZ ;  /* 0x0000000000247805 */ /* 0x000fe2000001ff00 */
[----:B------:R-:W-:Y:S01]  /*8a10*/  CS2R R32, SRZ ;  /* 0x0000000000207805 */ /* 0x000fe2000001ff00 */
[----:B------:R-:W-:Y:S01]  /*8a20*/  LEA.HI.X R27, R2, c[0x0][0x28c], R0, 0x1, P1 ;  /* 0x0000a300021b7a11 */ /* 0x000fe200008f0c00 */
[----:B------:R1:W3:Y:S01]  /*8a30*/  SHFL.IDX PT, R5, R31, RZ, 0x1c1f ;  /* 0x001c1fff1f057589 */ /* 0x0002e200000e0000 */
[----:B------:R-:W-:Y:S01]  /*8a40*/  CS2R R24, SRZ ;  /* 0x0000000000187805 */ /* 0x000fe2000001ff00 */
[----:B------:R-:W-:Y:S01]  /*8a50*/  CS2R R8, SRZ ;  /* 0x0000000000087805 */ /* 0x000fe2000001ff00 */
[----:B------:R-:W-:Y:S01]  /*8a60*/  CS2R R6, SRZ ;  /* 0x0000000000067805 */ /* 0x000fe2000001ff00 */
[----:B------:R1:W4:Y:S04]  /*8a70*/  SHFL.IDX PT, R2, R40, RZ, 0x1c1f ;  /* 0x001c1fff28027589 */ /* 0x00032800000e0000 */
[----:B------:R1:W1:Y:S01]  /*8a80*/  SHFL.IDX PT, R3, R27, RZ, 0x1c1f ;  /* 0x001c1fff1b037589 */ /* 0x00026200000e0000 */
[----:B------:R-:W-:Y:S05]  /*8a90*/  @P0 BRA `(.L_x_1064) ;  /* 0x000003e000000947 */ /* 0x000fea0003800000 */
[----:B------:R-:W-:Y:S01]  /*8aa0*/  ISETP.GE.AND P0, PT, R146, c[0x0][0x27c], PT ;  /* 0x00009f0092007a0c */ /* 0x000fe20003f06270 */
[----:B------:R-:W-:Y:S01]  /*8ab0*/  CS2R R12, SRZ ;  /* 0x00000000000c7805 */ /* 0x000fe2000001ff00 */
[----:B------:R-:W-:Y:S01]  /*8ac0*/  ISETP.GE.AND P2, PT, R143, c[0x0][0x27c], PT ;  /* 0x00009f008f007a0c */ /* 0x000fe20003f46270 */
[----:B------:R-:W-:-:S10]  /*8ad0*/  CS2R R8, SRZ ;  /* 0x0000000000087805 */ /* 0x000fd4000001ff00 */
[C---:B------:R-:W-:Y:S01]  /*8ae0*/  @!P0 IMAD.SHL.U32 R0, R146.reuse, 0x2, RZ ;  /* 0x0000000292008824 */ /* 0x040fe200078e00ff */
[----:B------:R-:W-:-:S04]  /*8af0*/  @!P0 SHF.L.U64.HI R7, R146, 0x1, R38 ;  /* 0x0000000192078819 */ /* 0x000fc80000010226 */
[----:B--2---:R-:W-:-:S05]  /*8b00*/  @!P0 IADD3 R10, P1, R4, R0, RZ ;  /* 0x00000000040a8210 */ /* 0x004fca0007f3e0ff */
[----:B---3--:R-:W-:Y:S01]  /*8b10*/  @!P0 IMAD.X R11, R5, 0x1, R7, P1 ;  /* 0x00000001050b8824 */ /* 0x008fe200008e0607 */
[----:B----4-:R-:W-:Y:S01]  /*8b20*/  @!P0 IADD3 R6, P1, R2, R0, RZ ;  /* 0x0000000002068210 */ /* 0x010fe20007f3e0ff */
[----:B------:R-:W-:-:S03]  /*8b30*/  @!P2 IMAD.SHL.U32 R14, R143, 0x2, RZ ;  /* 0x000000028f0ea824 */ /* 0x000fc600078e00ff */
[----:B------:R2:W5:Y:S01]  /*8b40*/  @!P0 LD.E.64 R12, [R10.64] ;  /* 0x000000060a0c8980 */ /* 0x000562000c101b00 */
[----:B-1----:R-:W-:Y:S01]  /*8b50*/  @!P0 IMAD.X R7, R3, 0x1, R7, P1 ;  /* 0x0000000103078824 */ /* 0x002fe200008e0607 */
[----:B------:R-:W-:-:S04]  /*8b60*/  @!P2 SHF.L.U64.HI R0, R143, 0x1, R46 ;  /* 0x000000018f00a819 */ /* 0x000fc8000001022e */
[----:B------:R1:W5:Y:S01]  /*8b70*/  @!P0 LD.E.64 R8, [R6.64] ;  /* 0x0000000606088980 */ /* 0x000362000c101b00 */
[----:B------:R-:W-:Y:S01]  /*8b80*/  ISETP.GE.AND P0, PT, R145, c[0x0][0x27c], PT ;  /* 0x00009f0091007a0c */ /* 0x000fe20003f06270 */
[----:B------:R-:W-:Y:S01]  /*8b90*/  CS2R R22, SRZ ;  /* 0x0000000000167805 */ /* 0x000fe2000001ff00 */
[----:B------:R-:W-:Y:S01]  /*8ba0*/  CS2R R24, SRZ ;  /* 0x0000000000187805 */ /* 0x000fe2000001ff00 */
[----:B--2---:R-:W-:-:S05]  /*8bb0*/  @!P2 IADD3 R10, P1, R4, R14, RZ ;  /* 0x0000000e040aa210 */ /* 0x004fca0007f3e0ff */
[----:B------:R-:W-:Y:S01]  /*8bc0*/  @!P2 IMAD.X R11, R5, 0x1, R0, P1 ;  /* 0x00000001050ba824 */ /* 0x000fe200008e0600 */
[----:B-1----:R-:W-:-:S04]  /*8bd0*/  @!P2 IADD3 R6, P1, R2, R14, RZ ;  /* 0x0000000e0206a210 */ /* 0x002fc80007f3e0ff */
[----:B------:R-:W-:Y:S01]  /*8be0*/  @!P0 IMAD.SHL.U32 R14, R145, 0x2, RZ ;  /* 0x00000002910e8824 */ /* 0x000fe200078e00ff */
[----:B------:R1:W5:Y:S01]  /*8bf0*/  @!P2 LD.E.64 R22, [R10.64] ;  /* 0x000000060a16a980 */ /* 0x000362000c101b00 */
[----:B------:R-:W-:Y:S01]  /*8c00*/  @!P2 IMAD.X R7, R3, 0x1, R0, P1 ;  /* 0x000000010307a824 */ /* 0x000fe200008e0600 */
[----:B------:R-:W-:Y:S02]  /*8c10*/  ISETP.GE.AND P1, PT, R142, c[0x0][0x27c], PT ;  /* 0x00009f008e007a0c */ /* 0x000fe40003f26270 */
[----:B------:R-:W-:Y:S02]  /*8c20*/  @!P0 SHF.L.U64.HI R0, R145, 0x1, R47 ;  /* 0x0000000191008819 */ /* 0x000fe4000001022f */
[----:B------:R2:W5:Y:S01]  /*8c30*/  @!P2 LD.E.64 R24, [R6.64] ;  /* 0x000000060618a980 */ /* 0x000562000c101b00 */
[----:B------:R-:W-:Y:S01]  /*8c40*/  CS2R R28, SRZ ;  /* 0x00000000001c7805 */ /* 0x000fe2000001ff00 */
[----:B------:R-:W-:Y:S01]  /*8c50*/  CS2R R32, SRZ ;  /* 0x0000000000207805 */ /* 0x000fe2000001ff00 */
[----:B-1----:R-:W-:-:S05]  /*8c60*/  @!P0 IADD3 R10, P2, R4, R14, RZ ;  /* 0x0000000e040a8210 */ /* 0x002fca0007f5e0ff */
[----:B------:R-:W-:Y:S01]  /*8c70*/  @!P0 IMAD.X R11, R5, 0x1, R0, P2 ;  /* 0x00000001050b8824 */ /* 0x000fe200010e0600 */
[----:B--2---:R-:W-:Y:S01]  /*8c80*/  @!P0 IADD3 R6, P2, R2, R14, RZ ;  /* 0x0000000e02068210 */ /* 0x004fe20007f5e0ff */
[----:B------:R-:W-:-:S03]  /*8c90*/  @!P1 IMAD.SHL.U32 R14, R142, 0x2, RZ ;  /* 0x000000028e0e9824 */ /* 0x000fc600078e00ff */
[----:B------:R1:W5:Y:S01]  /*8ca0*/  @!P0 LD.E.64 R28, [R10.64] ;  /* 0x000000060a1c8980 */ /* 0x000362000c101b00 */
[----:B------:R-:W-:Y:S01]  /*8cb0*/  @!P0 IMAD.X R7, R3, 0x1, R0, P2 ;  /* 0x0000000103078824 */ /* 0x000fe200010e0600 */
[-C--:B------:R-:W-:Y:S02]  /*8cc0*/  @!P1 IADD3 R16, P3, R4, R14.reuse, RZ ;  /* 0x0000000e04109210 */ /* 0x080fe40007f7e0ff */
[----:B------:R-:W-:Y:S02]  /*8cd0*/  @!P1 SHF.L.U64.HI R0, R142, 0x1, R48 ;  /* 0x000000018e009819 */ /* 0x000fe40000010230 */
[----:B------:R2:W5:Y:S01]  /*8ce0*/  @!P0 LD.E.64 R32, [R6.64] ;  /* 0x0000000606208980 */ /* 0x000562000c101b00 */
[----:B------:R-:W-:Y:S02]  /*8cf0*/  @!P1 IADD3 R14, P0, R2, R14, RZ ;  /* 0x0000000e020e9210 */ /* 0x000fe40007f1e0ff */
[----:B------:R-:W-:-:S03]  /*8d00*/  ISETP.GE.AND P2, PT, R140, c[0x0][0x27c], PT ;  /* 0x00009f008c007a0c */ /* 0x000fc60003f46270 */
[--C-:B------:R-:W-:Y:S01]  /*8d10*/  @!P1 IMAD.X R15, R3, 0x1, R0.reuse, P0 ;  /* 0x00000001030f9824 */ /* 0x100fe200000e0600 */
[----:B------:R-:W-:Y:S01]  /*8d20*/  ISETP.GE.AND P0, PT, R144, c[0x0][0x27c], PT ;  /* 0x00009f0090007a0c */ /* 0x000fe20003f06270 */
[----:B------:R-:W-:-:S08]  /*8d30*/  @!P1 IMAD.X R17, R5, 0x1, R0, P3 ;  /* 0x0000000105119824 */ /* 0x000fd000018e0600 */
[----:B------:R-:W-:Y:S01]  /*8d40*/  @!P2 IMAD.WIDE R20, R140, 0x2, R4 ;  /* 0x000000028c14a825 */ /* 0x000fe200078e0204 */
[----:B-1----:R-:W-:-:S03]  /*8d50*/  CS2R R10, SRZ ;  /* 0x00000000000a7805 */ /* 0x002fc6000001ff00 */
[----:B------:R-:W-:Y:S01]  /*8d60*/  @!P2 IMAD.WIDE R18, R140, 0x2, R2 ;  /* 0x000000028c12a825 */ /* 0x000fe200078e0202 */
[----:B--2---:R-:W-:-:S03]  /*8d70*/  CS2R R6, SRZ ;  /* 0x0000000000067805 */ /* 0x004fc6000001ff00 */
[----:B------:R-:W-:Y:S01]  /*8d80*/  @!P0 IMAD.SHL.U32 R0, R144, 0x2, RZ ;  /* 0x0000000290008824 */ /* 0x000fe200078e00ff */
[----:B------:R1:W5:Y:S04]  /*8d90*/  @!P2 LD.E.64 R10, [R20.64] ;  /* 0x00000006140aa980 */ /* 0x000368000c101b00 */
[----:B------:R2:W5:Y:S01]  /*8da0*/  @!P2 LD.E.64 R6, [R18.64] ;  /* 0x000000061206a980 */ /* 0x000562000c101b00 */
[----:B------:R-:W-:Y:S01]  /*8db0*/  @!P0 IADD3 R4, P2, R4, R0, RZ ;  /* 0x0000000004048210 */ /* 0x000fe20007f5e0ff */
[----:B------:R-:W-:Y:S01]  /*8dc0*/  CS2R R34, SRZ ;  /* 0x0000000000227805 */ /* 0x000fe2000001ff00 */
[----:B------:R-:W-:Y:S01]  /*8dd0*/  CS2R R36, SRZ ;  /* 0x0000000000247805 */ /* 0x000fe2000001ff00 */
[----:B------:R-:W-:Y:S01]  /*8de0*/  CS2R R42, SRZ ;  /* 0x00000000002a7805 */ /* 0x000fe2000001ff00 */
[----:B------:R-:W-:-:S03]  /*8df0*/  CS2R R44, SRZ ;  /* 0x00000000002c7805 */ /* 0x000fc6000001ff00 */
[----:B------:R1:W5:Y:S04]  /*8e00*/  @!P1 LD.E.64 R34, [R16.64] ;  /* 0x0000000610229980 */ /* 0x000368000c101b00 */
[----:B------:R1:W5:Y:S01]  /*8e10*/  @!P1 LD.E.64 R36, [R14.64] ;  /* 0x000000060e249980 */ /* 0x000362000c101b00 */
[----:B--2---:R-:W-:-:S05]  /*8e20*/  @!P0 SHF.L.U64.HI R18, R144, 0x1, R49 ;  /* 0x0000000190128819 */ /* 0x004fca0000010231 */
[----:B------:R-:W-:Y:S01]  /*8e30*/  @!P0 IMAD.X R5, R5, 0x1, R18, P2 ;  /* 0x0000000105058824 */ /* 0x000fe200010e0612 */
[----:B------:R-:W-:-:S04]  /*8e40*/  @!P0 IADD3 R2, P2, R2, R0, RZ ;  /* 0x0000000002028210 */ /* 0x000fc80007f5e0ff */
[----:B------:R1:W5:Y:S01]  /*8e50*/  @!P0 LD.E.64 R42, [R4.64] ;  /* 0x00000006042a8980 */ /* 0x000362000c101b00 */
[----:B------:R-:W-:-:S05]  /*8e60*/  @!P0 IMAD.X R3, R3, 0x1, R18, P2 ;  /* 0x0000000103038824 */ /* 0x000fca00010e0612 */
[----:B------:R1:W5:Y:S03]  /*8e70*/  @!P0 LD.E.64 R44, [R2.64] ;  /* 0x00000006022c8980 */ /* 0x000366000c101b00 */
.L_x_1064:
[----:B------:R-:W-:Y:S05]  /*8e80*/  BSYNC B0 ;  /* 0x0000000000007941 */ /* 0x000fea0003800000 */
.L_x_1063:
[----:B------:R-:W-:Y:S01]  /*8e90*/  IADD3 R0, R26, 0x40, RZ ;  /* 0x000000401a007810 */ /* 0x000fe20007ffe0ff */
[----:B-1--45:R-:W-:Y:S01]  /*8ea0*/  IMAD.MOV.U32 R2, RZ, RZ, R34 ;  /* 0x000000ffff027224 */ /* 0x032fe200078e0022 */
[----:B------:R-:W-:Y:S01]  /*8eb0*/  MOV R14, R6 ;  /* 0x00000006000e7202 */ /* 0x000fe20000000f00 */
[----:B--2---:R-:W-:Y:S01]  /*8ec0*/  IMAD.MOV.U32 R4, RZ, RZ, R42 ;  /* 0x000000ffff047224 */ /* 0x004fe200078e002a */
[----:B------:R-:W-:Y:S01]  /*8ed0*/  ISETP.GE.AND P0, PT, R0, R30, PT ;  /* 0x0000001e0000720c */ /* 0x000fe20003f06270 */
[----:B------:R-:W-:Y:S01]  /*8ee0*/  IMAD.MOV.U32 R0, RZ, RZ, R35 ;  /* 0x000000ffff007224 */ /* 0x000fe200078e0023 */
[----:B---3--:R1:W2:Y:S01]  /*8ef0*/  SHFL.IDX PT, R5, R31, 0x1, 0x1c1f ;  /* 0x003c1f001f057f89 */ /* 0x0082a200000e0000 */
        /* <DEDUP_REMOVED lines=38> */
[----:B------:R3:W4:Y:S01]  /*9160*/  SHFL.IDX PT, R2, R40, 0x1, 0x1c1f ;  /* 0x003c1f0028027f89 */ /* 0x00072200000e0000 */
[----:B------:R-:W-:Y:S01]  /*9170*/  CS2R R56, SRZ ;  /* 0x0000000000387805 */ /* 0x000fe2000001ff00 */
[----:B------:R-:W-:Y:S01]  /*9180*/  CS2R R52, SRZ ;  /* 0x0000000000347805 */ /* 0x000fe2000001ff00 */
[----:B-1----:R-:W-:Y:S01]  /*9190*/  PRMT R31, R14, 0x5410, R0 ;  /* 0x000054100e1f7816 */ /* 0x002fe20000000000 */
[----:B------:R1:W2:Y:S04]  /*91a0*/  SHFL.IDX PT, R4, R39, 0x1, 0x1c1f ;  /* 0x003c1f0027047f89 */ /* 0x0002a800000e0000 */
[----:B------:R2:W4:Y:S01]  /*91b0*/  SHFL.IDX PT, R3, R27, 0x1, 0x1c1f ;  /* 0x003c1f001b037f89 */ /* 0x00052200000e0000 */
[----:B---3--:R-:W-:Y:S01]  /*91c0*/  CS2R R40, SRZ ;  /* 0x0000000000287805 */ /* 0x008fe2000001ff00 */
[----:B-1----:R-:W-:Y:S01]  /*91d0*/  PRMT R39, R16, 0x5410, R15 ;  /* 0x0000541010277816 */ /* 0x002fe2000000000f */
[----:B--2---:R-:W-:Y:S01]  /*91e0*/  CS2R R26, SRZ ;  /* 0x00000000001a7805 */ /* 0x004fe2000001ff00 */
[----:B------:R-:W-:Y:S05]  /*91f0*/  @P0 BRA `(.L_x_1066) ;  /* 0x000003e000000947 */ /* 0x000fea0003800000 */
[----:B----4-:R-:W-:Y:S01]  /*9200*/  ISETP.GE.AND P0, PT, R146, c[0x0][0x27c], PT ;  /* 0x00009f0092007a0c */ /* 0x010fe20003f06270 */
[----:B------:R-:W-:Y:S01]  /*9210*/  CS2R R50, SRZ ;  /* 0x0000000000327805 */ /* 0x000fe2000001ff00 */
[----:B------:R-:W-:Y:S01]  /*9220*/  ISETP.GE.AND P2, PT, R143, c[0x0][0x27c], PT ;  /* 0x00009f008f007a0c */ /* 0x000fe20003f46270 */
[----:B------:R-:W-:-:S10]  /*9230*/  CS2R R52, SRZ ;  /* 0x0000000000347805 */ /* 0x000fd4000001ff00 */
[C---:B------:R-:W-:Y:S01]  /*9240*/  @!P0 IMAD.SHL.U32 R0, R146.reuse, 0x2, RZ ;  /* 0x0000000292008824 */ /* 0x040fe200078e00ff */
[----:B------:R-:W-:-:S04]  /*9250*/  @!P0 SHF.L.U64.HI R15, R146, 0x1, R38 ;  /* 0x00000001920f8819 */ /* 0x000fc80000010226 */
[----:B------:R-:W-:-:S05]  /*9260*/  @!P0 IADD3 R16, P1, R4, R0, RZ ;  /* 0x0000000004108210 */ /* 0x000fca0007f3e0ff */
        /* <DEDUP_REMOVED lines=8> */
[----:B------:R-:W-:Y:S01]  /*92f0*/  CS2R R56, SRZ ;  /* 0x0000000000387805 */ /* 0x000fe2000001ff00 */
[----:B-1----:R-:W-:Y:S02]  /*9300*/  @!P2 IADD3 R16, P1, R4, R0, RZ ;  /* 0x000000000410a210 */ /* 0x002fe40007f3e0ff */
[----:B--2---:R-:W-:-:S05]  /*9310*/  @!P2 SHF.L.U64.HI R15, R143, 0x1, R46 ;  /* 0x000000018f0fa819 */ /* 0x004fca000001022e */
[--C-:B------:R-:W-:Y:S01]  /*9320*/  @!P2 IMAD.X R17, R5, 0x1, R15.reuse, P1 ;  /* 0x000000010511a824 */ /* 0x100fe200008e060f */
[----:B------:R-:W-:Y:S02]  /*9330*/  @!P2 IADD3 R14, P1, R2, R0, RZ ;  /* 0x00000000020ea210 */ /* 0x000fe40007f3e0ff */
[----:B------:R-:W-:Y:S02]  /*9340*/  @!P0 IMAD.SHL.U32 R0, R145, 0x2, RZ ;  /* 0x0000000291008824 */ /* 0x000fe400078e00ff */
[----:B------:R1:W5:Y:S01]  /*9350*/  @!P2 LD.E.64 R54, [R16.64] ;  /* 0x000000061036a980 */ /* 0x000362000c101b00 */
[----:B------:R-:W-:Y:S01]  /*9360*/  @!P2 IMAD.X R15, R3, 0x1, R15, P1 ;  /* 0x00000001030fa824 */ /* 0x000fe200008e060f */
[----:B------:R-:W-:-:S04]  /*9370*/  ISETP.GE.AND P1, PT, R142, c[0x0][0x27c], PT ;  /* 0x00009f008e007a0c */ /* 0x000fc80003f26270 */
[----:B------:R2:W5:Y:S01]  /*9380*/  @!P2 LD.E.64 R56, [R14.64] ;  /* 0x000000060e38a980 */ /* 0x000562000c101b00 */
[----:B------:R-:W-:Y:S01]  /*9390*/  CS2R R58, SRZ ;  /* 0x00000000003a7805 */ /* 0x000fe2000001ff00 */
[----:B------:R-:W-:Y:S01]  /*93a0*/  CS2R R60, SRZ ;  /* 0x00000000003c7805 */ /* 0x000fe2000001ff00 */
[----:B-1----:R-:W-:Y:S02]  /*93b0*/  @!P0 IADD3 R16, P2, R4, R0, RZ ;  /* 0x0000000004108210 */ /* 0x002fe40007f5e0ff */
[----:B--2---:R-:W-:-:S05]  /*93c0*/  @!P0 SHF.L.U64.HI R15, R145, 0x1, R47 ;  /* 0x00000001910f8819 */ /* 0x004fca000001022f */
[----:B------:R-:W-:Y:S01]  /*93d0*/  @!P0 IMAD.X R17, R5, 0x1, R15, P2 ;  /* 0x0000000105118824 */ /* 0x000fe200010e060f */
[----:B------:R-:W-:Y:S01]  /*93e0*/  @!P0 IADD3 R14, P2, R2, R0, RZ ;  /* 0x00000000020e8210 */ /* 0x000fe20007f5e0ff */
        /* <DEDUP_REMOVED lines=8> */
[----:B--2---:R-:W-:-:S05]  /*9470*/  @!P1 IADD3 R14, P0, R2, R18, RZ ;  /* 0x00000012020e9210 */ /* 0x004fca0007f1e0ff */
[----:B------:R-:W-:Y:S01]  /*9480*/  @!P1 IMAD.X R15, R3, 0x1, R0, P0 ;  /* 0x00000001030f9824 */ /* 0x000fe200000e0600 */
[----:B------:R-:W-:Y:S02]  /*9490*/  ISETP.GE.AND P0, PT, R144, c[0x0][0x27c], PT ;  /* 0x00009f0090007a0c */ /* 0x000fe40003f06270 */
[----:B-1----:R-:W-:Y:S02]  /*94a0*/  @!P1 IADD3 R16, P3, R4, R18, RZ ;  /* 0x0000001204109210 */ /* 0x002fe40007f7e0ff */
[----:B------:R-:W-:-:S04]  /*94b0*/  @!P2 IMAD.WIDE R20, R140, 0x2, R4 ;  /* 0x000000028c14a825 */ /* 0x000fc800078e0204 */
[----:B------:R-:W-:Y:S01]  /*94c0*/  @!P1 IMAD.X R17, R5, 0x1, R0, P3 ;  /* 0x0000000105119824 */ /* 0x000fe200018e0600 */
[----:B------:R1:W5:Y:S01]  /*94d0*/  @!P2 LD.E.64 R26, [R20.64] ;  /* 0x00000006141aa980 */ /* 0x000362000c101b00 */
[----:B------:R-:W-:-:S04]  /*94e0*/  @!P2 IMAD.WIDE R18, R140, 0x2, R2 ;  /* 0x000000028c12a825 */ /* 0x000fc800078e0202 */
[----:B------:R-:W-:Y:S01]  /*94f0*/  @!P0 IMAD.SHL.U32 R0, R144, 0x2, RZ ;  /* 0x0000000290008824 */ /* 0x000fe200078e00ff */
[----:B------:R2:W5:Y:S04]  /*9500*/  @!P2 LD.E.64 R40, [R18.64] ;  /* 0x000000061228a980 */ /* 0x000568000c101b00 */
        /* <DEDUP_REMOVED lines=13> */
.L_x_1066:
[----:B----4-:R-:W-:Y:S05]  /*95e0*/  BSYNC B0 ;  /* 0x0000000000007941 */ /* 0x010fea0003800000 */
.L_x_1065:
        /* <DEDUP_REMOVED lines=92> */
.L_x_1070:
[----:B------:R-:W-:Y:S05]  /*9bb0*/  BSYNC B0 ;  /* 0x0000000000007941 */ /* 0x000fea0003800000 */
.L_x_1069:
        /* <DEDUP_REMOVED lines=45> */
.L_x_1072:
[----:B------:R-:W-:Y:S05]  /*9e90*/  BSYNC B0 ;  /* 0x0000000000007941 */ /* 0x000fea0003800000 */
.L_x_1071:
        /* <DEDUP_REMOVED lines=45> */
.L_x_1074:
[----:B------:R-:W-:Y:S05]  /*a170*/  BSYNC B0 ;  /* 0x0000000000007941 */ /* 0x000fea0003800000 */
.L_x_1073:
        /* <DEDUP_REMOVED lines=38> */
[-C--:B------:R-:W-:Y:S01]  /*a3e0*/  FFMA.FTZ R0, R4, R12.reuse, -R7 ;  /* 0x0000000c04007223 */ /* 0x080fe20000010807 */
[----:B------:R-:W-:Y:S01]  /*a3f0*/  F2FP.PACK_AB R7, R10, R15 ;  /* 0x0000000f0a07723e */ /* 0x000fe200000000ff */
[----:B------:R-:W-:Y:S01]  /*a400*/  FFMA.FTZ R3, R3, R12, R8 ;  /* 0x0000000c03037223 */ /* 0x000fe20000010008 */
[----:B------:R-:W-:Y:S02]  /*a410*/  F2FP.PACK_AB R6, R2, R5 ;  /* 0x000000050206723e */ /* 0x000fe400000000ff */
[----:B------:R-:W-:Y:S02]  /*a420*/  F2FP.PACK_AB R4, R9, R13 ;  /* 0x0000000d0904723e */ /* 0x000fe400000000ff */
[----:B------:R-:W-:-:S05]  /*a430*/  F2FP.PACK_AB R5, R3, R0 ;  /* 0x000000000305723e */ /* 0x000fca00000000ff */
[----:B------:R1:W-:Y:S02]  /*a440*/  STS.128 [R232+0x10000], R4 ;  /* 0x01000004e8007388 */ /* 0x0003e40000000c00 */
.L_x_1076:
[----:B------:R-:W-:Y:S05]  /*a450*/  BSYNC B0 ;  /* 0x0000000000007941 */ /* 0x000fea0003800000 */
.L_x_1075:
        /* <DEDUP_REMOVED lines=45> */
.L_x_1078:
[----:B------:R-:W-:Y:S05]  /*a730*/  BSYNC B0 ;  /* 0x0000000000007941 */ /* 0x000fea0003800000 */
.L_x_1077:
        /* <DEDUP_REMOVED lines=44> */
.L_x_1068:
[----:B------:R-:W-:Y:S05]  /*aa00*/  BSYNC B1 ;  /* 0x0000000000017941 */ /* 0x000fea0003800000 */
.L_x_1067:
[----:B------:R-:W-:-:S04]  /*aa10*/  IADD3 R0, R237, 0x40, RZ ;  /* 0x00000040ed007810 */ /* 0x000fc80007ffe0ff */
        /* <DEDUP_REMOVED lines=47> */
.L_x_1081:
[----:B------:R-:W-:Y:S05]  /*ad10*/  BSYNC B0 ;  /* 0x0000000000007941 */ /* 0x000fea0003800000 */
.L_x_1080:
        /* <DEDUP_REMOVED lines=45> */
.L_x_1083:
[----:B------:R-:W-:Y:S05]  /*aff0*/  BSYNC B0 ;  /* 0x0000000000007941 */ /* 0x000fea0003800000 */
.L_x_1082:
        /* <DEDUP_REMOVED lines=45> */
.L_x_1085:
[----:B------:R-:W-:Y:S05]  /*b2d0*/  BSYNC B0 ;  /* 0x0000000000007941 */ /* 0x000fea0003800000 */
.L_x_1084:
        /* <DEDUP_REMOVED lines=45> */
.L_x_1087:
[----:B------:R-:W-:Y:S05]  /*b5b0*/  BSYNC B0 ;  /* 0x0000000000007941 */ /* 0x000fea0003800000 */
.L_x_1086:
        /* <DEDUP_REMOVED lines=45> */
.L_x_1089:
[----:B------:R-:W-:Y:S05]  /*b890*/  BSYNC B0 ;  /* 0x0000000000007941 */ /* 0x000fea0003800000 */
.L_x_1088:
        /* <DEDUP_REMOVED lines=45> */
.L_x_1062:
[----:B------:R-:W-:Y:S01]  /*bb70*/  @P4 IMAD.HI.U32 R3, R0, c[0x0][0x2c8], RZ ;  /* 0x0000b20000034a27 */ /* 0x000fe200078e00ff */
[----:B------:R-:W-:Y:S01]  /*bb80*/  SHF.R.S32.HI R95, RZ, 0x1f, R130 ;  /* 0x0000001fff5f7819 */ /* 0x000fe20000011482 */
[----:B------:R-:W-:Y:S01]  /*bb90*/  BSSY B0, `(.L_x_1090) ;  /* 0x000004c000007945 */ /* 0x000fe20003800000 */
[----:B------:R-:W-:Y:S01]  /*bba0*/  SHF.R.S32.HI R89, RZ, 0x1f, R131 ;  /* 0x0000001fff597819 */ /* 0x000fe20000011483 */
[----:B------:R-:W-:Y:S01]  /*bbb0*/  IMAD.MOV.U32 R5, RZ, RZ, R7 ;  /* 0x000000ffff057224 */ /* 0x000fe200078e0007 */
[----:B------:R-:W-:Y:S01]  /*bbc0*/  @P4 SHF.R.U32.HI R0, RZ, c[0x0][0x2cc], R3 ;  /* 0x0000b300ff004a19 */ /* 0x000fe20000011603 */
[----:B------:R-:W-:Y:S01]  /*bbd0*/  IMAD.MOV.U32 R7, RZ, RZ, R6 ;  /* 0x000000ffff077224 */ /* 0x000fe200078e0006 */
[----:B------:R-:W-:Y:S01]  /*bbe0*/  LEA.HI R96, R95, R130, RZ, 0x3 ;  /* 0x000000825f607211 */ /* 0x000fe200078f18ff */
[----:B------:R-:W-:Y:S01]  /*bbf0*/  IMAD.MOV.U32 R6, RZ, RZ, R2 ;  /* 0x000000ffff067224 */ /* 0x000fe200078e0002 */
[----:B------:R-:W-:Y:S01]  /*bc00*/  SHF.R.S32.HI R3, RZ, 0x1f, R0 ;  /* 0x0000001fff037819 */ /* 0x000fe20000011400 */
[----:B------:R-:W-:Y:S01]  /*bc10*/  IMAD.WIDE.U32 R4, R0, c[0x0][0x280], R4 ;  /* 0x0000a00000047a25 */ /* 0x000fe200078e0004 */
[----:B------:R-:W-:Y:S01]  /*bc20*/  LEA.HI R90, R89, R131, RZ, 0x3 ;  /* 0x00000083595a7211 */ /* 0x000fe200078f18ff */
[----:B------:R-:W-:Y:S01]  /*bc30*/  CS2R R82, SRZ ;  /* 0x0000000000527805 */ /* 0x000fe2000001ff00 */
[----:B------:R-:W-:Y:S01]  /*bc40*/  SHF.R.S32.HI R29, RZ, 0x1f, R126 ;  /* 0x0000001fff1d7819 */ /* 0x000fe2000001147e */
[C---:B------:R-:W-:Y:S01]  /*bc50*/  IMAD R8, R3.reuse, c[0x0][0x280], RZ ;  /* 0x0000a00003087a24 */ /* 0x040fe200078e02ff */
[----:B------:R-:W-:Y:S01]  /*bc60*/  LEA R31, P0, R4, c[0x0][0x270], 0x1 ;  /* 0x00009c00041f7a11 */ /* 0x000fe200078008ff */
[----:B------:R-:W-:Y:S01]  /*bc70*/  IMAD R9, R3, c[0x0][0x290], RZ ;  /* 0x0000a40003097a24 */ /* 0x000fe200078e02ff */
[----:B------:R-:W-:Y:S01]  /*bc80*/  CS2R R42, SRZ ;  /* 0x00000000002a7805 */ /* 0x000fe2000001ff00 */
[C---:B------:R-:W-:Y:S01]  /*bc90*/  IMAD R8, R0.reuse, c[0x0][0x284], R8 ;  /* 0x0000a10000087a24 */ /* 0x040fe200078e0208 */
[----:B------:R-:W-:Y:S01]  /*bca0*/  CS2R R40, SRZ ;  /* 0x0000000000287805 */ /* 0x000fe2000001ff00 */
[----:B------:R-:W-:Y:S01]  /*bcb0*/  IMAD.WIDE.U32 R2, R0, c[0x0][0x290], R6 ;  /* 0x0000a40000027a25 */ /* 0x000fe200078e0006 */
[----:B------:R1:W2:Y:S01]  /*bcc0*/  SHFL.IDX PT, R20, R31, RZ, 0x1c1f ;  /* 0x001c1fff1f147589 */ /* 0x0002a200000e0000 */
        /* <DEDUP_REMOVED lines=10> */
[----:B------:R-:W-:Y:S01]  /*bd70*/  CS2R R38, SRZ ;  /* 0x0000000000267805 */ /* 0x000fe2000001ff00 */
[----:B------:R-:W-:Y:S01]  /*bd80*/  CS2R R36, SRZ ;  /* 0x0000000000247805 */ /* 0x000fe2000001ff00 */
[----:B------:R1:W3:Y:S01]  /*bd90*/  SHFL.IDX PT, R21, R28, RZ, 0x1c1f ;  /* 0x001c1fff1c157589 */ /* 0x0002e200000e0000 */
[----:B------:R-:W-:Y:S01]  /*bda0*/  LEA.HI.X R27, R2, c[0x0][0x28c], R0, 0x1, P1 ;  /* 0x0000a300021b7a11 */ /* 0x000fe200008f0c00 */
[----:B------:R-:W-:Y:S01]  /*bdb0*/  CS2R R10, SRZ ;  /* 0x00000000000a7805 */ /* 0x000fe2000001ff00 */
[----:B------:R-:W-:Y:S01]  /*bdc0*/  CS2R R8, SRZ ;  /* 0x0000000000087805 */ /* 0x000fe2000001ff00 */
[----:B------:R1:W4:Y:S01]  /*bdd0*/  SHFL.IDX PT, R2, R32, RZ, 0x1c1f ;  /* 0x001c1fff20027589 */ /* 0x00032200000e0000 */
[----:B------:R-:W-:Y:S01]  /*bde0*/  CS2R R6, SRZ ;  /* 0x0000000000067805 */ /* 0x000fe2000001ff00 */
[----:B------:R-:W-:Y:S01]  /*bdf0*/  CS2R R4, SRZ ;  /* 0x0000000000047805 */ /* 0x000fe2000001ff00 */
[----:B------:R-:W-:Y:S01]  /*be00*/  SHF.R.S32.HI R88, RZ, 0x3, R96 ;  /* 0x00000003ff587819 */ /* 0x000fe20000011460 */
[----:B------:R1:W1:Y:S01]  /*be10*/  SHFL.IDX PT, R3, R27, RZ, 0x1c1f ;  /* 0x001c1fff1b037589 */ /* 0x00026200000e0000 */
[----:B------:R-:W-:Y:S01]  /*be20*/  SHF.R.S32.HI R85, RZ, 0x3, R90 ;  /* 0x00000003ff557819 */ /* 0x000fe2000001145a */
[----:B------:R-:W-:Y:S05]  /*be30*/  @P0 BRA `(.L_x_1091) ;  /* 0x0000021000000947 */ /* 0x000fea0003800000 */
[----:B------:R-:W-:Y:S01]  /*be40*/  ISETP.GE.AND P0, PT, R126, c[0x0][0x27c], PT ;  /* 0x00009f007e007a0c */ /* 0x000fe20003f06270 */
[----:B------:R-:W-:Y:S01]  /*be50*/  CS2R R18, SRZ ;  /* 0x0000000000127805 */ /* 0x000fe2000001ff00 */
[----:B------:R-:W-:Y:S01]  /*be60*/  ISETP.GE.AND P2, PT, R131, c[0x0][0x27c], PT ;  /* 0x00009f0083007a0c */ /* 0x000fe20003f46270 */
[----:B------:R-:W-:Y:S01]  /*be70*/  CS2R R16, SRZ ;  /* 0x0000000000107805 */ /* 0x000fe2000001ff00 */
[----:B------:R-:W-:Y:S01]  /*be80*/  CS2R R10, SRZ ;  /* 0x00000000000a7805 */ /* 0x000fe2000001ff00 */
[----:B------:R-:W-:Y:S01]  /*be90*/  CS2R R8, SRZ ;  /* 0x0000000000087805 */ /* 0x000fe2000001ff00 */
[----:B------:R-:W-:Y:S01]  /*bea0*/  CS2R R42, SRZ ;  /* 0x00000000002a7805 */ /* 0x000fe2000001ff00 */
[----:B------:R-:W-:-:S06]  /*beb0*/  CS2R R40, SRZ ;  /* 0x0000000000287805 */ /* 0x000fcc000001ff00 */
[C---:B------:R-:W-:Y:S01]  /*bec0*/  @!P0 IMAD.SHL.U32 R4, R126.reuse, 0x2, RZ ;  /* 0x000000027e048824 */ /* 0x040fe200078e00ff */
[----:B------:R-:W-:-:S04]  /*bed0*/  @!P0 SHF.L.U64.HI R0, R126, 0x1, R29 ;  /* 0x000000017e008819 */ /* 0x000fc8000001021d */
[-C--:B--2---:R-:W-:Y:S02]  /*bee0*/  @!P0 IADD3 R24, P1, R20, R4.reuse, RZ ;  /* 0x0000000414188210 */ /* 0x084fe40007f3e0ff */
[----:B----4-:R-:W-:Y:S02]  /*bef0*/  @!P0 IADD3 R22, P3, R2, R4, RZ ;  /* 0x0000000402168210 */ /* 0x010fe40007f7e0ff */
[----:B---3--:R-:W-:Y:S02]  /*bf00*/  @!P0 IADD3.X R25, R21, R0, RZ, P1, !PT ;  /* 0x0000000015198210 */ /* 0x008fe40000ffe4ff */
[----:B------:R-:W-:Y:S01]  /*bf10*/  ISETP.GE.AND P1, PT, R130, c[0x0][0x27c], PT ;  /* 0x00009f0082007a0c */ /* 0x000fe20003f26270 */
[----:B-1----:R-:W-:Y:S01]  /*bf20*/  @!P0 IMAD.X R23, R3, 0x1, R0, P3 ;  /* 0x0000000103178824 */ /* 0x002fe200018e0600 */
[----:B------:R-:W-:-:S05]  /*bf30*/  @!P2 SHF.L.U32 R4, R85, 0x3, RZ ;  /* 0x000000035504a819 */ /* 0x000fca00000006ff */
[----:B------:R-:W-:-:S04]  /*bf40*/  @!P2 IMAD.WIDE R12, R4, 0x2, R20 ;  /* 0x00000002040ca825 */ /* 0x000fc800078e0214 */
[----:B------:R-:W-:Y:S01]  /*bf50*/  @!P2 IMAD.WIDE R6, R4, 0x2, R2 ;  /* 0x000000020406a825 */ /* 0x000fe200078e0202 */
[----:B------:R1:W5:Y:S03]  /*bf60*/  @!P2 LD.E.128 R16, [R12.64] ;  /* 0x000000060c10a980 */ /* 0x000366000c101d00 */
[----:B------:R-:W-:Y:S01]  /*bf70*/  @!P1 IMAD.SHL.U32 R0, R88, 0x8, RZ ;  /* 0x0000000858009824 */ /* 0x000fe200078e00ff */
[----:B------:R2:W5:Y:S03]  /*bf80*/  @!P2 LD.E.128 R8, [R6.64] ;  /* 0x000000060608a980 */ /* 0x000566000c101d00 */
[C---:B------:R-:W-:Y:S01]  /*bf90*/  @!P1 IMAD.WIDE R4, R0.reuse, 0x2, R20 ;  /* 0x0000000200049825 */ /* 0x040fe200078e0214 */
[----:B------:R-:W-:Y:S01]  /*bfa0*/  CS2R R38, SRZ ;  /* 0x0000000000267805 */ /* 0x000fe2000001ff00 */
[----:B------:R-:W-:Y:S01]  /*bfb0*/  CS2R R36, SRZ ;  /* 0x0000000000247805 */ /* 0x000fe2000001ff00 */
[----:B------:R-:W-:Y:S01]  /*bfc0*/  CS2R R14, SRZ ;  /* 0x00000000000e7805 */ /* 0x000fe2000001ff00 */
[----:B------:R-:W-:Y:S01]  /*bfd0*/  @!P1 IMAD.WIDE R2, R0, 0x2, R2 ;  /* 0x0000000200029825 */ /* 0x000fe200078e0202 */
[----:B------:R3:W5:Y:S04]  /*bfe0*/  @!P1 LD.E.128 R40, [R4.64] ;  /* 0x0000000604289980 */ /* 0x000768000c101d00 */
[----:B------:R4:W5:Y:S01]  /*bff0*/  @!P1 LD.E.128 R36, [R2.64] ;  /* 0x0000000602249980 */ /* 0x000962000c101d00 */
[----:B-1----:R-:W-:Y:S01]  /*c000*/  CS2R R12, SRZ ;  /* 0x00000000000c7805 */ /* 0x002fe2000001ff00 */
[----:B--2---:R-:W-:-:S05]  /*c010*/  CS2R R6, SRZ ;  /* 0x0000000000067805 */ /* 0x004fca000001ff00 */
[----:B------:R4:W5:Y:S01]  /*c020*/  @!P0 LD.E.128 R12, [R24.64] ;  /* 0x00000006180c8980 */ /* 0x000962000c101d00 */
[----:B---3--:R-:W-:-:S06]  /*c030*/  CS2R R4, SRZ ;  /* 0x0000000000047805 */ /* 0x008fcc000001ff00 */
[----:B------:R4:W5:Y:S02]  /*c040*/  @!P0 LD.E.128 R4, [R22.64] ;  /* 0x0000000616048980 */ /* 0x000964000c101d00 */
.L_x_1091:
[----:B------:R-:W-:Y:S05]  /*c050*/  BSYNC B0 ;  /* 0x0000000000007941 */ /* 0x000fea0003800000 */
.L_x_1090:
[----:B------:R-:W-:Y:S01]  /*c060*/  IADD3 R0, R26, 0x40, RZ ;  /* 0x000000401a007810 */ /* 0x000fe20007ffe0ff */
[----:B-1--45:R-:W-:Y:S01]  /*c070*/  IMAD.MOV.U32 R3, RZ, RZ, R43 ;  /* 0x000000ffff037224 */ /* 0x032fe200078e002b */
[----:B------:R-:W-:Y:S01]  /*c080*/  MOV R24, R6 ;  /* 0x0000000600187202 */ /* 0x000fe20000000f00 */
[----:B------:R-:W-:Y:S01]  /*c090*/  IMAD.MOV.U32 R2, RZ, RZ, R40 ;  /* 0x000000ffff027224 */ /* 0x000fe200078e0028 */
[----:B------:R-:W-:Y:S01]  /*c0a0*/  ISETP.GE.AND P0, PT, R0, R30, PT ;  /* 0x0000001e0000720c */ /* 0x000fe20003f06270 */
[----:B------:R-:W-:Y:S01]  /*c0b0*/  IMAD.MOV.U32 R0, RZ, RZ, R41 ;  /* 0x000000ffff007224 */ /* 0x000fe200078e0029 */
[----:B---3--:R1:W3:Y:S01]  /*c0c0*/  SHFL.IDX PT, R21, R28, 0x1, 0x1c1f ;  /* 0x003c1f001c157f89 */ /* 0x0082e200000e0000 */
[----:B--2---:R-:W-:Y:S01]  /*c0d0*/  IMAD.MOV.U32 R20, RZ, RZ, R42 ;  /* 0x000000ffff147224 */ /* 0x004fe200078e002a */
        /* <DEDUP_REMOVED lines=35> */
[----:B------:R-:W-:Y:S01]  /*c310*/  CS2R R80, SRZ ;  /* 0x0000000000507805 */ /* 0x000fe2000001ff00 */
[----:B------:R-:W-:Y:S01]  /*c320*/  PRMT R91, R2, 0x7610, R91 ;  /* 0x00007610025b7816 */ /* 0x000fe2000000005b */
[----:B------:R1:W2:Y:S01]  /*c330*/  SHFL.IDX PT, R20, R31, 0x1, 0x1c1f ;  /* 0x003c1f001f147f89 */ /* 0x0002a200000e0000 */
[----:B------:R-:W-:Y:S01]  /*c340*/  PRMT R67, R23, 0x7610, R67 ;  /* 0x0000761017437816 */ /* 0x000fe20000000043 */
[----:B------:R-:W-:Y:S01]  /*c350*/  CS2R R70, SRZ ;  /* 0x0000000000467805 */ /* 0x000fe2000001ff00 */
[----:B------:R-:W-:Y:S01]  /*c360*/  PRMT R47, R0, 0x5410, R22 ;  /* 0x00005410002f7816 */ /* 0x000fe20000000016 */
[----:B------:R1:W4:Y:S01]  /*c370*/  SHFL.IDX PT, R3, R27, 0x1, 0x1c1f ;  /* 0x003c1f001b037f89 */ /* 0x00032200000e0000 */
[----:B------:R-:W-:Y:S01]  /*c380*/  CS2R R68, SRZ ;  /* 0x0000000000447805 */ /* 0x000fe2000001ff00 */
[----:B------:R-:W-:Y:S01]  /*c390*/  CS2R R50, SRZ ;  /* 0x0000000000327805 */ /* 0x000fe2000001ff00 */
[----:B------:R-:W-:Y:S01]  /*c3a0*/  CS2R R48, SRZ ;  /* 0x0000000000307805 */ /* 0x000fe2000001ff00 */
[----:B------:R1:W1:Y:S01]  /*c3b0*/  SHFL.IDX PT, R2, R32, 0x1, 0x1c1f ;  /* 0x003c1f0020027f89 */ /* 0x00026200000e0000 */
[----:B------:R-:W-:Y:S01]  /*c3c0*/  CS2R R78, SRZ ;  /* 0x00000000004e7805 */ /* 0x000fe2000001ff00 */
[----:B------:R-:W-:Y:S01]  /*c3d0*/  CS2R R76, SRZ ;  /* 0x00000000004c7805 */ /* 0x000fe2000001ff00 */
[----:B------:R-:W-:Y:S01]  /*c3e0*/  CS2R R74, SRZ ;  /* 0x00000000004a7805 */ /* 0x000fe2000001ff00 */
[----:B------:R-:W-:Y:S01]  /*c3f0*/  CS2R R72, SRZ ;  /* 0x0000000000487805 */ /* 0x000fe2000001ff00 */
[----:B------:R-:W-:Y:S01]  /*c400*/  CS2R R54, SRZ ;  /* 0x0000000000367805 */ /* 0x000fe2000001ff00 */
[----:B------:R-:W-:Y:S01]  /*c410*/  CS2R R52, SRZ ;  /* 0x0000000000347805 */ /* 0x000fe2000001ff00 */
[----:B------:R-:W-:Y:S05]  /*c420*/  @P0 BRA `(.L_x_1093) ;  /* 0x0000021000000947 */ /* 0x000fea0003800000 */
[----:B---3--:R-:W-:Y:S01]  /*c430*/  ISETP.GE.AND P0, PT, R126, c[0x0][0x27c], PT ;  /* 0x00009f007e007a0c */ /* 0x008fe20003f06270 */
        /* <DEDUP_REMOVED lines=8> */
[----:B------:R-:W-:Y:S02]  /*c4c0*/  @!P0 SHF.L.U64.HI R23, R126, 0x1, R29 ;  /* 0x000000017e178819 */ /* 0x000fe4000001021d */
[----:B------:R-:W-:Y:S02]  /*c4d0*/  @!P2 SHF.L.U32 R26, R85, 0x3, RZ ;  /* 0x00000003551aa819 */ /* 0x000fe400000006ff */
[-C--:B--2---:R-:W-:Y:S02]  /*c4e0*/  @!P0 IADD3 R24, P1, R20, R0.reuse, RZ ;  /* 0x0000000014188210 */ /* 0x084fe40007f3e0ff */
[----:B-1----:R-:W-:Y:S01]  /*c4f0*/  @!P0 IADD3 R22, P3, R2, R0, RZ ;  /* 0x0000000002168210 */ /* 0x002fe20007f7e0ff */
[----:B------:R-:W-:Y:S01]  /*c500*/  @!P2 IMAD.WIDE R28, R26, 0x2, R20 ;  /* 0x000000021a1ca825 */ /* 0x000fe200078e0214 */
[----:B------:R-:W-:Y:S02]  /*c510*/  @!P0 IADD3.X R25, R21, R23, RZ, P1, !PT ;  /* 0x0000001715198210 */ /* 0x000fe40000ffe4ff */
[----:B------:R-:W-:Y:S01]  /*c520*/  ISETP.GE.AND P1, PT, R130, c[0x0][0x27c], PT ;  /* 0x00009f0082007a0c */ /* 0x000fe20003f26270 */
[----:B----4-:R-:W-:Y:S01]  /*c530*/  @!P0 IMAD.X R23, R3, 0x1, R23, P3 ;  /* 0x0000000103178824 */ /* 0x010fe200018e0617 */
[----:B------:R-:W-:Y:S01]  /*c540*/  CS2R R78, SRZ ;  /* 0x00000000004e7805 */ /* 0x000fe2000001ff00 */
[----:B------:R-:W-:Y:S01]  /*c550*/  @!P2 IMAD.WIDE R26, R26, 0x2, R2 ;  /* 0x000000021a1aa825 */ /* 0x000fe200078e0202 */
[----:B------:R-:W-:Y:S01]  /*c560*/  CS2R R76, SRZ ;  /* 0x00000000004c7805 */ /* 0x000fe2000001ff00 */
[----:B------:R-:W-:Y:S01]  /*c570*/  CS2R R50, SRZ ;  /* 0x0000000000327805 */ /* 0x000fe2000001ff00 */
[----:B------:R-:W-:Y:S01]  /*c580*/  CS2R R48, SRZ ;  /* 0x0000000000307805 */ /* 0x000fe2000001ff00 */
[----:B------:R-:W-:Y:S01]  /*c590*/  CS2R R54, SRZ ;  /* 0x0000000000367805 */ /* 0x000fe2000001ff00 */
[----:B------:R-:W-:Y:S01]  /*c5a0*/  CS2R R52, SRZ ;  /* 0x0000000000347805 */ /* 0x000fe2000001ff00 */
[----:B------:R1:W5:Y:S04]  /*c5b0*/  @!P2 LD.E.128 R68, [R28.64] ;  /* 0x000000061c44a980 */ /* 0x000368000c101d00 */
[----:B------:R-:W-:Y:S01]  /*c5c0*/  @!P1 IMAD.SHL.U32 R0, R88, 0x8, RZ ;  /* 0x0000000858009824 */ /* 0x000fe200078e00ff */
[----:B------:R1:W5:Y:S03]  /*c5d0*/  @!P2 LD.E.128 R72, [R26.64] ;  /* 0x000000061a48a980 */ /* 0x000366000c101d00 */
[C---:B------:R-:W-:Y:S01]  /*c5e0*/  @!P1 IMAD.WIDE R20, R0.reuse, 0x2, R20 ;  /* 0x0000000200149825 */ /* 0x040fe200078e0214 */
[----:B------:R1:W5:Y:S03]  /*c5f0*/  @!P0 LD.E.128 R48, [R24.64] ;  /* 0x0000000618308980 */ /* 0x000366000c101d00 */
[----:B------:R-:W-:Y:S01]  /*c600*/  @!P1 IMAD.WIDE R2, R0, 0x2, R2 ;  /* 0x0000000200029825 */ /* 0x000fe200078e0202 */
[----:B------:R1:W5:Y:S04]  /*c610*/  @!P1 LD.E.128 R80, [R20.64] ;  /* 0x0000000614509980 */ /* 0x000368000c101d00 */
[----:B------:R1:W5:Y:S04]  /*c620*/  @!P1 LD.E.128 R76, [R2.64] ;  /* 0x00000006024c9980 */ /* 0x000368000c101d00 */
[----:B------:R1:W5:Y:S02]  /*c630*/  @!P0 LD.E.128 R52, [R22.64] ;  /* 0x0000000616348980 */ /* 0x000364000c101d00 */
.L_x_1093:
[----:B---3--:R-:W-:Y:S05]  /*c640*/  BSYNC B0 ;  /* 0x0000000000007941 */ /* 0x008fea0003800000 */
.L_x_1092:
[----:B-----5:R-:W-:Y:S01]  /*c650*/  IMAD.MOV.U32 R0, RZ, RZ, R82 ;  /* 0x000000ffff007224 */ /* 0x020fe200078e0052 */
[----:B------:R-:W-:-:S04]  /*c660*/  DEPBAR.LE SB0, 0x1 ;  /* 0x000080400000791a */ /* 0x000fc80000000000 */
[----:B-12---:R-:W-:Y:S01]  /*c670*/  IMAD.MOV.U32 R20, RZ, RZ, R83 ;  /* 0x000000ffff147224 */ /* 0x006fe200078e0053 */
[----:B------:R-:W-:Y:S01]  /*c680*/  PRMT R113, R0, 0x7610, R113 ;  /* 0x0000761000717816 */ /* 0x000fe20000000071 */
[----:B----4-:R-:W-:Y:S01]  /*c690*/  IMAD.MOV.U32 R3, RZ, RZ, R80 ;  /* 0x000000ffff037224 */ /* 0x010fe200078e0050 */
[----:B------:R-:W-:Y:S01]  /*c6a0*/  BSSY B1, `(.L_x_1094) ;  /* 0x000016d000017945 */ /* 0x000fe20003800000 */
[----:B------:R-:W-:Y:S02]  /*c6b0*/  IMAD.MOV.U32 R0, RZ, RZ, R70 ;  /* 0x000000ffff007224 */ /* 0x000fe400078e0046 */
[----:B------:R-:W-:Y:S01]  /*c6c0*/  IMAD.MOV.U32 R2, RZ, RZ, R81 ;  /* 0x000000ffff027224 */ /* 0x000fe200078e0051 */
[----:B------:R-:W-:Y:S01]  /*c6d0*/  PRMT R112, R3, 0x5410, R20 ;  /* 0x0000541003707816 */ /* 0x000fe20000000014 */
[----:B------:R-:W-:Y:S01]  /*c6e0*/  IMAD.MOV.U32 R20, RZ, RZ, R71 ;  /* 0x000000ffff147224 */ /* 0x000fe200078e0047 */
[----:B------:R-:W-:Y:S01]  /*c6f0*/  PRMT R109, R0, 0x7610, R109 ;  /* 0x00007610006d7816 */ /* 0x000fe2000000006d */
[----:B------:R-:W-:Y:S01]  /*c700*/  IMAD.MOV.U32 R3, RZ, RZ, R68 ;  /* 0x000000ffff037224 */ /* 0x000fe200078e0044 */
[----:B------:R-:W-:-:S02]  /*c710*/  MOV R0, R50 ;  /* 0x0000003200007202 */ /* 0x000fc40000000f00 */
[----:B------:R-:W-:Y:S01]  /*c720*/  PRMT R110, R110, 0x5410, R2 ;  /* 0x000054106e6e7816 */ /* 0x000fe20000000002 */
[----:B------:R-:W-:Y:S01]  /*c730*/  IMAD.MOV.U32 R2, RZ, RZ, R69 ;  /* 0x000000ffff027224 */ /* 0x000fe200078e0045 */
[----:B------:R-:W-:Y:S01]  /*c740*/  PRMT R108, R3, 0x5410, R20 ;  /* 0x00005410036c7816 */ /* 0x000fe20000000014 */
[----:B------:R-:W-:Y:S01]  /*c750*/  IMAD.MOV.U32 R20, RZ, RZ, R51 ;  /* 0x000000ffff147224 */ /* 0x000fe200078e0033 */
[----:B------:R-:W-:Y:S01]  /*c760*/  PRMT R105, R0, 0x7610, R105 ;  /* 0x0000761000697816 */ /* 0x000fe20000000069 */
[----:B------:R-:W-:Y:S01]  /*c770*/  IMAD.MOV.U32 R3, RZ, RZ, R48 ;  /* 0x000000ffff037224 */ /* 0x000fe200078e0030 */
[----:B------:R-:W-:Y:S01]  /*c780*/  PRMT R106, R106, 0x5410, R2 ;  /* 0x000054106a6a7816 */ /* 0x000fe20000000002 */
[----:B------:R-:W-:Y:S02]  /*c790*/  IMAD.MOV.U32 R0, RZ, RZ, R78 ;  /* 0x000000ffff007224 */ /* 0x000fe400078e004e */
        /* <DEDUP_REMOVED lines=8> */
[----:B------:R-:W-:Y:S01]  /*c820*/  IMAD.IADD R20, R30, 0x1, -R249 ;  /* 0x000000011e147824 */ /* 0x000fe200078e0af9 */
[----:B------:R-:W-:-:S02]  /*c830*/  MOV R3, R76 ;  /* 0x0000004c00037202 */ /* 0x000fc40000000f00 */
[----:B------:R-:W-:Y:S01]  /*c840*/  PRMT R109, R109, 0x5410, R2 ;  /* 0x000054106d6d7816 */ /* 0x000fe20000000002 */
[----:B------:R-:W-:Y:S01]  /*c850*/  IMAD.MOV.U32 R2, RZ, RZ, R72 ;  /* 0x000000ffff027224 */ /* 0x000fe200078e0048 */
[----:B------:R-:W-:Y:S01]  /*c860*/  IMNMX R87, R20, 0x80, PT ;  /* 0x0000008014577817 */ /* 0x000fe20003800200 */
[----:B------:R-:W-:Y:S01]  /*c870*/  IMAD.MOV.U32 R20, RZ, RZ, R54 ;  /* 0x000000ffff147224 */ /* 0x000fe200078e0036 */
[----:B------:R-:W-:Y:S01]  /*c880*/  PRMT R110, R3, 0x7610, R110 ;  /* 0x00007610036e7816 */ /* 0x000fe2000000006e */
[----:B------:R-:W-:Y:S01]  /*c890*/  IMAD.MOV.U32 R3, RZ, RZ, R75 ;  /* 0x000000ffff037224 */ /* 0x000fe200078e004b */
[----:B------:R-:W-:Y:S01]  /*c8a0*/  BAR.SYNC.DEFER_BLOCKING 0x0 ;  /* 0x0000000000007b1d */ /* 0x000fe20000010000 */
[----:B------:R-:W-:Y:S02]  /*c8b0*/  ISETP.GE.AND P0, PT, R237, R87, PT ;  /* 0x00000057ed00720c */ /* 0x000fe40003f06270 */
[----:B------:R-:W-:Y:S02]  /*c8c0*/  PRMT R107, R0, 0x7610, R107 ;  /* 0x00007610006b7816 */ /* 0x000fe4000000006b */
[----:B------:R-:W-:-:S02]  /*c8d0*/  MOV R0, R73 ;  /* 0x0000004900007202 */ /* 0x000fc40000000f00 */
[----:B------:R-:W-:Y:S01]  /*c8e0*/  PRMT R107, R107, 0x5410, R3 ;  /* 0x000054106b6b7816 */ /* 0x000fe20000000003 */
[----:B------:R-:W-:Y:S01]  /*c8f0*/  IMAD.MOV.U32 R3, RZ, RZ, R55 ;  /* 0x000000ffff037224 */ /* 0x000fe200078e0037 */
[----:B------:R-:W-:Y:S01]  /*c900*/  PRMT R106, R2, 0x7610, R106 ;  /* 0x00007610026a7816 */ /* 0x000fe2000000006a */
[----:B------:R-:W-:Y:S01]  /*c910*/  IMAD.MOV.U32 R2, RZ, RZ, R52 ;  /* 0x000000ffff027224 */ /* 0x000fe200078e0034 */
[----:B------:R-:W-:Y:S01]  /*c920*/  PRMT R105, R105, 0x5410, R0 ;  /* 0x0000541069697816 */ /* 0x000fe20000000000 */
[----:B------:R-:W-:Y:S01]  /*c930*/  IMAD.MOV.U32 R0, RZ, RZ, R53 ;  /* 0x000000ffff007224 */ /* 0x000fe200078e0035 */
[----:B------:R-:W-:Y:S02]  /*c940*/  PRMT R103, R20, 0x5410, R3 ;  /* 0x0000541014677816 */ /* 0x000fe40000000003 */
[----:B------:R-:W-:Y:S02]  /*c950*/  PRMT R102, R2, 0x7610, R102 ;  /* 0x0000761002667816 */ /* 0x000fe40000000066 */
[----:B------:R-:W-:Y:S01]  /*c960*/  PRMT R101, R0, 0x7610, R101 ;  /* 0x0000761000657816 */ /* 0x000fe20000000065 */
[----:B------:R-:W-:Y:S05]  /*c970*/  @P0 BRA `(.L_x_1095) ;  /* 0x000013f000000947 */ /* 0x000fea0003800000 */
[----:B------:R-:W2:Y:S04]  /*c980*/  LDL R118, [R1+0x14] ;  /* 0x0000140001767983 */ /* 0x000ea80000100800 */
[----:B------:R-:W1:Y:S01]  /*c990*/  S2R R21, SR_TID.X ;  /* 0x0000000000157919 */ /* 0x000e620000002100 */
[----:B------:R-:W-:Y:S01]  /*c9a0*/  ISETP.GE.AND P0, PT, R126, c[0x0][0x27c], PT ;  /* 0x00009f007e007a0c */ /* 0x000fe20003f06270 */
[----:B------:R-:W-:Y:S01]  /*c9b0*/  BSSY B0, `(.L_x_1096) ;  /* 0x0000069000007945 */ /* 0x000fe20003800000 */
[----:B-1----:R-:W-:-:S04]  /*c9c0*/  SHF.R.S32.HI R2, RZ, 0x1f, R21 ;  /* 0x0000001fff027819 */ /* 0x002fc80000011415 */
[----:B------:R-:W-:-:S04]  /*c9d0*/  LEA.HI R2, R2, R21, RZ, 0x5 ;  /* 0x0000001502027211 */ /* 0x000fc800078f28ff */
[----:B------:R-:W-:-:S05]  /*c9e0*/  SHF.R.S32.HI R2, RZ, 0x5, R2 ;  /* 0x00000005ff027819 */ /* 0x000fca0000011402 */
[----:B------:R-:W-:Y:S01]  /*c9f0*/  IMAD.SHL.U32 R2, R2, 0x200, RZ ;  /* 0x0000020002027824 */ /* 0x000fe200078e00ff */
[----:B--2---:R-:W-:Y:S01]  /*ca00*/  SHF.R.U32.HI R0, RZ, 0x3, R118 ;  /* 0x00000003ff007819 */ /* 0x004fe20000011676 */
[----:B------:R-:W-:Y:S05]  /*ca10*/  @P0 BRA `(.L_x_1097) ;  /* 0x0000062000000947 */ /* 0x000fea0003800000 */
[----:B------:R-:W-:Y:S02]  /*ca20*/  MOV R22, c[0x0][0x27c] ;  /* 0x00009f0000167a02 */ /* 0x000fe40000000f00 */
[----:B------:R-:W-:Y:S02]  /*ca30*/  LOP3.LUT R3, R118, 0x38, R126, 0xf8, !PT ;  /* 0x0000003876037812 */ /* 0x000fe400078ef87e */
[----:B------:R-:W-:Y:S02]  /*ca40*/  LEA.HI R22, R22, R117, RZ, 0x1d ;  /* 0x0000007516167211 */ /* 0x000fe400078fe8ff */
[----:B------:R-:W-:Y:S02]  /*ca50*/  SHF.R.U32.HI R45, RZ, 0x10, R5 ;  /* 0x00000010ff2d7819 */ /* 0x000fe40000011605 */
[----:B------:R-:W-:-:S02]  /*ca60*/  SHF.R.S32.HI R21, RZ, 0x1f, R22 ;  /* 0x0000001fff157819 */ /* 0x000fc40000011416 */
[----:B------:R-:W-:Y:S02]  /*ca70*/  SHF.L.U32 R20, R22, 0x3, RZ ;  /* 0x0000000316147819 */ /* 0x000fe400000006ff */
[----:B------:R-:W-:Y:S02]  /*ca80*/  LEA.HI R22, R21, R22, RZ, 0x3 ;  /* 0x0000001615167211 */ /* 0x000fe400078f18ff */
[----:B------:R-:W-:Y:S02]  /*ca90*/  LOP3.LUT R21, R2, R3, R0, 0xf6, !PT ;  /* 0x0000000302157212 */ /* 0x000fe400078ef600 */
[----:B------:R-:W-:Y:S02]  /*caa0*/  LOP3.LUT R20, R118, 0x38, R20, 0xf8, !PT ;  /* 0x0000003876147812 */ /* 0x000fe400078ef814 */
[----:B------:R-:W-:Y:S02]  /*cab0*/  SHF.L.U32 R3, R22, 0xa, RZ ;  /* 0x0000000a16037819 */ /* 0x000fe400000006ff */
[----:B------:R-:W-:-:S02]  /*cac0*/  LOP3.LUT R24, R20, R0, RZ, 0x3c, !PT ;  /* 0x0000000014187212 */ /* 0x000fc400078e3cff */
[----:B------:R-:W-:Y:S02]  /*cad0*/  LOP3.LUT R3, R3, 0x7fffe000, RZ, 0xc0, !PT ;  /* 0x7fffe00003037812 */ /* 0x000fe400078ec0ff */
[----:B------:R-:W-:Y:S02]  /*cae0*/  LEA R44, R21, 0xc100, 0x1 ;  /* 0x0000c100152c7811 */ /* 0x000fe400078e08ff */
[----:B------:R-:W-:Y:S02]  /*caf0*/  IADD3 R3, R24, R3, R2 ;  /* 0x0000000318037210 */ /* 0x000fe40007ffe002 */
[----:B------:R-:W-:Y:S01]  /*cb00*/  SHF.R.U64 R64, R4, 0x10, R5 ;  /* 0x0000001004407819 */ /* 0x000fe20000001205 */
[----:B------:R-:W1:Y:S01]  /*cb10*/  LDS.128 R20, [R44] ;  /* 0x000000002c147984 */ /* 0x000e620000000c00 */
[----:B------:R-:W-:Y:S01]  /*cb20*/  SHF.L.U32 R35, R3, 0x1, RZ ;  /* 0x0000000103237819 */ /* 0x000fe200000006ff */
[--C-:B------:R-:W-:Y:S01]  /*cb30*/  HADD2.F32 R3, -RZ, R47.reuse.H0_H0 ;  /* 0x2000002fff037230 */ /* 0x100fe20000004100 */
[--C-:B------:R-:W-:Y:S01]  /*cb40*/  SHF.R.U64 R61, R6, 0x10, R7.reuse ;  /* 0x00000010063d7819 */ /* 0x100fe20000001207 */
[----:B------:R-:W-:Y:S01]  /*cb50*/  HADD2.F32 R6, -RZ, R47.H1_H1 ;  /* 0x3000002fff067230 */ /* 0x000fe20000004100 */
[----:B------:R-:W-:Y:S01]  /*cb60*/  SHF.R.U32.HI R56, RZ, 0x10, R7 ;  /* 0x00000010ff387819 */ /* 0x000fe20000011607 */
[----:B------:R-:W2:Y:S01]  /*cb70*/  LDS.128 R24, [R35+0xc100] ;  /* 0x00c1000023187984 */ /* 0x000ea20000000c00 */
[----:B------:R-:W-:-:S02]  /*cb80*/  SHF.R.U32.HI R46, RZ, 0x10, R13 ;  /* 0x00000010ff2e7819 */ /* 0x000fc4000001160d */
[----:B------:R-:W-:Y:S01]  /*cb90*/  SHF.R.U64 R66, R12, 0x10, R13 ;  /* 0x000000100c427819 */ /* 0x000fe2000000120d */
[----:B------:R-:W-:Y:S01]  /*cba0*/  HADD2.F32 R13, -RZ, R57.H0_H0 ;  /* 0x20000039ff0d7230 */ /* 0x000fe20000004100 */
[--C-:B------:R-:W-:Y:S01]  /*cbb0*/  SHF.R.U64 R65, R14, 0x10, R15.reuse ;  /* 0x000000100e417819 */ /* 0x100fe2000000120f */
[----:B------:R-:W-:Y:S01]  /*cbc0*/  HADD2.F32 R86, -RZ, R46.H0_H0 ;  /* 0x2000002eff567230 */ /* 0x000fe20000004100 */
[----:B------:R-:W-:Y:S01]  /*cbd0*/  SHF.R.U32.HI R60, RZ, 0x10, R15 ;  /* 0x00000010ff3c7819 */ /* 0x000fe2000001160f */
[----:B-1----:R-:W-:Y:S02]  /*cbe0*/  HADD2.F32 R34, -RZ, R21.H0_H0 ;  /* 0x20000015ff227230 */ /* 0x002fe40000004100 */
[--C-:B------:R-:W-:Y:S02]  /*cbf0*/  HADD2.F32 R30, -RZ, R22.reuse.H0_H0 ;  /* 0x20000016ff1e7230 */ /* 0x100fe40000004100 */
[----:B------:R-:W-:Y:S01]  /*cc00*/  HADD2.F32 R29, -RZ, R22.H1_H1 ;  /* 0x30000016ff1d7230 */ /* 0x000fe20000004100 */
[----:B------:R-:W-:Y:S01]  /*cc10*/  FMUL.FTZ R12, R34, R3 ;  /* 0x00000003220c7220 */ /* 0x000fe20000410000 */
[----:B--2---:R-:W-:-:S02]  /*cc20*/  HADD2.F32 R5, -RZ, R25.H0_H0 ;  /* 0x20000019ff057230 */ /* 0x004fc40000004100 */
[--C-:B------:R-:W-:Y:S02]  /*cc30*/  HADD2.F32 R7, -RZ, R24.reuse.H0_H0 ;  /* 0x20000018ff077230 */ /* 0x100fe40000004100 */
[----:B------:R-:W-:Y:S01]  /*cc40*/  HADD2.F32 R22, -RZ, R24.H1_H1 ;  /* 0x30000018ff167230 */ /* 0x000fe20000004100 */
[C---:B------:R-:W-:Y:S01]  /*cc50*/  FMUL.FTZ R58, R5.reuse, R3 ;  /* 0x00000003053a7220 */ /* 0x040fe20000410000 */
[----:B------:R-:W-:Y:S01]  /*cc60*/  HADD2.F32 R32, -RZ, R21.H1_H1 ;  /* 0x30000015ff207230 */ /* 0x000fe20000004100 */
[----:B------:R-:W-:Y:S01]  /*cc70*/  FFMA.FTZ R63, R5, R13, R12 ;  /* 0x0000000d053f7223 */ /* 0x000fe2000001000c */
[----:B------:R-:W-:Y:S01]  /*cc80*/  HADD2.F32 R24, -RZ, R45.H0_H0 ;  /* 0x2000002dff187230 */ /* 0x000fe20000004100 */
[----:B------:R-:W-:Y:S01]  /*cc90*/  FMUL.FTZ R47, R7, R6 ;  /* 0x00000006072f7220 */ /* 0x000fe20000410000 */
[--C-:B------:R-:W-:Y:S02]  /*cca0*/  HADD2.F32 R33, -RZ, R20.reuse.H0_H0 ;  /* 0x20000014ff217230 */ /* 0x100fe40000004100 */
[----:B------:R-:W-:Y:S01]  /*ccb0*/  HADD2.F32 R4, -RZ, R25.H1_H1 ;  /* 0x30000019ff047230 */ /* 0x000fe20000004100 */
[----:B------:R-:W-:Y:S01]  /*ccc0*/  FMUL.FTZ R3, R32, R24 ;  /* 0x0000001820037220 */ /* 0x000fe20000410000 */
[----:B------:R-:W-:Y:S01]  /*ccd0*/  HADD2.F32 R12, -RZ, R57.H1_H1 ;  /* 0x30000039ff0c7230 */ /* 0x000fe20000004100 */
[----:B------:R-:W-:Y:S01]  /*cce0*/  FMUL.FTZ R5, R33, R6 ;  /* 0x0000000621057220 */ /* 0x000fe20000410000 */
[----:B------:R-:W-:Y:S01]  /*ccf0*/  HADD2.F32 R28, -RZ, R23.H0_H0 ;  /* 0x20000017ff1c7230 */ /* 0x000fe20000004100 */
[C---:B------:R-:W-:Y:S01]  /*cd00*/  FFMA.FTZ R62, R4.reuse, R86, R3 ;  /* 0x00000056043e7223 */ /* 0x040fe20000010003 */
[----:B------:R-:W-:Y:S01]  /*cd10*/  HADD2.F32 R3, -RZ, R67.H0_H0 ;  /* 0x20000043ff037230 */ /* 0x000fe20000004100 */
[----:B------:R-:W-:Y:S01]  /*cd20*/  FMUL.FTZ R57, R4, R24 ;  /* 0x0000001804397220 */ /* 0x000fe20000410000 */
[----:B------:R-:W-:Y:S01]  /*cd30*/  HADD2.F32 R4, -RZ, R59.H0_H0 ;  /* 0x2000003bff047230 */ /* 0x000fe20000004100 */
[----:B------:R-:W-:Y:S01]  /*cd40*/  FFMA.FTZ R59, R7, R12, R5 ;  /* 0x0000000c073b7223 */ /* 0x000fe20000010005 */
[----:B------:R-:W-:Y:S01]  /*cd50*/  HADD2.F32 R15, -RZ, R27.H0_H0 ;  /* 0x2000001bff0f7230 */ /* 0x000fe20000004100 */
[-C--:B------:R-:W-:Y:S01]  /*cd60*/  FMUL.FTZ R7, R28, R3.reuse ;  /* 0x000000031c077220 */ /* 0x080fe20000410000 */
[----:B------:R-:W-:Y:S01]  /*cd70*/  HADD2.F32 R5, -RZ, R67.H1_H1 ;  /* 0x30000043ff057230 */ /* 0x000fe20000004100 */
[----:B------:R-:W-:Y:S01]  /*cd80*/  FMUL.FTZ R24, R30, R4 ;  /* 0x000000041e187220 */ /* 0x000fe20000410000 */
[----:B------:R-:W-:Y:S01]  /*cd90*/  HADD2.F32 R31, -RZ, R20.H1_H1 ;  /* 0x30000014ff1f7230 */ /* 0x000fe20000004100 */
[----:B------:R-:W-:Y:S01]  /*cda0*/  FMUL.FTZ R25, R15, R3 ;  /* 0x000000030f197220 */ /* 0x000fe20000410000 */
[----:B------:R-:W-:-:S02]  /*cdb0*/  HADD2.F32 R21, -RZ, R26.H0_H0 ;  /* 0x2000001aff157230 */ /* 0x000fc40000004100 */
[----:B------:R-:W-:Y:S02]  /*cdc0*/  HADD2.F32 R20, -RZ, R26.H1_H1 ;  /* 0x3000001aff147230 */ /* 0x000fe40000004100 */
[----:B------:R-:W-:Y:S01]  /*cdd0*/  HADD2.F32 R23, -RZ, R23.H1_H1 ;  /* 0x30000017ff177230 */ /* 0x000fe20000004100 */
[----:B------:R-:W-:Y:S01]  /*cde0*/  FMUL.FTZ R45, R21, R4 ;  /* 0x00000004152d7220 */ /* 0x000fe20000410000 */
[----:B------:R-:W-:Y:S02]  /*cdf0*/  HADD2.F32 R6, -RZ, R84.H0_H0 ;  /* 0x20000054ff067230 */ /* 0x000fe40000004100 */
[----:B------:R-:W-:Y:S02]  /*ce00*/  HADD2.F32 R26, -RZ, R56.H0_H0 ;  /* 0x20000038ff1a7230 */ /* 0x000fe40000004100 */
[----:B------:R-:W-:Y:S01]  /*ce10*/  HADD2.F32 R14, -RZ, R27.H1_H1 ;  /* 0x3000001bff0e7230 */ /* 0x000fe20000004100 */
[----:B------:R-:W-:Y:S01]  /*ce20*/  FFMA.FTZ R27, R15, R5, R7 ;  /* 0x000000050f1b7223 */ /* 0x000fe20000010007 */
[----:B------:R-:W-:Y:S01]  /*ce30*/  HADD2.F32 R7, -RZ, R64.H0_H0 ;  /* 0x20000040ff077230 */ /* 0x000fe20000004100 */
[----:B------:R-:W-:Y:S01]  /*ce40*/  FFMA.FTZ R56, R21, R6, R24 ;  /* 0x0000000615387223 */ /* 0x000fe20000010018 */
[----:B------:R-:W-:Y:S01]  /*ce50*/  HADD2.F32 R67, -RZ, R60.H0_H0 ;  /* 0x2000003cff437230 */ /* 0x000fe20000004100 */
[-C--:B------:R-:W-:Y:S01]  /*ce60*/  FMUL.FTZ R3, R23, R26.reuse ;  /* 0x0000001a17037220 */ /* 0x080fe20000410000 */
[----:B------:R-:W-:Y:S01]  /*ce70*/  HADD2.F32 R21, -RZ, R61.H0_H0 ;  /* 0x2000003dff157230 */ /* 0x000fe20000004100 */
[----:B------:R-:W-:Y:S01]  /*ce80*/  FMUL.FTZ R4, R31, R7 ;  /* 0x000000071f047220 */ /* 0x000fe20000410000 */
[----:B------:R-:W-:Y:S01]  /*ce90*/  HADD2.F32 R60, -RZ, R66.H0_H0 ;  /* 0x20000042ff3c7230 */ /* 0x000fe20000004100 */
[----:B------:R-:W-:-:S02]  /*cea0*/  FMUL.FTZ R15, R14, R26 ;  /* 0x0000001a0e0f7220 */ /* 0x000fc40000410000 */
[----:B------:R-:W-:Y:S01]  /*ceb0*/  FFMA.FTZ R24, R14, R67, R3 ;  /* 0x000000430e187223 */ /* 0x000fe20000010003 */
[----:B------:R-:W-:Y:S01]  /*cec0*/  HADD2.F32 R14, -RZ, R65.H0_H0 ;  /* 0x20000041ff0e7230 */ /* 0x000fe20000004100 */
[----:B------:R-:W-:Y:S02]  /*ced0*/  FMUL.FTZ R3, R29, R21 ;  /* 0x000000151d037220 */ /* 0x000fe40000410000 */
[C---:B------:R-:W-:Y:S02]  /*cee0*/  FFMA.FTZ R26, R22.reuse, R60, R4 ;  /* 0x0000003c161a7223 */ /* 0x040fe40000010004 */
[----:B------:R-:W-:Y:S02]  /*cef0*/  FMUL.FTZ R7, R22, R7 ;  /* 0x0000000716077220 */ /* 0x000fe40000410000 */
[C---:B------:R-:W-:Y:S02]  /*cf00*/  FMUL.FTZ R4, R20.reuse, R21 ;  /* 0x0000001514047220 */ /* 0x040fe40000410000 */
[----:B------:R-:W-:-:S02]  /*cf10*/  FFMA.FTZ R46, R20, R14, R3 ;  /* 0x0000000e142e7223 */ /* 0x000fc40000010003 */
        /* <DEDUP_REMOVED lines=18> */
.L_x_1097:
[----:B------:R-:W-:Y:S05]  /*d040*/  BSYNC B0 ;  /* 0x0000000000007941 */ /* 0x000fea0003800000 */
.L_x_1096:
[----:B------:R-:W-:Y:S01]  /*d050*/  ISETP.GE.AND P0, PT, R131, c[0x0][0x27c], PT ;  /* 0x00009f0083007a0c */ /* 0x000fe20003f06270 */
[----:B------:R-:W-:-:S12]  /*d060*/  BSSY B0, `(.L_x_1098) ;  /* 0x0000068000007945 */ /* 0x000fd80003800000 */
[----:B------:R-:W-:Y:S05]  /*d070*/  @P0 BRA `(.L_x_1099) ;  /* 0x0000066000000947 */ /* 0x000fea0003800000 */
[----:B------:R-:W-:Y:S02]  /*d080*/  MOV R3, c[0x0][0x27c] ;  /* 0x00009f0000037a02 */ /* 0x000fe40000000f00 */
[----:B-1----:R-:W-:Y:S02]  /*d090*/  LEA.HI R4, R89, R131, RZ, 0x6 ;  /* 0x0000008359047211 */ /* 0x002fe400078f30ff */
        /* <DEDUP_REMOVED lines=14> */
[----:B------:R-:W1:Y:S01]  /*d180*/  LDS.128 R4, [R29] ;  /* 0x000000001d047984 */ /* 0x000e620000000c00 */
[----:B------:R-:W-:Y:S02]  /*d190*/  SHF.R.U32.HI R27, RZ, 0x10, R9 ;  /* 0x00000010ff1b7819 */ /* 0x000fe40000011609 */
[----:B------:R-:W-:-:S02]  /*d1a0*/  IADD3 R3, R12, R3, R2 ;  /* 0x000000030c037210 */ /* 0x000fc40007ffe002 */
[----:B------:R-:W-:Y:S02]  /*d1b0*/  SHF.R.U64 R58, R16, 0x10, R17 ;  /* 0x00000010103a7819 */ /* 0x000fe40000001211 */
[----:B------:R-:W-:Y:S01]  /*d1c0*/  SHF.L.U32 R28, R3, 0x1, RZ ;  /* 0x00000001031c7819 */ /* 0x000fe200000006ff */
[----:B------:R-:W-:Y:S01]  /*d1d0*/  HADD2.F32 R3, -RZ, R84.H1_H1 ;  /* 0x30000054ff037230 */ /* 0x000fe20000004100 */
[--C-:B------:R-:W-:Y:S02]  /*d1e0*/  SHF.R.U64 R57, R18, 0x10, R19.reuse ;  /* 0x0000001012397819 */ /* 0x100fe40000001213 */
[----:B------:R-:W-:Y:S01]  /*d1f0*/  SHF.R.U32.HI R44, RZ, 0x10, R19 ;  /* 0x00000010ff2c7819 */ /* 0x000fe20000011613 */
[----:B------:R-:W2:Y:S01]  /*d200*/  LDS.128 R20, [R28+0xc100] ;  /* 0x00c100001c147984 */ /* 0x000ea20000000c00 */
[----:B------:R-:W-:Y:S02]  /*d210*/  SHF.R.U32.HI R30, RZ, 0x10, R17 ;  /* 0x00000010ff1e7819 */ /* 0x000fe40000011611 */
[----:B------:R-:W-:Y:S01]  /*d220*/  SHF.R.U64 R56, R8, 0x10, R9 ;  /* 0x0000001008387819 */ /* 0x000fe20000001209 */
[----:B------:R-:W-:Y:S01]  /*d230*/  HADD2.F32 R9, -RZ, R91.H1_H1 ;  /* 0x3000005bff097230 */ /* 0x000fe20000004100 */
[--C-:B------:R-:W-:Y:S01]  /*d240*/  SHF.R.U32.HI R32, RZ, 0x10, R11.reuse ;  /* 0x00000010ff207819 */ /* 0x100fe2000001160b */
[----:B------:R-:W-:Y:S01]  /*d250*/  HADD2.F32 R60, -RZ, R30.H0_H0 ;  /* 0x2000001eff3c7230 */ /* 0x000fe20000004100 */
[----:B------:R-:W-:Y:S01]  /*d260*/  SHF.R.U64 R45, R10, 0x10, R11 ;  /* 0x000000100a2d7819 */ /* 0x000fe2000000120b */
[----:B------:R-:W-:-:S02]  /*d270*/  HADD2.F32 R59, -RZ, R44.H0_H0 ;  /* 0x2000002cff3b7230 */ /* 0x000fc40000004100 */
[----:B------:R-:W-:Y:S02]  /*d280*/  HADD2.F32 R44, -RZ, R58.H0_H0 ;  /* 0x2000003aff2c7230 */ /* 0x000fe40000004100 */
[--C-:B-1----:R-:W-:Y:S02]  /*d290*/  HADD2.F32 R25, -RZ, R5.reuse.H0_H0 ;  /* 0x20000005ff197230 */ /* 0x102fe40000004100 */
[----:B------:R-:W-:Y:S02]  /*d2a0*/  HADD2.F32 R19, -RZ, R5.H1_H1 ;  /* 0x30000005ff137230 */ /* 0x000fe40000004100 */
[--C-:B------:R-:W-:Y:S01]  /*d2b0*/  HADD2.F32 R16, -RZ, R7.reuse.H0_H0 ;  /* 0x20000007ff107230 */ /* 0x100fe20000004100 */
[----:B------:R-:W-:Y:S01]  /*d2c0*/  FMUL.FTZ R8, R25, R3 ;  /* 0x0000000319087220 */ /* 0x000fe20000410000 */
[----:B------:R-:W-:Y:S02]  /*d2d0*/  HADD2.F32 R15, -RZ, R7.H1_H1 ;  /* 0x30000007ff0f7230 */ /* 0x000fe40000004100 */
[----:B------:R-:W-:-:S02]  /*d2e0*/  HADD2.F32 R24, -RZ, R4.H0_H0 ;  /* 0x20000004ff187230 */ /* 0x000fc40000004100 */
[----:B------:R-:W-:Y:S02]  /*d2f0*/  HADD2.F32 R26, -RZ, R4.H1_H1 ;  /* 0x30000004ff1a7230 */ /* 0x000fe40000004100 */
[----:B--2---:R-:W-:Y:S02]  /*d300*/  HADD2.F32 R5, -RZ, R21.H0_H0 ;  /* 0x20000015ff057230 */ /* 0x004fe40000004100 */
[--C-:B------:R-:W-:Y:S02]  /*d310*/  HADD2.F32 R7, -RZ, R20.reuse.H0_H0 ;  /* 0x20000014ff077230 */ /* 0x100fe40000004100 */
[----:B------:R-:W-:Y:S01]  /*d320*/  HADD2.F32 R14, -RZ, R20.H1_H1 ;  /* 0x30000014ff0e7230 */ /* 0x000fe20000004100 */
[C---:B------:R-:W-:Y:S01]  /*d330*/  FMUL.FTZ R34, R5.reuse, R3 ;  /* 0x0000000305227220 */ /* 0x040fe20000410000 */
[----:B------:R-:W-:Y:S01]  /*d340*/  HADD2.F32 R20, -RZ, R27.H0_H0 ;  /* 0x2000001bff147230 */ /* 0x000fe20000004100 */
[----:B------:R-:W-:Y:S01]  /*d350*/  FFMA.FTZ R47, R5, R9, R8 ;  /* 0x00000009052f7223 */ /* 0x000fe20000010008 */
[----:B------:R-:W-:-:S02]  /*d360*/  HADD2.F32 R18, -RZ, R6.H0_H0 ;  /* 0x20000006ff127230 */ /* 0x000fc40000004100 */
[----:B------:R-:W-:Y:S01]  /*d370*/  HADD2.F32 R17, -RZ, R6.H1_H1 ;  /* 0x30000006ff117230 */ /* 0x000fe20000004100 */
[----:B------:R-:W-:Y:S01]  /*d380*/  FMUL.FTZ R3, R19, R20 ;  /* 0x0000001413037220 */ /* 0x000fe20000410000 */
[----:B------:R-:W-:Y:S02]  /*d390*/  HADD2.F32 R4, -RZ, R21.H1_H1 ;  /* 0x30000015ff047230 */ /* 0x000fe40000004100 */
[----:B------:R-:W-:Y:S02]  /*d3a0*/  HADD2.F32 R6, -RZ, R91.H0_H0 ;  /* 0x2000005bff067230 */ /* 0x000fe40000004100 */
[----:B------:R-:W-:Y:S01]  /*d3b0*/  HADD2.F32 R8, -RZ, R93.H0_H0 ;  /* 0x2000005dff087230 */ /* 0x000fe20000004100 */
[----:B------:R-:W-:Y:S01]  /*d3c0*/  FFMA.FTZ R46, R4, R60, R3 ;  /* 0x0000003c042e7223 */ /* 0x000fe20000010003 */
[--C-:B------:R-:W-:Y:S01]  /*d3d0*/  HADD2.F32 R3, -RZ, R92.reuse.H1_H1 ;  /* 0x3000005cff037230 */ /* 0x100fe20000004100 */
[----:B------:R-:W-:Y:S01]  /*d3e0*/  FMUL.FTZ R5, R24, R6 ;  /* 0x0000000618057220 */ /* 0x000fe20000410000 */
[----:B------:R-:W-:Y:S01]  /*d3f0*/  HADD2.F32 R11, -RZ, R23.H0_H0 ;  /* 0x20000017ff0b7230 */ /* 0x000fe20000004100 */
[----:B------:R-:W-:Y:S01]  /*d400*/  FMUL.FTZ R33, R4, R20 ;  /* 0x0000001404217220 */ /* 0x000fe20000410000 */
[----:B------:R-:W-:Y:S01]  /*d410*/  HADD2.F32 R4, -RZ, R92.H0_H0 ;  /* 0x2000005cff047230 */ /* 0x000fe20000004100 */
[C---:B------:R-:W-:Y:S01]  /*d420*/  FFMA.FTZ R35, R7.reuse, R8, R5 ;  /* 0x0000000807237223 */ /* 0x040fe20000010005 */
[----:B------:R-:W-:Y:S01]  /*d430*/  HADD2.F32 R5, -RZ, R93.H1_H1 ;  /* 0x3000005dff057230 */ /* 0x000fe20000004100 */
[----:B------:R-:W-:Y:S01]  /*d440*/  FMUL.FTZ R31, R7, R6 ;  /* 0x00000006071f7220 */ /* 0x000fe20000410000 */
[--C-:B------:R-:W-:Y:S01]  /*d450*/  HADD2.F32 R13, -RZ, R22.reuse.H0_H0 ;  /* 0x20000016ff0d7230 */ /* 0x100fe20000004100 */
[-C--:B------:R-:W-:Y:S01]  /*d460*/  FMUL.FTZ R7, R16, R3.reuse ;  /* 0x0000000310077220 */ /* 0x080fe20000410000 */
[----:B------:R-:W-:Y:S01]  /*d470*/  HADD2.F32 R12, -RZ, R22.H1_H1 ;  /* 0x30000016ff0c7230 */ /* 0x000fe20000004100 */
[-C--:B------:R-:W-:Y:S01]  /*d480*/  FMUL.FTZ R20, R18, R4.reuse ;  /* 0x0000000412147220 */ /* 0x080fe20000410000 */
[----:B------:R-:W-:Y:S01]  /*d490*/  HADD2.F32 R6, -RZ, R94.H0_H0 ;  /* 0x2000005eff067230 */ /* 0x000fe20000004100 */
[----:B------:R-:W-:Y:S01]  /*d4a0*/  FMUL.FTZ R21, R11, R3 ;  /* 0x000000030b157220 */ /* 0x000fe20000410000 */
[----:B------:R-:W-:Y:S01]  /*d4b0*/  HADD2.F32 R22, -RZ, R32.H0_H0 ;  /* 0x20000020ff167230 */ /* 0x000fe20000004100 */
[----:B------:R-:W-:Y:S01]  /*d4c0*/  FMUL.FTZ R27, R13, R4 ;  /* 0x000000040d1b7220 */ /* 0x000fe20000410000 */
[----:B------:R-:W-:Y:S01]  /*d4d0*/  HADD2.F32 R10, -RZ, R23.H1_H1 ;  /* 0x30000017ff0a7230 */ /* 0x000fe20000004100 */
[----:B------:R-:W-:Y:S01]  /*d4e0*/  FFMA.FTZ R23, R11, R5, R7 ;  /* 0x000000050b177223 */ /* 0x000fe20000010007 */
[----:B------:R-:W-:Y:S01]  /*d4f0*/  HADD2.F32 R7, -RZ, R56.H0_H0 ;  /* 0x20000038ff077230 */ /* 0x000fe20000004100 */
[----:B------:R-:W-:Y:S01]  /*d500*/  FFMA.FTZ R32, R13, R6, R20 ;  /* 0x000000060d207223 */ /* 0x000fe20000010014 */
[----:B------:R-:W-:Y:S01]  /*d510*/  HADD2.F32 R13, -RZ, R45.H0_H0 ;  /* 0x2000002dff0d7230 */ /* 0x000fe20000004100 */
[----:B------:R-:W-:-:S02]  /*d520*/  FMUL.FTZ R3, R15, R22 ;  /* 0x000000160f037220 */ /* 0x000fc40000410000 */
[----:B------:R-:W-:Y:S02]  /*d530*/  FMUL.FTZ R4, R26, R7 ;  /* 0x000000071a047220 */ /* 0x000fe40000410000 */
[C---:B------:R-:W-:Y:S02]  /*d540*/  FMUL.FTZ R11, R10.reuse, R22 ;  /* 0x000000160a0b7220 */ /* 0x040fe40000410000 */
[----:B------:R-:W-:Y:S01]  /*d550*/  FFMA.FTZ R20, R10, R59, R3 ;  /* 0x0000003b0a147223 */ /* 0x000fe20000010003 */
[----:B------:R-:W-:Y:S01]  /*d560*/  HADD2.F32 R10, -RZ, R57.H0_H0 ;  /* 0x20000039ff0a7230 */ /* 0x000fe20000004100 */
[----:B------:R-:W-:Y:S02]  /*d570*/  FMUL.FTZ R3, R17, R13 ;  /* 0x0000000d11037220 */ /* 0x000fe40000410000 */
[C---:B------:R-:W-:Y:S02]  /*d580*/  FFMA.FTZ R22, R14.reuse, R44, R4 ;  /* 0x0000002c0e167223 */ /* 0x040fe40000010004 */
[----:B------:R-:W-:-:S02]  /*d590*/  FMUL.FTZ R7, R14, R7 ;  /* 0x000000070e077220 */ /* 0x000fc40000410000 */
[C---:B------:R-:W-:Y:S02]  /*d5a0*/  FMUL.FTZ R4, R12.reuse, R13 ;  /* 0x0000000d0c047220 */ /* 0x040fe40000410000 */
[----:B------:R-:W-:Y:S02]  /*d5b0*/  FFMA.FTZ R30, R12, R10, R3 ;  /* 0x0000000a0c1e7223 */ /* 0x000fe40000010003 */
[----:B------:R-:W-:Y:S02]  /*d5c0*/  FFMA.FTZ R14, R25, R9, -R34 ;  /* 0x00000009190e7223 */ /* 0x000fe40000010822 */
[----:B------:R-:W-:Y:S02]  /*d5d0*/  FFMA.FTZ R13, R24, R8, -R31 ;  /* 0x00000008180d7223 */ /* 0x000fe4000001081f */
[----:B------:R-:W-:Y:S02]  /*d5e0*/  FFMA.FTZ R12, R18, R6, -R27 ;  /* 0x00000006120c7223 */ /* 0x000fe4000001081b */
        /* <DEDUP_REMOVED lines=11> */
[----:B------:R-:W-:Y:S02]  /*d6a0*/  F2FP.PACK_AB R4, R22, R35 ;  /* 0x000000231604723e */ /* 0x000fe400000000ff */
[----:B------:R-:W-:Y:S01]  /*d6b0*/  F2FP.PACK_AB R6, R30, R32 ;  /* 0x000000201e06723e */ /* 0x000fe200000000ff */
[----:B------:R1:W-:Y:S04]  /*d6c0*/  STS.128 [R29], R8 ;  /* 0x000000081d007388 */ /* 0x0003e80000000c00 */
[----:B------:R1:W-:Y:S02]  /*d6d0*/  STS.128 [R28+0xc100], R4 ;  /* 0x00c100041c007388 */ /* 0x0003e40000000c00 */
.L_x_1099:
[----:B------:R-:W-:Y:S05]  /*d6e0*/  BSYNC B0 ;  /* 0x0000000000007941 */ /* 0x000fea0003800000 */
.L_x_1098:
[----:B------:R-:W-:-:S13]  /*d6f0*/  ISETP.GE.AND P0, PT, R130, c[0x0][0x27c], PT ;  /* 0x00009f0082007a0c */ /* 0x000fda0003f06270 */
        /* <DEDUP_REMOVED lines=20> */
[----:B------:R-:W-:Y:S02]  /*d840*/  SHF.R.U32.HI R0, RZ, 0x10, R37 ;  /* 0x00000010ff007819 */ /* 0x000fe40000011625 */
[----:B------:R-:W-:Y:S01]  /*d850*/  SHF.L.U32 R24, R2, 0x1, RZ ;  /* 0x0000000102187819 */ /* 0x000fe200000006ff */
[----:B------:R-:W-:Y:S01]  /*d860*/  HADD2.F32 R2, -RZ, R94.H1_H1 ;  /* 0x3000005eff027230 */ /* 0x000fe20000004100 */
[----:B------:R-:W-:Y:S01]  /*d870*/  SHF.R.U32.HI R22, RZ, 0x10, R39 ;  /* 0x00000010ff167819 */ /* 0x000fe20000011627 */
[----:B------:R-:W-:Y:S01]  /*d880*/  HADD2.F32 R25, -RZ, R0.H0_H0 ;  /* 0x20000000ff197230 */ /* 0x000fe20000004100 */
[----:B------:R-:W-:Y:S01]  /*d890*/  SHF.R.U64 R30, R36, 0x10, R37 ;  /* 0x00000010241e7819 */ /* 0x000fe20000001225 */
[----:B------:R-:W2:Y:S01]  /*d8a0*/  LDS.128 R8, [R24+0xc100] ;  /* 0x00c1000018087984 */ /* 0x000ea20000000c00 */
[----:B------:R-:W-:Y:S01]  /*d8b0*/  HADD2.F32 R0, -RZ, R97.H0_H0 ;  /* 0x20000061ff007230 */ /* 0x000fe20000004100 */
[----:B------:R-:W-:Y:S01]  /*d8c0*/  SHF.R.U64 R40, R40, 0x10, R41 ;  /* 0x0000001028287819 */ /* 0x000fe20000001229 */
[----:B------:R-:W-:Y:S01]  /*d8d0*/  HADD2.F32 R41, -RZ, R21.H0_H0 ;  /* 0x20000015ff297230 */ /* 0x000fe20000004100 */
[----:B------:R-:W-:Y:S01]  /*d8e0*/  SHF.R.U32.HI R23, RZ, 0x10, R43 ;  /* 0x00000010ff177819 */ /* 0x000fe2000001162b */
[----:B------:R-:W-:Y:S01]  /*d8f0*/  HADD2.F32 R22, -RZ, R22.H0_H0 ;  /* 0x20000016ff167230 */ /* 0x000fe20000004100 */
[----:B------:R-:W-:Y:S01]  /*d900*/  SHF.R.U64 R26, R38, 0x10, R39 ;  /* 0x00000010261a7819 */ /* 0x000fe20000001227 */
[----:B------:R-:W-:Y:S01]  /*d910*/  HADD2.F32 R38, -RZ, R40.H0_H0 ;  /* 0x20000028ff267230 */ /* 0x000fe20000004100 */
[----:B------:R-:W-:Y:S01]  /*d920*/  SHF.R.U64 R37, R42, 0x10, R43 ;  /* 0x000000102a257819 */ /* 0x000fe2000000122b */
[----:B------:R-:W-:-:S04]  /*d930*/  HADD2.F32 R39, -RZ, R23.H0_H0 ;  /* 0x20000017ff277230 */ /* 0x000fc80000004100 */
[----:B------:R-:W-:Y:S02]  /*d940*/  HADD2.F32 R37, -RZ, R37.H0_H0 ;  /* 0x20000025ff257230 */ /* 0x000fe40000004100 */
[--C-:B-1----:R-:W-:Y:S02]  /*d950*/  HADD2.F32 R20, -RZ, R5.reuse.H0_H0 ;  /* 0x20000005ff147230 */ /* 0x102fe40000004100 */
[----:B------:R-:W-:Y:S02]  /*d960*/  HADD2.F32 R19, -RZ, R5.H1_H1 ;  /* 0x30000005ff137230 */ /* 0x000fe40000004100 */
[--C-:B------:R-:W-:Y:S02]  /*d970*/  HADD2.F32 R17, -RZ, R4.reuse.H0_H0 ;  /* 0x20000004ff117230 */ /* 0x100fe40000004100 */
[----:B------:R-:W-:Y:S02]  /*d980*/  HADD2.F32 R15, -RZ, R4.H1_H1 ;  /* 0x30000004ff0f7230 */ /* 0x000fe40000004100 */
[----:B------:R-:W-:-:S02]  /*d990*/  HADD2.F32 R18, -RZ, R7.H0_H0 ;  /* 0x20000007ff127230 */ /* 0x000fc40000004100 */
[----:B------:R-:W-:Y:S02]  /*d9a0*/  HADD2.F32 R16, -RZ, R7.H1_H1 ;  /* 0x30000007ff107230 */ /* 0x000fe40000004100 */
[--C-:B--2---:R-:W-:Y:S02]  /*d9b0*/  HADD2.F32 R5, -RZ, R9.reuse.H0_H0 ;  /* 0x20000009ff057230 */ /* 0x104fe40000004100 */
[----:B------:R-:W-:Y:S02]  /*d9c0*/  HADD2.F32 R4, -RZ, R9.H1_H1 ;  /* 0x30000009ff047230 */ /* 0x000fe40000004100 */
[--C-:B------:R-:W-:Y:S01]  /*d9d0*/  HADD2.F32 R14, -RZ, R6.reuse.H0_H0 ;  /* 0x20000006ff0e7230 */ /* 0x100fe20000004100 */
[----:B------:R-:W-:Y:S01]  /*d9e0*/  FMUL.FTZ R34, R5, R2 ;  /* 0x0000000205227220 */ /* 0x000fe20000410000 */
[----:B------:R-:W-:Y:S01]  /*d9f0*/  HADD2.F32 R13, -RZ, R6.H1_H1 ;  /* 0x30000006ff0d7230 */ /* 0x000fe20000004100 */
[----:B------:R-:W-:Y:S01]  /*da00*/  FMUL.FTZ R32, R4, R25 ;  /* 0x0000001904207220 */ /* 0x000fe20000410000 */
[----:B------:R-:W-:-:S02]  /*da10*/  HADD2.F32 R12, -RZ, R8.H0_H0 ;  /* 0x20000008ff0c7230 */ /* 0x000fc40000004100 */
[----:B------:R-:W-:Y:S02]  /*da20*/  HADD2.F32 R9, -RZ, R8.H1_H1 ;  /* 0x30000008ff097230 */ /* 0x000fe40000004100 */
[--C-:B------:R-:W-:Y:S02]  /*da30*/  HADD2.F32 R8, -RZ, R10.reuse.H0_H0 ;  /* 0x2000000aff087230 */ /* 0x100fe40000004100 */
[----:B------:R-:W-:Y:S01]  /*da40*/  HADD2.F32 R7, -RZ, R10.H1_H1 ;  /* 0x3000000aff077230 */ /* 0x000fe20000004100 */
[----:B------:R-:W-:Y:S01]  /*da50*/  FMUL.FTZ R10, R20, R2 ;  /* 0x00000002140a7220 */ /* 0x000fe20000410000 */
[----:B------:R-:W-:Y:S01]  /*da60*/  HADD2.F32 R6, -RZ, R97.H1_H1 ;  /* 0x30000061ff067230 */ /* 0x000fe20000004100 */
[----:B------:R-:W-:Y:S01]  /*da70*/  FMUL.FTZ R2, R18, R0 ;  /* 0x0000000012027220 */ /* 0x000fe20000410000 */
[--C-:B------:R-:W-:Y:S02]  /*da80*/  HADD2.F32 R3, -RZ, R11.reuse.H0_H0 ;  /* 0x2000000bff037230 */ /* 0x100fe40000004100 */
[----:B------:R-:W-:Y:S01]  /*da90*/  HADD2.F32 R11, -RZ, R11.H1_H1 ;  /* 0x3000000bff0b7230 */ /* 0x000fe20000004100 */
[----:B------:R-:W-:Y:S01]  /*daa0*/  FFMA.FTZ R36, R5, R6, R10 ;  /* 0x0000000605247223 */ /* 0x000fe2000001000a */
[----:B------:R-:W-:Y:S01]  /*dab0*/  HADD2.F32 R5, -RZ, R100.H0_H0 ;  /* 0x20000064ff057230 */ /* 0x000fe20000004100 */
[----:B------:R-:W-:Y:S01]  /*dac0*/  FMUL.FTZ R27, R3, R0 ;  /* 0x00000000031b7220 */ /* 0x000fe20000410000 */
[----:B------:R-:W-:Y:S01]  /*dad0*/  HADD2.F32 R0, -RZ, R99.H0_H0 ;  /* 0x20000063ff007230 */ /* 0x000fe20000004100 */
[----:B------:R-:W-:-:S02]  /*dae0*/  FMUL.FTZ R10, R19, R25 ;  /* 0x00000019130a7220 */ /* 0x000fc40000410000 */
[----:B------:R-:W-:Y:S01]  /*daf0*/  FFMA.FTZ R33, R3, R5, R2 ;  /* 0x0000000503217223 */ /* 0x000fe20000010002 */
[----:B------:R-:W-:Y:S01]  /*db00*/  HADD2.F32 R3, -RZ, R100.H1_H1 ;  /* 0x30000064ff037230 */ /* 0x000fe20000004100 */
[----:B------:R-:W-:Y:S01]  /*db10*/  FFMA.FTZ R35, R4, R41, R10 ;  /* 0x0000002904237223 */ /* 0x000fe2000001000a */
[----:B------:R-:W-:Y:S01]  /*db20*/  HADD2.F32 R2, -RZ, R99.H1_H1 ;  /* 0x30000063ff027230 */ /* 0x000fe20000004100 */
[----:B------:R-:W-:Y:S02]  /*db30*/  FMUL.FTZ R4, R16, R22 ;  /* 0x0000001610047220 */ /* 0x000fe40000410000 */
[-C--:B------:R-:W-:Y:S02]  /*db40*/  FMUL.FTZ R10, R17, R0.reuse ;  /* 0x00000000110a7220 */ /* 0x080fe40000410000 */
[----:B------:R-:W-:Y:S01]  /*db50*/  FMUL.FTZ R23, R12, R0 ;  /* 0x000000000c177220 */ /* 0x000fe20000410000 */
[----:B------:R-:W-:Y:S01]  /*db60*/  HADD2.F32 R0, -RZ, R101.H1_H1 ;  /* 0x30000065ff007230 */ /* 0x000fe20000004100 */
        /* <DEDUP_REMOVED lines=32> */
.L_x_1095:
[----:B------:R-:W-:Y:S05]  /*dd70*/  BSYNC B1 ;  /* 0x0000000000017941 */ /* 0x000fea0003800000 */
.L_x_1094:
[----:B------:R-:W-:-:S04]  /*dd80*/  IADD3 R0, R237, 0x40, RZ ;  /* 0x00000040ed007810 */ /* 0x000fc80007ffe0ff */
[----:B------:R-:W-:-:S13]  /*dd90*/  ISETP.GE.AND P0, PT, R0, R87, PT ;  /* 0x000000570000720c */ /* 0x000fda0003f06270 */
[----:B------:R-:W-:Y:S05]  /*dda0*/  @P0 BRA `(.L_x_1079) ;  /* 0x0000140000000947 */ /* 0x000fea0003800000 */
[----:B------:R2:W5:Y:S01]  /*ddb0*/  LDL R42, [R1+0x40] ;  /* 0x00004000012a7983 */ /* 0x0005620000100800 */
[----:B------:R-:W-:Y:S01]  /*ddc0*/  ISETP.GE.AND P0, PT, R126, c[0x0][0x27c], PT ;  /* 0x00009f007e007a0c */ /* 0x000fe20003f06270 */
[----:B------:R-:W-:Y:S01]  /*ddd0*/  BSSY B0, `(.L_x_1100) ;  /* 0x000006b000007945 */ /* 0x000fe20003800000 */
[C---:B------:R-:W-:Y:S02]  /*dde0*/  IADD3 R43, R237.reuse, 0x40, RZ ;  /* 0x00000040ed2b7810 */ /* 0x040fe40007ffe0ff */
[----:B-1----:R-:W-:-:S03]  /*ddf0*/  IADD3 R44, R237, 0x40, RZ ;  /* 0x00000040ed2c7810 */ /* 0x002fc60007ffe0ff */
[----:B------:R-:W-:Y:S02]  /*de00*/  IMAD.SHL.U32 R43, R43, 0x40, RZ ;  /* 0x000000402b2b7824 */ /* 0x000fe400078e00ff */
[----:B------:R-:W-:-:S03]  /*de10*/  IMAD.SHL.U32 R44, R44, 0x40, RZ ;  /* 0x000000402c2c7824 */ /* 0x000fc600078e00ff */
[----:B------:R-:W-:Y:S02]  /*de20*/  LOP3.LUT R43, R43, 0x1c0, RZ, 0xc0, !PT ;  /* 0x000001c02b2b7812 */ /* 0x000fe400078ec0ff */
[----:B------:R-:W-:Y:S02]  /*de30*/  LOP3.LUT R44, R44, 0x1c0, RZ, 0xc0, !PT ;  /* 0x000001c02c2c7812 */ /* 0x000fe400078ec0ff */
[----:B------:R-:W-:Y:S01]  /*de40*/  SHF.R.U32.HI R43, RZ, 0x3, R43 ;  /* 0x00000003ff2b7819 */ /* 0x000fe2000001162b */
[----:B------:R-:W-:Y:S05]  /*de50*/  @P0 BRA `(.L_x_1101) ;  /* 0x0000062000000947 */ /* 0x000fea0003800000 */
[----:B------:R-:W-:Y:S02]  /*de60*/  MOV R3, c[0x0][0x27c] ;  /* 0x00009f0000037a02 */ /* 0x000fe40000000f00 */
[----:B------:R-:W-:Y:S02]  /*de70*/  LOP3.LUT R0, R44, 0x38, R126, 0xf8, !PT ;  /* 0x000000382c007812 */ /* 0x000fe400078ef87e */
[----:B------:R-:W-:Y:S02]  /*de80*/  LEA.HI R3, R3, R117, RZ, 0x1d ;  /* 0x0000007503037211 */ /* 0x000fe400078fe8ff */
[----:B------:R-:W-:-:S02]  /*de90*/  SHF.R.U32.HI R22, RZ, 0x10, R53 ;  /* 0x00000010ff167819 */ /* 0x000fc40000011635 */
[----:B------:R-:W-:Y:S02]  /*dea0*/  SHF.R.S32.HI R4, RZ, 0x1f, R3 ;  /* 0x0000001fff047819 */ /* 0x000fe40000011403 */
[----:B------:R-:W-:Y:S02]  /*deb0*/  SHF.L.U32 R2, R3, 0x3, RZ ;  /* 0x0000000303027819 */ /* 0x000fe400000006ff */
[----:B------:R-:W-:Y:S02]  /*dec0*/  LEA.HI R4, R4, R3, RZ, 0x3 ;  /* 0x0000000304047211 */ /* 0x000fe400078f18ff */
[----:B-----5:R-:W-:Y:S02]  /*ded0*/  LOP3.LUT R3, R42, R0, R43, 0xf6, !PT ;  /* 0x000000002a037212 */ /* 0x020fe400078ef62b */
[----:B------:R-:W-:Y:S02]  /*dee0*/  LOP3.LUT R2, R44, 0x38, R2, 0xf8, !PT ;  /* 0x000000382c027812 */ /* 0x000fe400078ef802 */
[----:B------:R-:W-:-:S02]  /*def0*/  SHF.L.U32 R0, R4, 0xa, RZ ;  /* 0x0000000a04007819 */ /* 0x000fc400000006ff */
[----:B------:R-:W-:Y:S02]  /*df00*/  LOP3.LUT R2, R2, R43, RZ, 0x3c, !PT ;  /* 0x0000002b02027212 */ /* 0x000fe400078e3cff */
[----:B------:R-:W-:Y:S02]  /*df10*/  LOP3.LUT R0, R0, 0x7fffe000, RZ, 0xc0, !PT ;  /* 0x7fffe00000007812 */ /* 0x000fe400078ec0ff */
[----:B------:R-:W-:Y:S02]  /*df20*/  LEA R25, R3, 0xc100, 0x1 ;  /* 0x0000c10003197811 */ /* 0x000fe400078e08ff */
[----:B------:R-:W-:Y:S02]  /*df30*/  IADD3 R0, R2, R0, R42 ;  /* 0x0000000002007210 */ /* 0x000fe40007ffe02a */
[----:B------:R-:W-:Y:S01]  /*df40*/  SHF.R.U32.HI R23, RZ, 0x10, R49 ;  /* 0x00000010ff177819 */ /* 0x000fe20000011631 */
[----:B------:R-:W1:Y:S01]  /*df50*/  LDS.128 R4, [R25] ;  /* 0x0000000019047984 */ /* 0x000e620000000c00 */
[----:B------:R-:W-:Y:S01]  /*df60*/  SHF.L.U32 R24, R0, 0x1, RZ ;  /* 0x0000000100187819 */ /* 0x000fe200000006ff */
[----:B------:R-:W-:Y:S01]  /*df70*/  HADD2.F32 R0, -RZ, R101.H0_H0 ;  /* 0x20000065ff007230 */ /* 0x000fe20000004100 */
[----:B------:R-:W-:Y:S01]  /*df80*/  SHF.R.U32.HI R26, RZ, 0x10, R55 ;  /* 0x00000010ff1a7819 */ /* 0x000fe20000011637 */
[----:B------:R-:W-:Y:S01]  /*df90*/  HADD2.F32 R41, -RZ, R23.H0_H0 ;  /* 0x20000017ff297230 */ /* 0x000fe20000004100 */
[----:B------:R-:W-:Y:S01]  /*dfa0*/  SHF.R.U64 R37, R52, 0x10, R53 ;  /* 0x0000001034257819 */ /* 0x000fe20000001235 */
[----:B------:R-:W3:Y:S01]  /*dfb0*/  LDS.128 R8, [R24+0xc100] ;  /* 0x00c1000018087984 */ /* 0x000ee20000000c00 */
[----:B------:R-:W-:-:S02]  /*dfc0*/  SHF.R.U32.HI R28, RZ, 0x10, R51 ;  /* 0x00000010ff1c7819 */ /* 0x000fc40000011633 */
[----:B------:R-:W-:Y:S02]  /*dfd0*/  SHF.R.U64 R39, R48, 0x10, R49 ;  /* 0x0000001030277819 */ /* 0x000fe40000001231 */
[----:B------:R-:W-:Y:S01]  /*dfe0*/  SHF.R.U64 R32, R54, 0x10, R55 ;  /* 0x0000001036207819 */ /* 0x000fe20000001237 */
[----:B------:R-:W-:Y:S01]  /*dff0*/  HADD2.F32 R40, -RZ, R28.H0_H0 ;  /* 0x2000001cff287230 */ /* 0x000fe20000004100 */
[----:B------:R-:W-:Y:S01]  /*e000*/  SHF.R.U64 R38, R50, 0x10, R51 ;  /* 0x0000001032267819 */ /* 0x000fe20000001233 */
[----:B------:R-:W-:Y:S02]  /*e010*/  HADD2.F32 R39, -RZ, R39.H0_H0 ;  /* 0x20000027ff277230 */ /* 0x000fe40000004100 */
[----:B-1----:R-:W-:Y:S02]  /*e020*/  HADD2.F32 R20, -RZ, R5.H0_H0 ;  /* 0x20000005ff147230 */ /* 0x002fe40000004100 */
[--C-:B------:R-:W-:Y:S02]  /*e030*/  HADD2.F32 R15, -RZ, R7.reuse.H0_H0 ;  /* 0x20000007ff0f7230 */ /* 0x100fe40000004100 */
[----:B------:R-:W-:-:S02]  /*e040*/  HADD2.F32 R14, -RZ, R7.H1_H1 ;  /* 0x30000007ff0e7230 */ /* 0x000fc40000004100 */
[--C-:B---3--:R-:W-:Y:S02]  /*e050*/  HADD2.F32 R3, -RZ, R9.reuse.H0_H0 ;  /* 0x20000009ff037230 */ /* 0x108fe40000004100 */
[----:B------:R-:W-:Y:S02]  /*e060*/  HADD2.F32 R2, -RZ, R9.H1_H1 ;  /* 0x30000009ff027230 */ /* 0x000fe40000004100 */
[--C-:B------:R-:W-:Y:S01]  /*e070*/  HADD2.F32 R9, -RZ, R8.reuse.H0_H0 ;  /* 0x20000008ff097230 */ /* 0x100fe20000004100 */
[----:B------:R-:W-:Y:S01]  /*e080*/  FMUL.FTZ R31, R3, R0 ;  /* 0x00000000031f7220 */ /* 0x000fe20000410000 */
[----:B------:R-:W-:Y:S02]  /*e090*/  HADD2.F32 R13, -RZ, R8.H1_H1 ;  /* 0x30000008ff0d7230 */ /* 0x000fe40000004100 */
[--C-:B------:R-:W-:Y:S02]  /*e0a0*/  HADD2.F32 R8, -RZ, R11.reuse.H0_H0 ;  /* 0x2000000bff087230 */ /* 0x100fe40000004100 */
[----:B------:R-:W-:-:S02]  /*e0b0*/  HADD2.F32 R7, -RZ, R11.H1_H1 ;  /* 0x3000000bff077230 */ /* 0x000fc40000004100 */
[----:B------:R-:W-:Y:S01]  /*e0c0*/  HADD2.F32 R18, -RZ, R5.H1_H1 ;  /* 0x30000005ff127230 */ /* 0x000fe20000004100 */
[----:B------:R-:W-:Y:S01]  /*e0d0*/  FMUL.FTZ R5, R20, R0 ;  /* 0x0000000014057220 */ /* 0x000fe20000410000 */
[----:B------:R-:W-:Y:S02]  /*e0e0*/  HADD2.F32 R11, -RZ, R22.H0_H0 ;  /* 0x20000016ff0b7230 */ /* 0x000fe40000004100 */
[--C-:B------:R-:W-:Y:S02]  /*e0f0*/  HADD2.F32 R17, -RZ, R6.reuse.H0_H0 ;  /* 0x20000006ff117230 */ /* 0x100fe40000004100 */
[----:B------:R-:W-:Y:S01]  /*e100*/  HADD2.F32 R16, -RZ, R6.H1_H1 ;  /* 0x30000006ff107230 */ /* 0x000fe20000004100 */
[-C--:B------:R-:W-:Y:S01]  /*e110*/  FMUL.FTZ R0, R18, R11.reuse ;  /* 0x0000000b12007220 */ /* 0x080fe20000410000 */
[----:B------:R-:W-:Y:S01]  /*e120*/  HADD2.F32 R6, -RZ, R102.H1_H1 ;  /* 0x30000066ff067230 */ /* 0x000fe20000004100 */
[C---:B------:R-:W-:Y:S01]  /*e130*/  FMUL.FTZ R30, R2.reuse, R11 ;  /* 0x0000000b021e7220 */ /* 0x040fe20000410000 */
[--C-:B------:R-:W-:Y:S01]  /*e140*/  HADD2.F32 R19, -RZ, R4.reuse.H0_H0 ;  /* 0x20000004ff137230 */ /* 0x100fe20000004100 */
[----:B------:R-:W-:Y:S01]  /*e150*/  FFMA.FTZ R35, R2, R41, R0 ;  /* 0x0000002902237223 */ /* 0x000fe20000010000 */
[----:B------:R-:W-:Y:S01]  /*e160*/  HADD2.F32 R21, -RZ, R4.H1_H1 ;  /* 0x30000004ff157230 */ /* 0x000fe20000004100 */
[----:B------:R-:W-:Y:S01]  /*e170*/  FFMA.FTZ R36, R3, R6, R5 ;  /* 0x0000000603247223 */ /* 0x000fe20000010005 */
[----:B------:R-:W-:-:S02]  /*e180*/  HADD2.F32 R4, -RZ, R102.H0_H0 ;  /* 0x20000066ff047230 */ /* 0x000fc40000004100 */
[----:B------:R-:W-:Y:S02]  /*e190*/  HADD2.F32 R5, -RZ, R104.H0_H0 ;  /* 0x20000068ff057230 */ /* 0x000fe40000004100 */
[--C-:B------:R-:W-:Y:S01]  /*e1a0*/  HADD2.F32 R0, -RZ, R103.reuse.H1_H1 ;  /* 0x30000067ff007230 */ /* 0x100fe20000004100 */
[-C--:B------:R-:W-:Y:S01]  /*e1b0*/  FMUL.FTZ R3, R19, R4.reuse ;  /* 0x0000000413037220 */ /* 0x080fe20000410000 */
[----:B------:R-:W-:Y:S01]  /*e1c0*/  HADD2.F32 R2, -RZ, R103.H0_H0 ;  /* 0x20000067ff027230 */ /* 0x000fe20000004100 */
[C---:B------:R-:W-:Y:S01]  /*e1d0*/  FMUL.FTZ R29, R9.reuse, R4 ;  /* 0x00000004091d7220 */ /* 0x040fe20000410000 */
[----:B------:R-:W-:Y:S01]  /*e1e0*/  HADD2.F32 R22, -RZ, R26.H0_H0 ;  /* 0x2000001aff167230 */ /* 0x000fe20000004100 */
[----:B------:R-:W-:Y:S01]  /*e1f0*/  FFMA.FTZ R33, R9, R5, R3 ;  /* 0x0000000509217223 */ /* 0x000fe20000010003 */
[----:B------:R-:W-:Y:S01]  /*e200*/  HADD2.F32 R3, -RZ, R104.H1_H1 ;  /* 0x30000068ff037230 */ /* 0x000fe20000004100 */
[-C--:B------:R-:W-:Y:S01]  /*e210*/  FMUL.FTZ R9, R15, R0.reuse ;  /* 0x000000000f097220 */ /* 0x080fe20000410000 */
[----:B------:R-:W-:Y:S01]  /*e220*/  HADD2.F32 R12, -RZ, R10.H0_H0 ;  /* 0x2000000aff0c7230 */ /* 0x000fe20000004100 */
[C---:B------:R-:W-:Y:S01]  /*e230*/  FMUL.FTZ R23, R8.reuse, R0 ;  /* 0x0000000008177220 */ /* 0x040fe20000410000 */
[----:B------:R-:W-:Y:S01]  /*e240*/  HADD2.F32 R4, -RZ, R105.H0_H0 ;  /* 0x20000069ff047230 */ /* 0x000fe20000004100 */
[----:B------:R-:W-:Y:S01]  /*e250*/  FFMA.FTZ R26, R8, R3, R9 ;  /* 0x00000003081a7223 */ /* 0x000fe20000010009 */
[----:B------:R-:W-:Y:S01]  /*e260*/  HADD2.F32 R8, -RZ, R37.H0_H0 ;  /* 0x20000025ff087230 */ /* 0x000fe20000004100 */
[----:B------:R-:W-:Y:S01]  /*e270*/  FMUL.FTZ R11, R17, R2 ;  /* 0x00000002110b7220 */ /* 0x000fe20000410000 */
[----:B------:R-:W-:Y:S01]  /*e280*/  HADD2.F32 R9, -RZ, R32.H0_H0 ;  /* 0x20000020ff097230 */ /* 0x000fe20000004100 */
[----:B------:R-:W-:Y:S01]  /*e290*/  FMUL.FTZ R0, R14, R22 ;  /* 0x000000160e007220 */ /* 0x000fe20000410000 */
[----:B------:R-:W-:Y:S01]  /*e2a0*/  HADD2.F32 R10, -RZ, R10.H1_H1 ;  /* 0x3000000aff0a7230 */ /* 0x000fe20000004100 */
[C---:B------:R-:W-:Y:S01]  /*e2b0*/  FMUL.FTZ R27, R12.reuse, R2 ;  /* 0x000000020c1b7220 */ /* 0x040fe20000410000 */
[----:B------:R-:W-:Y:S01]  /*e2c0*/  HADD2.F32 R32, -RZ, R38.H0_H0 ;  /* 0x20000026ff207230 */ /* 0x000fe20000004100 */
[----:B------:R-:W-:-:S02]  /*e2d0*/  FFMA.FTZ R34, R12, R4, R11 ;  /* 0x000000040c227223 */ /* 0x000fc4000001000b */
[----:B------:R-:W-:Y:S02]  /*e2e0*/  FMUL.FTZ R2, R21, R8 ;  /* 0x0000000815027220 */ /* 0x000fe40000410000 */
[C---:B------:R-:W-:Y:S02]  /*e2f0*/  FMUL.FTZ R11, R7.reuse, R22 ;  /* 0x00000016070b7220 */ /* 0x040fe40000410000 */
[----:B------:R-:W-:Y:S02]  /*e300*/  FFMA.FTZ R22, R7, R40, R0 ;  /* 0x0000002807167223 */ /* 0x000fe40000010000 */
[C---:B------:R-:W-:Y:S02]  /*e310*/  FMUL.FTZ R7, R13.reuse, R8 ;  /* 0x000000080d077220 */ /* 0x040fe40000410000 */
[----:B------:R-:W-:Y:S02]  /*e320*/  FMUL.FTZ R0, R16, R9 ;  /* 0x0000000910007220 */ /* 0x000fe40000410000 */
[----:B------:R-:W-:-:S02]  /*e330*/  FFMA.FTZ R13, R13, R39, R2 ;  /* 0x000000270d0d7223 */ /* 0x000fc40000010002 */
[C---:B------:R-:W-:Y:S02]  /*e340*/  FMUL.FTZ R2, R10.reuse, R9 ;  /* 0x000000090a027220 */ /* 0x040fe40000410000 */
[----:B------:R-:W-:Y:S02]  /*e350*/  FFMA.FTZ R28, R10, R32, R0 ;  /* 0x000000200a1c7223 */ /* 0x000fe40000010000 */
        /* <DEDUP_REMOVED lines=18> */
.L_x_1101:
[----:B------:R-:W-:Y:S05]  /*e480*/  BSYNC B0 ;  /* 0x0000000000007941 */ /* 0x000fea0003800000 */
.L_x_1100:
[----:B------:R-:W-:Y:S01]  /*e490*/  ISETP.GE.AND P0, PT, R131, c[0x0][0x27c], PT ;  /* 0x00009f0083007a0c */ /* 0x000fe20003f06270 */
[----:B------:R-:W-:-:S12]  /*e4a0*/  BSSY B0, `(.L_x_1102) ;  /* 0x0000068000007945 */ /* 0x000fd80003800000 */
[----:B------:R-:W-:Y:S05]  /*e4b0*/  @P0 BRA `(.L_x_1103) ;  /* 0x0000066000000947 */ /* 0x000fea0003800000 */
[----:B------:R-:W-:Y:S02]  /*e4c0*/  MOV R0, c[0x0][0x27c] ;  /* 0x00009f0000007a02 */ /* 0x000fe40000000f00 */
[----:B------:R-:W-:Y:S02]  /*e4d0*/  LEA.HI R3, R89, R131, RZ, 0x6 ;  /* 0x0000008359037211 */ /* 0x000fe400078f30ff */
[----:B------:R-:W-:Y:S02]  /*e4e0*/  LEA.HI R0, R0, R85, RZ, 0x1d ;  /* 0x0000005500007211 */ /* 0x000fe400078fe8ff */
[----:B------:R-:W-:Y:S02]  /*e4f0*/  LOP3.LUT R2, R44, 0x38, R90, 0xf8, !PT ;  /* 0x000000382c027812 */ /* 0x000fe400078ef85a */
[----:B-1----:R-:W-:Y:S02]  /*e500*/  SHF.L.U32 R5, R3, 0x7, RZ ;  /* 0x0000000703057819 */ /* 0x002fe400000006ff */
[----:B------:R-:W-:-:S02]  /*e510*/  SHF.R.S32.HI R3, RZ, 0x1f, R0 ;  /* 0x0000001fff037819 */ /* 0x000fc40000011400 */
[----:B------:R-:W-:Y:S02]  /*e520*/  LOP3.LUT R2, R2, R43, RZ, 0x3c, !PT ;  /* 0x0000002b02027212 */ /* 0x000fe400078e3cff */
[----:B------:R-:W-:Y:S02]  /*e530*/  LOP3.LUT R5, R5, 0xffffe000, RZ, 0xc0, !PT ;  /* 0xffffe00005057812 */ /* 0x000fe400078ec0ff */
[----:B------:R-:W-:Y:S02]  /*e540*/  SHF.L.U32 R4, R0, 0x3, RZ ;  /* 0x0000000300047819 */ /* 0x000fe400000006ff */
[----:B------:R-:W-:Y:S02]  /*e550*/  LEA.HI R3, R3, R0, RZ, 0x3 ;  /* 0x0000000003037211 */ /* 0x000fe400078f18ff */
[----:B-----5:R-:W-:Y:S02]  /*e560*/  IADD3 R0, R2, R5, R42 ;  /* 0x0000000502007210 */ /* 0x020fe40007ffe02a */
[----:B------:R-:W-:-:S02]  /*e570*/  LOP3.LUT R4, R44, 0x38, R4, 0xf8, !PT ;  /* 0x000000382c047812 */ /* 0x000fc400078ef804 */
[----:B------:R-:W-:Y:S02]  /*e580*/  SHF.L.U32 R2, R3, 0xa, RZ ;  /* 0x0000000a03027819 */ /* 0x000fe400000006ff */
[----:B------:R-:W-:Y:S02]  /*e590*/  LEA R25, R0, 0xc100, 0x1 ;  /* 0x0000c10000197811 */ /* 0x000fe400078e08ff */
[----:B------:R-:W-:Y:S02]  /*e5a0*/  LOP3.LUT R0, R4, R43, RZ, 0x3c, !PT ;  /* 0x0000002b04007212 */ /* 0x000fe400078e3cff */
[----:B------:R-:W-:Y:S01]  /*e5b0*/  LOP3.LUT R2, R2, 0x7fffe000, RZ, 0xc0, !PT ;  /* 0x7fffe00002027812 */ /* 0x000fe200078ec0ff */
[----:B------:R-:W1:Y:S01]  /*e5c0*/  LDS.128 R4, [R25] ;  /* 0x0000000019047984 */ /* 0x000e620000000c00 */
[----:B------:R-:W-:Y:S02]  /*e5d0*/  SHF.R.U32.HI R22, RZ, 0x10, R73 ;  /* 0x00000010ff167819 */ /* 0x000fe40000011649 */
[----:B------:R-:W-:Y:S01]  /*e5e0*/  IADD3 R2, R0, R2, R42 ;  /* 0x0000000200027210 */ /* 0x000fe20007ffe02a */
[----:B------:R-:W-:Y:S01]  /*e5f0*/  HADD2.F32 R0, -RZ, R105.H1_H1 ;  /* 0x30000069ff007230 */ /* 0x000fe20000004100 */
[----:B------:R-:W-:-:S02]  /*e600*/  SHF.R.U32.HI R23, RZ, 0x10, R69 ;  /* 0x00000010ff177819 */ /* 0x000fc40000011645 */
[----:B------:R-:W-:Y:S02]  /*e610*/  SHF.L.U32 R24, R2, 0x1, RZ ;  /* 0x0000000102187819 */ /* 0x000fe400000006ff */
[----:B------:R-:W-:Y:S01]  /*e620*/  SHF.R.U32.HI R26, RZ, 0x10, R75 ;  /* 0x00000010ff1a7819 */ /* 0x000fe2000001164b */
[----:B------:R-:W-:Y:S01]  /*e630*/  HADD2.F32 R41, -RZ, R23.H0_H0 ;  /* 0x20000017ff297230 */ /* 0x000fe20000004100 */
[----:B------:R-:W-:Y:S01]  /*e640*/  SHF.R.U64 R32, R72, 0x10, R73 ;  /* 0x0000001048207819 */ /* 0x000fe20000001249 */
[----:B------:R-:W3:Y:S01]  /*e650*/  LDS.128 R8, [R24+0xc100] ;  /* 0x00c1000018087984 */ /* 0x000ee20000000c00 */
[----:B------:R-:W-:Y:S02]  /*e660*/  SHF.R.U32.HI R28, RZ, 0x10, R71 ;  /* 0x00000010ff1c7819 */ /* 0x000fe40000011647 */
[----:B------:R-:W-:Y:S02]  /*e670*/  SHF.R.U64 R33, R74, 0x10, R75 ;  /* 0x000000104a217819 */ /* 0x000fe4000000124b */
[----:B------:R-:W-:Y:S01]  /*e680*/  SHF.R.U64 R36, R68, 0x10, R69 ;  /* 0x0000001044247819 */ /* 0x000fe20000001245 */
[----:B------:R-:W-:Y:S01]  /*e690*/  HADD2.F32 R40, -RZ, R28.H0_H0 ;  /* 0x2000001cff287230 */ /* 0x000fe20000004100 */
[----:B------:R-:W-:Y:S01]  /*e6a0*/  SHF.R.U64 R38, R70, 0x10, R71 ;  /* 0x0000001046267819 */ /* 0x000fe20000001247 */
[----:B-1----:R-:W-:-:S02]  /*e6b0*/  HADD2.F32 R20, -RZ, R5.H0_H0 ;  /* 0x20000005ff147230 */ /* 0x002fc40000004100 */
[--C-:B------:R-:W-:Y:S02]  /*e6c0*/  HADD2.F32 R15, -RZ, R7.reuse.H0_H0 ;  /* 0x20000007ff0f7230 */ /* 0x100fe40000004100 */
[----:B------:R-:W-:Y:S02]  /*e6d0*/  HADD2.F32 R14, -RZ, R7.H1_H1 ;  /* 0x30000007ff0e7230 */ /* 0x000fe40000004100 */
[----:B------:R-:W-:Y:S01]  /*e6e0*/  HADD2.F32 R18, -RZ, R5.H1_H1 ;  /* 0x30000005ff127230 */ /* 0x000fe20000004100 */
[----:B------:R-:W-:Y:S01]  /*e6f0*/  FMUL.FTZ R5, R20, R0 ;  /* 0x0000000014057220 */ /* 0x000fe20000410000 */
[--C-:B------:R-:W-:Y:S02]  /*e700*/  HADD2.F32 R17, -RZ, R6.reuse.H0_H0 ;  /* 0x20000006ff117230 */ /* 0x100fe40000004100 */
[----:B------:R-:W-:Y:S02]  /*e710*/  HADD2.F32 R16, -RZ, R6.H1_H1 ;  /* 0x30000006ff107230 */ /* 0x000fe40000004100 */
[----:B---3--:R-:W-:-:S02]  /*e720*/  HADD2.F32 R3, -RZ, R9.H0_H0 ;  /* 0x20000009ff037230 */ /* 0x008fc40000004100 */
[----:B------:R-:W-:Y:S02]  /*e730*/  HADD2.F32 R2, -RZ, R9.H1_H1 ;  /* 0x30000009ff027230 */ /* 0x000fe40000004100 */
[--C-:B------:R-:W-:Y:S01]  /*e740*/  HADD2.F32 R9, -RZ, R8.reuse.H0_H0 ;  /* 0x20000008ff097230 */ /* 0x100fe20000004100 */
[----:B------:R-:W-:Y:S01]  /*e750*/  FMUL.FTZ R31, R3, R0 ;  /* 0x00000000031f7220 */ /* 0x000fe20000410000 */
[----:B------:R-:W-:Y:S02]  /*e760*/  HADD2.F32 R13, -RZ, R8.H1_H1 ;  /* 0x30000008ff0d7230 */ /* 0x000fe40000004100 */
[--C-:B------:R-:W-:Y:S02]  /*e770*/  HADD2.F32 R8, -RZ, R11.reuse.H0_H0 ;  /* 0x2000000bff087230 */ /* 0x100fe40000004100 */
[----:B------:R-:W-:Y:S02]  /*e780*/  HADD2.F32 R7, -RZ, R11.H1_H1 ;  /* 0x3000000bff077230 */ /* 0x000fe40000004100 */
[----:B------:R-:W-:-:S02]  /*e790*/  HADD2.F32 R11, -RZ, R22.H0_H0 ;  /* 0x20000016ff0b7230 */ /* 0x000fc40000004100 */
[----:B------:R-:W-:Y:S02]  /*e7a0*/  HADD2.F32 R6, -RZ, R106.H1_H1 ;  /* 0x3000006aff067230 */ /* 0x000fe40000004100 */
[--C-:B------:R-:W-:Y:S01]  /*e7b0*/  HADD2.F32 R19, -RZ, R4.reuse.H0_H0 ;  /* 0x20000004ff137230 */ /* 0x100fe20000004100 */
[----:B------:R-:W-:Y:S01]  /*e7c0*/  FMUL.FTZ R0, R18, R11 ;  /* 0x0000000b12007220 */ /* 0x000fe20000410000 */
[----:B------:R-:W-:Y:S01]  /*e7d0*/  HADD2.F32 R21, -RZ, R4.H1_H1 ;  /* 0x30000004ff157230 */ /* 0x000fe20000004100 */
[----:B------:R-:W-:Y:S01]  /*e7e0*/  FFMA.FTZ R39, R3, R6, R5 ;  /* 0x0000000603277223 */ /* 0x000fe20000010005 */
[----:B------:R-:W-:Y:S01]  /*e7f0*/  HADD2.F32 R4, -RZ, R106.H0_H0 ;  /* 0x2000006aff047230 */ /* 0x000fe20000004100 */
[C---:B------:R-:W-:Y:S01]  /*e800*/  FFMA.FTZ R37, R2.reuse, R41, R0 ;  /* 0x0000002902257223 */ /* 0x040fe20000010000 */
[----:B------:R-:W-:Y:S01]  /*e810*/  HADD2.F32 R5, -RZ, R108.H0_H0 ;  /* 0x2000006cff057230 */ /* 0x000fe20000004100 */
[----:B------:R-:W-:Y:S01]  /*e820*/  FMUL.FTZ R30, R2, R11 ;  /* 0x0000000b021e7220 */ /* 0x000fe20000410000 */
        /* <DEDUP_REMOVED lines=16> */
[----:B------:R-:W-:Y:S01]  /*e930*/  HADD2.F32 R33, -RZ, R36.H0_H0 ;  /* 0x20000024ff217230 */ /* 0x000fe20000004100 */
[C---:B------:R-:W-:Y:S01]  /*e940*/  FMUL.FTZ R27, R12.reuse, R2 ;  /* 0x000000020c1b7220 */ /* 0x040fe20000410000 */
[----:B------:R-:W-:Y:S01]  /*e950*/  HADD2.F32 R10, -RZ, R10.H1_H1 ;  /* 0x3000000aff0a7230 */ /* 0x000fe20000004100 */
[----:B------:R-:W-:Y:S01]  /*e960*/  FFMA.FTZ R35, R12, R4, R11 ;  /* 0x000000040c237223 */ /* 0x000fe2000001000b */
[----:B------:R-:W-:Y:S01]  /*e970*/  HADD2.F32 R32, -RZ, R38.H0_H0 ;  /* 0x20000026ff207230 */ /* 0x000fe20000004100 */
[----:B------:R-:W-:-:S02]  /*e980*/  FMUL.FTZ R2, R21, R8 ;  /* 0x0000000815027220 */ /* 0x000fc40000410000 */
[C---:B------:R-:W-:Y:S02]  /*e990*/  FMUL.FTZ R11, R7.reuse, R22 ;  /* 0x00000016070b7220 */ /* 0x040fe40000410000 */
[----:B------:R-:W-:Y:S02]  /*e9a0*/  FFMA.FTZ R22, R7, R40, R0 ;  /* 0x0000002807167223 */ /* 0x000fe40000010000 */
[C---:B------:R-:W-:Y:S02]  /*e9b0*/  FMUL.FTZ R7, R13.reuse, R8 ;  /* 0x000000080d077220 */ /* 0x040fe40000410000 */
[----:B------:R-:W-:Y:S02]  /*e9c0*/  FMUL.FTZ R0, R16, R9 ;  /* 0x0000000910007220 */ /* 0x000fe40000410000 */
[----:B------:R-:W-:Y:S02]  /*e9d0*/  FFMA.FTZ R13, R13, R33, R2 ;  /* 0x000000210d0d7223 */ /* 0x000fe40000010002 */
[----:B------:R-:W-:-:S02]  /*e9e0*/  FMUL.FTZ R2, R10, R9 ;  /* 0x000000090a027220 */ /* 0x000fc40000410000 */
        /* <DEDUP_REMOVED lines=19> */
.L_x_1103:
[----:B------:R-:W-:Y:S05]  /*eb20*/  BSYNC B0 ;  /* 0x0000000000007941 */ /* 0x000fea0003800000 */
.L_x_1102:
[----:B------:R-:W-:-:S13]  /*eb30*/  ISETP.GE.AND P0, PT, R130, c[0x0][0x27c], PT ;  /* 0x00009f0082007a0c */ /* 0x000fda0003f06270 */
        /* <DEDUP_REMOVED lines=103> */
.L_x_1079:
[----:B------:R-:W-:Y:S05]  /*f1b0*/  BSYNC B2 ;  /* 0x0000000000027941 */ /* 0x000fea0003800000 */
.L_x_1061:
[----:B------:R-:W-:Y:S01]  /*f1c0*/  IMAD R0, R115, c[0x0][0x208], RZ ;  /* 0x0000820073007a24 */ /* 0x000fe200078e02ff */
[----:B------:R-:W-:-:S04]  /*f1d0*/  DEPBAR.LE SB0, 0x0 ;  /* 0x000080000000791a */ /* 0x000fc80000000000 */
[C---:B-1----:R-:W-:Y:S01]  /*f1e0*/  IMAD.WIDE.U32 R4, R98.reuse, c[0x0][0x208], RZ ;  /* 0x0000820062047a25 */ /* 0x042fe200078e00ff */
[----:B------:R-:W-:Y:S03]  /*f1f0*/  BAR.SYNC.DEFER_BLOCKING 0x0 ;  /* 0x0000000000007b1d */ /* 0x000fe60000010000 */
[----:B------:R-:W-:Y:S01]  /*f200*/  IMAD R2, R98, c[0x0][0x20c], R0 ;  /* 0x0000830062027a24 */ /* 0x000fe200078e0200 */
[----:B------:R-:W-:Y:S01]  /*f210*/  LEA R0, P1, R4, R228, 0x6 ;  /* 0x000000e404007211 */ /* 0x000fe200078230ff */
[----:B------:R-:W-:Y:S01]  /*f220*/  IMAD R88, R98, -0x40, R128 ;  /* 0xffffffc062587824 */ /* 0x000fe200078e0280 */
[----:B------:R1:W5:Y:S01]  /*f230*/  LDL R161, [R1+0x18] ;  /* 0x0000180001a17983 */ /* 0x0003620000100800 */
[----:B------:R-:W-:Y:S01]  /*f240*/  IMAD.IADD R3, R5, 0x1, R2 ;  /* 0x0000000105037824 */ /* 0x000fe200078e0202 */
[----:B------:R-:W-:Y:S01]  /*f250*/  LEA R2, P0, R0, c[0x0][0x1f8], 0x1 ;  /* 0x00007e0000027a11 */ /* 0x000fe200078008ff */
[----:B------:R-:W-:-:S03]  /*f260*/  IMAD.MOV.U32 R5, RZ, RZ, c[0x0][0x20c] ;  /* 0x00008300ff057624 */ /* 0x000fc600078e00ff */
[----:B------:R-:W-:Y:S01]  /*f270*/  LEA.HI.X R3, R4, R230, R3, 0x6, P1 ;  /* 0x000000e604037211 */ /* 0x000fe200008f3403 */
[----:B------:R-:W-:Y:S01]  /*f280*/  IMAD.MOV.U32 R4, RZ, RZ, c[0x0][0x208] ;  /* 0x00008200ff047624 */ /* 0x000fe200078e00ff */
[----:B------:R-:W-:Y:S02]  /*f290*/  LOP3.LUT P1, RZ, R114, 0x2, RZ, 0xc0, !PT ;  /* 0x0000000272ff7812 */ /* 0x000fe4000782c0ff */
[----:B------:R-:W-:Y:S02]  /*f2a0*/  LEA.HI.X R3, R0, c[0x0][0x1fc], R3, 0x1, P0 ;  /* 0x00007f0000037a11 */ /* 0x000fe400000f0c03 */
[----:B------:R-:W-:Y:S02]  /*f2b0*/  LOP3.LUT R0, R114, 0x1, RZ, 0xc0, !PT ;  /* 0x0000000172007812 */ /* 0x000fe400078ec0ff */
[----:B------:R-:W-:Y:S02]  /*f2c0*/  LEA R12, P0, R4, R2, 0x6 ;  /* 0x00000002040c7211 */ /* 0x000fe400078030ff */
[----:B------:R-:W-:Y:S01]  /*f2d0*/  ISETP.NE.U32.AND P2, PT, R0, 0x1, PT ;  /* 0x000000010000780c */ /* 0x000fe20003f45070 */
[----:B------:R-:W-:Y:S01]  /*f2e0*/  IMAD.IADD R0, R88, 0x1, -R116 ;  /* 0x0000000158007824 */ /* 0x000fe200078e0a74 */
[----:B------:R-:W-:Y:S01]  /*f2f0*/  LEA.HI.X R13, R4, R3, R5, 0x6, P0 ;  /* 0x00000003040d7211 */ /* 0x000fe200000f3405 */
[----:B------:R-:W-:Y:S03]  /*f300*/  LDSM.16.M88.4 R28, [R147] ;  /* 0x00000000931c783b */ /* 0x000fe60000000200 */
[C---:B------:R-:W-:Y:S01]  /*f310*/  ISETP.LT.OR P0, PT, R0.reuse, 0x1, P2 ;  /* 0x000000010000780c */ /* 0x040fe20001701670 */
[----:B------:R-:W3:Y:S04]  /*f320*/  LDSM.16.M88.4 R4, [R194] ;  /* 0x00000000c204783b */ /* 0x000ee80000000200 */
[----:B------:R-:W4:Y:S04]  /*f330*/  LDSM.16.M88.4 R24, [R147+0x800] ;  /* 0x000800009318783b */ /* 0x000f280000000200 */
[----:B------:R-:W2:Y:S04]  /*f340*/  LDSM.16.M88.4 R20, [R147+0x1000] ;  /* 0x001000009314783b */ /* 0x000ea80000000200 */
        /* <DEDUP_REMOVED lines=17> */
[C---:B---3--:R-:W-:Y:S08]  /*f460*/  HMMA.16816.F32 R32, R4.reuse, R28, RZ ;  /* 0x0000001c0420723c */ /* 0x048ff000000018ff */
[C---:B------:R-:W-:Y:S02]  /*f470*/  HMMA.16816.F32 R28, R4.reuse, R30, RZ ;  /* 0x0000001e041c723c */ /* 0x040fe400000018ff */
[----:B------:R3:W-:Y:S04]  /*f480*/  LDGSTS.E.BYPASS.LTC128B.128 [R210+0x4100], [R2.64+0x100], !P3 ;  /* 0x0410010002d27fae */ /* 0x0007e8000d901d46 */
[----:B------:R1:W-:Y:S02]  /*f490*/  LDGSTS.E.BYPASS.LTC128B.128 [R210+0x1100], [R12.64], !P2 ;  /* 0x011000000cd27fae */ /* 0x0003e4000d101d46 */
[C---:B----4-:R-:W-:Y:S02]  /*f4a0*/  HMMA.16816.F32 R36, R4.reuse, R24, RZ ;  /* 0x000000180424723c */ /* 0x050fe400000018ff */
[----:B------:R4:W-:Y:S04]  /*f4b0*/  LDGSTS.E.BYPASS.LTC128B.128 [R210+0x3100], [R12.64+0x80], !P1 ;  /* 0x031000800cd27fae */ /* 0x0009e8000c901d46 */
[----:B------:R4:W-:Y:S02]  /*f4c0*/  LDGSTS.E.BYPASS.LTC128B.128 [R210+0x5100], [R12.64+0x100], !P0 ;  /* 0x051001000cd27fae */ /* 0x0009e4000c101d46 */
[C---:B-----5:R-:W-:Y:S02]  /*f4d0*/  HMMA.16816.F32 R40, R4.reuse, R26, RZ ;  /* 0x0000001a0428723c */ /* 0x060fe400000018ff */
[----:B------:R-:W-:Y:S04]  /*f4e0*/  LDSM.16.M88.4 R68, [R193] ;  /* 0x00000000c144783b */ /* 0x000fe80000000200 */
[----:B------:R-:W-:Y:S02]  /*f4f0*/  LDSM.16.M88.4 R76, [R193+0x800] ;  /* 0x00080000c14c783b */ /* 0x000fe40000000200 */
[C---:B--2---:R-:W-:Y:S02]  /*f500*/  HMMA.16816.F32 R48, R4.reuse, R20, RZ ;  /* 0x000000140430723c */ /* 0x044fe400000018ff */
        /* <DEDUP_REMOVED lines=19> */
[----:B----4-:R-:W-:Y:S01]  /*f640*/  HMMA.16816.F32 R12, R8, R74, R16 ;  /* 0x0000004a080c723c */ /* 0x010fe20000001810 */
[----:B------:R-:W2:Y:S04]  /*f650*/  LDSM.16.M88.4 R8, [R196] ;  /* 0x00000000c408783b */ /* 0x000ea80000000200 */
        /* <DEDUP_REMOVED lines=12> */
[----:B------:R-:W1:Y:S07]  /*f720*/  LDSM.16.M88.4 R4, [R194+0x4000] ;  /* 0x00400000c204783b */ /* 0x000e6e0000000200 */
        /* <DEDUP_REMOVED lines=11> */
[----:B------:R-:W2:Y:S04]  /*f7e0*/  LDSM.16.M88.4 R8, [R195+0x4000] ;  /* 0x00400000c308783b */ /* 0x000ea80000000200 */
        /* <DEDUP_REMOVED lines=54> */
[C---:B------:R-:W-:Y:S08]  /*fb50*/  HMMA.16816.F32 R36, R4.reuse, R54, R32 ;  /* 0x000000360424723c */ /* 0x040ff00000001820 */
        /* <DEDUP_REMOVED lines=22> */
[----:B------:R-:W4:Y:S01]  /*fcc0*/  LDSM.16.M88.4 R72, [R190+0x5800] ;  /* 0x00580000be48783b */ /* 0x000f220000000200 */
[----:B------:R-:W-:Y:S01]  /*fcd0*/  ISETP.GT.AND P0, PT, R98, R235, PT ;  /* 0x000000eb6200720c */ /* 0x000fe20003f04270 */
[----:B------:R-:W-:-:S04]  /*fce0*/  DEPBAR.LE SB0, 0x0 ;  /* 0x000080000000791a */ /* 0x000fc80000000000 */
[C---:B-1----:R-:W-:Y:S08]  /*fcf0*/  HMMA.16816.F32 R32, R8.reuse, R60, R52 ;  /* 0x0000003c0820723c */ /* 0x042ff00000001834 */
        /* <DEDUP_REMOVED lines=8> */
[C---:B--2---:R-:W-:Y:S08]  /*fd80*/  HMMA.16816.F32 R48, R4.reuse, R36, R32 ;  /* 0x000000240430723c */ /* 0x044ff00000001820 */
[C---:B------:R-:W-:Y:S08]  /*fd90*/  HMMA.16816.F32 R28, R4.reuse, R38, R28 ;  /* 0x00000026041c723c */ /* 0x040ff0000000181c */
[C---:B------:R-:W-:Y:S08]  /*fda0*/  HMMA.16816.F32 R36, R4.reuse, R64, R24 ;  /* 0x000000400424723c */ /* 0x040ff00000001818 */
[C---:B------:R-:W-:Y:S08]  /*fdb0*/  HMMA.16816.F32 R24, R4.reuse, R66, R20 ;  /* 0x000000420418723c */ /* 0x040ff00000001814 */
[C---:B----4-:R-:W-:Y:S08]  /*fdc0*/  HMMA.16816.F32 R20, R4.reuse, R72, R16 ;  /* 0x000000480414723c */ /* 0x050ff00000001810 */
[C---:B------:R-:W-:Y:S08]  /*fdd0*/  HMMA.16816.F32 R12, R4.reuse, R56, R44 ;  /* 0x00000038040c723c */ /* 0x040ff0000000182c */
[C---:B------:R-:W-:Y:S08]  /*fde0*/  HMMA.16816.F32 R32, R4.reuse, R58, R40 ;  /* 0x0000003a0420723c */ /* 0x040ff00000001828 */
[----:B------:R-:W-:Y:S01]  /*fdf0*/  HMMA.16816.F32 R16, R4, R74, R8 ;  /* 0x0000004a0410723c */ /* 0x000fe20000001808 */
[----:B------:R-:W-:Y:S06]  /*fe00*/  BAR.SYNC.DEFER_BLOCKING 0x0 ;  /* 0x0000000000007b1d */ /* 0x000fec0000010000 */
[----:B------:R-:W-:Y:S01]  /*fe10*/  @!UPT UIADD3 URZ, URZ, URZ, URZ ;  /* 0x0000003f3f3ff290 */ /* 0x000fe2000fffe03f */
[----:B------:R-:W-:Y:S11]  /*fe20*/  @!P0 BRA `(.L_x_1105) ;  /* 0x0000018000008947 */ /* 0x000ff60003800000 */
[----:B---3--:R-:W-:Y:S01]  /*fe30*/  IADD3 R0, R161, -0x2, RZ ;  /* 0xfffffffea1007810 */ /* 0x008fe20007ffe0ff */
[----:B------:R-:W-:Y:S01]  /*fe40*/  IMAD.MOV.U32 R6, RZ, RZ, c[0x0][0x1e4] ;  /* 0x00007900ff067624 */ /* 0x000fe200078e00ff */
[----:B------:R-:W-:-:S02]  /*fe50*/  LOP3.LUT P3, RZ, R238, 0x1, RZ, 0xc0, !PT ;  /* 0x00000001eeff7812 */ /* 0x000fc4000786c0ff */
        /* <DEDUP_REMOVED lines=21> */
.L_x_1105:
[----:B---3--:R-:W-:Y:S05]  /*ffb0*/  BSYNC B0 ;  /* 0x0000000000007941 */ /* 0x008fea0003800000 */
.L_x_1104:
[----:B------:R-:W2:Y:S04]  /*ffc0*/  LDL R0, [R1+0x10] ;  /* 0x0000100001007983 */ /* 0x000ea80000100800 */
[----:B------:R-:W3:Y:S01]  /*ffd0*/  LDL R185, [R1+0x8] ;  /* 0x0000080001b97983 */ /* 0x000ee20000100800 */
[----:B-1----:R-:W-:-:S03]  /*ffe0*/  IMAD.IADD R3, R88, 0x1, -R239 ;  /* 0x0000000158037824 */ /* 0x002fc600078e0aef */
[----:B------:R-:W0:Y:S01]  /*fff0*/  LDGDEPBAR ;  /* 0x00000000000079af */ /* 0x000e220000000000 */
[----:B--2---:R-:W-:-:S04]  /*10000*/  IMAD.IADD R0, R0, 0x1, R249 ;  /* 0x0000000100007824 */ /* 0x004fc800078e02f9 */
[----:B------:R-:W-:-:S05]  /*10010*/  @P4 IMAD.HI.U32 R2, R0, c[0x0][0x2c8], RZ ;  /* 0x0000b20000024a27 */ /* 0x000fca00078e00ff */
[----:B------:R-:W-:-:S05]  /*10020*/  @P4 SHF.R.U32.HI R0, RZ, c[0x0][0x2cc], R2 ;  /* 0x0000b300ff004a19 */ /* 0x000fca0000011602 */
[----:B------:R-:W1:Y:S04]  /*10030*/  SHFL.IDX PT, R2, R0, RZ, 0x1c1f ;  /* 0x001c1fff00027589 */ /* 0x000e6800000e0000 */
[----:B------:R2:W4:Y:S02]  /*10040*/  SHFL.IDX PT, R4, R0, 0x1, 0x1c1f ;  /* 0x003c1f0000047f89 */ /* 0x00052400000e0000 */
[----:B--2---:R-:W-:-:S04]  /*10050*/  IMAD.MOV.U32 R0, RZ, RZ, -0x40 ;  /* 0xffffffc0ff007424 */ /* 0x004fc800078e00ff */
[----:B------:R-:W-:-:S05]  /*10060*/  IMAD R0, R98, R0, 0x1 ;  /* 0x0000000162007424 */ /* 0x000fca00078e0200 */
[----:B------:R-:W-:-:S05]  /*10070*/  IADD3 R0, -R239, R0, R128 ;  /* 0x00000000ef007210 */ /* 0x000fca0007ffe180 */
[----:B---3--:R-:W-:-:S04]  /*10080*/  IMAD.IADD R0, R0, 0x1, -R185 ;  /* 0x0000000100007824 */ /* 0x008fc800078e0ab9 */
[C---:B-1----:R-:W-:Y:S02]  /*10090*/  IMAD.IADD R2, R0.reuse, 0x1, R2 ;  /* 0x0000000100027824 */ /* 0x042fe400078e0202 */
[----:B----4-:R-:W-:-:S03]  /*100a0*/  IMAD.IADD R0, R0, 0x1, R4 ;  /* 0x0000000100007824 */ /* 0x010fc600078e0204 */
        /* <DEDUP_REMOVED lines=8> */
[----:B------:R-:W-:Y:S02]  /*10130*/  ISETP.GT.AND P0, PT, R0, RZ, PT ;  /* 0x000000ff0000720c */ /* 0x000fe40003f04270 */
[----:B------:R-:W-:Y:S02]  /*10140*/  FSEL R8, R28, -INF , P3 ;  /* 0xff8000001c087808 */ /* 0x000fe40001800000 */
[----:B------:R-:W-:Y:S02]  /*10150*/  FMNMX.FTZ R3, R6, R7, !PT ;  /* 0x0000000706037209 */ /* 0x000fe40007810000 */
[----:B------:R-:W-:-:S02]  /*10160*/  FSEL R9, R29, -INF , P1 ;  /* 0xff8000001d097808 */ /* 0x000fc40000800000 */
[----:B------:R-:W-:Y:S02]  /*10170*/  ISETP.GT.AND P1, PT, R2, 0x10, PT ;  /* 0x000000100200780c */ /* 0x000fe40003f24270 */
[----:B------:R-:W-:Y:S02]  /*10180*/  FSEL R10, R50, -INF , P0 ;  /* 0xff800000320a7808 */ /* 0x000fe40000000000 */
[----:B------:R-:W-:Y:S02]  /*10190*/  ISETP.GT.AND P0, PT, R2, 0x11, PT ;  /* 0x000000110200780c */ /* 0x000fe40003f04270 */
[----:B------:R-:W-:Y:S02]  /*101a0*/  FMNMX.FTZ R3, R8, R3, !PT ;  /* 0x0000000308037209 */ /* 0x000fe40007810000 */
[----:B------:R-:W-:Y:S02]  /*101b0*/  FSEL R40, R12, -INF , P1 ;  /* 0xff8000000c287808 */ /* 0x000fe40000800000 */
[----:B------:R-:W-:-:S02]  /*101c0*/  ISETP.GT.AND P1, PT, R0, 0x9, PT ;  /* 0x000000090000780c */ /* 0x000fc40003f24270 */
[----:B------:R-:W-:Y:S02]  /*101d0*/  FSEL R41, R13, -INF , P0 ;  /* 0xff8000000d297808 */ /* 0x000fe40000000000 */
[----:B------:R-:W-:Y:S02]  /*101e0*/  FMNMX.FTZ R3, R9, R3, !PT ;  /* 0x0000000309037209 */ /* 0x000fe40007810000 */
[C---:B------:R-:W-:Y:S02]  /*101f0*/  ISETP.GT.AND P0, PT, R0.reuse, 0x11, PT ;  /* 0x000000110000780c */ /* 0x040fe40003f04270 */
[----:B------:R-:W-:Y:S02]  /*10200*/  ISETP.GT.AND P2, PT, R0, 0x1, PT ;  /* 0x000000010000780c */ /* 0x000fe40003f44270 */
[----:B------:R-:W-:Y:S02]  /*10210*/  FSEL R13, R31, -INF , P1 ;  /* 0xff8000001f0d7808 */ /* 0x000fe40000800000 */
[----:B------:R-:W-:-:S02]  /*10220*/  ISETP.GT.AND P1, PT, R2, 0x18, PT ;  /* 0x000000180200780c */ /* 0x000fc40003f24270 */
[----:B------:R-:W-:Y:S02]  /*10230*/  FMNMX.FTZ R3, R40, R3, !PT ;  /* 0x0000000328037209 */ /* 0x000fe40007810000 */
[----:B------:R-:W-:Y:S02]  /*10240*/  FSEL R47, R15, -INF , P0 ;  /* 0xff8000000f2f7808 */ /* 0x000fe40000000000 */
[----:B------:R-:W-:Y:S02]  /*10250*/  FSEL R11, R51, -INF , P2 ;  /* 0xff800000330b7808 */ /* 0x000fe40001000000 */
[----:B------:R-:W-:Y:S02]  /*10260*/  ISETP.GT.AND P0, PT, R2, 0x19, PT ;  /* 0x000000190200780c */ /* 0x000fe40003f04270 */
[----:B------:R-:W-:Y:S02]  /*10270*/  ISETP.GT.AND P2, PT, R0, 0x8, PT ;  /* 0x000000080000780c */ /* 0x000fe40003f44270 */
[----:B------:R-:W-:-:S02]  /*10280*/  FSEL R42, R32, -INF , P1 ;  /* 0xff800000202a7808 */ /* 0x000fc40000800000 */
[----:B------:R-:W-:Y:S02]  /*10290*/  FMNMX.FTZ R3, R41, R3, !PT ;  /* 0x0000000329037209 */ /* 0x000fe40007810000 */
[----:B------:R-:W-:Y:S02]  /*102a0*/  FSEL R43, R33, -INF , P0 ;  /* 0xff800000212b7808 */ /* 0x000fe40000000000 */
[----:B------:R-:W-:Y:S02]  /*102b0*/  FSEL R12, R30, -INF , P2 ;  /* 0xff8000001e0c7808 */ /* 0x000fe40001000000 */
[----:B------:R-:W-:Y:S01]  /*102c0*/  ISETP.GT.AND P0, PT, R0, 0x19, PT ;  /* 0x000000190000780c */ /* 0x000fe20003f04270 */
[----:B------:R-:W-:Y:S01]  /*102d0*/  LDSM.16.MT88.4 R28, [R188] ;  /* 0x00000000bc1c783b */ /* 0x000fe20000004200 */
[----:B------:R-:W-:Y:S02]  /*102e0*/  ISETP.GT.AND P2, PT, R2, 0x20, PT ;  /* 0x000000200200780c */ /* 0x000fe40003f44270 */
[----:B------:R-:W-:-:S02]  /*102f0*/  FMNMX.FTZ R4, R10, R11, !PT ;  /* 0x0000000b0a047209 */ /* 0x000fc40007810000 */
[----:B------:R-:W-:Y:S02]  /*10300*/  FMNMX.FTZ R3, R42, R3, !PT ;  /* 0x000000032a037209 */ /* 0x000fe40007810000 */
[C---:B------:R-:W-:Y:S02]  /*10310*/  ISETP.GT.AND P1, PT, R0.reuse, 0x18, PT ;  /* 0x000000180000780c */ /* 0x040fe40003f24270 */
[----:B------:R-:W-:Y:S02]  /*10320*/  FSEL R45, R35, -INF , P0 ;  /* 0xff800000232d7808 */ /* 0x000fe40000000000 */
[----:B------:R-:W-:Y:S02]  /*10330*/  ISETP.GT.AND P3, PT, R0, 0x10, PT ;  /* 0x000000100000780c */ /* 0x000fe40003f64270 */
[----:B------:R-:W-:Y:S02]  /*10340*/  ISETP.GT.AND P0, PT, R2, 0x21, PT ;  /* 0x000000210200780c */ /* 0x000fe40003f04270 */
[----:B------:R-:W-:-:S02]  /*10350*/  FSEL R96, R36, -INF , P2 ;  /* 0xff80000024607808 */ /* 0x000fc40001000000 */
[----:B------:R-:W-:Y:S02]  /*10360*/  FMNMX.FTZ R4, R12, R4, !PT ;  /* 0x000000040c047209 */ /* 0x000fe40007810000 */
[----:B------:R-:W-:Y:S02]  /*10370*/  FMNMX.FTZ R3, R43, R3, !PT ;  /* 0x000000032b037209 */ /* 0x000fe40007810000 */
[----:B------:R-:W-:Y:S02]  /*10380*/  FSEL R46, R34, -INF , P1 ;  /* 0xff800000222e7808 */ /* 0x000fe40000800000 */
[----:B------:R-:W-:Y:S01]  /*10390*/  FSEL R44, R14, -INF , P3 ;  /* 0xff8000000e2c7808 */ /* 0x000fe20001800000 */
[----:B------:R-:W-:Y:S01]  /*103a0*/  LDSM.16.MT88.4 R32, [R192+0x2000] ;  /* 0x00200000c020783b */ /* 0x000fe20000004200 */
[----:B------:R-:W-:Y:S02]  /*103b0*/  ISETP.GT.AND P1, PT, R2, 0x28, PT ;  /* 0x000000280200780c */ /* 0x000fe40003f24270 */
        /* <DEDUP_REMOVED lines=10> */
[----:B------:R-:W-:Y:S02]  /*10460*/  FMNMX.FTZ R3, R98, R3, !PT ;  /* 0x0000000362037209 */ /* 0x000fe40007810000 */
[----:B------:R-:W-:Y:S02]  /*10470*/  ISETP.GT.AND P0, PT, R2, 0x31, PT ;  /* 0x000000310200780c */ /* 0x000fe40003f04270 */
[----:B------:R-:W-:-:S02]  /*10480*/  FSEL R234, R20, -INF , P1 ;  /* 0xff80000014ea7808 */ /* 0x000fc40000800000 */
[C---:B------:R-:W-:Y:S02]  /*10490*/  ISETP.GT.AND P3, PT, R2.reuse, 0x38, PT ;  /* 0x000000380200780c */ /* 0x040fe40003f64270 */
[----:B------:R-:W-:Y:S02]  /*104a0*/  ISETP.GT.AND P2, PT, R2, 0x39, PT ;  /* 0x000000390200780c */ /* 0x000fe40003f44270 */
        /* <DEDUP_REMOVED lines=8> */
[----:B------:R-:W-:Y:S02]  /*10530*/  FSEL R114, R39, -INF , P0 ;  /* 0xff80000027727808 */ /* 0x000fe40000000000 */
[----:B------:R-:W-:Y:S01]  /*10540*/  FSEL R233, R16, -INF , P3 ;  /* 0xff80000010e97808 */ /* 0x000fe20001800000 */
[----:B------:R-:W-:Y:S01]  /*10550*/  LDSM.16.MT88.4 R36, [R191+0x2000] ;  /* 0x00200000bf24783b */ /* 0x000fe20000004200 */
[----:B------:R-:W-:-:S02]  /*10560*/  ISETP.GT.AND P1, PT, R0, 0x28, PT ;  /* 0x000000280000780c */ /* 0x000fc40003f24270 */
[----:B------:R-:W-:Y:S02]  /*10570*/  FMNMX.FTZ R2, R99, R2, !PT ;  /* 0x0000000263027209 */ /* 0x000fe40007810000 */
[----:B------:R-:W-:Y:S02]  /*10580*/  FMNMX.FTZ R3, R242, R3, !PT ;  /* 0x00000003f2037209 */ /* 0x000fe40007810000 */
[----:B------:R-:W-:Y:S02]  /*10590*/  FSEL R243, R17, -INF , P2 ;  /* 0xff80000011f37808 */ /* 0x000fe40001000000 */
[----:B------:R-:W-:Y:S02]  /*105a0*/  ISETP.GT.AND P0, PT, R0, 0x29, PT ;  /* 0x000000290000780c */ /* 0x000fe40003f04270 */
[----:B------:R-:W-:Y:S02]  /*105b0*/  FSEL R112, R26, -INF , P1 ;  /* 0xff8000001a707808 */ /* 0x000fe40000800000 */
[----:B------:R-:W-:-:S02]  /*105c0*/  FMNMX.FTZ R2, R114, R2, !PT ;  /* 0x0000000272027209 */ /* 0x000fc40007810000 */
[----:B------:R-:W-:Y:S02]  /*105d0*/  FMNMX.FTZ R3, R233, R3, !PT ;  /* 0x00000003e9037209 */ /* 0x000fe40007810000 */
[----:B------:R-:W-:Y:S02]  /*105e0*/  FSEL R113, R27, -INF , P0 ;  /* 0xff8000001b717808 */ /* 0x000fe40000000000 */
[----:B------:R-:W-:Y:S01]  /*105f0*/  ISETP.GT.AND P1, PT, R0, 0x30, PT ;  /* 0x000000300000780c */ /* 0x000fe20003f24270 */
[----:B------:R-:W-:Y:S01]  /*10600*/  LDSM.16.MT88.4 R24, [R189] ;  /* 0x00000000bd18783b */ /* 0x000fe20000004200 */
[----:B------:R-:W-:Y:S02]  /*10610*/  FMNMX.FTZ R2, R112, R2, !PT ;  /* 0x0000000270027209 */ /* 0x000fe40007810000 */
[----:B------:R-:W-:Y:S02]  /*10620*/  FMNMX.FTZ R3, R243, R3, !PT ;  /* 0x00000003f3037209 */ /* 0x000fe40007810000 */
[----:B------:R-:W-:-:S02]  /*10630*/  ISETP.GT.AND P0, PT, R0, 0x31, PT ;  /* 0x000000310000780c */ /* 0x000fc40003f04270 */
[----:B------:R-:W-:Y:S01]  /*10640*/  FSEL R236, R22, -INF , P1 ;  /* 0xff80000016ec7808 */ /* 0x000fe20000800000 */
[----:B------:R-:W1:Y:S01]  /*10650*/  SHFL.BFLY PT, R5, R3, 0x2, 0x1f ;  /* 0x0c401f0003057f89 */ /* 0x000e6200000e0000 */
        /* <DEDUP_REMOVED lines=61> */
[----:B------:R-:W5:Y:S07]  /*10a30*/  LDSM.16.MT88.4 R8, [R191+0x4000] ;  /* 0x00400000bf08783b */ /* 0x000f6e0000004200 */
        /* <DEDUP_REMOVED lines=8> */
[----:B--2---:R-:W-:-:S04]  /*10ac0*/  FFMA.FTZ R3, R44, c[0x0][0x2d0], -R0 ;  /* 0x0000b4002c037a23 */ /* 0x004fc80000010800 */
[----:B------:R2:W-:Y:S02]  /*10ad0*/  MUFU.EX2 R247, R3 ;  /* 0x0000000300f77308 */ /* 0x0005e40000000800 */
[C---:B------:R-:W-:Y:S08]  /*10ae0*/  HMMA.16816.F32 R56, R4.reuse, R32, RZ ;  /* 0x000000200438723c */ /* 0x040ff000000018ff */
[----:B------:R-:W-:Y:S01]  /*10af0*/  HMMA.16816.F32 R52, R4, R34, RZ ;  /* 0x000000220434723c */ /* 0x000fe200000018ff */
[----:B------:R-:W-:Y:S01]  /*10b00*/  LDSM.16.MT88.4 R32, [R189+0x800] ;  /* 0x00080000bd20783b */ /* 0x000fe20000004200 */
[----:B--2---:R-:W-:-:S06]  /*10b10*/  FFMA.FTZ R3, R47, c[0x0][0x2d0], -R0 ;  /* 0x0000b4002f037a23 */ /* 0x004fcc0000010800 */
[C---:B---3--:R-:W-:Y:S01]  /*10b20*/  HMMA.16816.F32 R40, R4.reuse, R20, RZ ;  /* 0x000000140428723c */ /* 0x048fe200000018ff */
[----:B------:R2:W3:Y:S07]  /*10b30*/  MUFU.EX2 R252, R3 ;  /* 0x0000000300fc7308 */ /* 0x0004ee0000000800 */
[C---:B------:R-:W-:Y:S01]  /*10b40*/  HMMA.16816.F32 R116, R4.reuse, R22, RZ ;  /* 0x000000160474723c */ /* 0x040fe200000018ff */
[----:B------:R-:W1:Y:S07]  /*10b50*/  LDSM.16.MT88.4 R20, [R191+0x800] ;  /* 0x00080000bf14783b */ /* 0x000e6e0000004200 */
[----:B------:R-:W-:Y:S01]  /*10b60*/  HMMA.16816.F32 R76, R4, R28, RZ ;  /* 0x0000001c044c723c */ /* 0x000fe200000018ff */
[----:B--2---:R-:W-:-:S04]  /*10b70*/  FFMA.FTZ R3, R46, c[0x0][0x2d0], -R0 ;  /* 0x0000b4002e037a23 */ /* 0x004fc80000010800 */
[----:B------:R2:W-:Y:S03]  /*10b80*/  MUFU.EX2 R250, R3 ;  /* 0x0000000300fa7308 */ /* 0x0005e60000000800 */
[C---:B------:R-:W-:Y:S01]  /*10b90*/  HMMA.16816.F32 R68, R4.reuse, R30, RZ ;  /* 0x0000001e0444723c */ /* 0x040fe200000018ff */
[----:B------:R-:W1:Y:S07]  /*10ba0*/  LDSM.16.MT88.4 R28, [R192+0x800] ;  /* 0x00080000c01c783b */ /* 0x000e6e0000004200 */
[----:B----4-:R-:W-:Y:S01]  /*10bb0*/  HMMA.16816.F32 R136, R4, R12, RZ ;  /* 0x0000000c0488723c */ /* 0x010fe200000018ff */
[----:B--2---:R-:W-:-:S07]  /*10bc0*/  FFMA.FTZ R3, R45, c[0x0][0x2d0], -R0 ;  /* 0x0000b4002d037a23 */ /* 0x004fce0000010800 */
[C---:B------:R-:W-:Y:S01]  /*10bd0*/  HMMA.16816.F32 R152, R4.reuse, R14, RZ ;  /* 0x0000000e0498723c */ /* 0x040fe200000018ff */
[----:B------:R-:W2:Y:S01]  /*10be0*/  LDSM.16.MT88.4 R12, [R189+0x2800] ;  /* 0x00280000bd0c783b */ /* 0x000ea20000004200 */
[----:B------:R4:W1:Y:S06]  /*10bf0*/  MUFU.EX2 R186, R3 ;  /* 0x0000000300ba7308 */ /* 0x00086c0000000800 */
[C---:B-----5:R-:W-:Y:S08]  /*10c00*/  HMMA.16816.F32 R156, R4.reuse, R8, RZ ;  /* 0x00000008049c723c */ /* 0x060ff000000018ff */
[----:B------:R-:W-:Y:S01]  /*10c10*/  HMMA.16816.F32 R148, R4, R10, RZ ;  /* 0x0000000a0494723c */ /* 0x000fe200000018ff */
[----:B------:R-:W5:Y:S01]  /*10c20*/  LDSM.16.MT88.4 R8, [R192+0x2800] ;  /* 0x00280000c008783b */ /* 0x000f620000004200 */
[----:B----4-:R-:W-:-:S02]  /*10c30*/  FFMA.FTZ R3, R96, c[0x0][0x2d0], -R2 ;  /* 0x0000b40060037a23 */ /* 0x010fc40000010802 */
[----:B------:R-:W-:Y:S02]  /*10c40*/  IMAD.MOV.U32 R96, RZ, RZ, R211 ;  /* 0x000000ffff607224 */ /* 0x000fe400078e00d3 */
[----:B------:R4:W-:Y:S02]  /*10c50*/  MUFU.EX2 R224, R3 ;  /* 0x0000000300e07308 */ /* 0x0009e40000000800 */
[C---:B------:R-:W-:Y:S08]  /*10c60*/  HMMA.16816.F32 R48, R4.reuse, R36, RZ ;  /* 0x000000240430723c */ /* 0x040ff000000018ff */
[----:B------:R-:W-:Y:S01]  /*10c70*/  HMMA.16816.F32 R36, R4, R38, RZ ;  /* 0x000000260424723c */ /* 0x000fe200000018ff */
[----:B----4-:R-:W-:-:S07]  /*10c80*/  FFMA.FTZ R3, R97, c[0x0][0x2d0], -R2 ;  /* 0x0000b40061037a23 */ /* 0x010fce0000010802 */
[C---:B-1----:R-:W-:Y:S01]  /*10c90*/  HMMA.16816.F32 R120, R4.reuse, R16, RZ ;  /* 0x000000100478723c */ /* 0x042fe200000018ff */
[----:B------:R-:W-:Y:S01]  /*10ca0*/  IMAD.MOV.U32 R97, RZ, RZ, R129 ;  /* 0x000000ffff617224 */ /* 0x000fe200078e0081 */
[----:B------:R1:W4:Y:S06]  /*10cb0*/  MUFU.EX2 R223, R3 ;  /* 0x0000000300df7308 */ /* 0x00032c0000000800 */
[----:B------:R-:W-:Y:S01]  /*10cc0*/  HMMA.16816.F32 R132, R4, R18, RZ ;  /* 0x000000120484723c */ /* 0x000fe200000018ff */
[----:B------:R-:W-:Y:S06]  /*10cd0*/  LDSM.16.MT88.4 R16, [R188+0x2800] ;  /* 0x00280000bc10783b */ /* 0x000fec0000004200 */
[----:B------:R-:W-:-:S02]  /*10ce0*/  F2FP.PACK_AB R4, R163, R162 ;  /* 0x000000a2a304723e */ /* 0x000fc400000000ff */
[----:B---3--:R-:W-:Y:S01]  /*10cf0*/  F2FP.PACK_AB R5, R252, R247 ;  /* 0x000000f7fc05723e */ /* 0x008fe200000000ff */
[--C-:B-1----:R-:W-:Y:S01]  /*10d00*/  FFMA.FTZ R3, R98, c[0x0][0x2d0], -R2.reuse ;  /* 0x0000b40062037a23 */ /* 0x102fe20000010802 */
[----:B------:R-:W-:Y:S01]  /*10d10*/  F2FP.PACK_AB R6, R216, R218 ;  /* 0x000000dad806723e */ /* 0x000fe200000000ff */
[----:B------:R-:W-:Y:S01]  /*10d20*/  IMAD.MOV.U32 R98, RZ, RZ, R219 ;  /* 0x000000ffff627224 */ /* 0x000fe200078e00db */
[----:B------:R-:W-:Y:S01]  /*10d30*/  F2FP.PACK_AB R7, R186, R250 ;  /* 0x000000faba07723e */ /* 0x000fe200000000ff */
[----:B------:R1:W-:Y:S06]  /*10d40*/  MUFU.EX2 R222, R3 ;  /* 0x0000000300de7308 */ /* 0x0003ec0000000800 */
[C---:B------:R-:W-:Y:S08]  /*10d50*/  HMMA.16816.F32 R164, R4.reuse, R24, R76 ;  /* 0x0000001804a4723c */ /* 0x040ff0000000184c */
[----:B------:R-:W-:Y:S01]  /*10d60*/  HMMA.16816.F32 R76, R4, R26, R68 ;  /* 0x0000001a044c723c */ /* 0x000fe20000001844 */
[----:B------:R-:W3:Y:S01]  /*10d70*/  LDSM.16.MT88.4 R24, [R191+0x2800] ;  /* 0x00280000bf18783b */ /* 0x000ee20000004200 */
[----:B-1----:R-:W-:-:S02]  /*10d80*/  FFMA.FTZ R3, R115, c[0x0][0x2d0], -R2 ;  /* 0x0000b40073037a23 */ /* 0x002fc40000010802 */
[----:B------:R-:W-:Y:S02]  /*10d90*/  IMAD.MOV.U32 R115, RZ, RZ, R217 ;  /* 0x000000ffff737224 */ /* 0x000fe400078e00d9 */
[----:B------:R1:W-:Y:S01]  /*10da0*/  MUFU.EX2 R221, R3 ;  /* 0x0000000300dd7308 */ /* 0x0003e20000000800 */
[----:B------:R-:W-:Y:S01]  /*10db0*/  IMAD.MOV.U32 R71, RZ, RZ, R163 ;  /* 0x000000ffff477224 */ /* 0x000fe200078e00a3 */
[----:B------:R-:W-:Y:S01]  /*10dc0*/  HMMA.16816.F32 R180, R4, R20, R104 ;  /* 0x0000001404b4723c */ /* 0x000fe20000001868 */
[----:B------:R-:W-:Y:S02]  /*10dd0*/  IMAD.MOV.U32 R70, RZ, RZ, R162 ;  /* 0x000000ffff467224 */ /* 0x000fe400078e00a2 */
[----:B------:R-:W-:Y:S02]  /*10de0*/  IMAD.MOV.U32 R69, RZ, RZ, R161 ;  /* 0x000000ffff457224 */ /* 0x000fe400078e00a1 */
[----:B------:R-:W-:-:S03]  /*10df0*/  IMAD.MOV.U32 R68, RZ, RZ, R160 ;  /* 0x000000ffff447224 */ /* 0x000fc600078e00a0 */
[----:B------:R-:W-:Y:S01]  /*10e00*/  HMMA.16816.F32 R160, R4, R32, R60 ;  /* 0x0000002004a0723c */ /* 0x000fe2000000183c */
[----:B-1----:R-:W-:-:S06]  /*10e10*/  FFMA.FTZ R3, R99, c[0x0][0x2d0], -R0 ;  /* 0x0000b40063037a23 */ /* 0x002fcc0000010800 */
[----:B------:R-:W-:Y:S01]  /*10e20*/  IMAD.MOV.U32 R63, RZ, RZ, R168 ;  /* 0x000000ffff3f7224 */ /* 0x000fe200078e00a8 */
[----:B------:R-:W-:Y:S01]  /*10e30*/  HMMA.16816.F32 R176, R4, R34, R92 ;  /* 0x0000002204b0723c */ /* 0x000fe2000000185c */
[----:B------:R1:W-:Y:S01]  /*10e40*/  MUFU.EX2 R220, R3 ;  /* 0x0000000300dc7308 */ /* 0x0003e20000000800 */
[----:B------:R-:W-:-:S06]  /*10e50*/  IMAD.MOV.U32 R99, RZ, RZ, R187 ;  /* 0x000000ffff637224 */ /* 0x000fcc00078e00bb */
[C---:B------:R-:W-:Y:S01]  /*10e60*/  HMMA.16816.F32 R168, R4.reuse, R22, R84 ;  /* 0x0000001604a8723c */ /* 0x040fe20000001854 */
[----:B------:R-:W3:Y:S07]  /*10e70*/  LDSM.16.MT88.4 R20, [R189+0x4800] ;  /* 0x00480000bd14783b */ /* 0x000eee0000004200 */
[----:B------:R-:W-:Y:S01]  /*10e80*/  HMMA.16816.F32 R108, R4, R28, R108 ;  /* 0x0000001c046c723c */ /* 0x000fe2000000186c */
[----:B-1----:R-:W-:Y:S02]  /*10e90*/  FFMA.FTZ R3, R114, c[0x0][0x2d0], -R0 ;  /* 0x0000b40072037a23 */ /* 0x002fe40000010800 */
[----:B------:R-:W-:-:S02]  /*10ea0*/  IMAD.MOV.U32 R114, RZ, RZ, R70 ;  /* 0x000000ffff727224 */ /* 0x000fc400078e0046 */
[----:B------:R1:W1:Y:S03]  /*10eb0*/  MUFU.EX2 R211, R3 ;  /* 0x0000000300d37308 */ /* 0x0002660000000800 */
[C---:B------:R-:W-:Y:S01]  /*10ec0*/  HMMA.16816.F32 R172, R4.reuse, R30, R88 ;  /* 0x0000001e04ac723c */ /* 0x040fe20000001858 */
[----:B------:R-:W4:Y:S07]  /*10ed0*/  LDSM.16.MT88.4 R28, [R188+0x4800] ;  /* 0x00480000bc1c783b */ /* 0x000f2e0000004200 */
[----:B--2---:R-:W-:Y:S01]  /*10ee0*/  HMMA.16816.F32 R92, R4, R12, R72 ;  /* 0x0000000c045c723c */ /* 0x004fe20000001848 */
[----:B-1----:R-:W-:-:S02]  /*10ef0*/  FFMA.FTZ R3, R112, c[0x0][0x2d0], -R0 ;  /* 0x0000b40070037a23 */ /* 0x002fc40000010800 */
[----:B------:R-:W-:-:S05]  /*10f00*/  IMAD.MOV.U32 R112, RZ, RZ, R71 ;  /* 0x000000ffff707224 */ /* 0x000fca00078e0047 */
[C---:B------:R-:W-:Y:S01]  /*10f10*/  HMMA.16816.F32 R88, R4.reuse, R14, R64 ;  /* 0x0000000e0458723c */ /* 0x040fe20000001840 */
[----:B------:R-:W1:Y:S01]  /*10f20*/  LDSM.16.MT88.4 R12, [R192+0x4800] ;  /* 0x00480000c00c783b */ /* 0x000e620000004200 */
[----:B------:R2:W-:Y:S06]  /*10f30*/  MUFU.EX2 R129, R3 ;  /* 0x0000000300817308 */ /* 0x0005ec0000000800 */
[C---:B-----5:R-:W-:Y:S08]  /*10f40*/  HMMA.16816.F32 R84, R4.reuse, R8, R56 ;  /* 0x000000080454723c */ /* 0x060ff00000001838 */
[----:B------:R-:W-:Y:S01]  /*10f50*/  HMMA.16816.F32 R64, R4, R10, R52 ;  /* 0x0000000a0440723c */ /* 0x000fe20000001834 */
[----:B------:R-:W5:Y:S01]  /*10f60*/  LDSM.16.MT88.4 R8, [R191+0x4800] ;  /* 0x00480000bf08783b */ /* 0x000f620000004200 */
[----:B--2---:R-:W-:-:S02]  /*10f70*/  FFMA.FTZ R3, R113, c[0x0][0x2d0], -R0 ;  /* 0x0000b40071037a23 */ /* 0x004fc40000010800 */
[----:B------:R-:W-:-:S04]  /*10f80*/  IMAD.MOV.U32 R113, RZ, RZ, R218 ;  /* 0x000000ffff717224 */ /* 0x000fc800078e00da */
[C---:B---3--:R-:W-:Y:S08]  /*10f90*/  HMMA.16816.F32 R52, R4.reuse, R24, R48 ;  /* 0x000000180434723c */ /* 0x048ff00000001830 */
[C---:B------:R-:W-:Y:S01]  /*10fa0*/  HMMA.16816.F32 R56, R4.reuse, R26, R36 ;  /* 0x0000001a0438723c */ /* 0x040fe20000001824 */
[----:B------:R-:W2:Y:S07]  /*10fb0*/  LDSM.16.MT88.4 R24, [R192+0x1000] ;  /* 0x00100000c018783b */ /* 0x000eae0000004200 */
[C---:B------:R-:W-:Y:S07]  /*10fc0*/  HMMA.16816.F32 R44, R4.reuse, R20, R120 ;  /* 0x00000014042c723c */ /* 0x040fee0000001878 */
[----:B------:R-:W-:Y:S01]  /*10fd0*/  IMAD.MOV.U32 R121, RZ, RZ, R68 ;  /* 0x000000ffff797224 */ /* 0x000fe200078e0044 */
[----:B------:R-:W-:Y:S01]  /*10fe0*/  HMMA.16816.F32 R212, R4, R16, R100 ;  /* 0x0000001004d4723c */ /* 0x000fe20000001864 */
[----:B------:R-:W-:-:S02]  /*10ff0*/  IMAD.MOV.U32 R120, RZ, RZ, R69 ;  /* 0x000000ffff787224 */ /* 0x000fc400078e0045 */
[----:B------:R-:W-:Y:S02]  /*11000*/  IMAD.MOV.U32 R122, RZ, RZ, R63 ;  /* 0x000000ffff7a7224 */ /* 0x000fe400078e003f */
[----:B------:R-:W-:-:S03]  /*11010*/  IMAD.MOV.U32 R123, RZ, RZ, R184 ;  /* 0x000000ffff7b7224 */ /* 0x000fc600078e00b8 */
[C---:B------:R-:W-:Y:S01]  /*11020*/  HMMA.16816.F32 R104, R4.reuse, R18, R80 ;  /* 0x000000120468723c */ /* 0x040fe20000001850 */
[----:B------:R-:W3:Y:S07]  /*11030*/  LDSM.16.MT88.4 R16, [R188+0x1000] ;  /* 0x00100000bc10783b */ /* 0x000eee0000004200 */
[C---:B----4-:R-:W-:Y:S08]  /*11040*/  HMMA.16816.F32 R48, R4.reuse, R28, R40 ;  /* 0x0000001c0430723c */ /* 0x050ff00000001828 */
[C---:B-1----:R-:W-:Y:S07]  /*11050*/  HMMA.16816.F32 R40, R4.reuse, R12, R136 ;  /* 0x0000000c0428723c */ /* 0x042fee0000001888 */
[----:B------:R-:W-:Y:S01]  /*11060*/  IMAD.MOV.U32 R136, RZ, RZ, R128 ;  /* 0x000000ffff887224 */ /* 0x000fe200078e0080 */
[----:B------:R-:W-:Y:S01]  /*11070*/  HMMA.16816.F32 R68, R4, R14, R152 ;  /* 0x0000000e0444723c */ /* 0x000fe20000001898 */
[----:B------:R-:W1:Y:S01]  /*11080*/  LDSM.16.MT88.4 R12, [R191+0x1000] ;  /* 0x00100000bf0c783b */ /* 0x000e620000004200 */
[----:B------:R4:W1:Y:S01]  /*11090*/  MUFU.EX2 R128, R3 ;  /* 0x0000000300807308 */ /* 0x0008620000000800 */
[----:B------:R-:W-:-:S02]  /*110a0*/  IMAD.MOV.U32 R139, RZ, RZ, R216 ;  /* 0x000000ffff8b7224 */ /* 0x000fc400078e00d8 */
[----:B------:R-:W-:Y:S02]  /*110b0*/  IMAD.MOV.U32 R138, RZ, RZ, R186 ;  /* 0x000000ffff8a7224 */ /* 0x000fe400078e00ba */
[----:B------:R-:W-:Y:S01]  /*110c0*/  IMAD.MOV.U32 R137, RZ, RZ, R185 ;  /* 0x000000ffff897224 */ /* 0x000fe200078e00b9 */
[C---:B-----5:R-:W-:Y:S08]  /*110d0*/  HMMA.16816.F32 R72, R4.reuse, R8, R156 ;  /* 0x000000080448723c */ /* 0x060ff0000000189c */
[----:B------:R-:W-:Y:S01]  /*110e0*/  HMMA.16816.F32 R60, R4, R10, R148 ;  /* 0x0000000a043c723c */ /* 0x000fe20000001894 */
[----:B------:R-:W5:Y:S01]  /*110f0*/  LDSM.16.MT88.4 R8, [R188+0x3000] ;  /* 0x00300000bc08783b */ /* 0x000f620000004200 */
[----:B----4-:R-:W-:-:S02]  /*11100*/  FFMA.FTZ R3, R234, c[0x0][0x2d0], -R2 ;  /* 0x0000b400ea037a23 */ /* 0x010fc40000010802 */
[----:B------:R-:W-:-:S04]  /*11110*/  IMAD.MOV.U32 R234, RZ, RZ, R136 ;  /* 0x000000ffffea7224 */ /* 0x000fc800078e0088 */
[C---:B------:R-:W-:Y:S01]  /*11120*/  HMMA.16816.F32 R36, R4.reuse, R30, R116 ;  /* 0x0000001e0424723c */ /* 0x040fe20000001874 */
[----:B------:R-:W-:Y:S07]  /*11130*/  LDSM.16.MT88.4 R28, [R189+0x1000] ;  /* 0x00100000bd1c783b */ /* 0x000fee0000004200 */
[----:B------:R-:W-:Y:S01]  /*11140*/  HMMA.16816.F32 R32, R4, R22, R132 ;  /* 0x000000160420723c */ /* 0x000fe20000001884 */
[----:B------:R-:W-:Y:S06]  /*11150*/  LDSM.16.MT88.4 R20, [R192+0x3000] ;  /* 0x00300000c014783b */ /* 0x000fec0000004200 */
[----:B------:R-:W-:-:S02]  /*11160*/  F2FP.PACK_AB R4, R223, R224 ;  /* 0x000000e0df04723e */ /* 0x000fc400000000ff */
[----:B------:R-:W-:Y:S02]  /*11170*/  F2FP.PACK_AB R5, R211, R220 ;  /* 0x000000dcd305723e */ /* 0x000fe400000000ff */
[----:B------:R-:W-:Y:S02]  /*11180*/  F2FP.PACK_AB R6, R221, R222 ;  /* 0x000000dedd06723e */ /* 0x000fe400000000ff */
[----:B-1----:R-:W-:-:S07]  /*11190*/  F2FP.PACK_AB R7, R128, R129 ;  /* 0x000000818007723e */ /* 0x002fce00000000ff */
[C---:B--2---:R-:W-:Y:S08]  /*111a0*/  HMMA.16816.F32 R108, R4.reuse, R24, R108 ;  /* 0x00000018046c723c */ /* 0x044ff0000000186c */
[C---:B------:R-:W-:Y:S01]  /*111b0*/  HMMA.16816.F32 R80, R4.reuse, R26, R172 ;  /* 0x0000001a0450723c */ /* 0x040fe200000018ac */
[----:B------:R-:W1:Y:S07]  /*111c0*/  LDSM.16.MT88.4 R24, [R191+0x3000] ;  /* 0x00300000bf18783b */ /* 0x000e6e0000004200 */
[C---:B---3--:R-:W-:Y:S08]  /*111d0*/  HMMA.16816.F32 R132, R4.reuse, R16, R164 ;  /* 0x000000100484723c */ /* 0x048ff000000018a4 */
[C---:B------:R-:W-:Y:S01]  /*111e0*/  HMMA.16816.F32 R76, R4.reuse, R18, R76 ;  /* 0x00000012044c723c */ /* 0x040fe2000000184c */
[----:B------:R-:W2:Y:S07]  /*111f0*/  LDSM.16.MT88.4 R16, [R189+0x3000] ;  /* 0x00300000bd10783b */ /* 0x000eae0000004200 */
[C---:B------:R-:W-:Y:S08]  /*11200*/  HMMA.16816.F32 R116, R4.reuse, R12, R180 ;  /* 0x0000000c0474723c */ /* 0x040ff000000018b4 */
[C---:B------:R-:W-:Y:S01]  /*11210*/  HMMA.16816.F32 R168, R4.reuse, R14, R168 ;  /* 0x0000000e04a8723c */ /* 0x040fe200000018a8 */
[----:B------:R-:W3:Y:S07]  /*11220*/  LDSM.16.MT88.4 R12, [R188+0x5000] ;  /* 0x00500000bc0c783b */ /* 0x000eee0000004200 */
[C---:B-----5:R-:W-:Y:S08]  /*11230*/  HMMA.16816.F32 R212, R4.reuse, R8, R212 ;  /* 0x0000000804d4723c */ /* 0x060ff000000018d4 */
[C---:B------:R-:W-:Y:S01]  /*11240*/  HMMA.16816.F32 R216, R4.reuse, R10, R104 ;  /* 0x0000000a04d8723c */ /* 0x040fe20000001868 */
[----:B------:R-:W4:Y:S04]  /*11250*/  LDSM.16.MT88.4 R8, [R189+0x5000] ;  /* 0x00500000bd08783b */ /* 0x000f280000004200 */
[----:B------:R-:W-:Y:S03]  /*11260*/  LDSM.16.MT88.4 R104, [R189+0x1800] ;  /* 0x00180000bd68783b */ /* 0x000fe60000004200 */
[C---:B-1----:R-:W-:Y:S01]  /*11270*/  HMMA.16816.F32 R172, R4.reuse, R24, R52 ;  /* 0x0000001804ac723c */ /* 0x042fe20000001834 */
[----:B------:R1:W-:Y:S06]  /*11280*/  MUFU.EX2 R24, R3 ;  /* 0x0000000300187308 */ /* 0x0003ec0000000800 */
[----:B------:R-:W-:Y:S01]  /*11290*/  IMAD.MOV.U32 R25, RZ, RZ, R120 ;  /* 0x000000ffff197224 */ /* 0x000fe200078e0078 */
[C---:B------:R-:W-:Y:S08]  /*112a0*/  HMMA.16816.F32 R100, R4.reuse, R28, R160 ;  /* 0x0000001c0464723c */ /* 0x040ff000000018a0 */
[----:B--2---:R-:W-:Y:S01]  /*112b0*/  HMMA.16816.F32 R184, R4, R16, R92 ;  /* 0x0000001004b8723c */ /* 0x004fe2000000185c */
[----:B-1----:R-:W-:-:S02]  /*112c0*/  FFMA.FTZ R3, R242, c[0x0][0x2d0], -R2 ;  /* 0x0000b400f2037a23 */ /* 0x002fc40000010802 */
[----:B------:R-:W-:-:S05]  /*112d0*/  IMAD.MOV.U32 R242, RZ, RZ, R139 ;  /* 0x000000fffff27224 */ /* 0x000fca00078e008b */
[C---:B------:R-:W-:Y:S01]  /*112e0*/  HMMA.16816.F32 R88, R4.reuse, R18, R88 ;  /* 0x000000120458723c */ /* 0x040fe20000001858 */
[----:B------:R-:W1:Y:S07]  /*112f0*/  LDSM.16.MT88.4 R16, [R192+0x5000] ;  /* 0x00500000c010783b */ /* 0x000e6e0000004200 */
[C---:B------:R-:W-:Y:S08]  /*11300*/  HMMA.16816.F32 R28, R4.reuse, R30, R176 ;  /* 0x0000001e041c723c */ /* 0x040ff000000018b0 */
[C---:B---3--:R-:W-:Y:S01]  /*11310*/  HMMA.16816.F32 R152, R4.reuse, R12, R48 ;  /* 0x0000000c0498723c */ /* 0x048fe20000001830 */
[----:B------:R-:W-:Y:S07]  /*11320*/  LDSM.16.MT88.4 R48, [R189+0x3800] ;  /* 0x00380000bd30783b */ /* 0x000fee0000004200 */
[C---:B------:R-:W-:Y:S01]  /*11330*/  HMMA.16816.F32 R92, R4.reuse, R14, R36 ;  /* 0x0000000e045c723c */ /* 0x040fe20000001824 */
[----:B------:R-:W2:Y:S07]  /*11340*/  LDSM.16.MT88.4 R12, [R191+0x5000] ;  /* 0x00500000bf0c783b */ /* 0x000eae0000004200 */
[C---:B------:R-:W-:Y:S01]  /*11350*/  HMMA.16816.F32 R176, R4.reuse, R22, R64 ;  /* 0x0000001604b0723c */ /* 0x040fe20000001840 */
[----:B------:R3:W5:Y:S01]  /*11360*/  MUFU.EX2 R23, R3 ;  /* 0x0000000300177308 */ /* 0x0007620000000800 */
[----:B------:R-:W-:Y:S06]  /*11370*/  LDSM.16.MT88.4 R64, [R191+0x3800] ;  /* 0x00380000bf40783b */ /* 0x000fec0000004200 */
[C---:B------:R-:W-:Y:S08]  /*11380*/  HMMA.16816.F32 R180, R4.reuse, R20, R84 ;  /* 0x0000001404b4723c */ /* 0x040ff00000001854 */
[----:B----4-:R-:W-:Y:S01]  /*11390*/  HMMA.16816.F32 R32, R4, R10, R32 ;  /* 0x0000000a0420723c */ /* 0x010fe20000001820 */
[----:B---3--:R-:W-:-:S02]  /*113a0*/  FFMA.FTZ R3, R233, c[0x0][0x2d0], -R2 ;  /* 0x0000b400e9037a23 */ /* 0x008fc40000010802 */
[----:B------:R-:W-:Y:S02]  /*113b0*/  FFMA.FTZ R2, R243, c[0x0][0x2d0], -R2 ;  /* 0x0000b400f3027a23 */ /* 0x000fe40000010802 */
[----:B------:R3:W-:Y:S01]  /*113c0*/  MUFU.EX2 R22, R3 ;  /* 0x0000000300167308 */ /* 0x0007e20000000800 */
[----:B------:R-:W-:Y:S02]  /*113d0*/  IMAD.MOV.U32 R233, RZ, RZ, R113 ;  /* 0x000000ffffe97224 */ /* 0x000fe400078e0071 */
[----:B------:R-:W-:Y:S01]  /*113e0*/  IMAD.MOV.U32 R243, RZ, RZ, R114 ;  /* 0x000000fffff37224 */ /* 0x000fe200078e0072 */
[----:B------:R-:W-:Y:S01]  /*113f0*/  HMMA.16816.F32 R84, R4, R8, R44 ;  /* 0x000000080454723c */ /* 0x000fe2000000182c */
[----:B------:R-:W-:-:S03]  /*11400*/  IMAD.MOV.U32 R11, RZ, RZ, R122 ;  /* 0x000000ffff0b7224 */ /* 0x000fc600078e007a */
[----:B------:R4:W-:Y:S04]  /*11410*/  MUFU.EX2 R21, R2 ;  /* 0x0000000200157308 */ /* 0x0009e80000000800 */
[----:B-1----:R-:W-:Y:S01]  /*11420*/  HMMA.16816.F32 R148, R4, R16, R40 ;  /* 0x000000100494723c */ /* 0x002fe20000001828 */
[----:B------:R-:W-:Y:S01]  /*11430*/  LDSM.16.MT88.4 R40, [R188+0x3800] ;  /* 0x00380000bc28783b */ /* 0x000fe20000004200 */
[----:B---3--:R-:W-:-:S06]  /*11440*/  IMAD.MOV.U32 R3, RZ, RZ, R112 ;  /* 0x000000ffff037224 */ /* 0x008fcc00078e0070 */
[C---:B------:R-:W-:Y:S01]  /*11450*/  HMMA.16816.F32 R164, R4.reuse, R26, R56 ;  /* 0x0000001a04a4723c */ /* 0x040fe20000001838 */
[----:B------:R-:W-:Y:S01]  /*11460*/  LDSM.16.MT88.4 R56, [R192+0x3800] ;  /* 0x00380000c038783b */ /* 0x000fe20000004200 */
[----:B----4-:R-:W-:Y:S02]  /*11470*/  FFMA.FTZ R2, R236, c[0x0][0x2d0], -R0 ;  /* 0x0000b400ec027a23 */ /* 0x010fe40000010800 */
[----:B------:R-:W-:Y:S02]  /*11480*/  IMAD.MOV.U32 R236, RZ, RZ, R121 ;  /* 0x000000ffffec7224 */ /* 0x000fe400078e0079 */
[----:B------:R1:W-:Y:S02]  /*11490*/  MUFU.EX2 R20, R2 ;  /* 0x0000000200147308 */ /* 0x0003e40000000800 */
[----:B------:R-:W-:Y:S01]  /*114a0*/  HMMA.16816.F32 R16, R4, R18, R68 ;  /* 0x000000120410723c */ /* 0x000fe20000001844 */
[----:B------:R-:W-:Y:S02]  /*114b0*/  IMAD.MOV.U32 R27, RZ, RZ, R137 ;  /* 0x000000ffff1b7224 */ /* 0x000fe400078e0089 */
[----:B------:R-:W-:-:S02]  /*114c0*/  IMAD.MOV.U32 R26, RZ, RZ, R138 ;  /* 0x000000ffff1a7224 */ /* 0x000fc400078e008a */
[----:B------:R-:W-:Y:S03]  /*114d0*/  LDSM.16.MT88.4 R136, [R188+0x1800] ;  /* 0x00180000bc88783b */ /* 0x000fe60000004200 */
[----:B--2---:R-:W-:Y:S01]  /*114e0*/  HMMA.16816.F32 R160, R4, R12, R72 ;  /* 0x0000000c04a0723c */ /* 0x004fe20000001848 */
[----:B------:R-:W-:Y:S01]  /*114f0*/  LDSM.16.MT88.4 R72, [R188+0x5800] ;  /* 0x00580000bc48783b */ /* 0x000fe20000004200 */
[----:B-1----:R-:W-:-:S06]  /*11500*/  FFMA.FTZ R2, R244, c[0x0][0x2d0], -R0 ;  /* 0x0000b400f4027a23 */ /* 0x002fcc0000010800 */
[----:B------:R-:W-:Y:S01]  /*11510*/  HMMA.16816.F32 R156, R4, R14, R60 ;  /* 0x0000000e049c723c */ /* 0x000fe2000000183c */
[----:B------:R-:W-:Y:S01]  /*11520*/  IMAD.MOV.U32 R244, RZ, RZ, R123 ;  /* 0x000000fffff47224 */ /* 0x000fe200078e007b */
[----:B------:R-:W-:Y:S01]  /*11530*/  LDSM.16.MT88.4 R12, [R191+0x5800] ;  /* 0x00580000bf0c783b */ /* 0x000fe20000004200 */
[----:B------:R1:W2:Y:S03]  /*11540*/  MUFU.EX2 R10, R2 ;  /* 0x00000002000a7308 */ /* 0x0002a60000000800 */
[----:B------:R-:W-:Y:S01]  /*11550*/  LDSM.16.MT88.4 R120, [R191+0x1800] ;  /* 0x00180000bf78783b */ /* 0x000fe20000004200 */
[----:B------:R-:W-:Y:S01]  /*11560*/  IMAD.MOV.U32 R7, RZ, RZ, R96 ;  /* 0x000000ffff077224 */ /* 0x000fe200078e0060 */
[----:B-----5:R-:W-:Y:S01]  /*11570*/  F2FP.PACK_AB R96, R23, R24 ;  /* 0x000000181760723e */ /* 0x020fe200000000ff */
[----:B------:R-:W-:-:S04]  /*11580*/  @P4 IMAD.HI.U32 R4, R249, c[0x0][0x2c8], RZ ;  /* 0x0000b200f9044a27 */ /* 0x000fc800078e00ff */
[--C-:B-1----:R-:W-:Y:S02]  /*11590*/  FFMA.FTZ R2, R245, c[0x0][0x2d0], -R0.reuse ;  /* 0x0000b400f5027a23 */ /* 0x102fe40000010800 */
[----:B------:R-:W-:Y:S02]  /*115a0*/  FFMA.FTZ R0, R246, c[0x0][0x2d0], -R0 ;  /* 0x0000b400f6007a23 */ /* 0x000fe40000010800 */
[----:B------:R-:W-:Y:S01]  /*115b0*/  IMAD.MOV.U32 R246, RZ, RZ, R115 ;  /* 0x000000fffff67224 */ /* 0x000fe200078e0073 */
[----:B------:R1:W-:Y:S01]  /*115c0*/  MUFU.EX2 R9, R2 ;  /* 0x0000000200097308 */ /* 0x0003e20000000800 */
[----:B------:R-:W3:Y:S01]  /*115d0*/  LDSM.16.MT88.4 R112, [R192+0x1800] ;  /* 0x00180000c070783b */ /* 0x000ee20000004200 */
[----:B------:R-:W-:-:S06]  /*115e0*/  IMAD.MOV.U32 R245, RZ, RZ, R99 ;  /* 0x000000fffff57224 */ /* 0x000fcc00078e0063 */
[----:B------:R4:W5:Y:S01]  /*115f0*/  MUFU.EX2 R8, R0 ;  /* 0x0000000000087308 */ /* 0x0009620000000800 */
[----:B-1----:R-:W-:Y:S01]  /*11600*/  IMAD.MOV.U32 R2, RZ, RZ, R97 ;  /* 0x000000ffff027224 */ /* 0x002fe200078e0061 */
[----:B--2---:R-:W-:-:S03]  /*11610*/  F2FP.PACK_AB R97, R10, R20 ;  /* 0x000000140a61723e */ /* 0x004fc600000000ff */
[----:B------:R-:W-:Y:S02]  /*11620*/  FADD.FTZ R2, R2, R7 ;  /* 0x0000000702027221 */ /* 0x000fe40000010000 */
[----:B----4-:R-:W-:Y:S01]  /*11630*/  IMAD.MOV.U32 R0, RZ, RZ, R98 ;  /* 0x000000ffff007224 */ /* 0x010fe200078e0062 */
[----:B------:R-:W-:Y:S01]  /*11640*/  F2FP.PACK_AB R98, R21, R22 ;  /* 0x000000161562723e */ /* 0x000fe200000000ff */
[----:B------:R-:W-:Y:S01]  /*11650*/  FADD.FTZ R2, R245, R2 ;  /* 0x00000002f5027221 */ /* 0x000fe20000010000 */
[----:B-----5:R-:W-:Y:S01]  /*11660*/  F2FP.PACK_AB R99, R8, R9 ;  /* 0x000000090863723e */ /* 0x020fe200000000ff */
        /* <DEDUP_REMOVED lines=9> */
[----:B---3--:R-:W-:Y:S01]  /*11700*/  HMMA.16816.F32 R108, R96, R112, R108 ;  /* 0x00000070606c723c */ /* 0x008fe2000000186c */
[----:B------:R-:W-:-:S02]  /*11710*/  FADD.FTZ R2, R252, R0 ;  /* 0x00000000fc027221 */ /* 0x000fc40000010000 */
[----:B------:R-:W-:Y:S01]  /*11720*/  IMAD.MOV.U32 R0, RZ, RZ, R249 ;  /* 0x000000ffff007224 */ /* 0x000fe200078e00f9 */
[----:B------:R-:W-:Y:S01]  /*11730*/  @P4 SHF.R.U32.HI R0, RZ, c[0x0][0x2cc], R4 ;  /* 0x0000b300ff004a19 */ /* 0x000fe20000011604 */
[----:B------:R-:W-:Y:S02]  /*11740*/  FADD.FTZ R2, R250, R2 ;  /* 0x00000002fa027221 */ /* 0x000fe40000010000 */
[----:B------:R-:W-:Y:S01]  /*11750*/  FADD.FTZ R3, R242, R3 ;  /* 0x00000003f2037221 */ /* 0x000fe20000010000 */
[C---:B------:R-:W-:Y:S01]  /*11760*/  HMMA.16816.F32 R112, R96.reuse, R114, R80 ;  /* 0x000000726070723c */ /* 0x040fe20000001850 */
[----:B------:R-:W1:Y:S01]  /*11770*/  LDSM.16.MT88.4 R80, [R189+0x5800] ;  /* 0x00580000bd50783b */ /* 0x000e620000004200 */
[----:B------:R-:W-:Y:S01]  /*11780*/  FADD.FTZ R2, R26, R2 ;  /* 0x000000021a027221 */ /* 0x000fe20000010000 */
[----:B------:R-:W-:Y:S01]  /*11790*/  IADD3 R0, R0, R234, -R27 ;  /* 0x000000ea00007210 */ /* 0x000fe20007ffe81b */
[----:B------:R-:W-:Y:S02]  /*117a0*/  FADD.FTZ R3, R224, R3 ;  /* 0x00000003e0037221 */ /* 0x000fe40000010000 */
[----:B------:R-:W-:Y:S01]  /*117b0*/  FADD.FTZ R2, R220, R2 ;  /* 0x00000002dc027221 */ /* 0x000fe20000010000 */
[----:B------:R-:W-:Y:S01]  /*117c0*/  SHF.R.S32.HI R4, RZ, 0x1f, R0 ;  /* 0x0000001fff047819 */ /* 0x000fe20000011400 */
[----:B------:R-:W-:Y:S01]  /*117d0*/  HMMA.16816.F32 R48, R96, R50, R88 ;  /* 0x000000326030723c */ /* 0x000fe20000001858 */
[----:B------:R-:W2:Y:S01]  /*117e0*/  LDSM.16.MT88.4 R88, [R192+0x5800] ;  /* 0x00580000c058783b */ /* 0x000ea20000004200 */
[----:B------:R-:W-:Y:S01]  /*117f0*/  FADD.FTZ R3, R223, R3 ;  /* 0x00000003df037221 */ /* 0x000fe20000010000 */
[----:B------:R-:W-:Y:S01]  /*11800*/  LEA.HI R4, R4, R0, RZ, 0x6 ;  /* 0x0000000004047211 */ /* 0x000fe200078f30ff */
[----:B------:R-:W-:Y:S01]  /*11810*/  FADD.FTZ R2, R211, R2 ;  /* 0x00000002d3027221 */ /* 0x000fe20000010000 */
[----:B------:R-:W-:Y:S01]  /*11820*/  IADD3 R211, R25, -0x2, RZ ;  /* 0xfffffffe19d37810 */ /* 0x000fe20007ffe0ff */
[----:B------:R-:W-:-:S02]  /*11830*/  FADD.FTZ R3, R222, R3 ;  /* 0x00000003de037221 */ /* 0x000fc40000010000 */
[----:B------:R-:W-:Y:S01]  /*11840*/  FADD.FTZ R0, R129, R2 ;  /* 0x0000000281007221 */ /* 0x000fe20000010000 */
[C---:B------:R-:W-:Y:S01]  /*11850*/  HMMA.16816.F32 R132, R96.reuse, R136, R132 ;  /* 0x000000886084723c */ /* 0x040fe20000001884 */
[----:B------:R-:W-:Y:S01]  /*11860*/  FADD.FTZ R2, R221, R3 ;  /* 0x00000003dd027221 */ /* 0x000fe20000010000 */
[----:B------:R-:W-:Y:S01]  /*11870*/  SHF.R.S32.HI R3, RZ, 0x6, R4 ;  /* 0x00000006ff037819 */ /* 0x000fe20000011404 */
[----:B------:R-:W-:Y:S02]  /*11880*/  FADD.FTZ R0, R128, R0 ;  /* 0x0000000080007221 */ /* 0x000fe40000010000 */
[----:B------:R-:W-:Y:S01]  /*11890*/  FADD.FTZ R2, R24, R2 ;  /* 0x0000000218027221 */ /* 0x000fe20000010000 */
[----:B------:R-:W-:Y:S01]  /*118a0*/  IMNMX R236, R235, R3, !PT ;  /* 0x00000003ebec7217 */ /* 0x000fe20007800200 */
[----:B------:R-:W-:Y:S01]  /*118b0*/  FADD.FTZ R0, R20, R0 ;  /* 0x0000000014007221 */ /* 0x000fe20000010000 */
[----:B------:R-:W-:Y:S01]  /*118c0*/  HMMA.16816.F32 R136, R96, R138, R76 ;  /* 0x0000008a6088723c */ /* 0x000fe2000000184c */
[----:B------:R-:W-:Y:S01]  /*118d0*/  FADD.FTZ R2, R23, R2 ;  /* 0x0000000217027221 */ /* 0x000fe20000010000 */
[----:B------:R-:W-:Y:S01]  /*118e0*/  ISETP.GE.AND P0, PT, R211, R236, PT ;  /* 0x000000ecd300720c */ /* 0x000fe20003f06270 */
[----:B------:R-:W-:-:S02]  /*118f0*/  FADD.FTZ R0, R10, R0 ;  /* 0x000000000a007221 */ /* 0x000fc40000010000 */
[----:B------:R-:W-:Y:S02]  /*11900*/  FADD.FTZ R2, R22, R2 ;  /* 0x0000000216027221 */ /* 0x000fe40000010000 */
[----:B------:R-:W-:Y:S01]  /*11910*/  FADD.FTZ R0, R9, R0 ;  /* 0x0000000009007221 */ /* 0x000fe20000010000 */
[----:B------:R-:W-:Y:S01]  /*11920*/  HMMA.16816.F32 R68, R96, R72, R152 ;  /* 0x000000486044723c */ /* 0x000fe20000001898 */
[----:B------:R-:W-:Y:S02]  /*11930*/  FADD.FTZ R233, R21, R2 ;  /* 0x0000000215e97221 */ /* 0x000fe40000010000 */
[----:B------:R-:W-:-:S05]  /*11940*/  FADD.FTZ R234, R8, R0 ;  /* 0x0000000008ea7221 */ /* 0x000fca0000010000 */
[C---:B-1----:R-:W-:Y:S08]  /*11950*/  HMMA.16816.F32 R76, R96.reuse, R80, R84 ;  /* 0x00000050604c723c */ /* 0x042ff00000001854 */
        /* <DEDUP_REMOVED lines=16> */
[----:B------:R-:W-:Y:S01]  /*11a60*/  @!UPT UIADD3 URZ, URZ, URZ, URZ ;  /* 0x0000003f3f3ff290 */ /* 0x000fe2000fffe03f */
[----:B------:R-:W-:Y:S11]  /*11a70*/  @!P0 BRA `(.L_x_1106) ;  /* 0x00002f3000008947 */ /* 0x000ff60003800000 */
[----:B------:R-:W-:Y:S02]  /*11a80*/  MOV R128, R124 ;  /* 0x0000007c00807202 */ /* 0x000fe40000000f00 */
[----:B------:R-:W-:-:S02]  /*11a90*/  MOV R3, R125 ;  /* 0x0000007d00037202 */ /* 0x000fc40000000f00 */
[----:B------:R-:W-:-:S07]  /*11aa0*/  MOV R184, R211 ;  /* 0x000000d300b87202 */ /* 0x000fce0000000f00 */
.L_x_1107:
[----:B------:R-:W-:Y:S01]  /*11ab0*/  ISETP.GT.AND P0, PT, R235, R184, PT ;  /* 0x000000b8eb00720c */ /* 0x000fe20003f04270 */
[----:B------:R-:W-:Y:S04]  /*11ac0*/  DEPBAR.LE SB0, 0x0 ;  /* 0x000080000000791a */ /* 0x000fe80000000000 */
[----:B------:R-:W-:Y:S01]  /*11ad0*/  WARPSYNC 0xffffffff ;  /* 0xffffffff00007948 */ /* 0x000fe20003800000 */
[----:B------:R-:W-:Y:S01]  /*11ae0*/  BAR.SYNC.DEFER_BLOCKING 0x0 ;  /* 0x0000000000007b1d */ /* 0x000fe20000010000 */
[----:B------:R-:W-:Y:S02]  /*11af0*/  LOP3.LUT P4, RZ, R238, 0x1, RZ, 0xc0, !PT ;  /* 0x00000001eeff7812 */ /* 0x000fe4000788c0ff */
[----:B------:R-:W-:Y:S02]  /*11b00*/  MOV R187, c[0x0][0x2c4] ;  /* 0x0000b10000bb7a02 */ /* 0x000fe40000000f00 */
[C---:B------:R-:W-:Y:S02]  /*11b10*/  IADD3 R211, R184.reuse, -0x1, RZ ;  /* 0xffffffffb8d37810 */ /* 0x040fe40007ffe0ff */
[----:B------:R-:W-:Y:S01]  /*11b20*/  @!P0 SHF.R.S32.HI R0, RZ, 0x1f, R184 ;  /* 0x0000001fff008819 */ /* 0x000fe200000114b8 */
[----:B------:R-:W-:Y:S01]  /*11b30*/  @!P0 IMAD.WIDE.U32 R6, R184, c[0x0][0x208], RZ ;  /* 0x00008200b8068a25 */ /* 0x000fe200078e00ff */
[----:B------:R-:W-:Y:S03]  /*11b40*/  @!P0 IADD3 R12, P3, R228, 0x40, RZ ;  /* 0x00000040e40c8810 */ /* 0x000fe60007f7e0ff */
[----:B------:R-:W-:Y:S02]  /*11b50*/  @!P0 IMAD R0, R0, c[0x0][0x208], RZ ;  /* 0x0000820000008a24 */ /* 0x000fe400078e02ff */
[----:B------:R-:W-:Y:S02]  /*11b60*/  @!P0 IMAD.SHL.U32 R2, R6, 0x40, RZ ;  /* 0x0000004006028824 */ /* 0x000fe400078e00ff */
[----:B------:R-:W-:Y:S02]  /*11b70*/  @!P0 IMAD R0, R184, c[0x0][0x20c], R0 ;  /* 0x00008300b8008a24 */ /* 0x000fe400078e0200 */
[----:B------:R-:W-:Y:S03]  /*11b80*/  @!P0 IMAD.MOV.U32 R5, RZ, RZ, c[0x0][0x208] ;  /* 0x00008200ff058624 */ /* 0x000fe600078e00ff */
[----:B------:R-:W-:Y:S01]  /*11b90*/  @!P0 IADD3 R0, R7, R0, RZ ;  /* 0x0000000007008210 */ /* 0x000fe20007ffe0ff */
[----:B------:R-:W-:Y:S01]  /*11ba0*/  @!P0 IMAD.MOV.U32 R7, RZ, RZ, c[0x0][0x20c] ;  /* 0x00008300ff078624 */ /* 0x000fe200078e00ff */
[C---:B------:R-:W-:Y:S01]  /*11bb0*/  @!P0 LEA R4, P1, R5.reuse, R2, 0x5 ;  /* 0x0000000205048211 */ /* 0x040fe200078228ff */
[----:B------:R-:W-:Y:S01]  /*11bc0*/  LDSM.16.M88.4 R32, [R194] ;  /* 0x00000000c220783b */ /* 0x000fe20000000200 */
[----:B------:R-:W-:Y:S04]  /*11bd0*/  @!P0 SHF.L.U64.HI R0, R6, 0x6, R0 ;  /* 0x0000000606008819 */ /* 0x000fe80000010200 */
[----:B------:R-:W-:Y:S02]  /*11be0*/  @!P0 LEA.HI.X R5, R5, R0, R7, 0x5, P1 ;  /* 0x0000000005058211 */ /* 0x000fe400008f2c07 */
[----:B------:R-:W-:Y:S01]  /*11bf0*/  @!P0 IADD3 R6, P1, R2, R228, RZ ;  /* 0x000000e402068210 */ /* 0x000fe20007f3e0ff */
[----:B------:R-:W1:Y:S01]  /*11c00*/  LDSM.16.M88.4 R8, [R147] ;  /* 0x000000009308783b */ /* 0x000e620000000200 */
[----:B------:R-:W-:Y:S02]  /*11c10*/  @!P0 IADD3.X R7, RZ, R230, RZ, P3, !PT ;  /* 0x000000e6ff078210 */ /* 0x000fe40001ffe4ff */
[----:B------:R-:W-:Y:S01]  /*11c20*/  @!P0 LEA R124, P2, R6, c[0x0][0x1f8], 0x1 ;  /* 0x00007e00067c8a11 */ /* 0x000fe200078408ff */
[----:B------:R-:W-:Y:S01]  /*11c30*/  @!P0 IMAD.X R14, R0, 0x1, R230, P1 ;  /* 0x00000001000e8824 */ /* 0x000fe200008e06e6 */
[----:B------:R-:W-:Y:S03]  /*11c40*/  @!P0 IADD3 R13, P1, R2, R12, RZ ;  /* 0x0000000c020d8210 */ /* 0x000fe60007f3e0ff */
[----:B------:R-:W2:Y:S01]  /*11c50*/  LDSM.16.M88.4 R16, [R147+0x800] ;  /* 0x000800009310783b */ /* 0x000ea20000000200 */
[----:B------:R-:W-:Y:S01]  /*11c60*/  @!P0 LEA.HI.X R125, R6, c[0x0][0x1fc], R14, 0x1, P2 ;  /* 0x00007f00067d8a11 */ /* 0x000fe200010f0c0e */
[----:B------:R-:W-:Y:S01]  /*11c70*/  @!P0 IMAD.X R15, R0, 0x1, R7, P1 ;  /* 0x00000001000f8824 */ /* 0x000fe200008e0607 */
[----:B------:R-:W-:Y:S02]  /*11c80*/  @!P0 IADD3 R6, P2, R228, 0x80, RZ ;  /* 0x00000080e4068810 */ /* 0x000fe40007f5e0ff */
[C---:B------:R-:W-:Y:S03]  /*11c90*/  @!P0 LEA R30, P1, R13.reuse, c[0x0][0x1f8], 0x1 ;  /* 0x00007e000d1e8a11 */ /* 0x040fe600078208ff */
[----:B------:R-:W3:Y:S01]  /*11ca0*/  LDSM.16.M88.4 R24, [R147+0x1000] ;  /* 0x001000009318783b */ /* 0x000ee20000000200 */
[--C-:B------:R-:W-:Y:S01]  /*11cb0*/  @!P0 IMAD.X R14, RZ, RZ, R230.reuse, P2 ;  /* 0x000000ffff0e8224 */ /* 0x100fe200010e06e6 */
[----:B------:R-:W-:Y:S02]  /*11cc0*/  @!P0 IADD3 R2, P2, R2, R6, RZ ;  /* 0x0000000602028210 */ /* 0x000fe40007f5e0ff */
[----:B------:R-:W-:Y:S02]  /*11cd0*/  @!P0 LEA.HI.X R31, R13, c[0x0][0x1fc], R15, 0x1, P1 ;  /* 0x00007f000d1f8a11 */ /* 0x000fe400008f0c0f */
[----:B------:R-:W-:Y:S02]  /*11ce0*/  @!P0 IADD3 R12, P1, R4, R12, RZ ;  /* 0x0000000c040c8210 */ /* 0x000fe40007f3e0ff */
        /* <DEDUP_REMOVED lines=12> */
[----:B------:R-:W5:Y:S01]  /*11db0*/  LDSM.16.M88.4 R156, [R198] ;  /* 0x00000000c69c783b */ /* 0x000f620000000200 */
[----:B------:R-:W-:Y:S02]  /*11dc0*/  @!P0 LEA R28, P2, R12, c[0x0][0x1f8], 0x1 ;  /* 0x00007e000c1c8a11 */ /* 0x000fe400078408ff */
[----:B------:R-:W-:Y:S02]  /*11dd0*/  @!P0 LEA R22, P1, R6, c[0x0][0x1f8], 0x1 ;  /* 0x00007e0006168a11 */ /* 0x000fe400078208ff */
[----:B------:R-:W-:Y:S02]  /*11de0*/  @!P0 LEA.HI.X R29, R12, c[0x0][0x1fc], R7, 0x1, P2 ;  /* 0x00007f000c1d8a11 */ /* 0x000fe400010f0c07 */
[----:B------:R-:W-:Y:S01]  /*11df0*/  @!P0 LEA.HI.X R23, R6, c[0x0][0x1fc], R4, 0x1, P1 ;  /* 0x00007f0006178a11 */ /* 0x000fe200008f0c04 */
[----:B------:R-:W2:Y:S01]  /*11e00*/  LDSM.16.M88.4 R160, [R209] ;  /* 0x00000000d1a0783b */ /* 0x000ea20000000200 */
[C---:B-1----:R-:W-:Y:S03]  /*11e10*/  HMMA.16816.F32 R4, R32.reuse, R8, RZ ;  /* 0x000000082004723c */ /* 0x042fe600000018ff */
[----:B------:R-:W-:Y:S04]  /*11e20*/  ISETP.NE.AND P1, PT, R187, 0x1, PT ;  /* 0x00000001bb00780c */ /* 0x000fe80003f25270 */
[----:B------:R-:W1:Y:S01]  /*11e30*/  LDSM.16.M88.4 R164, [R208] ;  /* 0x00000000d0a4783b */ /* 0x000e620000000200 */
[C---:B------:R-:W-:Y:S07]  /*11e40*/  HMMA.16816.F32 R8, R32.reuse, R10, RZ ;  /* 0x0000000a2008723c */ /* 0x040fee00000018ff */
        /* <DEDUP_REMOVED lines=9> */
[----:B------:R3:W-:Y:S08]  /*11ee0*/  @!P0 LDGSTS.E.BYPASS.LTC128B.128 [R210+0x5100], [R22.64], !P5 ;  /* 0x0510000016d28fae */ /* 0x0007f0000e901d46 */
[----:B------:R-:W-:Y:S01]  /*11ef0*/  LDSM.16.M88.4 R172, [R197] ;  /* 0x00000000c5ac783b */ /* 0x000fe20000000200 */
[C---:B--2---:R-:W-:Y:S07]  /*11f00*/  HMMA.16816.F32 R12, R32.reuse, R16, RZ ;  /* 0x00000010200c723c */ /* 0x044fee00000018ff */
[----:B------:R-:W0:Y:S01]  /*11f10*/  LDGDEPBAR ;  /* 0x00000000000079af */ /* 0x000e220000000000 */
[C---:B------:R-:W-:Y:S07]  /*11f20*/  HMMA.16816.F32 R16, R32.reuse, R18, RZ ;  /* 0x000000122010723c */ /* 0x040fee00000018ff */
[----:B------:R-:W2:Y:S01]  /*11f30*/  LDSM.16.M88.4 R176, [R193] ;  /* 0x00000000c1b0783b */ /* 0x000ea20000000200 */
[C---:B---3--:R-:W-:Y:S07]  /*11f40*/  HMMA.16816.F32 R20, R32.reuse, R24, RZ ;  /* 0x000000182014723c */ /* 0x048fee00000018ff */
[----:B------:R-:W-:Y:S01]  /*11f50*/  LDSM.16.M88.4 R180, [R147+0x2000] ;  /* 0x0020000093b4783b */ /* 0x000fe20000000200 */
[C---:B------:R-:W-:Y:S07]  /*11f60*/  HMMA.16816.F32 R24, R32.reuse, R26, RZ ;  /* 0x0000001a2018723c */ /* 0x040fee00000018ff */
[----:B------:R-:W3:Y:S01]  /*11f70*/  LDL R186, [R1+0x10] ;  /* 0x0000100001ba7983 */ /* 0x000ee20000100800 */
[C---:B----4-:R-:W-:Y:S03]  /*11f80*/  HMMA.16816.F32 R28, R32.reuse, R148, RZ ;  /* 0x00000094201c723c */ /* 0x050fe600000018ff */
[----:B------:R-:W4:Y:S04]  /*11f90*/  LDL R185, [R1+0x4] ;  /* 0x0000040001b97983 */ /* 0x000f280000100800 */
[----:B------:R-:W4:Y:S01]  /*11fa0*/  LDL R129, [R1+0x8] ;  /* 0x0000080001817983 */ /* 0x000f220000100800 */
[----:B------:R-:W-:Y:S03]  /*11fb0*/  HMMA.16816.F32 R32, R32, R150, RZ ;  /* 0x000000962020723c */ /* 0x000fe600000018ff */
[----:B------:R-:W2:Y:S05]  /*11fc0*/  LDSM.16.M88.4 R148, [R193+0x800] ;  /* 0x00080000c194783b */ /* 0x000eaa0000000200 */
[C---:B-----5:R-:W-:Y:S08]  /*11fd0*/  HMMA.16816.F32 R4, R152.reuse, R156, R4 ;  /* 0x0000009c9804723c */ /* 0x060ff00000001804 */
[C---:B------:R-:W-:Y:S01]  /*11fe0*/  HMMA.16816.F32 R8, R152.reuse, R158, R8 ;  /* 0x0000009e9808723c */ /* 0x040fe20000001808 */
[----:B------:R-:W5:Y:S07]  /*11ff0*/  LDSM.16.M88.4 R156, [R193+0x1000] ;  /* 0x00100000c19c783b */ /* 0x000f6e0000000200 */
[C---:B------:R-:W-:Y:S08]  /*12000*/  HMMA.16816.F32 R12, R152.reuse, R160, R12 ;  /* 0x000000a0980c723c */ /* 0x040ff0000000180c */
[C---:B------:R-:W-:Y:S01]  /*12010*/  HMMA.16816.F32 R16, R152.reuse, R162, R16 ;  /* 0x000000a29810723c */ /* 0x040fe20000001810 */
[----:B------:R-:W-:Y:S07]  /*12020*/  LDSM.16.M88.4 R160, [R196] ;  /* 0x00000000c4a0783b */ /* 0x000fee0000000200 */
[C---:B-1----:R-:W-:Y:S08]  /*12030*/  HMMA.16816.F32 R20, R152.reuse, R164, R20 ;  /* 0x000000a49814723c */ /* 0x042ff00000001814 */
[C---:B------:R-:W-:Y:S01]  /*12040*/  HMMA.16816.F32 R24, R152.reuse, R166, R24 ;  /* 0x000000a69818723c */ /* 0x040fe20000001818 */
[----:B------:R-:W-:Y:S07]  /*12050*/  LDSM.16.M88.4 R164, [R190] ;  /* 0x00000000bea4783b */ /* 0x000fee0000000200 */
[C---:B------:R-:W-:Y:S08]  /*12060*/  HMMA.16816.F32 R28, R152.reuse, R168, R28 ;  /* 0x000000a8981c723c */ /* 0x040ff0000000181c */
[----:B------:R-:W-:Y:S01]  /*12070*/  HMMA.16816.F32 R32, R152, R170, R32 ;  /* 0x000000aa9820723c */ /* 0x000fe20000001820 */
[----:B------:R-:W1:Y:S07]  /*12080*/  LDSM.16.M88.4 R152, [R193+0x1800] ;  /* 0x00180000c198783b */ /* 0x000e6e0000000200 */
[C---:B--2---:R-:W-:Y:S01]  /*12090*/  HMMA.16816.F32 R4, R172.reuse, R176, R4 ;  /* 0x000000b0ac04723c */ /* 0x044fe20000001804 */
[----:B------:R-:W2:Y:S07]  /*120a0*/  LDSM.16.M88.4 R168, [R190+0x800] ;  /* 0x00080000bea8783b */ /* 0x000eae0000000200 */
[C---:B------:R-:W-:Y:S01]  /*120b0*/  HMMA.16816.F32 R8, R172.reuse, R178, R8 ;  /* 0x000000b2ac08723c */ /* 0x040fe20000001808 */
[----:B------:R-:W2:Y:S07]  /*120c0*/  LDSM.16.M88.4 R176, [R190+0x1000] ;  /* 0x00100000beb0783b */ /* 0x000eae0000000200 */
[C---:B------:R-:W-:Y:S08]  /*120d0*/  HMMA.16816.F32 R12, R172.reuse, R148, R12 ;  /* 0x00000094ac0c723c */ /* 0x040ff0000000180c */
        /* <DEDUP_REMOVED lines=8> */
[C---:B------:R-:W-:Y:S01]  /*12160*/  HMMA.16816.F32 R4, R160.reuse, R164, R4 ;  /* 0x000000a4a004723c */ /* 0x040fe20000001804 */
[----:B------:R-:W-:Y:S07]  /*12170*/  LDSM.16.M88.4 R172, [R205] ;  /* 0x00000000cdac783b */ /* 0x000fee0000000200 */
[C---:B------:R-:W-:Y:S01]  /*12180*/  HMMA.16816.F32 R8, R160.reuse, R166, R8 ;  /* 0x000000a6a008723c */ /* 0x040fe20000001808 */
[----:B------:R-:W1:Y:S07]  /*12190*/  LDSM.16.M88.4 R164, [R147+0x3000] ;  /* 0x0030000093a4783b */ /* 0x000e6e0000000200 */
[C---:B--2---:R-:W-:Y:S08]  /*121a0*/  HMMA.16816.F32 R12, R160.reuse, R168, R12 ;  /* 0x000000a8a00c723c */ /* 0x044ff0000000180c */
[C---:B------:R-:W-:Y:S01]  /*121b0*/  HMMA.16816.F32 R16, R160.reuse, R170, R16 ;  /* 0x000000aaa010723c */ /* 0x040fe20000001810 */
[----:B------:R-:W2:Y:S07]  /*121c0*/  LDSM.16.M88.4 R168, [R147+0x3800] ;  /* 0x0038000093a8783b */ /* 0x000eae0000000200 */
[C---:B------:R-:W-:Y:S08]  /*121d0*/  HMMA.16816.F32 R20, R160.reuse, R176, R20 ;  /* 0x000000b0a014723c */ /* 0x040ff00000001814 */
[C---:B------:R-:W-:Y:S01]  /*121e0*/  HMMA.16816.F32 R24, R160.reuse, R178, R24 ;  /* 0x000000b2a018723c */ /* 0x040fe20000001818 */
[----:B------:R-:W-:Y:S07]  /*121f0*/  LDSM.16.M88.4 R176, [R203] ;  /* 0x00000000cbb0783b */ /* 0x000fee0000000200 */
[C---:B------:R-:W-:Y:S08]  /*12200*/  HMMA.16816.F32 R28, R160.reuse, R148, R28 ;  /* 0x00000094a01c723c */ /* 0x040ff0000000181c */
[----:B------:R-:W-:Y:S01]  /*12210*/  HMMA.16816.F32 R32, R160, R150, R32 ;  /* 0x00000096a020723c */ /* 0x000fe20000001820 */
[----:B------:R-:W-:Y:S07]  /*12220*/  LDSM.16.M88.4 R148, [R195+0x4000] ;  /* 0x00400000c394783b */ /* 0x000fee0000000200 */
[C---:B-----5:R-:W-:Y:S01]  /*12230*/  HMMA.16816.F32 R4, R156.reuse, R180, R4 ;  /* 0x000000b49c04723c */ /* 0x060fe20000001804 */
[----:B------:R-:W5:Y:S07]  /*12240*/  LDSM.16.M88.4 R160, [R206] ;  /* 0x00000000cea0783b */ /* 0x000f6e0000000200 */
[C---:B------:R-:W-:Y:S01]  /*12250*/  HMMA.16816.F32 R8, R156.reuse, R182, R8 ;  /* 0x000000b69c08723c */ /* 0x040fe20000001808 */
[----:B------:R-:W-:Y:S07]  /*12260*/  LDSM.16.M88.4 R180, [R190+0x3000] ;  /* 0x00300000beb4783b */ /* 0x000fee0000000200 */
[C---:B-1----:R-:W-:Y:S08]  /*12270*/  HMMA.16816.F32 R12, R156.reuse, R152, R12 ;  /* 0x000000989c0c723c */ /* 0x042ff0000000180c */
[C---:B------:R-:W-:Y:S01]  /*12280*/  HMMA.16816.F32 R16, R156.reuse, R154, R16 ;  /* 0x0000009a9c10723c */ /* 0x040fe20000001810 */
[----:B------:R-:W1:Y:S07]  /*12290*/  LDSM.16.M88.4 R152, [R204] ;  /* 0x00000000cc98783b */ /* 0x000e6e0000000200 */
[C---:B------:R-:W-:Y:S08]  /*122a0*/  HMMA.16816.F32 R20, R156.reuse, R164, R20 ;  /* 0x000000a49c14723c */ /* 0x040ff00000001814 */
[C---:B------:R-:W-:Y:S01]  /*122b0*/  HMMA.16816.F32 R24, R156.reuse, R166, R24 ;  /* 0x000000a69c18723c */ /* 0x040fe20000001818 */
[----:B------:R-:W-:Y:S07]  /*122c0*/  LDSM.16.M88.4 R164, [R193+0x2000] ;  /* 0x00200000c1a4783b */ /* 0x000fee0000000200 */
[C---:B--2---:R-:W-:Y:S08]  /*122d0*/  HMMA.16816.F32 R28, R156.reuse, R168, R28 ;  /* 0x000000a89c1c723c */ /* 0x044ff0000000181c */
[----:B------:R-:W-:Y:S01]  /*122e0*/  HMMA.16816.F32 R32, R156, R170, R32 ;  /* 0x000000aa9c20723c */ /* 0x000fe20000001820 */
[----:B------:R-:W2:Y:S07]  /*122f0*/  LDSM.16.M88.4 R156, [R197+0x4000] ;  /* 0x00400000c59c783b */ /* 0x000eae0000000200 */
[C---:B-----5:R-:W-:Y:S01]  /*12300*/  HMMA.16816.F32 R4, R148.reuse, R160, R4 ;  /* 0x000000a09404723c */ /* 0x060fe20000001804 */
[----:B------:R-:W-:Y:S07]  /*12310*/  LDSM.16.M88.4 R168, [R193+0x3000] ;  /* 0x00300000c1a8783b */ /* 0x000fee0000000200 */
[C---:B------:R-:W-:Y:S01]  /*12320*/  HMMA.16816.F32 R8, R148.reuse, R162, R8 ;  /* 0x000000a29408723c */ /* 0x040fe20000001808 */
[----:B------:R-:W5:Y:S07]  /*12330*/  LDSM.16.M88.4 R160, [R193+0x2800] ;  /* 0x00280000c1a0783b */ /* 0x000f6e0000000200 */
[C---:B------:R-:W-:Y:S08]  /*12340*/  HMMA.16816.F32 R12, R148.reuse, R172, R12 ;  /* 0x000000ac940c723c */ /* 0x040ff0000000180c */
[C---:B------:R-:W-:Y:S01]  /*12350*/  HMMA.16816.F32 R16, R148.reuse, R174, R16 ;  /* 0x000000ae9410723c */ /* 0x040fe20000001810 */
[----:B------:R-:W-:Y:S03]  /*12360*/  LDSM.16.M88.4 R172, [R190+0x2000] ;  /* 0x00200000beac783b */ /* 0x000fe60000000200 */
[----:B---3--:R-:W-:Y:S04]  /*12370*/  IMAD.IADD R0, R186, 0x1, R249 ;  /* 0x00000001ba007824 */ /* 0x008fe800078e02f9 */
[C---:B-1----:R-:W-:Y:S04]  /*12380*/  HMMA.16816.F32 R20, R148.reuse, R152, R20 ;  /* 0x000000989414723c */ /* 0x042fe80000001814 */
[----:B------:R-:W-:Y:S04]  /*12390*/  @P1 IMAD.HI.U32 R2, R0, c[0x0][0x2c8], RZ ;  /* 0x0000b20000021a27 */ /* 0x000fe800078e00ff */
[C---:B------:R-:W-:Y:S01]  /*123a0*/  HMMA.16816.F32 R24, R148.reuse, R154, R24 ;  /* 0x0000009a9418723c */ /* 0x040fe20000001818 */
[----:B------:R-:W-:Y:S03]  /*123b0*/  LDSM.16.M88.4 R152, [R196+0x4000] ;  /* 0x00400000c498783b */ /* 0x000fe60000000200 */
[----:B------:R-:W-:Y:S04]  /*123c0*/  @P1 SHF.R.U32.HI R0, RZ, c[0x0][0x2cc], R2 ;  /* 0x0000b300ff001a19 */ /* 0x000fe80000011602 */
[C---:B------:R-:W-:Y:S01]  /*123d0*/  HMMA.16816.F32 R28, R148.reuse, R176, R28 ;  /* 0x000000b0941c723c */ /* 0x040fe2000000181c */
[----:B------:R-:W-:Y:S07]  /*123e0*/  SHFL.IDX PT, R2, R0, RZ, 0x1c1f ;  /* 0x001c1fff00027589 */ /* 0x000fee00000e0000 */
[----:B------:R-:W-:Y:S01]  /*123f0*/  HMMA.16816.F32 R32, R148, R178, R32 ;  /* 0x000000b29420723c */ /* 0x000fe20000001820 */
[----:B------:R-:W1:Y:S07]  /*12400*/  LDSM.16.M88.4 R148, [R193+0x3800] ;  /* 0x00380000c194783b */ /* 0x000e6e0000000200 */
[C---:B--2---:R-:W-:Y:S01]  /*12410*/  HMMA.16816.F32 R4, R156.reuse, R164, R4 ;  /* 0x000000a49c04723c */ /* 0x044fe20000001804 */
[----:B------:R-:W-:Y:S07]  /*12420*/  LDSM.16.M88.4 R176, [R190+0x2800] ;  /* 0x00280000beb0783b */ /* 0x000fee0000000200 */
[C---:B------:R-:W-:Y:S01]  /*12430*/  HMMA.16816.F32 R8, R156.reuse, R166, R8 ;  /* 0x000000a69c08723c */ /* 0x040fe20000001808 */
[----:B------:R-:W-:Y:S07]  /*12440*/  LDSM.16.M88.4 R164, [R147+0x4800] ;  /* 0x0048000093a4783b */ /* 0x000fee0000000200 */
[C---:B-----5:R-:W-:Y:S01]  /*12450*/  HMMA.16816.F32 R12, R156.reuse, R160, R12 ;  /* 0x000000a09c0c723c */ /* 0x060fe2000000180c */
[----:B------:R2:W3:Y:S07]  /*12460*/  SHFL.IDX PT, R124, R0, 0x1, 0x1c1f ;  /* 0x003c1f00007c7f89 */ /* 0x0004ee00000e0000 */
[C---:B------:R-:W-:Y:S01]  /*12470*/  HMMA.16816.F32 R16, R156.reuse, R162, R16 ;  /* 0x000000a29c10723c */ /* 0x040fe20000001810 */
[----:B------:R-:W5:Y:S07]  /*12480*/  LDSM.16.M88.4 R160, [R190+0x3800] ;  /* 0x00380000bea0783b */ /* 0x000f6e0000000200 */
[C---:B------:R-:W-:Y:S08]  /*12490*/  HMMA.16816.F32 R20, R156.reuse, R168, R20 ;  /* 0x000000a89c14723c */ /* 0x040ff00000001814 */
[C---:B------:R-:W-:Y:S01]  /*124a0*/  HMMA.16816.F32 R24, R156.reuse, R170, R24 ;  /* 0x000000aa9c18723c */ /* 0x040fe20000001818 */
[----:B------:R-:W-:Y:S03]  /*124b0*/  LDSM.16.M88.4 R168, [R147+0x5000] ;  /* 0x0050000093a8783b */ /* 0x000fe60000000200 */
[----:B--2---:R-:W-:Y:S04]  /*124c0*/  MOV R0, 0xffffffc0 ;  /* 0xffffffc000007802 */ /* 0x004fe80000000f00 */
[C---:B-1----:R-:W-:Y:S04]  /*124d0*/  HMMA.16816.F32 R28, R156.reuse, R148, R28 ;  /* 0x000000949c1c723c */ /* 0x042fe8000000181c */
[----:B------:R-:W-:Y:S04]  /*124e0*/  IMAD R0, R184, R0, 0x1 ;  /* 0x00000001b8007424 */ /* 0x000fe800078e0200 */
[----:B------:R-:W-:Y:S01]  /*124f0*/  HMMA.16816.F32 R32, R156, R150, R32 ;  /* 0x000000969c20723c */ /* 0x000fe20000001820 */
[----:B------:R-:W-:Y:S03]  /*12500*/  LDSM.16.M88.4 R148, [R194+0x8000] ;  /* 0x00800000c294783b */ /* 0x000fe60000000200 */
[----:B----4-:R-:W-:Y:S04]  /*12510*/  IADD3 R0, R185, R0, -R239 ;  /* 0x00000000b9007210 */ /* 0x010fe80007ffe8ef */
[C---:B------:R-:W-:Y:S01]  /*12520*/  HMMA.16816.F32 R4, R152.reuse, R172, R4 ;  /* 0x000000ac9804723c */ /* 0x040fe20000001804 */
[----:B------:R-:W1:Y:S04]  /*12530*/  LDSM.16.M88.4 R156, [R147+0x4000] ;  /* 0x00400000939c783b */ /* 0x000e680000000200 */
[----:B------:R-:W-:Y:S03]  /*12540*/  IMAD.IADD R0, R0, 0x1, -R129 ;  /* 0x0000000100007824 */ /* 0x000fe600078e0a81 */
[C---:B------:R-:W-:Y:S01]  /*12550*/  HMMA.16816.F32 R8, R152.reuse, R174, R8 ;  /* 0x000000ae9808723c */ /* 0x040fe20000001808 */
[----:B------:R-:W2:Y:S03]  /*12560*/  LDSM.16.M88.4 R172, [R147+0x5800] ;  /* 0x0058000093ac783b */ /* 0x000ea60000000200 */
[C---:B------:R-:W-:Y:S01]  /*12570*/  IADD3 R2, R0.reuse, R2, RZ ;  /* 0x0000000200027210 */ /* 0x040fe20007ffe0ff */
[----:B---3--:R-:W-:Y:S03]  /*12580*/  IMAD.IADD R0, R0, 0x1, R124 ;  /* 0x0000000100007824 */ /* 0x008fe600078e027c */
[C---:B------:R-:W-:Y:S03]  /*12590*/  HMMA.16816.F32 R12, R152.reuse, R176, R12 ;  /* 0x000000b0980c723c */ /* 0x040fe6000000180c */
[C---:B------:R-:W-:Y:S02]  /*125a0*/  ISETP.GT.AND P3, PT, R2.reuse, 0x28, PT ;  /* 0x000000280200780c */ /* 0x040fe40003f64270 */
[----:B------:R-:W-:Y:S02]  /*125b0*/  ISETP.GT.AND P4, PT, R2, 0x31, PT ;  /* 0x000000310200780c */ /* 0x000fe40003f84270 */
[----:B------:R-:W-:Y:S01]  /*125c0*/  ISETP.GT.AND P1, PT, R0, RZ, PT ;  /* 0x000000ff0000720c */ /* 0x000fe20003f24270 */
[C---:B------:R-:W-:Y:S01]  /*125d0*/  HMMA.16816.F32 R16, R152.reuse, R178, R16 ;  /* 0x000000b29810723c */ /* 0x040fe20000001810 */
[----:B------:R-:W-:Y:S02]  /*125e0*/  LDSM.16.M88.4 R176, [R195+0x8000] ;  /* 0x00800000c3b0783b */ /* 0x000fe40000000200 */
[C---:B------:R-:W-:Y:S02]  /*125f0*/  ISETP.GT.AND P0, PT, R2.reuse, RZ, PT ;  /* 0x000000ff0200720c */ /* 0x040fe40003f04270 */
[----:B------:R-:W-:Y:S03]  /*12600*/  ISETP.GT.AND P2, PT, R2, 0x1, PT ;  /* 0x000000010200780c */ /* 0x000fe60003f44270 */
[C---:B------:R-:W-:Y:S08]  /*12610*/  HMMA.16816.F32 R20, R152.reuse, R180, R20 ;  /* 0x000000b49814723c */ /* 0x040ff00000001814 */
[C---:B------:R-:W-:Y:S01]  /*12620*/  HMMA.16816.F32 R24, R152.reuse, R182, R24 ;  /* 0x000000b69818723c */ /* 0x040fe20000001818 */
[----:B------:R-:W3:Y:S07]  /*12630*/  LDSM.16.M88.4 R180, [R202] ;  /* 0x00000000cab4783b */ /* 0x000eee0000000200 */
[C---:B-----5:R-:W-:Y:S08]  /*12640*/  HMMA.16816.F32 R28, R152.reuse, R160, R28 ;  /* 0x000000a0981c723c */ /* 0x060ff0000000181c */
[----:B------:R-:W-:Y:S01]  /*12650*/  HMMA.16816.F32 R32, R152, R162, R32 ;  /* 0x000000a29820723c */ /* 0x000fe20000001820 */
[----:B------:R-:W4:Y:S07]  /*12660*/  LDSM.16.M88.4 R152, [R201] ;  /* 0x00000000c998783b */ /* 0x000f2e0000000200 */
        /* <DEDUP_REMOVED lines=12> */
[----:B------:R-:W2:Y:S07]  /*12730*/  LDSM.16.M88.4 R148, [R197+0x8000] ;  /* 0x00800000c594783b */ /* 0x000eae0000000200 */
[C---:B---3--:R-:W-:Y:S01]  /*12740*/  HMMA.16816.F32 R4, R176.reuse, R180, R4 ;  /* 0x000000b4b004723c */ /* 0x048fe20000001804 */
[----:B------:R-:W3:Y:S07]  /*12750*/  LDSM.16.M88.4 R172, [R193+0x5000] ;  /* 0x00500000c1ac783b */ /* 0x000eee0000000200 */
        /* <DEDUP_REMOVED lines=10> */
[----:B------:R-:W5:Y:S07]  /*12800*/  LDSM.16.M88.4 R160, [R190+0x4800] ;  /* 0x00480000bea0783b */ /* 0x000f6e0000000200 */
[C---:B--2---:R-:W-:Y:S08]  /*12810*/  HMMA.16816.F32 R4, R148.reuse, R164, R4 ;  /* 0x000000a49404723c */ /* 0x044ff00000001804 */
[C---:B------:R-:W-:Y:S08]  /*12820*/  HMMA.16816.F32 R8, R148.reuse, R166, R8 ;  /* 0x000000a69408723c */ /* 0x040ff00000001808 */
[C---:B------:R-:W-:Y:S08]  /*12830*/  HMMA.16816.F32 R12, R148.reuse, R168, R12 ;  /* 0x000000a8940c723c */ /* 0x040ff0000000180c */
[C---:B------:R-:W-:Y:S08]  /*12840*/  HMMA.16816.F32 R16, R148.reuse, R170, R16 ;  /* 0x000000aa9410723c */ /* 0x040ff00000001810 */
[C---:B---3--:R-:W-:Y:S08]  /*12850*/  HMMA.16816.F32 R20, R148.reuse, R172, R20 ;  /* 0x000000ac9414723c */ /* 0x048ff00000001814 */
[C---:B------:R-:W-:Y:S08]  /*12860*/  HMMA.16816.F32 R24, R148.reuse, R174, R24 ;  /* 0x000000ae9418723c */ /* 0x040ff00000001818 */
[C---:B----4-:R-:W-:Y:S08]  /*12870*/  HMMA.16816.F32 R28, R148.reuse, R152, R28 ;  /* 0x00000098941c723c */ /* 0x050ff0000000181c */
[----:B------:R-:W-:Y:S01]  /*12880*/  HMMA.16816.F32 R32, R148, R154, R32 ;  /* 0x0000009a9420723c */ /* 0x000fe20000001820 */
[----:B------:R-:W2:Y:S07]  /*12890*/  LDSM.16.M88.4 R148, [R190+0x5000] ;  /* 0x00500000be94783b */ /* 0x000eae0000000200 */
[C---:B-1----:R-:W-:Y:S01]  /*128a0*/  HMMA.16816.F32 R4, R156.reuse, R180, R4 ;  /* 0x000000b49c04723c */ /* 0x042fe20000001804 */
[----:B------:R-:W1:Y:S01]  /*128b0*/  LDSM.16.M88.4 R152, [R190+0x5800] ;  /* 0x00580000be98783b */ /* 0x000e620000000200 */
[----:B------:R-:W-:Y:S06]  /*128c0*/  DEPBAR.LE SB0, 0x0 ;  /* 0x000080000000791a */ /* 0x000fec0000000000 */
[C---:B------:R-:W-:Y:S01]  /*128d0*/  HMMA.16816.F32 R8, R156.reuse, R182, R8 ;  /* 0x000000b69c08723c */ /* 0x040fe20000001808 */
[----:B------:R-:W-:Y:S07]  /*128e0*/  BAR.SYNC.DEFER_BLOCKING 0x0 ;  /* 0x0000000000007b1d */ /* 0x000fee0000010000 */
[C---:B-----5:R-:W-:Y:S08]  /*128f0*/  HMMA.16816.F32 R12, R156.reuse, R160, R12 ;  /* 0x000000a09c0c723c */ /* 0x060ff0000000180c */
[C---:B------:R-:W-:Y:S04]  /*12900*/  HMMA.16816.F32 R16, R156.reuse, R162, R16 ;  /* 0x000000a29c10723c */ /* 0x040fe80000001810 */
[----:B------:R-:W-:Y:S02]  /*12910*/  FSEL R124, R4, -INF , P0 ;  /* 0xff800000047c7808 */ /* 0x000fe40000000000 */
[----:B------:R-:W-:Y:S02]  /*12920*/  ISETP.GT.AND P0, PT, R0, 0x1, PT ;  /* 0x000000010000780c */ /* 0x000fe40003f04270 */
[----:B------:R-:W-:Y:S01]  /*12930*/  FSEL R160, R5, -INF , P2 ;  /* 0xff80000005a07808 */ /* 0x000fe20001000000 */
[C---:B--2---:R-:W-:Y:S03]  /*12940*/  HMMA.16816.F32 R20, R156.reuse, R148, R20 ;  /* 0x000000949c14723c */ /* 0x044fe60000001814 */
[----:B------:R-:W-:Y:S02]  /*12950*/  FSEL R163, R7, -INF , P0 ;  /* 0xff80000007a37808 */ /* 0x000fe40000000000 */
[----:B------:R-:W-:Y:S02]  /*12960*/  FMNMX.FTZ R4, R124, R3, !PT ;  /* 0x000000037c047209 */ /* 0x000fe40007810000 */
[C---:B------:R-:W-:Y:S01]  /*12970*/  ISETP.GT.AND P0, PT, R2.reuse, 0x8, PT ;  /* 0x000000080200780c */ /* 0x040fe20003f04270 */
[C---:B------:R-:W-:Y:S03]  /*12980*/  HMMA.16816.F32 R24, R156.reuse, R150, R24 ;  /* 0x000000969c18723c */ /* 0x040fe60000001818 */
[----:B------:R-:W-:Y:S02]  /*12990*/  ISETP.GT.AND P2, PT, R2, 0x9, PT ;  /* 0x000000090200780c */ /* 0x000fe40003f44270 */
[----:B------:R-:W-:Y:S02]  /*129a0*/  FSEL R148, R8, -INF , P0 ;  /* 0xff80000008947808 */ /* 0x000fe40000000000 */
[----:B------:R-:W-:Y:S01]  /*129b0*/  FMNMX.FTZ R4, R160, R4, !PT ;  /* 0x00000004a0047209 */ /* 0x000fe20007810000 */
[C---:B-1----:R-:W-:Y:S03]  /*129c0*/  HMMA.16816.F32 R28, R156.reuse, R152, R28 ;  /* 0x000000989c1c723c */ /* 0x042fe6000000181c */
[----:B------:R-:W-:Y:S02]  /*129d0*/  ISETP.GT.AND P0, PT, R0, 0x9, PT ;  /* 0x000000090000780c */ /* 0x000fe40003f04270 */
[----:B------:R-:W-:Y:S02]  /*129e0*/  FSEL R149, R9, -INF , P2 ;  /* 0xff80000009957808 */ /* 0x000fe40001000000 */
[----:B------:R-:W-:Y:S01]  /*129f0*/  FSEL R162, R11, -INF , P0 ;  /* 0xff8000000ba27808 */ /* 0x000fe20000000000 */
[----:B------:R-:W-:Y:S03]  /*12a00*/  HMMA.16816.F32 R32, R156, R154, R32 ;  /* 0x0000009a9c20723c */ /* 0x000fe60000001820 */
[----:B------:R-:W-:Y:S02]  /*12a10*/  ISETP.GT.AND P0, PT, R2, 0x10, PT ;  /* 0x000000100200780c */ /* 0x000fe40003f04270 */
[----:B------:R-:W-:Y:S02]  /*12a20*/  FMNMX.FTZ R4, R148, R4, !PT ;  /* 0x0000000494047209 */ /* 0x000fe40007810000 */
[----:B------:R-:W-:Y:S02]  /*12a30*/  FSEL R165, R12, -INF , P0 ;  /* 0xff8000000ca57808 */ /* 0x000fe40000000000 */
[----:B------:R-:W-:Y:S02]  /*12a40*/  ISETP.GT.AND P2, PT, R2, 0x11, PT ;  /* 0x000000110200780c */ /* 0x000fe40003f44270 */
[----:B------:R-:W-:Y:S02]  /*12a50*/  ISETP.GT.AND P0, PT, R0, 0x11, PT ;  /* 0x000000110000780c */ /* 0x000fe40003f04270 */
[----:B------:R-:W-:Y:S02]  /*12a60*/  FMNMX.FTZ R4, R149, R4, !PT ;  /* 0x0000000495047209 */ /* 0x000fe40007810000 */
[----:B------:R-:W-:Y:S02]  /*12a70*/  FSEL R166, R13, -INF , P2 ;  /* 0xff8000000da67808 */ /* 0x000fe40001000000 */
[----:B------:R-:W-:Y:S02]  /*12a80*/  FSEL R171, R15, -INF , P0 ;  /* 0xff8000000fab7808 */ /* 0x000fe40000000000 */
[----:B------:R-:W-:Y:S02]  /*12a90*/  ISETP.GT.AND P0, PT, R2, 0x18, PT ;  /* 0x000000180200780c */ /* 0x000fe40003f04270 */
[----:B------:R-:W-:Y:S02]  /*12aa0*/  FMNMX.FTZ R4, R165, R4, !PT ;  /* 0x00000004a5047209 */ /* 0x000fe40007810000 */
[----:B------:R-:W-:Y:S02]  /*12ab0*/  FSEL R167, R16, -INF , P0 ;  /* 0xff80000010a77808 */ /* 0x000fe40000000000 */
[----:B------:R-:W-:Y:S02]  /*12ac0*/  ISETP.GT.AND P2, PT, R2, 0x19, PT ;  /* 0x000000190200780c */ /* 0x000fe40003f44270 */
[----:B------:R-:W-:Y:S02]  /*12ad0*/  ISETP.GT.AND P0, PT, R0, 0x19, PT ;  /* 0x000000190000780c */ /* 0x000fe40003f04270 */
[----:B------:R-:W-:Y:S02]  /*12ae0*/  FMNMX.FTZ R4, R166, R4, !PT ;  /* 0x00000004a6047209 */ /* 0x000fe40007810000 */
[----:B------:R-:W-:Y:S02]  /*12af0*/  FSEL R172, R19, -INF , P0 ;  /* 0xff80000013ac7808 */ /* 0x000fe40000000000 */
[----:B------:R-:W-:Y:S02]  /*12b00*/  ISETP.GT.AND P0, PT, R2, 0x20, PT ;  /* 0x000000200200780c */ /* 0x000fe40003f04270 */
[----:B------:R-:W-:Y:S02]  /*12b10*/  FSEL R168, R17, -INF , P2 ;  /* 0xff80000011a87808 */ /* 0x000fe40001000000 */
[----:B------:R-:W-:Y:S02]  /*12b20*/  FSEL R164, R6, -INF , P1 ;  /* 0xff80000006a47808 */ /* 0x000fe40000800000 */
[----:B------:R-:W-:Y:S02]  /*12b30*/  FMNMX.FTZ R4, R167, R4, !PT ;  /* 0x00000004a7047209 */ /* 0x000fe40007810000 */
[----:B------:R-:W-:Y:S02]  /*12b40*/  ISETP.GT.AND P1, PT, R0, 0x8, PT ;  /* 0x000000080000780c */ /* 0x000fe40003f24270 */
[----:B------:R-:W-:Y:S02]  /*12b50*/  FSEL R154, R20, -INF , P0 ;  /* 0xff800000149a7808 */ /* 0x000fe40000000000 */
[----:B------:R-:W-:Y:S02]  /*12b60*/  ISETP.GT.AND P2, PT, R2, 0x21, PT ;  /* 0x000000210200780c */ /* 0x000fe40003f44270 */
[----:B------:R-:W-:Y:S02]  /*12b70*/  FMNMX.FTZ R4, R168, R4, !PT ;  /* 0x00000004a8047209 */ /* 0x000fe40007810000 */
[----:B------:R-:W-:Y:S02]  /*12b80*/  FSEL R161, R10, -INF , P1 ;  /* 0xff8000000aa17808 */ /* 0x000fe40000800000 */
[----:B------:R-:W-:Y:S02]  /*12b90*/  ISETP.GT.AND P1, PT, R0, 0x10, PT ;  /* 0x000000100000780c */ /* 0x000fe40003f24270 */
[----:B------:R-:W-:Y:S02]  /*12ba0*/  FMNMX.FTZ R5, R164, R128, !PT ;  /* 0x00000080a4057209 */ /* 0x000fe40007810000 */
[----:B------:R-:W-:Y:S02]  /*12bb0*/  FSEL R155, R21, -INF , P2 ;  /* 0xff800000159b7808 */ /* 0x000fe40001000000 */
        /* <DEDUP_REMOVED lines=11> */
[----:B------:R-:W-:Y:S02]  /*12c70*/  ISETP.GT.AND P0, PT, R2, 0x30, PT ;  /* 0x000000300200780c */ /* 0x000fe40003f04270 */
[----:B------:R-:W-:Y:S02]  /*12c80*/  FMNMX.FTZ R5, R162, R5, !PT ;  /* 0x00000005a2057209 */ /* 0x000fe40007810000 */
[----:B------:R-:W-:Y:S02]  /*12c90*/  FSEL R186, R28, -INF , P0 ;  /* 0xff8000001cba7808 */ /* 0x000fe40000000000 */
        /* <DEDUP_REMOVED lines=9> */
[----:B------:R-:W-:Y:S02]  /*12d30*/  ISETP.GT.AND P1, PT, R0, 0x20, PT ;  /* 0x000000200000780c */ /* 0x000fe40003f24270 */
[----:B------:R-:W-:Y:S02]  /*12d40*/  FMNMX.FTZ R4, R170, R4, !PT ;  /* 0x00000004aa047209 */ /* 0x000fe40007810000 */
[----:B------:R-:W-:Y:S02]  /*12d50*/  FSEL R214, R33, -INF , P2 ;  /* 0xff80000021d67808 */ /* 0x000fe40001000000 */
[----:B------:R-:W-:Y:S02]  /*12d60*/  FMNMX.FTZ R2, R213, R2, !PT ;  /* 0x00000002d5027209 */ /* 0x000fe40007810000 */
[----:B------:R-:W-:Y:S02]  /*12d70*/  FSEL R157, R22, -INF , P1 ;  /* 0xff800000169d7808 */ /* 0x000fe40000800000 */
[----:B------:R-:W-:Y:S02]  /*12d80*/  ISETP.GT.AND P0, PT, R0, 0x21, PT ;  /* 0x000000210000780c */ /* 0x000fe40003f04270 */
[----:B------:R-:W-:Y:S02]  /*12d90*/  FMNMX.FTZ R4, R172, R4, !PT ;  /* 0x00000004ac047209 */ /* 0x000fe40007810000 */
[----:B------:R-:W-:Y:S02]  /*12da0*/  FMNMX.FTZ R2, R214, R2, !PT ;  /* 0x00000002d6027209 */ /* 0x000fe40007810000 */
[----:B------:R-:W-:Y:S02]  /*12db0*/  FSEL R158, R23, -INF , P0 ;  /* 0xff800000179e7808 */ /* 0x000fe40000000000 */
[----:B------:R-:W-:Y:S01]  /*12dc0*/  ISETP.GT.AND P2, PT, R184, R235, PT ;  /* 0x000000ebb800720c */ /* 0x000fe20003f44270 */
[----:B------:R-:W1:Y:S01]  /*12dd0*/  SHFL.BFLY PT, R7, R2, 0x2, 0x1f ;  /* 0x0c401f0002077f89 */ /* 0x000e6200000e0000 */
[----:B------:R-:W-:Y:S02]  /*12de0*/  FMNMX.FTZ R4, R157, R4, !PT ;  /* 0x000000049d047209 */ /* 0x000fe40007810000 */
[----:B------:R-:W-:Y:S02]  /*12df0*/  ISETP.GT.AND P1, PT, R0, 0x28, PT ;  /* 0x000000280000780c */ /* 0x000fe40003f24270 */
[----:B------:R-:W-:Y:S02]  /*12e00*/  FMNMX.FTZ R4, R158, R4, !PT ;  /* 0x000000049e047209 */ /* 0x000fe40007810000 */
[----:B------:R-:W-:Y:S02]  /*12e10*/  FSEL R175, R26, -INF , P1 ;  /* 0xff8000001aaf7808 */ /* 0x000fe40000800000 */
[C---:B------:R-:W-:Y:S02]  /*12e20*/  ISETP.GT.AND P0, PT, R0.reuse, 0x29, PT ;  /* 0x000000290000780c */ /* 0x040fe40003f04270 */
[----:B------:R-:W-:Y:S01]  /*12e30*/  ISETP.GT.AND P1, PT, R0, 0x30, PT ;  /* 0x000000300000780c */ /* 0x000fe20003f24270 */
[----:B------:R-:W-:Y:S01]  /*12e40*/  @P2 IMAD.MOV.U32 R10, RZ, RZ, c[0x0][0x1e4] ;  /* 0x00007900ff0a2624 */ /* 0x000fe200078e00ff */
[----:B------:R-:W-:Y:S02]  /*12e50*/  FSEL R176, R27, -INF , P0 ;  /* 0xff8000001bb07808 */ /* 0x000fe40000000000 */
        /* <DEDUP_REMOVED lines=16> */
[----:B-1----:R-:W-:Y:S02]  /*12f60*/  FMNMX.FTZ R9, R2, R7, !PT ;  /* 0x0000000702097209 */ /* 0x002fe40007810000 */
[----:B------:R-:W-:Y:S01]  /*12f70*/  @P2 IADD3 R2, R5, R6, RZ ;  /* 0x0000000605022210 */ /* 0x000fe20007ffe0ff */
[C---:B------:R-:W-:Y:S01]  /*12f80*/  @P2 IMAD.SHL.U32 R5, R4.reuse, 0x40, RZ ;  /* 0x0000004004052824 */ /* 0x040fe200078e00ff */
[----:B------:R-:W-:Y:S01]  /*12f90*/  FMNMX.FTZ R0, R129, R0, !PT ;  /* 0x0000000081007209 */ /* 0x000fe20007810000 */
[----:B------:R-:W-:Y:S01]  /*12fa0*/  SHFL.BFLY PT, R17, R9, 0x1, 0x1f ;  /* 0x0c201f0009117f89 */ /* 0x000fe200000e0000 */
[----:B------:R-:W-:Y:S02]  /*12fb0*/  @P2 SHF.L.U64.HI R4, R4, 0x6, R2 ;  /* 0x0000000604042819 */ /* 0x000fe40000010202 */
[----:B------:R-:W-:Y:S02]  /*12fc0*/  @P2 MOV R6, c[0x0][0x1e0] ;  /* 0x0000780000062a02 */ /* 0x000fe40000000f00 */
[C---:B------:R-:W-:Y:S02]  /*12fd0*/  @P2 IADD3 R8, P1, R5.reuse, R226, RZ ;  /* 0x000000e205082210 */ /* 0x040fe40007f3e0ff */
[----:B------:R-:W-:Y:S01]  /*12fe0*/  @P2 LEA R7, P0, R6, R5, 0x5 ;  /* 0x0000000506072211 */ /* 0x000fe200078028ff */
[----:B------:R-:W1:Y:S01]  /*12ff0*/  SHFL.BFLY PT, R2, R0, 0x2, 0x1f ;  /* 0x0c401f0000027f89 */ /* 0x000e6200000e0000 */
[-C--:B------:R-:W-:Y:S02]  /*13000*/  @P2 IADD3.X R11, R4, R225.reuse, RZ, P1, !PT ;  /* 0x000000e1040b2210 */ /* 0x080fe40000ffe4ff */
[----:B------:R-:W-:Y:S02]  /*13010*/  @P2 LEA R18, P1, R8, c[0x0][0x1c8], 0x1 ;  /* 0x0000720008122a11 */ /* 0x000fe400078208ff */
[----:B------:R-:W-:Y:S02]  /*13020*/  @P2 LEA.HI.X R6, R6, R4, R10, 0x5, P0 ;  /* 0x0000000406062211 */ /* 0x000fe400000f2c0a */
[----:B------:R-:W-:Y:S02]  /*13030*/  @P2 IADD3 R10, P0, R226, 0x40, RZ ;  /* 0x00000040e20a2810 */ /* 0x000fe40007f1e0ff */
[----:B------:R-:W-:Y:S02]  /*13040*/  @P2 LEA.HI.X R19, R8, c[0x0][0x1cc], R11, 0x1, P1 ;  /* 0x0000730008132a11 */ /* 0x000fe400008f0c0b */
[----:B------:R-:W-:Y:S01]  /*13050*/  @P2 IADD3 R11, P3, R226, 0x80, RZ ;  /* 0x00000080e20b2810 */ /* 0x000fe20007f7e0ff */
[----:B------:R-:W-:Y:S01]  /*13060*/  @P2 IMAD.X R12, RZ, RZ, R225, P0 ;  /* 0x000000ffff0c2224 */ /* 0x000fe200000e06e1 */
[C---:B------:R-:W-:Y:S02]  /*13070*/  @P2 IADD3 R8, P1, R5.reuse, R10, RZ ;  /* 0x0000000a05082210 */ /* 0x040fe40007f3e0ff */
[----:B------:R-:W-:Y:S02]  /*13080*/  @P2 IADD3.X R13, RZ, R225, RZ, P3, !PT ;  /* 0x000000e1ff0d2210 */ /* 0x000fe40001ffe4ff */
[----:B------:R-:W-:Y:S01]  /*13090*/  @P2 IADD3 R5, P0, R5, R11, RZ ;  /* 0x0000000b05052210 */ /* 0x000fe20007f1e0ff */
[----:B------:R-:W-:Y:S01]  /*130a0*/  @P2 IMAD.X R15, R4, 0x1, R12, P1 ;  /* 0x00000001040f2824 */ /* 0x000fe200008e060c */
[----:B------:R-:W-:Y:S02]  /*130b0*/  @P2 LEA R16, P1, R8, c[0x0][0x1c8], 0x1 ;  /* 0x0000720008102a11 */ /* 0x000fe400078208ff */
[----:B------:R-:W-:Y:S02]  /*130c0*/  @P2 IADD3.X R4, R4, R13, RZ, P0, !PT ;  /* 0x0000000d04042210 */ /* 0x000fe400007fe4ff */
[----:B------:R-:W-:Y:S02]  /*130d0*/  @P2 LEA R14, P0, R5, c[0x0][0x1c8], 0x1 ;  /* 0x00007200050e2a11 */ /* 0x000fe400078008ff */
[----:B-1----:R-:W-:Y:S02]  /*130e0*/  FMNMX.FTZ R0, R0, R2, !PT ;  /* 0x0000000200007209 */ /* 0x002fe40007810000 */
[----:B------:R-:W-:Y:S02]  /*130f0*/  FMNMX.FTZ R125, R9, R17, !PT ;  /* 0x00000011097d7209 */ /* 0x000fe40007810000 */
[----:B------:R-:W-:Y:S01]  /*13100*/  @P2 LEA.HI.X R17, R8, c[0x0][0x1cc], R15, 0x1, P1 ;  /* 0x0000730008112a11 */ /* 0x000fe200008f0c0f */
[----:B------:R-:W1:Y:S01]  /*13110*/  SHFL.BFLY PT, R2, R0, 0x1, 0x1f ;  /* 0x0c201f0000027f89 */ /* 0x000e6200000e0000 */
[----:B------:R-:W-:Y:S01]  /*13120*/  @P2 LEA.HI.X R15, R5, c[0x0][0x1cc], R4, 0x1, P0 ;  /* 0x00007300050f2a11 */ /* 0x000fe200000f0c04 */
[----:B------:R-:W-:Y:S01]  /*13130*/  FMUL.FTZ R8, R125, c[0x0][0x2d0] ;  /* 0x0000b4007d087a20 */ /* 0x000fe20000410000 */
[----:B------:R-:W-:Y:S02]  /*13140*/  @P2 IADD3 R4, P0, R7, R10, RZ ;  /* 0x0000000a07042210 */ /* 0x000fe40007f1e0ff */
[----:B------:R-:W-:Y:S02]  /*13150*/  FSETP.NEU.FTZ.AND P1, PT, R125, -INF , PT ;  /* 0xff8000007d00780b */ /* 0x000fe40003f3d000 */
[----:B------:R-:W-:Y:S01]  /*13160*/  LOP3.LUT P4, RZ, R238, 0x1, RZ, 0xc0, !PT ;  /* 0x00000001eeff7812 */ /* 0x000fe2000788c0ff */
[----:B------:R-:W-:Y:S01]  /*13170*/  @P2 IMAD.X R10, R6, 0x1, R12, P0 ;  /* 0x00000001060a2824 */ /* 0x000fe200000e060c */
[C---:B------:R-:W-:Y:S02]  /*13180*/  @P2 IADD3 R5, P0, R7.reuse, R11, RZ ;  /* 0x0000000b07052210 */ /* 0x040fe40007f1e0ff */
[----:B------:R-:W-:Y:S02]  /*13190*/  FSEL R152, R8, RZ, P1 ;  /* 0x000000ff08987208 */ /* 0x000fe40000800000 */
[----:B------:R-:W-:Y:S02]  /*131a0*/  @P2 IADD3.X R11, R6, R13, RZ, P0, !PT ;  /* 0x0000000d060b2210 */ /* 0x000fe400007fe4ff */
[----:B------:R-:W-:Y:S01]  /*131b0*/  @P2 IADD3 R7, P0, R7, R226, RZ ;  /* 0x000000e207072210 */ /* 0x000fe20007f1e0ff */
[--C-:B------:R-:W-:Y:S04]  /*131c0*/  FFMA.FTZ R8, R124, c[0x0][0x2d0], -R152.reuse ;  /* 0x0000b4007c087a23 */ /* 0x100fe80000010898 */
[----:B------:R-:W-:Y:S01]  /*131d0*/  @P2 IMAD.X R9, R6, 0x1, R225, P0 ;  /* 0x0000000106092824 */ /* 0x000fe200000e06e1 */
[C---:B------:R-:W-:Y:S01]  /*131e0*/  @P2 LEA R6, P0, R7.reuse, c[0x0][0x1c8], 0x1 ;  /* 0x0000720007062a11 */ /* 0x040fe200078008ff */
[----:B------:R2:W-:Y:S01]  /*131f0*/  MUFU.EX2 R223, R8 ;  /* 0x0000000800df7308 */ /* 0x0005e20000000800 */
[----:B------:R3:W-:Y:S01]  /*13200*/  @P2 LDGSTS.E.BYPASS.LTC128B.128 [R210+0x6100], [R18.64], !P4 ;  /* 0x0610000012d22fae */ /* 0x0007e2000e101d46 */
[----:B-1----:R-:W-:Y:S01]  /*13210*/  FMNMX.FTZ R124, R0, R2, !PT ;  /* 0x00000002007c7209 */ /* 0x002fe20007810000 */
[--C-:B------:R-:W-:Y:S01]  /*13220*/  FFMA.FTZ R0, R148, c[0x0][0x2d0], -R152.reuse ;  /* 0x0000b40094007a23 */ /* 0x100fe20000010898 */
[----:B------:R-:W-:Y:S01]  /*13230*/  @P2 LEA.HI.X R7, R7, c[0x0][0x1cc], R9, 0x1, P0 ;  /* 0x0000730007072a11 */ /* 0x000fe200000f0c09 */
[--C-:B------:R-:W-:Y:S02]  /*13240*/  FFMA.FTZ R9, R160, c[0x0][0x2d0], -R152.reuse ;  /* 0x0000b400a0097a23 */ /* 0x100fe40000010898 */
[----:B------:R-:W-:Y:S02]  /*13250*/  FFMA.FTZ R2, R149, c[0x0][0x2d0], -R152 ;  /* 0x0000b40095027a23 */ /* 0x000fe40000010898 */
[----:B------:R1:W-:Y:S01]  /*13260*/  @P2 LDGSTS.E.BYPASS.LTC128B.128 [R210+0x8100], [R16.64], !P6 ;  /* 0x0810000010d22fae */ /* 0x0003e2000f101d46 */
[----:B------:R4:W5:Y:S07]  /*13270*/  MUFU.EX2 R224, R9 ;  /* 0x0000000900e07308 */ /* 0x00096e0000000800 */
[----:B------:R1:W-:Y:S03]  /*13280*/  @P2 LDGSTS.E.BYPASS.LTC128B.128 [R210+0xa100], [R14.64], !P5 ;  /* 0x0a1000000ed22fae */ /* 0x0003e6000e901d46 */
[----:B------:R1:W-:Y:S01]  /*13290*/  MUFU.EX2 R222, R0 ;  /* 0x0000000000de7308 */ /* 0x0003e20000000800 */
[C---:B--2---:R-:W-:Y:S04]  /*132a0*/  @P2 LEA R8, P0, R4.reuse, c[0x0][0x1c8], 0x1 ;  /* 0x0000720004082a11 */ /* 0x044fe800078008ff */
[----:B------:R2:W-:Y:S05]  /*132b0*/  @P2 LDGSTS.E.BYPASS.LTC128B.128 [R210+0x7100], [R6.64], !P4 ;  /* 0x0710000006d22fae */ /* 0x0005ea000e101d46 */
[----:B------:R2:W2:Y:S01]  /*132c0*/  MUFU.EX2 R221, R2 ;  /* 0x0000000200dd7308 */ /* 0x0004a20000000800 */
[----:B----4-:R-:W-:Y:S02]  /*132d0*/  @P2 LEA.HI.X R9, R4, c[0x0][0x1cc], R10, 0x1, P0 ;  /* 0x0000730004092a11 */ /* 0x010fe400000f0c0a */
[C---:B------:R-:W-:Y:S02]  /*132e0*/  @P2 LEA R4, P0, R5.reuse, c[0x0][0x1c8], 0x1 ;  /* 0x0000720005042a11 */ /* 0x040fe400078008ff */
[----:B-----5:R-:W-:Y:S01]  /*132f0*/  F2FP.PACK_AB R148, R224, R223 ;  /* 0x000000dfe094723e */ /* 0x020fe200000000ff */
[----:B------:R4:W-:Y:S01]  /*13300*/  @P2 LDGSTS.E.BYPASS.LTC128B.128 [R210+0x9100], [R8.64], !P6 ;  /* 0x0910000008d22fae */ /* 0x0009e2000f101d46 */
[----:B------:R-:W-:Y:S02]  /*13310*/  @P2 LEA.HI.X R5, R5, c[0x0][0x1cc], R11, 0x1, P0 ;  /* 0x0000730005052a11 */ /* 0x000fe400000f0c0b */
[C---:B------:R-:W-:Y:S01]  /*13320*/  FSETP.NEU.FTZ.AND P0, PT, R124.reuse, -INF , PT ;  /* 0xff8000007c00780b */ /* 0x040fe20003f1d000 */
[----:B-1----:R-:W-:Y:S04]  /*13330*/  FMUL.FTZ R0, R124, c[0x0][0x2d0] ;  /* 0x0000b4007c007a20 */ /* 0x002fe80000410000 */
[----:B------:R1:W-:Y:S01]  /*13340*/  @P2 LDGSTS.E.BYPASS.LTC128B.128 [R210+0xb100], [R4.64], !P5 ;  /* 0x0b10000004d22fae */ /* 0x0003e2000e901d46 */
[----:B------:R-:W-:Y:S05]  /*13350*/  FSEL R153, R0, RZ, P0 ;  /* 0x000000ff00997208 */ /* 0x000fea0000000000 */
[--C-:B------:R-:W-:Y:S02]  /*13360*/  FFMA.FTZ R0, R164, c[0x0][0x2d0], -R153.reuse ;  /* 0x0000b400a4007a23 */ /* 0x100fe40000010899 */
[----:B------:R-:W5:Y:S01]  /*13370*/  LDSM.16.MT88.4 R12, [R188] ;  /* 0x00000000bc0c783b */ /* 0x000f620000004200 */
[--C-:B--2---:R-:W-:Y:S01]  /*13380*/  FFMA.FTZ R2, R162, c[0x0][0x2d0], -R153.reuse ;  /* 0x0000b400a2027a23 */ /* 0x104fe20000010899 */
[----:B------:R-:W-:Y:S01]  /*13390*/  F2FP.PACK_AB R150, R221, R222 ;  /* 0x000000dedd96723e */ /* 0x000fe200000000ff */
[----:B------:R2:W-:Y:S05]  /*133a0*/  MUFU.EX2 R218, R0 ;  /* 0x0000000000da7308 */ /* 0x0005ea0000000800 */
[----:B------:R-:W1:Y:S05]  /*133b0*/  LDSM.16.MT88.4 R20, [R189] ;  /* 0x00000000bd14783b */ /* 0x000e6a0000004200 */
[----:B------:R3:W-:Y:S03]  /*133c0*/  MUFU.EX2 R217, R2 ;  /* 0x0000000200d97308 */ /* 0x0007e60000000800 */
[----:B------:R-:W1:Y:S08]  /*133d0*/  LDSM.16.MT88.4 R28, [R192] ;  /* 0x00000000c01c783b */ /* 0x000e700000004200 */
[----:B------:R-:W0:Y:S01]  /*133e0*/  LDGDEPBAR ;  /* 0x00000000000079af */ /* 0x000e220000000000 */
[--C-:B--2---:R-:W-:Y:S04]  /*133f0*/  FFMA.FTZ R0, R163, c[0x0][0x2d0], -R153.reuse ;  /* 0x0000b400a3007a23 */ /* 0x104fe80000010899 */
[----:B------:R2:W1:Y:S01]  /*13400*/  MUFU.EX2 R220, R0 ;  /* 0x0000000000dc7308 */ /* 0x0004620000000800 */
[----:B---3--:R-:W-:Y:S02]  /*13410*/  FSEL R2, R124, RZ, P0 ;  /* 0x000000ff7c027208 */ /* 0x008fe40000000000 */
[----:B------:R-:W-:Y:S02]  /*13420*/  ISETP.GT.AND P0, PT, R184, R236, PT ;  /* 0x000000ecb800720c */ /* 0x000fe40003f04270 */
[----:B------:R-:W-:Y:S01]  /*13430*/  MOV R184, R211 ;  /* 0x000000d300b87202 */ /* 0x000fe20000000f00 */
[----:B--2---:R-:W-:Y:S01]  /*13440*/  FFMA.FTZ R0, R161, c[0x0][0x2d0], -R153 ;  /* 0x0000b400a1007a23 */ /* 0x004fe20000010899 */
[----:B-1----:R-:W-:Y:S03]  /*13450*/  F2FP.PACK_AB R149, R220, R218 ;  /* 0x000000dadc95723e */ /* 0x002fe600000000ff */
[----:B------:R1:W2:Y:S02]  /*13460*/  MUFU.EX2 R219, R0 ;  /* 0x0000000000db7308 */ /* 0x0002a40000000800 */
[----:B-1----:R-:W-:Y:S02]  /*13470*/  FSEL R0, R125, RZ, P1 ;  /* 0x000000ff7d007208 */ /* 0x002fe40000800000 */
[----:B--2---:R-:W-:Y:S03]  /*13480*/  F2FP.PACK_AB R151, R217, R219 ;  /* 0x000000dbd997723e */ /* 0x004fe600000000ff */
[----:B------:R-:W-:Y:S04]  /*13490*/  FADD.FTZ R0, -R0, R3 ;  /* 0x0000000300007221 */ /* 0x000fe80000010100 */
[----:B------:R-:W-:Y:S04]  /*134a0*/  FMUL.FTZ R0, R0, c[0x0][0x2d0] ;  /* 0x0000b40000007a20 */ /* 0x000fe80000410000 */
[----:B------:R1:W2:Y:S02]  /*134b0*/  MUFU.EX2 R3, R0 ;  /* 0x0000000000037308 */ /* 0x0002a40000000800 */
[----:B-1----:R-:W-:Y:S02]  /*134c0*/  FADD.FTZ R0, -R2, R128 ;  /* 0x0000008002007221 */ /* 0x002fe40000010100 */
[C---:B--2---:R-:W-:Y:S02]  /*134d0*/  FMUL.FTZ R4, R3.reuse, R132 ;  /* 0x0000008403047220 */ /* 0x044fe40000410000 */
[----:B------:R-:W-:Y:S02]  /*134e0*/  FMUL.FTZ R0, R0, c[0x0][0x2d0] ;  /* 0x0000b40000007a20 */ /* 0x000fe40000410000 */
[C---:B------:R-:W-:Y:S02]  /*134f0*/  FMUL.FTZ R5, R3.reuse, R133 ;  /* 0x0000008503057220 */ /* 0x040fe40000410000 */
[C---:B----4-:R-:W-:Y:S02]  /*13500*/  FMUL.FTZ R8, R3.reuse, R136 ;  /* 0x0000008803087220 */ /* 0x050fe40000410000 */
[----:B------:R-:W1:Y:S01]  /*13510*/  MUFU.EX2 R0, R0 ;  /* 0x0000000000007308 */ /* 0x000e620000000800 */
[----:B------:R-:W-:Y:S02]  /*13520*/  FMUL.FTZ R9, R3, R137 ;  /* 0x0000008903097220 */ /* 0x000fe40000410000 */
[--C-:B------:R-:W-:Y:S02]  /*13530*/  FFMA.FTZ R2, R165, c[0x0][0x2d0], -R152.reuse ;  /* 0x0000b400a5027a23 */ /* 0x100fe40000010898 */
[C---:B------:R-:W-:Y:S02]  /*13540*/  FMUL.FTZ R16, R3.reuse, R104 ;  /* 0x0000006803107220 */ /* 0x040fe40000410000 */
        /* <DEDUP_REMOVED lines=9> */
[C---:B------:R-:W-:Y:S02]  /*135e0*/  FMUL.FTZ R41, R3.reuse, R41 ;  /* 0x0000002903297220 */ /* 0x040fe40000410000 */
[C---:B-1----:R-:W-:Y:S02]  /*135f0*/  FMUL.FTZ R6, R0.reuse, R134 ;  /* 0x0000008600067220 */ /* 0x042fe40000410000 */
[C---:B------:R-:W-:Y:S02]  /*13600*/  FMUL.FTZ R7, R0.reuse, R135 ;  /* 0x0000008700077220 */ /* 0x040fe40000410000 */
[----:B------:R-:W-:Y:S01]  /*13610*/  LDSM.16.MT88.4 R132, [R189+0x2800] ;  /* 0x00280000bd84783b */ /* 0x000fe20000004200 */
[C---:B------:R-:W-:Y:S02]  /*13620*/  FMUL.FTZ R10, R0.reuse, R138 ;  /* 0x0000008a000a7220 */ /* 0x040fe40000410000 */
[C---:B------:R-:W-:Y:S02]  /*13630*/  FMUL.FTZ R11, R0.reuse, R139 ;  /* 0x0000008b000b7220 */ /* 0x040fe40000410000 */
[C---:B-----5:R-:W-:Y:S03]  /*13640*/  HMMA.16816.F32 R4, R148.reuse, R12, R4 ;  /* 0x0000000c9404723c */ /* 0x060fe60000001804 */
[----:B------:R-:W-:Y:S02]  /*13650*/  LDSM.16.MT88.4 R136, [R192+0x2800] ;  /* 0x00280000c088783b */ /* 0x000fe40000004200 */
[C---:B------:R-:W-:Y:S02]  /*13660*/  FMUL.FTZ R18, R0.reuse, R106 ;  /* 0x0000006a00127220 */ /* 0x040fe40000410000 */
[C---:B------:R-:W-:Y:S01]  /*13670*/  FMUL.FTZ R12, R3.reuse, R100 ;  /* 0x00000064030c7220 */ /* 0x040fe20000410000 */
[C---:B------:R-:W-:Y:S04]  /*13680*/  HMMA.16816.F32 R8, R148.reuse, R14, R8 ;  /* 0x0000000e9408723c */ /* 0x040fe80000001808 */
[C---:B------:R-:W-:Y:S02]  /*13690*/  FMUL.FTZ R13, R3.reuse, R101 ;  /* 0x00000065030d7220 */ /* 0x040fe40000410000 */
[C---:B------:R-:W-:Y:S02]  /*136a0*/  FMUL.FTZ R19, R0.reuse, R107 ;  /* 0x0000006b00137220 */ /* 0x040fe40000410000 */
[C---:B------:R-:W-:Y:S01]  /*136b0*/  FMUL.FTZ R14, R0.reuse, R102 ;  /* 0x00000066000e7220 */ /* 0x040fe20000410000 */
[----:B------:R-:W-:Y:S03]  /*136c0*/  LDSM.16.MT88.4 R104, [R188+0x2000] ;  /* 0x00200000bc68783b */ /* 0x000fe60000004200 */
[C---:B------:R-:W-:Y:S02]  /*136d0*/  FMUL.FTZ R15, R0.reuse, R103 ;  /* 0x00000067000f7220 */ /* 0x040fe40000410000 */
[C---:B------:R-:W-:Y:S02]  /*136e0*/  FMUL.FTZ R26, R0.reuse, R114 ;  /* 0x00000072001a7220 */ /* 0x040fe40000410000 */
[C---:B------:R-:W-:Y:S01]  /*136f0*/  FMUL.FTZ R27, R0.reuse, R115 ;  /* 0x00000073001b7220 */ /* 0x040fe20000410000 */
[----:B------:R-:W1:Y:S01]  /*13700*/  LDSM.16.MT88.4 R100, [R191] ;  /* 0x00000000bf64783b */ /* 0x000e620000004200 */
[----:B------:R-:W-:Y:S01]  /*13710*/  FMUL.FTZ R34, R0, R122 ;  /* 0x0000007a00227220 */ /* 0x000fe20000410000 */
[C---:B------:R-:W-:Y:S03]  /*13720*/  HMMA.16816.F32 R12, R148.reuse, R20, R12 ;  /* 0x00000014940c723c */ /* 0x040fe6000000180c */
[--C-:B--2---:R-:W-:Y:S02]  /*13730*/  FFMA.FTZ R2, R166, c[0x0][0x2d0], -R152.reuse ;  /* 0x0000b400a6027a23 */ /* 0x104fe40000010898 */
[C---:B------:R-:W-:Y:S01]  /*13740*/  FMUL.FTZ R35, R0.reuse, R123 ;  /* 0x0000007b00237220 */ /* 0x040fe20000410000 */
[----:B------:R-:W-:Y:S01]  /*13750*/  LDSM.16.MT88.4 R112, [R192+0x800] ;  /* 0x00080000c070783b */ /* 0x000fe20000004200 */
[C---:B------:R-:W-:Y:S01]  /*13760*/  FMUL.FTZ R20, R3.reuse, R108 ;  /* 0x0000006c03147220 */ /* 0x040fe20000410000 */
[C---:B------:R-:W-:Y:S01]  /*13770*/  HMMA.16816.F32 R16, R148.reuse, R22, R16 ;  /* 0x000000169410723c */ /* 0x040fe20000001810 */
[----:B------:R2:W3:Y:S03]  /*13780*/  MUFU.EX2 R183, R2 ;  /* 0x0000000200b77308 */ /* 0x0004e60000000800 */
[C---:B------:R-:W-:Y:S02]  /*13790*/  FMUL.FTZ R21, R3.reuse, R109 ;  /* 0x0000006d03157220 */ /* 0x040fe40000410000 */
[C---:B------:R-:W-:Y:S01]  /*137a0*/  FMUL.FTZ R38, R0.reuse, R38 ;  /* 0x0000002600267220 */ /* 0x040fe20000410000 */
[----:B------:R-:W-:Y:S01]  /*137b0*/  LDSM.16.MT88.4 R120, [R188+0x2800] ;  /* 0x00280000bc78783b */ /* 0x000fe20000004200 */
[C---:B------:R-:W-:Y:S04]  /*137c0*/  FMUL.FTZ R22, R0.reuse, R110 ;  /* 0x0000006e00167220 */ /* 0x040fe80000410000 */
[C---:B------:R-:W-:Y:S02]  /*137d0*/  FMUL.FTZ R23, R0.reuse, R111 ;  /* 0x0000006f00177220 */ /* 0x040fe40000410000 */
[C---:B------:R-:W-:Y:S01]  /*137e0*/  FMUL.FTZ R39, R0.reuse, R39 ;  /* 0x0000002700277220 */ /* 0x040fe20000410000 */
[----:B------:R-:W4:Y:S01]  /*137f0*/  LDSM.16.MT88.4 R108, [R189+0x2000] ;  /* 0x00200000bd6c783b */ /* 0x000f220000004200 */
[C---:B------:R-:W-:Y:S02]  /*13800*/  FMUL.FTZ R42, R0.reuse, R42 ;  /* 0x0000002a002a7220 */ /* 0x040fe40000410000 */
[C---:B------:R-:W-:Y:S01]  /*13810*/  FMUL.FTZ R43, R0.reuse, R43 ;  /* 0x0000002b002b7220 */ /* 0x040fe20000410000 */
[C---:B------:R-:W-:Y:S03]  /*13820*/  HMMA.16816.F32 R20, R148.reuse, R28, R20 ;  /* 0x0000001c9414723c */ /* 0x040fe60000001814 */
[C---:B------:R-:W-:Y:S02]  /*13830*/  FMUL.FTZ R44, R3.reuse, R44 ;  /* 0x0000002c032c7220 */ /* 0x040fe40000410000 */
[C---:B------:R-:W-:Y:S02]  /*13840*/  FMUL.FTZ R45, R3.reuse, R45 ;  /* 0x0000002d032d7220 */ /* 0x040fe40000410000 */
[----:B------:R-:W-:Y:S01]  /*13850*/  FMUL.FTZ R28, R3, R116 ;  /* 0x00000074031c7220 */ /* 0x000fe20000410000 */
[C---:B------:R-:W-:Y:S04]  /*13860*/  HMMA.16816.F32 R24, R148.reuse, R30, R24 ;  /* 0x0000001e9418723c */ /* 0x040fe80000001818 */
[--C-:B--2---:R-:W-:Y:S02]  /*13870*/  FFMA.FTZ R2, R167, c[0x0][0x2d0], -R152.reuse ;  /* 0x0000b400a7027a23 */ /* 0x104fe40000010898 */
[C---:B------:R-:W-:Y:S02]  /*13880*/  FMUL.FTZ R29, R3.reuse, R117 ;  /* 0x00000075031d7220 */ /* 0x040fe40000410000 */
[C---:B------:R-:W-:Y:S01]  /*13890*/  FMUL.FTZ R30, R0.reuse, R118 ;  /* 0x00000076001e7220 */ /* 0x040fe20000410000 */
[----:B------:R2:W-:Y:S03]  /*138a0*/  MUFU.EX2 R182, R2 ;  /* 0x0000000200b67308 */ /* 0x0005e60000000800 */
        /* <DEDUP_REMOVED lines=10> */
[----:B------:R-:W-:Y:S02]  /*13950*/  FMUL.FTZ R51, R0, R51 ;  /* 0x0000003300337220 */ /* 0x000fe40000410000 */
[----:B--2---:R-:W-:Y:S02]  /*13960*/  FFMA.FTZ R2, R168, c[0x0][0x2d0], -R152 ;  /* 0x0000b400a8027a23 */ /* 0x004fe40000010898 */
[C---:B------:R-:W-:Y:S02]  /*13970*/  HMMA.16816.F32 R36, R148.reuse, R104, R36 ;  /* 0x000000689424723c */ /* 0x040fe40000001824 */
[----:B------:R2:W-:Y:S02]  /*13980*/  MUFU.EX2 R181, R2 ;  /* 0x0000000200b57308 */ /* 0x0005e40000000800 */
[C---:B------:R-:W-:Y:S02]  /*13990*/  FMUL.FTZ R52, R3.reuse, R52 ;  /* 0x0000003403347220 */ /* 0x040fe40000410000 */
[C---:B------:R-:W-:Y:S02]  /*139a0*/  FMUL.FTZ R53, R3.reuse, R53 ;  /* 0x0000003503357220 */ /* 0x040fe40000410000 */
[C---:B------:R-:W-:Y:S01]  /*139b0*/  HMMA.16816.F32 R40, R148.reuse, R106, R40 ;  /* 0x0000006a9428723c */ /* 0x040fe20000001828 */
[----:B------:R-:W5:Y:S03]  /*139c0*/  LDSM.16.MT88.4 R104, [R191+0x2000] ;  /* 0x00200000bf68783b */ /* 0x000f660000004200 */
[C---:B------:R-:W-:Y:S02]  /*139d0*/  FMUL.FTZ R54, R0.reuse, R54 ;  /* 0x0000003600367220 */ /* 0x040fe40000410000 */
[C---:B------:R-:W-:Y:S02]  /*139e0*/  FMUL.FTZ R55, R0.reuse, R55 ;  /* 0x0000003700377220 */ /* 0x040fe40000410000 */
[C---:B----4-:R-:W-:Y:S04]  /*139f0*/  HMMA.16816.F32 R44, R148.reuse, R108, R44 ;  /* 0x0000006c942c723c */ /* 0x050fe8000000182c */
[C---:B------:R-:W-:Y:S02]  /*13a00*/  FMUL.FTZ R56, R3.reuse, R56 ;  /* 0x0000003803387220 */ /* 0x040fe40000410000 */
[----:B------:R-:W-:Y:S02]  /*13a10*/  FMUL.FTZ R57, R3, R57 ;  /* 0x0000003903397220 */ /* 0x000fe40000410000 */
[C---:B------:R-:W-:Y:S01]  /*13a20*/  HMMA.16816.F32 R48, R148.reuse, R110, R48 ;  /* 0x0000006e9430723c */ /* 0x040fe20000001830 */
[----:B------:R-:W4:Y:S03]  /*13a30*/  LDSM.16.MT88.4 R108, [R188+0x4000] ;  /* 0x00400000bc6c783b */ /* 0x000f260000004200 */
[--C-:B--2---:R-:W-:Y:S02]  /*13a40*/  FFMA.FTZ R2, R169, c[0x0][0x2d0], -R153.reuse ;  /* 0x0000b400a9027a23 */ /* 0x104fe40000010899 */
[C---:B------:R-:W-:Y:S02]  /*13a50*/  FMUL.FTZ R58, R0.reuse, R58 ;  /* 0x0000003a003a7220 */ /* 0x040fe40000410000 */
[C---:B------:R-:W-:Y:S01]  /*13a60*/  FMUL.FTZ R59, R0.reuse, R59 ;  /* 0x0000003b003b7220 */ /* 0x040fe20000410000 */
[C---:B-1----:R-:W-:Y:S01]  /*13a70*/  HMMA.16816.F32 R52, R148.reuse, R100, R52 ;  /* 0x000000649434723c */ /* 0x042fe20000001834 */
[----:B------:R1:W-:Y:S02]  /*13a80*/  MUFU.EX2 R180, R2 ;  /* 0x0000000200b47308 */ /* 0x0003e40000000800 */
[C---:B------:R-:W-:Y:S02]  /*13a90*/  FMUL.FTZ R60, R3.reuse, R60 ;  /* 0x0000003c033c7220 */ /* 0x040fe40000410000 */
[C---:B------:R-:W-:Y:S02]  /*13aa0*/  FMUL.FTZ R61, R3.reuse, R61 ;  /* 0x0000003d033d7220 */ /* 0x040fe40000410000 */
[C---:B------:R-:W-:Y:S01]  /*13ab0*/  FMUL.FTZ R62, R0.reuse, R62 ;  /* 0x0000003e003e7220 */ /* 0x040fe20000410000 */
[C---:B------:R-:W-:Y:S01]  /*13ac0*/  HMMA.16816.F32 R56, R148.reuse, R102, R56 ;  /* 0x000000669438723c */ /* 0x040fe20000001838 */
[----:B------:R-:W2:Y:S03]  /*13ad0*/  LDSM.16.MT88.4 R100, [R189+0x4000] ;  /* 0x00400000bd64783b */ /* 0x000ea60000004200 */
[C---:B------:R-:W-:Y:S02]  /*13ae0*/  FMUL.FTZ R63, R0.reuse, R63 ;  /* 0x0000003f003f7220 */ /* 0x040fe40000410000 */
[C---:B------:R-:W-:Y:S02]  /*13af0*/  FMUL.FTZ R64, R3.reuse, R64 ;  /* 0x0000004003407220 */ /* 0x040fe40000410000 */
[C---:B------:R-:W-:Y:S03]  /*13b00*/  FMUL.FTZ R65, R3.reuse, R65 ;  /* 0x0000004103417220 */ /* 0x040fe60000410000 */
[C---:B-----5:R-:W-:Y:S03]  /*13b10*/  HMMA.16816.F32 R60, R148.reuse, R104, R60 ;  /* 0x00000068943c723c */ /* 0x060fe6000000183c */
[C---:B------:R-:W-:Y:S02]  /*13b20*/  FMUL.FTZ R66, R0.reuse, R66 ;  /* 0x0000004200427220 */ /* 0x040fe40000410000 */
[C---:B------:R-:W-:Y:S02]  /*13b30*/  FMUL.FTZ R67, R0.reuse, R67 ;  /* 0x0000004300437220 */ /* 0x040fe40000410000 */
[C---:B------:R-:W-:Y:S02]  /*13b40*/  FMUL.FTZ R68, R3.reuse, R68 ;  /* 0x0000004403447220 */ /* 0x040fe40000410000 */
[----:B------:R-:W-:Y:S03]  /*13b50*/  FMUL.FTZ R69, R3, R69 ;  /* 0x0000004503457220 */ /* 0x000fe60000410000 */
[C---:B------:R-:W-:Y:S01]  /*13b60*/  HMMA.16816.F32 R64, R148.reuse, R106, R64 ;  /* 0x0000006a9440723c */ /* 0x040fe20000001840 */
[----:B------:R-:W5:Y:S02]  /*13b70*/  LDSM.16.MT88.4 R104, [R192+0x4000] ;  /* 0x00400000c068783b */ /* 0x000f640000004200 */
[C---:B------:R-:W-:Y:S02]  /*13b80*/  FMUL.FTZ R70, R0.reuse, R70 ;  /* 0x0000004600467220 */ /* 0x040fe40000410000 */
[C---:B------:R-:W-:Y:S02]  /*13b90*/  FMUL.FTZ R71, R0.reuse, R71 ;  /* 0x0000004700477220 */ /* 0x040fe40000410000 */
[--C-:B-1----:R-:W-:Y:S02]  /*13ba0*/  FFMA.FTZ R2, R171, c[0x0][0x2d0], -R153.reuse ;  /* 0x0000b400ab027a23 */ /* 0x102fe40000010899 */
[C---:B------:R-:W-:Y:S02]  /*13bb0*/  FMUL.FTZ R72, R3.reuse, R72 ;  /* 0x0000004803487220 */ /* 0x040fe40000410000 */
[----:B------:R1:W1:Y:S01]  /*13bc0*/  MUFU.EX2 R179, R2 ;  /* 0x0000000200b37308 */ /* 0x0002620000000800 */
[C---:B----4-:R-:W-:Y:S03]  /*13bd0*/  HMMA.16816.F32 R68, R148.reuse, R108, R68 ;  /* 0x0000006c9444723c */ /* 0x050fe60000001844 */
[C---:B------:R-:W-:Y:S02]  /*13be0*/  FMUL.FTZ R73, R3.reuse, R73 ;  /* 0x0000004903497220 */ /* 0x040fe40000410000 */
[C---:B------:R-:W-:Y:S02]  /*13bf0*/  FMUL.FTZ R74, R0.reuse, R74 ;  /* 0x0000004a004a7220 */ /* 0x040fe40000410000 */
[C---:B------:R-:W-:Y:S02]  /*13c00*/  FMUL.FTZ R75, R0.reuse, R75 ;  /* 0x0000004b004b7220 */ /* 0x040fe40000410000 */
[C---:B------:R-:W-:Y:S03]  /*13c10*/  FMUL.FTZ R76, R3.reuse, R76 ;  /* 0x0000004c034c7220 */ /* 0x040fe60000410000 */
[C---:B------:R-:W-:Y:S02]  /*13c20*/  FMUL.FTZ R77, R3.reuse, R77 ;  /* 0x0000004d034d7220 */ /* 0x040fe40000410000 */
[C---:B------:R-:W-:Y:S01]  /*13c30*/  HMMA.16816.F32 R72, R148.reuse, R110, R72 ;  /* 0x0000006e9448723c */ /* 0x040fe20000001848 */
[----:B------:R-:W-:Y:S02]  /*13c40*/  LDSM.16.MT88.4 R108, [R189+0x800] ;  /* 0x00080000bd6c783b */ /* 0x000fe40000004200 */
[C---:B------:R-:W-:Y:S02]  /*13c50*/  FMUL.FTZ R78, R0.reuse, R78 ;  /* 0x0000004e004e7220 */ /* 0x040fe40000410000 */
[C---:B------:R-:W-:Y:S02]  /*13c60*/  FMUL.FTZ R79, R0.reuse, R79 ;  /* 0x0000004f004f7220 */ /* 0x040fe40000410000 */
[C---:B------:R-:W-:Y:S02]  /*13c70*/  FMUL.FTZ R80, R3.reuse, R80 ;  /* 0x0000005003507220 */ /* 0x040fe40000410000 */
[C---:B------:R-:W-:Y:S03]  /*13c80*/  FMUL.FTZ R81, R3.reuse, R81 ;  /* 0x0000005103517220 */ /* 0x040fe60000410000 */
[C---:B--2---:R-:W-:Y:S03]  /*13c90*/  HMMA.16816.F32 R76, R148.reuse, R100, R76 ;  /* 0x00000064944c723c */ /* 0x044fe6000000184c */
[C---:B------:R-:W-:Y:S02]  /*13ca0*/  FMUL.FTZ R82, R0.reuse, R82 ;  /* 0x0000005200527220 */ /* 0x040fe40000410000 */
[----:B------:R-:W-:Y:S02]  /*13cb0*/  FMUL.FTZ R83, R0, R83 ;  /* 0x0000005300537220 */ /* 0x000fe40000410000 */
[--C-:B-1----:R-:W-:Y:S02]  /*13cc0*/  FFMA.FTZ R2, R170, c[0x0][0x2d0], -R153.reuse ;  /* 0x0000b400aa027a23 */ /* 0x102fe40000010899 */
[C---:B------:R-:W-:Y:S02]  /*13cd0*/  FMUL.FTZ R84, R3.reuse, R84 ;  /* 0x0000005403547220 */ /* 0x040fe40000410000 */
[----:B------:R1:W-:Y:S01]  /*13ce0*/  MUFU.EX2 R178, R2 ;  /* 0x0000000200b27308 */ /* 0x0003e20000000800 */
[C---:B------:R-:W-:Y:S01]  /*13cf0*/  HMMA.16816.F32 R80, R148.reuse, R102, R80 ;  /* 0x000000669450723c */ /* 0x040fe20000001850 */
[----:B------:R-:W2:Y:S02]  /*13d00*/  LDSM.16.MT88.4 R100, [R191+0x4000] ;  /* 0x00400000bf64783b */ /* 0x000ea40000004200 */
[C---:B------:R-:W-:Y:S02]  /*13d10*/  FMUL.FTZ R85, R3.reuse, R85 ;  /* 0x0000005503557220 */ /* 0x040fe40000410000 */
[C---:B------:R-:W-:Y:S02]  /*13d20*/  FMUL.FTZ R86, R0.reuse, R86 ;  /* 0x0000005600567220 */ /* 0x040fe40000410000 */
[C---:B------:R-:W-:Y:S02]  /*13d30*/  FMUL.FTZ R87, R0.reuse, R87 ;  /* 0x0000005700577220 */ /* 0x040fe40000410000 */
[C---:B------:R-:W-:Y:S03]  /*13d40*/  FMUL.FTZ R88, R3.reuse, R88 ;  /* 0x0000005803587220 */ /* 0x040fe60000410000 */
[C---:B------:R-:W-:Y:S02]  /*13d50*/  FMUL.FTZ R89, R3.reuse, R89 ;  /* 0x0000005903597220 */ /* 0x040fe40000410000 */
[C---:B-----5:R-:W-:Y:S03]  /*13d60*/  HMMA.16816.F32 R84, R148.reuse, R104, R84 ;  /* 0x000000689454723c */ /* 0x060fe60000001854 */
[C---:B------:R-:W-:Y:S02]  /*13d70*/  FMUL.FTZ R90, R0.reuse, R90 ;  /* 0x0000005a005a7220 */ /* 0x040fe40000410000 */
[----:B------:R-:W-:Y:S02]  /*13d80*/  FMUL.FTZ R91, R0, R91 ;  /* 0x0000005b005b7220 */ /* 0x000fe40000410000 */
[C---:B------:R-:W-:Y:S02]  /*13d90*/  FMUL.FTZ R92, R3.reuse, R92 ;  /* 0x0000005c035c7220 */ /* 0x040fe40000410000 */
[--C-:B-1----:R-:W-:Y:S03]  /*13da0*/  FFMA.FTZ R2, R172, c[0x0][0x2d0], -R153.reuse ;  /* 0x0000b400ac027a23 */ /* 0x102fe60000010899 */
[C---:B------:R-:W-:Y:S01]  /*13db0*/  HMMA.16816.F32 R88, R148.reuse, R106, R88 ;  /* 0x0000006a9458723c */ /* 0x040fe20000001858 */
[----:B------:R-:W1:Y:S01]  /*13dc0*/  LDSM.16.MT88.4 R104, [R188+0x800] ;  /* 0x00080000bc68783b */ /* 0x000e620000004200 */
[----:B------:R4:W5:Y:S01]  /*13dd0*/  MUFU.EX2 R177, R2 ;  /* 0x0000000200b17308 */ /* 0x0009620000000800 */
[C---:B------:R-:W-:Y:S02]  /*13de0*/  FMUL.FTZ R93, R3.reuse, R93 ;  /* 0x0000005d035d7220 */ /* 0x040fe40000410000 */
[C---:B------:R-:W-:Y:S02]  /*13df0*/  FMUL.FTZ R94, R0.reuse, R94 ;  /* 0x0000005e005e7220 */ /* 0x040fe40000410000 */
[C---:B------:R-:W-:Y:S02]  /*13e00*/  FMUL.FTZ R95, R0.reuse, R95 ;  /* 0x0000005f005f7220 */ /* 0x040fe40000410000 */
[C---:B------:R-:W-:Y:S03]  /*13e10*/  FMUL.FTZ R96, R3.reuse, R96 ;  /* 0x0000006003607220 */ /* 0x040fe60000410000 */
[----:B------:R-:W-:Y:S02]  /*13e20*/  FMUL.FTZ R97, R3, R97 ;  /* 0x0000006103617220 */ /* 0x000fe40000410000 */
[C---:B------:R-:W-:Y:S01]  /*13e30*/  FMUL.FTZ R98, R0.reuse, R98 ;  /* 0x0000006200627220 */ /* 0x040fe20000410000 */
[C---:B--2---:R-:W-:Y:S03]  /*13e40*/  HMMA.16816.F32 R92, R148.reuse, R100, R92 ;  /* 0x00000064945c723c */ /* 0x044fe6000000185c */
[C---:B------:R-:W-:Y:S02]  /*13e50*/  FMUL.FTZ R99, R0.reuse, R99 ;  /* 0x0000006300637220 */ /* 0x040fe40000410000 */
[----:B------:R-:W-:Y:S02]  /*13e60*/  FFMA.FTZ R0, R0, R234, R218 ;  /* 0x000000ea00007223 */ /* 0x000fe400000100da */
[----:B---3--:R-:W-:Y:S02]  /*13e70*/  F2FP.PACK_AB R100, R183, R185 ;  /* 0x000000b9b764723e */ /* 0x008fe400000000ff */
[----:B------:R-:W-:Y:S01]  /*13e80*/  F2FP.PACK_AB R101, R179, R180 ;  /* 0x000000b4b365723e */ /* 0x000fe200000000ff */
[----:B------:R-:W-:Y:S03]  /*13e90*/  HMMA.16816.F32 R96, R148, R102, R96 ;  /* 0x000000669460723c */ /* 0x000fe60000001860 */
[----:B----4-:R-:W-:Y:S02]  /*13ea0*/  FFMA.FTZ R2, R154, c[0x0][0x2d0], -R152 ;  /* 0x0000b4009a027a23 */ /* 0x010fe40000010898 */
[----:B------:R-:W-:Y:S02]  /*13eb0*/  FADD.FTZ R0, R220, R0 ;  /* 0x00000000dc007221 */ /* 0x000fe40000010000 */
[----:B------:R-:W-:Y:S01]  /*13ec0*/  F2FP.PACK_AB R102, R181, R182 ;  /* 0x000000b6b566723e */ /* 0x000fe200000000ff */
[----:B------:R2:W-:Y:S01]  /*13ed0*/  MUFU.EX2 R174, R2 ;  /* 0x0000000200ae7308 */ /* 0x0005e20000000800 */
[----:B-----5:R-:W-:Y:S03]  /*13ee0*/  F2FP.PACK_AB R103, R177, R178 ;  /* 0x000000b2b167723e */ /* 0x020fe600000000ff */
[----:B------:R-:W-:Y:S04]  /*13ef0*/  FADD.FTZ R0, R219, R0 ;  /* 0x00000000db007221 */ /* 0x000fe80000010000 */
[C---:B-1----:R-:W-:Y:S05]  /*13f00*/  HMMA.16816.F32 R4, R100.reuse, R104, R4 ;  /* 0x000000686404723c */ /* 0x042fea0000001804 */
[----:B------:R-:W-:Y:S03]  /*13f10*/  FADD.FTZ R0, R217, R0 ;  /* 0x00000000d9007221 */ /* 0x000fe60000010000 */
[C---:B------:R-:W-:Y:S01]  /*13f20*/  HMMA.16816.F32 R8, R100.reuse, R106, R8 ;  /* 0x0000006a6408723c */ /* 0x040fe20000001808 */
[----:B------:R-:W1:Y:S03]  /*13f30*/  LDSM.16.MT88.4 R104, [R191+0x2800] ;  /* 0x00280000bf68783b */ /* 0x000e660000004200 */
[----:B------:R-:W-:Y:S04]  /*13f40*/  FADD.FTZ R0, R180, R0 ;  /* 0x00000000b4007221 */ /* 0x000fe80000010000 */
[C---:B------:R-:W-:Y:S04]  /*13f50*/  HMMA.16816.F32 R12, R100.reuse, R108, R12 ;  /* 0x0000006c640c723c */ /* 0x040fe8000000180c */
[----:B--2---:R-:W-:Y:S02]  /*13f60*/  FFMA.FTZ R2, R155, c[0x0][0x2d0], -R152 ;  /* 0x0000b4009b027a23 */ /* 0x004fe40000010898 */
[----:B------:R-:W-:Y:S02]  /*13f70*/  FADD.FTZ R0, R179, R0 ;  /* 0x00000000b3007221 */ /* 0x000fe40000010000 */
[C---:B------:R-:W-:Y:S01]  /*13f80*/  HMMA.16816.F32 R16, R100.reuse, R110, R16 ;  /* 0x0000006e6410723c */ /* 0x040fe20000001810 */
[----:B------:R2:W-:Y:S01]  /*13f90*/  MUFU.EX2 R173, R2 ;  /* 0x0000000200ad7308 */ /* 0x0005e20000000800 */
[----:B------:R-:W3:Y:S02]  /*13fa0*/  LDSM.16.MT88.4 R108, [R188+0x4800] ;  /* 0x00480000bc6c783b */ /* 0x000ee40000004200 */
[----:B------:R-:W-:Y:S04]  /*13fb0*/  FADD.FTZ R0, R178, R0 ;  /* 0x00000000b2007221 */ /* 0x000fe80000010000 */
[C---:B------:R-:W-:Y:S04]  /*13fc0*/  HMMA.16816.F32 R20, R100.reuse, R112, R20 ;  /* 0x000000706414723c */ /* 0x040fe80000001814 */
[----:B------:R-:W-:Y:S04]  /*13fd0*/  FADD.FTZ R0, R177, R0 ;  /* 0x00000000b1007221 */ /* 0x000fe80000010000 */
[C---:B------:R-:W-:Y:S01]  /*13fe0*/  HMMA.16816.F32 R24, R100.reuse, R114, R24 ;  /* 0x000000726418723c */ /* 0x040fe20000001818 */
[----:B------:R-:W4:Y:S07]  /*13ff0*/  LDSM.16.MT88.4 R112, [R189+0x4800] ;  /* 0x00480000bd70783b */ /* 0x000f2e0000004200 */
[C---:B------:R-:W-:Y:S04]  /*14000*/  HMMA.16816.F32 R28, R100.reuse, R116, R28 ;  /* 0x00000074641c723c */ /* 0x040fe8000000181c */
[--C-:B--2---:R-:W-:Y:S04]  /*14010*/  FFMA.FTZ R2, R156, c[0x0][0x2d0], -R152.reuse ;  /* 0x0000b4009c027a23 */ /* 0x104fe80000010898 */
[C---:B------:R-:W-:Y:S01]  /*14020*/  HMMA.16816.F32 R32, R100.reuse, R118, R32 ;  /* 0x000000766420723c */ /* 0x040fe20000001820 */
[----:B------:R2:W-:Y:S01]  /*14030*/  MUFU.EX2 R172, R2 ;  /* 0x0000000200ac7308 */ /* 0x0005e20000000800 */
[----:B------:R-:W5:Y:S06]  /*14040*/  LDSM.16.MT88.4 R116, [R192+0x4800] ;  /* 0x00480000c074783b */ /* 0x000f6c0000004200 */
[C---:B------:R-:W-:Y:S07]  /*14050*/  HMMA.16816.F32 R36, R100.reuse, R120, R36 ;  /* 0x000000786424723c */ /* 0x040fee0000001824 */
[--C-:B------:R-:W-:Y:S01]  /*14060*/  FFMA.FTZ R120, R157, c[0x0][0x2d0], -R153.reuse ;  /* 0x0000b4009d787a23 */ /* 0x100fe20000010899 */
[C---:B------:R-:W-:Y:S03]  /*14070*/  HMMA.16816.F32 R40, R100.reuse, R122, R40 ;  /* 0x0000007a6428723c */ /* 0x040fe60000001828 */
[----:B------:R1:W1:Y:S05]  /*14080*/  MUFU.EX2 R170, R120 ;  /* 0x0000007800aa7308 */ /* 0x00026a0000000800 */
[C---:B------:R-:W-:Y:S04]  /*14090*/  HMMA.16816.F32 R44, R100.reuse, R132, R44 ;  /* 0x00000084642c723c */ /* 0x040fe8000000182c */
[----:B--2---:R-:W-:Y:S04]  /*140a0*/  FFMA.FTZ R2, R159, c[0x0][0x2d0], -R152 ;  /* 0x0000b4009f027a23 */ /* 0x004fe80000010898 */
[C---:B------:R-:W-:Y:S01]  /*140b0*/  HMMA.16816.F32 R48, R100.reuse, R134, R48 ;  /* 0x000000866430723c */ /* 0x040fe20000001830 */
[----:B------:R2:W-:Y:S01]  /*140c0*/  MUFU.EX2 R171, R2 ;  /* 0x0000000200ab7308 */ /* 0x0005e20000000800 */
[----:B------:R-:W-:Y:S06]  /*140d0*/  LDSM.16.MT88.4 R132, [R188+0x3000] ;  /* 0x00300000bc84783b */ /* 0x000fec0000004200 */
[C---:B------:R-:W-:Y:S02]  /*140e0*/  HMMA.16816.F32 R52, R100.reuse, R136, R52 ;  /* 0x000000886434723c */ /* 0x040fe40000001834 */
[----:B-1----:R-:W-:Y:S02]  /*140f0*/  LDSM.16.MT88.4 R120, [R192+0x1000] ;  /* 0x00100000c078783b */ /* 0x002fe40000004200 */
[----:B------:R-:W-:Y:S04]  /*14100*/  FADD.FTZ R0, R170, R0 ;  /* 0x00000000aa007221 */ /* 0x000fe80000010000 */
[C---:B------:R-:W-:Y:S02]  /*14110*/  HMMA.16816.F32 R56, R100.reuse, R138, R56 ;  /* 0x0000008a6438723c */ /* 0x040fe40000001838 */
[----:B------:R-:W-:Y:S06]  /*14120*/  LDSM.16.MT88.4 R136, [R189+0x3000] ;  /* 0x00300000bd88783b */ /* 0x000fec0000004200 */
[C---:B------:R-:W-:Y:S04]  /*14130*/  HMMA.16816.F32 R60, R100.reuse, R104, R60 ;  /* 0x00000068643c723c */ /* 0x040fe8000000183c */
[--C-:B--2---:R-:W-:Y:S02]  /*14140*/  FFMA.FTZ R2, R158, c[0x0][0x2d0], -R153.reuse ;  /* 0x0000b4009e027a23 */ /* 0x104fe40000010899 */
[----:B------:R-:W-:Y:S02]  /*14150*/  LDSM.16.MT88.4 R156, [R189+0x3800] ;  /* 0x00380000bd9c783b */ /* 0x000fe40000004200 */
[C---:B------:R-:W-:Y:S01]  /*14160*/  HMMA.16816.F32 R64, R100.reuse, R106, R64 ;  /* 0x0000006a6440723c */ /* 0x040fe20000001840 */
[----:B------:R1:W2:Y:S05]  /*14170*/  MUFU.EX2 R169, R2 ;  /* 0x0000000200a97308 */ /* 0x0002aa0000000800 */
[----:B------:R-:W5:Y:S02]  /*14180*/  LDSM.16.MT88.4 R104, [R191+0x4800] ;  /* 0x00480000bf68783b */ /* 0x000f640000004200 */
[C---:B---3--:R-:W-:Y:S08]  /*14190*/  HMMA.16816.F32 R68, R100.reuse, R108, R68 ;  /* 0x0000006c6444723c */ /* 0x048ff00000001844 */
[C---:B------:R-:W-:Y:S01]  /*141a0*/  HMMA.16816.F32 R72, R100.reuse, R110, R72 ;  /* 0x0000006e6448723c */ /* 0x040fe20000001848 */
[----:B------:R-:W3:Y:S07]  /*141b0*/  LDSM.16.MT88.4 R108, [R188+0x1000] ;  /* 0x00100000bc6c783b */ /* 0x000eee0000004200 */
[C---:B----4-:R-:W-:Y:S04]  /*141c0*/  HMMA.16816.F32 R76, R100.reuse, R112, R76 ;  /* 0x00000070644c723c */ /* 0x050fe8000000184c */
[--C-:B-1----:R-:W-:Y:S02]  /*141d0*/  FFMA.FTZ R2, R175, c[0x0][0x2d0], -R153.reuse ;  /* 0x0000b400af027a23 */ /* 0x102fe40000010899 */
[----:B--2---:R-:W-:Y:S02]  /*141e0*/  FADD.FTZ R0, R169, R0 ;  /* 0x00000000a9007221 */ /* 0x004fe40000010000 */
[C---:B------:R-:W-:Y:S01]  /*141f0*/  HMMA.16816.F32 R80, R100.reuse, R114, R80 ;  /* 0x000000726450723c */ /* 0x040fe20000001850 */
[----:B------:R1:W2:Y:S01]  /*14200*/  MUFU.EX2 R168, R2 ;  /* 0x0000000200a87308 */ /* 0x0002a20000000800 */
[----:B------:R-:W4:Y:S06]  /*14210*/  LDSM.16.MT88.4 R112, [R189+0x1000] ;  /* 0x00100000bd70783b */ /* 0x000f2c0000004200 */
[C---:B-----5:R-:W-:Y:S08]  /*14220*/  HMMA.16816.F32 R84, R100.reuse, R116, R84 ;  /* 0x000000746454723c */ /* 0x060ff00000001854 */
[C---:B------:R-:W-:Y:S01]  /*14230*/  HMMA.16816.F32 R88, R100.reuse, R118, R88 ;  /* 0x000000766458723c */ /* 0x040fe20000001858 */
[----:B------:R-:W5:Y:S07]  /*14240*/  LDSM.16.MT88.4 R116, [R191+0x1000] ;  /* 0x00100000bf74783b */ /* 0x000f6e0000004200 */
[C---:B------:R-:W-:Y:S04]  /*14250*/  HMMA.16816.F32 R92, R100.reuse, R104, R92 ;  /* 0x00000068645c723c */ /* 0x040fe8000000185c */
[--C-:B-1----:R-:W-:Y:S02]  /*14260*/  FFMA.FTZ R2, R176, c[0x0][0x2d0], -R153.reuse ;  /* 0x0000b400b0027a23 */ /* 0x102fe40000010899 */
[----:B--2---:R-:W-:Y:S02]  /*14270*/  FADD.FTZ R0, R168, R0 ;  /* 0x00000000a8007221 */ /* 0x004fe40000010000 */
[----:B------:R-:W-:Y:S01]  /*14280*/  HMMA.16816.F32 R96, R100, R106, R96 ;  /* 0x0000006a6460723c */ /* 0x000fe20000001860 */
[----:B------:R-:W1:Y:S01]  /*14290*/  MUFU.EX2 R167, R2 ;  /* 0x0000000200a77308 */ /* 0x000e620000000800 */
[----:B------:R-:W2:Y:S05]  /*142a0*/  LDSM.16.MT88.4 R104, [R192+0x3000] ;  /* 0x00300000c068783b */ /* 0x000eaa0000004200 */
[----:B------:R-:W-:Y:S02]  /*142b0*/  F2FP.PACK_AB R100, R173, R174 ;  /* 0x000000aead64723e */ /* 0x000fe400000000ff */
[----:B------:R-:W-:Y:S03]  /*142c0*/  F2FP.PACK_AB R102, R171, R172 ;  /* 0x000000acab66723e */ /* 0x000fe600000000ff */
[----:B------:R-:W-:Y:S02]  /*142d0*/  F2FP.PACK_AB R101, R169, R170 ;  /* 0x000000aaa965723e */ /* 0x000fe400000000ff */
[C---:B-1----:R-:W-:Y:S01]  /*142e0*/  F2FP.PACK_AB R103, R167.reuse, R168 ;  /* 0x000000a8a767723e */ /* 0x042fe200000000ff */
[----:B------:R-:W-:Y:S02]  /*142f0*/  FFMA.FTZ R2, R186, c[0x0][0x2d0], -R152 ;  /* 0x0000b400ba027a23 */ /* 0x000fe40000010898 */
[----:B------:R-:W-:Y:S02]  /*14300*/  FADD.FTZ R0, R167, R0 ;  /* 0x00000000a7007221 */ /* 0x000fe40000010000 */
[----:B------:R1:W-:Y:S02]  /*14310*/  MUFU.EX2 R166, R2 ;  /* 0x0000000200a67308 */ /* 0x0003e40000000800 */
[C---:B---3--:R-:W-:Y:S08]  /*14320*/  HMMA.16816.F32 R4, R100.reuse, R108, R4 ;  /* 0x0000006c6404723c */ /* 0x048ff00000001804 */
[C---:B------:R-:W-:Y:S01]  /*14330*/  HMMA.16816.F32 R8, R100.reuse, R110, R8 ;  /* 0x0000006e6408723c */ /* 0x040fe20000001808 */
[----:B------:R-:W3:Y:S07]  /*14340*/  LDSM.16.MT88.4 R108, [R191+0x3000] ;  /* 0x00300000bf6c783b */ /* 0x000eee0000004200 */
[C---:B----4-:R-:W-:Y:S04]  /*14350*/  HMMA.16816.F32 R12, R100.reuse, R112, R12 ;  /* 0x00000070640c723c */ /* 0x050fe8000000180c */
[--C-:B-1----:R-:W-:Y:S04]  /*14360*/  FFMA.FTZ R2, R187, c[0x0][0x2d0], -R152.reuse ;  /* 0x0000b400bb027a23 */ /* 0x102fe80000010898 */
[C---:B------:R-:W-:Y:S01]  /*14370*/  HMMA.16816.F32 R16, R100.reuse, R114, R16 ;  /* 0x000000726410723c */ /* 0x040fe20000001810 */
[----:B------:R-:W1:Y:S01]  /*14380*/  LDSM.16.MT88.4 R112, [R188+0x5000] ;  /* 0x00500000bc70783b */ /* 0x000e620000004200 */
[----:B------:R4:W2:Y:S06]  /*14390*/  MUFU.EX2 R165, R2 ;  /* 0x0000000200a57308 */ /* 0x0008ac0000000800 */
[C---:B------:R-:W-:Y:S08]  /*143a0*/  HMMA.16816.F32 R20, R100.reuse, R120, R20 ;  /* 0x000000786414723c */ /* 0x040ff00000001814 */
[C---:B------:R-:W-:Y:S01]  /*143b0*/  HMMA.16816.F32 R24, R100.reuse, R122, R24 ;  /* 0x0000007a6418723c */ /* 0x040fe20000001818 */
[----:B------:R-:W-:Y:S07]  /*143c0*/  LDSM.16.MT88.4 R120, [R191+0x1800] ;  /* 0x00180000bf78783b */ /* 0x000fee0000004200 */
[C---:B-----5:R-:W-:Y:S04]  /*143d0*/  HMMA.16816.F32 R28, R100.reuse, R116, R28 ;  /* 0x00000074641c723c */ /* 0x060fe8000000181c */
[--C-:B----4-:R-:W-:Y:S01]  /*143e0*/  FFMA.FTZ R2, R213, c[0x0][0x2d0], -R152.reuse ;  /* 0x0000b400d5027a23 */ /* 0x110fe20000010898 */
[----:B--2---:R-:W-:Y:S01]  /*143f0*/  F2FP.PACK_AB R148, R165, R166 ;  /* 0x000000a6a594723e */ /* 0x004fe200000000ff */
[----:B------:R-:W-:Y:S02]  /*14400*/  FFMA.FTZ R152, R214, c[0x0][0x2d0], -R152 ;  /* 0x0000b400d6987a23 */ /* 0x000fe40000010898 */
[C---:B------:R-:W-:Y:S01]  /*14410*/  HMMA.16816.F32 R32, R100.reuse, R118, R32 ;  /* 0x000000766420723c */ /* 0x040fe20000001820 */
[----:B------:R-:W2:Y:S01]  /*14420*/  LDSM.16.MT88.4 R116, [R189+0x5000] ;  /* 0x00500000bd74783b */ /* 0x000ea20000004200 */
[----:B------:R-:W-:Y:S06]  /*14430*/  MUFU.EX2 R163, R152 ;  /* 0x0000009800a37308 */ /* 0x000fec0000000800 */
[C---:B------:R-:W-:Y:S04]  /*14440*/  HMMA.16816.F32 R36, R100.reuse, R132, R36 ;  /* 0x000000846424723c */ /* 0x040fe80000001824 */
[----:B------:R4:W5:Y:S04]  /*14450*/  MUFU.EX2 R164, R2 ;  /* 0x0000000200a47308 */ /* 0x0009680000000800 */
[C---:B------:R-:W-:Y:S08]  /*14460*/  HMMA.16816.F32 R40, R100.reuse, R134, R40 ;  /* 0x000000866428723c */ /* 0x040ff00000001828 */
[C---:B------:R-:W-:Y:S08]  /*14470*/  HMMA.16816.F32 R44, R100.reuse, R136, R44 ;  /* 0x00000088642c723c */ /* 0x040ff0000000182c */
[C---:B------:R-:W-:Y:S01]  /*14480*/  HMMA.16816.F32 R48, R100.reuse, R138, R48 ;  /* 0x0000008a6430723c */ /* 0x040fe20000001830 */
[----:B------:R-:W-:Y:S03]  /*14490*/  LDSM.16.MT88.4 R136, [R188+0x1800] ;  /* 0x00180000bc88783b */ /* 0x000fe60000004200 */
[--C-:B----4-:R-:W-:Y:S01]  /*144a0*/  FFMA.FTZ R2, R212, c[0x0][0x2d0], -R153.reuse ;  /* 0x0000b400d4027a23 */ /* 0x110fe20000010899 */
[----:B-----5:R-:W-:Y:S03]  /*144b0*/  F2FP.PACK_AB R150, R163, R164 ;  /* 0x000000a4a396723e */ /* 0x020fe600000000ff */
[C---:B------:R-:W-:Y:S01]  /*144c0*/  HMMA.16816.F32 R52, R100.reuse, R104, R52 ;  /* 0x000000686434723c */ /* 0x040fe20000001834 */
[----:B------:R4:W-:Y:S07]  /*144d0*/  MUFU.EX2 R162, R2 ;  /* 0x0000000200a27308 */ /* 0x0009ee0000000800 */
[C---:B------:R-:W-:Y:S01]  /*144e0*/  HMMA.16816.F32 R56, R100.reuse, R106, R56 ;  /* 0x0000006a6438723c */ /* 0x040fe20000001838 */
[----:B------:R-:W5:Y:S07]  /*144f0*/  LDSM.16.MT88.4 R104, [R192+0x5000] ;  /* 0x00500000c068783b */ /* 0x000f6e0000004200 */
[C---:B---3--:R-:W-:Y:S08]  /*14500*/  HMMA.16816.F32 R60, R100.reuse, R108, R60 ;  /* 0x0000006c643c723c */ /* 0x048ff0000000183c */
[C---:B------:R-:W-:Y:S01]  /*14510*/  HMMA.16816.F32 R64, R100.reuse, R110, R64 ;  /* 0x0000006e6440723c */ /* 0x040fe20000001840 */
[----:B------:R-:W3:Y:S03]  /*14520*/  LDSM.16.MT88.4 R108, [R191+0x5000] ;  /* 0x00500000bf6c783b */ /* 0x000ee60000004200 */
[--C-:B----4-:R-:W-:Y:S04]  /*14530*/  FFMA.FTZ R2, R215, c[0x0][0x2d0], -R153.reuse ;  /* 0x0000b400d7027a23 */ /* 0x110fe80000010899 */
[C---:B-1----:R-:W-:Y:S01]  /*14540*/  HMMA.16816.F32 R68, R100.reuse, R112, R68 ;  /* 0x000000706444723c */ /* 0x042fe20000001844 */
[----:B------:R1:W4:Y:S07]  /*14550*/  MUFU.EX2 R161, R2 ;  /* 0x0000000200a17308 */ /* 0x00032e0000000800 */
[C---:B------:R-:W-:Y:S01]  /*14560*/  HMMA.16816.F32 R72, R100.reuse, R114, R72 ;  /* 0x000000726448723c */ /* 0x040fe20000001848 */
[----:B------:R-:W3:Y:S07]  /*14570*/  LDSM.16.MT88.4 R112, [R189+0x1800] ;  /* 0x00180000bd70783b */ /* 0x000eee0000004200 */
[C---:B--2---:R-:W-:Y:S08]  /*14580*/  HMMA.16816.F32 R76, R100.reuse, R116, R76 ;  /* 0x00000074644c723c */ /* 0x044ff0000000184c */
[C---:B------:R-:W-:Y:S01]  /*14590*/  HMMA.16816.F32 R80, R100.reuse, R118, R80 ;  /* 0x000000766450723c */ /* 0x040fe20000001850 */
[----:B------:R-:W2:Y:S03]  /*145a0*/  LDSM.16.MT88.4 R116, [R192+0x1800] ;  /* 0x00180000c074783b */ /* 0x000ea60000004200 */
[--C-:B-1----:R-:W-:Y:S01]  /*145b0*/  FFMA.FTZ R2, R216, c[0x0][0x2d0], -R153.reuse ;  /* 0x0000b400d8027a23 */ /* 0x102fe20000010899 */
[----:B----4-:R-:W-:Y:S01]  /*145c0*/  F2FP.PACK_AB R149, R161, R162 ;  /* 0x000000a2a195723e */ /* 0x010fe200000000ff */
[----:B------:R-:W-:Y:S02]  /*145d0*/  FFMA.FTZ R153, R129, c[0x0][0x2d0], -R153 ;  /* 0x0000b40081997a23 */ /* 0x000fe40000010899 */
[C---:B-----5:R-:W-:Y:S01]  /*145e0*/  HMMA.16816.F32 R84, R100.reuse, R104, R84 ;  /* 0x000000686454723c */ /* 0x060fe20000001854 */
[----:B------:R1:W-:Y:S07]  /*145f0*/  MUFU.EX2 R160, R2 ;  /* 0x0000000200a07308 */ /* 0x0003ee0000000800 */
[C---:B------:R-:W-:Y:S03]  /*14600*/  HMMA.16816.F32 R88, R100.reuse, R106, R88 ;  /* 0x0000006a6458723c */ /* 0x040fe60000001858 */
[----:B------:R4:W5:Y:S05]  /*14610*/  MUFU.EX2 R128, R153 ;  /* 0x0000009900807308 */ /* 0x00096a0000000800 */
[C---:B---3--:R-:W-:Y:S08]  /*14620*/  HMMA.16816.F32 R92, R100.reuse, R108, R92 ;  /* 0x0000006c645c723c */ /* 0x048ff0000000185c */
[----:B------:R-:W-:Y:S04]  /*14630*/  HMMA.16816.F32 R96, R100, R110, R96 ;  /* 0x0000006e6460723c */ /* 0x000fe80000001860 */
[----:B-1----:R-:W-:Y:S02]  /*14640*/  FFMA.FTZ R2, R3, R233, R223 ;  /* 0x000000e903027223 */ /* 0x002fe400000100df */
[----:B------:R-:W-:Y:S02]  /*14650*/  FADD.FTZ R3, R162, R0 ;  /* 0x00000000a2037221 */ /* 0x000fe40000010000 */
[----:B------:R-:W-:Y:S01]  /*14660*/  FADD.FTZ R2, R224, R2 ;  /* 0x00000002e0027221 */ /* 0x000fe20000010000 */
[----:B----4-:R-:W1:Y:S03]  /*14670*/  LDSM.16.MT88.4 R152, [R188+0x3800] ;  /* 0x00380000bc98783b */ /* 0x010e660000004200 */
[----:B-----5:R-:W-:Y:S01]  /*14680*/  F2FP.PACK_AB R151, R128, R160 ;  /* 0x000000a08097723e */ /* 0x020fe200000000ff */
[----:B------:R-:W-:Y:S02]  /*14690*/  FADD.FTZ R2, R222, R2 ;  /* 0x00000002de027221 */ /* 0x000fe40000010000 */
[----:B------:R-:W-:Y:S02]  /*146a0*/  FADD.FTZ R3, R161, R3 ;  /* 0x00000003a1037221 */ /* 0x000fe40000010000 */
[----:B------:R-:W-:Y:S02]  /*146b0*/  FADD.FTZ R2, R221, R2 ;  /* 0x00000002dd027221 */ /* 0x000fe40000010000 */
[C---:B------:R-:W-:Y:S01]  /*146c0*/  HMMA.16816.F32 R132, R148.reuse, R136, R4 ;  /* 0x000000889484723c */ /* 0x040fe20000001804 */
[----:B------:R-:W3:Y:S04]  /*146d0*/  LDSM.16.MT88.4 R4, [R192+0x3800] ;  /* 0x00380000c004783b */ /* 0x000ee80000004200 */
[----:B------:R-:W-:Y:S03]  /*146e0*/  FADD.FTZ R2, R185, R2 ;  /* 0x00000002b9027221 */ /* 0x000fe60000010000 */
[C---:B------:R-:W-:Y:S01]  /*146f0*/  HMMA.16816.F32 R136, R148.reuse, R138, R8 ;  /* 0x0000008a9488723c */ /* 0x040fe20000001808 */
[----:B------:R-:W4:Y:S03]  /*14700*/  LDSM.16.MT88.4 R8, [R191+0x3800] ;  /* 0x00380000bf08783b */ /* 0x000f260000004200 */
[----:B------:R-:W-:Y:S04]  /*14710*/  FADD.FTZ R2, R183, R2 ;  /* 0x00000002b7027221 */ /* 0x000fe80000010000 */
[C---:B------:R-:W-:Y:S01]  /*14720*/  HMMA.16816.F32 R100, R148.reuse, R112, R12 ;  /* 0x000000709464723c */ /* 0x040fe2000000180c */
[----:B------:R-:W5:Y:S03]  /*14730*/  LDSM.16.MT88.4 R12, [R188+0x5800] ;  /* 0x00580000bc0c783b */ /* 0x000f660000004200 */
[----:B------:R-:W-:Y:S04]  /*14740*/  FADD.FTZ R2, R182, R2 ;  /* 0x00000002b6027221 */ /* 0x000fe80000010000 */
[C---:B------:R-:W-:Y:S01]  /*14750*/  HMMA.16816.F32 R104, R148.reuse, R114, R16 ;  /* 0x000000729468723c */ /* 0x040fe20000001810 */
[----:B------:R-:W3:Y:S03]  /*14760*/  LDSM.16.MT88.4 R16, [R189+0x5800] ;  /* 0x00580000bd10783b */ /* 0x000ee60000004200 */
[----:B------:R-:W-:Y:S04]  /*14770*/  FADD.FTZ R2, R181, R2 ;  /* 0x00000002b5027221 */ /* 0x000fe80000010000 */
[C---:B--2---:R-:W-:Y:S01]  /*14780*/  HMMA.16816.F32 R108, R148.reuse, R116, R20 ;  /* 0x00000074946c723c */ /* 0x044fe20000001814 */
[----:B------:R-:W2:Y:S03]  /*14790*/  LDSM.16.MT88.4 R20, [R192+0x5800] ;  /* 0x00580000c014783b */ /* 0x000ea60000004200 */
[----:B------:R-:W-:Y:S04]  /*147a0*/  FADD.FTZ R2, R174, R2 ;  /* 0x00000002ae027221 */ /* 0x000fe80000010000 */
[C---:B------:R-:W-:Y:S04]  /*147b0*/  HMMA.16816.F32 R112, R148.reuse, R118, R24 ;  /* 0x000000769470723c */ /* 0x040fe80000001818 */
[----:B------:R-:W-:Y:S04]  /*147c0*/  FADD.FTZ R2, R173, R2 ;  /* 0x00000002ad027221 */ /* 0x000fe80000010000 */
[C---:B------:R-:W-:Y:S04]  /*147d0*/  HMMA.16816.F32 R116, R148.reuse, R120, R28 ;  /* 0x000000789474723c */ /* 0x040fe8000000181c */
[----:B------:R-:W-:Y:S04]  /*147e0*/  FADD.FTZ R2, R172, R2 ;  /* 0x00000002ac027221 */ /* 0x000fe80000010000 */
[C---:B------:R-:W-:Y:S04]  /*147f0*/  HMMA.16816.F32 R120, R148.reuse, R122, R32 ;  /* 0x0000007a9478723c */ /* 0x040fe80000001820 */
[----:B------:R-:W-:Y:S04]  /*14800*/  FADD.FTZ R2, R171, R2 ;  /* 0x00000002ab027221 */ /* 0x000fe80000010000 */
[C---:B-1----:R-:W-:Y:S04]  /*14810*/  HMMA.16816.F32 R36, R148.reuse, R152, R36 ;  /* 0x000000989424723c */ /* 0x042fe80000001824 */
[----:B------:R-:W-:Y:S04]  /*14820*/  FADD.FTZ R2, R166, R2 ;  /* 0x00000002a6027221 */ /* 0x000fe80000010000 */
[C---:B------:R-:W-:Y:S04]  /*14830*/  HMMA.16816.F32 R40, R148.reuse, R154, R40 ;  /* 0x0000009a9428723c */ /* 0x040fe80000001828 */
[----:B------:R-:W-:Y:S04]  /*14840*/  FADD.FTZ R0, R165, R2 ;  /* 0x00000002a5007221 */ /* 0x000fe80000010000 */
[C---:B------:R-:W-:Y:S04]  /*14850*/  HMMA.16816.F32 R44, R148.reuse, R156, R44 ;  /* 0x0000009c942c723c */ /* 0x040fe8000000182c */
[----:B------:R-:W-:Y:S02]  /*14860*/  FADD.FTZ R2, R164, R0 ;  /* 0x00000000a4027221 */ /* 0x000fe40000010000 */
[----:B------:R-:W-:Y:S01]  /*14870*/  FADD.FTZ R0, R160, R3 ;  /* 0x00000003a0007221 */ /* 0x000fe20000010000 */
[----:B------:R-:W-:Y:S01]  /*14880*/  MOV R3, R125 ;  /* 0x0000007d00037202 */ /* 0x000fe20000000f00 */
[C---:B------:R-:W-:Y:S04]  /*14890*/  HMMA.16816.F32 R48, R148.reuse, R158, R48 ;  /* 0x0000009e9430723c */ /* 0x040fe80000001830 */
[----:B------:R-:W-:Y:S02]  /*148a0*/  FADD.FTZ R233, R163, R2 ;  /* 0x00000002a3e97221 */ /* 0x000fe40000010000 */
[----:B------:R-:W-:Y:S02]  /*148b0*/  FADD.FTZ R234, R128, R0 ;  /* 0x0000000080ea7221 */ /* 0x000fe40000010000 */
[C---:B---3--:R-:W-:Y:S04]  /*148c0*/  HMMA.16816.F32 R52, R148.reuse, R4, R52 ;  /* 0x000000049434723c */ /* 0x048fe80000001834 */
[----:B------:R-:W-:Y:S04]  /*148d0*/  IMAD.MOV.U32 R128, RZ, RZ, R124 ;  /* 0x000000ffff807224 */ /* 0x000fe800078e007c */
[C---:B------:R-:W-:Y:S01]  /*148e0*/  HMMA.16816.F32 R56, R148.reuse, R6, R56 ;  /* 0x000000069438723c */ /* 0x040fe20000001838 */
[----:B------:R-:W1:Y:S07]  /*148f0*/  LDSM.16.MT88.4 R4, [R191+0x5800] ;  /* 0x00580000bf04783b */ /* 0x000e6e0000004200 */
[C---:B----4-:R-:W-:Y:S08]  /*14900*/  HMMA.16816.F32 R60, R148.reuse, R8, R60 ;  /* 0x00000008943c723c */ /* 0x050ff0000000183c */
[C---:B------:R-:W-:Y:S08]  /*14910*/  HMMA.16816.F32 R64, R148.reuse, R10, R64 ;  /* 0x0000000a9440723c */ /* 0x040ff00000001840 */
[C---:B-----5:R-:W-:Y:S08]  /*14920*/  HMMA.16816.F32 R68, R148.reuse, R12, R68 ;  /* 0x0000000c9444723c */ /* 0x060ff00000001844 */
[C---:B------:R-:W-:Y:S08]  /*14930*/  HMMA.16816.F32 R72, R148.reuse, R14, R72 ;  /* 0x0000000e9448723c */ /* 0x040ff00000001848 */
[C---:B------:R-:W-:Y:S08]  /*14940*/  HMMA.16816.F32 R76, R148.reuse, R16, R76 ;  /* 0x00000010944c723c */ /* 0x040ff0000000184c */
[C---:B------:R-:W-:Y:S08]  /*14950*/  HMMA.16816.F32 R80, R148.reuse, R18, R80 ;  /* 0x000000129450723c */ /* 0x040ff00000001850 */
[C---:B--2---:R-:W-:Y:S08]  /*14960*/  HMMA.16816.F32 R84, R148.reuse, R20, R84 ;  /* 0x000000149454723c */ /* 0x044ff00000001854 */
[C---:B------:R-:W-:Y:S08]  /*14970*/  HMMA.16816.F32 R88, R148.reuse, R22, R88 ;  /* 0x000000169458723c */ /* 0x040ff00000001858 */
[C---:B-1----:R-:W-:Y:S08]  /*14980*/  HMMA.16816.F32 R92, R148.reuse, R4, R92 ;  /* 0x00000004945c723c */ /* 0x042ff0000000185c */
[----:B------:R-:W-:Y:S01]  /*14990*/  HMMA.16816.F32 R96, R148, R6, R96 ;  /* 0x000000069460723c */ /* 0x000fe20000001860 */
[----:B------:R-:W-:-:S07]  /*149a0*/  @P0 BRA `(.L_x_1107) ;  /* 0xffffd10000000947 */ /* 0x000fce000383ffff */
.L_x_1106:
[----:B------:R-:W-:-:S13]  /*149b0*/  ISETP.GE.AND P0, PT, R211, R235, PT ;  /* 0x000000ebd300720c */ /* 0x000fda0003f06270 */
[----:B------:R-:W-:Y:S05]  /*149c0*/  @!P0 BRA `(.L_x_1108) ;  /* 0x0000299000008947 */ /* 0x000fea0003800000 */
[----:B------:R-:W-:Y:S02]  /*149d0*/  MOV R129, R124 ;  /* 0x0000007c00817202 */ /* 0x000fe40000000f00 */
[----:B------:R-:W-:Y:S02]  /*149e0*/  MOV R128, R125 ;  /* 0x0000007d00807202 */ /* 0x000fe40000000f00 */
.L_x_1109:
        /* <DEDUP_REMOVED lines=15> */
[C---:B------:R-:W-:Y:S02]  /*14ae0*/  LEA R2, P1, R3.reuse, R28, 0x5 ;  /* 0x0000001c03027211 */ /* 0x040fe400078228ff */
[----:B------:R-:W-:Y:S01]  /*14af0*/  IADD3.X R161, R0, R125, RZ, P0, !PT ;  /* 0x0000007d00a17210 */ /* 0x000fe200007fe4ff */
[----:B------:R-:W-:Y:S01]  /*14b00*/  LDSM.16.M88.4 R32, [R194] ;  /* 0x00000000c220783b */ /* 0x000fe20000000200 */
[----:B------:R-:W-:Y:S02]  /*14b10*/  LEA.HI.X R3, R3, R0, R20, 0x5, P1 ;  /* 0x0000000003037211 */ /* 0x000fe400008f2c14 */
[----:B------:R-:W-:Y:S02]  /*14b20*/  IADD3 R31, P1, R28, R228, RZ ;  /* 0x000000e41c1f7210 */ /* 0x000fe40007f3e0ff */
[----:B------:R-:W-:Y:S02]  /*14b30*/  LEA R174, P2, R124, c[0x0][0x1f8], 0x1 ;  /* 0x00007e007cae7a11 */ /* 0x000fe400078408ff */
[----:B------:R-:W-:Y:S01]  /*14b40*/  IADD3.X R160, R0, R230, RZ, P1, !PT ;  /* 0x000000e600a07210 */ /* 0x000fe20000ffe4ff */
[----:B------:R-:W1:Y:S01]  /*14b50*/  LDSM.16.M88.4 R8, [R147] ;  /* 0x000000009308783b */ /* 0x000e620000000200 */
[C---:B------:R-:W-:Y:S02]  /*14b60*/  LEA R176, P3, R31.reuse, c[0x0][0x1f8], 0x1 ;  /* 0x00007e001fb07a11 */ /* 0x040fe400078608ff */
[----:B------:R-:W-:Y:S02]  /*14b70*/  IADD3 R173, P1, R2, R30, RZ ;  /* 0x0000001e02ad7210 */ /* 0x000fe40007f3e0ff */
[----:B------:R-:W-:Y:S02]  /*14b80*/  LEA.HI.X R177, R31, c[0x0][0x1fc], R160, 0x1, P3 ;  /* 0x00007f001fb17a11 */ /* 0x000fe400018f0ca0 */
[----:B------:R-:W-:Y:S01]  /*14b90*/  LEA.HI.X R175, R124, c[0x0][0x1fc], R161, 0x1, P2 ;  /* 0x00007f007caf7a11 */ /* 0x000fe200010f0ca1 */
[----:B------:R-:W2:Y:S01]  /*14ba0*/  LDSM.16.M88.4 R16, [R147+0x800] ;  /* 0x000800009310783b */ /* 0x000ea20000000200 */
[----:B------:R-:W-:Y:S02]  /*14bb0*/  IADD3 R29, P0, R228, 0x80, RZ ;  /* 0x00000080e41d7810 */ /* 0x000fe40007f1e0ff */
[C---:B------:R-:W-:Y:S02]  /*14bc0*/  IADD3 R169, P3, R2.reuse, R228, RZ ;  /* 0x000000e402a97210 */ /* 0x040fe40007f7e0ff */
[-C--:B------:R-:W-:Y:S02]  /*14bd0*/  IADD3.X R31, RZ, R230.reuse, RZ, P0, !PT ;  /* 0x000000e6ff1f7210 */ /* 0x080fe400007fe4ff */
[-C--:B------:R-:W-:Y:S01]  /*14be0*/  IADD3 R172, P0, R2, R29.reuse, RZ ;  /* 0x0000001d02ac7210 */ /* 0x080fe20007f1e0ff */
[----:B------:R-:W3:Y:S01]  /*14bf0*/  LDSM.16.M88.4 R24, [R147+0x1000] ;  /* 0x001000009318783b */ /* 0x000ee20000000200 */
[----:B------:R-:W-:Y:S02]  /*14c00*/  IADD3 R171, P2, R28, R29, RZ ;  /* 0x0000001d1cab7210 */ /* 0x000fe40007f5e0ff */
[----:B------:R-:W-:Y:S02]  /*14c10*/  IADD3.X R125, R3, R125, RZ, P1, !PT ;  /* 0x0000007d037d7210 */ /* 0x000fe40000ffe4ff */
[-C--:B------:R-:W-:Y:S02]  /*14c20*/  IADD3.X R178, R0, R31.reuse, RZ, P2, !PT ;  /* 0x0000001f00b27210 */ /* 0x080fe400017fe4ff */
[----:B------:R-:W-:Y:S01]  /*14c30*/  LEA R170, P4, R171, c[0x0][0x1f8], 0x1 ;  /* 0x00007e00abaa7a11 */ /* 0x000fe200078808ff */
[----:B------:R-:W4:Y:S01]  /*14c40*/  LDSM.16.M88.4 R148, [R147+0x1800] ;  /* 0x001800009394783b */ /* 0x000f220000000200 */
[----:B------:R-:W-:Y:S02]  /*14c50*/  LEA R168, P2, R169, c[0x0][0x1f8], 0x1 ;  /* 0x00007e00a9a87a11 */ /* 0x000fe400078408ff */
[----:B------:R-:W-:Y:S02]  /*14c60*/  LEA.HI.X R171, R171, c[0x0][0x1fc], R178, 0x1, P4 ;  /* 0x00007f00abab7a11 */ /* 0x000fe400020f0cb2 */
[----:B------:R-:W-:Y:S02]  /*14c70*/  LEA R124, P1, R173, c[0x0][0x1f8], 0x1 ;  /* 0x00007e00ad7c7a11 */ /* 0x000fe400078208ff */
[----:B------:R-:W-:Y:S01]  /*14c80*/  IADD3.X R0, R3, R31, RZ, P0, !PT ;  /* 0x0000001f03007210 */ /* 0x000fe200007fe4ff */
[----:B------:R-:W-:Y:S01]  /*14c90*/  LDSM.16.M88.4 R152, [R195] ;  /* 0x00000000c398783b */ /* 0x000fe20000000200 */
[----:B------:R-:W-:Y:S02]  /*14ca0*/  LEA.HI.X R125, R173, c[0x0][0x1fc], R125, 0x1, P1 ;  /* 0x00007f00ad7d7a11 */ /* 0x000fe400008f0c7d */
[----:B------:R-:W-:Y:S02]  /*14cb0*/  LEA R2, P0, R172, c[0x0][0x1f8], 0x1 ;  /* 0x00007e00ac027a11 */ /* 0x000fe400078008ff */
[----:B------:R-:W-:Y:S02]  /*14cc0*/  IADD3.X R3, R3, R230, RZ, P3, !PT ;  /* 0x000000e603037210 */ /* 0x000fe40001ffe4ff */
[----:B------:R-:W-:Y:S01]  /*14cd0*/  LOP3.LUT P3, RZ, R238, 0x1, RZ, 0xc0, !PT ;  /* 0x00000001eeff7812 */ /* 0x000fe2000786c0ff */
[C---:B-1----:R-:W-:Y:S01]  /*14ce0*/  HMMA.16816.F32 R4, R32.reuse, R8, RZ ;  /* 0x000000082004723c */ /* 0x042fe200000018ff */
[----:B------:R-:W1:Y:S02]  /*14cf0*/  LDSM.16.M88.4 R156, [R198] ;  /* 0x00000000c69c783b */ /* 0x000e640000000200 */
[----:B------:R-:W-:Y:S02]  /*14d00*/  LEA.HI.X R169, R169, c[0x0][0x1fc], R3, 0x1, P2 ;  /* 0x00007f00a9a97a11 */ /* 0x000fe400010f0c03 */
[----:B------:R-:W-:Y:S02]  /*14d10*/  LEA.HI.X R3, R172, c[0x0][0x1fc], R0, 0x1, P0 ;  /* 0x00007f00ac037a11 */ /* 0x000fe400000f0c00 */
[C---:B------:R-:W-:Y:S01]  /*14d20*/  ISETP.GT.AND P0, PT, R211.reuse, R235, PT ;  /* 0x000000ebd300720c */ /* 0x040fe20003f04270 */
[C---:B------:R-:W-:Y:S01]  /*14d30*/  HMMA.16816.F32 R8, R32.reuse, R10, RZ ;  /* 0x0000000a2008723c */ /* 0x040fe200000018ff */
[----:B------:R-:W5:Y:S03]  /*14d40*/  LDSM.16.M88.4 R160, [R209] ;  /* 0x00000000d1a0783b */ /* 0x000f660000000200 */
[----:B------:R-:W-:Y:S04]  /*14d50*/  IADD3 R211, R211, -0x1, RZ ;  /* 0xffffffffd3d37810 */ /* 0x000fe80007ffe0ff */
        /* <DEDUP_REMOVED lines=26> */
[----:B-----5:R-:W3:Y:S08]  /*14f00*/  LDSM.16.M88.4 R168, [R197] ;  /* 0x00000000c5a8783b */ /* 0x020ef00000000200 */
[----:B------:R-:W4:Y:S08]  /*14f10*/  LDSM.16.M88.4 R156, [R193+0x800] ;  /* 0x00080000c19c783b */ /* 0x000f300000000200 */
[----:B-1----:R-:W1:Y:S08]  /*14f20*/  LDSM.16.M88.4 R176, [R193+0x1000] ;  /* 0x00100000c1b0783b */ /* 0x002e700000000200 */
[----:B------:R-:W0:Y:S08]  /*14f30*/  LDGDEPBAR ;  /* 0x00000000000079af */ /* 0x000e300000000000 */
[----:B------:R-:W5:Y:S01]  /*14f40*/  LDSM.16.M88.4 R160, [R193+0x1800] ;  /* 0x00180000c1a0783b */ /* 0x000f620000000200 */
[C---:B---3--:R-:W-:Y:S07]  /*14f50*/  HMMA.16816.F32 R4, R168.reuse, R172, R4 ;  /* 0x000000aca804723c */ /* 0x048fee0000001804 */
[----:B------:R-:W-:Y:S01]  /*14f60*/  LDSM.16.M88.4 R164, [R196] ;  /* 0x00000000c4a4783b */ /* 0x000fe20000000200 */
[C---:B------:R-:W-:Y:S07]  /*14f70*/  HMMA.16816.F32 R8, R168.reuse, R174, R8 ;  /* 0x000000aea808723c */ /* 0x040fee0000001808 */
[----:B------:R-:W3:Y:S01]  /*14f80*/  LDSM.16.M88.4 R180, [R190] ;  /* 0x00000000beb4783b */ /* 0x000ee20000000200 */
[C---:B----4-:R-:W-:Y:S07]  /*14f90*/  HMMA.16816.F32 R12, R168.reuse, R156, R12 ;  /* 0x0000009ca80c723c */ /* 0x050fee000000180c */
[----:B------:R-:W4:Y:S01]  /*14fa0*/  LDSM.16.M88.4 R148, [R190+0x800] ;  /* 0x00080000be94783b */ /* 0x000f220000000200 */
[C---:B------:R-:W-:Y:S07]  /*14fb0*/  HMMA.16816.F32 R16, R168.reuse, R158, R16 ;  /* 0x0000009ea810723c */ /* 0x040fee0000001810 */
[----:B------:R-:W2:Y:S01]  /*14fc0*/  LDSM.16.M88.4 R152, [R190+0x1000] ;  /* 0x00100000be98783b */ /* 0x000ea20000000200 */
[C---:B-1----:R-:W-:Y:S07]  /*14fd0*/  HMMA.16816.F32 R20, R168.reuse, R176, R20 ;  /* 0x000000b0a814723c */ /* 0x042fee0000001814 */
[----:B------:R-:W1:Y:S01]  /*14fe0*/  LDSM.16.M88.4 R156, [R190+0x1800] ;  /* 0x00180000be9c783b */ /* 0x000e620000000200 */
[C---:B------:R-:W-:Y:S07]  /*14ff0*/  HMMA.16816.F32 R24, R168.reuse, R178, R24 ;  /* 0x000000b2a818723c */ /* 0x040fee0000001818 */
[----:B------:R-:W-:Y:S01]  /*15000*/  LDSM.16.M88.4 R172, [R147+0x2800] ;  /* 0x0028000093ac783b */ /* 0x000fe20000000200 */
[C---:B-----5:R-:W-:Y:S07]  /*15010*/  HMMA.16816.F32 R28, R168.reuse, R160, R28 ;  /* 0x000000a0a81c723c */ /* 0x060fee000000181c */
[----:B------:R-:W-:Y:S01]  /*15020*/  LDSM.16.M88.4 R176, [R195+0x4000] ;  /* 0x00400000c3b0783b */ /* 0x000fe20000000200 */
[----:B------:R-:W-:Y:S07]  /*15030*/  HMMA.16816.F32 R32, R168, R162, R32 ;  /* 0x000000a2a820723c */ /* 0x000fee0000001820 */
[----:B------:R-:W-:Y:S01]  /*15040*/  LDSM.16.M88.4 R160, [R194+0x4000] ;  /* 0x00400000c2a0783b */ /* 0x000fe20000000200 */
[C---:B---3--:R-:W-:Y:S07]  /*15050*/  HMMA.16816.F32 R4, R164.reuse, R180, R4 ;  /* 0x000000b4a404723c */ /* 0x048fee0000001804 */
[----:B------:R-:W3:Y:S01]  /*15060*/  LDSM.16.M88.4 R168, [R147+0x2000] ;  /* 0x0020000093a8783b */ /* 0x000ee20000000200 */
[C---:B------:R-:W-:Y:S07]  /*15070*/  HMMA.16816.F32 R8, R164.reuse, R182, R8 ;  /* 0x000000b6a408723c */ /* 0x040fee0000001808 */
[----:B------:R-:W-:Y:S01]  /*15080*/  LDSM.16.M88.4 R180, [R206] ;  /* 0x00000000ceb4783b */ /* 0x000fe20000000200 */
[C---:B----4-:R-:W-:Y:S07]  /*15090*/  HMMA.16816.F32 R12, R164.reuse, R148, R12 ;  /* 0x00000094a40c723c */ /* 0x050fee000000180c */
[----:B------:R-:W-:Y:S01]  /*150a0*/  LDSM.16.M88.4 R184, [R190+0x4000] ;  /* 0x00400000beb8783b */ /* 0x000fe20000000200 */
[C---:B------:R-:W-:Y:S07]  /*150b0*/  HMMA.16816.F32 R16, R164.reuse, R150, R16 ;  /* 0x00000096a410723c */ /* 0x040fee0000001810 */
[----:B------:R-:W4:Y:S01]  /*150c0*/  LDSM.16.M88.4 R148, [R147+0x3000] ;  /* 0x003000009394783b */ /* 0x000f220000000200 */
[C---:B--2---:R-:W-:Y:S08]  /*150d0*/  HMMA.16816.F32 R20, R164.reuse, R152, R20 ;  /* 0x00000098a414723c */ /* 0x044ff00000001814 */
[C---:B------:R-:W-:Y:S01]  /*150e0*/  HMMA.16816.F32 R24, R164.reuse, R154, R24 ;  /* 0x0000009aa418723c */ /* 0x040fe20000001818 */
[----:B------:R-:W2:Y:S07]  /*150f0*/  LDSM.16.M88.4 R152, [R147+0x3800] ;  /* 0x003800009398783b */ /* 0x000eae0000000200 */
[C---:B-1----:R-:W-:Y:S08]  /*15100*/  HMMA.16816.F32 R28, R164.reuse, R156, R28 ;  /* 0x0000009ca41c723c */ /* 0x042ff0000000181c */
[----:B------:R-:W-:Y:S01]  /*15110*/  HMMA.16816.F32 R32, R164, R158, R32 ;  /* 0x0000009ea420723c */ /* 0x000fe20000001820 */
[----:B------:R-:W1:Y:S07]  /*15120*/  LDSM.16.M88.4 R156, [R205] ;  /* 0x00000000cd9c783b */ /* 0x000e6e0000000200 */
[C---:B---3--:R-:W-:Y:S01]  /*15130*/  HMMA.16816.F32 R4, R160.reuse, R168, R4 ;  /* 0x000000a8a004723c */ /* 0x048fe20000001804 */
[----:B------:R-:W3:Y:S07]  /*15140*/  LDSM.16.M88.4 R164, [R204] ;  /* 0x00000000cca4783b */ /* 0x000eee0000000200 */
[C---:B------:R-:W-:Y:S01]  /*15150*/  HMMA.16816.F32 R8, R160.reuse, R170, R8 ;  /* 0x000000aaa008723c */ /* 0x040fe20000001808 */
[----:B------:R-:W5:Y:S07]  /*15160*/  LDSM.16.M88.4 R168, [R203] ;  /* 0x00000000cba8783b */ /* 0x000f6e0000000200 */
[C---:B------:R-:W-:Y:S08]  /*15170*/  HMMA.16816.F32 R12, R160.reuse, R172, R12 ;  /* 0x000000aca00c723c */ /* 0x040ff0000000180c */
[C---:B------:R-:W-:Y:S01]  /*15180*/  HMMA.16816.F32 R16, R160.reuse, R174, R16 ;  /* 0x000000aea010723c */ /* 0x040fe20000001810 */
[----:B------:R-:W-:Y:S07]  /*15190*/  LDSM.16.M88.4 R172, [R193+0x2000] ;  /* 0x00200000c1ac783b */ /* 0x000fee0000000200 */
[C---:B----4-:R-:W-:Y:S08]  /*151a0*/  HMMA.16816.F32 R20, R160.reuse, R148, R20 ;  /* 0x00000094a014723c */ /* 0x050ff00000001814 */
[C---:B------:R-:W-:Y:S01]  /*151b0*/  HMMA.16816.F32 R24, R160.reuse, R150, R24 ;  /* 0x00000096a018723c */ /* 0x040fe20000001818 */
[----:B------:R-:W4:Y:S07]  /*151c0*/  LDSM.16.M88.4 R148, [R197+0x4000] ;  /* 0x00400000c594783b */ /* 0x000f2e0000000200 */
[C---:B--2---:R-:W-:Y:S08]  /*151d0*/  HMMA.16816.F32 R28, R160.reuse, R152, R28 ;  /* 0x00000098a01c723c */ /* 0x044ff0000000181c */
[----:B------:R-:W-:Y:S01]  /*151e0*/  HMMA.16816.F32 R32, R160, R154, R32 ;  /* 0x0000009aa020723c */ /* 0x000fe20000001820 */
[----:B------:R-:W2:Y:S07]  /*151f0*/  LDSM.16.M88.4 R152, [R193+0x2800] ;  /* 0x00280000c198783b */ /* 0x000eae0000000200 */
[C---:B------:R-:W-:Y:S01]  /*15200*/  HMMA.16816.F32 R4, R176.reuse, R180, R4 ;  /* 0x000000b4b004723c */ /* 0x040fe20000001804 */
        /* <DEDUP_REMOVED lines=8> */
[----:B------:R-:W3:Y:S07]  /*15290*/  LDSM.16.M88.4 R164, [R196+0x4000] ;  /* 0x00400000c4a4783b */ /* 0x000eee0000000200 */
[C---:B-----5:R-:W-:Y:S08]  /*152a0*/  HMMA.16816.F32 R28, R176.reuse, R168, R28 ;  /* 0x000000a8b01c723c */ /* 0x060ff0000000181c */
[----:B------:R-:W-:Y:S01]  /*152b0*/  HMMA.16816.F32 R32, R176, R170, R32 ;  /* 0x000000aab020723c */ /* 0x000fe20000001820 */
[----:B------:R-:W5:Y:S07]  /*152c0*/  LDSM.16.M88.4 R168, [R190+0x2800] ;  /* 0x00280000bea8783b */ /* 0x000f6e0000000200 */
[C---:B----4-:R-:W-:Y:S01]  /*152d0*/  HMMA.16816.F32 R4, R148.reuse, R172, R4 ;  /* 0x000000ac9404723c */ /* 0x050fe20000001804 */
[----:B------:R-:W-:Y:S07]  /*152e0*/  LDSM.16.M88.4 R176, [R147+0x5000] ;  /* 0x0050000093b0783b */ /* 0x000fee0000000200 */
[C---:B------:R-:W-:Y:S01]  /*152f0*/  HMMA.16816.F32 R8, R148.reuse, R174, R8 ;  /* 0x000000ae9408723c */ /* 0x040fe20000001808 */
[----:B------:R-:W-:Y:S07]  /*15300*/  LDSM.16.M88.4 R172, [R147+0x4800] ;  /* 0x0048000093ac783b */ /* 0x000fee0000000200 */
[C---:B--2---:R-:W-:Y:S08]  /*15310*/  HMMA.16816.F32 R12, R148.reuse, R152, R12 ;  /* 0x00000098940c723c */ /* 0x044ff0000000180c */
[C---:B------:R-:W-:Y:S01]  /*15320*/  HMMA.16816.F32 R16, R148.reuse, R154, R16 ;  /* 0x0000009a9410723c */ /* 0x040fe20000001810 */
[----:B------:R-:W2:Y:S07]  /*15330*/  LDSM.16.M88.4 R152, [R190+0x3000] ;  /* 0x00300000be98783b */ /* 0x000eae0000000200 */
[C---:B-1----:R-:W-:Y:S08]  /*15340*/  HMMA.16816.F32 R20, R148.reuse, R156, R20 ;  /* 0x0000009c9414723c */ /* 0x042ff00000001814 */
[C---:B------:R-:W-:Y:S01]  /*15350*/  HMMA.16816.F32 R24, R148.reuse, R158, R24 ;  /* 0x0000009e9418723c */ /* 0x040fe20000001818 */
[----:B------:R-:W1:Y:S07]  /*15360*/  LDSM.16.M88.4 R156, [R190+0x3800] ;  /* 0x00380000be9c783b */ /* 0x000e6e0000000200 */
[C---:B------:R-:W-:Y:S08]  /*15370*/  HMMA.16816.F32 R28, R148.reuse, R160, R28 ;  /* 0x000000a0941c723c */ /* 0x040ff0000000181c */
[----:B------:R-:W-:Y:S01]  /*15380*/  HMMA.16816.F32 R32, R148, R162, R32 ;  /* 0x000000a29420723c */ /* 0x000fe20000001820 */
[----:B------:R-:W-:Y:S07]  /*15390*/  LDSM.16.M88.4 R148, [R194+0x8000] ;  /* 0x00800000c294783b */ /* 0x000fee0000000200 */
[C---:B---3--:R-:W-:Y:S01]  /*153a0*/  HMMA.16816.F32 R4, R164.reuse, R180, R4 ;  /* 0x000000b4a404723c */ /* 0x048fe20000001804 */
[----:B------:R-:W3:Y:S07]  /*153b0*/  LDSM.16.M88.4 R160, [R147+0x4000] ;  /* 0x0040000093a0783b */ /* 0x000eee0000000200 */
        /* <DEDUP_REMOVED lines=8> */
[C---:B-1----:R-:W-:Y:S08]  /*15440*/  HMMA.16816.F32 R28, R164.reuse, R156, R28 ;  /* 0x0000009ca41c723c */ /* 0x042ff0000000181c */
[----:B------:R-:W-:Y:S01]  /*15450*/  HMMA.16816.F32 R32, R164, R158, R32 ;  /* 0x0000009ea420723c */ /* 0x000fe20000001820 */
[----:B------:R-:W1:Y:S07]  /*15460*/  LDSM.16.M88.4 R156, [R201] ;  /* 0x00000000c99c783b */ /* 0x000e6e0000000200 */
[C---:B---3--:R-:W-:Y:S01]  /*15470*/  HMMA.16816.F32 R4, R148.reuse, R160, R4 ;  /* 0x000000a09404723c */ /* 0x048fe20000001804 */
[----:B------:R-:W-:Y:S07]  /*15480*/  LDSM.16.M88.4 R164, [R199] ;  /* 0x00000000c7a4783b */ /* 0x000fee0000000200 */
[C---:B------:R-:W-:Y:S01]  /*15490*/  HMMA.16816.F32 R8, R148.reuse, R162, R8 ;  /* 0x000000a29408723c */ /* 0x040fe20000001808 */
[----:B------:R-:W3:Y:S07]  /*154a0*/  LDSM.16.M88.4 R160, [R200] ;  /* 0x00000000c8a0783b */ /* 0x000eee0000000200 */
        /* <DEDUP_REMOVED lines=13> */
[C---:B-1----:R-:W-:Y:S08]  /*15580*/  HMMA.16816.F32 R12, R152.reuse, R156, R12 ;  /* 0x0000009c980c723c */ /* 0x042ff0000000180c */
[C---:B------:R-:W-:Y:S01]  /*15590*/  HMMA.16816.F32 R16, R152.reuse, R158, R16 ;  /* 0x0000009e9810723c */ /* 0x040fe20000001810 */
[----:B------:R-:W1:Y:S07]  /*155a0*/  LDSM.16.M88.4 R156, [R193+0x5800] ;  /* 0x00580000c19c783b */ /* 0x000e6e0000000200 */
[C---:B---3--:R-:W-:Y:S08]  /*155b0*/  HMMA.16816.F32 R20, R152.reuse, R160, R20 ;  /* 0x000000a09814723c */ /* 0x048ff00000001814 */
[C---:B------:R-:W-:Y:S08]  /*155c0*/  HMMA.16816.F32 R24, R152.reuse, R162, R24 ;  /* 0x000000a29818723c */ /* 0x040ff00000001818 */
[C---:B------:R-:W-:Y:S08]  /*155d0*/  HMMA.16816.F32 R28, R152.reuse, R164, R28 ;  /* 0x000000a4981c723c */ /* 0x040ff0000000181c */
[----:B------:R-:W-:Y:S01]  /*155e0*/  HMMA.16816.F32 R32, R152, R166, R32 ;  /* 0x000000a69820723c */ /* 0x000fe20000001820 */
[----:B------:R-:W3:Y:S07]  /*155f0*/  LDSM.16.M88.4 R152, [R190+0x4800] ;  /* 0x00480000be98783b */ /* 0x000eee0000000200 */
[C---:B-----5:R-:W-:Y:S08]  /*15600*/  HMMA.16816.F32 R4, R172.reuse, R176, R4 ;  /* 0x000000b0ac04723c */ /* 0x060ff00000001804 */
[C---:B------:R-:W-:Y:S08]  /*15610*/  HMMA.16816.F32 R8, R172.reuse, R178, R8 ;  /* 0x000000b2ac08723c */ /* 0x040ff00000001808 */
[C---:B----4-:R-:W-:Y:S08]  /*15620*/  HMMA.16816.F32 R12, R172.reuse, R148, R12 ;  /* 0x00000094ac0c723c */ /* 0x050ff0000000180c */
[C---:B------:R-:W-:Y:S01]  /*15630*/  HMMA.16816.F32 R16, R172.reuse, R150, R16 ;  /* 0x00000096ac10723c */ /* 0x040fe20000001810 */
[----:B------:R-:W4:Y:S07]  /*15640*/  LDSM.16.M88.4 R148, [R190+0x5000] ;  /* 0x00500000be94783b */ /* 0x000f2e0000000200 */
[C---:B--2---:R-:W-:Y:S08]  /*15650*/  HMMA.16816.F32 R20, R172.reuse, R168, R20 ;  /* 0x000000a8ac14723c */ /* 0x044ff00000001814 */
        /* <DEDUP_REMOVED lines=8> */
[C---:B---3--:R-:W-:Y:S08]  /*156e0*/  HMMA.16816.F32 R12, R180.reuse, R152, R12 ;  /* 0x00000098b40c723c */ /* 0x048ff0000000180c */
        /* <DEDUP_REMOVED lines=80> */
[----:B---3--:R-:W-:Y:S01]  /*15bf0*/  @P0 IADD3.X R150, R3, R225, RZ, P2, !PT ;  /* 0x000000e103960210 */ /* 0x008fe200017fe4ff */
[----:B------:R-:W-:Y:S01]  /*15c00*/  FMUL.FTZ R104, R2, R104 ;  /* 0x0000006802687220 */ /* 0x000fe20000410000 */
[----:B------:R-:W-:Y:S01]  /*15c10*/  @P0 IADD3 R153, P2, R226, 0x80, RZ ;  /* 0x00000080e2990810 */ /* 0x000fe20007f5e0ff */
[C---:B------:R-:W-:Y:S01]  /*15c20*/  FMUL.FTZ R105, R2.reuse, R105 ;  /* 0x0000006902697220 */ /* 0x040fe20000410000 */
[----:B------:R-:W-:Y:S01]  /*15c30*/  @P0 LEA.HI.X R159, R149, c[0x0][0x1cc], R150, 0x1, P3 ;  /* 0x00007300959f0a11 */ /* 0x000fe200018f0c96 */
[----:B------:R-:W-:Y:S01]  /*15c40*/  FMUL.FTZ R108, R2, R108 ;  /* 0x0000006c026c7220 */ /* 0x000fe20000410000 */
[----:B------:R-:W-:Y:S01]  /*15c50*/  @P0 IADD3 R149, P4, R128, R154, RZ ;  /* 0x0000009a80950210 */ /* 0x000fe20007f9e0ff */
[----:B------:R-:W1:Y:S01]  /*15c60*/  MUFU.EX2 R0, R0 ;  /* 0x0000000000007308 */ /* 0x000e620000000800 */
[----:B------:R-:W-:Y:S01]  /*15c70*/  @P0 IADD3.X R152, RZ, R225, RZ, P1, !PT ;  /* 0x000000e1ff980210 */ /* 0x000fe20000ffe4ff */
[C---:B------:R-:W-:Y:S01]  /*15c80*/  FMUL.FTZ R109, R2.reuse, R109 ;  /* 0x0000006d026d7220 */ /* 0x040fe20000410000 */
[----:B------:R-:W-:Y:S01]  /*15c90*/  @P0 IADD3.X R156, RZ, R225, RZ, P2, !PT ;  /* 0x000000e1ff9c0210 */ /* 0x000fe200017fe4ff */
[C---:B------:R-:W-:Y:S01]  /*15ca0*/  FMUL.FTZ R112, R2.reuse, R112 ;  /* 0x0000007002707220 */ /* 0x040fe20000410000 */
        /* <DEDUP_REMOVED lines=8> */
[----:B------:R-:W-:Y:S01]  /*15d30*/  @P0 LEA R148, P1, R5, c[0x0][0x1c8], 0x1 ;  /* 0x0000720005940a11 */ /* 0x000fe200078208ff */
[C---:B------:R-:W-:Y:S01]  /*15d40*/  FMUL.FTZ R121, R2.reuse, R121 ;  /* 0x0000007902797220 */ /* 0x040fe20000410000 */
[----:B------:R-:W-:Y:S01]  /*15d50*/  @P0 IADD3 R155, P2, R129, R154, RZ ;  /* 0x0000009a819b0210 */ /* 0x000fe20007f5e0ff */
[C---:B------:R-:W-:Y:S01]  /*15d60*/  FMUL.FTZ R36, R2.reuse, R36 ;  /* 0x0000002402247220 */ /* 0x040fe20000410000 */
[----:B------:R-:W-:Y:S01]  /*15d70*/  @P0 LEA.HI.X R151, R149, c[0x0][0x1cc], R128, 0x1, P3 ;  /* 0x0000730095970a11 */ /* 0x000fe200018f0c80 */
[C---:B------:R-:W-:Y:S01]  /*15d80*/  FMUL.FTZ R37, R2.reuse, R37 ;  /* 0x0000002502257220 */ /* 0x040fe20000410000 */
[----:B------:R-:W-:Y:S01]  /*15d90*/  @P0 IADD3 R154, P3, R129, R226, RZ ;  /* 0x000000e2819a0210 */ /* 0x000fe20007f7e0ff */
[----:B------:R-:W-:Y:S01]  /*15da0*/  FMUL.FTZ R40, R2, R40 ;  /* 0x0000002802287220 */ /* 0x000fe20000410000 */
[----:B------:R-:W-:Y:S01]  /*15db0*/  @P0 LEA.HI.X R149, R5, c[0x0][0x1cc], R3, 0x1, P1 ;  /* 0x0000730005950a11 */ /* 0x000fe200008f0c03 */
[----:B------:R-:W-:Y:S01]  /*15dc0*/  FFMA.FTZ R3, R9, c[0x0][0x2d0], -R168 ;  /* 0x0000b40009037a23 */ /* 0x000fe200000108a8 */
[----:B------:R-:W-:Y:S01]  /*15dd0*/  @P0 IADD3.X R9, R4, R225, RZ, P3, !PT ;  /* 0x000000e104090210 */ /* 0x000fe20001ffe4ff */
[----:B-1----:R-:W-:Y:S01]  /*15de0*/  FMUL.FTZ R102, R0, R102 ;  /* 0x0000006600667220 */ /* 0x002fe20000410000 */
[----:B------:R-:W-:Y:S01]  /*15df0*/  LOP3.LUT P3, RZ, R238, 0x1, RZ, 0xc0, !PT ;  /* 0x00000001eeff7812 */ /* 0x000fe2000786c0ff */
[----:B------:R1:W-:Y:S01]  /*15e00*/  MUFU.EX2 R183, R3 ;  /* 0x0000000300b77308 */ /* 0x0003e20000000800 */
[----:B------:R-:W-:Y:S01]  /*15e10*/  @P0 LEA R128, P4, R154, c[0x0][0x1c8], 0x1 ;  /* 0x000072009a800a11 */ /* 0x000fe200078808ff */
[C---:B------:R-:W-:Y:S01]  /*15e20*/  FMUL.FTZ R103, R0.reuse, R103 ;  /* 0x0000006700677220 */ /* 0x040fe20000410000 */
[----:B------:R-:W-:Y:S01]  /*15e30*/  @P0 IADD3 R5, P1, R129, R153, RZ ;  /* 0x0000009981050210 */ /* 0x000fe20007f3e0ff */
[----:B------:R-:W-:Y:S01]  /*15e40*/  FMUL.FTZ R106, R0, R106 ;  /* 0x0000006a006a7220 */ /* 0x000fe20000410000 */
[----:B------:R-:W-:Y:S01]  /*15e50*/  @P0 LEA.HI.X R129, R154, c[0x0][0x1cc], R9, 0x1, P4 ;  /* 0x000073009a810a11 */ /* 0x000fe200020f0c09 */
[----:B------:R-:W-:Y:S01]  /*15e60*/  FMUL.FTZ R107, R0, R107 ;  /* 0x0000006b006b7220 */ /* 0x000fe20000410000 */
[----:B------:R-:W-:Y:S01]  /*15e70*/  @P0 IADD3.X R153, R4, R152, RZ, P2, !PT ;  /* 0x0000009804990210 */ /* 0x000fe200017fe4ff */
[C---:B------:R-:W-:Y:S01]  /*15e80*/  FMUL.FTZ R110, R0.reuse, R110 ;  /* 0x0000006e006e7220 */ /* 0x040fe20000410000 */
[C---:B------:R-:W-:Y:S01]  /*15e90*/  @P0 LEA R8, P2, R155.reuse, c[0x0][0x1c8], 0x1 ;  /* 0x000072009b080a11 */ /* 0x040fe200078408ff */
[----:B------:R-:W-:Y:S01]  /*15ea0*/  FMUL.FTZ R111, R0, R111 ;  /* 0x0000006f006f7220 */ /* 0x000fe20000410000 */
[----:B------:R-:W-:Y:S01]  /*15eb0*/  @P0 IADD3.X R152, R4, R156, RZ, P1, !PT ;  /* 0x0000009c04980210 */ /* 0x000fe20000ffe4ff */
[----:B------:R2:W-:Y:S01]  /*15ec0*/  @P0 LDGSTS.E.BYPASS.LTC128B.128 [R210+0x6100], [R158.64], !P3 ;  /* 0x061000009ed20fae */ /* 0x0005e2000d901d46 */
[----:B------:R-:W-:Y:S01]  /*15ed0*/  @P0 LEA.HI.X R9, R155, c[0x0][0x1cc], R153, 0x1, P2 ;  /* 0x000073009b090a11 */ /* 0x000fe200010f0c99 */
[C---:B------:R-:W-:Y:S01]  /*15ee0*/  FMUL.FTZ R114, R0.reuse, R114 ;  /* 0x0000007200727220 */ /* 0x040fe20000410000 */
[C---:B------:R-:W-:Y:S01]  /*15ef0*/  @P0 LEA R4, P1, R5.reuse, c[0x0][0x1c8], 0x1 ;  /* 0x0000720005040a11 */ /* 0x040fe200078208ff */
[C---:B------:R-:W-:Y:S01]  /*15f00*/  FMUL.FTZ R115, R0.reuse, R115 ;  /* 0x0000007300737220 */ /* 0x040fe20000410000 */
[----:B------:R-:W-:Y:S01]  /*15f10*/  MUFU.EX2 R182, R12 ;  /* 0x0000000c00b67308 */ /* 0x000fe20000000800 */
[C---:B------:R-:W-:Y:S01]  /*15f20*/  FMUL.FTZ R118, R0.reuse, R118 ;  /* 0x0000007600767220 */ /* 0x040fe20000410000 */
[----:B------:R-:W-:Y:S01]  /*15f30*/  @P0 LEA.HI.X R5, R5, c[0x0][0x1cc], R152, 0x1, P1 ;  /* 0x0000730005050a11 */ /* 0x000fe200008f0c98 */
[----:B------:R3:W-:Y:S01]  /*15f40*/  @P0 LDGSTS.E.BYPASS.LTC128B.128 [R210+0x8100], [R150.64], !P6 ;  /* 0x0810000096d20fae */ /* 0x0007e2000f101d46 */
[C---:B------:R-:W-:Y:S02]  /*15f50*/  FMUL.FTZ R119, R0.reuse, R119 ;  /* 0x0000007700777220 */ /* 0x040fe40000410000 */
[----:B------:R-:W-:Y:S02]  /*15f60*/  FMUL.FTZ R122, R0, R122 ;  /* 0x0000007a007a7220 */ /* 0x000fe40000410000 */
[----:B-1----:R-:W-:Y:S02]  /*15f70*/  FMUL.FTZ R3, R124, c[0x0][0x2d0] ;  /* 0x0000b4007c037a20 */ /* 0x002fe40000410000 */
[----:B------:R-:W-:Y:S01]  /*15f80*/  FMUL.FTZ R123, R0, R123 ;  /* 0x0000007b007b7220 */ /* 0x000fe20000410000 */
[----:B------:R3:W-:Y:S01]  /*15f90*/  @P0 LDGSTS.E.BYPASS.LTC128B.128 [R210+0xa100], [R148.64], !P5 ;  /* 0x0a10000094d20fae */ /* 0x0007e2000e901d46 */
[--C-:B------:R-:W-:Y:S01]  /*15fa0*/  FFMA.FTZ R6, R6, c[0x0][0x2d0], -R3.reuse ;  /* 0x0000b40006067a23 */ /* 0x100fe20000010803 */
[----:B------:R-:W-:Y:S01]  /*15fb0*/  MUFU.EX2 R181, R13 ;  /* 0x0000000d00b57308 */ /* 0x000fe20000000800 */
[--C-:B------:R-:W-:Y:S02]  /*15fc0*/  FFMA.FTZ R7, R7, c[0x0][0x2d0], -R3.reuse ;  /* 0x0000b40007077a23 */ /* 0x100fe40000010803 */
[C---:B------:R-:W-:Y:S02]  /*15fd0*/  FMUL.FTZ R38, R0.reuse, R38 ;  /* 0x0000002600267220 */ /* 0x040fe40000410000 */
[----:B------:R-:W-:Y:S01]  /*15fe0*/  FMUL.FTZ R39, R0, R39 ;  /* 0x0000002700277220 */ /* 0x000fe20000410000 */
[----:B------:R1:W-:Y:S01]  /*15ff0*/  @P0 LDGSTS.E.BYPASS.LTC128B.128 [R210+0x7100], [R128.64], !P3 ;  /* 0x0710000080d20fae */ /* 0x0003e2000d901d46 */
[----:B------:R-:W-:Y:S02]  /*16000*/  FMUL.FTZ R41, R2, R41 ;  /* 0x0000002902297220 */ /* 0x000fe40000410000 */
[C---:B------:R-:W-:Y:S01]  /*16010*/  FMUL.FTZ R42, R0.reuse, R42 ;  /* 0x0000002a002a7220 */ /* 0x040fe20000410000 */
[----:B------:R4:W-:Y:S01]  /*16020*/  MUFU.EX2 R174, R6 ;  /* 0x0000000600ae7308 */ /* 0x0009e20000000800 */
[----:B------:R-:W-:Y:S02]  /*16030*/  FMUL.FTZ R43, R0, R43 ;  /* 0x0000002b002b7220 */ /* 0x000fe40000410000 */
[C---:B------:R-:W-:Y:S01]  /*16040*/  FMUL.FTZ R44, R2.reuse, R44 ;  /* 0x0000002c022c7220 */ /* 0x040fe20000410000 */
[----:B------:R5:W-:Y:S01]  /*16050*/  @P0 LDGSTS.E.BYPASS.LTC128B.128 [R210+0x9100], [R8.64], !P6 ;  /* 0x0910000008d20fae */ /* 0x000be2000f101d46 */
[----:B------:R-:W-:Y:S02]  /*16060*/  FMUL.FTZ R45, R2, R45 ;  /* 0x0000002d022d7220 */ /* 0x000fe40000410000 */
[C---:B------:R-:W-:Y:S02]  /*16070*/  FMUL.FTZ R46, R0.reuse, R46 ;  /* 0x0000002e002e7220 */ /* 0x040fe40000410000 */
[----:B------:R-:W-:Y:S01]  /*16080*/  FMUL.FTZ R47, R0, R47 ;  /* 0x0000002f002f7220 */ /* 0x000fe20000410000 */
[----:B------:R1:W1:Y:S01]  /*16090*/  MUFU.EX2 R173, R7 ;  /* 0x0000000700ad7308 */ /* 0x0002620000000800 */
[C---:B------:R-:W-:Y:S01]  /*160a0*/  FMUL.FTZ R48, R2.reuse, R48 ;  /* 0x0000003002307220 */ /* 0x040fe20000410000 */
[----:B------:R2:W-:Y:S01]  /*160b0*/  @P0 LDGSTS.E.BYPASS.LTC128B.128 [R210+0xb100], [R4.64], !P5 ;  /* 0x0b10000004d20fae */ /* 0x0005e2000e901d46 */
[----:B------:R-:W-:Y:S02]  /*160c0*/  FMUL.FTZ R49, R2, R49 ;  /* 0x0000003102317220 */ /* 0x000fe40000410000 */
[C---:B------:R-:W-:Y:S02]  /*160d0*/  FMUL.FTZ R50, R0.reuse, R50 ;  /* 0x0000003200327220 */ /* 0x040fe40000410000 */
[----:B------:R-:W-:Y:S02]  /*160e0*/  FMUL.FTZ R51, R0, R51 ;  /* 0x0000003300337220 */ /* 0x000fe40000410000 */
[C---:B------:R-:W-:Y:S01]  /*160f0*/  FMUL.FTZ R52, R2.reuse, R52 ;  /* 0x0000003402347220 */ /* 0x040fe20000410000 */
[----:B---3--:R-:W3:Y:S01]  /*16100*/  LDSM.16.MT88.4 R148, [R188] ;  /* 0x00000000bc94783b */ /* 0x008ee20000004200 */
[----:B------:R-:W-:Y:S01]  /*16110*/  FMUL.FTZ R53, R2, R53 ;  /* 0x0000003502357220 */ /* 0x000fe20000410000 */
[----:B------:R-:W-:Y:S01]  /*16120*/  MUFU.EX2 R179, R17 ;  /* 0x0000001100b37308 */ /* 0x000fe20000000800 */
[----:B------:R-:W-:Y:S02]  /*16130*/  FMUL.FTZ R54, R0, R54 ;  /* 0x0000003600367220 */ /* 0x000fe40000410000 */
[--C-:B----4-:R-:W-:Y:S02]  /*16140*/  FFMA.FTZ R6, R10, c[0x0][0x2d0], -R3.reuse ;  /* 0x0000b4000a067a23 */ /* 0x110fe40000010803 */
[C---:B------:R-:W-:Y:S01]  /*16150*/  FMUL.FTZ R10, R0.reuse, R138 ;  /* 0x0000008a000a7220 */ /* 0x040fe20000410000 */
[----:B------:R-:W4:Y:S01]  /*16160*/  LDSM.16.MT88.4 R152, [R189] ;  /* 0x00000000bd98783b */ /* 0x000f220000004200 */
[----:B------:R-:W-:Y:S02]  /*16170*/  FMUL.FTZ R55, R0, R55 ;  /* 0x0000003700377220 */ /* 0x000fe40000410000 */
[C---:B-----5:R-:W-:Y:S01]  /*16180*/  FMUL.FTZ R8, R2.reuse, R136 ;  /* 0x0000008802087220 */ /* 0x060fe20000410000 */
[----:B------:R5:W-:Y:S01]  /*16190*/  MUFU.EX2 R172, R6 ;  /* 0x0000000600ac7308 */ /* 0x000be20000000800 */
[----:B------:R-:W-:Y:S02]  /*161a0*/  FMUL.FTZ R9, R2, R137 ;  /* 0x0000008902097220 */ /* 0x000fe40000410000 */
[----:B-1----:R-:W-:Y:S01]  /*161b0*/  FMUL.FTZ R7, R0, R135 ;  /* 0x0000008700077220 */ /* 0x002fe20000410000 */
[----:B--2---:R-:W1:Y:S01]  /*161c0*/  LDSM.16.MT88.4 R156, [R192] ;  /* 0x00000000c09c783b */ /* 0x004e620000004200 */
[C---:B------:R-:W-:Y:S02]  /*161d0*/  FMUL.FTZ R56, R2.reuse, R56 ;  /* 0x0000003802387220 */ /* 0x040fe40000410000 */
[--C-:B------:R-:W-:Y:S02]  /*161e0*/  FFMA.FTZ R4, R11, c[0x0][0x2d0], -R3.reuse ;  /* 0x0000b4000b047a23 */ /* 0x100fe40000010803 */
[----:B------:R-:W-:Y:S01]  /*161f0*/  FMUL.FTZ R5, R2, R133 ;  /* 0x0000008502057220 */ /* 0x000fe20000410000 */
[----:B------:R-:W-:Y:S01]  /*16200*/  F2FP.PACK_AB R133, R173, R174 ;  /* 0x000000aead85723e */ /* 0x000fe200000000ff */
[----:B------:R-:W2:Y:S01]  /*16210*/  MUFU.EX2 R171, R4 ;  /* 0x0000000400ab7308 */ /* 0x000ea20000000800 */
[----:B------:R-:W-:Y:S01]  /*16220*/  FMUL.FTZ R11, R0, R139 ;  /* 0x0000008b000b7220 */ /* 0x000fe20000410000 */
[----:B------:R-:W0:Y:S01]  /*16230*/  LDGDEPBAR ;  /* 0x00000000000079af */ /* 0x000e220000000000 */
[----:B------:R-:W-:Y:S02]  /*16240*/  FMUL.FTZ R57, R2, R57 ;  /* 0x0000003902397220 */ /* 0x000fe40000410000 */
[C---:B------:R-:W-:Y:S02]  /*16250*/  FMUL.FTZ R58, R0.reuse, R58 ;  /* 0x0000003a003a7220 */ /* 0x040fe40000410000 */
[----:B------:R-:W-:Y:S02]  /*16260*/  FMUL.FTZ R59, R0, R59 ;  /* 0x0000003b003b7220 */ /* 0x000fe40000410000 */
[C---:B------:R-:W-:Y:S01]  /*16270*/  FMUL.FTZ R60, R2.reuse, R60 ;  /* 0x0000003c023c7220 */ /* 0x040fe20000410000 */
[----:B------:R-:W1:Y:S01]  /*16280*/  LDSM.16.MT88.4 R136, [R191] ;  /* 0x00000000bf88783b */ /* 0x000e620000004200 */
[----:B------:R-:W-:Y:S01]  /*16290*/  FMUL.FTZ R61, R2, R61 ;  /* 0x0000003d023d7220 */ /* 0x000fe20000410000 */
[----:B------:R-:W-:Y:S01]  /*162a0*/  MUFU.EX2 R177, R21 ;  /* 0x0000001500b17308 */ /* 0x000fe20000000800 */
[C---:B-----5:R-:W-:Y:S01]  /*162b0*/  FMUL.FTZ R6, R0.reuse, R134 ;  /* 0x0000008600067220 */ /* 0x060fe20000410000 */
[----:B------:R-:W-:Y:S01]  /*162c0*/  F2FP.PACK_AB R134, R183, R184 ;  /* 0x000000b8b786723e */ /* 0x000fe200000000ff */
[C---:B------:R-:W-:Y:S02]  /*162d0*/  FMUL.FTZ R62, R0.reuse, R62 ;  /* 0x0000003e003e7220 */ /* 0x040fe40000410000 */
[----:B------:R-:W-:Y:S02]  /*162e0*/  FMUL.FTZ R63, R0, R63 ;  /* 0x0000003f003f7220 */ /* 0x000fe40000410000 */
[--C-:B------:R-:W-:Y:S02]  /*162f0*/  FFMA.FTZ R14, R14, c[0x0][0x2d0], -R3.reuse ;  /* 0x0000b4000e0e7a23 */ /* 0x100fe40000010803 */
[--C-:B------:R-:W-:Y:S01]  /*16300*/  FFMA.FTZ R15, R15, c[0x0][0x2d0], -R3.reuse ;  /* 0x0000b4000f0f7a23 */ /* 0x100fe20000010803 */
[----:B------:R-:W-:Y:S01]  /*16310*/  MUFU.EX2 R175, R25 ;  /* 0x0000001900af7308 */ /* 0x000fe20000000800 */
[--C-:B------:R-:W-:Y:S01]  /*16320*/  FFMA.FTZ R12, R16, c[0x0][0x2d0], -R168.reuse ;  /* 0x0000b400100c7a23 */ /* 0x100fe200000108a8 */
[----:B--2---:R-:W-:Y:S01]  /*16330*/  F2FP.PACK_AB R135, R171, R172 ;  /* 0x000000acab87723e */ /* 0x004fe200000000ff */
[----:B------:R-:W-:Y:S01]  /*16340*/  FMUL.FTZ R4, R2, R132 ;  /* 0x0000008402047220 */ /* 0x000fe20000410000 */
[----:B------:R-:W-:Y:S01]  /*16350*/  F2FP.PACK_AB R132, R185, R186 ;  /* 0x000000bab984723e */ /* 0x000fe200000000ff */
[--C-:B------:R-:W-:Y:S02]  /*16360*/  FFMA.FTZ R18, R18, c[0x0][0x2d0], -R3.reuse ;  /* 0x0000b40012127a23 */ /* 0x100fe40000010803 */
[--C-:B------:R-:W-:Y:S02]  /*16370*/  FFMA.FTZ R128, R19, c[0x0][0x2d0], -R3.reuse ;  /* 0x0000b40013807a23 */ /* 0x100fe40000010803 */
[--C-:B------:R-:W-:Y:S01]  /*16380*/  FFMA.FTZ R26, R26, c[0x0][0x2d0], -R3.reuse ;  /* 0x0000b4001a1a7a23 */ /* 0x100fe20000010803 */
[----:B------:R-:W2:Y:S01]  /*16390*/  MUFU.EX2 R167, R14 ;  /* 0x0000000e00a77308 */ /* 0x000ea20000000800 */
[C---:B---3--:R-:W-:Y:S05]  /*163a0*/  HMMA.16816.F32 R4, R132.reuse, R148, R4 ;  /* 0x000000948404723c */ /* 0x048fea0000001804 */
[--C-:B------:R-:W-:Y:S02]  /*163b0*/  FFMA.FTZ R27, R27, c[0x0][0x2d0], -R3.reuse ;  /* 0x0000b4001b1b7a23 */ /* 0x100fe40000010803 */
[C---:B------:R-:W-:Y:S01]  /*163c0*/  FMUL.FTZ R64, R2.reuse, R64 ;  /* 0x0000004002407220 */ /* 0x040fe20000410000 */
[C---:B------:R-:W-:Y:S01]  /*163d0*/  HMMA.16816.F32 R8, R132.reuse, R150, R8 ;  /* 0x000000968408723c */ /* 0x040fe20000001808 */
[----:B------:R-:W3:Y:S01]  /*163e0*/  LDSM.16.MT88.4 R148, [R188+0x2000] ;  /* 0x00200000bc94783b */ /* 0x000ee20000004200 */
[----:B------:R-:W5:Y:S02]  /*163f0*/  MUFU.EX2 R166, R15 ;  /* 0x0000000f00a67308 */ /* 0x000f640000000800 */
[----:B------:R-:W-:Y:S02]  /*16400*/  FMUL.FTZ R65, R2, R65 ;  /* 0x0000004102417220 */ /* 0x000fe40000410000 */
[C---:B------:R-:W-:Y:S02]  /*16410*/  FMUL.FTZ R66, R0.reuse, R66 ;  /* 0x0000004200427220 */ /* 0x040fe40000410000 */
[C---:B----4-:R-:W-:Y:S04]  /*16420*/  HMMA.16816.F32 R100, R132.reuse, R152, R100 ;  /* 0x000000988464723c */ /* 0x050fe80000001864 */
[----:B------:R4:W2:Y:S01]  /*16430*/  MUFU.EX2 R180, R12 ;  /* 0x0000000c00b47308 */ /* 0x0008a20000000800 */
[----:B------:R-:W-:Y:S02]  /*16440*/  FMUL.FTZ R67, R0, R67 ;  /* 0x0000004300437220 */ /* 0x000fe40000410000 */
[C---:B------:R-:W-:Y:S01]  /*16450*/  FMUL.FTZ R68, R2.reuse, R68 ;  /* 0x0000004402447220 */ /* 0x040fe20000410000 */
[C---:B------:R-:W-:Y:S01]  /*16460*/  HMMA.16816.F32 R104, R132.reuse, R154, R104 ;  /* 0x0000009a8468723c */ /* 0x040fe20000001868 */
[----:B------:R-:W2:Y:S03]  /*16470*/  LDSM.16.MT88.4 R152, [R189+0x2000] ;  /* 0x00200000bd98783b */ /* 0x000ea60000004200 */
[----:B------:R-:W-:Y:S02]  /*16480*/  FMUL.FTZ R69, R2, R69 ;  /* 0x0000004502457220 */ /* 0x000fe40000410000 */
[----:B------:R2:W-:Y:S01]  /*16490*/  MUFU.EX2 R165, R18 ;  /* 0x0000001200a57308 */ /* 0x0005e20000000800 */
[C---:B------:R-:W-:Y:S01]  /*164a0*/  FMUL.FTZ R70, R0.reuse, R70 ;  /* 0x0000004600467220 */ /* 0x040fe20000410000 */
[C---:B-1----:R-:W-:Y:S04]  /*164b0*/  HMMA.16816.F32 R108, R132.reuse, R156, R108 ;  /* 0x0000009c846c723c */ /* 0x042fe8000000186c */
[----:B------:R-:W-:Y:S02]  /*164c0*/  FMUL.FTZ R71, R0, R71 ;  /* 0x0000004700477220 */ /* 0x000fe40000410000 */
[C---:B------:R-:W-:Y:S02]  /*164d0*/  FMUL.FTZ R72, R2.reuse, R72 ;  /* 0x0000004802487220 */ /* 0x040fe40000410000 */
[C---:B------:R-:W-:Y:S01]  /*164e0*/  HMMA.16816.F32 R112, R132.reuse, R158, R112 ;  /* 0x0000009e8470723c */ /* 0x040fe20000001870 */
[----:B------:R-:W-:Y:S01]  /*164f0*/  LDSM.16.MT88.4 R156, [R188+0x2800] ;  /* 0x00280000bc9c783b */ /* 0x000fe20000004200 */
[----:B------:R-:W-:Y:S02]  /*16500*/  MUFU.EX2 R161, R26 ;  /* 0x0000001a00a17308 */ /* 0x000fe40000000800 */
[----:B------:R-:W-:Y:S02]  /*16510*/  FMUL.FTZ R73, R2, R73 ;  /* 0x0000004902497220 */ /* 0x000fe40000410000 */
[C---:B------:R-:W-:Y:S02]  /*16520*/  FMUL.FTZ R74, R0.reuse, R74 ;  /* 0x0000004a004a7220 */ /* 0x040fe40000410000 */
[C---:B------:R-:W-:Y:S01]  /*16530*/  HMMA.16816.F32 R116, R132.reuse, R136, R116 ;  /* 0x000000888474723c */ /* 0x040fe20000001874 */
[----:B----4-:R-:W-:Y:S03]  /*16540*/  LDSM.16.MT88.4 R12, [R191+0x4000] ;  /* 0x00400000bf0c783b */ /* 0x010fe60000004200 */
[----:B------:R-:W-:Y:S01]  /*16550*/  MUFU.EX2 R160, R27 ;  /* 0x0000001b00a07308 */ /* 0x000fe20000000800 */
[----:B------:R-:W-:Y:S02]  /*16560*/  FMUL.FTZ R75, R0, R75 ;  /* 0x0000004b004b7220 */ /* 0x000fe40000410000 */
[C---:B------:R-:W-:Y:S01]  /*16570*/  FMUL.FTZ R76, R2.reuse, R76 ;  /* 0x0000004c024c7220 */ /* 0x040fe20000410000 */
[C---:B------:R-:W-:Y:S01]  /*16580*/  HMMA.16816.F32 R120, R132.reuse, R138, R120 ;  /* 0x0000008a8478723c */ /* 0x040fe20000001878 */
[----:B------:R-:W1:Y:S03]  /*16590*/  LDSM.16.MT88.4 R136, [R192+0x2000] ;  /* 0x00200000c088783b */ /* 0x000e660000004200 */
[----:B------:R-:W-:Y:S02]  /*165a0*/  FMUL.FTZ R77, R2, R77 ;  /* 0x0000004d024d7220 */ /* 0x000fe40000410000 */
[C---:B------:R-:W-:Y:S01]  /*165b0*/  FMUL.FTZ R78, R0.reuse, R78 ;  /* 0x0000004e004e7220 */ /* 0x040fe20000410000 */
[----:B------:R4:W-:Y:S01]  /*165c0*/  MUFU.EX2 R178, R20 ;  /* 0x0000001400b27308 */ /* 0x0009e20000000800 */
[C---:B---3--:R-:W-:Y:S01]  /*165d0*/  HMMA.16816.F32 R36, R132.reuse, R148, R36 ;  /* 0x000000948424723c */ /* 0x048fe20000001824 */
[----:B--2---:R-:W-:Y:S03]  /*165e0*/  LDSM.16.MT88.4 R16, [R189+0x800] ;  /* 0x00080000bd10783b */ /* 0x004fe60000004200 */
[----:B------:R-:W-:Y:S02]  /*165f0*/  FMUL.FTZ R79, R0, R79 ;  /* 0x0000004f004f7220 */ /* 0x000fe40000410000 */
[C---:B------:R-:W-:Y:S02]  /*16600*/  FMUL.FTZ R80, R2.reuse, R80 ;  /* 0x0000005002507220 */ /* 0x040fe40000410000 */
[C---:B------:R-:W-:Y:S01]  /*16610*/  HMMA.16816.F32 R40, R132.reuse, R150, R40 ;  /* 0x000000968428723c */ /* 0x040fe20000001828 */
[----:B------:R-:W2:Y:S01]  /*16620*/  LDSM.16.MT88.4 R148, [R191+0x2000] ;  /* 0x00200000bf94783b */ /* 0x000ea20000004200 */
[----:B------:R3:W-:Y:S02]  /*16630*/  MUFU.EX2 R170, R28 ;  /* 0x0000001c00aa7308 */ /* 0x0007e40000000800 */
[----:B------:R-:W-:Y:S02]  /*16640*/  FMUL.FTZ R81, R2, R81 ;  /* 0x0000005102517220 */ /* 0x000fe40000410000 */
[C---:B------:R-:W-:Y:S02]  /*16650*/  FMUL.FTZ R82, R0.reuse, R82 ;  /* 0x0000005200527220 */ /* 0x040fe40000410000 */
[C---:B------:R-:W-:Y:S04]  /*16660*/  HMMA.16816.F32 R44, R132.reuse, R152, R44 ;  /* 0x00000098842c723c */ /* 0x040fe8000000182c */
[----:B------:R-:W-:Y:S01]  /*16670*/  FMUL.FTZ R83, R0, R83 ;  /* 0x0000005300537220 */ /* 0x000fe20000410000 */
[----:B------:R-:W2:Y:S01]  /*16680*/  MUFU.EX2 R164, R128 ;  /* 0x0000008000a47308 */ /* 0x000ea20000000800 */
[----:B------:R-:W-:Y:S02]  /*16690*/  FMUL.FTZ R84, R2, R84 ;  /* 0x0000005402547220 */ /* 0x000fe40000410000 */
[C---:B------:R-:W-:Y:S01]  /*166a0*/  HMMA.16816.F32 R48, R132.reuse, R154, R48 ;  /* 0x0000009a8430723c */ /* 0x040fe20000001830 */
[----:B------:R-:W5:Y:S03]  /*166b0*/  LDSM.16.MT88.4 R152, [R188+0x4000] ;  /* 0x00400000bc98783b */ /* 0x000f660000004200 */
[--C-:B----4-:R-:W-:Y:S02]  /*166c0*/  FFMA.FTZ R20, R24, c[0x0][0x2d0], -R168.reuse ;  /* 0x0000b40018147a23 */ /* 0x110fe400000108a8 */
[----:B------:R-:W-:Y:S02]  /*166d0*/  FMUL.FTZ R85, R2, R85 ;  /* 0x0000005502557220 */ /* 0x000fe40000410000 */
[----:B------:R-:W4:Y:S01]  /*166e0*/  MUFU.EX2 R176, R20 ;  /* 0x0000001400b07308 */ /* 0x000f220000000800 */
[C---:B-1----:R-:W-:Y:S01]  /*166f0*/  HMMA.16816.F32 R52, R132.reuse, R136, R52 ;  /* 0x000000888434723c */ /* 0x042fe20000001834 */
[----:B------:R-:W-:Y:S02]  /*16700*/  LDSM.16.MT88.4 R24, [R192+0x1000] ;  /* 0x00100000c018783b */ /* 0x000fe40000004200 */
[----:B---3--:R-:W-:Y:S02]  /*16710*/  FFMA.FTZ R28, R32, c[0x0][0x2d0], -R168 ;  /* 0x0000b400201c7a23 */ /* 0x008fe400000108a8 */
        /* <DEDUP_REMOVED lines=13> */
[C---:B-----5:R-:W-:Y:S04]  /*167f0*/  HMMA.16816.F32 R68, R132.reuse, R152, R68 ;  /* 0x000000988444723c */ /* 0x060fe80000001844 */
[C---:B------:R-:W-:Y:S02]  /*16800*/  FMUL.FTZ R94, R0.reuse, R94 ;  /* 0x0000005e005e7220 */ /* 0x040fe40000410000 */
[----:B------:R-:W-:Y:S02]  /*16810*/  FMUL.FTZ R95, R0, R95 ;  /* 0x0000005f005f7220 */ /* 0x000fe40000410000 */
[C---:B------:R-:W-:Y:S01]  /*16820*/  HMMA.16816.F32 R72, R132.reuse, R154, R72 ;  /* 0x0000009a8448723c */ /* 0x040fe20000001848 */
[----:B------:R-:W-:Y:S03]  /*16830*/  LDSM.16.MT88.4 R152, [R192+0x800] ;  /* 0x00080000c098783b */ /* 0x000fe60000004200 */
[C---:B------:R-:W-:Y:S02]  /*16840*/  FMUL.FTZ R96, R2.reuse, R96 ;  /* 0x0000006002607220 */ /* 0x040fe40000410000 */
[----:B------:R-:W-:Y:S02]  /*16850*/  FMUL.FTZ R97, R2, R97 ;  /* 0x0000006102617220 */ /* 0x000fe40000410000 */
[C---:B------:R-:W-:Y:S01]  /*16860*/  FMUL.FTZ R98, R0.reuse, R98 ;  /* 0x0000006200627220 */ /* 0x040fe20000410000 */
[C---:B-1----:R-:W-:Y:S03]  /*16870*/  HMMA.16816.F32 R76, R132.reuse, R136, R76 ;  /* 0x00000088844c723c */ /* 0x042fe6000000184c */
[----:B------:R-:W-:Y:S02]  /*16880*/  FMUL.FTZ R99, R0, R99 ;  /* 0x0000006300637220 */ /* 0x000fe40000410000 */
[----:B------:R-:W-:Y:S02]  /*16890*/  FFMA.FTZ R2, R2, R233, R186 ;  /* 0x000000e902027223 */ /* 0x000fe400000100ba */
[----:B------:R-:W-:Y:S01]  /*168a0*/  FFMA.FTZ R0, R0, R234, R174 ;  /* 0x000000ea00007223 */ /* 0x000fe200000100ae */
        /* <DEDUP_REMOVED lines=11> */
[C---:B------:R-:W-:Y:S04]  /*16960*/  HMMA.16816.F32 R92, R132.reuse, R12, R92 ;  /* 0x0000000c845c723c */ /* 0x040fe8000000185c */
[----:B------:R-:W-:Y:S02]  /*16970*/  FADD.FTZ R2, R182, R2 ;  /* 0x00000002b6027221 */ /* 0x000fe40000010000 */
[----:B------:R-:W-:Y:S01]  /*16980*/  FADD.FTZ R0, R167, R0 ;  /* 0x00000000a7007221 */ /* 0x000fe20000010000 */
[C---:B------:R-:W-:Y:S01]  /*16990*/  F2FP.PACK_AB R12, R181.reuse, R182 ;  /* 0x000000b6b50c723e */ /* 0x040fe200000000ff */
[----:B------:R-:W-:Y:S01]  /*169a0*/  HMMA.16816.F32 R96, R132, R14, R96 ;  /* 0x0000000e8460723c */ /* 0x000fe20000001860 */
[----:B------:R-:W3:Y:S03]  /*169b0*/  LDSM.16.MT88.4 R132, [R189+0x2800] ;  /* 0x00280000bd84783b */ /* 0x000ee60000004200 */
[C---:B------:R-:W-:Y:S01]  /*169c0*/  F2FP.PACK_AB R13, R166.reuse, R167 ;  /* 0x000000a7a60d723e */ /* 0x040fe200000000ff */
[----:B------:R-:W-:Y:S02]  /*169d0*/  FADD.FTZ R2, R181, R2 ;  /* 0x00000002b5027221 */ /* 0x000fe40000010000 */
[----:B------:R-:W-:Y:S01]  /*169e0*/  F2FP.PACK_AB R14, R179, R180 ;  /* 0x000000b4b30e723e */ /* 0x000fe200000000ff */
[----:B------:R-:W-:Y:S01]  /*169f0*/  FADD.FTZ R0, R166, R0 ;  /* 0x00000000a6007221 */ /* 0x000fe20000010000 */
[----:B------:R-:W-:Y:S03]  /*16a00*/  F2FP.PACK_AB R15, R164, R165 ;  /* 0x000000a5a40f723e */ /* 0x000fe600000000ff */
[----:B------:R-:W-:Y:S02]  /*16a10*/  FADD.FTZ R2, R180, R2 ;  /* 0x00000002b4027221 */ /* 0x000fe40000010000 */
[----:B------:R-:W-:Y:S02]  /*16a20*/  FADD.FTZ R0, R165, R0 ;  /* 0x00000000a5007221 */ /* 0x000fe40000010000 */
[C---:B-1----:R-:W-:Y:S05]  /*16a30*/  HMMA.16816.F32 R4, R12.reuse, R136, R4 ;  /* 0x000000880c04723c */ /* 0x042fea0000001804 */
[----:B------:R-:W-:Y:S02]  /*16a40*/  FADD.FTZ R2, R179, R2 ;  /* 0x00000002b3027221 */ /* 0x000fe40000010000 */
[----:B------:R-:W-:Y:S01]  /*16a50*/  FADD.FTZ R0, R164, R0 ;  /* 0x00000000a4007221 */ /* 0x000fe20000010000 */
[C---:B------:R-:W-:Y:S01]  /*16a60*/  HMMA.16816.F32 R8, R12.reuse, R138, R8 ;  /* 0x0000008a0c08723c */ /* 0x040fe20000001808 */
[----:B------:R-:W-:Y:S03]  /*16a70*/  LDSM.16.MT88.4 R136, [R191+0x2800] ;  /* 0x00280000bf88783b */ /* 0x000fe60000004200 */
[----:B------:R-:W-:Y:S04]  /*16a80*/  FADD.FTZ R2, R178, R2 ;  /* 0x00000002b2027221 */ /* 0x000fe80000010000 */
[C---:B------:R-:W-:Y:S04]  /*16a90*/  HMMA.16816.F32 R100, R12.reuse, R16, R100 ;  /* 0x000000100c64723c */ /* 0x040fe80000001864 */
[----:B------:R-:W-:Y:S04]  /*16aa0*/  FADD.FTZ R2, R177, R2 ;  /* 0x00000002b1027221 */ /* 0x000fe80000010000 */
[C---:B------:R-:W-:Y:S01]  /*16ab0*/  HMMA.16816.F32 R104, R12.reuse, R18, R104 ;  /* 0x000000120c68723c */ /* 0x040fe20000001868 */
[----:B------:R-:W1:Y:S03]  /*16ac0*/  LDSM.16.MT88.4 R16, [R192+0x2800] ;  /* 0x00280000c010783b */ /* 0x000e660000004200 */
[----:B----4-:R-:W-:Y:S04]  /*16ad0*/  FADD.FTZ R2, R176, R2 ;  /* 0x00000002b0027221 */ /* 0x010fe80000010000 */
[C---:B------:R-:W-:Y:S04]  /*16ae0*/  HMMA.16816.F32 R108, R12.reuse, R152, R108 ;  /* 0x000000980c6c723c */ /* 0x040fe8000000186c */
[----:B------:R-:W-:Y:S04]  /*16af0*/  FADD.FTZ R2, R175, R2 ;  /* 0x00000002af027221 */ /* 0x000fe80000010000 */
[C---:B------:R-:W-:Y:S01]  /*16b00*/  HMMA.16816.F32 R112, R12.reuse, R154, R112 ;  /* 0x0000009a0c70723c */ /* 0x040fe20000001870 */
[----:B------:R-:W-:Y:S07]  /*16b10*/  LDSM.16.MT88.4 R152, [R188+0x3000] ;  /* 0x00300000bc98783b */ /* 0x000fee0000004200 */
[C---:B--2---:R-:W-:Y:S08]  /*16b20*/  HMMA.16816.F32 R116, R12.reuse, R148, R116 ;  /* 0x000000940c74723c */ /* 0x044ff00000001874 */
[C---:B------:R-:W-:Y:S01]  /*16b30*/  HMMA.16816.F32 R120, R12.reuse, R150, R120 ;  /* 0x000000960c78723c */ /* 0x040fe20000001878 */
[----:B------:R-:W2:Y:S07]  /*16b40*/  LDSM.16.MT88.4 R148, [R188+0x4800] ;  /* 0x00480000bc94783b */ /* 0x000eae0000004200 */
[C---:B------:R-:W-:Y:S08]  /*16b50*/  HMMA.16816.F32 R36, R12.reuse, R156, R36 ;  /* 0x0000009c0c24723c */ /* 0x040ff00000001824 */
[C---:B------:R-:W-:Y:S01]  /*16b60*/  HMMA.16816.F32 R40, R12.reuse, R158, R40 ;  /* 0x0000009e0c28723c */ /* 0x040fe20000001828 */
[----:B------:R-:W-:Y:S07]  /*16b70*/  LDSM.16.MT88.4 R156, [R189+0x3000] ;  /* 0x00300000bd9c783b */ /* 0x000fee0000004200 */
[C---:B---3--:R-:W-:Y:S08]  /*16b80*/  HMMA.16816.F32 R44, R12.reuse, R132, R44 ;  /* 0x000000840c2c723c */ /* 0x048ff0000000182c */
[C---:B------:R-:W-:Y:S01]  /*16b90*/  HMMA.16816.F32 R48, R12.reuse, R134, R48 ;  /* 0x000000860c30723c */ /* 0x040fe20000001830 */
[----:B------:R-:W3:Y:S07]  /*16ba0*/  LDSM.16.MT88.4 R132, [R189+0x4800] ;  /* 0x00480000bd84783b */ /* 0x000eee0000004200 */
[C---:B-1----:R-:W-:Y:S07]  /*16bb0*/  HMMA.16816.F32 R52, R12.reuse, R16, R52 ;  /* 0x000000100c34723c */ /* 0x042fee0000001834 */
[--C-:B------:R-:W-:Y:S01]  /*16bc0*/  FFMA.FTZ R16, R22, c[0x0][0x2d0], -R3.reuse ;  /* 0x0000b40016107a23 */ /* 0x100fe20000010803 */
[C---:B------:R-:W-:Y:S03]  /*16bd0*/  HMMA.16816.F32 R56, R12.reuse, R18, R56 ;  /* 0x000000120c38723c */ /* 0x040fe60000001838 */
[----:B------:R1:W4:Y:S05]  /*16be0*/  MUFU.EX2 R163, R16 ;  /* 0x0000001000a37308 */ /* 0x00032a0000000800 */
[C---:B------:R-:W-:Y:S08]  /*16bf0*/  HMMA.16816.F32 R60, R12.reuse, R136, R60 ;  /* 0x000000880c3c723c */ /* 0x040ff0000000183c */
[C---:B------:R-:W-:Y:S01]  /*16c00*/  HMMA.16816.F32 R64, R12.reuse, R138, R64 ;  /* 0x0000008a0c40723c */ /* 0x040fe20000001840 */
[----:B------:R-:W-:Y:S07]  /*16c10*/  LDSM.16.MT88.4 R136, [R188+0x1000] ;  /* 0x00100000bc88783b */ /* 0x000fee0000004200 */
[C---:B--2---:R-:W-:Y:S04]  /*16c20*/  HMMA.16816.F32 R68, R12.reuse, R148, R68 ;  /* 0x000000940c44723c */ /* 0x044fe80000001844 */
[--C-:B-1----:R-:W-:Y:S02]  /*16c30*/  FFMA.FTZ R16, R23, c[0x0][0x2d0], -R3.reuse ;  /* 0x0000b40017107a23 */ /* 0x102fe40000010803 */
[----:B------:R-:W-:Y:S01]  /*16c40*/  LDSM.16.MT88.4 R20, [R191+0x4800] ;  /* 0x00480000bf14783b */ /* 0x000fe20000004200 */
[----:B----4-:R-:W-:Y:S01]  /*16c50*/  FADD.FTZ R0, R163, R0 ;  /* 0x00000000a3007221 */ /* 0x010fe20000010000 */
[C---:B------:R-:W-:Y:S01]  /*16c60*/  HMMA.16816.F32 R72, R12.reuse, R150, R72 ;  /* 0x000000960c48723c */ /* 0x040fe20000001848 */
[----:B------:R1:W2:Y:S05]  /*16c70*/  MUFU.EX2 R162, R16 ;  /* 0x0000001000a27308 */ /* 0x0002aa0000000800 */
[----:B------:R-:W-:Y:S02]  /*16c80*/  LDSM.16.MT88.4 R148, [R189+0x1000] ;  /* 0x00100000bd94783b */ /* 0x000fe40000004200 */
[C---:B---3--:R-:W-:Y:S08]  /*16c90*/  HMMA.16816.F32 R76, R12.reuse, R132, R76 ;  /* 0x000000840c4c723c */ /* 0x048ff0000000184c */
[C---:B------:R-:W-:Y:S01]  /*16ca0*/  HMMA.16816.F32 R80, R12.reuse, R134, R80 ;  /* 0x000000860c50723c */ /* 0x040fe20000001850 */
[----:B------:R-:W-:Y:S08]  /*16cb0*/  LDSM.16.MT88.4 R132, [R191+0x1000] ;  /* 0x00100000bf84783b */ /* 0x000ff00000004200 */
[----:B-1----:R-:W1:Y:S03]  /*16cc0*/  LDSM.16.MT88.4 R16, [R192+0x4800] ;  /* 0x00480000c010783b */ /* 0x002e660000004200 */
[C---:B--2---:R-:W-:Y:S04]  /*16cd0*/  FADD.FTZ R0, R162.reuse, R0 ;  /* 0x00000000a2007221 */ /* 0x044fe80000010000 */
[----:B------:R-:W-:Y:S01]  /*16ce0*/  FADD.FTZ R0, R161, R0 ;  /* 0x00000000a1007221 */ /* 0x000fe20000010000 */
[C---:B-1----:R-:W-:Y:S08]  /*16cf0*/  HMMA.16816.F32 R84, R12.reuse, R16, R84 ;  /* 0x000000100c54723c */ /* 0x042ff00000001854 */
[C---:B------:R-:W-:Y:S01]  /*16d00*/  HMMA.16816.F32 R88, R12.reuse, R18, R88 ;  /* 0x000000120c58723c */ /* 0x040fe20000001858 */
[----:B------:R-:W1:Y:S07]  /*16d10*/  LDSM.16.MT88.4 R16, [R192+0x3000] ;  /* 0x00300000c010783b */ /* 0x000e6e0000004200 */
[C---:B------:R-:W-:Y:S08]  /*16d20*/  HMMA.16816.F32 R92, R12.reuse, R20, R92 ;  /* 0x000000140c5c723c */ /* 0x040ff0000000185c */
[----:B------:R-:W-:Y:S01]  /*16d30*/  HMMA.16816.F32 R96, R12, R22, R96 ;  /* 0x000000160c60723c */ /* 0x000fe20000001860 */
[----:B------:R-:W2:Y:S06]  /*16d40*/  LDSM.16.MT88.4 R20, [R191+0x3000] ;  /* 0x00300000bf14783b */ /* 0x000eac0000004200 */
[----:B------:R-:W-:Y:S02]  /*16d50*/  F2FP.PACK_AB R12, R177, R178 ;  /* 0x000000b2b10c723e */ /* 0x000fe400000000ff */
[----:B------:R-:W-:Y:S03]  /*16d60*/  F2FP.PACK_AB R13, R162, R163 ;  /* 0x000000a3a20d723e */ /* 0x000fe600000000ff */
[----:B------:R-:W-:Y:S02]  /*16d70*/  F2FP.PACK_AB R14, R175, R176 ;  /* 0x000000b0af0e723e */ /* 0x000fe400000000ff */
[----:B------:R-:W-:Y:S07]  /*16d80*/  F2FP.PACK_AB R15, R160, R161 ;  /* 0x000000a1a00f723e */ /* 0x000fee00000000ff */
        /* <DEDUP_REMOVED lines=8> */
[----:B------:R-:W3:Y:S07]  /*16e10*/  LDSM.16.MT88.4 R24, [R188+0x5000] ;  /* 0x00500000bc18783b */ /* 0x000eee0000004200 */
        /* <DEDUP_REMOVED lines=8> */
[----:B------:R-:W-:Y:S07]  /*16ea0*/  MUFU.EX2 R159, R28 ;  /* 0x0000001c009f7308 */ /* 0x000fee0000000800 */
[C---:B-1----:R-:W-:Y:S07]  /*16eb0*/  HMMA.16816.F32 R52, R12.reuse, R16, R52 ;  /* 0x000000100c34723c */ /* 0x042fee0000001834 */
[--C-:B------:R-:W-:Y:S01]  /*16ec0*/  FFMA.FTZ R16, R29, c[0x0][0x2d0], -R168.reuse ;  /* 0x0000b4001d107a23 */ /* 0x100fe200000108a8 */
[C---:B------:R-:W-:Y:S03]  /*16ed0*/  HMMA.16816.F32 R56, R12.reuse, R18, R56 ;  /* 0x000000120c38723c */ /* 0x040fe60000001838 */
[----:B------:R1:W-:Y:S05]  /*16ee0*/  MUFU.EX2 R169, R16 ;  /* 0x0000001000a97308 */ /* 0x0003ea0000000800 */
[C---:B--2---:R-:W-:Y:S08]  /*16ef0*/  HMMA.16816.F32 R60, R12.reuse, R20, R60 ;  /* 0x000000140c3c723c */ /* 0x044ff0000000183c */
[C---:B------:R-:W-:Y:S01]  /*16f00*/  HMMA.16816.F32 R64, R12.reuse, R22, R64 ;  /* 0x000000160c40723c */ /* 0x040fe20000001840 */
[----:B------:R-:W-:Y:S07]  /*16f10*/  LDSM.16.MT88.4 R20, [R191+0x5000] ;  /* 0x00500000bf14783b */ /* 0x000fee0000004200 */
[C---:B---3--:R-:W-:Y:S04]  /*16f20*/  HMMA.16816.F32 R68, R12.reuse, R24, R68 ;  /* 0x000000180c44723c */ /* 0x048fe80000001844 */
[--C-:B-1----:R-:W-:Y:S03]  /*16f30*/  FFMA.FTZ R16, R30, c[0x0][0x2d0], -R3.reuse ;  /* 0x0000b4001e107a23 */ /* 0x102fe60000010803 */
[----:B------:R-:W-:Y:S01]  /*16f40*/  FFMA.FTZ R24, R33, c[0x0][0x2d0], -R168 ;  /* 0x0000b40021187a23 */ /* 0x000fe200000108a8 */
[C---:B------:R-:W-:Y:S01]  /*16f50*/  HMMA.16816.F32 R72, R12.reuse, R26, R72 ;  /* 0x0000001a0c48723c */ /* 0x040fe20000001848 */
[----:B------:R1:W2:Y:S07]  /*16f60*/  MUFU.EX2 R157, R16 ;  /* 0x00000010009d7308 */ /* 0x0002ae0000000800 */
[C---:B----4-:R-:W-:Y:S03]  /*16f70*/  HMMA.16816.F32 R76, R12.reuse, R132, R76 ;  /* 0x000000840c4c723c */ /* 0x050fe6000000184c */
[----:B------:R3:W-:Y:S05]  /*16f80*/  MUFU.EX2 R158, R24 ;  /* 0x00000018009e7308 */ /* 0x0007ea0000000800 */
[C---:B------:R-:W-:Y:S04]  /*16f90*/  HMMA.16816.F32 R80, R12.reuse, R134, R80 ;  /* 0x000000860c50723c */ /* 0x040fe80000001850 */
[--C-:B-1----:R-:W-:Y:S02]  /*16fa0*/  FFMA.FTZ R16, R31, c[0x0][0x2d0], -R3.reuse ;  /* 0x0000b4001f107a23 */ /* 0x102fe40000010803 */
[----:B------:R-:W-:Y:S02]  /*16fb0*/  LDSM.16.MT88.4 R28, [R191+0x1800] ;  /* 0x00180000bf1c783b */ /* 0x000fe40000004200 */
[----:B------:R1:W4:Y:S01]  /*16fc0*/  MUFU.EX2 R156, R16 ;  /* 0x00000010009c7308 */ /* 0x0003220000000800 */
[--C-:B---3--:R-:W-:Y:S03]  /*16fd0*/  FFMA.FTZ R24, R34, c[0x0][0x2d0], -R3.reuse ;  /* 0x0000b40022187a23 */ /* 0x108fe60000010803 */
[----:B------:R-:W-:Y:S06]  /*16fe0*/  FFMA.FTZ R3, R35, c[0x0][0x2d0], -R3 ;  /* 0x0000b40023037a23 */ /* 0x000fec0000010803 */
[----:B------:R3:W5:Y:S01]  /*16ff0*/  MUFU.EX2 R129, R24 ;  /* 0x0000001800817308 */ /* 0x0007620000000800 */
[----:B------:R-:W-:Y:S09]  /*17000*/  LDSM.16.MT88.4 R32, [R188+0x3800] ;  /* 0x00380000bc20783b */ /* 0x000ff20000004200 */
[----:B------:R2:W2:Y:S01]  /*17010*/  MUFU.EX2 R128, R3 ;  /* 0x0000000300807308 */ /* 0x0004a20000000800 */
[----:B-1----:R-:W1:Y:S08]  /*17020*/  LDSM.16.MT88.4 R16, [R192+0x5000] ;  /* 0x00500000c010783b */ /* 0x002e700000004200 */
[----:B---3--:R-:W3:Y:S01]  /*17030*/  LDSM.16.MT88.4 R24, [R189+0x1800] ;  /* 0x00180000bd18783b */ /* 0x008ee20000004200 */
[----:B--2---:R-:W-:Y:S02]  /*17040*/  FADD.FTZ R3, R160, R0 ;  /* 0x00000000a0037221 */ /* 0x004fe40000010000 */
[----:B------:R-:W-:Y:S02]  /*17050*/  FADD.FTZ R0, R170, R2 ;  /* 0x00000002aa007221 */ /* 0x000fe40000010000 */
[----:B------:R-:W-:Y:S02]  /*17060*/  FADD.FTZ R3, R157, R3 ;  /* 0x000000039d037221 */ /* 0x000fe40000010000 */
[----:B------:R-:W-:Y:S02]  /*17070*/  FADD.FTZ R0, R169, R0 ;  /* 0x00000000a9007221 */ /* 0x000fe40000010000 */
[----:B----4-:R-:W-:Y:S02]  /*17080*/  FADD.FTZ R3, R156, R3 ;  /* 0x000000039c037221 */ /* 0x010fe40000010000 */
[----:B------:R-:W-:Y:S02]  /*17090*/  FADD.FTZ R2, R159, R0 ;  /* 0x000000009f027221 */ /* 0x000fe40000010000 */
[----:B-----5:R-:W-:Y:S02]  /*170a0*/  FADD.FTZ R0, R129, R3 ;  /* 0x0000000381007221 */ /* 0x020fe40000010000 */
[----:B------:R-:W-:Y:S02]  /*170b0*/  FADD.FTZ R233, R158, R2 ;  /* 0x000000029ee97221 */ /* 0x000fe40000010000 */
        /* <DEDUP_REMOVED lines=10> */
[----:B------:R-:W-:Y:S02]  /*17160*/  F2FP.PACK_AB R15, R128, R129 ;  /* 0x00000081800f723e */ /* 0x000fe400000000ff */
[----:B------:R-:W-:Y:S02]  /*17170*/  MOV R129, R124 ;  /* 0x0000007c00817202 */ /* 0x000fe40000000f00 */
[----:B------:R-:W-:Y:S03]  /*17180*/  MOV R128, R125 ;  /* 0x0000007d00807202 */ /* 0x000fe60000000f00 */
[C---:B------:R-:W-:Y:S01]  /*17190*/  HMMA.16816.F32 R132, R12.reuse, R136, R4 ;  /* 0x000000880c84723c */ /* 0x040fe20000001804 */
[----:B------:R-:W4:Y:S07]  /*171a0*/  LDSM.16.MT88.4 R4, [R188+0x5800] ;  /* 0x00580000bc04783b */ /* 0x000f2e0000004200 */
[C---:B------:R-:W-:Y:S01]  /*171b0*/  HMMA.16816.F32 R136, R12.reuse, R138, R8 ;  /* 0x0000008a0c88723c */ /* 0x040fe20000001808 */
[----:B------:R-:W5:Y:S07]  /*171c0*/  LDSM.16.MT88.4 R8, [R189+0x5800] ;  /* 0x00580000bd08783b */ /* 0x000f6e0000004200 */
[C---:B---3--:R-:W-:Y:S08]  /*171d0*/  HMMA.16816.F32 R100, R12.reuse, R24, R100 ;  /* 0x000000180c64723c */ /* 0x048ff00000001864 */
        /* <DEDUP_REMOVED lines=14> */
[C---:B----4-:R-:W-:Y:S08]  /*172c0*/  HMMA.16816.F32 R68, R12.reuse, R4, R68 ;  /* 0x000000040c44723c */ /* 0x050ff00000001844 */
[C---:B------:R-:W-:Y:S01]  /*172d0*/  HMMA.16816.F32 R72, R12.reuse, R6, R72 ;  /* 0x000000060c48723c */ /* 0x040fe20000001848 */
[----:B------:R-:W2:Y:S07]  /*172e0*/  LDSM.16.MT88.4 R4, [R191+0x5800] ;  /* 0x00580000bf04783b */ /* 0x000eae0000004200 */
[C---:B-----5:R-:W-:Y:S08]  /*172f0*/  HMMA.16816.F32 R76, R12.reuse, R8, R76 ;  /* 0x000000080c4c723c */ /* 0x060ff0000000184c */
[C---:B------:R-:W-:Y:S08]  /*17300*/  HMMA.16816.F32 R80, R12.reuse, R10, R80 ;  /* 0x0000000a0c50723c */ /* 0x040ff00000001850 */
[C---:B-1----:R-:W-:Y:S08]  /*17310*/  HMMA.16816.F32 R84, R12.reuse, R16, R84 ;  /* 0x000000100c54723c */ /* 0x042ff00000001854 */
[C---:B------:R-:W-:Y:S08]  /*17320*/  HMMA.16816.F32 R88, R12.reuse, R18, R88 ;  /* 0x000000120c58723c */ /* 0x040ff00000001858 */
[C---:B--2---:R-:W-:Y:S08]  /*17330*/  HMMA.16816.F32 R92, R12.reuse, R4, R92 ;  /* 0x000000040c5c723c */ /* 0x044ff0000000185c */
[----:B------:R-:W-:Y:S01]  /*17340*/  HMMA.16816.F32 R96, R12, R6, R96 ;  /* 0x000000060c60723c */ /* 0x000fe20000001860 */
[----:B------:R-:W-:-:S07]  /*17350*/  @P0 BRA `(.L_x_1109) ;  /* 0xffffd69000000947 */ /* 0x000fce000383ffff */
.L_x_1108:
[----:B------:R-:W-:Y:S07]  /*17360*/  @!UPT UIADD3 URZ, URZ, URZ, URZ ;  /* 0x0000003f3f3ff290 */ /* 0x000fee000fffe03f */
[----:B------:R-:W-:Y:S02]  /*17370*/  MOV R7, 0x1f ;  /* 0x0000001f00077802 */ /* 0x000fe40000000f00 */
[----:B------:R-:W-:Y:S01]  /*17380*/  MOV R6, 0xffffffff ;  /* 0xffffffff00067802 */ /* 0x000fe20000000f00 */
[----:B------:R-:W-:Y:S06]  /*17390*/  BRA.DIV ~URZ, `(.L_x_1110) ;  /* 0x000054c27f007947 */ /* 0x000fec000b800000 */
[----:B------:R1:W2:Y:S02]  /*173a0*/  SHFL.BFLY PT, R0, R233, 0x2, 0x1f ;  /* 0x0c401f00e9007f89 */ /* 0x0002a400000e0000 */
.L_x_1183:
[----:B--2---:R-:W-:Y:S01]  /*173b0*/  FADD.FTZ R0, R0, R233 ;  /* 0x000000e900007221 */ /* 0x004fe20000010000 */
[----:B------:R-:W-:Y:S05]  /*173c0*/  BRA.DIV ~URZ, `(.L_x_1111) ;  /* 0x000054f27f007947 */ /* 0x000fea000b800000 */
[----:B------:R-:W2:Y:S04]  /*173d0*/  SHFL.BFLY PT, R2, R234, 0x2, 0x1f ;  /* 0x0c401f00ea027f89 */ /* 0x000ea800000e0000 */
[----:B------:R-:W3:Y:S01]  /*173e0*/  SHFL.BFLY PT, R5, R0, 0x1, 0x1f ;  /* 0x0c201f0000057f89 */ /* 0x000ee200000e0000 */
[----:B--2---:R-:W-:-:S02]  /*173f0*/  FADD.FTZ R4, R2, R234 ;  /* 0x000000ea02047221 */ /* 0x004fc40000010000 */
[----:B---3--:R-:W-:-:S03]  /*17400*/  FADD.FTZ R0, R0, R5 ;  /* 0x0000000500007221 */ /* 0x008fc60000010000 */
[----:B------:R2:W3:Y:S04]  /*17410*/  SHFL.BFLY PT, R3, R4, 0x1, 0x1f ;  /* 0x0c201f0004037f89 */ /* 0x0004e800000e0000 */
.L_x_1184:
        /* <DEDUP_REMOVED lines=62> */
[----:B--2---:R-:W-:Y:S02]  /*17800*/  FMUL.FTZ R166, R0, R138 ;  /* 0x0000008a00a67220 */ /* 0x004fe40000410000 */
[----:B------:R-:W-:Y:S01]  /*17810*/  @P1 FFMA.FTZ R23, R4, R125, R5 ;  /* 0x0000007d04171223 */ /* 0x000fe20000010005 */
[----:B------:R-:W-:Y:S01]  /*17820*/  MOV R4, 0x1 ;  /* 0x0000000100047802 */ /* 0x000fe20000000f00 */
[C---:B------:R-:W-:Y:S02]  /*17830*/  FMUL.FTZ R167, R0.reuse, R139 ;  /* 0x0000008b00a77220 */ /* 0x040fe40000410000 */
[----:B------:R-:W-:-:S02]  /*17840*/  FMUL.FTZ R138, R0, R102 ;  /* 0x00000066008a7220 */ /* 0x000fc40000410000 */
[C---:B------:R-:W-:Y:S02]  /*17850*/  FMUL.FTZ R139, R0.reuse, R103 ;  /* 0x00000067008b7220 */ /* 0x040fe40000410000 */
[C---:B------:R-:W-:Y:S02]  /*17860*/  FMUL.FTZ R178, R0.reuse, R114 ;  /* 0x0000007200b27220 */ /* 0x040fe40000410000 */
[----:B------:R-:W-:Y:S01]  /*17870*/  FMUL.FTZ R179, R0, R115 ;  /* 0x0000007300b37220 */ /* 0x000fe20000410000 */
[----:B---3--:R-:W-:Y:S01]  /*17880*/  @P0 MOV R3, 0x3f317218 ;  /* 0x3f31721800030802 */ /* 0x008fe20000000f00 */
[----:B-----5:R-:W-:Y:S02]  /*17890*/  @P0 FMUL.FTZ R2, R2, 0.69314718246459960938 ;  /* 0x3f31721802020820 */ /* 0x020fe40000410000 */
        /* <DEDUP_REMOVED lines=45> */
.L_x_1047:
        /* <DEDUP_REMOVED lines=17> */
.L_x_1113:
[----:B------:R-:W-:Y:S05]  /*17c80*/  BSYNC B0 ;  /* 0x0000000000007941 */ /* 0x000fea0003800000 */
.L_x_1112:
        /* <DEDUP_REMOVED lines=8> */
[----:B------:R-:W3:Y:S04]  /*17d10*/  LDL R15, [R1+0x24] ;  /* 0x00002400010f7983 */ /* 0x000ee80000100800 */
[----:B------:R-:W4:Y:S01]  /*17d20*/  LDL R14, [R1+0x2c] ;  /* 0x00002c00010e7983 */ /* 0x000f220000100800 */
[----:B------:R-:W-:-:S03]  /*17d30*/  SHF.R.S32.HI R2, RZ, 0x1f, R7 ;  /* 0x0000001fff027819 */ /* 0x000fc60000011407 */
[----:B------:R-:W3:Y:S04]  /*17d40*/  LDL R12, [R1+0x28] ;  /* 0x00002800010c7983 */ /* 0x000ee80000100800 */
[----:B------:R-:W3:Y:S01]  /*17d50*/  LDL R10, [R1+0x3c] ;  /* 0x00003c00010a7983 */ /* 0x000ee20000100800 */
[----:B------:R-:W-:Y:S02]  /*17d60*/  SHF.R.S32.HI R5, RZ, 0x1f, R7 ;  /* 0x0000001fff057819 */ /* 0x000fe40000011407 */
[-C--:B------:R-:W-:Y:S01]  /*17d70*/  LEA.HI R2, R2, R7.reuse, RZ, 0x5 ;  /* 0x0000000702027211 */ /* 0x080fe200078f28ff */
[----:B------:R-:W3:Y:S04]  /*17d80*/  LDL R9, [R1+0x34] ;  /* 0x0000340001097983 */ /* 0x000ee80000100800 */
[----:B------:R-:W3:Y:S04]  /*17d90*/  LDL R8, [R1+0x38] ;  /* 0x0000380001087983 */ /* 0x000ee80000100800 */
[----:B------:R-:W4:Y:S04]  /*17da0*/  LDL R13, [R1+0x30] ;  /* 0x00003000010d7983 */ /* 0x000f280000100800 */
[----:B------:R-:W4:Y:S01]  /*17db0*/  LDL R11, [R1] ;  /* 0x00000000010b7983 */ /* 0x000f220000100800 */
[----:B------:R-:W-:Y:S01]  /*17dc0*/  LEA.HI R5, R5, R7, RZ, 0x2 ;  /* 0x0000000705057211 */ /* 0x000fe200078f10ff */
[----:B------:R-:W-:Y:S01]  /*17dd0*/  WARPSYNC 0xffffffff ;  /* 0xffffffff00007948 */ /* 0x000fe20003800000 */
[----:B------:R-:W-:-:S02]  /*17de0*/  SHF.R.S32.HI R2, RZ, 0x5, R2 ;  /* 0x00000005ff027819 */ /* 0x000fc40000011402 */
[----:B------:R-:W-:-:S03]  /*17df0*/  LOP3.LUT R5, R5, 0xfffffffc, RZ, 0xc0, !PT ;  /* 0xfffffffc05057812 */ /* 0x000fc600078ec0ff */
[----:B------:R-:W-:Y:S02]  /*17e00*/  IMAD.SHL.U32 R2, R2, 0x400, RZ ;  /* 0x0000040002027824 */ /* 0x000fe400078e00ff */
[----:B------:R-:W-:-:S04]  /*17e10*/  IMAD.IADD R5, R7, 0x1, -R5 ;  /* 0x0000000107057824 */ /* 0x000fc800078e0a05 */
[----:B------:R-:W-:Y:S01]  /*17e20*/  IMAD R2, R5, 0x2, R2 ;  /* 0x0000000205027824 */ /* 0x000fe200078e0202 */
[----:B------:R-:W-:Y:S02]  /*17e30*/  F2FP.PACK_AB R5, R171, R170 ;  /* 0x000000aaab05723e */ /* 0x000fe400000000ff */
[----:B------:R-:W-:Y:S01]  /*17e40*/  F2FP.PACK_AB R7, R111, R110 ;  /* 0x0000006e6f07723e */ /* 0x000fe200000000ff */
[----:B------:R-:W-:Y:S01]  /*17e50*/  BAR.SYNC.DEFER_BLOCKING 0x1, 0x100 ;  /* 0x0044000000007b1d */ /* 0x000fe20000010000 */
[----:B------:R-:W-:-:S04]  /*17e60*/  ISETP.NE.U32.AND P0, PT, RZ, c[0x0][0x508], PT ;  /* 0x00014200ff007a0c */ /* 0x000fc80003f05070 */
[----:B------:R-:W-:Y:S02]  /*17e70*/  ISETP.NE.AND.EX P1, PT, RZ, c[0x0][0x50c], PT, P0 ;  /* 0x00014300ff007a0c */ /* 0x000fe40003f25300 */
[----:B------:R-:W-:-:S04]  /*17e80*/  ISETP.NE.U32.AND P2, PT, RZ, c[0x0][0x500], PT ;  /* 0x00014000ff007a0c */ /* 0x000fc80003f45070 */
[----:B------:R-:W-:Y:S02]  /*17e90*/  ISETP.NE.AND.EX P2, PT, RZ, c[0x0][0x504], PT, P2 ;  /* 0x00014100ff007a0c */ /* 0x000fe40003f45320 */
[----:B--2---:R-:W-:-:S04]  /*17ea0*/  SHF.R.U32.HI R3, RZ, 0x3, R6 ;  /* 0x00000003ff037819 */ /* 0x004fc80000011606 */
[----:B------:R-:W-:-:S05]  /*17eb0*/  LOP3.LUT R3, R3, R6, RZ, 0xfc, !PT ;  /* 0x0000000603037212 */ /* 0x000fca00078efcff */
[----:B------:R-:W-:Y:S01]  /*17ec0*/  IMAD.IADD R2, R2, 0x1, R3 ;  /* 0x0000000102027824 */ /* 0x000fe200078e0203 */
[----:B------:R-:W-:-:S04]  /*17ed0*/  F2FP.PACK_AB R3, R159, R158 ;  /* 0x0000009e9f03723e */ /* 0x000fc800000000ff */
[----:B------:R-:W-:Y:S02]  /*17ee0*/  LEA R2, R2, 0x80, 0x1 ;  /* 0x0000008002027811 */ /* 0x000fe400078e08ff */
[----:B------:R-:W-:-:S03]  /*17ef0*/  F2FP.PACK_AB R6, R33, R32 ;  /* 0x000000202106723e */ /* 0x000fc600000000ff */
[----:B------:R2:W-:Y:S04]  /*17f00*/  STS [R2], R3 ;  /* 0x0000000302007388 */ /* 0x0005e80000000800 */
[----:B------:R1:W-:Y:S04]  /*17f10*/  STS [R2+0x400], R5 ;  /* 0x0004000502007388 */ /* 0x0003e80000000800 */
[----:B---3--:R3:W-:Y:S01]  /*17f20*/  STS [R15], R6 ;  /* 0x000000060f007388 */ /* 0x0087e20000000800 */
[----:B--2---:R-:W-:Y:S02]  /*17f30*/  F2FP.PACK_AB R3, R167, R166 ;  /* 0x000000a6a703723e */ /* 0x004fe400000000ff */
[----:B-1----:R-:W-:-:S03]  /*17f40*/  F2FP.PACK_AB R5, R35, R34 ;  /* 0x000000222305723e */ /* 0x002fc600000000ff */
        /* <DEDUP_REMOVED lines=62> */
[----:B------:R1:W-:Y:S01]  /*18330*/  STS [R15+0x8000], R3 ;  /* 0x008000030f007388 */ /* 0x0003e20000000800 */
[----:B----4-:R-:W-:-:S03]  /*18340*/  F2FP.PACK_AB R2, R123, R122 ;  /* 0x0000007a7b02723e */ /* 0x010fc600000000ff */
[----:B------:R-:W-:Y:S01]  /*18350*/  STS [R15+0x8400], R7 ;  /* 0x008400070f007388 */ /* 0x000fe20000000800 */
[----:B------:R-:W-:-:S03]  /*18360*/  F2FP.PACK_AB R5, R77, R76 ;  /* 0x0000004c4d05723e */ /* 0x000fc600000000ff */
[----:B------:R-:W-:Y:S04]  /*18370*/  STS [R14+0x8000], R6 ;  /* 0x008000060e007388 */ /* 0x000fe80000000800 */
[----:B------:R2:W-:Y:S04]  /*18380*/  STS [R14+0x8400], R2 ;  /* 0x008400020e007388 */ /* 0x0005e80000000800 */
[----:B------:R3:W-:Y:S01]  /*18390*/  STS [R12+0x8000], R5 ;  /* 0x008000050c007388 */ /* 0x0007e20000000800 */
[----:B-1----:R-:W-:-:S05]  /*183a0*/  F2FP.PACK_AB R3, R83, R82 ;  /* 0x000000525303723e */ /* 0x002fca00000000ff */
[----:B------:R1:W-:Y:S01]  /*183b0*/  STS [R12+0x8400], R3 ;  /* 0x008400030c007388 */ /* 0x0003e20000000800 */
[----:B--2---:R-:W-:Y:S02]  /*183c0*/  F2FP.PACK_AB R2, R165, R164 ;  /* 0x000000a4a502723e */ /* 0x004fe400000000ff */
[----:B------:R-:W-:-:S03]  /*183d0*/  F2FP.PACK_AB R6, R79, R78 ;  /* 0x0000004e4f06723e */ /* 0x000fc600000000ff */
[----:B------:R2:W-:Y:S01]  /*183e0*/  STS [R10+0x8000], R2 ;  /* 0x008000020a007388 */ /* 0x0005e20000000800 */
[----:B---3--:R-:W-:-:S03]  /*183f0*/  F2FP.PACK_AB R5, R75, R74 ;  /* 0x0000004a4b05723e */ /* 0x008fc600000000ff */
[----:B------:R-:W-:Y:S01]  /*18400*/  STS [R10+0x8400], R6 ;  /* 0x008400060a007388 */ /* 0x000fe20000000800 */
[----:B-1----:R-:W-:-:S03]  /*18410*/  F2FP.PACK_AB R3, R81, R80 ;  /* 0x000000505103723e */ /* 0x002fc600000000ff */
[----:B------:R-:W3:Y:S01]  /*18420*/  LDL.LU R12, [R1+0x1c] ;  /* 0x00001c00010c7983 */ /* 0x000ee20000300800 */
[----:B--2---:R-:W-:-:S05]  /*18430*/  F2FP.PACK_AB R2, R163, R162 ;  /* 0x000000a2a302723e */ /* 0x004fca00000000ff */
[----:B------:R1:W-:Y:S04]  /*18440*/  STS [R9+0x8000], R2 ;  /* 0x0080000209007388 */ /* 0x0003e80000000800 */
[----:B------:R-:W-:Y:S04]  /*18450*/  STS [R9+0x8400], R5 ;  /* 0x0084000509007388 */ /* 0x000fe80000000800 */
[----:B------:R2:W-:Y:S01]  /*18460*/  STS [R8+0x8000], R3 ;  /* 0x0080000308007388 */ /* 0x0005e20000000800 */
[----:B-1----:R-:W-:-:S05]  /*18470*/  F2FP.PACK_AB R2, R71, R70 ;  /* 0x000000464702723e */ /* 0x002fca00000000ff */
[----:B------:R1:W-:Y:S01]  /*18480*/  STS [R8+0x8400], R2 ;  /* 0x0084000208007388 */ /* 0x0003e20000000800 */
[----:B--2---:R-:W-:-:S05]  /*18490*/  F2FP.PACK_AB R3, R65, R64 ;  /* 0x000000404103723e */ /* 0x004fca00000000ff */
[----:B------:R2:W-:Y:S01]  /*184a0*/  STS [R13+0x8000], R3 ;  /* 0x008000030d007388 */ /* 0x0005e20000000800 */
[----:B-1----:R-:W-:-:S05]  /*184b0*/  F2FP.PACK_AB R2, R63, R62 ;  /* 0x0000003e3f02723e */ /* 0x002fca00000000ff */
[----:B------:R1:W-:Y:S01]  /*184c0*/  STS [R13+0x8400], R2 ;  /* 0x008400020d007388 */ /* 0x0003e20000000800 */
[----:B------:R-:W-:Y:S01]  /*184d0*/  SHF.R.S32.HI R10, RZ, 0x1f, R11 ;  /* 0x0000001fff0a7819 */ /* 0x000fe2000001140b */
[----:B------:R-:W-:Y:S02]  /*184e0*/  IMAD.MOV.U32 R8, RZ, RZ, 0x4 ;  /* 0x00000004ff087424 */ /* 0x000fe400078e00ff */
[----:B------:R-:W-:Y:S01]  /*184f0*/  BAR.SYNC.DEFER_BLOCKING 0x1, 0x100 ;  /* 0x0044000000007b1d */ /* 0x000fe20000010000 */
[C---:B------:R-:W-:Y:S01]  /*18500*/  @P1 LEA R6, P0, R11.reuse, c[0x0][0x508], 0x2 ;  /* 0x000142000b061a11 */ /* 0x040fe200078010ff */
[----:B------:R-:W-:Y:S02]  /*18510*/  IMAD.MOV.U32 R14, RZ, RZ, c[0x0][0x388] ;  /* 0x0000e200ff0e7624 */ /* 0x000fe400078e00ff */
[----:B--2---:R-:W-:Y:S01]  /*18520*/  IMAD.MOV.U32 R3, RZ, RZ, RZ ;  /* 0x000000ffff037224 */ /* 0x004fe200078e00ff */
[C---:B------:R-:W-:Y:S01]  /*18530*/  @P1 LEA.HI.X R7, R11.reuse, c[0x0][0x50c], R10, 0x2, P0 ;  /* 0x000143000b071a11 */ /* 0x040fe200000f140a */
[----:B------:R-:W-:-:S04]  /*18540*/  IMAD.WIDE R8, R11, R8, c[0x0][0x500] ;  /* 0x000140000b087625 */ /* 0x000fc800078e0208 */
[----:B------:R2:W5:Y:S04]  /*18550*/  @P1 LDG.E R14, [R6.64] ;  /* 0x00000006060e1981 */ /* 0x000568000c1e1900 */
[----:B------:R2:W5:Y:S01]  /*18560*/  @P2 LDG.E R3, [R8.64] ;  /* 0x0000000608032981 */ /* 0x000562000c1e1900 */
[----:B---3--:R-:W-:-:S04]  /*18570*/  ISETP.NE.AND P0, PT, R12, RZ, PT ;  /* 0x000000ff0c00720c */ /* 0x008fc80003f05270 */
[----:B-1----:R-:W-:Y:S01]  /*18580*/  SEL R2, R12, c[0x0][0x3d4], P0 ;  /* 0x0000f5000c027a07 */ /* 0x002fe20000000000 */
[----:B------:R-:W-:Y:S05]  /*18590*/  @P1 BRA `(.L_x_1116) ;  /* 0x0000004000001947 */ /* 0x000fea0003800000 */
[----:B--2---:R-:W-:Y:S05]  /*185a0*/  @!P2 BRA `(.L_x_1116) ;  /* 0x000000300000a947 */ /* 0x004fea0003800000 */
[----:B-----5:R1:W2:Y:S04]  /*185b0*/  LDG.E R14, [R8.64] ;  /* 0x00000006080e7981 */ /* 0x0202a8000c1e1900 */
[----:B-1----:R-:W2:Y:S02]  /*185c0*/  LDG.E R8, [R8.64+0x4] ;  /* 0x0000040608087981 */ /* 0x002ea4000c1e1900 */
[----:B--2---:R-:W-:Y:S02]  /*185d0*/  IADD3 R14, -R14, R8, RZ ;  /* 0x000000080e0e7210 */ /* 0x004fe40007ffe1ff */
.L_x_1116:
[----:B--2---:R-:W2:Y:S04]  /*185e0*/  LDL R5, [R1+0x10] ;  /* 0x0000100001057983 */ /* 0x004ea80000100800 */
        /* <DEDUP_REMOVED lines=10> */
[----:B------:R-:W-:Y:S01]  /*18690*/  IMAD.MOV.U32 R2, RZ, RZ, c[0x0][0x4e8] ;  /* 0x00013a00ff027624 */ /* 0x000fe200078e00ff */
[----:B------:R-:W-:-:S04]  /*186a0*/  ISETP.NE.U32.AND P0, PT, RZ, c[0x0][0x500], PT ;  /* 0x00014000ff007a0c */ /* 0x000fc80003f05070 */
[----:B------:R-:W-:Y:S02]  /*186b0*/  ISETP.NE.AND P3, PT, R2, 0x1, PT ;  /* 0x000000010200780c */ /* 0x000fe40003f65270 */
[----:B------:R-:W-:-:S04]  /*186c0*/  ISETP.NE.AND.EX P0, PT, RZ, c[0x0][0x504], PT, P0 ;  /* 0x00014100ff007a0c */ /* 0x000fc80003f05300 */
        /* <DEDUP_REMOVED lines=106> */
.L_x_1185:
[----:B------:R-:W-:Y:S05]  /*18d70*/  BRA.DIV ~URZ, `(.L_x_1119) ;  /* 0x00003cb27f007947 */ /* 0x000fea000b800000 */
[----:B------:R3:W4:Y:S02]  /*18d80*/  SHFL.IDX PT, R2, R14, RZ, 0x181f ;  /* 0x00181fff0e027589 */ /* 0x00072400000e0000 */
.L_x_1186:
        /* <DEDUP_REMOVED lines=18> */
.L_x_1121:
[----:B------:R-:W-:Y:S05]  /*18eb0*/  BSYNC B0 ;  /* 0x0000000000007941 */ /* 0x000fea0003800000 */
.L_x_1120:
[----:B------:R-:W-:Y:S05]  /*18ec0*/  BRA.DIV ~URZ, `(.L_x_1122) ;  /* 0x00003bd27f007947 */ /* 0x000fea000b800000 */
[----:B--2---:R2:W1:Y:S04]  /*18ed0*/  SHFL.IDX PT, R7, R13, 0x1, 0x181f ;  /* 0x00381f000d077f89 */ /* 0x00446800000e0000 */
[----:B----4-:R2:W4:Y:S02]  /*18ee0*/  SHFL.IDX PT, R2, R14, 0x1, 0x181f ;  /* 0x00381f000e027f89 */ /* 0x01052400000e0000 */
.L_x_1187:
        /* <DEDUP_REMOVED lines=16> */
.L_x_1124:
[----:B------:R-:W-:Y:S05]  /*18ff0*/  BSYNC B0 ;  /* 0x0000000000007941 */ /* 0x000fea0003800000 */
.L_x_1123:
[----:B------:R-:W-:Y:S05]  /*19000*/  BRA.DIV ~URZ, `(.L_x_1125) ;  /* 0x00003b627f007947 */ /* 0x000fea000b800000 */
[----:B-1----:R1:W2:Y:S02]  /*19010*/  SHFL.IDX PT, R7, R13, 0x2, 0x181f ;  /* 0x00581f000d077f89 */ /* 0x0022a400000e0000 */
.L_x_1188:
[----:B------:R-:W-:Y:S05]  /*19020*/  BRA.DIV ~URZ, `(.L_x_1126) ;  /* 0x00003bb27f007947 */ /* 0x000fea000b800000 */
[----:B----4-:R4:W1:Y:S02]  /*19030*/  SHFL.IDX PT, R2, R14, 0x2, 0x181f ;  /* 0x00581f000e027f89 */ /* 0x01086400000e0000 */
.L_x_1189:
        /* <DEDUP_REMOVED lines=16> */
.L_x_1128:
[----:B------:R-:W-:Y:S05]  /*19140*/  BSYNC B0 ;  /* 0x0000000000007941 */ /* 0x000fea0003800000 */
.L_x_1127:
[----:B------:R-:W-:Y:S05]  /*19150*/  BRA.DIV ~URZ, `(.L_x_1129) ;  /* 0x00003af27f007947 */ /* 0x000fea000b800000 */
[----:B-1----:R1:W3:Y:S04]  /*19160*/  SHFL.IDX PT, R10, R13, 0x3, 0x181f ;  /* 0x00781f000d0a7f89 */ /* 0x0022e800000e0000 */
[----:B------:R1:W4:Y:S02]  /*19170*/  SHFL.IDX PT, R2, R14, 0x3, 0x181f ;  /* 0x00781f000e027f89 */ /* 0x00032400000e0000 */
.L_x_1190:
        /* <DEDUP_REMOVED lines=17> */
.L_x_1117:
        /* <DEDUP_REMOVED lines=34> */
.L_x_1191:
[----:B------:R-:W-:Y:S05]  /*194b0*/  BRA.DIV ~URZ, `(.L_x_1132) ;  /* 0x000038d27f007947 */ /* 0x000fea000b800000 */
[----:B------:R4:W1:Y:S02]  /*194c0*/  SHFL.IDX PT, R0, R37, RZ, 0x1c1f ;  /* 0x001c1fff25007589 */ /* 0x00086400000e0000 */
.L_x_1192:
        /* <DEDUP_REMOVED lines=53> */
[----:B------:R-:W-:Y:S02]  /*19820*/  @!P1 IMAD.MOV.U32 R30, RZ, RZ, R0 ;  /* 0x000000ffff1e9224 */ /* 0x000fe400078e0000 */
[----:B---3--:R-:W-:Y:S01]  /*19830*/  @!P1 IMAD.MOV.U32 R31, RZ, RZ, R4 ;  /* 0x000000ffff1f9224 */ /* 0x008fe200078e0004 */
[----:B------:R-:W-:-:S03]  /*19840*/  @!P0 LEA R2, P2, R22, R0, 0x2 ;  /* 0x0000000016028211 */ /* 0x000fc600078410ff */
[----:B------:R-:W-:Y:S01]  /*19850*/  @!P1 IMAD.WIDE R30, R239, 0x4, R30 ;  /* 0x00000004ef1e9825 */ /* 0x000fe200078e021e */
[----:B------:R-:W-:Y:S02]  /*19860*/  @!P0 LEA.HI.X R3, R22, R4, R39, 0x2, P2 ;  /* 0x0000000416038211 */ /* 0x000fe400010f1427 */
[----:B------:R-:W-:Y:S02]  /*19870*/  ISETP.GE.AND P2, PT, R19, c[0x0][0x3c8], PT ;  /* 0x0000f20013007a0c */ /* 0x000fe40003f46270 */
        /* <DEDUP_REMOVED lines=54> */
[----:B------:R-:W-:Y:S02]  /*19be0*/  @!P4 LEA.HI.X R3, R17, R4, R52, 0x2, P0 ;  /* 0x000000041103c211 */ /* 0x000fe400000f1434 */
[----:B------:R-:W-:Y:S01]  /*19bf0*/  @!P2 LEA R32, P0, R16, R0, 0x2 ;  /* 0x000000001020a211 */ /* 0x000fe200078010ff */
[----:B------:R1:W-:Y:S01]  /*19c00*/  @!P3 ST.E.64 [R30.64], R154 ;  /* 0x0000009a1e00b985 */ /* 0x0003e2000c101b06 */
[----:B------:R-:W-:-:S02]  /*19c10*/  ISETP.GE.AND P5, PT, R27, c[0x0][0x3c8], PT ;  /* 0x0000f2001b007a0c */ /* 0x000fc40003fa6270 */
[----:B------:R-:W-:Y:S01]  /*19c20*/  @!P2 LEA.HI.X R33, R16, R4, R53, 0x2, P0 ;  /* 0x000000041021a211 */ /* 0x000fe200000f1435 */
[----:B------:R3:W-:Y:S01]  /*19c30*/  @!P4 ST.E.64 [R2.64], R156 ;  /* 0x0000009c0200c985 */ /* 0x0007e2000c101b06 */
[----:B------:R-:W-:-:S03]  /*19c40*/  ISETP.GE.AND P4, PT, R26, c[0x0][0x3c8], PT ;  /* 0x0000f2001a007a0c */ /* 0x000fc60003f86270 */
[----:B------:R-:W-:Y:S01]  /*19c50*/  @!P2 ST.E.64 [R32.64], R160 ;  /* 0x000000a02000a985 */ /* 0x000fe2000c101b06 */
[----:B------:R-:W-:Y:S02]  /*19c60*/  ISETP.GE.AND P2, PT, R25, c[0x0][0x3c8], PT ;  /* 0x0000f20019007a0c */ /* 0x000fe40003f46270 */
[CC--:B-1----:R-:W-:Y:S02]  /*19c70*/  @!P6 LEA R30, P0, R28.reuse, R0.reuse, 0x2 ;  /* 0x000000001c1ee211 */ /* 0x0c2fe400078010ff */
[C---:B---3--:R-:W-:Y:S02]  /*19c80*/  @!P1 LEA R2, P3, R29.reuse, R0, 0x2 ;  /* 0x000000001d029211 */ /* 0x048fe400078610ff */
[-C--:B------:R-:W-:Y:S02]  /*19c90*/  @!P6 LEA.HI.X R31, R28, R4.reuse, R56, 0x2, P0 ;  /* 0x000000041c1fe211 */ /* 0x080fe400000f1438 */
[----:B------:R-:W-:Y:S02]  /*19ca0*/  @!P1 LEA.HI.X R3, R29, R4, R54, 0x2, P3 ;  /* 0x000000041d039211 */ /* 0x000fe400018f1436 */
[----:B------:R-:W-:-:S03]  /*19cb0*/  ISETP.GE.AND P0, PT, R23, c[0x0][0x3c8], PT ;  /* 0x0000f20017007a0c */ /* 0x000fc60003f06270 */
        /* <DEDUP_REMOVED lines=18> */
.L_x_1134:
[----:B------:R-:W-:Y:S05]  /*19de0*/  BSYNC B0 ;  /* 0x0000000000007941 */ /* 0x000fea0003800000 */
.L_x_1133:
[----:B------:R-:W-:Y:S05]  /*19df0*/  BRA.DIV ~URZ, `(.L_x_1135) ;  /* 0x000030027f007947 */ /* 0x000fea000b800000 */
[----:B---3--:R1:W3:Y:S04]  /*19e00*/  SHFL.IDX PT, R4, R36, 0x1, 0x1c1f ;  /* 0x003c1f0024047f89 */ /* 0x0082e800000e0000 */
[----:B------:R1:W2:Y:S02]  /*19e10*/  SHFL.IDX PT, R0, R37, 0x1, 0x1c1f ;  /* 0x003c1f0025007f89 */ /* 0x0002a400000e0000 */
.L_x_1193:
[----:B------:R-:W-:-:S13]  /*19e20*/  ISETP.NE.AND P0, PT, R61, RZ, PT ;  /* 0x000000ff3d00720c */ /* 0x000fda0003f05270 */
[----:B------:R-:W-:Y:S05]  /*19e30*/  @P0 BRA `(.L_x_1130) ;  /* 0x000012d000000947 */ /* 0x000fea0003800000 */
[----:B------:R-:W-:Y:S02]  /*19e40*/  ISETP.GE.AND P3, PT, R22, c[0x0][0x3c8], PT ;  /* 0x0000f20016007a0c */ /* 0x000fe40003f66270 */
[----:B------:R-:W-:Y:S02]  /*19e50*/  ISETP.GE.AND P2, PT, R21, c[0x0][0x3c8], PT ;  /* 0x0000f20015007a0c */ /* 0x000fe40003f46270 */
[----:B------:R-:W-:Y:S02]  /*19e60*/  ISETP.GE.AND P1, PT, R20, c[0x0][0x3c8], PT ;  /* 0x0000f20014007a0c */ /* 0x000fe40003f26270 */
[----:B------:R-:W-:Y:S02]  /*19e70*/  ISETP.GE.AND P4, PT, R239, c[0x0][0x3c8], PT ;  /* 0x0000f200ef007a0c */ /* 0x000fe40003f86270 */
[----:B------:R-:W-:-:S05]  /*19e80*/  ISETP.GE.AND P0, PT, R19, c[0x0][0x3c8], PT ;  /* 0x0000f20013007a0c */ /* 0x000fca0003f06270 */
[CC--:B--2---:R-:W-:Y:S02]  /*19e90*/  @!P3 LEA R34, P6, R22.reuse, R0.reuse, 0x2 ;  /* 0x000000001622b211 */ /* 0x0c4fe400078c10ff */
[C---:B------:R-:W-:Y:S02]  /*19ea0*/  @!P2 LEA R32, P5, R21.reuse, R0, 0x2 ;  /* 0x000000001520a211 */ /* 0x040fe400078a10ff */
[----:B---3--:R-:W-:Y:S02]  /*19eb0*/  @!P3 LEA.HI.X R35, R22, R4, R39, 0x2, P6 ;  /* 0x000000041623b211 */ /* 0x008fe400030f1427 */
[----:B------:R-:W-:Y:S01]  /*19ec0*/  @!P1 LEA R30, P6, R20, R0, 0x2 ;  /* 0x00000000141e9211 */ /* 0x000fe200078c10ff */
[----:B-1----:R-:W-:Y:S01]  /*19ed0*/  @!P4 IMAD.MOV.U32 R36, RZ, RZ, R0 ;  /* 0x000000ffff24c224 */ /* 0x002fe200078e0000 */
[----:B------:R-:W-:Y:S01]  /*19ee0*/  @!P2 LEA.HI.X R33, R21, R4, R38, 0x2, P5 ;  /* 0x000000041521a211 */ /* 0x000fe200028f1426 */
[----:B----4-:R-:W-:Y:S01]  /*19ef0*/  @!P4 IMAD.MOV.U32 R37, RZ, RZ, R4 ;  /* 0x000000ffff25c224 */ /* 0x010fe200078e0004 */
        /* <DEDUP_REMOVED lines=8> */
[----:B------:R-:W-:Y:S01]  /*19f80*/  @!P3 ST.E.64 [R34.64], R166 ;  /* 0x000000a62200b985 */ /* 0x000fe2000c101b06 */
[----:B------:R-:W-:-:S03]  /*19f90*/  ISETP.GE.AND P3, PT, R12, c[0x0][0x3c8], PT ;  /* 0x0000f2000c007a0c */ /* 0x000fc60003f66270 */
[----:B------:R1:W-:Y:S01]  /*19fa0*/  @!P2 ST.E.64 [R32.64], R138 ;  /* 0x0000008a2000a985 */ /* 0x0003e2000c101b06 */
[----:B------:R-:W-:-:S03]  /*19fb0*/  ISETP.GE.AND P2, PT, R10, c[0x0][0x3c8], PT ;  /* 0x0000f2000a007a0c */ /* 0x000fc60003f46270 */
[----:B------:R2:W-:Y:S04]  /*19fc0*/  @!P1 ST.E.64 [R30.64], R92 ;  /* 0x0000005c1e009985 */ /* 0x0005e8000c101b06 */
[----:B------:R3:W-:Y:S01]  /*19fd0*/  @!P0 ST.E.64 [R2.64], R84 ;  /* 0x0000005402008985 */ /* 0x0007e2000c101b06 */
[CC--:B-1----:R-:W-:Y:S02]  /*19fe0*/  @!P6 LEA R32, P0, R18.reuse, R0.reuse, 0x2 ;  /* 0x000000001220e211 */ /* 0x0c2fe400078010ff */
[----:B--2---:R-:W-:Y:S02]  /*19ff0*/  @!P5 LEA R30, P1, R15, R0, 0x2 ;  /* 0x000000000f1ed211 */ /* 0x004fe400078210ff */
[----:B------:R-:W-:Y:S02]  /*1a000*/  @!P6 LEA.HI.X R33, R18, R4, R42, 0x2, P0 ;  /* 0x000000041221e211 */ /* 0x000fe400000f142a */
[----:B------:R-:W-:-:S02]  /*1a010*/  @!P4 LEA R20, P0, R14, R0, 0x2 ;  /* 0x000000000e14c211 */ /* 0x000fc400078010ff */
        /* <DEDUP_REMOVED lines=9> */
[----:B------:R-:W-:Y:S02]  /*1a0b0*/  @!P2 LEA R14, P0, R10, R0, 0x2 ;  /* 0x000000000a0ea211 */ /* 0x000fe400078010ff */
[----:B------:R-:W-:Y:S01]  /*1a0c0*/  ISETP.GE.AND P5, PT, R6, c[0x0][0x3c8], PT ;  /* 0x0000f20006007a0c */ /* 0x000fe20003fa6270 */
[----:B------:R1:W-:Y:S01]  /*1a0d0*/  @!P3 ST.E.64 [R18.64], R106 ;  /* 0x0000006a1200b985 */ /* 0x0003e2000c101b06 */
[----:B------:R-:W-:Y:S02]  /*1a0e0*/  @!P2 LEA.HI.X R15, R10, R4, R46, 0x2, P0 ;  /* 0x000000040a0fa211 */ /* 0x000fe400000f142e */
[C---:B---3--:R-:W-:Y:S02]  /*1a0f0*/  @!P1 LEA R2, P0, R8.reuse, R0, 0x2 ;  /* 0x0000000008029211 */ /* 0x048fe400078010ff */
[----:B------:R-:W-:Y:S01]  /*1a100*/  ISETP.GE.AND P4, PT, R13, c[0x0][0x3c8], PT ;  /* 0x0000f2000d007a0c */ /* 0x000fe20003f86270 */
[----:B------:R2:W-:Y:S01]  /*1a110*/  @!P2 ST.E.64 [R14.64], R96 ;  /* 0x000000600e00a985 */ /* 0x0005e2000c101b06 */
[----:B------:R-:W-:-:S02]  /*1a120*/  @!P1 LEA.HI.X R3, R8, R4, R47, 0x2, P0 ;  /* 0x0000000408039211 */ /* 0x000fc400000f142f */
[----:B------:R-:W-:Y:S02]  /*1a130*/  ISETP.GE.AND P3, PT, R11, c[0x0][0x3c8], PT ;  /* 0x0000f2000b007a0c */ /* 0x000fe40003f66270 */
[----:B------:R-:W-:Y:S01]  /*1a140*/  ISETP.GE.AND P2, PT, R17, c[0x0][0x3c8], PT ;  /* 0x0000f20011007a0c */ /* 0x000fe20003f46270 */
[----:B------:R3:W-:Y:S01]  /*1a150*/  @!P1 ST.E.64 [R2.64], R88 ;  /* 0x0000005802009985 */ /* 0x0007e2000c101b06 */
[----:B-1----:R-:W-:-:S04]  /*1a160*/  @!P6 LEA R18, P0, R7, R0, 0x2 ;  /* 0x000000000712e211 */ /* 0x002fc800078010ff */
[----:B------:R-:W-:Y:S02]  /*1a170*/  @!P6 LEA.HI.X R19, R7, R4, R48, 0x2, P0 ;  /* 0x000000040713e211 */ /* 0x000fe400000f1430 */
[CC--:B--2---:R-:W-:Y:S02]  /*1a180*/  @!P5 LEA R14, P1, R6.reuse, R0.reuse, 0x2 ;  /* 0x00000000060ed211 */ /* 0x0c4fe400078210ff */
[C---:B------:R-:W-:Y:S01]  /*1a190*/  @!P4 LEA R12, P0, R13.reuse, R0, 0x2 ;  /* 0x000000000d0cc211 */ /* 0x040fe200078010ff */
[----:B------:R-:W-:Y:S01]  /*1a1a0*/  @!P6 ST.E.64 [R18.64], R180 ;  /* 0x000000b41200e985 */ /* 0x000fe2000c101b06 */
[-C--:B------:R-:W-:Y:S02]  /*1a1b0*/  @!P5 LEA.HI.X R15, R6, R4.reuse, R49, 0x2, P1 ;  /* 0x00000004060fd211 */ /* 0x080fe400008f1431 */
[----:B------:R-:W-:Y:S02]  /*1a1c0*/  ISETP.GE.AND P1, PT, R16, c[0x0][0x3c8], PT ;  /* 0x0000f20010007a0c */ /* 0x000fe40003f26270 */
[----:B------:R-:W-:Y:S01]  /*1a1d0*/  @!P4 LEA.HI.X R13, R13, R4, R50, 0x2, P0 ;  /* 0x000000040d0dc211 */ /* 0x000fe200000f1432 */
[----:B------:R1:W-:Y:S01]  /*1a1e0*/  @!P5 ST.E.64 [R14.64], R174 ;  /* 0x000000ae0e00d985 */ /* 0x0003e2000c101b06 */
        /* <DEDUP_REMOVED lines=15> */
[-C--:B-1----:R-:W-:Y:S02]  /*1a2e0*/  @!P6 LEA R14, P0, R29, R0.reuse, 0x2 ;  /* 0x000000001d0ee211 */ /* 0x082fe400078010ff */
[----:B--2---:R-:W-:-:S02]  /*1a2f0*/  @!P5 LEA R12, P1, R28, R0, 0x2 ;  /* 0x000000001c0cd211 */ /* 0x004fc400078210ff */
[----:B------:R-:W-:Y:S02]  /*1a300*/  @!P6 LEA.HI.X R15, R29, R4, R54, 0x2, P0 ;  /* 0x000000041d0fe211 */ /* 0x000fe400000f1436 */
[C---:B------:R-:W-:Y:S02]  /*1a310*/  @!P4 LEA R10, P0, R27.reuse, R0, 0x2 ;  /* 0x000000001b0ac211 */ /* 0x040fe400078010ff */
[-C--:B------:R-:W-:Y:S01]  /*1a320*/  @!P5 LEA.HI.X R13, R28, R4.reuse, R56, 0x2, P1 ;  /* 0x000000041c0dd211 */ /* 0x080fe200008f1438 */
[----:B------:R1:W-:Y:S01]  /*1a330*/  @!P6 ST.E.64 [R14.64], R176 ;  /* 0x000000b00e00e985 */ /* 0x0003e2000c101b06 */
[----:B------:R-:W-:Y:S02]  /*1a340*/  ISETP.GE.AND P1, PT, R24, c[0x0][0x3c8], PT ;  /* 0x0000f20018007a0c */ /* 0x000fe40003f26270 */
[----:B------:R-:W-:Y:S01]  /*1a350*/  @!P4 LEA.HI.X R11, R27, R4, R55, 0x2, P0 ;  /* 0x000000041b0bc211 */ /* 0x000fe200000f1437 */
[----:B------:R1:W-:Y:S01]  /*1a360*/  @!P5 ST.E.64 [R12.64], R122 ;  /* 0x0000007a0c00d985 */ /* 0x0003e2000c101b06 */
[----:B----4-:R-:W-:-:S03]  /*1a370*/  @!P3 LEA R8, P0, R26, R0, 0x2 ;  /* 0x000000001a08b211 */ /* 0x010fc600078010ff */
[----:B------:R1:W-:Y:S01]  /*1a380*/  @!P4 ST.E.64 [R10.64], R82 ;  /* 0x000000520a00c985 */ /* 0x0003e2000c101b06 */
[----:B------:R-:W-:Y:S02]  /*1a390*/  @!P3 LEA.HI.X R9, R26, R4, R57, 0x2, P0 ;  /* 0x000000041a09b211 */ /* 0x000fe400000f1439 */
[----:B---3--:R-:W-:-:S03]  /*1a3a0*/  @!P2 LEA R6, P0, R25, R0, 0x2 ;  /* 0x000000001906a211 */ /* 0x008fc600078010ff */
        /* <DEDUP_REMOVED lines=12> */
.L_x_1115:
[----:B------:R-:W2:Y:S04]  /*1a470*/  LDL.LU R10, [R1+0x1c] ;  /* 0x00001c00010a7983 */ /* 0x000ea80000300800 */
[----:B------:R-:W3:Y:S01]  /*1a480*/  LDL R5, [R1] ;  /* 0x0000000001057983 */ /* 0x000ee20000100800 */
[----:B------:R-:W-:Y:S01]  /*1a490*/  ISETP.NE.U32.AND P0, PT, RZ, c[0x0][0x508], PT ;  /* 0x00014200ff007a0c */ /* 0x000fe20003f05070 */
[----:B------:R-:W-:Y:S01]  /*1a4a0*/  IMAD.MOV.U32 R8, RZ, RZ, 0x4 ;  /* 0x00000004ff087424 */ /* 0x000fe200078e00ff */
[----:B------:R-:W-:Y:S01]  /*1a4b0*/  ISETP.NE.U32.AND P2, PT, RZ, c[0x0][0x500], PT ;  /* 0x00014000ff007a0c */ /* 0x000fe20003f45070 */
[----:B------:R-:W-:Y:S01]  /*1a4c0*/  IMAD.MOV.U32 R2, RZ, RZ, RZ ;  /* 0x000000ffff027224 */ /* 0x000fe200078e00ff */
[----:B------:R-:W-:Y:S01]  /*1a4d0*/  ISETP.NE.AND.EX P1, PT, RZ, c[0x0][0x50c], PT, P0 ;  /* 0x00014300ff007a0c */ /* 0x000fe20003f25300 */
[----:B------:R-:W-:Y:S01]  /*1a4e0*/  IMAD.MOV.U32 R15, RZ, RZ, c[0x0][0x388] ;  /* 0x0000e200ff0f7624 */ /* 0x000fe200078e00ff */
[----:B------:R-:W-:-:S02]  /*1a4f0*/  ISETP.NE.AND.EX P2, PT, RZ, c[0x0][0x504], PT, P2 ;  /* 0x00014100ff007a0c */ /* 0x000fc40003f45320 */
[----:B---3--:R-:W-:Y:S01]  /*1a500*/  SHF.R.S32.HI R3, RZ, 0x1f, R5 ;  /* 0x0000001fff037819 */ /* 0x008fe20000011405 */
[----:B------:R-:W-:-:S08]  /*1a510*/  IMAD.WIDE R8, R5, R8, c[0x0][0x500] ;  /* 0x0001400005087625 */ /* 0x000fd000078e0208 */
[----:B------:R-:W-:-:S04]  /*1a520*/  @P1 LEA R6, P0, R5, c[0x0][0x508], 0x2 ;  /* 0x0001420005061a11 */ /* 0x000fc800078010ff */
[----:B------:R-:W-:Y:S01]  /*1a530*/  @P1 LEA.HI.X R7, R5, c[0x0][0x50c], R3, 0x2, P0 ;  /* 0x0001430005071a11 */ /* 0x000fe200000f1403 */
[----:B------:R3:W5:Y:S04]  /*1a540*/  @P2 LDG.E R2, [R8.64] ;  /* 0x0000000608022981 */ /* 0x000768000c1e1900 */
[----:B------:R3:W5:Y:S01]  /*1a550*/  @P1 LDG.E R15, [R6.64] ;  /* 0x00000006060f1981 */ /* 0x000762000c1e1900 */
[----:B--2---:R-:W-:-:S04]  /*1a560*/  ISETP.NE.AND P0, PT, R10, RZ, PT ;  /* 0x000000ff0a00720c */ /* 0x004fc80003f05270 */
[----:B------:R-:W-:Y:S01]  /*1a570*/  SEL R19, R10, c[0x0][0x3d4], P0 ;  /* 0x0000f5000a137a07 */ /* 0x000fe20000000000 */
[----:B------:R-:W-:Y:S05]  /*1a580*/  @P1 BRA `(.L_x_1136) ;  /* 0x0000004000001947 */ /* 0x000fea0003800000 */
[----:B------:R-:W-:Y:S05]  /*1a590*/  @!P2 BRA `(.L_x_1136) ;  /* 0x000000300000a947 */ /* 0x000fea0003800000 */
[----:B-----5:R2:W4:Y:S04]  /*1a5a0*/  LDG.E R15, [R8.64] ;  /* 0x00000006080f7981 */ /* 0x020528000c1e1900 */
[----:B--23--:R-:W4:Y:S02]  /*1a5b0*/  LDG.E R8, [R8.64+0x4] ;  /* 0x0000040608087981 */ /* 0x00cf24000c1e1900 */
[----:B----4-:R-:W-:Y:S02]  /*1a5c0*/  IADD3 R15, -R15, R8, RZ ;  /* 0x000000080f0f7210 */ /* 0x010fe40007ffe1ff */
.L_x_1136:
[----:B---3--:R-:W2:Y:S01]  /*1a5d0*/  S2R R6, SR_TID.X ;  /* 0x0000000000067919 */ /* 0x008ea20000002100 */
[----:B------:R-:W-:Y:S01]  /*1a5e0*/  BSSY B0, `(.L_x_1137) ;  /* 0x0000037000007945 */ /* 0x000fe20003800000 */
[----:B------:R-:W-:Y:S02]  /*1a5f0*/  SEL R5, R5, RZ, !P2 ;  /* 0x000000ff05057207 */ /* 0x000fe40005000000 */
[----:B------:R-:W-:-:S02]  /*1a600*/  SEL R22, R3, RZ, !P2 ;  /* 0x000000ff03167207 */ /* 0x000fc40005000000 */
[----:B-1---5:R-:W-:Y:S02]  /*1a610*/  SHF.R.S32.HI R18, RZ, 0x1f, R2 ;  /* 0x0000001fff127819 */ /* 0x022fe40000011402 */
        /* <DEDUP_REMOVED lines=51> */
.L_x_1138:
[----:B------:R-:W-:Y:S05]  /*1a950*/  BSYNC B0 ;  /* 0x0000000000007941 */ /* 0x000fea0003800000 */
.L_x_1137:
        /* <DEDUP_REMOVED lines=42> */
.L_x_1194:
[----:B------:R-:W-:Y:S05]  /*1ac00*/  BRA.DIV ~URZ, `(.L_x_1140) ;  /* 0x000023327f007947 */ /* 0x000fea000b800000 */
[----:B------:R3:W4:Y:S02]  /*1ac10*/  SHFL.IDX PT, R2, R14, RZ, 0x181f ;  /* 0x00181fff0e027589 */ /* 0x00072400000e0000 */
.L_x_1195:
        /* <DEDUP_REMOVED lines=19> */
.L_x_1142:
[----:B------:R-:W-:Y:S05]  /*1ad50*/  BSYNC B0 ;  /* 0x0000000000007941 */ /* 0x000fea0003800000 */
.L_x_1141:
[----:B------:R-:W-:Y:S05]  /*1ad60*/  BRA.DIV ~URZ, `(.L_x_1143) ;  /* 0x000022427f007947 */ /* 0x000fea000b800000 */
[----:B--2---:R2:W1:Y:S04]  /*1ad70*/  SHFL.IDX PT, R10, R11, 0x1, 0x181f ;  /* 0x00381f000b0a7f89 */ /* 0x00446800000e0000 */
[----:B----4-:R2:W4:Y:S02]  /*1ad80*/  SHFL.IDX PT, R2, R14, 0x1, 0x181f ;  /* 0x00381f000e027f89 */ /* 0x01052400000e0000 */
.L_x_1196:
        /* <DEDUP_REMOVED lines=16> */
.L_x_1145:
[----:B------:R-:W-:Y:S05]  /*1ae90*/  BSYNC B0 ;  /* 0x0000000000007941 */ /* 0x000fea0003800000 */
.L_x_1144:
[----:B------:R-:W-:Y:S05]  /*1aea0*/  BRA.DIV ~URZ, `(.L_x_1146) ;  /* 0x000021d27f007947 */ /* 0x000fea000b800000 */
[----:B-1----:R1:W2:Y:S02]  /*1aeb0*/  SHFL.IDX PT, R10, R11, 0x2, 0x181f ;  /* 0x00581f000b0a7f89 */ /* 0x0022a400000e0000 */
.L_x_1197:
[----:B------:R-:W-:Y:S05]  /*1aec0*/  BRA.DIV ~URZ, `(.L_x_1147) ;  /* 0x000022227f007947 */ /* 0x000fea000b800000 */
[----:B----4-:R4:W1:Y:S02]  /*1aed0*/  SHFL.IDX PT, R2, R14, 0x2, 0x181f ;  /* 0x00581f000e027f89 */ /* 0x01086400000e0000 */
.L_x_1198:
        /* <DEDUP_REMOVED lines=16> */
.L_x_1149:
[----:B------:R-:W-:Y:S05]  /*1afe0*/  BSYNC B0 ;  /* 0x0000000000007941 */ /* 0x000fea0003800000 */
.L_x_1148:
[----:B------:R-:W-:Y:S05]  /*1aff0*/  BRA.DIV ~URZ, `(.L_x_1150) ;  /* 0x000021627f007947 */ /* 0x000fea000b800000 */
[----:B--2---:R2:W3:Y:S04]  /*1b000*/  SHFL.IDX PT, R10, R11, 0x3, 0x181f ;  /* 0x00781f000b0a7f89 */ /* 0x0044e800000e0000 */
[----:B-1----:R2:W1:Y:S02]  /*1b010*/  SHFL.IDX PT, R2, R14, 0x3, 0x181f ;  /* 0x00781f000e027f89 */ /* 0x00246400000e0000 */
.L_x_1199:
        /* <DEDUP_REMOVED lines=15> */
.L_x_1130:
[----:B------:R-:W-:Y:S05]  /*1b110*/  BSYNC B1 ;  /* 0x0000000000017941 */ /* 0x000fea0003800000 */
.L_x_1114:
        /* <DEDUP_REMOVED lines=13> */
.L_x_1200:
[----:B------:R-:W-:Y:S05]  /*1b1f0*/  BRA.DIV ~URZ, `(.L_x_1153) ;  /* 0x000020a27f007947 */ /* 0x000fea000b800000 */
[----:B------:R1:W4:Y:S02]  /*1b200*/  SHFL.IDX PT, R8, R86, 0x1, 0x1f ;  /* 0x00201f0056087f89 */ /* 0x00032400000e0000 */
.L_x_1201:
        /* <DEDUP_REMOVED lines=18> */
.L_x_1202:
        /* <DEDUP_REMOVED lines=16> */
.L_x_1203:
[----:B----4-:R-:W-:Y:S01]  /*1b430*/  IMAD R0, R0, c[0x0][0x538], RZ ;  /* 0x00014e0000007a24 */ /* 0x010fe200078e02ff */
[----:B------:R-:W-:Y:S04]  /*1b440*/  BSSY B1, `(.L_x_1156) ;  /* 0x00000c4000017945 */ /* 0x000fe80003800000 */
[----:B------:R-:W-:-:S04]  /*1b450*/  IADD3 R8, R0, R8, RZ ;  /* 0x0000000800087210 */ /* 0x000fc80007ffe0ff */
[----:B---3--:R-:W-:-:S13]  /*1b460*/  ISETP.GT.AND P0, PT, R8, R10, PT ;  /* 0x0000000a0800720c */ /* 0x008fda0003f04270 */
[----:B------:R-:W-:Y:S05]  /*1b470*/  @P0 BRA `(.L_x_1157) ;  /* 0x0000024000000947 */ /* 0x000fea0003800000 */
.L_x_1161:
        /* <DEDUP_REMOVED lines=16> */
.L_x_1204:
        /* <DEDUP_REMOVED lines=16> */
.L_x_1205:
[----:B---3--:R-:W-:-:S05]  /*1b680*/  IMAD R0, R0, c[0x0][0x538], RZ ;  /* 0x00014e0000007a24 */ /* 0x008fca00078e02ff */
[----:B------:R-:W-:-:S04]  /*1b690*/  IADD3 R8, R0, R8, RZ ;  /* 0x0000000800087210 */ /* 0x000fc80007ffe0ff */
[----:B------:R-:W-:-:S13]  /*1b6a0*/  ISETP.GT.AND P0, PT, R8, R10, PT ;  /* 0x0000000a0800720c */ /* 0x000fda0003f04270 */
[----:B-12---:R-:W-:Y:S05]  /*1b6b0*/  @!P0 BRA `(.L_x_1161) ;  /* 0xfffffdc000008947 */ /* 0x006fea000383ffff */
.L_x_1157:
[----:B------:R-:W-:-:S05]  /*1b6c0*/  IADD3 R8, -R0, R8, RZ ;  /* 0x0000000800087210 */ /* 0x000fca0007ffe1ff */
[----:B------:R-:W-:-:S05]  /*1b6d0*/  IMAD R0, R4, c[0x0][0x538], R8 ;  /* 0x00014e0004007a24 */ /* 0x000fca00078e0208 */
[----:B------:R-:W-:Y:S01]  /*1b6e0*/  ISETP.GT.AND P0, PT, R0, R10, PT ;  /* 0x0000000a0000720c */ /* 0x000fe20003f04270 */
[----:B------:R-:W-:-:S12]  /*1b6f0*/  BRA.DIV ~URZ, `(.L_x_1162) ;  /* 0x000020727f007947 */ /* 0x000fd8000b800000 */
[----:B------:R-:W-:-:S04]  /*1b700*/  VOTE.ANY R11, PT, !P0 ;  /* 0x00000000000b7806 */ /* 0x000fc800040e0100 */
.L_x_1206:
[----:B------:R-:W3:Y:S02]  /*1b710*/  POPC R0, R11 ;  /* 0x0000000b00007309 */ /* 0x000ee40000000000 */
[----:B---3--:R-:W-:Y:S01]  /*1b720*/  IADD3 R251, R0, R251, RZ ;  /* 0x000000fb00fb7210 */ /* 0x008fe20007ffe0ff */
[----:B------:R-:W-:Y:S05]  /*1b730*/  BRA.DIV ~URZ, `(.L_x_1163) ;  /* 0x000020827f007947 */ /* 0x000fea000b800000 */
[----:B------:R3:W4:Y:S04]  /*1b740*/  SHFL.IDX PT, R6, R6, R0, 0x1f ;  /* 0x00001f0006067589 */ /* 0x00072800000e0000 */
[----:B------:R3:W1:Y:S02]  /*1b750*/  SHFL.IDX PT, R7, R7, R0, 0x1f ;  /* 0x00001f0007077589 */ /* 0x00066400000e0000 */
.L_x_1207:
[----:B------:R-:W-:Y:S01]  /*1b760*/  ISETP.NE.AND P0, PT, R11, RZ, PT ;  /* 0x000000ff0b00720c */ /* 0x000fe20003f05270 */
[----:B------:R-:W-:-:S12]  /*1b770*/  BSSY B0, `(.L_x_1164) ;  /* 0x0000005000007945 */ /* 0x000fd80003800000 */
[----:B------:R-:W-:Y:S05]  /*1b780*/  @!P0 BRA `(.L_x_1165) ;  /* 0x0000003000008947 */ /* 0x000fea0003800000 */
[----:B---3--:R-:W-:Y:S01]  /*1b790*/  IADD3 R0, R0, -0x1, RZ ;  /* 0xffffffff00007810 */ /* 0x008fe20007ffe0ff */
[----:B------:R-:W-:Y:S05]  /*1b7a0*/  BRA.DIV ~URZ, `(.L_x_1166) ;  /* 0x000020e27f007947 */ /* 0x000fea000b800000 */
[----:B------:R3:W2:Y:S02]  /*1b7b0*/  SHFL.IDX PT, R12, R4, R0, 0x1f ;  /* 0x00001f00040c7589 */ /* 0x0006a400000e0000 */
.L_x_1165:
[----:B------:R-:W-:Y:S05]  /*1b7c0*/  BSYNC B0 ;  /* 0x0000000000007941 */ /* 0x000fea0003800000 */
.L_x_1164:
        /* <DEDUP_REMOVED lines=67> */
.L_x_1168:
        /* <DEDUP_REMOVED lines=64> */
.L_x_1169:
[----:B------:R-:W-:Y:S05]  /*1c000*/  BSYNC B0 ;  /* 0x0000000000007941 */ /* 0x000fea0003800000 */
.L_x_1167:
[----:B------:R-:W-:-:S04]  /*1c010*/  LOP3.LUT R2, RZ, R2, RZ, 0x33, !PT ;  /* 0x00000002ff027212 */ /* 0x000fc800078e33ff */
[----:B------:R-:W-:Y:S01]  /*1c020*/  IADD3 R249, R2, R6, RZ ;  /* 0x0000000602f97210 */ /* 0x000fe20007ffe0ff */
[----:B------:R-:W-:Y:S05]  /*1c030*/  BRA `(.L_x_1170) ;  /* 0x0000004000007947 */ /* 0x000fea0003800000 */
.L_x_1158:
[----:B------:R-:W-:Y:S01]  /*1c040*/  IMAD.MOV.U32 R248, RZ, RZ, R10 ;  /* 0x000000fffff87224 */ /* 0x000fe200078e000a */
[----:B------:R-:W-:Y:S01]  /*1c050*/  MOV R250, RZ ;  /* 0x000000ff00fa7202 */ /* 0x000fe20000000f00 */
[----:B------:R-:W-:Y:S01]  /*1c060*/  IMAD.MOV.U32 R249, RZ, RZ, RZ ;  /* 0x000000fffff97224 */ /* 0x000fe200078e00ff */
[----:B------:R-:W-:Y:S02]  /*1c070*/  MOV R251, c[0x0][0x53c] ;  /* 0x00014f0000fb7a02 */ /* 0x000fe40000000f00 */
.L_x_1170:
[----:B------:R-:W-:Y:S05]  /*1c080*/  BSYNC B1 ;  /* 0x0000000000017941 */ /* 0x000fea0003800000 */
.L_x_1156:
[----:B------:R-:W-:Y:S01]  /*1c090*/  WARPSYNC 0xffffffff ;  /* 0xffffffff00007948 */ /* 0x000fe20003800000 */
[----:B------:R-:W-:Y:S01]  /*1c0a0*/  BAR.SYNC.DEFER_BLOCKING 0x4, 0x100 ;  /* 0x0104000000007b1d */ /* 0x000fe20000010000 */
[----:B------:R-:W-:-:S13]  /*1c0b0*/  ISETP.NE.AND P0, PT, R13, RZ, PT ;  /* 0x000000ff0d00720c */ /* 0x000fda0003f05270 */
[----:B------:R3:W-:Y:S04]  /*1c0c0*/  @!P0 STS.128 [0x18100], R248 ;  /* 0x018100f8ff008388 */ /* 0x0007e80000000c00 */
[----:B------:R-:W-:Y:S06]  /*1c0d0*/  BAR.ARV 0x5, 0x100 ;  /* 0x0144000000007b1d */ /* 0x000fec0000002000 */
.L_x_1151:
[----:B--2---:R-:W-:-:S13]  /*1c0e0*/  ISETP.GE.AND P0, PT, R251, c[0x0][0x53c], PT ;  /* 0x00014f00fb007a0c */ /* 0x004fda0003f06270 */
[----:B-1-34-:R-:W-:Y:S01]  /*1c0f0*/  @P0 CALL.REL.NOINC `(.L_x_1171) ;  /* 0x0000001000000944 */ /* 0x01afe20003c00000 */
[----:B------:R-:W-:Y:S05]  /*1c100*/  BRA `(.L_x_1172) ;  /* 0xfffe58f000007947 */ /* 0x000fea000383ffff */
.L_x_1171:
[----:B------:R-:W-:Y:S05]  /*1c110*/  EXIT ;  /* 0x000000000000794d */ /* 0x000fea0003800000 */
.L_x_1002:
[----:B------:R-:W-:Y:S01]  /*1c120*/  IMAD.MOV.U32 R0, RZ, RZ, R4 ;  /* 0x000000ffff007224 */ /* 0x000fe200078e0004 */
[----:B------:R-:W-:Y:S02]  /*1c130*/  MOV R2, 0x1 ;  /* 0x0000000100027802 */ /* 0x000fe40000000f00 */
[----:B------:R-:W-:Y:S02]  /*1c140*/  MOV R3, 0x1c160 ;  /* 0x0001c16000037802 */ /* 0x000fe40000000f00 */
[----:B--2---:R-:W-:Y:S05]  /*1c150*/  CALL.REL.NOINC `($__internal_24_$__cuda_sm70_shflsync_up_p) ;  /* 0x0000184000007944 */ /* 0x004fea0003c00000 */
[----:B------:R-:W-:Y:S01]  /*1c160*/  MOV R0, R5 ;  /* 0x0000000500007202 */ /* 0x000fe20000000f00 */
[----:B------:R-:W-:Y:S05]  /*1c170*/  BRA `(.L_x_1173) ;  /* 0xfffe42e000007947 */ /* 0x000fea000383ffff */
.L_x_1003:
[----:B------:R-:W-:Y:S01]  /*1c180*/  IMAD.MOV.U32 R0, RZ, RZ, R4 ;  /* 0x000000ffff007224 */ /* 0x000fe200078e0004 */
[----:B------:R-:W-:Y:S02]  /*1c190*/  MOV R2, 0x2 ;  /* 0x0000000200027802 */ /* 0x000fe40000000f00 */
[----:B------:R-:W-:Y:S02]  /*1c1a0*/  MOV R3, 0x1c1c0 ;  /* 0x0001c1c000037802 */ /* 0x000fe40000000f00 */
[----:B--2---:R-:W-:Y:S05]  /*1c1b0*/  CALL.REL.NOINC `($__internal_24_$__cuda_sm70_shflsync_up_p) ;  /* 0x000017e000007944 */ /* 0x004fea0003c00000 */
[----:B------:R-:W-:Y:S02]  /*1c1c0*/  SEL R5, R5, RZ, P4 ;  /* 0x000000ff05057207 */ /* 0x000fe40002000000 */
[----:B------:R-:W-:Y:S02]  /*1c1d0*/  MOV R2, 0x4 ;  /* 0x0000000400027802 */ /* 0x000fe40000000f00 */
[----:B------:R-:W-:Y:S01]  /*1c1e0*/  MOV R3, 0x1c220 ;  /* 0x0001c22000037802 */ /* 0x000fe20000000f00 */
[----:B------:R-:W-:-:S04]  /*1c1f0*/  IMAD.IADD R4, R4, 0x1, R5 ;  /* 0x0000000104047824 */ /* 0x000fc800078e0205 */
[----:B------:R-:W-:Y:S02]  /*1c200*/  IMAD.MOV.U32 R0, RZ, RZ, R4 ;  /* 0x000000ffff007224 */ /* 0x000fe400078e0004 */
[----:B------:R-:W-:Y:S05]  /*1c210*/  CALL.REL.NOINC `($__internal_24_$__cuda_sm70_shflsync_up_p) ;  /* 0x0000178000007944 */ /* 0x000fea0003c00000 */
        /* <DEDUP_REMOVED lines=15> */
[----:B------:R-:W-:Y:S02]  /*1c310*/  IMAD.IADD R4, R4, 0x1, R5 ;  /* 0x0000000104047824 */ /* 0x000fe400078e0205 */
[----:B------:R-:W-:Y:S02]  /*1c320*/  IMAD.MOV.U32 R5, RZ, RZ, 0x1f ;  /* 0x0000001fff057424 */ /* 0x000fe400078e00ff */
[----:B------:R-:W-:Y:S02]  /*1c330*/  IMAD.MOV.U32 R9, RZ, RZ, R4 ;  /* 0x000000ffff097224 */ /* 0x000fe400078e0004 */
[----:B------:R-:W-:Y:S05]  /*1c340*/  CALL.REL.NOINC `($__internal_23_$__cuda_sm70_shflsync_idx_p) ;  /* 0x0000160000007944 */ /* 0x000fea0003c00000 */
[----:B------:R-:W-:Y:S01]  /*1c350*/  MOV R0, R5 ;  /* 0x0000000500007202 */ /* 0x000fe20000000f00 */
[----:B------:R-:W-:Y:S05]  /*1c360*/  BRA `(.L_x_1174) ;  /* 0xfffe41f000007947 */ /* 0x000fea000383ffff */
.L_x_1005:
[----:B------:R-:W-:Y:S02]  /*1c370*/  SEL R0, RZ, 0x1, P0 ;  /* 0x00000001ff007807 */ /* 0x000fe40000000000 */
[----:B------:R-:W-:-:S02]  /*1c380*/  MOV R2, 0x1c3a0 ;  /* 0x0001c3a000027802 */ /* 0x000fc40000000f00 */
[----:B--2---:R-:W-:Y:S05]  /*1c390*/  CALL.REL.NOINC `($__internal_25_$__cuda_sm70_votesync_ballot) ;  /* 0x0000167000007944 */ /* 0x004fea0003c00000 */
[----:B------:R-:W-:Y:S01]  /*1c3a0*/  MOV R7, R0 ;  /* 0x0000000000077202 */ /* 0x000fe20000000f00 */
[----:B------:R-:W-:Y:S05]  /*1c3b0*/  BRA `(.L_x_1175) ;  /* 0xfffe423000007947 */ /* 0x000fea000383ffff */
.L_x_1006:
[----:B------:R-:W-:Y:S01]  /*1c3c0*/  IMAD.MOV.U32 R9, RZ, RZ, R10 ;  /* 0x000000ffff097224 */ /* 0x000fe200078e000a */
[----:B------:R-:W-:Y:S01]  /*1c3d0*/  MOV R5, R0 ;  /* 0x0000000000057202 */ /* 0x000fe20000000f00 */
[----:B------:R-:W-:Y:S01]  /*1c3e0*/  IMAD.MOV.U32 R3, RZ, RZ, 0x1f ;  /* 0x0000001fff037424 */ /* 0x000fe200078e00ff */
[----:B------:R-:W-:-:S02]  /*1c3f0*/  MOV R2, 0x1c410 ;  /* 0x0001c41000027802 */ /* 0x000fc40000000f00 */
[----:B------:R-:W-:Y:S05]  /*1c400*/  CALL.REL.NOINC `($__internal_23_$__cuda_sm70_shflsync_idx_p) ;  /* 0x0000154000007944 */ /* 0x000fea0003c00000 */
[----:B------:R-:W-:Y:S01]  /*1c410*/  IMAD.MOV.U32 R249, RZ, RZ, R5 ;  /* 0x000000fffff97224 */ /* 0x000fe200078e0005 */
[----:B------:R-:W-:Y:S01]  /*1c420*/  MOV R9, R8 ;  /* 0x0000000800097202 */ /* 0x000fe20000000f00 */
[----:B------:R-:W-:Y:S01]  /*1c430*/  IMAD.MOV.U32 R6, RZ, RZ, RZ ;  /* 0x000000ffff067224 */ /* 0x000fe200078e00ff */
[----:B------:R-:W-:Y:S01]  /*1c440*/  MOV R5, R0 ;  /* 0x0000000000057202 */ /* 0x000fe20000000f00 */
[----:B------:R-:W-:Y:S01]  /*1c450*/  IMAD.MOV.U32 R3, RZ, RZ, 0x1f ;  /* 0x0000001fff037424 */ /* 0x000fe200078e00ff */
[----:B------:R-:W-:-:S02]  /*1c460*/  MOV R2, 0x1c480 ;  /* 0x0001c48000027802 */ /* 0x000fc40000000f00 */
[----:B------:R-:W-:Y:S05]  /*1c470*/  CALL.REL.NOINC `($__internal_23_$__cuda_sm70_shflsync_idx_p) ;  /* 0x000014d000007944 */ /* 0x000fea0003c00000 */
[----:B------:R-:W-:Y:S01]  /*1c480*/  MOV R10, R5 ;  /* 0x00000005000a7202 */ /* 0x000fe20000000f00 */
[----:B------:R-:W-:Y:S05]  /*1c490*/  BRA `(.L_x_1176) ;  /* 0xfffe41b000007947 */ /* 0x000fea000383ffff */
.L_x_1009:
[----:B------:R-:W-:Y:S01]  /*1c4a0*/  IMAD.MOV.U32 R9, RZ, RZ, R4 ;  /* 0x000000ffff097224 */ /* 0x000fe200078e0004 */
[----:B------:R-:W-:-:S02]  /*1c4b0*/  MOV R3, 0x1f ;  /* 0x0000001f00037802 */ /* 0x000fc40000000f00 */
[----:B------:R-:W-:Y:S02]  /*1c4c0*/  MOV R2, 0x1c4e0 ;  /* 0x0001c4e000027802 */ /* 0x000fe40000000f00 */
[----:B-123--:R-:W-:Y:S05]  /*1c4d0*/  CALL.REL.NOINC `($__internal_23_$__cuda_sm70_shflsync_idx_p) ;  /* 0x0000147000007944 */ /* 0x00efea0003c00000 */
[----:B------:R-:W-:Y:S01]  /*1c4e0*/  MOV R6, R5 ;  /* 0x0000000500067202 */ /* 0x000fe20000000f00 */
[----:B------:R-:W-:Y:S05]  /*1c4f0*/  BRA `(.L_x_1008) ;  /* 0xfffe41b000007947 */ /* 0x000fea000383ffff */
.L_x_1048:
[----:B------:R-:W-:Y:S01]  /*1c500*/  IMAD.MOV.U32 R9, RZ, RZ, R13 ;  /* 0x000000ffff097224 */ /* 0x000fe200078e000d */
[----:B------:R-:W-:Y:S01]  /*1c510*/  MOV R5, RZ ;  /* 0x000000ff00057202 */ /* 0x000fe20000000f00 */
[----:B------:R-:W-:Y:S01]  /*1c520*/  IMAD.MOV.U32 R3, RZ, RZ, 0x181f ;  /* 0x0000181fff037424 */ /* 0x000fe200078e00ff */
[----:B------:R-:W-:Y:S02]  /*1c530*/  MOV R2, 0x1c550 ;  /* 0x0001c55000027802 */ /* 0x000fe40000000f00 */
[----:B-----5:R-:W-:Y:S05]  /*1c540*/  CALL.REL.NOINC `($__internal_23_$__cuda_sm70_shflsync_idx_p) ;  /* 0x0000140000007944 */ /* 0x020fea0003c00000 */
[----:B------:R-:W-:Y:S01]  /*1c550*/  MOV R10, R5 ;  /* 0x00000005000a7202 */ /* 0x000fe20000000f00 */
[----:B------:R-:W-:Y:S05]  /*1c560*/  BRA `(.L_x_1177) ;  /* 0xfffeb98000007947 */ /* 0x000fea000383ffff */
.L_x_1049:
[----:B------:R-:W-:Y:S01]  /*1c570*/  IMAD.MOV.U32 R9, RZ, RZ, R15 ;  /* 0x000000ffff097224 */ /* 0x000fe200078e000f */
[----:B------:R-:W-:Y:S01]  /*1c580*/  MOV R5, RZ ;  /* 0x000000ff00057202 */ /* 0x000fe20000000f00 */
[----:B------:R-:W-:Y:S01]  /*1c590*/  IMAD.MOV.U32 R3, RZ, RZ, 0x181f ;  /* 0x0000181fff037424 */ /* 0x000fe200078e00ff */
[----:B------:R-:W-:Y:S02]  /*1c5a0*/  MOV R2, 0x1c5c0 ;  /* 0x0001c5c000027802 */ /* 0x000fe40000000f00 */
[----:B-12--5:R-:W-:Y:S05]  /*1c5b0*/  CALL.REL.NOINC `($__internal_23_$__cuda_sm70_shflsync_idx_p) ;  /* 0x0000139000007944 */ /* 0x026fea0003c00000 */
[----:B------:R-:W-:Y:S01]  /*1c5c0*/  MOV R0, R5 ;  /* 0x0000000500007202 */ /* 0x000fe20000000f00 */
[----:B------:R-:W-:Y:S05]  /*1c5d0*/  BRA `(.L_x_1178) ;  /* 0xfffeb93000007947 */ /* 0x000fea000383ffff */
.L_x_1052:
[----:B--2---:R-:W-:Y:S01]  /*1c5e0*/  IMAD.MOV.U32 R9, RZ, RZ, R13 ;  /* 0x000000ffff097224 */ /* 0x004fe200078e000d */
[----:B------:R-:W-:Y:S01]  /*1c5f0*/  MOV R5, 0x1 ;  /* 0x0000000100057802 */ /* 0x000fe20000000f00 */
[----:B------:R-:W-:Y:S01]  /*1c600*/  IMAD.MOV.U32 R3, RZ, RZ, 0x181f ;  /* 0x0000181fff037424 */ /* 0x000fe200078e00ff */
[----:B------:R-:W-:-:S02]  /*1c610*/  MOV R2, 0x1c630 ;  /* 0x0001c63000027802 */ /* 0x000fc40000000f00 */
[----:B-1--45:R-:W-:Y:S05]  /*1c620*/  CALL.REL.NOINC `($__internal_23_$__cuda_sm70_shflsync_idx_p) ;  /* 0x0000132000007944 */ /* 0x032fea0003c00000 */
[----:B------:R-:W-:Y:S01]  /*1c630*/  IMAD.MOV.U32 R10, RZ, RZ, R5 ;  /* 0x000000ffff0a7224 */ /* 0x000fe200078e0005 */
[----:B------:R-:W-:Y:S01]  /*1c640*/  MOV R5, 0x1 ;  /* 0x0000000100057802 */ /* 0x000fe20000000f00 */
[----:B------:R-:W-:Y:S01]  /*1c650*/  IMAD.MOV.U32 R9, RZ, RZ, R15 ;  /* 0x000000ffff097224 */ /* 0x000fe200078e000f */
[----:B------:R-:W-:-:S02]  /*1c660*/  MOV R3, 0x181f ;  /* 0x0000181f00037802 */ /* 0x000fc40000000f00 */
[----:B------:R-:W-:Y:S02]  /*1c670*/  MOV R2, 0x1c690 ;  /* 0x0001c69000027802 */ /* 0x000fe40000000f00 */
[----:B------:R-:W-:Y:S05]  /*1c680*/  CALL.REL.NOINC `($__internal_23_$__cuda_sm70_shflsync_idx_p) ;  /* 0x000012c000007944 */ /* 0x000fea0003c00000 */
[----:B------:R-:W-:Y:S01]  /*1c690*/  MOV R0, R5 ;  /* 0x0000000500007202 */ /* 0x000fe20000000f00 */
[----:B------:R-:W-:Y:S05]  /*1c6a0*/  BRA `(.L_x_1179) ;  /* 0xfffeb9d000007947 */ /* 0x000fea000383ffff */
.L_x_1055:
[----:B---3--:R-:W-:Y:S01]  /*1c6b0*/  IMAD.MOV.U32 R9, RZ, RZ, R13 ;  /* 0x000000ffff097224 */ /* 0x008fe200078e000d */
[----:B------:R-:W-:Y:S01]  /*1c6c0*/  MOV R5, 0x2 ;  /* 0x0000000200057802 */ /* 0x000fe20000000f00 */
[----:B------:R-:W-:Y:S01]  /*1c6d0*/  IMAD.MOV.U32 R3, RZ, RZ, 0x181f ;  /* 0x0000181fff037424 */ /* 0x000fe200078e00ff */
[----:B------:R-:W-:Y:S02]  /*1c6e0*/  MOV R2, 0x1c700 ;  /* 0x0001c70000027802 */ /* 0x000fe40000000f00 */
[----:B-12-45:R-:W-:Y:S05]  /*1c6f0*/  CALL.REL.NOINC `($__internal_23_$__cuda_sm70_shflsync_idx_p) ;  /* 0x0000125000007944 */ /* 0x036fea0003c00000 */
[----:B------:R-:W-:Y:S01]  /*1c700*/  MOV R10, R5 ;  /* 0x00000005000a7202 */ /* 0x000fe20000000f00 */
[----:B------:R-:W-:Y:S05]  /*1c710*/  BRA `(.L_x_1180) ;  /* 0xfffeba9000007947 */ /* 0x000fea000383ffff */
.L_x_1056:
[----:B------:R-:W-:Y:S01]  /*1c720*/  IMAD.MOV.U32 R9, RZ, RZ, R15 ;  /* 0x000000ffff097224 */ /* 0x000fe200078e000f */
[----:B------:R-:W-:Y:S01]  /*1c730*/  MOV R5, 0x2 ;  /* 0x0000000200057802 */ /* 0x000fe20000000f00 */
[----:B------:R-:W-:Y:S01]  /*1c740*/  IMAD.MOV.U32 R3, RZ, RZ, 0x181f ;  /* 0x0000181fff037424 */ /* 0x000fe200078e00ff */
[----:B------:R-:W-:Y:S02]  /*1c750*/  MOV R2, 0x1c770 ;  /* 0x0001c77000027802 */ /* 0x000fe40000000f00 */
[----:B-12345:R-:W-:Y:S05]  /*1c760*/  CALL.REL.NOINC `($__internal_23_$__cuda_sm70_shflsync_idx_p) ;  /* 0x000011e000007944 */ /* 0x03efea0003c00000 */
[----:B------:R-:W-:Y:S01]  /*1c770*/  MOV R0, R5 ;  /* 0x0000000500007202 */ /* 0x000fe20000000f00 */
[----:B------:R-:W-:Y:S05]  /*1c780*/  BRA `(.L_x_1181) ;  /* 0xfffeba4000007947 */ /* 0x000fea000383ffff */
.L_x_1059:
[----:B-1----:R-:W-:Y:S01]  /*1c790*/  IMAD.MOV.U32 R9, RZ, RZ, R13 ;  /* 0x000000ffff097224 */ /* 0x002fe200078e000d */
[----:B------:R-:W-:Y:S01]  /*1c7a0*/  MOV R5, 0x3 ;  /* 0x0000000300057802 */ /* 0x000fe20000000f00 */
[----:B------:R-:W-:Y:S01]  /*1c7b0*/  IMAD.MOV.U32 R3, RZ, RZ, 0x181f ;  /* 0x0000181fff037424 */ /* 0x000fe200078e00ff */
[----:B------:R-:W-:-:S02]  /*1c7c0*/  MOV R2, 0x1c7e0 ;  /* 0x0001c7e000027802 */ /* 0x000fc40000000f00 */
[----:B--2345:R-:W-:Y:S05]  /*1c7d0*/  CALL.REL.NOINC `($__internal_23_$__cuda_sm70_shflsync_idx_p) ;  /* 0x0000117000007944 */ /* 0x03cfea0003c00000 */
        /* <DEDUP_REMOVED lines=8> */
.L_x_1110:
[----:B------:R-:W-:Y:S01]  /*1c860*/  IMAD.MOV.U32 R2, RZ, RZ, R233 ;  /* 0x000000ffff027224 */ /* 0x000fe200078e00e9 */
[----:B------:R-:W-:Y:S02]  /*1c870*/  MOV R5, 0x2 ;  /* 0x0000000200057802 */ /* 0x000fe40000000f00 */
[----:B------:R-:W-:Y:S02]  /*1c880*/  MOV R3, 0x1c8a0 ;  /* 0x0001c8a000037802 */ /* 0x000fe40000000f00 */
[----:B------:R-:W-:Y:S05]  /*1c890*/  CALL.REL.NOINC `($__internal_22_$__cuda_sm70_shflsync_bfly_p) ;  /* 0x0000106000007944 */ /* 0x000fea0003c00000 */
[----:B------:R-:W-:Y:S01]  /*1c8a0*/  MOV R0, R5 ;  /* 0x0000000500007202 */ /* 0x000fe20000000f00 */
[----:B------:R-:W-:Y:S05]  /*1c8b0*/  BRA `(.L_x_1183) ;  /* 0xffffaaf000007947 */ /* 0x000fea000383ffff */
.L_x_1111:
[----:B------:R-:W-:Y:S01]  /*1c8c0*/  IMAD.MOV.U32 R2, RZ, RZ, R0 ;  /* 0x000000ffff027224 */ /* 0x000fe200078e0000 */
[----:B------:R-:W-:Y:S02]  /*1c8d0*/  MOV R5, 0x1 ;  /* 0x0000000100057802 */ /* 0x000fe40000000f00 */
[----:B------:R-:W-:Y:S02]  /*1c8e0*/  MOV R3, 0x1c900 ;  /* 0x0001c90000037802 */ /* 0x000fe40000000f00 */
[----:B-1----:R-:W-:Y:S05]  /*1c8f0*/  CALL.REL.NOINC `($__internal_22_$__cuda_sm70_shflsync_bfly_p) ;  /* 0x0000100000007944 */ /* 0x002fea0003c00000 */
[----:B------:R-:W-:Y:S01]  /*1c900*/  FADD.FTZ R0, R0, R5 ;  /* 0x0000000500007221 */ /* 0x000fe20000010000 */
[----:B------:R-:W-:Y:S02]  /*1c910*/  MOV R2, R234 ;  /* 0x000000ea00027202 */ /* 0x000fe40000000f00 */
[----:B------:R-:W-:-:S02]  /*1c920*/  MOV R5, 0x2 ;  /* 0x0000000200057802 */ /* 0x000fc40000000f00 */
[----:B------:R-:W-:Y:S02]  /*1c930*/  MOV R3, 0x1c950 ;  /* 0x0001c95000037802 */ /* 0x000fe40000000f00 */
[----:B------:R-:W-:Y:S05]  /*1c940*/  CALL.REL.NOINC `($__internal_22_$__cuda_sm70_shflsync_bfly_p) ;  /* 0x00000fb000007944 */ /* 0x000fea0003c00000 */
[----:B------:R-:W-:Y:S01]  /*1c950*/  FADD.FTZ R4, R234, R5 ;  /* 0x00000005ea047221 */ /* 0x000fe20000010000 */
[----:B------:R-:W-:Y:S02]  /*1c960*/  MOV R5, 0x1 ;  /* 0x0000000100057802 */ /* 0x000fe40000000f00 */
[----:B------:R-:W-:Y:S02]  /*1c970*/  MOV R3, 0x1c9a0 ;  /* 0x0001c9a000037802 */ /* 0x000fe40000000f00 */
[----:B------:R-:W-:Y:S02]  /*1c980*/  MOV R2, R4 ;  /* 0x0000000400027202 */ /* 0x000fe40000000f00 */
[----:B------:R-:W-:Y:S05]  /*1c990*/  CALL.REL.NOINC `($__internal_22_$__cuda_sm70_shflsync_bfly_p) ;  /* 0x00000f6000007944 */ /* 0x000fea0003c00000 */
[----:B------:R-:W-:Y:S01]  /*1c9a0*/  MOV R3, R5 ;  /* 0x0000000500037202 */ /* 0x000fe20000000f00 */
[----:B------:R-:W-:Y:S05]  /*1c9b0*/  BRA `(.L_x_1184) ;  /* 0xffffaa6000007947 */ /* 0x000fea000383ffff */
.L_x_1118:
[----:B-1-34-:R-:W-:Y:S01]  /*1c9c0*/  IMAD.MOV.U32 R9, RZ, RZ, R13 ;  /* 0x000000ffff097224 */ /* 0x01afe200078e000d */
[----:B------:R-:W-:Y:S01]  /*1c9d0*/  MOV R5, RZ ;  /* 0x000000ff00057202 */ /* 0x000fe20000000f00 */
[----:B------:R-:W-:Y:S01]  /*1c9e0*/  IMAD.MOV.U32 R3, RZ, RZ, 0x181f ;  /* 0x0000181fff037424 */ /* 0x000fe200078e00ff */
[----:B------:R-:W-:Y:S02]  /*1c9f0*/  MOV R2, 0x1ca10 ;  /* 0x0001ca1000027802 */ /* 0x000fe40000000f00 */
[----:B------:R-:W-:Y:S05]  /*1ca00*/  CALL.REL.NOINC `($__internal_23_$__cuda_sm70_shflsync_idx_p) ;  /* 0x00000f4000007944 */ /* 0x000fea0003c00000 */
[----:B------:R-:W-:Y:S01]  /*1ca10*/  MOV R7, R5 ;  /* 0x0000000500077202 */ /* 0x000fe20000000f00 */
[----:B------:R-:W-:Y:S05]  /*1ca20*/  BRA `(.L_x_1185) ;  /* 0xffffc34000007947 */ /* 0x000fea000383ffff */
.L_x_1119:
[----:B------:R-:W-:Y:S01]  /*1ca30*/  IMAD.MOV.U32 R9, RZ, RZ, R14 ;  /* 0x000000ffff097224 */ /* 0x000fe200078e000e */
[----:B------:R-:W-:Y:S01]  /*1ca40*/  MOV R5, RZ ;  /* 0x000000ff00057202 */ /* 0x000fe20000000f00 */
[----:B------:R-:W-:Y:S01]  /*1ca50*/  IMAD.MOV.U32 R3, RZ, RZ, 0x181f ;  /* 0x0000181fff037424 */ /* 0x000fe200078e00ff */
[----:B------:R-:W-:-:S02]  /*1ca60*/  MOV R2, 0x1ca80 ;  /* 0x0001ca8000027802 */ /* 0x000fc40000000f00 */
[----:B-12---:R-:W-:Y:S05]  /*1ca70*/  CALL.REL.NOINC `($__internal_23_$__cuda_sm70_shflsync_idx_p) ;  /* 0x00000ed000007944 */ /* 0x006fea0003c00000 */
[----:B------:R-:W-:Y:S01]  /*1ca80*/  MOV R2, R5 ;  /* 0x0000000500027202 */ /* 0x000fe20000000f00 */
[----:B------:R-:W-:Y:S05]  /*1ca90*/  BRA `(.L_x_1186) ;  /* 0xffffc2f000007947 */ /* 0x000fea000383ffff */
.L_x_1122:
[----:B--2---:R-:W-:Y:S01]  /*1caa0*/  IMAD.MOV.U32 R9, RZ, RZ, R13 ;  /* 0x000000ffff097224 */ /* 0x004fe200078e000d */
[----:B------:R-:W-:Y:S01]  /*1cab0*/  MOV R5, 0x1 ;  /* 0x0000000100057802 */ /* 0x000fe20000000f00 */
[----:B------:R-:W-:Y:S01]  /*1cac0*/  IMAD.MOV.U32 R3, RZ, RZ, 0x181f ;  /* 0x0000181fff037424 */ /* 0x000fe200078e00ff */
[----:B----4-:R-:W-:-:S02]  /*1cad0*/  MOV R2, 0x1caf0 ;  /* 0x0001caf000027802 */ /* 0x010fc40000000f00 */
[----:B-1-3--:R-:W-:Y:S05]  /*1cae0*/  CALL.REL.NOINC `($__internal_23_$__cuda_sm70_shflsync_idx_p) ;  /* 0x00000e6000007944 */ /* 0x00afea0003c00000 */
        /* <DEDUP_REMOVED lines=8> */
.L_x_1125:
[----:B-1----:R-:W-:Y:S01]  /*1cb70*/  IMAD.MOV.U32 R9, RZ, RZ, R13 ;  /* 0x000000ffff097224 */ /* 0x002fe200078e000d */
[----:B------:R-:W-:Y:S01]  /*1cb80*/  MOV R5, 0x2 ;  /* 0x0000000200057802 */ /* 0x000fe20000000f00 */
[----:B------:R-:W-:Y:S01]  /*1cb90*/  IMAD.MOV.U32 R3, RZ, RZ, 0x181f ;  /* 0x0000181fff037424 */ /* 0x000fe200078e00ff */
[----:B----4-:R-:W-:Y:S02]  /*1cba0*/  MOV R2, 0x1cbc0 ;  /* 0x0001cbc000027802 */ /* 0x010fe40000000f00 */
[----:B--23--:R-:W-:Y:S05]  /*1cbb0*/  CALL.REL.NOINC `($__internal_23_$__cuda_sm70_shflsync_idx_p) ;  /* 0x00000d9000007944 */ /* 0x00cfea0003c00000 */
[----:B------:R-:W-:Y:S01]  /*1cbc0*/  MOV R7, R5 ;  /* 0x0000000500077202 */ /* 0x000fe20000000f00 */
[----:B------:R-:W-:Y:S05]  /*1cbd0*/  BRA `(.L_x_1188) ;  /* 0xffffc44000007947 */ /* 0x000fea000383ffff */
.L_x_1126:
[----:B------:R-:W-:Y:S01]  /*1cbe0*/  IMAD.MOV.U32 R9, RZ, RZ, R14 ;  /* 0x000000ffff097224 */ /* 0x000fe200078e000e */
[----:B------:R-:W-:Y:S01]  /*1cbf0*/  MOV R5, 0x2 ;  /* 0x0000000200057802 */ /* 0x000fe20000000f00 */
[----:B------:R-:W-:Y:S01]  /*1cc00*/  IMAD.MOV.U32 R3, RZ, RZ, 0x181f ;  /* 0x0000181fff037424 */ /* 0x000fe200078e00ff */
[----:B----4-:R-:W-:Y:S02]  /*1cc10*/  MOV R2, 0x1cc30 ;  /* 0x0001cc3000027802 */ /* 0x010fe40000000f00 */
[----:B-123--:R-:W-:Y:S05]  /*1cc20*/  CALL.REL.NOINC `($__internal_23_$__cuda_sm70_shflsync_idx_p) ;  /* 0x00000d2000007944 */ /* 0x00efea0003c00000 */
[----:B------:R-:W-:Y:S01]  /*1cc30*/  MOV R2, R5 ;  /* 0x0000000500027202 */ /* 0x000fe20000000f00 */
[----:B------:R-:W-:Y:S05]  /*1cc40*/  BRA `(.L_x_1189) ;  /* 0xffffc3f000007947 */ /* 0x000fea000383ffff */
.L_x_1129:
[----:B-1----:R-:W-:Y:S01]  /*1cc50*/  IMAD.MOV.U32 R9, RZ, RZ, R13 ;  /* 0x000000ffff097224 */ /* 0x002fe200078e000d */
[----:B------:R-:W-:Y:S01]  /*1cc60*/  MOV R5, 0x3 ;  /* 0x0000000300057802 */ /* 0x000fe20000000f00 */
[----:B------:R-:W-:Y:S01]  /*1cc70*/  IMAD.MOV.U32 R3, RZ, RZ, 0x181f ;  /* 0x0000181fff037424 */ /* 0x000fe200078e00ff */
[----:B------:R-:W-:-:S02]  /*1cc80*/  MOV R2, 0x1cca0 ;  /* 0x0001cca000027802 */ /* 0x000fc40000000f00 */
[----:B--234-:R-:W-:Y:S05]  /*1cc90*/  CALL.REL.NOINC `($__internal_23_$__cuda_sm70_shflsync_idx_p) ;  /* 0x00000cb000007944 */ /* 0x01cfea0003c00000 */
        /* <DEDUP_REMOVED lines=8> */
.L_x_1131:
[----:B------:R-:W-:Y:S01]  /*1cd20*/  IMAD.MOV.U32 R9, RZ, RZ, R36 ;  /* 0x000000ffff097224 */ /* 0x000fe200078e0024 */
[----:B------:R-:W-:Y:S01]  /*1cd30*/  MOV R5, RZ ;  /* 0x000000ff00057202 */ /* 0x000fe20000000f00 */
[----:B------:R-:W-:Y:S01]  /*1cd40*/  IMAD.MOV.U32 R3, RZ, RZ, 0x1c1f ;  /* 0x00001c1fff037424 */ /* 0x000fe200078e00ff */
[----:B------:R-:W-:Y:S02]  /*1cd50*/  MOV R2, 0x1cd70 ;  /* 0x0001cd7000027802 */ /* 0x000fe40000000f00 */
[----:B-1----:R-:W-:Y:S05]  /*1cd60*/  CALL.REL.NOINC `($__internal_23_$__cuda_sm70_shflsync_idx_p) ;  /* 0x00000be000007944 */ /* 0x002fea0003c00000 */
[----:B------:R-:W-:Y:S01]  /*1cd70*/  MOV R4, R5 ;  /* 0x0000000500047202 */ /* 0x000fe20000000f00 */
[----:B------:R-:W-:Y:S05]  /*1cd80*/  BRA `(.L_x_1191) ;  /* 0xffffc72000007947 */ /* 0x000fea000383ffff */
.L_x_1132:
[----:B------:R-:W-:Y:S01]  /*1cd90*/  IMAD.MOV.U32 R9, RZ, RZ, R37 ;  /* 0x000000ffff097224 */ /* 0x000fe200078e0025 */
[----:B------:R-:W-:Y:S01]  /*1cda0*/  MOV R5, RZ ;  /* 0x000000ff00057202 */ /* 0x000fe20000000f00 */
[----:B------:R-:W-:Y:S01]  /*1cdb0*/  IMAD.MOV.U32 R3, RZ, RZ, 0x1c1f ;  /* 0x00001c1fff037424 */ /* 0x000fe200078e00ff */
[----:B------:R-:W-:Y:S02]  /*1cdc0*/  MOV R2, 0x1cde0 ;  /* 0x0001cde000027802 */ /* 0x000fe40000000f00 */
[----:B-123--:R-:W-:Y:S05]  /*1cdd0*/  CALL.REL.NOINC `($__internal_23_$__cuda_sm70_shflsync_idx_p) ;  /* 0x00000b7000007944 */ /* 0x00efea0003c00000 */
[----:B------:R-:W-:Y:S01]  /*1cde0*/  MOV R0, R5 ;  /* 0x0000000500007202 */ /* 0x000fe20000000f00 */
[----:B------:R-:W-:Y:S05]  /*1cdf0*/  BRA `(.L_x_1192) ;  /* 0xffffc6d000007947 */ /* 0x000fea000383ffff */
.L_x_1135:
[----:B------:R-:W-:Y:S01]  /*1ce00*/  IMAD.MOV.U32 R9, RZ, RZ, R36 ;  /* 0x000000ffff097224 */ /* 0x000fe200078e0024 */
[----:B------:R-:W-:Y:S01]  /*1ce10*/  MOV R5, 0x1 ;  /* 0x0000000100057802 */ /* 0x000fe20000000f00 */
[----:B---3--:R-:W-:Y:S01]  /*1ce20*/  IMAD.MOV.U32 R3, RZ, RZ, 0x1c1f ;  /* 0x00001c1fff037424 */ /* 0x008fe200078e00ff */
[----:B------:R-:W-:-:S02]  /*1ce30*/  MOV R2, 0x1ce50 ;  /* 0x0001ce5000027802 */ /* 0x000fc40000000f00 */
[----:B--2-4-:R-:W-:Y:S05]  /*1ce40*/  CALL.REL.NOINC `($__internal_23_$__cuda_sm70_shflsync_idx_p) ;  /* 0x00000b0000007944 */ /* 0x014fea0003c00000 */
        /* <DEDUP_REMOVED lines=8> */
.L_x_1139:
[----:B------:R-:W-:Y:S01]  /*1ced0*/  IMAD.MOV.U32 R9, RZ, RZ, R11 ;  /* 0x000000ffff097224 */ /* 0x000fe200078e000b */
[----:B------:R-:W-:Y:S01]  /*1cee0*/  MOV R5, RZ ;  /* 0x000000ff00057202 */ /* 0x000fe20000000f00 */
[----:B------:R-:W-:Y:S01]  /*1cef0*/  IMAD.MOV.U32 R3, RZ, RZ, 0x181f ;  /* 0x0000181fff037424 */ /* 0x000fe200078e00ff */
[----:B------:R-:W-:Y:S02]  /*1cf00*/  MOV R2, 0x1cf20 ;  /* 0x0001cf2000027802 */ /* 0x000fe40000000f00 */
[----:B------:R-:W-:Y:S05]  /*1cf10*/  CALL.REL.NOINC `($__internal_23_$__cuda_sm70_shflsync_idx_p) ;  /* 0x00000a3000007944 */ /* 0x000fea0003c00000 */
[----:B------:R-:W-:Y:S01]  /*1cf20*/  MOV R10, R5 ;  /* 0x00000005000a7202 */ /* 0x000fe20000000f00 */
[----:B------:R-:W-:Y:S05]  /*1cf30*/  BRA `(.L_x_1194) ;  /* 0xffffdcc000007947 */ /* 0x000fea000383ffff */
.L_x_1140:
[----:B------:R-:W-:Y:S01]  /*1cf40*/  IMAD.MOV.U32 R9, RZ, RZ, R14 ;  /* 0x000000ffff097224 */ /* 0x000fe200078e000e */
[----:B------:R-:W-:Y:S01]  /*1cf50*/  MOV R5, RZ ;  /* 0x000000ff00057202 */ /* 0x000fe20000000f00 */
[----:B------:R-:W-:Y:S01]  /*1cf60*/  IMAD.MOV.U32 R3, RZ, RZ, 0x181f ;  /* 0x0000181fff037424 */ /* 0x000fe200078e00ff */
[----:B------:R-:W-:Y:S02]  /*1cf70*/  MOV R2, 0x1cf90 ;  /* 0x0001cf9000027802 */ /* 0x000fe40000000f00 */
[----:B-12---:R-:W-:Y:S05]  /*1cf80*/  CALL.REL.NOINC `($__internal_23_$__cuda_sm70_shflsync_idx_p) ;  /* 0x000009c000007944 */ /* 0x006fea0003c00000 */
[----:B------:R-:W-:Y:S01]  /*1cf90*/  MOV R2, R5 ;  /* 0x0000000500027202 */ /* 0x000fe20000000f00 */
[----:B------:R-:W-:Y:S05]  /*1cfa0*/  BRA `(.L_x_1195) ;  /* 0xffffdc7000007947 */ /* 0x000fea000383ffff */
.L_x_1143:
        /* <DEDUP_REMOVED lines=13> */
.L_x_1146:
[----:B-1----:R-:W-:Y:S01]  /*1d080*/  IMAD.MOV.U32 R9, RZ, RZ, R11 ;  /* 0x000000ffff097224 */ /* 0x002fe200078e000b */
[----:B------:R-:W-:Y:S01]  /*1d090*/  MOV R5, 0x2 ;  /* 0x0000000200057802 */ /* 0x000fe20000000f00 */
[----:B------:R-:W-:Y:S01]  /*1d0a0*/  IMAD.MOV.U32 R3, RZ, RZ, 0x181f ;  /* 0x0000181fff037424 */ /* 0x000fe200078e00ff */
[----:B----4-:R-:W-:Y:S02]  /*1d0b0*/  MOV R2, 0x1d0d0 ;  /* 0x0001d0d000027802 */ /* 0x010fe40000000f00 */
[----:B--23--:R-:W-:Y:S05]  /*1d0c0*/  CALL.REL.NOINC `($__internal_23_$__cuda_sm70_shflsync_idx_p) ;  /* 0x0000088000007944 */ /* 0x00cfea0003c00000 */
[----:B------:R-:W-:Y:S01]  /*1d0d0*/  MOV R10, R5 ;  /* 0x00000005000a7202 */ /* 0x000fe20000000f00 */
[----:B------:R-:W-:Y:S05]  /*1d0e0*/  BRA `(.L_x_1197) ;  /* 0xffffddd000007947 */ /* 0x000fea000383ffff */
.L_x_1147:
[----:B------:R-:W-:Y:S01]  /*1d0f0*/  IMAD.MOV.U32 R9, RZ, RZ, R14 ;  /* 0x000000ffff097224 */ /* 0x000fe200078e000e */
[----:B------:R-:W-:Y:S01]  /*1d100*/  MOV R5, 0x2 ;  /* 0x0000000200057802 */ /* 0x000fe20000000f00 */
[----:B------:R-:W-:Y:S01]  /*1d110*/  IMAD.MOV.U32 R3, RZ, RZ, 0x181f ;  /* 0x0000181fff037424 */ /* 0x000fe200078e00ff */
[----:B----4-:R-:W-:Y:S02]  /*1d120*/  MOV R2, 0x1d140 ;  /* 0x0001d14000027802 */ /* 0x010fe40000000f00 */
[----:B-123--:R-:W-:Y:S05]  /*1d130*/  CALL.REL.NOINC `($__internal_23_$__cuda_sm70_shflsync_idx_p) ;  /* 0x0000081000007944 */ /* 0x00efea0003c00000 */
[----:B------:R-:W-:Y:S01]  /*1d140*/  MOV R2, R5 ;  /* 0x0000000500027202 */ /* 0x000fe20000000f00 */
[----:B------:R-:W-:Y:S05]  /*1d150*/  BRA `(.L_x_1198) ;  /* 0xffffdd8000007947 */ /* 0x000fea000383ffff */
.L_x_1150:
        /* <DEDUP_REMOVED lines=13> */
.L_x_1152:
[----:B------:R-:W-:Y:S01]  /*1d230*/  IMAD.MOV.U32 R9, RZ, RZ, R86 ;  /* 0x000000ffff097224 */ /* 0x000fe200078e0056 */
[----:B------:R-:W-:Y:S01]  /*1d240*/  MOV R5, RZ ;  /* 0x000000ff00057202 */ /* 0x000fe20000000f00 */
[----:B---3--:R-:W-:Y:S01]  /*1d250*/  IMAD.MOV.U32 R3, RZ, RZ, 0x1f ;  /* 0x0000001fff037424 */ /* 0x008fe200078e00ff */
[----:B----4-:R-:W-:Y:S02]  /*1d260*/  MOV R2, 0x1d280 ;  /* 0x0001d28000027802 */ /* 0x010fe40000000f00 */
[----:B--2---:R-:W-:Y:S05]  /*1d270*/  CALL.REL.NOINC `($__internal_23_$__cuda_sm70_shflsync_idx_p) ;  /* 0x000006d000007944 */ /* 0x004fea0003c00000 */
[----:B------:R-:W-:Y:S01]  /*1d280*/  MOV R10, R5 ;  /* 0x00000005000a7202 */ /* 0x000fe20000000f00 */
[----:B------:R-:W-:Y:S05]  /*1d290*/  BRA `(.L_x_1200) ;  /* 0xffffdf5000007947 */ /* 0x000fea000383ffff */
.L_x_1153:
[----:B------:R-:W-:Y:S01]  /*1d2a0*/  IMAD.MOV.U32 R9, RZ, RZ, R86 ;  /* 0x000000ffff097224 */ /* 0x000fe200078e0056 */
[----:B------:R-:W-:Y:S01]  /*1d2b0*/  MOV R5, 0x1 ;  /* 0x0000000100057802 */ /* 0x000fe20000000f00 */
[----:B------:R-:W-:Y:S01]  /*1d2c0*/  IMAD.MOV.U32 R3, RZ, RZ, 0x1f ;  /* 0x0000001fff037424 */ /* 0x000fe200078e00ff */
[----:B----4-:R-:W-:Y:S02]  /*1d2d0*/  MOV R2, 0x1d2f0 ;  /* 0x0001d2f000027802 */ /* 0x010fe40000000f00 */
[----:B-123--:R-:W-:Y:S05]  /*1d2e0*/  CALL.REL.NOINC `($__internal_23_$__cuda_sm70_shflsync_idx_p) ;  /* 0x0000066000007944 */ /* 0x00efea0003c00000 */
[----:B------:R-:W-:Y:S01]  /*1d2f0*/  MOV R8, R5 ;  /* 0x0000000500087202 */ /* 0x000fe20000000f00 */
[----:B------:R-:W-:Y:S05]  /*1d300*/  BRA `(.L_x_1201) ;  /* 0xffffdf0000007947 */ /* 0x000fea000383ffff */
.L_x_1154:
[----:B------:R-:W-:Y:S01]  /*1d310*/  IMAD.MOV.U32 R0, RZ, RZ, R4 ;  /* 0x000000ffff007224 */ /* 0x000fe200078e0004 */
[----:B------:R-:W-:-:S02]  /*1d320*/  MOV R2, 0x1 ;  /* 0x0000000100027802 */ /* 0x000fc40000000f00 */
[----:B------:R-:W-:Y:S02]  /*1d330*/  MOV R3, 0x1d350 ;  /* 0x0001d35000037802 */ /* 0x000fe40000000f00 */
[----:B-1-3--:R-:W-:Y:S05]  /*1d340*/  CALL.REL.NOINC `($__internal_24_$__cuda_sm70_shflsync_up_p) ;  /* 0x0000065000007944 */ /* 0x00afea0003c00000 */
[----:B------:R-:W-:Y:S05]  /*1d350*/  BRA `(.L_x_1202) ;  /* 0xffffdfd000007947 */ /* 0x000fea000383ffff */
.L_x_1155:
[----:B------:R-:W-:Y:S01]  /*1d360*/  IMAD.MOV.U32 R0, RZ, RZ, R4 ;  /* 0x000000ffff007224 */ /* 0x000fe200078e0004 */
[----:B------:R-:W-:Y:S02]  /*1d370*/  MOV R2, 0x2 ;  /* 0x0000000200027802 */ /* 0x000fe40000000f00 */
[----:B------:R-:W-:Y:S02]  /*1d380*/  MOV R3, 0x1d3a0 ;  /* 0x0001d3a000037802 */ /* 0x000fe40000000f00 */
[----:B-1-3--:R-:W-:Y:S05]  /*1d390*/  CALL.REL.NOINC `($__internal_24_$__cuda_sm70_shflsync_up_p) ;  /* 0x0000060000007944 */ /* 0x00afea0003c00000 */
        /* <DEDUP_REMOVED lines=27> */
.L_x_1159:
[----:B------:R-:W-:Y:S02]  /*1d550*/  MOV R2, 0x1 ;  /* 0x0000000100027802 */ /* 0x000fe40000000f00 */
[----:B------:R-:W-:-:S02]  /*1d560*/  MOV R3, 0x1d580 ;  /* 0x0001d58000037802 */ /* 0x000fc40000000f00 */
[----:B-1----:R-:W-:Y:S05]  /*1d570*/  CALL.REL.NOINC `($__internal_24_$__cuda_sm70_shflsync_up_p) ;  /* 0x0000042000007944 */ /* 0x002fea0003c00000 */
[----:B------:R-:W-:Y:S01]  /*1d580*/  MOV R2, R5 ;  /* 0x0000000500027202 */ /* 0x000fe20000000f00 */
[----:B------:R-:W-:Y:S05]  /*1d590*/  BRA `(.L_x_1204) ;  /* 0xffffdfe000007947 */ /* 0x000fea000383ffff */
.L_x_1160:
[----:B------:R-:W-:Y:S02]  /*1d5a0*/  MOV R2, 0x2 ;  /* 0x0000000200027802 */ /* 0x000fe40000000f00 */
[----:B------:R-:W-:-:S02]  /*1d5b0*/  MOV R3, 0x1d5d0 ;  /* 0x0001d5d000037802 */ /* 0x000fc40000000f00 */
[----:B-1----:R-:W-:Y:S05]  /*1d5c0*/  CALL.REL.NOINC `($__internal_24_$__cuda_sm70_shflsync_up_p) ;  /* 0x000003d000007944 */ /* 0x002fea0003c00000 */
[----:B------:R-:W-:Y:S01]  /*1d5d0*/  SEL R5, R5, RZ, P1 ;  /* 0x000000ff05057207 */ /* 0x000fe20000800000 */
[----:B------:R-:W-:Y:S01]  /*1d5e0*/  IMAD.MOV.U32 R2, RZ, RZ, 0x4 ;  /* 0x00000004ff027424 */ /* 0x000fe200078e00ff */
[----:B------:R-:W-:-:S03]  /*1d5f0*/  MOV R3, 0x1d620 ;  /* 0x0001d62000037802 */ /* 0x000fc60000000f00 */
[----:B------:R-:W-:Y:S02]  /*1d600*/  IMAD.IADD R0, R0, 0x1, R5 ;  /* 0x0000000100007824 */ /* 0x000fe400078e0205 */
        /* <DEDUP_REMOVED lines=22> */
.L_x_1162:
[----:B------:R-:W-:Y:S02]  /*1d770*/  SEL R0, RZ, 0x1, P0 ;  /* 0x00000001ff007807 */ /* 0x000fe40000000000 */
[----:B------:R-:W-:-:S02]  /*1d780*/  MOV R2, 0x1d7a0 ;  /* 0x0001d7a000027802 */ /* 0x000fc40000000f00 */
[----:B-12---:R-:W-:Y:S05]  /*1d790*/  CALL.REL.NOINC `($__internal_25_$__cuda_sm70_votesync_ballot) ;  /* 0x0000027000007944 */ /* 0x006fea0003c00000 */
[----:B------:R-:W-:Y:S01]  /*1d7a0*/  MOV R11, R0 ;  /* 0x00000000000b7202 */ /* 0x000fe20000000f00 */
[----:B------:R-:W-:Y:S05]  /*1d7b0*/  BRA `(.L_x_1206) ;  /* 0xffffdf5000007947 */ /* 0x000fea000383ffff */
.L_x_1163:
[----:B------:R-:W-:Y:S01]  /*1d7c0*/  IMAD.MOV.U32 R9, RZ, RZ, R6 ;  /* 0x000000ffff097224 */ /* 0x000fe200078e0006 */
[----:B------:R-:W-:Y:S01]  /*1d7d0*/  MOV R5, R0 ;  /* 0x0000000000057202 */ /* 0x000fe20000000f00 */
[----:B------:R-:W-:Y:S01]  /*1d7e0*/  IMAD.MOV.U32 R3, RZ, RZ, 0x1f ;  /* 0x0000001fff037424 */ /* 0x000fe200078e00ff */
[----:B------:R-:W-:-:S02]  /*1d7f0*/  MOV R2, 0x1d810 ;  /* 0x0001d81000027802 */ /* 0x000fc40000000f00 */
[----:B-12---:R-:W-:Y:S05]  /*1d800*/  CALL.REL.NOINC `($__internal_23_$__cuda_sm70_shflsync_idx_p) ;  /* 0x0000014000007944 */ /* 0x006fea0003c00000 */
[----:B------:R-:W-:Y:S01]  /*1d810*/  IMAD.MOV.U32 R6, RZ, RZ, R5 ;  /* 0x000000ffff067224 */ /* 0x000fe200078e0005 */
[----:B------:R-:W-:Y:S01]  /*1d820*/  MOV R5, R0 ;  /* 0x0000000000057202 */ /* 0x000fe20000000f00 */
[----:B------:R-:W-:Y:S01]  /*1d830*/  IMAD.MOV.U32 R9, RZ, RZ, R7 ;  /* 0x000000ffff097224 */ /* 0x000fe200078e0007 */
[----:B------:R-:W-:-:S02]  /*1d840*/  MOV R3, 0x1f ;  /* 0x0000001f00037802 */ /* 0x000fc40000000f00 */
[----:B------:R-:W-:Y:S02]  /*1d850*/  MOV R2, 0x1d870 ;  /* 0x0001d87000027802 */ /* 0x000fe40000000f00 */
[----:B------:R-:W-:Y:S05]  /*1d860*/  CALL.REL.NOINC `($__internal_23_$__cuda_sm70_shflsync_idx_p) ;  /* 0x000000e000007944 */ /* 0x000fea0003c00000 */
[----:B------:R-:W-:Y:S01]  /*1d870*/  MOV R7, R5 ;  /* 0x0000000500077202 */ /* 0x000fe20000000f00 */
[----:B------:R-:W-:Y:S05]  /*1d880*/  BRA `(.L_x_1207) ;  /* 0xffffded000007947 */ /* 0x000fea000383ffff */
.L_x_1166:
[----:B------:R-:W-:Y:S01]  /*1d890*/  IMAD.MOV.U32 R9, RZ, RZ, R4 ;  /* 0x000000ffff097224 */ /* 0x000fe200078e0004 */
[----:B------:R-:W-:Y:S01]  /*1d8a0*/  MOV R5, R0 ;  /* 0x0000000000057202 */ /* 0x000fe20000000f00 */
[----:B------:R-:W-:Y:S01]  /*1d8b0*/  IMAD.MOV.U32 R3, RZ, RZ, 0x1f ;  /* 0x0000001fff037424 */ /* 0x000fe200078e00ff */
[----:B------:R-:W-:Y:S02]  /*1d8c0*/  MOV R2, 0x1d8e0 ;  /* 0x0001d8e000027802 */ /* 0x000fe40000000f00 */
[----:B-12-4-:R-:W-:Y:S05]  /*1d8d0*/  CALL.REL.NOINC `($__internal_23_$__cuda_sm70_shflsync_idx_p) ;  /* 0x0000007000007944 */ /* 0x016fea0003c00000 */
[----:B------:R-:W-:Y:S01]  /*1d8e0*/  MOV R12, R5 ;  /* 0x00000005000c7202 */ /* 0x000fe20000000f00 */
[----:B------:R-:W-:Y:S05]  /*1d8f0*/  BRA `(.L_x_1165) ;  /* 0xffffdec000007947 */ /* 0x000fea000383ffff */
        .weak           $__internal_22_$__cuda_sm70_shflsync_bfly_p
        .type           $__internal_22_$__cuda_sm70_shflsync_bfly_p,@function
        .size           $__internal_22_$__cuda_sm70_shflsync_bfly_p,($__internal_23_$__cuda_sm70_shflsync_idx_p - $__internal_22_$__cuda_sm70_shflsync_bfly_p)
$__internal_22_$__cuda_sm70_shflsync_bfly_p:
[----:B------:R-:W-:Y:S04]  /*1d900*/  WARPSYNC R6 ;  /* 0x0000000600007348 */ /* 0x000fe80003800000 */
[----:B------:R1:W2:Y:S02]  /*1d910*/  SHFL.BFLY PT, R5, R2, R5, R7 ;  /* 0x0c00000502057389 */ /* 0x0002a400000e0007 */
[----:B-1----:R-:W-:-:S02]  /*1d920*/  MOV R2, R3 ;  /* 0x0000000300027202 */ /* 0x002fc40000000f00 */
[----:B------:R-:W-:-:S04]  /*1d930*/  MOV R3, 0x0 ;  /* 0x0000000000037802 */ /* 0x000fc80000000f00 */
[----:B--2---:R-:W-:Y:S05]  /*1d940*/  RET.REL.NODEC R2 `(_ZN7cutlass13device_kernelIN5flash19enable_sm80_to_sm89INS1_16FlashAttnFwdSm80INS1_25CollectiveMainloopFwdSm80ILi8ELi1ELb0EN4cute5tupleIJNS5_1CILi128EEENS7_ILi64EEENS7_ILi192EEEEEELi192ENS_6half_tEfNS_4arch4Sm80ELb1ELb0ELb0ELb1ELb0ELb1ELb1ELb1EEENS1_21CollectiveEpilogueFwdINS6_IJS8_SA_S9_EEENS6_IJNS7_ILi1EEESI_SI_EEESC_SE_Li256ELb1ELb1ELb1ELb0EEENS1_36VarlenDynamicPersistentTileSchedulerILi128ELi64ELi256ELi256ELb1ELb1ELb0ELb1ELb1ELb1EEEEEEEEEvNT_6ParamsE) ;  /* 0xfffe26b002007950 */ /* 0x004fea0003c3ffff */
        .weak           $__internal_23_$__cuda_sm70_shflsync_idx_p
        .type           $__internal_23_$__cuda_sm70_shflsync_idx_p,@function
        .size           $__internal_23_$__cuda_sm70_shflsync_idx_p,($__internal_24_$__cuda_sm70_shflsync_up_p - $__internal_23_$__cuda_sm70_shflsync_idx_p)
$__internal_23_$__cuda_sm70_shflsync_idx_p:
[----:B------:R-:W-:-:S04]  /*1d950*/  MOV R87, 0xffffffff ;  /* 0xffffffff00577802 */ /* 0x000fc80000000f00 */
[----:B------:R-:W-:Y:S04]  /*1d960*/  WARPSYNC R87 ;  /* 0x0000005700007348 */ /* 0x000fe80003800000 */
[----:B------:R1:W2:Y:S02]  /*1d970*/  SHFL.IDX PT, R5, R9, R5, R3 ;  /* 0x0000000509057389 */ /* 0x0002a400000e0003 */
[----:B-1----:R-:W-:-:S04]  /*1d980*/  MOV R3, 0x0 ;  /* 0x0000000000037802 */ /* 0x002fc80000000f00 */
[----:B--2---:R-:W-:Y:S05]  /*1d990*/  RET.REL.NODEC R2 `(_ZN7cutlass13device_kernelIN5flash19enable_sm80_to_sm89INS1_16FlashAttnFwdSm80INS1_25CollectiveMainloopFwdSm80ILi8ELi1ELb0EN4cute5tupleIJNS5_1CILi128EEENS7_ILi64EEENS7_ILi192EEEEEELi192ENS_6half_tEfNS_4arch4Sm80ELb1ELb0ELb0ELb1ELb0ELb1ELb1ELb1EEENS1_21CollectiveEpilogueFwdINS6_IJS8_SA_S9_EEENS6_IJNS7_ILi1EEESI_SI_EEESC_SE_Li256ELb1ELb1ELb1ELb0EEENS1_36VarlenDynamicPersistentTileSchedulerILi128ELi64ELi256ELi256ELb1ELb1ELb0ELb1ELb1ELb1EEEEEEEEEvNT_6ParamsE) ;  /* 0xfffe266002007950 */ /* 0x004fea0003c3ffff */
        .weak           $__internal_24_$__cuda_sm70_shflsync_up_p
        .type           $__internal_24_$__cuda_sm70_shflsync_up_p,@function
        .size           $__internal_24_$__cuda_sm70_shflsync_up_p,($__internal_25_$__cuda_sm70_votesync_ballot - $__internal_24_$__cuda_sm70_shflsync_up_p)
$__internal_24_$__cuda_sm70_shflsync_up_p:
[----:B------:R-:W-:Y:S02]  /*1d9a0*/  IMAD.MOV.U32 R5, RZ, RZ, RZ ;  /* 0x000000ffff057224 */ /* 0x000fe400078e00ff */
[----:B------:R-:W-:-:S04]  /*1d9b0*/  IMAD.MOV.U32 R9, RZ, RZ, -0x1 ;  /* 0xffffffffff097424 */ /* 0x000fc800078e00ff */
[----:B------:R-:W-:Y:S04]  /*1d9c0*/  WARPSYNC R9 ;  /* 0x0000000900007348 */ /* 0x000fe80003800000 */
[----:B------:R1:W2:Y:S02]  /*1d9d0*/  SHFL.UP PT, R5, R0, R2, R5 ;  /* 0x0400000200057389 */ /* 0x0002a400000e0005 */
[----:B-1----:R-:W-:Y:S02]  /*1d9e0*/  MOV R2, R3 ;  /* 0x0000000300027202 */ /* 0x002fe40000000f00 */
[----:B------:R-:W-:-:S04]  /*1d9f0*/  MOV R3, 0x0 ;  /* 0x0000000000037802 */ /* 0x000fc80000000f00 */
[----:B--2---:R-:W-:Y:S05]  /*1da00*/  RET.REL.NODEC R2 `(_ZN7cutlass13device_kernelIN5flash19enable_sm80_to_sm89INS1_16FlashAttnFwdSm80INS1_25CollectiveMainloopFwdSm80ILi8ELi1ELb0EN4cute5tupleIJNS5_1CILi128EEENS7_ILi64EEENS7_ILi192EEEEEELi192ENS_6half_tEfNS_4arch4Sm80ELb1ELb0ELb0ELb1ELb0ELb1ELb1ELb1EEENS1_21CollectiveEpilogueFwdINS6_IJS8_SA_S9_EEENS6_IJNS7_ILi1EEESI_SI_EEESC_SE_Li256ELb1ELb1ELb1ELb0EEENS1_36VarlenDynamicPersistentTileSchedulerILi128ELi64ELi256ELi256ELb1ELb1ELb0ELb1ELb1ELb1EEEEEEEEEvNT_6ParamsE) ;  /* 0xfffe25f002007950 */ /* 0x004fea0003c3ffff */
        .weak           $__internal_25_$__cuda_sm70_votesync_ballot
        .type           $__internal_25_$__cuda_sm70_votesync_ballot,@function
        .size           $__internal_25_$__cuda_sm70_votesync_ballot,(.L_x_2482 - $__internal_25_$__cuda_sm70_votesync_ballot)
$__internal_25_$__cuda_sm70_votesync_ballot:
[----:B------:R-:W-:Y:S01]  /*1da10*/  ISETP.NE.U32.AND P0, PT, R0, 0x1, PT ;  /* 0x000000010000780c */ /* 0x000fe20003f05070 */
[----:B------:R-:W-:-:S04]  /*1da20*/  IMAD.MOV.U32 R3, RZ, RZ, -0x1 ;  /* 0xffffffffff037424 */ /* 0x000fc800078e00ff */
[----:B------:R-:W-:Y:S08]  /*1da30*/  WARPSYNC R3 ;  /* 0x0000000300007348 */ /* 0x000ff00003800000 */
[----:B------:R-:W-:-:S04]  /*1da40*/  VOTE.ANY R0, PT, !P0 ;  /* 0x0000000000007806 */ /* 0x000fc800040e0100 */
[----:B------:R-:W-:Y:S01]  /*1da50*/  LOP3.LUT R0, R0, R3, RZ, 0xc0, !PT ;  /* 0x0000000300007212 */ /* 0x000fe200078ec0ff */
[----:B------:R-:W-:-:S04]  /*1da60*/  IMAD.MOV.U32 R3, RZ, RZ, 0x0 ;  /* 0x00000000ff037424 */ /* 0x000fc800078e00ff */
[----:B------:R-:W-:Y:S05]  /*1da70*/  RET.REL.NODEC R2 `(_ZN7cutlass13device_kernelIN5flash19enable_sm80_to_sm89INS1_16FlashAttnFwdSm80INS1_25CollectiveMainloopFwdSm80ILi8ELi1ELb0EN4cute5tupleIJNS5_1CILi128EEENS7_ILi64EEENS7_ILi192EEEEEELi192ENS_6half_tEfNS_4arch4Sm80ELb1ELb0ELb0ELb1ELb0ELb1ELb1ELb1EEENS1_21CollectiveEpilogueFwdINS6_IJS8_SA_S9_EEENS6_IJNS7_ILi1EEESI_SI_EEESC_SE_Li256ELb1ELb1ELb1ELb0EEENS1_36VarlenDynamicPersistentTileSchedulerILi128ELi64ELi256ELi256ELb1ELb1ELb0ELb1ELb1ELb1EEEEEEEEEvNT_6ParamsE) ;  /* 0xfffe258002007950 */ /* 0x000fea0003c3ffff */
.L_x_1208:
        /* <DEDUP_REMOVED lines=16> */
.L_x_2482:


//--------------------- .text._ZN7cutlass13device_kernelIN5flash19enable_sm80_to_sm89INS1_16FlashAttnFwdSm80INS1_25CollectiveMainloopFwdSm80ILi8ELi2ELb1EN4cute5tupleIJNS5_1CILi128EEENS7_ILi96EEENS7_ILi192EEEEEELi192ENS_6half_tEfNS_4arch4Sm80ELb0ELb0ELb0ELb0ELb0ELb0ELb1ELb1EEENS1_21CollectiveEpilogueFwdINS6_IJS8_SA_S9_EEENS6_IJNS7_ILi1EEESI_SI_EEESC_SE_Li256ELb0ELb1ELb1ELb0EEENS1_19SingleTileSchedulerILb0ELb1ELb1ELi128EEEEEEEEEvNT_6ParamsE --------------------------
	.section	.text._ZN7cutlass13device_kernelIN5flash19enable_sm80_to_sm89INS1_16FlashAttnFwdSm80INS1_25CollectiveMainloopFwdSm80ILi8ELi2ELb1EN4cute5tupleIJNS5_1CILi128EEENS7_ILi96EEENS7_ILi192EEEEEELi192ENS_6half_tEfNS_4arch4Sm80ELb0ELb0ELb0ELb0ELb0ELb0ELb1ELb1EEENS1_21CollectiveEpilogueFwdINS6_IJS8_SA_S9_EEENS6_IJNS7_ILi1EEESI_SI_EEESC_SE_Li256ELb0ELb1ELb1ELb0EEENS1_19SingleTileSchedulerILb0ELb1ELb1ELi128EEEEEEEEEvNT_6ParamsE,"ax",@progbits
	.sectioninfo	@"SHI_REGISTERS=255"
	.align	128
.text._ZN7cutlass13device_kernelIN5flash19enable_sm80_to_sm89INS1_16FlashAttnFwdSm80INS1_25CollectiveMainloopFwdSm80ILi8ELi2ELb1EN4cute5tupleIJNS5_1CILi128EEENS7_ILi96EEENS7_ILi192EEEEEELi192ENS_6half_tEfNS_4arch4Sm80ELb0ELb0ELb0ELb0ELb0ELb0ELb1ELb1EEENS1_21CollectiveEpilogueFwdINS6_IJS8_SA_S9_EEENS6_IJNS7_ILi1EEESI_SI_EEESC_SE_Li256ELb0ELb1ELb1ELb0EEENS1_19SingleTileSchedulerILb0ELb1ELb1ELi128EEEEEEEEEvNT_6ParamsE:
        .type           _ZN7cutlass13device_kernelIN5flash19enable_sm80_to_sm89INS1_16FlashAttnFwdSm80INS1_25CollectiveMainloopFwdSm80ILi8ELi2ELb1EN4cute5tupleIJNS5_1CILi128EEENS7_ILi96EEENS7_ILi192EEEEEELi192ENS_6half_tEfNS_4arch4Sm80ELb0ELb0ELb0ELb0ELb0ELb0ELb1ELb1EEENS1_21CollectiveEpilogueFwdINS6_IJS8_SA_S9_EEENS6_IJNS7_ILi1EEESI_SI_EEESC_SE_Li256ELb0ELb1ELb1ELb0EEENS1_19SingleTileSchedulerILb0ELb1ELb1ELi128EEEEEEEEEvNT_6ParamsE,@function
        .size           _ZN7cutlass13device_kernelIN5flash19enable_sm80_to_sm89INS1_16FlashAttnFwdSm80INS1_25CollectiveMainloopFwdSm80ILi8ELi2ELb1EN4cute5tupleIJNS5_1CILi128EEENS7_ILi96EEENS7_ILi192EEEEEELi192ENS_6half_tEfNS_4arch4Sm80ELb0ELb0ELb0ELb0ELb0ELb0ELb1ELb1EEENS1_21CollectiveEpilogueFwdINS6_IJS8_SA_S9_EEENS6_IJNS7_ILi1EEESI_SI_EEESC_SE_Li256ELb0ELb1ELb1ELb0EEENS1_19SingleTileSchedulerILb0ELb1ELb1ELi128EEEEEEEEEvNT_6ParamsE,(.L_x_2487 - _ZN7cutlass13device_kernelIN5flash19enable_sm80_to_sm89INS1_16FlashAttnFwdSm80INS1_25CollectiveMainloopFwdSm80ILi8ELi2ELb1EN4cute5tupleIJNS5_1CILi128EEENS7_ILi96EEENS7_ILi192EEEEEELi192ENS_6half_tEfNS_4arch4Sm80ELb0ELb0ELb0ELb0ELb0ELb0ELb1ELb1EEENS1_21CollectiveEpilogueFwdINS6_IJS8_SA_S9_EEENS6_IJNS7_ILi1EEESI_SI_EEESC_SE_Li256ELb0ELb1ELb1ELb0EEENS1_19SingleTileSchedulerILb0ELb1ELb1ELi128EEEEEEEEEvNT_6ParamsE)
        .other          _ZN7cutlass13device_kernelIN5flash19enable_sm80_to_sm89INS1_16FlashAttnFwdSm80INS1_25CollectiveMainloopFwdSm80ILi8ELi2ELb1EN4cute5tupleIJNS5_1CILi128EEENS7_ILi96EEENS7_ILi192EEEEEELi192ENS_6half_tEfNS_4arch4Sm80ELb0ELb0ELb0ELb0ELb0ELb0ELb1ELb1EEENS1_21CollectiveEpilogueFwdINS6_IJS8_SA_S9_EEENS6_IJNS7_ILi1EEESI_SI_EEESC_SE_Li256ELb0ELb1ELb1ELb0EEENS1_19SingleTileSchedulerILb0ELb1ELb1ELi128EEEEEEEEEvNT_6ParamsE,@"STO_CUDA_ENTRY STV_DEFAULT"
_ZN7cutlass13device_kernelIN5flash19enable_sm80_to_sm89INS1_16FlashAttnFwdSm80INS1_25CollectiveMainloopFwdSm80ILi8ELi2ELb1EN4cute5tupleIJNS5_1CILi128EEENS7_ILi96EEENS7_ILi192EEEEEELi192ENS_6half_tEfNS_4arch4Sm80ELb0ELb0ELb0ELb0ELb0ELb0ELb1ELb1EEENS1_21CollectiveEpilogueFwdINS6_IJS8_SA_S9_EEENS6_IJNS7_ILi1EEESI_SI_EEESC_SE_Li256ELb0ELb1ELb1ELb0EEENS1_19SingleTileSchedulerILb0ELb1ELb1ELi128EEEEEEEEEvNT_6ParamsE:
        /* <DEDUP_REMOVED lines=18> */
.L_x_1209:
[----:B---3--:R-:W-:Y:S02]  /*0120*/  ULDC.64 UR4, c[0x0][0x550] ;  /* 0x0001540000047ab9 */ /* 0x008fe40000000a00 */
[----:B------:R-:W-:Y:S02]  /*0130*/  UISETP.NE.AND UP0, UPT, UR4, 0x1, UPT ;  /* 0x000000010400788c */ /* 0x000fe4000bf05270 */
[----:B------:R-:W-:-:S02]  /*0140*/  UIMAD.WIDE.U32 UR8, UR6, UR5, URZ ;  /* 0x00000005060872a5 */ /* 0x000fc4000f8e003f */
[----:B------:R-:W-:Y:S02]  /*0150*/  ULDC UR4, c[0x0][0x558] ;  /* 0x0001560000047ab9 */ /* 0x000fe40000000800 */
[----:B------:R-:W-:-:S05]  /*0160*/  UMOV UR11, UR6 ;  /* 0x00000006000b7c82 */ /* 0x000fca0008000000 */
[----:B------:R-:W-:-:S03]  /*0170*/  @UP0 USHF.R.U32.HI UR11, URZ, UR4, UR9 ;  /* 0x000000043f0b0299 */ /* 0x000fc60008011609 */
.L_x_1210:
        /* <DEDUP_REMOVED lines=21> */
[-C--:B------:R-:W-:Y:S02]  /*02d0*/  IABS R0, R2.reuse ;  /* 0x0000000200007213 */ /* 0x080fe40000000000 */
[----:B------:R-:W-:Y:S02]  /*02e0*/  IABS R2, R2 ;  /* 0x0000000200027213 */ /* 0x000fe40000000000 */
        /* <DEDUP_REMOVED lines=10> */
[----:B------:R-:W-:-:S04]  /*0390*/  UIMAD UR4, UR4, UR9, URZ ;  /* 0x00000009040472a4 */ /* 0x000fc8000f8e023f */
[----:B------:R-:W-:Y:S01]  /*03a0*/  IMAD.MOV.U32 R3, RZ, RZ, R0 ;  /* 0x000000ffff037224 */ /* 0x000fe200078e0000 */
[----:B------:R-:W-:Y:S01]  /*03b0*/  UIMAD.WIDE.U32 UR12, UR13, UR4, UR12 ;  /* 0x000000040d0c72a5 */ /* 0x000fe2000f8e000c */
[----:B------:R-:W-:Y:S02]  /*03c0*/  IMAD.MOV R0, RZ, RZ, -R2 ;  /* 0x000000ffff007224 */ /* 0x000fe400078e0a02 */
[----:B------:R-:W1:Y:S08]  /*03d0*/  R2UR UR8, R3 ;  /* 0x00000000030873c2 */ /* 0x000e7000000e0000 */
        /* <DEDUP_REMOVED lines=12> */
.L_x_1211:
[----:B------:R-:W-:Y:S01]  /*04a0*/  ULOP3.LUT UR10, UR6, 0xffff, URZ, 0xc0, !UPT ;  /* 0x0000ffff060a7892 */ /* 0x000fe2000f8ec03f */
[----:B------:R-:W-:Y:S01]  /*04b0*/  PLOP3.LUT P2, PT, PT, PT, PT, 0x80, 0x0 ;  /* 0x000000000000781c */ /* 0x000fe20003f4f070 */
[----:B------:R-:W-:Y:S01]  /*04c0*/  CS2R R16, SRZ ;  /* 0x0000000000107805 */ /* 0x000fe2000001ff00 */
        /* <DEDUP_REMOVED lines=16> */
[----:B------:R-:W-:Y:S01]  /*05d0*/  ULDC.64 UR12, c[0x0][0x118] ;  /* 0x00004600000c7ab9 */ /* 0x000fe20000000a00 */
        /* <DEDUP_REMOVED lines=41> */
[----:B------:R-:W-:-:S02]  /*0870*/  UMOV UR15, 0x60 ;  /* 0x00000060000f7882 */ /* 0x000fc40000000000 */
[----:B------:R-:W-:Y:S01]  /*0880*/  ISETP.NE.AND.EX P4, PT, RZ, c[0x0][0x344], PT, P4 ;  /* 0x0000d100ff007a0c */ /* 0x000fe20003f85340 */
[----:B------:R-:W-:Y:S02]  /*0890*/  ULDC.64 UR8, c[0x0][0x1e0] ;  /* 0x0000780000087ab9 */ /* 0x000fe40000000a00 */
[----:B------:R-:W-:Y:S02]  /*08a0*/  ULDC.64 UR6, c[0x0][0x1b8] ;  /* 0x00006e0000067ab9 */ /* 0x000fe40000000a00 */
[----:B------:R-:W-:-:S08]  /*08b0*/  ULDC.64 UR4, c[0x0][0x208] ;  /* 0x0000820000047ab9 */ /* 0x000fd00000000a00 */
[----:B------:R-:W-:-:S04]  /*08c0*/  @P4 IMAD.MOV.U32 R0, RZ, RZ, 0x4 ;  /* 0x00000004ff004424 */ /* 0x000fc800078e00ff */
[----:B------:R-:W-:-:S05]  /*08d0*/  @P4 IMAD.WIDE R2, R35, R0, c[0x0][0x340] ;  /* 0x0000d00023024625 */ /* 0x000fca00078e0200 */
[----:B------:R2:W3:Y:S01]  /*08e0*/  @P4 LDG.E R16, [R2.64] ;  /* 0x0000000c02104981 */ /* 0x0004e2000c1e1900 */
[----:B------:R-:W-:Y:S01]  /*08f0*/  SHF.R.S32.HI R34, RZ, 0x1f, R132 ;  /* 0x0000001fff227819 */ /* 0x000fe20000011484 */
[----:B------:R-:W-:Y:S01]  /*0900*/  IMAD.MOV.U32 R7, RZ, RZ, c[0x0][0x2c4] ;  /* 0x0000b100ff077624 */ /* 0x000fe200078e00ff */
[----:B------:R-:W-:Y:S01]  /*0910*/  UIMAD.WIDE.U32 UR20, UR15, UR8, URZ ;  /* 0x000000080f1472a5 */ /* 0x000fe2000f8e003f */
[----:B------:R-:W-:Y:S01]  /*0920*/  SHF.R.S32.HI R19, RZ, 0x1f, R35 ;  /* 0x0000001fff137819 */ /* 0x000fe20000011423 */
[----:B------:R-:W-:Y:S01]  /*0930*/  USHF.R.S32.HI UR8, URZ, 0x1f, UR11 ;  /* 0x0000001f3f087899 */ /* 0x000fe2000801140b */
[-C--:B------:R-:W-:Y:S01]  /*0940*/  LEA.HI R32, R34, R132.reuse, RZ, 0x3 ;  /* 0x0000008422207211 */ /* 0x080fe200078f18ff */
[----:B------:R-:W-:Y:S01]  /*0950*/  UIMAD.WIDE.U32 UR18, UR15, UR4, URZ ;  /* 0x000000040f1272a5 */ /* 0x000fe2000f8e003f */
[C---:B------:R-:W-:Y:S01]  /*0960*/  ISETP.NE.AND P0, PT, R7.reuse, 0x1, PT ;  /* 0x000000010700780c */ /* 0x040fe20003f05270 */
[----:B------:R-:W-:Y:S01]  /*0970*/  UIMAD UR16, UR8, UR6, URZ ;  /* 0x00000006081072a4 */ /* 0x000fe2000f8e023f */
[----:B------:R-:W-:Y:S01]  /*0980*/  LOP3.LUT R0, R32, 0xfffffff8, RZ, 0xc0, !PT ;  /* 0xfffffff820007812 */ /* 0x000fe200078ec0ff */
[----:B------:R-:W-:Y:S01]  /*0990*/  UIMAD.WIDE.U32 UR22, UR11, UR6, URZ ;  /* 0x000000060b1672a5 */ /* 0x000fe2000f8e003f */
[----:B------:R-:W-:Y:S01]  /*09a0*/  SHF.R.S32.HI R14, RZ, 0x3, R32 ;  /* 0x00000003ff0e7819 */ /* 0x000fe20000011420 */
[----:B------:R-:W-:Y:S01]  /*09b0*/  UIMAD UR6, UR11, UR7, UR16 ;  /* 0x000000070b0672a4 */ /* 0x000fe2000f8e0210 */
[----:B------:R-:W-:Y:S01]  /*09c0*/  IMAD R7, R7, c[0x0][0x168], RZ ;  /* 0x00005a0007077a24 */ /* 0x000fe200078e02ff */
[-C--:B------:R-:W-:Y:S01]  /*09d0*/  LEA.HI R10, R34, R132.reuse, RZ, 0x4 ;  /* 0x00000084220a7211 */ /* 0x080fe200078f20ff */
[----:B------:R-:W-:Y:S01]  /*09e0*/  IMAD.IADD R26, R132, 0x1, -R0 ;  /* 0x00000001841a7824 */ /* 0x000fe200078e0a00 */
[----:B------:R-:W-:Y:S01]  /*09f0*/  UIADD3 UR6, UR23, UR6, URZ ;  /* 0x0000000617067290 */ /* 0x000fe2000fffe03f */
[----:B-1----:R-:W-:Y:S01]  /*0a00*/  IMAD R6, R8, 0x80, R14 ;  /* 0x0000008008067824 */ /* 0x002fe200078e020e */
[----:B------:R-:W-:Y:S01]  /*0a10*/  SHF.R.S32.HI R9, RZ, 0x4, R10 ;  /* 0x00000004ff097819 */ /* 0x000fe2000001140a */
[--C-:B------:R-:W-:Y:S01]  /*0a20*/  IMAD R0, R26, 0x20, R14.reuse ;  /* 0x000000201a007824 */ /* 0x100fe200078e020e */
[----:B------:R-:W-:Y:S01]  /*0a30*/  SHF.R.S32.HI R13, RZ, 0x1f, R14 ;  /* 0x0000001fff0d7819 */ /* 0x000fe2000001140e */
[----:B------:R-:W-:Y:S01]  /*0a40*/  UIMAD UR16, UR14, -0x60, UR15 ;  /* 0xffffffa00e1078a4 */ /* 0x000fe2000f8e020f */
[----:B------:R-:W-:Y:S01]  /*0a50*/  IADD3 R5, R6, 0x20, RZ ;  /* 0x0000002006057810 */ /* 0x000fe20007ffe0ff */
[----:B------:R-:W-:Y:S01]  /*0a60*/  IMAD R8, R8, 0x80, R0 ;  /* 0x0000008008087824 */ /* 0x000fe200078e0200 */
[----:B------:R-:W-:Y:S01]  /*0a70*/  IADD3 R4, R6, 0x40, RZ ;  /* 0x0000004006047810 */ /* 0x000fe20007ffe0ff */
[----:B--2---:R-:W-:Y:S01]  /*0a80*/  IMAD.U32 R2, RZ, RZ, UR20 ;  /* 0x00000014ff027e24 */ /* 0x004fe2000f8e00ff */
[-C--:B------:R-:W-:Y:S01]  /*0a90*/  ISETP.GE.AND P5, PT, R5, R7.reuse, PT ;  /* 0x000000070500720c */ /* 0x080fe20003fa6270 */
[----:B------:R-:W-:Y:S01]  /*0aa0*/  @P0 IMAD.HI.U32 R5, R8, c[0x0][0x2c8], RZ ;  /* 0x0000b20008050a27 */ /* 0x000fe200078e00ff */
[----:B------:R-:W-:Y:S01]  /*0ab0*/  ISETP.GE.AND P1, PT, R4, R7, PT ;  /* 0x000000070400720c */ /* 0x000fe20003f26270 */
[----:B------:R-:W-:Y:S01]  /*0ac0*/  UIMAD UR9, UR15, UR9, URZ ;  /* 0x000000090f0972a4 */ /* 0x000fe2000f8e023f */
[----:B------:R-:W-:Y:S01]  /*0ad0*/  LEA.HI R108, R34, R132, RZ, 0x5 ;  /* 0x00000084226c7211 */ /* 0x000fe200078f28ff */
[----:B------:R-:W-:-:S02]  /*0ae0*/  IMAD.MOV.U32 R31, RZ, RZ, R2 ;  /* 0x000000ffff1f7224 */ /* 0x000fc400078e0002 */
[----:B------:R-:W-:Y:S01]  /*0af0*/  IMAD.U32 R2, RZ, RZ, UR18 ;  /* 0x00000012ff027e24 */ /* 0x000fe2000f8e00ff */
[----:B------:R-:W-:Y:S01]  /*0b00*/  UIADD3 UR9, UR21, UR9, URZ ;  /* 0x0000000915097290 */ /* 0x000fe2000fffe03f */
[----:B------:R-:W-:Y:S02]  /*0b10*/  IMAD.U32 R3, RZ, RZ, UR21 ;  /* 0x00000015ff037e24 */ /* 0x000fe4000f8e00ff */
[----:B------:R-:W-:Y:S02]  /*0b20*/  IMAD.U32 R3, RZ, RZ, UR19 ;  /* 0x00000013ff037e24 */ /* 0x000fe4000f8e00ff */
[----:B------:R-:W-:Y:S02]  /*0b30*/  IMAD.MOV.U32 R33, RZ, RZ, R2 ;  /* 0x000000ffff217224 */ /* 0x000fe400078e0002 */
[----:B------:R-:W-:Y:S02]  /*0b40*/  IMAD.U32 R3, RZ, RZ, UR23 ;  /* 0x00000017ff037e24 */ /* 0x000fe4000f8e00ff */
[----:B------:R-:W-:-:S02]  /*0b50*/  IMAD.U32 R2, RZ, RZ, UR22 ;  /* 0x00000016ff027e24 */ /* 0x000fc4000f8e00ff */
[----:B------:R-:W-:Y:S01]  /*0b60*/  IMAD.U32 R3, RZ, RZ, UR6 ;  /* 0x00000006ff037e24 */ /* 0x000fe2000f8e00ff */
[----:B------:R-:W-:Y:S01]  /*0b70*/  ULDC.64 UR6, c[0x0][0x1e8] ;  /* 0x00007a0000067ab9 */ /* 0x000fe20000000a00 */
[----:B------:R-:W-:Y:S01]  /*0b80*/  IMAD R4, R19, c[0x0][0x1c0], RZ ;  /* 0x0000700013047a24 */ /* 0x000fe200078e02ff */
[----:B------:R-:W-:Y:S01]  /*0b90*/  UIMAD UR6, UR8, UR6, URZ ;  /* 0x00000006080672a4 */ /* 0x000fe2000f8e023f */
[----:B------:R-:W-:Y:S01]  /*0ba0*/  IMAD.MOV.U32 R0, RZ, RZ, R8 ;  /* 0x000000ffff007224 */ /* 0x000fe200078e0008 */
[----:B------:R-:W-:Y:S01]  /*0bb0*/  @P0 SHF.R.U32.HI R0, RZ, c[0x0][0x2cc], R5 ;  /* 0x0000b300ff000a19 */ /* 0x000fe20000011605 */
[C---:B------:R-:W-:Y:S01]  /*0bc0*/  IMAD R4, R35.reuse, c[0x0][0x1c4], R4 ;  /* 0x0000710023047a24 */ /* 0x040fe200078e0204 */
[----:B------:R-:W-:Y:S01]  /*0bd0*/  BAR.SYNC.DEFER_BLOCKING 0x0 ;  /* 0x0000000000007b1d */ /* 0x000fe20000010000 */
[CC--:B------:R-:W-:Y:S01]  /*0be0*/  ISETP.GE.AND P0, PT, R6.reuse, R7.reuse, PT ;  /* 0x000000070600720c */ /* 0x0c0fe20003f06270 */
[----:B------:R-:W-:Y:S01]  /*0bf0*/  IMAD.WIDE.U32 R2, R35, c[0x0][0x1c0], R2 ;  /* 0x0000700023027a25 */ /* 0x000fe200078e0002 */
[----:B------:R-:W-:Y:S01]  /*0c00*/  IADD3 R6, R6, 0x60, RZ ;  /* 0x0000006006067810 */ /* 0x000fe20007ffe0ff */
[----:B------:R-:W-:Y:S01]  /*0c10*/  UIMAD UR6, UR11, UR7, UR6 ;  /* 0x000000070b0672a4 */ /* 0x000fe2000f8e0206 */
[----:B------:R-:W-:Y:S01]  /*0c20*/  SHF.R.S32.HI R5, RZ, 0x1f, R0 ;  /* 0x0000001fff057819 */ /* 0x000fe20000011400 */
[----:B------:R-:W-:Y:S01]  /*0c30*/  IMAD.IADD R3, R3, 0x1, R4 ;  /* 0x0000000103037824 */ /* 0x000fe200078e0204 */
[----:B------:R-:W-:Y:S01]  /*0c40*/  ISETP.GE.AND P2, PT, R6, R7, PT ;  /* 0x000000070600720c */ /* 0x000fe20003f46270 */
[----:B------:R-:W-:Y:S01]  /*0c50*/  IMAD.SHL.U32 R4, R14, 0x40, RZ ;  /* 0x000000400e047824 */ /* 0x000fe200078e00ff */
[C---:B------:R-:W-:Y:S01]  /*0c60*/  LEA.HI R7, R10.reuse, R9, RZ, 0x1 ;  /* 0x000000090a077211 */ /* 0x040fe200078f08ff */
[----:B------:R-:W-:Y:S01]  /*0c70*/  IMAD R5, R5, c[0x0][0x1b0], RZ ;  /* 0x00006c0005057a24 */ /* 0x000fe200078e02ff */
[----:B------:R-:W-:Y:S01]  /*0c80*/  LOP3.LUT R10, R10, 0xfffffff0, RZ, 0xc0, !PT ;  /* 0xfffffff00a0a7812 */ /* 0x000fe200078ec0ff */
[----:B------:R-:W-:Y:S01]  /*0c90*/  IMAD.SHL.U32 R6, R26, 0x8, RZ ;  /* 0x000000081a067824 */ /* 0x000fe200078e00ff */
[----:B------:R-:W-:Y:S01]  /*0ca0*/  LOP3.LUT R7, R7, 0xfffffffe, RZ, 0xc0, !PT ;  /* 0xfffffffe07077812 */ /* 0x000fe200078ec0ff */
[----:B------:R-:W-:Y:S01]  /*0cb0*/  IMAD.WIDE.U32 R2, R0, c[0x0][0x1b0], R2 ;  /* 0x00006c0000027a25 */ /* 0x000fe200078e0002 */
[----:B------:R-:W-:-:S02]  /*0cc0*/  LOP3.LUT R4, R4, 0x1c0, RZ, 0xc0, !PT ;  /* 0x000001c004047812 */ /* 0x000fc400078ec0ff */
[----:B------:R-:W-:Y:S01]  /*0cd0*/  IADD3 R28, R6, 0x40, RZ ;  /* 0x00000040061c7810 */ /* 0x000fe20007ffe0ff */
[----:B------:R-:W-:Y:S01]  /*0ce0*/  IMAD R5, R0, c[0x0][0x1b4], R5 ;  /* 0x00006d0000057a24 */ /* 0x000fe200078e0205 */
[C---:B------:R-:W-:Y:S01]  /*0cf0*/  IADD3 R29, R6.reuse, 0x80, RZ ;  /* 0x00000080061d7810 */ /* 0x040fe20007ffe0ff */
[----:B------:R-:W-:Y:S01]  /*0d00*/  IMAD.MOV R0, RZ, RZ, -R0 ;  /* 0x000000ffff007224 */ /* 0x000fe200078e0a00 */
[----:B------:R-:W-:Y:S01]  /*0d10*/  ISETP.GE.AND P6, PT, R6, c[0x0][0x198], PT ;  /* 0x0000660006007a0c */ /* 0x000fe20003fc6270 */
[----:B------:R-:W-:Y:S01]  /*0d20*/  IMAD.IADD R30, R9, 0x1, -R7 ;  /* 0x00000001091e7824 */ /* 0x000fe200078e0a07 */
[----:B------:R-:W-:Y:S01]  /*0d30*/  SHF.R.U32.HI R7, RZ, 0x3, R4 ;  /* 0x00000003ff077819 */ /* 0x000fe20000011604 */
[----:B------:R-:W-:Y:S01]  /*0d40*/  IMAD R0, R0, c[0x0][0x2c4], R8 ;  /* 0x0000b10000007a24 */ /* 0x000fe200078e0208 */
[----:B------:R-:W-:Y:S01]  /*0d50*/  LOP3.LUT R4, R4, 0x38, R6, 0xf8, !PT ;  /* 0x0000003804047812 */ /* 0x000fe200078ef806 */
[----:B------:R-:W-:Y:S02]  /*0d60*/  IMAD.IADD R3, R3, 0x1, R5 ;  /* 0x0000000103037824 */ /* 0x000fe400078e0205 */
[----:B------:R-:W-:Y:S01]  /*0d70*/  IMAD R11, R13, c[0x0][0x1e0], RZ ;  /* 0x000078000d0b7a24 */ /* 0x000fe200078e02ff */
[----:B------:R-:W-:Y:S01]  /*0d80*/  LOP3.LUT R15, R4, R7, RZ, 0x3c, !PT ;  /* 0x00000007040f7212 */ /* 0x000fe200078e3cff */
[----:B------:R-:W-:Y:S01]  /*0d90*/  IMAD.WIDE.U32 R2, R0, c[0x0][0x1a8], R2 ;  /* 0x00006a0000027a25 */ /* 0x000fe200078e0002 */
[----:B------:R-:W-:-:S02]  /*0da0*/  SHF.R.S32.HI R4, RZ, 0x1f, R0 ;  /* 0x0000001fff047819 */ /* 0x000fc40000011400 */
[----:B------:R-:W-:Y:S01]  /*0db0*/  SHF.R.S32.HI R7, RZ, 0x1f, R6 ;  /* 0x0000001fff077819 */ /* 0x000fe20000011406 */
[----:B------:R-:W-:Y:S01]  /*0dc0*/  IMAD.U32 R9, RZ, RZ, UR16 ;  /* 0x00000010ff097e24 */ /* 0x000fe2000f8e00ff */
[----:B------:R-:W-:Y:S01]  /*0dd0*/  LEA R18, P3, R2, c[0x0][0x160], 0x1 ;  /* 0x0000580002127a11 */ /* 0x000fe200078608ff */
[----:B------:R-:W-:Y:S02]  /*0de0*/  IMAD R8, R4, c[0x0][0x1a8], RZ ;  /* 0x00006a0004087a24 */ /* 0x000fe400078e02ff */
[----:B------:R-:W-:Y:S01]  /*0df0*/  IMAD R11, R14, c[0x0][0x1e4], R11 ;  /* 0x000079000e0b7a24 */ /* 0x000fe200078e020b */
[----:B------:R-:W-:Y:S01]  /*0e00*/  IADD3 R22, R9, c[0x0][0x1d0], -R14 ;  /* 0x0000740009167a10 */ /* 0x000fe20007ffe80e */
[----:B------:R-:W-:Y:S02]  /*0e10*/  IMAD R12, R0, c[0x0][0x1ac], R8 ;  /* 0x00006b00000c7a24 */ /* 0x000fe400078e0208 */
[----:B------:R-:W-:Y:S02]  /*0e20*/  IMAD.IADD R0, R132, 0x1, -R10 ;  /* 0x0000000184007824 */ /* 0x000fe400078e0a0a */
[----:B------:R-:W-:Y:S01]  /*0e30*/  IMAD.IADD R3, R3, 0x1, R12 ;  /* 0x0000000103037824 */ /* 0x000fe200078e020c */
[----:B------:R-:W-:Y:S01]  /*0e40*/  LEA.HI R12, R34, R132, RZ, 0x6 ;  /* 0x00000084220c7211 */ /* 0x000fe200078f30ff */
[----:B------:R-:W-:-:S02]  /*0e50*/  IMAD R8, R13, c[0x0][0x208], RZ ;  /* 0x000082000d087a24 */ /* 0x000fc400078e02ff */
[----:B------:R-:W-:Y:S01]  /*0e60*/  IMAD.WIDE.U32 R4, R14, c[0x0][0x1e0], R6 ;  /* 0x000078000e047a25 */ /* 0x000fe200078e0006 */
[----:B------:R-:W-:Y:S02]  /*0e70*/  LEA.HI.X R17, R2, c[0x0][0x164], R3, 0x1, P3 ;  /* 0x0000590002117a11 */ /* 0x000fe400018f0c03 */
[----:B------:R-:W-:Y:S01]  /*0e80*/  SHF.R.S32.HI R2, RZ, 0x1f, R0 ;  /* 0x0000001fff027819 */ /* 0x000fe20000011400 */
[----:B------:R-:W-:Y:S01]  /*0e90*/  IMAD R13, R14, c[0x0][0x20c], R8 ;  /* 0x000083000e0d7a24 */ /* 0x000fe200078e0208 */
[----:B------:R-:W-:Y:S01]  /*0ea0*/  ISETP.GE.AND P3, PT, R28, c[0x0][0x198], PT ;  /* 0x000066001c007a0c */ /* 0x000fe20003f66270 */
[----:B------:R-:W-:Y:S01]  /*0eb0*/  SHFL.IDX PT, R3, R17, RZ, 0x181f ;  /* 0x00181fff11037589 */ /* 0x000fe200000e0000 */
[----:B------:R-:W-:Y:S01]  /*0ec0*/  LEA.HI R27, R2, R0, RZ, 0x3 ;  /* 0x00000000021b7211 */ /* 0x000fe200078f18ff */
[----:B------:R-:W-:Y:S02]  /*0ed0*/  IMAD.IADD R5, R5, 0x1, R11 ;  /* 0x0000000105057824 */ /* 0x000fe400078e020b */
[----:B------:R-:W1:Y:S01]  /*0ee0*/  SHFL.IDX PT, R2, R18, RZ, 0x181f ;  /* 0x00181fff12027589 */ /* 0x000e6200000e0000 */
[----:B------:R-:W-:Y:S01]  /*0ef0*/  LOP3.LUT R9, R27, 0xfffffff8, RZ, 0xc0, !PT ;  /* 0xfffffff81b097812 */ /* 0x000fe200078ec0ff */
[----:B------:R-:W-:-:S02]  /*0f00*/  IMAD.U32 R8, RZ, RZ, UR11 ;  /* 0x0000000bff087e24 */ /* 0x000fc4000f8e00ff */
[----:B------:R-:W-:-:S04]  /*0f10*/  IMAD.WIDE.U32 R10, R14, c[0x0][0x208], R6 ;  /* 0x000082000e0a7a25 */ /* 0x000fc800078e0006 */
[----:B------:R-:W-:-:S04]  /*0f20*/  IMAD.WIDE.U32 R4, R8, c[0x0][0x1e8], R4 ;  /* 0x00007a0008047a25 */ /* 0x000fc800078e0004 */
[----:B------:R-:W-:Y:S01]  /*0f30*/  IMAD.IADD R23, R0, 0x1, -R9 ;  /* 0x0000000100177824 */ /* 0x000fe200078e0a09 */
[----:B------:R-:W-:Y:S01]  /*0f40*/  IADD3 R21, R5, UR6, RZ ;  /* 0x0000000605157c10 */ /* 0x000fe2000fffe0ff */
[----:B------:R-:W-:Y:S01]  /*0f50*/  IMAD.IADD R11, R11, 0x1, R13 ;  /* 0x000000010b0b7824 */ /* 0x000fe200078e020d */
[----:B------:R-:W-:Y:S01]  /*0f60*/  SHFL.IDX PT, R5, R17, 0x1, 0x181f ;  /* 0x00381f0011057f89 */ /* 0x000fe200000e0000 */
[----:B------:R-:W-:Y:S01]  /*0f70*/  IMAD.U32 R0, RZ, RZ, UR11 ;  /* 0x0000000bff007e24 */ /* 0x000fe2000f8e00ff */
[----:B------:R-:W-:Y:S01]  /*0f80*/  ULDC.64 UR6, c[0x0][0x210] ;  /* 0x0000840000067ab9 */ /* 0x000fe20000000a00 */
[----:B------:R-:W-:Y:S01]  /*0f90*/  IMAD.MOV.U32 R20, RZ, RZ, R4 ;  /* 0x000000ffff147224 */ /* 0x000fe200078e0004 */
[----:B------:R-:W-:Y:S01]  /*0fa0*/  @!P0 SHF.R.S32.HI R4, RZ, 0x1f, R28 ;  /* 0x0000001fff048819 */ /* 0x000fe2000001141c */
[----:B------:R-:W-:Y:S01]  /*0fb0*/  IMAD.SHL.U32 R12, R12, 0x8, RZ ;  /* 0x000000080c0c7824 */ /* 0x000fe200078e00ff */
[----:B------:R-:W-:Y:S01]  /*0fc0*/  UIMAD UR8, UR8, UR6, URZ ;  /* 0x00000006080872a4 */ /* 0x000fe2000f8e023f */
[----:B------:R-:W-:Y:S01]  /*0fd0*/  IMAD.WIDE.U32 R24, R0, c[0x0][0x210], R10 ;  /* 0x0000840000187a25 */ /* 0x000fe200078e000a */
[----:B------:R-:W-:Y:S01]  /*0fe0*/  @!P0 SHF.R.S32.HI R0, RZ, 0x1f, R29 ;  /* 0x0000001fff008819 */ /* 0x000fe2000001141d */
[----:B------:R-:W-:Y:S01]  /*0ff0*/  UIADD3 UR6, UR14, -0x1, URZ ;  /* 0xffffffff0e067890 */ /* 0x000fe2000fffe03f */
[----:B------:R-:W-:Y:S01]  /*1000*/  @!P0 LEA.HI R4, R4, R28, RZ, 0x3 ;  /* 0x0000001c04048211 */ /* 0x000fe200078f18ff */
[----:B------:R-:W-:Y:S01]  /*1010*/  UIMAD UR8, UR11, UR7, UR8 ;  /* 0x000000070b0872a4 */ /* 0x000fe2000f8e0208 */
[----:B------:R-:W-:Y:S01]  /*1020*/  LOP3.LUT R251, R15, 0xfffffe00, R12, 0xf8, !PT ;  /* 0xfffffe000ffb7812 */ /* 0x000fe200078ef80c */
[----:B------:R-:W-:Y:S01]  /*1030*/  USHF.R.S32.HI UR7, URZ, 0x1f, UR6 ;  /* 0x0000001f3f077899 */ /* 0x000fe20008011406 */
[----:B------:R-:W-:Y:S01]  /*1040*/  @!P0 LEA.HI R0, R0, R29, RZ, 0x3 ;  /* 0x0000001d00008211 */ /* 0x000fe200078f18ff */
[----:B------:R-:W-:Y:S01]  /*1050*/  UIMAD UR17, UR9, UR6, URZ ;  /* 0x00000006091172a4 */ /* 0x000fe2000f8e023f */
[----:B------:R-:W-:Y:S01]  /*1060*/  @!P0 LOP3.LUT R14, R4, 0xfffffff8, RZ, 0xc0, !PT ;  /* 0xfffffff8040e8812 */ /* 0x000fe200078ec0ff */
[----:B------:R-:W-:Y:S01]  /*1070*/  IMAD.SHL.U32 R241, R251, 0x2, RZ ;  /* 0x00000002fbf17824 */ /* 0x000fe200078e00ff */
[----:B------:R-:W-:Y:S01]  /*1080*/  @!P0 LOP3.LUT R0, R0, 0xfffffff8, RZ, 0xc0, !PT ;  /* 0xfffffff800008812 */ /* 0x000fe200078ec0ff */
[----:B------:R-:W2:Y:S01]  /*1090*/  SHFL.IDX PT, R4, R18, 0x1, 0x181f ;  /* 0x00381f0012047f89 */ /* 0x000ea200000e0000 */
[----:B------:R-:W-:Y:S01]  /*10a0*/  UIMAD UR17, UR7, UR20, UR17 ;  /* 0x00000014071172a4 */ /* 0x000fe2000f8e0211 */
[----:B-1----:R-:W-:Y:S01]  /*10b0*/  @!P0 IMAD.WIDE R14, R14, 0x2, R2 ;  /* 0x000000020e0e8825 */ /* 0x002fe200078e0202 */
[----:B------:R-:W-:-:S03]  /*10c0*/  UISETP.GT.AND UP0, UPT, UR6, UR10, UPT ;  /* 0x0000000a0600728c */ /* 0x000fc6000bf04270 */
[----:B------:R-:W-:Y:S01]  /*10d0*/  @!P0 IMAD.WIDE R12, R0, 0x2, R2 ;  /* 0x00000002000c8825 */ /* 0x000fe200078e0202 */
[----:B------:R-:W-:-:S03]  /*10e0*/  @!P5 SHF.R.S32.HI R0, RZ, 0x1f, R29 ;  /* 0x0000001fff00d819 */ /* 0x000fc6000001141d */
[----:B------:R-:W-:Y:S02]  /*10f0*/  IMAD.MOV.U32 R36, RZ, RZ, c[0x0][0x1e0] ;  /* 0x00007800ff247624 */ /* 0x000fe400078e00ff */
[----:B------:R-:W-:Y:S01]  /*1100*/  IMAD.MOV.U32 R37, RZ, RZ, c[0x0][0x1e4] ;  /* 0x00007900ff257624 */ /* 0x000fe200078e00ff */
[--C-:B---3--:R-:W-:Y:S01]  /*1110*/  @P4 SHF.R.S32.HI R9, RZ, 0x1f, R16.reuse ;  /* 0x0000001fff094819 */ /* 0x108fe20000011410 */
[----:B------:R-:W-:Y:S02]  /*1120*/  @P4 IMAD.MOV.U32 R8, RZ, RZ, R16 ;  /* 0x000000ffff084224 */ /* 0x000fe400078e0010 */
[----:B------:R-:W-:Y:S02]  /*1130*/  @!P4 IMAD.MOV.U32 R8, RZ, RZ, R35 ;  /* 0x000000ffff08c224 */ /* 0x000fe400078e0023 */
[----:B------:R-:W-:Y:S01]  /*1140*/  @!P4 IMAD.MOV.U32 R9, RZ, RZ, R19 ;  /* 0x000000ffff09c224 */ /* 0x000fe200078e0013 */
[----:B------:R-:W-:Y:S01]  /*1150*/  @!P0 LEA R10, P4, R6, R2, 0x1 ;  /* 0x00000002060a8211 */ /* 0x000fe200078808ff */
[----:B------:R-:W-:Y:S01]  /*1160*/  IMAD.WIDE.U32 R40, R8, c[0x0][0x1f0], R20 ;  /* 0x00007c0008287a25 */ /* 0x000fe200078e0014 */
[----:B------:R-:W-:Y:S02]  /*1170*/  SHFL.IDX PT, R2, R18, 0x2, 0x181f ;  /* 0x00581f0012027f89 */ /* 0x000fe400000e0000 */
[----:B------:R-:W-:Y:S01]  /*1180*/  @!P0 LEA.HI.X R11, R6, R3, R7, 0x1, P4 ;  /* 0x00000003060b8211 */ /* 0x000fe200020f0c07 */
[----:B------:R-:W-:Y:S01]  /*1190*/  IMAD.MOV.U32 R38, RZ, RZ, R40 ;  /* 0x000000ffff267224 */ /* 0x000fe200078e0028 */
[----:B------:R-:W-:Y:S01]  /*11a0*/  ISETP.GE.AND P4, PT, R29, c[0x0][0x198], PT ;  /* 0x000066001d007a0c */ /* 0x000fe20003f86270 */
[----:B------:R-:W1:Y:S04]  /*11b0*/  SHFL.IDX PT, R3, R17, 0x2, 0x181f ;  /* 0x00581f0011037f89 */ /* 0x000e6800000e0000 */
[----:B------:R3:W-:Y:S04]  /*11c0*/  @!P0 LDGSTS.E.BYPASS.LTC128B.128 [R241+0x100], [R10.64], !P6 ;  /* 0x001000000af18fae */ /* 0x0007e8000f101d4c */
[----:B------:R4:W-:Y:S04]  /*11d0*/  @!P0 LDGSTS.E.BYPASS.LTC128B.128 [R241+0x4100], [R14.64], !P3 ;  /* 0x041000000ef18fae */ /* 0x0009e8000d901d4c */
[----:B------:R5:W-:Y:S04]  /*11e0*/  @!P0 LDGSTS.E.BYPASS.LTC128B.128 [R241+0x8100], [R12.64], !P4 ;  /* 0x081000000cf18fae */ /* 0x000be8000e101d4c */
[----:B------:R-:W-:Y:S01]  /*11f0*/  STL.64 [R1+0x18], R40 ;  /* 0x0000182801007387 */ /* 0x000fe20000100a00 */
[----:B---3--:R-:W-:-:S02]  /*1200*/  @!P5 SHF.R.S32.HI R10, RZ, 0x1f, R28 ;  /* 0x0000001fff0ad819 */ /* 0x008fc4000001141c */
[----:B------:R-:W-:Y:S02]  /*1210*/  @!P1 SHF.R.S32.HI R11, RZ, 0x1f, R28 ;  /* 0x0000001fff0b9819 */ /* 0x000fe4000001141c */
[-C--:B-----5:R-:W-:Y:S02]  /*1220*/  @!P5 LEA.HI R12, R10, R28.reuse, RZ, 0x3 ;  /* 0x0000001c0a0cd211 */ /* 0x0a0fe400078f18ff */
[----:B------:R-:W-:Y:S02]  /*1230*/  @!P1 SHF.R.S32.HI R13, RZ, 0x1f, R29 ;  /* 0x0000001fff0d9819 */ /* 0x000fe4000001141d */
[-C--:B------:R-:W-:Y:S02]  /*1240*/  @!P5 LEA.HI R10, R0, R29.reuse, RZ, 0x3 ;  /* 0x0000001d000ad211 */ /* 0x080fe400078f18ff */
[----:B------:R-:W-:Y:S02]  /*1250*/  @!P1 LEA.HI R0, R11, R28, RZ, 0x3 ;  /* 0x0000001c0b009211 */ /* 0x000fe400078f18ff */
[----:B------:R-:W-:-:S02]  /*1260*/  @!P1 LEA.HI R11, R13, R29, RZ, 0x3 ;  /* 0x0000001d0d0b9211 */ /* 0x000fc400078f18ff */
[----:B----4-:R-:W-:Y:S02]  /*1270*/  @!P5 LOP3.LUT R14, R10, 0xfffffff8, RZ, 0xc0, !PT ;  /* 0xfffffff80a0ed812 */ /* 0x010fe400078ec0ff */
[----:B------:R3:W4:Y:S01]  /*1280*/  SHFL.IDX PT, R10, R18, 0x3, 0x181f ;  /* 0x00781f00120a7f89 */ /* 0x00072200000e0000 */
[----:B------:R-:W-:Y:S02]  /*1290*/  @!P5 LOP3.LUT R16, R12, 0xfffffff8, RZ, 0xc0, !PT ;  /* 0xfffffff80c10d812 */ /* 0x000fe400078ec0ff */
[----:B------:R-:W-:Y:S01]  /*12a0*/  @!P1 LOP3.LUT R0, R0, 0xfffffff8, RZ, 0xc0, !PT ;  /* 0xfffffff800009812 */ /* 0x000fe200078ec0ff */
[----:B--2---:R-:W-:Y:S01]  /*12b0*/  @!P5 IMAD.WIDE R14, R14, 0x2, R4 ;  /* 0x000000020e0ed825 */ /* 0x004fe200078e0204 */
[----:B------:R-:W-:-:S04]  /*12c0*/  @!P5 LEA R12, P0, R6, R4, 0x1 ;  /* 0x00000004060cd211 */ /* 0x000fc800078008ff */
[----:B------:R-:W-:-:S05]  /*12d0*/  @!P5 LEA.HI.X R13, R6, R5, R7, 0x1, P0 ;  /* 0x00000005060dd211 */ /* 0x000fca00000f0c07 */
[----:B------:R2:W-:Y:S01]  /*12e0*/  @!P5 LDGSTS.E.BYPASS.LTC128B.128 [R241+0x1100], [R12.64], !P6 ;  /* 0x011000000cf1dfae */ /* 0x0005e2000f101d4c */
[----:B---3--:R-:W-:-:S03]  /*12f0*/  @!P1 LOP3.LUT R18, R11, 0xfffffff8, RZ, 0xc0, !PT ;  /* 0xfffffff80b129812 */ /* 0x008fc600078ec0ff */
[----:B------:R3:W5:Y:S02]  /*1300*/  SHFL.IDX PT, R11, R17, 0x3, 0x181f ;  /* 0x00781f00110b7f89 */ /* 0x00076400000e0000 */
[----:B-1----:R-:W-:-:S04]  /*1310*/  @!P1 IMAD.WIDE R18, R18, 0x2, R2 ;  /* 0x0000000212129825 */ /* 0x002fc800078e0202 */
[----:B---3--:R-:W-:-:S04]  /*1320*/  @!P5 IMAD.WIDE R16, R16, 0x2, R4 ;  /* 0x000000021010d825 */ /* 0x008fc800078e0204 */
[----:B------:R-:W-:Y:S01]  /*1330*/  @!P1 IMAD.WIDE R4, R0, 0x2, R2 ;  /* 0x0000000200049825 */ /* 0x000fe200078e0202 */
[C---:B------:R-:W-:Y:S01]  /*1340*/  @!P1 LEA R2, P0, R6.reuse, R2, 0x1 ;  /* 0x0000000206029211 */ /* 0x040fe200078008ff */
[----:B------:R1:W-:Y:S02]  /*1350*/  @!P5 LDGSTS.E.BYPASS.LTC128B.128 [R241+0x5100], [R16.64], !P3 ;  /* 0x0510000010f1dfae */ /* 0x0003e4000d901d4c */
[C---:B------:R-:W-:Y:S01]  /*1360*/  IMAD R0, R9.reuse, c[0x0][0x1f0], RZ ;  /* 0x00007c0009007a24 */ /* 0x040fe200078e02ff */
[----:B------:R-:W-:Y:S01]  /*1370*/  @!P1 LEA.HI.X R3, R6, R3, R7, 0x1, P0 ;  /* 0x0000000306039211 */ /* 0x000fe200000f0c07 */
[----:B------:R3:W-:Y:S01]  /*1380*/  @!P5 LDGSTS.E.BYPASS.LTC128B.128 [R241+0x9100], [R14.64], !P4 ;  /* 0x091000000ef1dfae */ /* 0x0007e2000e101d4c */
[----:B------:R-:W-:Y:S01]  /*1390*/  ISETP.GE.AND P5, PT, R22, 0x21, PT ;  /* 0x000000211600780c */ /* 0x000fe20003fa6270 */
[----:B------:R-:W-:Y:S02]  /*13a0*/  IMAD R0, R8, c[0x0][0x1f4], R0 ;  /* 0x00007d0008007a24 */ /* 0x000fe400078e0200 */
[----:B------:R4:W-:Y:S01]  /*13b0*/  @!P1 LDGSTS.E.BYPASS.LTC128B.128 [R241+0x2100], [R2.64], !P6 ;  /* 0x0210000002f19fae */ /* 0x0009e2000f101d4c */
[----:B------:R-:W-:-:S02]  /*13c0*/  IMAD R9, R9, c[0x0][0x218], RZ ;  /* 0x0000860009097a24 */ /* 0x000fc400078e02ff */
[----:B------:R-:W-:Y:S01]  /*13d0*/  IMAD.IADD R39, R41, 0x1, R0 ;  /* 0x0000000129277824 */ /* 0x000fe200078e0200 */
[----:B------:R2:W-:Y:S01]  /*13e0*/  @!P1 LDGSTS.E.BYPASS.LTC128B.128 [R241+0x6100], [R4.64], !P3 ;  /* 0x0610000004f19fae */ /* 0x0005e2000d901d4c */
[----:B------:R-:W-:-:S03]  /*13f0*/  IMAD R9, R8, c[0x0][0x21c], R9 ;  /* 0x0000870008097a24 */ /* 0x000fc600078e0209 */
[----:B------:R2:W-:Y:S01]  /*1400*/  @!P1 LDGSTS.E.BYPASS.LTC128B.128 [R241+0xa100], [R18.64], !P4 ;  /* 0x0a10000012f19fae */ /* 0x0005e2000e101d4c */
[----:B------:R-:W-:-:S03]  /*1410*/  ISETP.GE.AND P1, PT, R22, 0x41, PT ;  /* 0x000000411600780c */ /* 0x000fc60003f26270 */
[----:B------:R3:W-:Y:S01]  /*1420*/  STL.64 [R1], R38 ;  /* 0x0000002601007387 */ /* 0x0007e20000100a00 */
[----:B-1----:R-:W-:Y:S01]  /*1430*/  IMAD.WIDE.U32 R16, R36, 0x40, RZ ;  /* 0x0000004024107825 */ /* 0x002fe200078e00ff */
[----:B----4-:R-:W-:-:S04]  /*1440*/  @!P2 LEA R2, P0, R6, R10, 0x1 ;  /* 0x0000000a0602a211 */ /* 0x010fc800078008ff */
[----:B-----5:R-:W-:Y:S02]  /*1450*/  @!P2 LEA.HI.X R3, R6, R11, R7, 0x1, P0 ;  /* 0x0000000b0603a211 */ /* 0x020fe400000f0c07 */
[----:B------:R-:W-:Y:S02]  /*1460*/  @!P2 SHF.R.S32.HI R7, RZ, 0x1f, R28 ;  /* 0x0000001fff07a819 */ /* 0x000fe4000001141c */
[----:B--2---:R-:W-:Y:S01]  /*1470*/  @!P2 SHF.R.S32.HI R4, RZ, 0x1f, R29 ;  /* 0x0000001fff04a819 */ /* 0x004fe2000001141d */
[----:B------:R1:W-:Y:S01]  /*1480*/  @!P2 LDGSTS.E.BYPASS.LTC128B.128 [R241+0x3100], [R2.64], !P6 ;  /* 0x0310000002f1afae */ /* 0x0003e2000f101d4c */
[----:B------:R-:W-:Y:S01]  /*1490*/  ISETP.GE.AND P6, PT, R22, 0x1, PT ;  /* 0x000000011600780c */ /* 0x000fe20003fc6270 */
[----:B------:R-:W-:Y:S01]  /*14a0*/  IMAD.SHL.U32 R19, R37, 0x40, RZ ;  /* 0x0000004025137824 */ /* 0x000fe200078e00ff */
[----:B---3--:R-:W-:Y:S02]  /*14b0*/  @!P2 LEA.HI R14, R7, R28, RZ, 0x3 ;  /* 0x0000001c070ea211 */ /* 0x008fe400078f18ff */
[----:B------:R-:W-:Y:S01]  /*14c0*/  IADD3 R5, R25, UR8, RZ ;  /* 0x0000000819057c10 */ /* 0x000fe2000fffe0ff */
[----:B------:R-:W-:Y:S01]  /*14d0*/  UIMAD UR8, UR15, UR5, URZ ;  /* 0x000000050f0872a4 */ /* 0x000fe2000f8e023f */
[----:B------:R-:W-:-:S03]  /*14e0*/  @!P2 LOP3.LUT R14, R14, 0xfffffff8, RZ, 0xc0, !PT ;  /* 0xfffffff80e0ea812 */ /* 0x000fc600078ec0ff */
[----:B------:R-:W-:Y:S02]  /*14f0*/  UIADD3 UR8, UR19, UR8, URZ ;  /* 0x0000000813087290 */ /* 0x000fe4000fffe03f */
[----:B------:R-:W-:Y:S02]  /*1500*/  @!P2 IMAD.WIDE R14, R14, 0x2, R10 ;  /* 0x000000020e0ea825 */ /* 0x000fe400078e020a */
[----:B------:R-:W-:-:S03]  /*1510*/  UIMAD UR15, UR8, UR6, URZ ;  /* 0x00000006080f72a4 */ /* 0x000fc6000f8e023f */
[----:B------:R2:W-:Y:S01]  /*1520*/  @!P2 LDGSTS.E.BYPASS.LTC128B.128 [R241+0x7100], [R14.64], !P3 ;  /* 0x071000000ef1afae */ /* 0x0005e2000d901d4c */
[----:B------:R-:W-:Y:S01]  /*1530*/  ISETP.GE.AND P3, PT, R28, c[0x0][0x1d4], PT ;  /* 0x000075001c007a0c */ /* 0x000fe20003f66270 */
[----:B------:R-:W-:Y:S01]  /*1540*/  UIMAD UR15, UR7, UR18, UR15 ;  /* 0x00000012070f72a4 */ /* 0x000fe2000f8e020f */
[----:B-1----:R-:W-:-:S05]  /*1550*/  IMAD.WIDE.U32 R2, R31, UR6, R38 ;  /* 0x000000061f027c25 */ /* 0x002fca000f8e0026 */
[----:B------:R-:W-:Y:S01]  /*1560*/  IADD3 R0, R3, UR17, RZ ;  /* 0x0000001103007c10 */ /* 0x000fe2000fffe0ff */
[----:B------:R-:W-:Y:S01]  /*1570*/  UMOV UR17, 0x6 ;  /* 0x0000000600117882 */ /* 0x000fe20000000000 */
[----:B------:R-:W-:Y:S01]  /*1580*/  @P6 LEA R12, P0, R2, c[0x0][0x1c8], 0x1 ;  /* 0x00007200020c6a11 */ /* 0x000fe200078008ff */
[----:B------:R-:W-:Y:S01]  /*1590*/  USHF.L.U64.HI UR17, UR4, UR17, UR5 ;  /* 0x0000001104117299 */ /* 0x000fe20008010205 */
[----:B------:R-:W-:Y:S01]  /*15a0*/  @!P2 LEA.HI R3, R4, R29, RZ, 0x3 ;  /* 0x0000001d0403a211 */ /* 0x000fe200078f18ff */
[----:B------:R-:W-:Y:S01]  /*15b0*/  IMAD.MOV.U32 R4, RZ, RZ, R24 ;  /* 0x000000ffff047224 */ /* 0x000fe200078e0018 */
[----:B------:R-:W-:Y:S02]  /*15c0*/  @P6 LEA.HI.X R13, R2, c[0x0][0x1cc], R0, 0x1, P0 ;  /* 0x00007300020d6a11 */ /* 0x000fe400000f0c00 */
[----:B------:R-:W-:Y:S01]  /*15d0*/  @P5 LEA R7, P0, R36, R2, 0x5 ;  /* 0x0000000224075211 */ /* 0x000fe200078028ff */
[----:B------:R-:W-:Y:S01]  /*15e0*/  IMAD.WIDE.U32 R20, R8, c[0x0][0x218], R4 ;  /* 0x0000860008147a25 */ /* 0x000fe200078e0004 */
[----:B------:R-:W-:-:S02]  /*15f0*/  @!P2 LOP3.LUT R3, R3, 0xfffffff8, RZ, 0xc0, !PT ;  /* 0xfffffff80303a812 */ /* 0x000fc400078ec0ff */
[----:B------:R-:W-:Y:S01]  /*1600*/  @P5 LEA.HI.X R18, R36, R0, R37, 0x5, P0 ;  /* 0x0000000024125211 */ /* 0x000fe200000f2c25 */
[----:B------:R-:W-:Y:S01]  /*1610*/  IMAD.IADD R69, R21, 0x1, R9 ;  /* 0x0000000115457824 */ /* 0x000fe200078e0209 */
[----:B------:R-:W-:Y:S01]  /*1620*/  @P1 IADD3 R16, P0, R2, R16, RZ ;  /* 0x0000001002101210 */ /* 0x000fe20007f1e0ff */
[----:B------:R-:W-:Y:S01]  /*1630*/  @!P2 IMAD.WIDE R2, R3, 0x2, R10 ;  /* 0x000000020302a825 */ /* 0x000fe200078e020a */
[----:B------:R1:W-:Y:S02]  /*1640*/  STL.64 [R1+0x10], R20 ;  /* 0x0000101401007387 */ /* 0x0003e40000100a00 */
[----:B------:R-:W-:Y:S01]  /*1650*/  @P1 IADD3.X R17, R0, R17, R19, P0, !PT ;  /* 0x0000001100111210 */ /* 0x000fe200007fe413 */
[----:B------:R-:W-:Y:S01]  /*1660*/  IMAD.SHL.U32 R0, R23, 0x40, RZ ;  /* 0x0000004017007824 */ /* 0x000fe200078e00ff */
[----:B------:R3:W-:Y:S01]  /*1670*/  @!P2 LDGSTS.E.BYPASS.LTC128B.128 [R241+0xb100], [R2.64], !P4 ;  /* 0x0b10000002f1afae */ /* 0x0007e2000e101d4c */
[----:B------:R-:W-:Y:S01]  /*1680*/  ISETP.GE.AND P4, PT, R6, c[0x0][0x1d4], PT ;  /* 0x0000750006007a0c */ /* 0x000fe20003f86270 */
[----:B------:R-:W-:Y:S01]  /*1690*/  IMAD.MOV.U32 R68, RZ, RZ, R20 ;  /* 0x000000ffff447224 */ /* 0x000fe200078e0014 */
[----:B------:R-:W-:Y:S01]  /*16a0*/  ISETP.GE.AND P2, PT, R29, c[0x0][0x1d4], PT ;  /* 0x000075001d007a0c */ /* 0x000fe20003f46270 */
[----:B------:R-:W0:Y:S01]  /*16b0*/  LDGDEPBAR ;  /* 0x00000000000079af */ /* 0x000e220000000000 */
[----:B------:R-:W-:Y:S01]  /*16c0*/  @P5 LEA R10, P0, R7, c[0x0][0x1c8], 0x1 ;  /* 0x00007200070a5a11 */ /* 0x000fe200078008ff */
[----:B------:R-:W-:Y:S01]  /*16d0*/  IMAD.WIDE.U32 R4, R33, UR6, R68 ;  /* 0x0000000621047c25 */ /* 0x000fe2000f8e0044 */
[----:B------:R-:W-:Y:S01]  /*16e0*/  LOP3.LUT R0, R0, 0x1c0, RZ, 0xc0, !PT ;  /* 0x000001c000007812 */ /* 0x000fe200078ec0ff */
[----:B------:R1:W-:Y:S01]  /*16f0*/  STL.64 [R1+0x8], R68 ;  /* 0x0000084401007387 */ /* 0x0003e20000100a00 */
[----:B------:R-:W-:Y:S01]  /*1700*/  @P5 LEA.HI.X R11, R7, c[0x0][0x1cc], R18, 0x1, P0 ;  /* 0x00007300070b5a11 */ /* 0x000fe200000f0c12 */
[----:B------:R-:W-:-:S02]  /*1710*/  IMAD.SHL.U32 R7, R30, 0x8, RZ ;  /* 0x000000081e077824 */ /* 0x000fc400078e00ff */
[----:B--2---:R-:W-:Y:S02]  /*1720*/  IMAD.MOV.U32 R14, RZ, RZ, 0x20 ;  /* 0x00000020ff0e7424 */ /* 0x004fe400078e00ff */
[----:B------:R2:W-:Y:S01]  /*1730*/  @P6 LDGSTS.E.BYPASS.LTC128B.128 [R241+0x12100], [R12.64], !P4 ;  /* 0x121000000cf16fae */ /* 0x0005e2000e101d4c */
[----:B------:R-:W-:Y:S02]  /*1740*/  LOP3.LUT R9, R0, 0x8, R7, 0xf8, !PT ;  /* 0x0000000800097812 */ /* 0x000fe400078ef807 */
[----:B------:R-:W-:Y:S01]  /*1750*/  SHF.R.U32.HI R7, RZ, 0x3, R0 ;  /* 0x00000003ff077819 */ /* 0x000fe20000011600 */
[----:B------:R2:W-:Y:S01]  /*1760*/  @P6 LDGSTS.E.BYPASS.LTC128B.128 [R241+0x15100], [R12.64+0x80], !P3 ;  /* 0x151000800cf16fae */ /* 0x0005e2000d901d4c */
[----:B------:R-:W-:Y:S01]  /*1770*/  IADD3 R0, R5, UR15, RZ ;  /* 0x0000000f05007c10 */ /* 0x000fe2000fffe0ff */
[----:B------:R-:W-:Y:S01]  /*1780*/  USHF.L.U32 UR15, UR4, 0x6, URZ ;  /* 0x00000006040f7899 */ /* 0x000fe2000800063f */
[----:B------:R-:W-:Y:S01]  /*1790*/  LOP3.LUT R7, R9, R7, RZ, 0x3c, !PT ;  /* 0x0000000709077212 */ /* 0x000fe200078e3cff */
[----:B------:R2:W-:Y:S01]  /*17a0*/  @P6 LDGSTS.E.BYPASS.LTC128B.128 [R241+0x18100], [R12.64+0x100], !P2 ;  /* 0x181001000cf16fae */ /* 0x0005e2000d101d4c */
[----:B------:R-:W-:-:S03]  /*17b0*/  ISETP.GE.AND P6, PT, R6, c[0x0][0x1d4], PT ;  /* 0x0000750006007a0c */ /* 0x000fc60003fc6270 */
[----:B------:R4:W-:Y:S01]  /*17c0*/  @P5 LDGSTS.E.BYPASS.LTC128B.128 [R241+0x13100], [R10.64], !P4 ;  /* 0x131000000af15fae */ /* 0x0009e2000e101d4c */
[----:B---3--:R-:W-:-:S03]  /*17d0*/  @P1 LEA R2, P0, R16, c[0x0][0x1c8], 0x1 ;  /* 0x0000720010021a11 */ /* 0x008fc600078008ff */
[----:B------:R4:W-:Y:S01]  /*17e0*/  @P5 LDGSTS.E.BYPASS.LTC128B.128 [R241+0x16100], [R10.64+0x80], !P3 ;  /* 0x161000800af15fae */ /* 0x0009e2000d901d4c */
[----:B------:R-:W-:Y:S02]  /*17f0*/  @P1 LEA.HI.X R3, R16, c[0x0][0x1cc], R17, 0x1, P0 ;  /* 0x0000730010031a11 */ /* 0x000fe400000f0c11 */
[----:B------:R-:W-:Y:S01]  /*1800*/  LEA R8, P0, R4, c[0x0][0x1f8], 0x1 ;  /* 0x00007e0004087a11 */ /* 0x000fe200078008ff */
[----:B------:R4:W-:Y:S01]  /*1810*/  @P5 LDGSTS.E.BYPASS.LTC128B.128 [R241+0x19100], [R10.64+0x100], !P2 ;  /* 0x191001000af15fae */ /* 0x0009e2000d101d4c */
[----:B------:R-:W-:Y:S02]  /*1820*/  ISETP.GE.AND P5, PT, R28, c[0x0][0x1d4], PT ;  /* 0x000075001c007a0c */ /* 0x000fe40003fa6270 */
[----:B------:R-:W-:Y:S01]  /*1830*/  LEA.HI.X R9, R4, c[0x0][0x1fc], R0, 0x1, P0 ;  /* 0x00007f0004097a11 */ /* 0x000fe200000f0c00 */
[----:B------:R3:W-:Y:S01]  /*1840*/  @P1 LDGSTS.E.BYPASS.LTC128B.128 [R241+0x14100], [R2.64], !P4 ;  /* 0x1410000002f11fae */ /* 0x0007e2000e101d4c */
[----:B------:R-:W-:Y:S02]  /*1850*/  IMAD.U32 R0, RZ, RZ, UR15 ;  /* 0x0000000fff007e24 */ /* 0x000fe4000f8e00ff */
[----:B------:R-:W-:Y:S01]  /*1860*/  IMAD.MOV.U32 R4, RZ, RZ, 0x10 ;  /* 0x00000010ff047424 */ /* 0x000fe200078e00ff */
[----:B------:R3:W-:Y:S04]  /*1870*/  @P1 LDGSTS.E.BYPASS.LTC128B.128 [R241+0x17100], [R2.64+0x80], !P3 ;  /* 0x1710008002f11fae */ /* 0x0007e8000d901d4c */
[----:B------:R3:W-:Y:S01]  /*1880*/  @P1 LDGSTS.E.BYPASS.LTC128B.128 [R241+0x1a100], [R2.64+0x100], !P2 ;  /* 0x1a10010002f11fae */ /* 0x0007e2000d101d4c */
[----:B--2---:R-:W-:-:S03]  /*1890*/  IADD3 R12, P1, P0, R0, 0x80, R8 ;  /* 0x00000080000c7810 */ /* 0x004fc6000783e008 */
[----:B------:R-:W0:Y:S01]  /*18a0*/  LDGDEPBAR ;  /* 0x00000000000079af */ /* 0x000e220000000000 */
[----:B------:R-:W-:Y:S02]  /*18b0*/  IADD3.X R13, RZ, UR17, R9, P1, P0 ;  /* 0x00000011ff0d7c10 */ /* 0x000fe40008fe0409 */
[----:B----4-:R-:W-:Y:S01]  /*18c0*/  IADD3 R10, P1, P0, R0, 0x100, R8 ;  /* 0x00000100000a7810 */ /* 0x010fe2000783e008 */
[----:B------:R-:W-:-:S03]  /*18d0*/  IMAD.SHL.U32 R0, R108, 0x20, RZ ;  /* 0x000000206c007824 */ /* 0x000fc600078e00ff */
[----:B------:R-:W-:Y:S02]  /*18e0*/  IADD3.X R11, RZ, UR17, R9, P1, P0 ;  /* 0x00000011ff0b7c10 */ /* 0x000fe40008fe0409 */
[----:B------:R-:W-:Y:S02]  /*18f0*/  LOP3.LUT P0, RZ, R23, 0x2, RZ, 0xc0, !PT ;  /* 0x0000000217ff7812 */ /* 0x000fe4000780c0ff */
[----:B------:R-:W-:Y:S01]  /*1900*/  IADD3 R6, P1, R8, UR15, RZ ;  /* 0x0000000f08067c10 */ /* 0x000fe2000ff3e0ff */
[----:B---3--:R-:W-:Y:S01]  /*1910*/  IMAD.SHL.U32 R2, R27, 0x40, RZ ;  /* 0x000000401b027824 */ /* 0x008fe200078e00ff */
[----:B------:R-:W-:-:S04]  /*1920*/  DEPBAR.LE SB0, 0x1 ;  /* 0x000080400000791a */ /* 0x000fc80000000000 */
[----:B------:R-:W-:Y:S02]  /*1930*/  LOP3.LUT R2, R7, 0xfffffe00, R2, 0xf8, !PT ;  /* 0xfffffe0007027812 */ /* 0x000fe400078ef802 */
[----:B------:R-:W-:Y:S02]  /*1940*/  LOP3.LUT R3, R0, 0x7ffffc00, RZ, 0xc0, !PT ;  /* 0x7ffffc0000037812 */ /* 0x000fe400078ec0ff */
[----:B------:R-:W-:Y:S02]  /*1950*/  SEL R0, R4, 0xfffffff0, !P0 ;  /* 0xfffffff004007807 */ /* 0x000fe40004000000 */
[----:B------:R-:W-:Y:S01]  /*1960*/  IADD3.X R7, R9, UR17, RZ, P1, !PT ;  /* 0x0000001109077c10 */ /* 0x000fe20008ffe4ff */
[----:B------:R-:W-:Y:S01]  /*1970*/  IMAD.IADD R3, R2, 0x1, R3 ;  /* 0x0000000102037824 */ /* 0x000fe200078e0203 */
[----:B------:R-:W-:Y:S01]  /*1980*/  BAR.SYNC.DEFER_BLOCKING 0x0 ;  /* 0x0000000000007b1d */ /* 0x000fe20000010000 */
[----:B------:R-:W-:Y:S01]  /*1990*/  LOP3.LUT P1, RZ, R23, 0x4, RZ, 0xc0, !PT ;  /* 0x0000000417ff7812 */ /* 0x000fe2000782c0ff */
[----:B------:R-:W-:Y:S01]  /*19a0*/  IMAD.SHL.U32 R239, R0, 0x2, RZ ;  /* 0x0000000200ef7824 */ /* 0x000fe200078e00ff */
[----:B------:R-:W-:Y:S01]  /*19b0*/  IADD3 R4, P0, R6, UR15, RZ ;  /* 0x0000000f06047c10 */ /* 0x000fe2000ff1e0ff */
[C---:B------:R-:W-:Y:S01]  /*19c0*/  IMAD.SHL.U32 R216, R3.reuse, 0x2, RZ ;  /* 0x0000000203d87824 */ /* 0x040fe200078e00ff */
[----:B------:R-:W-:Y:S01]  /*19d0*/  LEA R224, R3, 0x100, 0x1 ;  /* 0x0000010003e07811 */ /* 0x000fe200078e08ff */
[----:B------:R-:W-:Y:S01]  /*19e0*/  IMAD.SHL.U32 R3, R26, 0x40, RZ ;  /* 0x000000401a037824 */ /* 0x000fe200078e00ff */
[----:B------:R-:W-:-:S02]  /*19f0*/  SEL R0, R14, 0xffffffe0, !P1 ;  /* 0xffffffe00e007807 */ /* 0x000fc40004800000 */
[----:B------:R-:W-:Y:S01]  /*1a00*/  IADD3.X R5, R7, UR17, RZ, P0, !PT ;  /* 0x0000001107057c10 */ /* 0x000fe200087fe4ff */
[----:B------:R-:W-:Y:S01]  /*1a10*/  IMAD.IADD R220, R224, 0x1, R239 ;  /* 0x00000001e0dc7824 */ /* 0x000fe200078e02ef */
[----:B------:R-:W-:Y:S01]  /*1a20*/  ISETP.LT.OR P0, PT, R22, 0x1, P6 ;  /* 0x000000011600780c */ /* 0x000fe20003701670 */
[----:B------:R-:W-:Y:S01]  /*1a30*/  IMAD R224, R0, 0x2, R224 ;  /* 0x0000000200e07824 */ /* 0x000fe200078e02e0 */
[----:B------:R-:W-:Y:S01]  /*1a40*/  ISETP.LT.OR P1, PT, R22, 0x1, P5 ;  /* 0x000000011600780c */ /* 0x000fe20002f21670 */
[----:B------:R-:W-:Y:S01]  /*1a50*/  IMAD R228, R0, 0x2, R220 ;  /* 0x0000000200e47824 */ /* 0x000fe200078e02dc */
[----:B------:R-:W-:-:S04]  /*1a60*/  LOP3.LUT R3, R3, 0x1c0, RZ, 0xc0, !PT ;  /* 0x000001c003037812 */ /* 0x000fc800078ec0ff */
[----:B------:R-:W-:Y:S01]  /*1a70*/  SHF.R.U32.HI R236, RZ, 0x3, R3 ;  /* 0x00000003ffec7819 */ /* 0x000fe20000011603 */
[----:B------:R1:W2:Y:S04]  /*1a80*/  LDSM.16.M88.4 R152, [R216+0x100] ;  /* 0x00010000d898783b */ /* 0x0002a80000000200 */
[----:B------:R1:W3:Y:S04]  /*1a90*/  LDSM.16.M88.4 R196, [R216+0x4100] ;  /* 0x00410000d8c4783b */ /* 0x0002e80000000200 */
[----:B------:R1:W4:Y:S04]  /*1aa0*/  LDSM.16.M88.4 R156, [R220] ;  /* 0x00000000dc9c783b */ /* 0x0003280000000200 */
[----:B------:R1:W1:Y:S04]  /*1ab0*/  LDSM.16.M88.4 R204, [R220+0x4000] ;  /* 0x00400000dccc783b */ /* 0x0002680000000200 */
[----:B------:R1:W1:Y:S04]  /*1ac0*/  LDSM.16.M88.4 R184, [R224] ;  /* 0x00000000e0b8783b */ /* 0x0002680000000200 */
[----:B------:R1:W1:Y:S04]  /*1ad0*/  LDSM.16.M88.4 R208, [R224+0x4000] ;  /* 0x00400000e0d0783b */ /* 0x0002680000000200 */
[----:B------:R1:W1:Y:S04]  /*1ae0*/  LDSM.16.M88.4 R188, [R228] ;  /* 0x00000000e4bc783b */ /* 0x0002680000000200 */
[----:B------:R1:W1:Y:S04]  /*1af0*/  LDSM.16.M88.4 R212, [R228+0x4000] ;  /* 0x00400000e4d4783b */ /* 0x0002680000000200 */
[----:B------:R-:W1:Y:S04]  /*1b00*/  LDSM.16.M88.4 R216, [R216+0x8100] ;  /* 0x00810000d8d8783b */ /* 0x000e680000000200 */
[----:B------:R-:W1:Y:S04]  /*1b10*/  LDSM.16.M88.4 R220, [R220+0x8000] ;  /* 0x00800000dcdc783b */ /* 0x000e680000000200 */
[----:B------:R-:W1:Y:S04]  /*1b20*/  LDSM.16.M88.4 R224, [R224+0x8000] ;  /* 0x00800000e0e0783b */ /* 0x000e680000000200 */
[----:B------:R-:W1:Y:S04]  /*1b30*/  LDSM.16.M88.4 R228, [R228+0x8000] ;  /* 0x00800000e4e4783b */ /* 0x000e680000000200 */
[----:B------:R-:W-:Y:S06]  /*1b40*/  BAR.SYNC.DEFER_BLOCKING 0x0 ;  /* 0x0000000000007b1d */ /* 0x000fec0000010000 */
[----:B------:R-:W-:Y:S01]  /*1b50*/  @!PT LDS RZ, [RZ] ;  /* 0x00000000fffff984 */ /* 0x000fe20000000800 */
[----:B------:R-:W-:Y:S01]  /*1b60*/  @!PT LDS RZ, [RZ] ;  /* 0x00000000fffff984 */ /* 0x000fe20000000800 */
[----:B------:R-:W-:Y:S01]  /*1b70*/  @!PT LDS RZ, [RZ] ;  /* 0x00000000fffff984 */ /* 0x000fe20000000800 */
[----:B------:R1:W-:Y:S01]  /*1b80*/  LDGSTS.E.BYPASS.LTC128B.128 [R241+0x100], [R8.64], !P0 ;  /* 0x0010000008f17fae */ /* 0x0003e2000c101d4c */
[----:B------:R-:W-:-:S03]  /*1b90*/  ISETP.GE.AND P0, PT, R29, c[0x0][0x1d4], PT ;  /* 0x000075001d007a0c */ /* 0x000fc60003f06270 */
[----:B------:R1:W-:Y:S01]  /*1ba0*/  LDGSTS.E.BYPASS.LTC128B.128 [R241+0x3100], [R8.64+0x80], !P1 ;  /* 0x0310008008f17fae */ /* 0x0003e2000c901d4c */
[----:B------:R-:W-:-:S13]  /*1bb0*/  ISETP.LT.OR P1, PT, R22, 0x1, P0 ;  /* 0x000000011600780c */ /* 0x000fda0000721670 */
[----:B------:R1:W-:Y:S01]  /*1bc0*/  LDGSTS.E.BYPASS.LTC128B.128 [R241+0x6100], [R8.64+0x100], !P1 ;  /* 0x0610010008f17fae */ /* 0x0003e2000c901d4c */
[C---:B------:R-:W-:Y:S02]  /*1bd0*/  ISETP.LT.OR P1, PT, R22.reuse, 0x21, P6 ;  /* 0x000000211600780c */ /* 0x040fe40003721670 */
[----:B------:R-:W-:-:S11]  /*1be0*/  ISETP.LT.OR P6, PT, R22, 0x41, P6 ;  /* 0x000000411600780c */ /* 0x000fd600037c1670 */
[----:B------:R1:W-:Y:S01]  /*1bf0*/  LDGSTS.E.BYPASS.LTC128B.128 [R241+0x1100], [R6.64], !P1 ;  /* 0x0110000006f17fae */ /* 0x0003e2000c901d4c */
[C---:B------:R-:W-:Y:S02]  /*1c00*/  ISETP.LT.OR P1, PT, R22.reuse, 0x21, P5 ;  /* 0x000000211600780c */ /* 0x040fe40002f21670 */
[----:B------:R-:W-:-:S11]  /*1c10*/  ISETP.LT.OR P5, PT, R22, 0x41, P5 ;  /* 0x000000411600780c */ /* 0x000fd60002fa1670 */
[----:B------:R1:W-:Y:S01]  /*1c20*/  LDGSTS.E.BYPASS.LTC128B.128 [R241+0x4100], [R12.64], !P1 ;  /* 0x041000000cf17fae */ /* 0x0003e2000c901d4c */
[C---:B------:R-:W-:Y:S02]  /*1c30*/  ISETP.LT.OR P1, PT, R22.reuse, 0x21, P0 ;  /* 0x000000211600780c */ /* 0x040fe40000721670 */
[----:B------:R-:W-:-:S11]  /*1c40*/  ISETP.LT.OR P0, PT, R22, 0x41, P0 ;  /* 0x000000411600780c */ /* 0x000fd60000701670 */
[----:B------:R1:W-:Y:S01]  /*1c50*/  LDGSTS.E.BYPASS.LTC128B.128 [R241+0x7100], [R10.64], !P1 ;  /* 0x071000000af17fae */ /* 0x0003e2000c901d4c */
[----:B------:R-:W-:-:S03]  /*1c60*/  LOP3.LUT P1, RZ, R26, 0x4, RZ, 0xc0, !PT ;  /* 0x000000041aff7812 */ /* 0x000fc6000782c0ff */
[----:B------:R5:W-:Y:S04]  /*1c70*/  LDGSTS.E.BYPASS.LTC128B.128 [R241+0x2100], [R4.64], !P6 ;  /* 0x0210000004f17fae */ /* 0x000be8000f101d4c */
[----:B------:R5:W-:Y:S01]  /*1c80*/  LDGSTS.E.BYPASS.LTC128B.128 [R241+0x5100], [R4.64+0x80], !P5 ;  /* 0x0510008004f17fae */ /* 0x000be2000e901d4c */
[----:B------:R-:W-:-:S03]  /*1c90*/  PLOP3.LUT P5, PT, PT, PT, UP0, 0x40, 0x0 ;  /* 0x000000000000781c */ /* 0x000fc60003fae808 */
[----:B------:R5:W-:Y:S01]  /*1ca0*/  LDGSTS.E.BYPASS.LTC128B.128 [R241+0x8100], [R4.64+0x100], !P0 ;  /* 0x0810010004f17fae */ /* 0x000be2000c101d4c */
[----:B------:R-:W-:-:S03]  /*1cb0*/  LOP3.LUT P0, RZ, R26, 0x2, RZ, 0xc0, !PT ;  /* 0x000000021aff7812 */ /* 0x000fc6000780c0ff */
[----:B------:R-:W0:Y:S01]  /*1cc0*/  LDGDEPBAR ;  /* 0x00000000000079af */ /* 0x000e220000000000 */
[----:B-----5:R-:W-:-:S04]  /*1cd0*/  LOP3.LUT R4, R3, 0x8, R32, 0xf8, !PT ;  /* 0x0000000803047812 */ /* 0x020fc800078ef820 */
[----:B------:R-:W-:-:S05]  /*1ce0*/  LOP3.LUT R236, R4, R236, RZ, 0x3c, !PT ;  /* 0x000000ec04ec7212 */ /* 0x000fca00078e3cff */
[----:B------:R-:W-:Y:S01]  /*1cf0*/  IMAD R236, R30, 0x200, R236 ;  /* 0x000002001eec7824 */ /* 0x000fe200078e02ec */
[----:B------:R-:W-:Y:S05]  /*1d00*/  @P5 BRA `(.L_x_1213) ;  /* 0x000001b000005947 */ /* 0x000fea0003800000 */
[----:B-1234-:R-:W-:Y:S01]  /*1d10*/  UIADD3 UR5, UR14, -0x2, URZ ;  /* 0xfffffffe0e057890 */ /* 0x01efe2000fffe03f */
[C---:B------:R-:W-:Y:S01]  /*1d20*/  IMAD.SHL.U32 R8, R36.reuse, 0x40, RZ ;  /* 0x0000004024087824 */ /* 0x040fe200078e00ff */
[----:B------:R-:W-:Y:S02]  /*1d30*/  SHF.L.U64.HI R9, R36, 0x6, R37 ;  /* 0x0000000624097819 */ /* 0x000fe40000010225 */
[----:B------:R-:W-:Y:S02]  /*1d40*/  USHF.R.S32.HI UR4, URZ, 0x1f, UR5 ;  /* 0x0000001f3f047899 */ /* 0x000fe40008011405 */
[----:B------:R-:W-:Y:S01]  /*1d50*/  UIMAD UR9, UR9, UR5, URZ ;  /* 0x00000005090972a4 */ /* 0x000fe2000f8e023f */
[----:B------:R-:W-:-:S03]  /*1d60*/  IMAD.WIDE.U32 R6, R31, UR5, R38 ;  /* 0x000000051f067c25 */ /* 0x000fc6000f8e0026 */
[----:B------:R-:W-:Y:S02]  /*1d70*/  UIMAD UR4, UR4, UR20, UR9 ;  /* 0x00000014040472a4 */ /* 0x000fe4000f8e0209 */
[----:B------:R-:W-:-:S04]  /*1d80*/  LEA R4, P5, R6, c[0x0][0x1c8], 0x1 ;  /* 0x0000720006047a11 */ /* 0x000fc800078a08ff */
[----:B------:R-:W-:-:S04]  /*1d90*/  IADD3 R3, R7, UR4, RZ ;  /* 0x0000000407037c10 */ /* 0x000fc8000fffe0ff */
[----:B------:R-:W-:Y:S02]  /*1da0*/  LEA.HI.X R5, R6, c[0x0][0x1cc], R3, 0x1, P5 ;  /* 0x0000730006057a11 */ /* 0x000fe400028f0c03 */
[----:B------:R-:W-:-:S03]  /*1db0*/  IADD3 R12, P6, P5, R8, 0x80, R4 ;  /* 0x00000080080c7810 */ /* 0x000fc60007dde004 */
[----:B------:R1:W-:Y:S01]  /*1dc0*/  LDGSTS.E.BYPASS.LTC128B.128 [R241+0x1b100], [R4.64], !P4 ;  /* 0x1b10000004f17fae */ /* 0x0003e2000e101d4c */
[C-C-:B------:R-:W-:Y:S02]  /*1dd0*/  IADD3.X R13, R9.reuse, RZ, R5.reuse, P6, P5 ;  /* 0x000000ff090d7210 */ /* 0x140fe400037ea405 */
[C---:B------:R-:W-:Y:S01]  /*1de0*/  IADD3 R10, P6, P5, R8.reuse, 0x100, R4 ;  /* 0x00000100080a7810 */ /* 0x040fe20007dde004 */
[----:B------:R1:W-:Y:S03]  /*1df0*/  LDGSTS.E.BYPASS.LTC128B.128 [R241+0x1e100], [R4.64+0x80], !P3 ;  /* 0x1e10008004f17fae */ /* 0x0003e6000d901d4c */
[----:B------:R-:W-:Y:S01]  /*1e00*/  IADD3.X R11, R9, RZ, R5, P6, P5 ;  /* 0x000000ff090b7210 */ /* 0x000fe200037ea405 */
[----:B------:R1:W-:Y:S01]  /*1e10*/  LDGSTS.E.BYPASS.LTC128B.128 [R241+0x21100], [R4.64+0x100], !P2 ;  /* 0x2110010004f17fae */ /* 0x0003e2000d101d4c */
[----:B------:R-:W-:-:S04]  /*1e20*/  IADD3 R6, P6, R8, R4, RZ ;  /* 0x0000000408067210 */ /* 0x000fc80007fde0ff */
[----:B------:R-:W-:Y:S01]  /*1e30*/  IADD3 R8, P5, R6, R8, RZ ;  /* 0x0000000806087210 */ /* 0x000fe20007fbe0ff */
[----:B------:R-:W-:-:S04]  /*1e40*/  IMAD.X R7, R9, 0x1, R5, P6 ;  /* 0x0000000109077824 */ /* 0x000fc800030e0605 */
[----:B------:R-:W-:Y:S01]  /*1e50*/  IMAD.X R9, R7, 0x1, R9, P5 ;  /* 0x0000000107097824 */ /* 0x000fe200028e0609 */
[----:B------:R1:W-:Y:S04]  /*1e60*/  LDGSTS.E.BYPASS.LTC128B.128 [R241+0x1c100], [R6.64], !P4 ;  /* 0x1c10000006f17fae */ /* 0x0003e8000e101d4c */
[----:B------:R1:W-:Y:S04]  /*1e70*/  LDGSTS.E.BYPASS.LTC128B.128 [R241+0x1f100], [R12.64], !P3 ;  /* 0x1f1000000cf17fae */ /* 0x0003e8000d901d4c */
[----:B------:R1:W-:Y:S04]  /*1e80*/  LDGSTS.E.BYPASS.LTC128B.128 [R241+0x22100], [R10.64], !P2 ;  /* 0x221000000af17fae */ /* 0x0003e8000d101d4c */
[----:B------:R1:W-:Y:S04]  /*1e90*/  LDGSTS.E.BYPASS.LTC128B.128 [R241+0x1d100], [R8.64], !P4 ;  /* 0x1d10000008f17fae */ /* 0x0003e8000e101d4c */
[----:B------:R1:W-:Y:S04]  /*1ea0*/  LDGSTS.E.BYPASS.LTC128B.128 [R241+0x20100], [R8.64+0x80], !P3 ;  /* 0x2010008008f17fae */ /* 0x0003e8000d901d4c */
[----:B------:R1:W-:Y:S02]  /*1eb0*/  LDGSTS.E.BYPASS.LTC128B.128 [R241+0x23100], [R8.64+0x100], !P2 ;  /* 0x2310010008f17fae */ /* 0x0003e4000d101d4c */
.L_x_1213:
[----:B-1234-:R-:W0:Y:S01]  /*1ec0*/  LDGDEPBAR ;  /* 0x00000000000079af */ /* 0x01ee220000000000 */
[----:B------:R-:W-:Y:S01]  /*1ed0*/  PLOP3.LUT P5, PT, PT, PT, UP0, 0x40, 0x0 ;  /* 0x000000000000781c */ /* 0x000fe20003fae808 */
[----:B------:R-:W-:Y:S01]  /*1ee0*/  IMAD.SHL.U32 R236, R236, 0x2, RZ ;  /* 0x00000002ecec7824 */ /* 0x000fe200078e00ff */
[----:B------:R-:W-:-:S05]  /*1ef0*/  SEL R4, R14, 0xffffffe0, !P0 ;  /* 0xffffffe00e047807 */ /* 0x000fca0004000000 */
[----:B------:R-:W-:Y:S01]  /*1f00*/  IMAD.IADD R4, R236, 0x1, R4 ;  /* 0x00000001ec047824 */ /* 0x000fe200078e0204 */
[----:B------:R-:W-:-:S04]  /*1f10*/  DEPBAR.LE SB0, 0x2 ;  /* 0x000080800000791a */ /* 0x000fc80000000000 */
[----:B------:R-:W-:Y:S06]  /*1f20*/  BAR.SYNC.DEFER_BLOCKING 0x0 ;  /* 0x0000000000007b1d */ /* 0x000fec0000010000 */
[----:B------:R1:W2:Y:S04]  /*1f30*/  LDSM.16.M88.4 R16, [R236+0x12100] ;  /* 0x01210000ec10783b */ /* 0x0002a80000000200 */
[----:B------:R1:W3:Y:S04]  /*1f40*/  LDSM.16.M88.4 R20, [R236+0x12900] ;  /* 0x01290000ec14783b */ /* 0x0002e80000000200 */
[----:B------:R1:W4:Y:S04]  /*1f50*/  LDSM.16.M88.4 R36, [R236+0x13100] ;  /* 0x01310000ec24783b */ /* 0x0003280000000200 */
[----:B------:R1:W1:Y:S04]  /*1f60*/  LDSM.16.M88.4 R40, [R236+0x13900] ;  /* 0x01390000ec28783b */ /* 0x0002680000000200 */
[----:B------:R1:W1:Y:S04]  /*1f70*/  LDSM.16.M88.4 R56, [R236+0x14100] ;  /* 0x01410000ec38783b */ /* 0x0002680000000200 */
[----:B------:R1:W1:Y:S04]  /*1f80*/  LDSM.16.M88.4 R64, [R236+0x14900] ;  /* 0x01490000ec40783b */ /* 0x0002680000000200 */
[----:B------:R1:W1:Y:S04]  /*1f90*/  LDSM.16.M88.4 R52, [R4+0x12100] ;  /* 0x012100000434783b */ /* 0x0002680000000200 */
[----:B------:R1:W1:Y:S04]  /*1fa0*/  LDSM.16.M88.4 R48, [R4+0x12900] ;  /* 0x012900000430783b */ /* 0x0002680000000200 */
[----:B------:R1:W1:Y:S04]  /*1fb0*/  LDSM.16.M88.4 R44, [R4+0x13100] ;  /* 0x01310000042c783b */ /* 0x0002680000000200 */
[----:B------:R1:W1:Y:S04]  /*1fc0*/  LDSM.16.M88.4 R60, [R4+0x13900] ;  /* 0x01390000043c783b */ /* 0x0002680000000200 */
[----:B------:R1:W1:Y:S04]  /*1fd0*/  LDSM.16.M88.4 R92, [R4+0x14100] ;  /* 0x01410000045c783b */ /* 0x0002680000000200 */
[----:B------:R1:W1:Y:S01]  /*1fe0*/  LDSM.16.M88.4 R96, [R4+0x14900] ;  /* 0x014900000460783b */ /* 0x0002620000000200 */
[----:B------:R-:W-:Y:S05]  /*1ff0*/  @P5 BRA `(.L_x_1214) ;  /* 0x000001e000005947 */ /* 0x000fea0003800000 */
[----:B--23--:R-:W-:Y:S01]  /*2000*/  UIADD3 UR5, UR14, -0x2, URZ ;  /* 0xfffffffe0e057890 */ /* 0x00cfe2000fffe03f */
[----:B------:R-:W-:-:S03]  /*2010*/  IMAD.U32 R5, RZ, RZ, UR15 ;  /* 0x0000000fff057e24 */ /* 0x000fc6000f8e00ff */
[----:B------:R-:W-:Y:S02]  /*2020*/  USHF.R.S32.HI UR4, URZ, 0x1f, UR5 ;  /* 0x0000001f3f047899 */ /* 0x000fe40008011405 */
[----:B------:R-:W-:Y:S01]  /*2030*/  UIMAD UR8, UR8, UR5, URZ ;  /* 0x00000005080872a4 */ /* 0x000fe2000f8e023f */
[----:B------:R-:W-:-:S03]  /*2040*/  IMAD.WIDE.U32 R8, R33, UR5, R68 ;  /* 0x0000000521087c25 */ /* 0x000fc6000f8e0044 */
[----:B------:R-:W-:Y:S02]  /*2050*/  UIMAD UR4, UR4, UR18, UR8 ;  /* 0x00000012040472a4 */ /* 0x000fe4000f8e0208 */
[----:B------:R-:W-:-:S04]  /*2060*/  LEA R6, P5, R8, c[0x0][0x1f8], 0x1 ;  /* 0x00007e0008067a11 */ /* 0x000fc800078a08ff */
[----:B------:R-:W-:-:S04]  /*2070*/  IADD3 R3, R9, UR4, RZ ;  /* 0x0000000409037c10 */ /* 0x000fc8000fffe0ff */
[----:B------:R-:W-:Y:S01]  /*2080*/  LEA.HI.X R7, R8, c[0x0][0x1fc], R3, 0x1, P5 ;  /* 0x00007f0008077a11 */ /* 0x000fe200028f0c03 */
[----:B------:R-:W-:Y:S01]  /*2090*/  IMAD.U32 R3, RZ, RZ, UR15 ;  /* 0x0000000fff037e24 */ /* 0x000fe2000f8e00ff */
[----:B------:R-:W-:-:S03]  /*20a0*/  IADD3 R14, P6, P5, R5, 0x80, R6 ;  /* 0x00000080050e7810 */ /* 0x000fc60007dde006 */
[----:B------:R-:W-:Y:S01]  /*20b0*/  @!PT LDS RZ, [RZ] ;  /* 0x00000000fffff984 */ /* 0x000fe20000000800 */
[----:B------:R-:W-:Y:S01]  /*20c0*/  @!PT LDS RZ, [RZ] ;  /* 0x00000000fffff984 */ /* 0x000fe20000000800 */
[----:B------:R-:W-:Y:S01]  /*20d0*/  @!PT LDS RZ, [RZ] ;  /* 0x00000000fffff984 */ /* 0x000fe20000000800 */
[----:B------:R2:W-:Y:S01]  /*20e0*/  LDGSTS.E.BYPASS.LTC128B.128 [R241+0x9100], [R6.64], !P4 ;  /* 0x0910000006f17fae */ /* 0x0005e2000e101d4c */
[--C-:B------:R-:W-:Y:S02]  /*20f0*/  IADD3.X R15, RZ, UR17, R7.reuse, P6, P5 ;  /* 0x00000011ff0f7c10 */ /* 0x100fe4000b7ea407 */
[----:B------:R-:W-:Y:S01]  /*2100*/  IADD3 R12, P6, P5, R3, 0x100, R6 ;  /* 0x00000100030c7810 */ /* 0x000fe20007dde006 */
[----:B------:R2:W-:Y:S03]  /*2110*/  LDGSTS.E.BYPASS.LTC128B.128 [R241+0xc100], [R6.64+0x80], !P3 ;  /* 0x0c10008006f17fae */ /* 0x0005e6000d901d4c */
[----:B------:R-:W-:Y:S01]  /*2120*/  IADD3.X R13, RZ, UR17, R7, P6, P5 ;  /* 0x00000011ff0d7c10 */ /* 0x000fe2000b7ea407 */
[----:B------:R2:W-:Y:S01]  /*2130*/  LDGSTS.E.BYPASS.LTC128B.128 [R241+0xf100], [R6.64+0x100], !P2 ;  /* 0x0f10010006f17fae */ /* 0x0005e2000d101d4c */
[----:B------:R-:W-:-:S04]  /*2140*/  IADD3 R8, P6, R6, UR15, RZ ;  /* 0x0000000f06087c10 */ /* 0x000fc8000ffde0ff */
[----:B------:R-:W-:Y:S02]  /*2150*/  IADD3 R10, P5, R8, UR15, RZ ;  /* 0x0000000f080a7c10 */ /* 0x000fe4000ffbe0ff */
[----:B------:R-:W-:-:S04]  /*2160*/  IADD3.X R9, R7, UR17, RZ, P6, !PT ;  /* 0x0000001107097c10 */ /* 0x000fc8000b7fe4ff */
[----:B------:R-:W-:Y:S01]  /*2170*/  IADD3.X R11, R9, UR17, RZ, P5, !PT ;  /* 0x00000011090b7c10 */ /* 0x000fe2000affe4ff */
[----:B------:R2:W-:Y:S04]  /*2180*/  LDGSTS.E.BYPASS.LTC128B.128 [R241+0xa100], [R8.64], !P4 ;  /* 0x0a10000008f17fae */ /* 0x0005e8000e101d4c */
[----:B------:R2:W-:Y:S04]  /*2190*/  LDGSTS.E.BYPASS.LTC128B.128 [R241+0xd100], [R14.64], !P3 ;  /* 0x0d1000000ef17fae */ /* 0x0005e8000d901d4c */
[----:B------:R2:W-:Y:S04]  /*21a0*/  LDGSTS.E.BYPASS.LTC128B.128 [R241+0x10100], [R12.64], !P2 ;  /* 0x101000000cf17fae */ /* 0x0005e8000d101d4c */
[----:B------:R2:W-:Y:S04]  /*21b0*/  LDGSTS.E.BYPASS.LTC128B.128 [R241+0xb100], [R10.64], !P4 ;  /* 0x0b1000000af17fae */ /* 0x0005e8000e101d4c */
[----:B------:R2:W-:Y:S04]  /*21c0*/  LDGSTS.E.BYPASS.LTC128B.128 [R241+0xe100], [R10.64+0x80], !P3 ;  /* 0x0e1000800af17fae */ /* 0x0005e8000d901d4c */
[----:B------:R2:W-:Y:S02]  /*21d0*/  LDGSTS.E.BYPASS.LTC128B.128 [R241+0x11100], [R10.64+0x100], !P2 ;  /* 0x111001000af17fae */ /* 0x0005e4000d101d4c */
.L_x_1214:
[----:B--23--:R-:W-:Y:S01]  /*21e0*/  HMMA.16816.F32 R32, R152, R16, RZ ;  /* 0x000000109820723c */ /* 0x00cfe200000018ff */
[----:B------:R-:W-:Y:S01]  /*21f0*/  IMAD.MOV.U32 R3, RZ, RZ, 0x40 ;  /* 0x00000040ff037424 */ /* 0x000fe200078e00ff */
[----:B------:R-:W-:Y:S01]  /*2200*/  ULDC UR4, c[0x0][0x1d0] ;  /* 0x0000740000047ab9 */ /* 0x000fe20000000800 */
[----:B------:R-:W0:Y:S01]  /*2210*/  LDGDEPBAR ;  /* 0x00000000000079af */ /* 0x000e220000000000 */
[----:B------:R-:W-:Y:S01]  /*2220*/  UIADD3 UR4, UR16, UR4, URZ ;  /* 0x0000000410047290 */ /* 0x000fe2000fffe03f */
[----:B------:R-:W-:Y:S01]  /*2230*/  IMAD.SHL.U32 R135, R2, 0x2, RZ ;  /* 0x0000000202877824 */ /* 0x000fe200078e00ff */
[----:B------:R-:W-:-:S02]  /*2240*/  SEL R238, R3, 0xffffffc0, !P1 ;  /* 0xffffffc003ee7807 */ /* 0x000fc40004800000 */
[----:B------:R-:W-:Y:S01]  /*2250*/  HMMA.16816.F32 R28, R152, R18, RZ ;  /* 0x00000012981c723c */ /* 0x000fe200000018ff */
[----:B------:R-:W-:Y:S01]  /*2260*/  IMAD.IADD R2, R239, 0x1, R135 ;  /* 0x00000001ef027824 */ /* 0x000fe200078e0287 */
[----:B------:R-:W-:Y:S01]  /*2270*/  IADD3 R3, R238, R4, RZ ;  /* 0x00000004ee037210 */ /* 0x000fe20007ffe0ff */
[----:B------:R-:W-:Y:S01]  /*2280*/  IMAD.IADD R5, R236, 0x1, R238 ;  /* 0x00000001ec057824 */ /* 0x000fe200078e02ee */
[----:B------:R-:W-:-:S04]  /*2290*/  LEA R237, R0, R135, 0x1 ;  /* 0x0000008700ed7211 */ /* 0x000fc800078e08ff */
[----:B-1----:R-:W-:Y:S01]  /*22a0*/  HMMA.16816.F32 R8, R152, R40, RZ ;  /* 0x000000289808723c */ /* 0x002fe200000018ff */
[----:B------:R-:W-:-:S07]  /*22b0*/  IMAD.IADD R0, R239, 0x1, R237 ;  /* 0x00000001ef007824 */ /* 0x000fce00078e02ed */
[C---:B------:R-:W-:Y:S08]  /*22c0*/  HMMA.16816.F32 R24, R152.reuse, R20, RZ ;  /* 0x000000149818723c */ /* 0x040ff000000018ff */
[C---:B------:R-:W-:Y:S08]  /*22d0*/  HMMA.16816.F32 R20, R152.reuse, R22, RZ ;  /* 0x000000169814723c */ /* 0x040ff000000018ff */
[C---:B----4-:R-:W-:Y:S08]  /*22e0*/  HMMA.16816.F32 R16, R152.reuse, R36, RZ ;  /* 0x000000249810723c */ /* 0x050ff000000018ff */
[----:B------:R-:W-:Y:S01]  /*22f0*/  HMMA.16816.F32 R12, R152, R38, RZ ;  /* 0x00000026980c723c */ /* 0x000fe200000018ff */
[----:B------:R-:W1:Y:S07]  /*2300*/  LDSM.16.M88.4 R36, [R5+0x12100] ;  /* 0x012100000524783b */ /* 0x000e6e0000000200 */
[C---:B------:R-:W-:Y:S01]  /*2310*/  HMMA.16816.F32 R68, R156.reuse, R52, R32 ;  /* 0x000000349c44723c */ /* 0x040fe20000001820 */
[----:B------:R-:W2:Y:S07]  /*2320*/  LDSM.16.M88.4 R32, [R5+0x12900] ;  /* 0x012900000520783b */ /* 0x000eae0000000200 */
[C---:B------:R-:W-:Y:S08]  /*2330*/  HMMA.16816.F32 R84, R156.reuse, R54, R28 ;  /* 0x000000369c54723c */ /* 0x040ff0000000181c */
[----:B------:R-:W-:Y:S08]  /*2340*/  HMMA.16816.F32 R52, R156, R60, R8 ;  /* 0x0000003c9c34723c */ /* 0x000ff00000001808 */
[----:B------:R-:W-:Y:S01]  /*2350*/  HMMA.16816.F32 R8, R152, R42, RZ ;  /* 0x0000002a9808723c */ /* 0x000fe200000018ff */
[----:B------:R-:W3:Y:S07]  /*2360*/  LDSM.16.M88.4 R40, [R5+0x13100] ;  /* 0x013100000528783b */ /* 0x000eee0000000200 */
[C---:B------:R-:W-:Y:S08]  /*2370*/  HMMA.16816.F32 R76, R156.reuse, R50, R20 ;  /* 0x000000329c4c723c */ /* 0x040ff00000001814 */
[C---:B------:R-:W-:Y:S08]  /*2380*/  HMMA.16816.F32 R80, R156.reuse, R44, R16 ;  /* 0x0000002c9c50723c */ /* 0x040ff00000001810 */
[----:B------:R-:W-:Y:S08]  /*2390*/  HMMA.16816.F32 R88, R156, R46, R12 ;  /* 0x0000002e9c58723c */ /* 0x000ff0000000180c */
[C---:B------:R-:W-:Y:S08]  /*23a0*/  HMMA.16816.F32 R20, R152.reuse, R56, RZ ;  /* 0x000000389814723c */ /* 0x040ff000000018ff */
[C---:B------:R-:W-:Y:S08]  /*23b0*/  HMMA.16816.F32 R16, R152.reuse, R58, RZ ;  /* 0x0000003a9810723c */ /* 0x040ff000000018ff */
[----:B------:R-:W-:Y:S08]  /*23c0*/  HMMA.16816.F32 R12, R152, R64, RZ ;  /* 0x00000040980c723c */ /* 0x000ff000000018ff */
[C---:B------:R-:W-:Y:S01]  /*23d0*/  HMMA.16816.F32 R72, R156.reuse, R48, R24 ;  /* 0x000000309c48723c */ /* 0x040fe20000001818 */
[----:B------:R-:W4:Y:S07]  /*23e0*/  LDSM.16.M88.4 R24, [R5+0x13900] ;  /* 0x013900000518783b */ /* 0x000f2e0000000200 */
[----:B------:R-:W-:Y:S01]  /*23f0*/  HMMA.16816.F32 R48, R156, R62, R8 ;  /* 0x0000003e9c30723c */ /* 0x000fe20000001808 */
[----:B------:R-:W-:Y:S07]  /*2400*/  LDSM.16.M88.4 R60, [R3+0x12900] ;  /* 0x01290000033c783b */ /* 0x000fee0000000200 */
[----:B------:R-:W-:Y:S08]  /*2410*/  HMMA.16816.F32 R8, R152, R66, RZ ;  /* 0x000000429808723c */ /* 0x000ff000000018ff */
[C---:B------:R-:W-:Y:S08]  /*2420*/  HMMA.16816.F32 R44, R156.reuse, R92, R20 ;  /* 0x0000005c9c2c723c */ /* 0x040ff00000001814 */
[C---:B------:R-:W-:Y:S01]  /*2430*/  HMMA.16816.F32 R28, R156.reuse, R94, R16 ;  /* 0x0000005e9c1c723c */ /* 0x040fe20000001810 */
[----:B------:R-:W5:Y:S07]  /*2440*/  LDSM.16.M88.4 R16, [R5+0x14100] ;  /* 0x014100000510783b */ /* 0x000f6e0000000200 */
[----:B------:R-:W-:Y:S01]  /*2450*/  HMMA.16816.F32 R20, R156, R96, R12 ;  /* 0x000000609c14723c */ /* 0x000fe2000000180c */
[----:B------:R-:W3:Y:S07]  /*2460*/  LDSM.16.M88.4 R12, [R5+0x14900] ;  /* 0x01490000050c783b */ /* 0x000eee0000000200 */
[C---:B-1----:R-:W-:Y:S08]  /*2470*/  HMMA.16816.F32 R64, R184.reuse, R36, R68 ;  /* 0x00000024b840723c */ /* 0x042ff00000001844 */
[----:B------:R-:W-:Y:S01]  /*2480*/  HMMA.16816.F32 R68, R184, R38, R84 ;  /* 0x00000026b844723c */ /* 0x000fe20000001854 */
[----:B------:R-:W1:Y:S07]  /*2490*/  LDSM.16.M88.4 R36, [R3+0x12100] ;  /* 0x012100000324783b */ /* 0x000e6e0000000200 */
[----:B------:R-:W-:Y:S08]  /*24a0*/  HMMA.16816.F32 R8, R156, R98, R8 ;  /* 0x000000629c08723c */ /* 0x000ff00000001808 */
[C---:B--2---:R-:W-:Y:S08]  /*24b0*/  HMMA.16816.F32 R72, R184.reuse, R32, R72 ;  /* 0x00000020b848723c */ /* 0x044ff00000001848 */
[C---:B------:R-:W-:Y:S01]  /*24c0*/  HMMA.16816.F32 R76, R184.reuse, R34, R76 ;  /* 0x00000022b84c723c */ /* 0x040fe2000000184c */
[----:B------:R-:W-:Y:S07]  /*24d0*/  LDSM.16.M88.4 R32, [R3+0x14100] ;  /* 0x014100000320783b */ /* 0x000fee0000000200 */
[C---:B---3--:R-:W-:Y:S08]  /*24e0*/  HMMA.16816.F32 R84, R184.reuse, R40, R80 ;  /* 0x00000028b854723c */ /* 0x048ff00000001850 */
[C---:B----4-:R-:W-:Y:S01]  /*24f0*/  HMMA.16816.F32 R96, R184.reuse, R24, R52 ;  /* 0x00000018b860723c */ /* 0x050fe20000001834 */
[----:B------:R-:W2:Y:S07]  /*2500*/  LDSM.16.M88.4 R52, [R3+0x13100] ;  /* 0x013100000334783b */ /* 0x000eae0000000200 */
[C---:B------:R-:W-:Y:S08]  /*2510*/  HMMA.16816.F32 R88, R184.reuse, R42, R88 ;  /* 0x0000002ab858723c */ /* 0x040ff00000001858 */
[C---:B------:R-:W-:Y:S08]  /*2520*/  HMMA.16816.F32 R80, R184.reuse, R26, R48 ;  /* 0x0000001ab850723c */ /* 0x040ff00000001830 */
[C---:B-----5:R-:W-:Y:S01]  /*2530*/  HMMA.16816.F32 R56, R184.reuse, R16, R44 ;  /* 0x00000010b838723c */ /* 0x060fe2000000182c */
[----:B------:R-:W3:Y:S07]  /*2540*/  LDSM.16.M88.4 R44, [R3+0x13900] ;  /* 0x01390000032c783b */ /* 0x000eee0000000200 */
[C---:B------:R-:W-:Y:S01]  /*2550*/  HMMA.16816.F32 R48, R184.reuse, R18, R28 ;  /* 0x00000012b830723c */ /* 0x040fe2000000181c */
[----:B------:R-:W4:Y:S07]  /*2560*/  LDSM.16.M88.4 R28, [R3+0x14900] ;  /* 0x01490000031c783b */ /* 0x000f2e0000000200 */
[C---:B------:R-:W-:Y:S01]  /*2570*/  HMMA.16816.F32 R40, R184.reuse, R12, R20 ;  /* 0x0000000cb828723c */ /* 0x040fe20000001814 */
[----:B------:R-:W5:Y:S07]  /*2580*/  LDSM.16.M88.4 R20, [R236+0x15100] ;  /* 0x01510000ec14783b */ /* 0x000f6e0000000200 */
[----:B------:R-:W-:Y:S08]  /*2590*/  HMMA.16816.F32 R24, R184, R14, R8 ;  /* 0x0000000eb818723c */ /* 0x000ff00000001808 */
[C---:B-1----:R-:W-:Y:S08]  /*25a0*/  HMMA.16816.F32 R16, R188.reuse, R36, R64 ;  /* 0x00000024bc10723c */ /* 0x042ff00000001840 */
[C---:B------:R-:W-:Y:S01]  /*25b0*/  HMMA.16816.F32 R12, R188.reuse, R38, R68 ;  /* 0x00000026bc0c723c */ /* 0x040fe20000001844 */
[----:B------:R-:W1:Y:S07]  /*25c0*/  LDSM.16.M88.4 R36, [R236+0x15900] ;  /* 0x01590000ec24783b */ /* 0x000e6e0000000200 */
[C---:B------:R-:W-:Y:S08]  /*25d0*/  HMMA.16816.F32 R8, R188.reuse, R60, R72 ;  /* 0x0000003cbc08723c */ /* 0x040ff00000001848 */
[C---:B------:R-:W-:Y:S01]  /*25e0*/  HMMA.16816.F32 R64, R188.reuse, R62, R76 ;  /* 0x0000003ebc40723c */ /* 0x040fe2000000184c */
[----:B------:R-:W1:Y:S07]  /*25f0*/  LDSM.16.M88.4 R60, [R236+0x16100] ;  /* 0x01610000ec3c783b */ /* 0x000e6e0000000200 */
[C---:B--2---:R-:W-:Y:S08]  /*2600*/  HMMA.16816.F32 R68, R188.reuse, R52, R84 ;  /* 0x00000034bc44723c */ /* 0x044ff00000001854 */
[C---:B------:R-:W-:Y:S08]  /*2610*/  HMMA.16816.F32 R76, R188.reuse, R54, R88 ;  /* 0x00000036bc4c723c */ /* 0x040ff00000001858 */
[C---:B------:R-:W-:Y:S01]  /*2620*/  HMMA.16816.F32 R92, R188.reuse, R32, R56 ;  /* 0x00000020bc5c723c */ /* 0x040fe20000001838 */
[----:B------:R-:W2:Y:S07]  /*2630*/  LDSM.16.M88.4 R56, [R236+0x16900] ;  /* 0x01690000ec38783b */ /* 0x000eae0000000200 */
[C---:B---3--:R-:W-:Y:S08]  /*2640*/  HMMA.16816.F32 R96, R188.reuse, R44, R96 ;  /* 0x0000002cbc60723c */ /* 0x048ff00000001860 */
[C---:B------:R-:W-:Y:S08]  /*2650*/  HMMA.16816.F32 R88, R188.reuse, R46, R80 ;  /* 0x0000002ebc58723c */ /* 0x040ff00000001850 */
[C---:B------:R-:W-:Y:S01]  /*2660*/  HMMA.16816.F32 R84, R188.reuse, R34, R48 ;  /* 0x00000022bc54723c */ /* 0x040fe20000001830 */
[----:B------:R-:W3:Y:S04]  /*2670*/  LDSM.16.M88.4 R48, [R236+0x17100] ;  /* 0x01710000ec30783b */ /* 0x000ee80000000200 */
[----:B------:R-:W-:Y:S03]  /*2680*/  LDSM.16.M88.4 R32, [R4+0x15900] ;  /* 0x015900000420783b */ /* 0x000fe60000000200 */
[----:B----4-:R-:W-:Y:S08]  /*2690*/  HMMA.16816.F32 R72, R188, R30, R24 ;  /* 0x0000001ebc48723c */ /* 0x010ff00000001818 */
[C---:B-----5:R-:W-:Y:S08]  /*26a0*/  HMMA.16816.F32 R52, R196.reuse, R20, R16 ;  /* 0x00000014c434723c */ /* 0x060ff00000001810 */
[C---:B------:R-:W-:Y:S08]  /*26b0*/  HMMA.16816.F32 R44, R196.reuse, R22, R12 ;  /* 0x00000016c42c723c */ /* 0x040ff0000000180c */
[C---:B-1----:R-:W-:Y:S08]  /*26c0*/  HMMA.16816.F32 R24, R196.reuse, R36, R8 ;  /* 0x00000024c418723c */ /* 0x042ff00000001808 */
[----:B------:R-:W-:Y:S01]  /*26d0*/  HMMA.16816.F32 R20, R196, R38, R64 ;  /* 0x00000026c414723c */ /* 0x000fe20000001840 */
[----:B------:R-:W1:Y:S04]  /*26e0*/  LDSM.16.M88.4 R36, [R4+0x15100] ;  /* 0x015100000424783b */ /* 0x000e680000000200 */
[----:B------:R-:W-:Y:S03]  /*26f0*/  LDSM.16.M88.4 R64, [R4+0x17100] ;  /* 0x017100000440783b */ /* 0x000fe60000000200 */
[----:B------:R-:W-:Y:S01]  /*2700*/  HMMA.16816.F32 R80, R188, R28, R40 ;  /* 0x0000001cbc50723c */ /* 0x000fe20000001828 */
[----:B------:R-:W4:Y:S04]  /*2710*/  LDSM.16.M88.4 R40, [R236+0x17900] ;  /* 0x01790000ec28783b */ /* 0x000f280000000200 */
[----:B------:R-:W5:Y:S03]  /*2720*/  LDSM.16.M88.4 R28, [R4+0x16100] ;  /* 0x01610000041c783b */ /* 0x000f660000000200 */
[C---:B------:R-:W-:Y:S08]  /*2730*/  HMMA.16816.F32 R16, R196.reuse, R60, R68 ;  /* 0x0000003cc410723c */ /* 0x040ff00000001844 */
[C---:B------:R-:W-:Y:S01]  /*2740*/  HMMA.16816.F32 R12, R196.reuse, R62, R76 ;  /* 0x0000003ec40c723c */ /* 0x040fe2000000184c */
[----:B------:R-:W-:Y:S07]  /*2750*/  LDSM.16.M88.4 R60, [R4+0x17900] ;  /* 0x01790000043c783b */ /* 0x000fee0000000200 */
[C---:B--2---:R-:W-:Y:S08]  /*2760*/  HMMA.16816.F32 R68, R196.reuse, R58, R88 ;  /* 0x0000003ac444723c */ /* 0x044ff00000001858 */
[C---:B---3--:R-:W-:Y:S08]  /*2770*/  HMMA.16816.F32 R100, R196.reuse, R48, R92 ;  /* 0x00000030c464723c */ /* 0x048ff0000000185c */
[----:B------:R-:W-:Y:S01]  /*2780*/  HMMA.16816.F32 R88, R196, R50, R84 ;  /* 0x00000032c458723c */ /* 0x000fe20000001854 */
[----:B------:R-:W2:Y:S07]  /*2790*/  LDSM.16.M88.4 R48, [R4+0x16900] ;  /* 0x016900000430783b */ /* 0x000eae0000000200 */
[----:B-1----:R-:W-:Y:S01]  /*27a0*/  HMMA.16816.F32 R92, R204, R36, R52 ;  /* 0x00000024cc5c723c */ /* 0x002fe20000001834 */
[----:B------:R-:W1:Y:S07]  /*27b0*/  LDSM.16.M88.4 R52, [R5+0x15100] ;  /* 0x015100000534783b */ /* 0x000e6e0000000200 */
[C---:B------:R-:W-:Y:S08]  /*27c0*/  HMMA.16816.F32 R8, R196.reuse, R56, R96 ;  /* 0x00000038c408723c */ /* 0x040ff00000001860 */
[----:B----4-:R-:W-:Y:S08]  /*27d0*/  HMMA.16816.F32 R96, R196, R40, R80 ;  /* 0x00000028c460723c */ /* 0x010ff00000001850 */
[----:B------:R-:W-:Y:S01]  /*27e0*/  HMMA.16816.F32 R80, R204, R38, R44 ;  /* 0x00000026cc50723c */ /* 0x000fe2000000182c */
[----:B------:R-:W3:Y:S07]  /*27f0*/  LDSM.16.M88.4 R36, [R5+0x16100] ;  /* 0x016100000524783b */ /* 0x000eee0000000200 */
[----:B------:R-:W-:Y:S01]  /*2800*/  HMMA.16816.F32 R84, R196, R42, R72 ;  /* 0x0000002ac454723c */ /* 0x000fe20000001848 */
[----:B------:R-:W4:Y:S07]  /*2810*/  LDSM.16.M88.4 R40, [R5+0x15900] ;  /* 0x015900000528783b */ /* 0x000f2e0000000200 */
[C---:B-----5:R-:W-:Y:S08]  /*2820*/  HMMA.16816.F32 R44, R204.reuse, R30, R12 ;  /* 0x0000001ecc2c723c */ /* 0x060ff0000000180c */
[C---:B------:R-:W-:Y:S08]  /*2830*/  HMMA.16816.F32 R76, R204.reuse, R32, R24 ;  /* 0x00000020cc4c723c */ /* 0x040ff00000001818 */
[C---:B------:R-:W-:Y:S01]  /*2840*/  HMMA.16816.F32 R72, R204.reuse, R34, R20 ;  /* 0x00000022cc48723c */ /* 0x040fe20000001814 */
[----:B------:R-:W5:Y:S07]  /*2850*/  LDSM.16.M88.4 R32, [R5+0x16900] ;  /* 0x016900000520783b */ /* 0x000f6e0000000200 */
[C---:B------:R-:W-:Y:S01]  /*2860*/  HMMA.16816.F32 R56, R204.reuse, R28, R16 ;  /* 0x0000001ccc38723c */ /* 0x040fe20000001810 */
[----:B------:R-:W3:Y:S07]  /*2870*/  LDSM.16.M88.4 R28, [R5+0x17100] ;  /* 0x01710000051c783b */ /* 0x000eee0000000200 */
[C---:B--2---:R-:W-:Y:S08]  /*2880*/  HMMA.16816.F32 R24, R204.reuse, R48, R8 ;  /* 0x00000030cc18723c */ /* 0x044ff00000001808 */
[C---:B------:R-:W-:Y:S08]  /*2890*/  HMMA.16816.F32 R20, R204.reuse, R50, R68 ;  /* 0x00000032cc14723c */ /* 0x040ff00000001844 */
[C---:B------:R-:W-:Y:S08]  /*28a0*/  HMMA.16816.F32 R16, R204.reuse, R64, R100 ;  /* 0x00000040cc10723c */ /* 0x040ff00000001864 */
[----:B------:R-:W-:Y:S01]  /*28b0*/  HMMA.16816.F32 R12, R204, R66, R88 ;  /* 0x00000042cc0c723c */ /* 0x000fe20000001858 */
[----:B------:R-:W2:Y:S07]  /*28c0*/  LDSM.16.M88.4 R64, [R3+0x15100] ;  /* 0x015100000340783b */ /* 0x000eae0000000200 */
[C---:B-1----:R-:W-:Y:S08]  /*28d0*/  HMMA.16816.F32 R100, R208.reuse, R52, R92 ;  /* 0x00000034d064723c */ /* 0x042ff0000000185c */
[----:B------:R-:W-:Y:S01]  /*28e0*/  HMMA.16816.F32 R88, R208, R54, R80 ;  /* 0x00000036d058723c */ /* 0x000fe20000001850 */
[----:B------:R-:W1:Y:S07]  /*28f0*/  LDSM.16.M88.4 R52, [R5+0x17900] ;  /* 0x017900000534783b */ /* 0x000e6e0000000200 */
[C---:B------:R-:W-:Y:S08]  /*2900*/  HMMA.16816.F32 R8, R204.reuse, R60, R96 ;  /* 0x0000003ccc08723c */ /* 0x040ff00000001860 */
[----:B------:R-:W-:Y:S01]  /*2910*/  HMMA.16816.F32 R68, R204, R62, R84 ;  /* 0x0000003ecc44723c */ /* 0x000fe20000001854 */
[----:B------:R-:W1:Y:S07]  /*2920*/  LDSM.16.M88.4 R60, [R3+0x15900] ;  /* 0x01590000033c783b */ /* 0x000e6e0000000200 */
[C---:B---3--:R-:W-:Y:S01]  /*2930*/  HMMA.16816.F32 R80, R208.reuse, R38, R44 ;  /* 0x00000026d050723c */ /* 0x048fe2000000182c */
[----:B------:R-:W3:Y:S07]  /*2940*/  LDSM.16.M88.4 R44, [R3+0x16100] ;  /* 0x01610000032c783b */ /* 0x000eee0000000200 */
[C---:B----4-:R-:W-:Y:S08]  /*2950*/  HMMA.16816.F32 R96, R208.reuse, R40, R76 ;  /* 0x00000028d060723c */ /* 0x050ff0000000184c */
[C---:B------:R-:W-:Y:S01]  /*2960*/  HMMA.16816.F32 R84, R208.reuse, R42, R72 ;  /* 0x0000002ad054723c */ /* 0x040fe20000001848 */
[----:B------:R-:W4:Y:S07]  /*2970*/  LDSM.16.M88.4 R40, [R3+0x16900] ;  /* 0x016900000328783b */ /* 0x000f2e0000000200 */
[C---:B------:R-:W-:Y:S01]  /*2980*/  HMMA.16816.F32 R92, R208.reuse, R36, R56 ;  /* 0x00000024d05c723c */ /* 0x040fe20000001838 */
[----:B------:R-:W1:Y:S07]  /*2990*/  LDSM.16.M88.4 R36, [R3+0x17100] ;  /* 0x017100000324783b */ /* 0x000e6e0000000200 */
[C---:B-----5:R-:W-:Y:S08]  /*29a0*/  HMMA.16816.F32 R76, R208.reuse, R32, R24 ;  /* 0x00000020d04c723c */ /* 0x060ff00000001818 */
[C---:B------:R-:W-:Y:S01]  /*29b0*/  HMMA.16816.F32 R72, R208.reuse, R34, R20 ;  /* 0x00000022d048723c */ /* 0x040fe20000001814 */
[----:B------:R-:W5:Y:S04]  /*29c0*/  LDSM.16.M88.4 R20, [R236+0x18100] ;  /* 0x01810000ec14783b */ /* 0x000f680000000200 */
[----:B------:R-:W3:Y:S03]  /*29d0*/  LDSM.16.M88.4 R32, [R3+0x17900] ;  /* 0x017900000320783b */ /* 0x000ee60000000200 */
[C---:B------:R-:W-:Y:S08]  /*29e0*/  HMMA.16816.F32 R56, R208.reuse, R28, R16 ;  /* 0x0000001cd038723c */ /* 0x040ff00000001810 */
[----:B------:R-:W-:Y:S08]  /*29f0*/  HMMA.16816.F32 R48, R208, R30, R12 ;  /* 0x0000001ed030723c */ /* 0x000ff0000000180c */
[----:B--2---:R-:W-:Y:S08]  /*2a00*/  HMMA.16816.F32 R16, R212, R64, R100 ;  /* 0x00000040d410723c */ /* 0x004ff00000001864 */
[C---:B-1----:R-:W-:Y:S08]  /*2a10*/  HMMA.16816.F32 R28, R208.reuse, R52, R8 ;  /* 0x00000034d01c723c */ /* 0x042ff00000001808 */
[----:B------:R-:W-:Y:S01]  /*2a20*/  HMMA.16816.F32 R24, R208, R54, R68 ;  /* 0x00000036d018723c */ /* 0x000fe20000001844 */
[----:B------:R-:W-:Y:S07]  /*2a30*/  LDSM.16.M88.4 R52, [R236+0x19900] ;  /* 0x01990000ec34783b */ /* 0x000fee0000000200 */
[C---:B------:R-:W-:Y:S08]  /*2a40*/  HMMA.16816.F32 R12, R212.reuse, R66, R88 ;  /* 0x00000042d40c723c */ /* 0x040ff00000001858 */
[C---:B------:R-:W-:Y:S08]  /*2a50*/  HMMA.16816.F32 R64, R212.reuse, R62, R84 ;  /* 0x0000003ed440723c */ /* 0x040ff00000001854 */
[C---:B---3--:R-:W-:Y:S08]  /*2a60*/  HMMA.16816.F32 R92, R212.reuse, R44, R92 ;  /* 0x0000002cd45c723c */ /* 0x048ff0000000185c */
[C---:B------:R-:W-:Y:S01]  /*2a70*/  HMMA.16816.F32 R84, R212.reuse, R46, R80 ;  /* 0x0000002ed454723c */ /* 0x040fe20000001850 */
[----:B------:R-:W1:Y:S07]  /*2a80*/  LDSM.16.M88.4 R44, [R236+0x18900] ;  /* 0x01890000ec2c783b */ /* 0x000e6e0000000200 */
[C---:B------:R-:W-:Y:S01]  /*2a90*/  HMMA.16816.F32 R8, R212.reuse, R60, R96 ;  /* 0x0000003cd408723c */ /* 0x040fe20000001860 */
[----:B------:R-:W-:Y:S07]  /*2aa0*/  LDSM.16.M88.4 R60, [R236+0x1a100] ;  /* 0x01a10000ec3c783b */ /* 0x000fee0000000200 */
[C---:B----4-:R-:W-:Y:S08]  /*2ab0*/  HMMA.16816.F32 R88, R212.reuse, R40, R76 ;  /* 0x00000028d458723c */ /* 0x050ff0000000184c */
[C---:B------:R-:W-:Y:S08]  /*2ac0*/  HMMA.16816.F32 R76, R212.reuse, R36, R56 ;  /* 0x00000024d44c723c */ /* 0x040ff00000001838 */
[C---:B------:R-:W-:Y:S01]  /*2ad0*/  HMMA.16816.F32 R96, R212.reuse, R38, R48 ;  /* 0x00000026d460723c */ /* 0x040fe20000001830 */
[----:B------:R-:W2:Y:S04]  /*2ae0*/  LDSM.16.M88.4 R36, [R4+0x18100] ;  /* 0x018100000424783b */ /* 0x000ea80000000200 */
[----:B------:R-:W3:Y:S03]  /*2af0*/  LDSM.16.M88.4 R48, [R236+0x19100] ;  /* 0x01910000ec30783b */ /* 0x000ee60000000200 */
[----:B------:R-:W-:Y:S01]  /*2b00*/  HMMA.16816.F32 R100, R212, R42, R72 ;  /* 0x0000002ad464723c */ /* 0x000fe20000001848 */
[----:B------:R-:W4:Y:S07]  /*2b10*/  LDSM.16.M88.4 R40, [R236+0x1a900] ;  /* 0x01a90000ec28783b */ /* 0x000f2e0000000200 */
[----:B-----5:R-:W-:Y:S08]  /*2b20*/  HMMA.16816.F32 R68, R216, R20, R16 ;  /* 0x00000014d844723c */ /* 0x020ff00000001810 */
[C---:B------:R-:W-:Y:S01]  /*2b30*/  HMMA.16816.F32 R80, R212.reuse, R32, R28 ;  /* 0x00000020d450723c */ /* 0x040fe2000000181c */
[----:B------:R-:W-:Y:S07]  /*2b40*/  LDSM.16.M88.4 R28, [R4+0x19100] ;  /* 0x01910000041c783b */ /* 0x000fee0000000200 */
[----:B------:R-:W-:Y:S01]  /*2b50*/  HMMA.16816.F32 R72, R212, R34, R24 ;  /* 0x00000022d448723c */ /* 0x000fe20000001818 */
[----:B------:R-:W5:Y:S07]  /*2b60*/  LDSM.16.M88.4 R32, [R4+0x18900] ;  /* 0x018900000420783b */ /* 0x000f6e0000000200 */
[C---:B------:R-:W-:Y:S08]  /*2b70*/  HMMA.16816.F32 R56, R216.reuse, R22, R12 ;  /* 0x00000016d838723c */ /* 0x040ff0000000180c */
[C---:B-1----:R-:W-:Y:S08]  /*2b80*/  HMMA.16816.F32 R24, R216.reuse, R44, R8 ;  /* 0x0000002cd818723c */ /* 0x042ff00000001808 */
[C---:B------:R-:W-:Y:S08]  /*2b90*/  HMMA.16816.F32 R8, R216.reuse, R52, R88 ;  /* 0x00000034d808723c */ /* 0x040ff00000001858 */
[----:B------:R-:W-:Y:S01]  /*2ba0*/  HMMA.16816.F32 R20, R216, R46, R64 ;  /* 0x0000002ed814723c */ /* 0x000fe20000001840 */
[----:B------:R-:W1:Y:S04]  /*2bb0*/  LDSM.16.M88.4 R44, [R4+0x19900] ;  /* 0x01990000042c783b */ /* 0x000e680000000200 */
[----:B------:R-:W-:Y:S03]  /*2bc0*/  LDSM.16.M88.4 R64, [R4+0x1a900] ;  /* 0x01a900000440783b */ /* 0x000fe60000000200 */
[----:B--2---:R-:W-:Y:S08]  /*2bd0*/  HMMA.16816.F32 R88, R220, R36, R68 ;  /* 0x00000024dc58723c */ /* 0x004ff00000001844 */
[C---:B---3--:R-:W-:Y:S08]  /*2be0*/  HMMA.16816.F32 R16, R216.reuse, R48, R92 ;  /* 0x00000030d810723c */ /* 0x048ff0000000185c */
[C---:B------:R-:W-:Y:S08]  /*2bf0*/  HMMA.16816.F32 R12, R216.reuse, R50, R84 ;  /* 0x00000032d80c723c */ /* 0x040ff00000001854 */
[C---:B----4-:R-:W-:Y:S08]  /*2c00*/  HMMA.16816.F32 R80, R216.reuse, R40, R80 ;  /* 0x00000028d850723c */ /* 0x050ff00000001850 */
[----:B------:R-:W-:Y:S01]  /*2c10*/  HMMA.16816.F32 R72, R216, R42, R72 ;  /* 0x0000002ad848723c */ /* 0x000fe20000001848 */
[----:B------:R-:W2:Y:S07]  /*2c20*/  LDSM.16.M88.4 R40, [R4+0x1a100] ;  /* 0x01a100000428783b */ /* 0x000eae0000000200 */
[----:B------:R-:W-:Y:S01]  /*2c30*/  HMMA.16816.F32 R68, R220, R38, R56 ;  /* 0x00000026dc44723c */ /* 0x000fe20000001838 */
[----:B------:R-:W3:Y:S04]  /*2c40*/  LDSM.16.M88.4 R56, [R5+0x18100] ;  /* 0x018100000538783b */ /* 0x000ee80000000200 */
[----:B------:R-:W-:Y:S03]  /*2c50*/  LDSM.16.M88.4 R36, [R5+0x19100] ;  /* 0x019100000524783b */ /* 0x000fe60000000200 */
[C---:B------:R-:W-:Y:S01]  /*2c60*/  HMMA.16816.F32 R52, R216.reuse, R54, R100 ;  /* 0x00000036d834723c */ /* 0x040fe20000001864 */
[----:B------:R-:W-:Y:S07]  /*2c70*/  LDSM.16.M88.4 R100, [R3+0x19100] ;  /* 0x019100000364783b */ /* 0x000fee0000000200 */
[C---:B------:R-:W-:Y:S08]  /*2c80*/  HMMA.16816.F32 R76, R216.reuse, R60, R76 ;  /* 0x0000003cd84c723c */ /* 0x040ff0000000184c */
[----:B------:R-:W-:Y:S01]  /*2c90*/  HMMA.16816.F32 R84, R216, R62, R96 ;  /* 0x0000003ed854723c */ /* 0x000fe20000001860 */
[----:B------:R-:W4:Y:S07]  /*2ca0*/  LDSM.16.M88.4 R60, [R5+0x18900] ;  /* 0x01890000053c783b */ /* 0x000f2e0000000200 */
[C---:B-----5:R-:W-:Y:S08]  /*2cb0*/  HMMA.16816.F32 R104, R220.reuse, R32, R24 ;  /* 0x00000020dc68723c */ /* 0x060ff00000001818 */
[C---:B------:R-:W-:Y:S01]  /*2cc0*/  HMMA.16816.F32 R96, R220.reuse, R34, R20 ;  /* 0x00000022dc60723c */ /* 0x040fe20000001814 */
[----:B------:R-:W-:Y:S07]  /*2cd0*/  LDSM.16.M88.4 R32, [R5+0x19900] ;  /* 0x019900000520783b */ /* 0x000fee0000000200 */
[C---:B------:R-:W-:Y:S08]  /*2ce0*/  HMMA.16816.F32 R92, R220.reuse, R28, R16 ;  /* 0x0000001cdc5c723c */ /* 0x040ff00000001810 */
[C---:B------:R-:W-:Y:S01]  /*2cf0*/  HMMA.16816.F32 R48, R220.reuse, R30, R12 ;  /* 0x0000001edc30723c */ /* 0x040fe2000000180c */
[----:B------:R-:W5:Y:S04]  /*2d00*/  LDSM.16.M88.4 R28, [R5+0x1a100] ;  /* 0x01a10000051c783b */ /* 0x000f680000000200 */
[----:B------:R-:W4:Y:S03]  /*2d10*/  LDSM.16.M88.4 R4, [R5+0x1a900] ;  /* 0x01a900000504783b */ /* 0x000f260000000200 */
[C---:B-1----:R-:W-:Y:S08]  /*2d20*/  HMMA.16816.F32 R20, R220.reuse, R46, R52 ;  /* 0x0000002edc14723c */ /* 0x042ff00000001834 */
[C---:B------:R-:W-:Y:S08]  /*2d30*/  HMMA.16816.F32 R24, R220.reuse, R44, R8 ;  /* 0x0000002cdc18723c */ /* 0x040ff00000001808 */
[----:B--2---:R-:W-:Y:S08]  /*2d40*/  HMMA.16816.F32 R16, R220, R40, R76 ;  /* 0x00000028dc10723c */ /* 0x004ff0000000184c */
[C---:B---3--:R-:W-:Y:S01]  /*2d50*/  HMMA.16816.F32 R52, R224.reuse, R56, R88 ;  /* 0x00000038e034723c */ /* 0x048fe20000001858 */
[----:B------:R-:W-:Y:S07]  /*2d60*/  LDSM.16.M88.4 R88, [R3+0x18900] ;  /* 0x018900000358783b */ /* 0x000fee0000000200 */
[----:B------:R-:W-:Y:S01]  /*2d70*/  HMMA.16816.F32 R68, R224, R58, R68 ;  /* 0x0000003ae044723c */ /* 0x000fe20000001844 */
[----:B------:R-:W1:Y:S07]  /*2d80*/  LDSM.16.M88.4 R56, [R3+0x18100] ;  /* 0x018100000338783b */ /* 0x000e6e0000000200 */
[C---:B------:R-:W-:Y:S08]  /*2d90*/  HMMA.16816.F32 R8, R220.reuse, R64, R80 ;  /* 0x00000040dc08723c */ /* 0x040ff00000001850 */
[C---:B------:R-:W-:Y:S08]  /*2da0*/  HMMA.16816.F32 R12, R220.reuse, R42, R84 ;  /* 0x0000002adc0c723c */ /* 0x040ff00000001854 */
[----:B------:R-:W-:Y:S08]  /*2db0*/  HMMA.16816.F32 R40, R220, R66, R72 ;  /* 0x00000042dc28723c */ /* 0x000ff00000001848 */
[C---:B----4-:R-:W-:Y:S01]  /*2dc0*/  HMMA.16816.F32 R72, R224.reuse, R60, R104 ;  /* 0x0000003ce048723c */ /* 0x050fe20000001868 */
[----:B------:R-:W-:Y:S07]  /*2dd0*/  LDSM.16.M88.4 R104, [R3+0x19900] ;  /* 0x019900000368783b */ /* 0x000fee0000000200 */
[C---:B------:R-:W-:Y:S08]  /*2de0*/  HMMA.16816.F32 R80, R224.reuse, R62, R96 ;  /* 0x0000003ee050723c */ /* 0x040ff00000001860 */
[C---:B-----5:R-:W-:Y:S08]  /*2df0*/  HMMA.16816.F32 R60, R224.reuse, R28, R16 ;  /* 0x0000001ce03c723c */ /* 0x060ff00000001810 */
[C---:B------:R-:W-:Y:S01]  /*2e00*/  HMMA.16816.F32 R84, R224.reuse, R36, R92 ;  /* 0x00000024e054723c */ /* 0x040fe2000000185c */
[----:B------:R-:W-:Y:S07]  /*2e10*/  LDSM.16.M88.4 R92, [R3+0x1a100] ;  /* 0x01a10000035c783b */ /* 0x000fee0000000200 */
[----:B------:R-:W-:Y:S01]  /*2e20*/  HMMA.16816.F32 R16, R224, R4, R8 ;  /* 0x00000004e010723c */ /* 0x000fe20000001808 */
[----:B------:R2:W3:Y:S01]  /*2e30*/  LDSM.16.M88.4 R8, [R3+0x1a900] ;  /* 0x01a900000308783b */ /* 0x0004e20000000200 */
[----:B------:R-:W-:-:S06]  /*2e40*/  DEPBAR.LE SB0, 0x2 ;  /* 0x000080800000791a */ /* 0x000fcc0000000000 */
[----:B------:R-:W-:Y:S08]  /*2e50*/  HMMA.16816.F32 R44, R224, R30, R12 ;  /* 0x0000001ee02c723c */ /* 0x000ff0000000180c */
[----:B-1----:R-:W-:Y:S01]  /*2e60*/  HMMA.16816.F32 R12, R228, R56, R52 ;  /* 0x00000038e40c723c */ /* 0x002fe20000001834 */
[----:B--2---:R-:W-:-:S07]  /*2e70*/  LOP3.LUT R3, R108, 0xffffffe0, RZ, 0xc0, !PT ;  /* 0xffffffe06c037812 */ /* 0x004fce00078ec0ff */
[----:B------:R-:W-:Y:S01]  /*2e80*/  HMMA.16816.F32 R76, R224, R38, R48 ;  /* 0x00000026e04c723c */ /* 0x000fe20000001830 */
[----:B------:R-:W-:-:S07]  /*2e90*/  IMAD.IADD R3, R132, 0x1, -R3 ;  /* 0x0000000184037824 */ /* 0x000fce00078e0a03 */
[----:B------:R-:W-:Y:S01]  /*2ea0*/  HMMA.16816.F32 R48, R224, R32, R24 ;  /* 0x00000020e030723c */ /* 0x000fe20000001818 */
[----:B------:R-:W-:-:S04]  /*2eb0*/  SHF.R.S32.HI R4, RZ, 0x1f, R3 ;  /* 0x0000001fff047819 */ /* 0x000fc80000011403 */
[----:B------:R-:W-:-:S03]  /*2ec0*/  LEA.HI R4, R4, R3, RZ, 0x2 ;  /* 0x0000000304047211 */ /* 0x000fc600078f10ff */
[----:B------:R-:W-:Y:S01]  /*2ed0*/  HMMA.16816.F32 R24, R228, R58, R68 ;  /* 0x0000003ae418723c */ /* 0x000fe20000001844 */
[----:B------:R-:W-:-:S05]  /*2ee0*/  LOP3.LUT R4, R4, 0x7ffffffc, RZ, 0xc0, !PT ;  /* 0x7ffffffc04047812 */ /* 0x000fca00078ec0ff */
[----:B------:R-:W-:Y:S01]  /*2ef0*/  IMAD.IADD R3, R3, 0x1, -R4 ;  /* 0x0000000103037824 */ /* 0x000fe200078e0a04 */
[----:B------:R-:W-:Y:S01]  /*2f00*/  MOV R4, UR4 ;  /* 0x0000000400047c02 */ /* 0x000fe20008000f00 */
[----:B------:R-:W-:Y:S01]  /*2f10*/  HMMA.16816.F32 R64, R224, R34, R20 ;  /* 0x00000022e040723c */ /* 0x000fe20000001814 */
[----:B------:R-:W-:-:S03]  /*2f20*/  UIADD3 UR4, UR14, -0x3, URZ ;  /* 0xfffffffd0e047890 */ /* 0x000fc6000fffe03f */
[----:B------:R-:W-:Y:S01]  /*2f30*/  IMAD R3, R3, -0x2, R4 ;  /* 0xfffffffe03037824 */ /* 0x000fe200078e0204 */
[----:B------:R-:W-:-:S03]  /*2f40*/  UISETP.GE.AND UP0, UPT, UR4, UR10, UPT ;  /* 0x0000000a0400728c */ /* 0x000fc6000bf06270 */
[----:B------:R-:W-:Y:S01]  /*2f50*/  HMMA.16816.F32 R20, R224, R6, R40 ;  /* 0x00000006e014723c */ /* 0x000fe20000001828 */
[C---:B------:R-:W-:Y:S02]  /*2f60*/  ISETP.GT.AND P5, PT, R3.reuse, RZ, PT ;  /* 0x000000ff0300720c */ /* 0x040fe40003fa4270 */
[C---:B------:R-:W-:Y:S02]  /*2f70*/  ISETP.GT.AND P1, PT, R3.reuse, 0x1, PT ;  /* 0x000000010300780c */ /* 0x040fe40003f24270 */
[----:B------:R-:W-:Y:S02]  /*2f80*/  ISETP.GT.AND P6, PT, R3, 0x8, PT ;  /* 0x000000080300780c */ /* 0x000fe40003fc4270 */
[----:B------:R-:W-:Y:S01]  /*2f90*/  FSEL R7, R12, -INF , P5 ;  /* 0xff8000000c077808 */ /* 0x000fe20002800000 */
[----:B------:R-:W-:Y:S01]  /*2fa0*/  HMMA.16816.F32 R28, R228, R88, R72 ;  /* 0x00000058e41c723c */ /* 0x000fe20000001848 */
[----:B------:R-:W-:Y:S02]  /*2fb0*/  FSEL R6, R13, -INF , P1 ;  /* 0xff8000000d067808 */ /* 0x000fe40000800000 */
[----:B------:R-:W-:-:S02]  /*2fc0*/  FSEL R15, R15, -INF , P1 ;  /* 0xff8000000f0f7808 */ /* 0x000fc40000800000 */
[----:B------:R-:W-:Y:S02]  /*2fd0*/  ISETP.GT.AND P1, PT, R3, 0x9, PT ;  /* 0x000000090300780c */ /* 0x000fe40003f24270 */
[----:B------:R-:W-:Y:S01]  /*2fe0*/  FMNMX.FTZ R4, R7, R6, !PT ;  /* 0x0000000607047209 */ /* 0x000fe20007810000 */
[----:B------:R-:W-:Y:S01]  /*2ff0*/  HMMA.16816.F32 R32, R228, R90, R80 ;  /* 0x0000005ae420723c */ /* 0x000fe20000001850 */
[----:B------:R-:W-:Y:S02]  /*3000*/  FSEL R13, R27, -INF , P1 ;  /* 0xff8000001b0d7808 */ /* 0x000fe40000800000 */
[----:B------:R-:W-:-:S05]  /*3010*/  FSEL R12, R26, -INF , P6 ;  /* 0xff8000001a0c7808 */ /* 0x000fca0003000000 */
[C---:B---3--:R-:W-:Y:S07]  /*3020*/  HMMA.16816.F32 R16, R228.reuse, R8, R16 ;  /* 0x00000008e410723c */ /* 0x048fee0000001810 */
[----:B------:R-:W-:Y:S01]  /*3030*/  FSEL R8, R24, -INF , P6 ;  /* 0xff80000018087808 */ /* 0x000fe20003000000 */
[----:B------:R-:W-:Y:S01]  /*3040*/  HMMA.16816.F32 R36, R228, R100, R84 ;  /* 0x00000064e424723c */ /* 0x000fe20000001854 */
[----:B------:R-:W-:Y:S02]  /*3050*/  ISETP.GT.AND P6, PT, R3, 0x18, PT ;  /* 0x000000180300780c */ /* 0x000fe40003fc4270 */
[----:B------:R-:W-:-:S05]  /*3060*/  FMNMX.FTZ R4, R8, R4, !PT ;  /* 0x0000000408047209 */ /* 0x000fca0007810000 */
[----:B------:R-:W-:Y:S01]  /*3070*/  HMMA.16816.F32 R20, R228, R10, R20 ;  /* 0x0000000ae414723c */ /* 0x000fe20000001814 */
[----:B------:R-:W-:-:S06]  /*3080*/  FSEL R81, R34, -INF , P6 ;  /* 0xff80000022517808 */ /* 0x000fcc0003000000 */
[----:B------:R-:W-:Y:S01]  /*3090*/  FSEL R11, R14, -INF , P5 ;  /* 0xff8000000e0b7808 */ /* 0x000fe20002800000 */
[C---:B------:R-:W-:Y:S01]  /*30a0*/  HMMA.16816.F32 R52, R228.reuse, R106, R64 ;  /* 0x0000006ae434723c */ /* 0x040fe20000001840 */
[----:B------:R-:W-:Y:S02]  /*30b0*/  ISETP.GT.AND P5, PT, R3, 0x10, PT ;  /* 0x000000100300780c */ /* 0x000fe40003fa4270 */
[----:B------:R-:W-:Y:S01]  /*30c0*/  FSEL R10, R25, -INF , P1 ;  /* 0xff800000190a7808 */ /* 0x000fe20000800000 */
[----:B------:R-:W-:Y:S01]  /*30d0*/  BAR.SYNC.DEFER_BLOCKING 0x0 ;  /* 0x0000000000007b1d */ /* 0x000fe20000010000 */
[----:B------:R-:W-:Y:S02]  /*30e0*/  ISETP.GT.AND P1, PT, R3, 0x11, PT ;  /* 0x000000110300780c */ /* 0x000fe40003f24270 */
[----:B------:R-:W-:Y:S01]  /*30f0*/  FSEL R64, R28, -INF , P5 ;  /* 0xff8000001c407808 */ /* 0x000fe20002800000 */
[----:B------:R-:W-:Y:S01]  /*3100*/  HMMA.16816.F32 R40, R228, R102, R76 ;  /* 0x00000066e428723c */ /* 0x000fe2000000184c */
[----:B------:R-:W-:-:S02]  /*3110*/  FMNMX.FTZ R4, R10, R4, !PT ;  /* 0x000000040a047209 */ /* 0x000fc40007810000 */
[----:B------:R-:W-:Y:S02]  /*3120*/  FSEL R65, R29, -INF , P1 ;  /* 0xff8000001d417808 */ /* 0x000fe40000800000 */
[----:B------:R-:W-:Y:S02]  /*3130*/  FMNMX.FTZ R4, R64, R4, !PT ;  /* 0x0000000440047209 */ /* 0x000fe40007810000 */
[----:B------:R-:W-:Y:S01]  /*3140*/  FSEL R80, R30, -INF , P5 ;  /* 0xff8000001e507808 */ /* 0x000fe20002800000 */
[----:B------:R-:W-:Y:S01]  /*3150*/  HMMA.16816.F32 R48, R228, R104, R48 ;  /* 0x00000068e430723c */ /* 0x000fe20000001830 */
[----:B------:R-:W-:Y:S02]  /*3160*/  ISETP.GT.AND P5, PT, R3, 0x19, PT ;  /* 0x000000190300780c */ /* 0x000fe40003fa4270 */
[----:B------:R-:W-:Y:S02]  /*3170*/  FSEL R67, R32, -INF , P6 ;  /* 0xff80000020437808 */ /* 0x000fe40003000000 */
[----:B------:R-:W-:-:S02]  /*3180*/  FMNMX.FTZ R4, R65, R4, !PT ;  /* 0x0000000441047209 */ /* 0x000fc40007810000 */
[----:B------:R-:W-:Y:S01]  /*3190*/  FSEL R82, R31, -INF , P1 ;  /* 0xff8000001f527808 */ /* 0x000fe20000800000 */
[C---:B------:R-:W-:Y:S01]  /*31a0*/  HMMA.16816.F32 R60, R228.reuse, R92, R60 ;  /* 0x0000005ce43c723c */ /* 0x040fe2000000183c */
[----:B------:R-:W-:Y:S02]  /*31b0*/  ISETP.GT.AND P1, PT, R3, 0x20, PT ;  /* 0x000000200300780c */ /* 0x000fe40003f24270 */
[----:B------:R-:W-:Y:S01]  /*31c0*/  FSEL R66, R33, -INF , P5 ;  /* 0xff80000021427808 */ /* 0x000fe20002800000 */
[----:B------:R-:W-:Y:S01]  /*31d0*/  LDSM.16.MT88.4 R28, [R2+0x3100] ;  /* 0x00310000021c783b */ /* 0x000fe20000004200 */
[----:B------:R-:W-:Y:S02]  /*31e0*/  FMNMX.FTZ R4, R67, R4, !PT ;  /* 0x0000000443047209 */ /* 0x000fe40007810000 */
[----:B------:R-:W-:Y:S01]  /*31f0*/  FSEL R83, R35, -INF , P5 ;  /* 0xff80000023537808 */ /* 0x000fe20002800000 */
[----:B------:R-:W-:Y:S01]  /*3200*/  HMMA.16816.F32 R44, R228, R94, R44 ;  /* 0x0000005ee42c723c */ /* 0x000fe2000000182c */
[----:B------:R-:W-:Y:S01]  /*3210*/  ISETP.GT.AND P5, PT, R3, 0x21, PT ;  /* 0x000000210300780c */ /* 0x000fe20003fa4270 */
[----:B------:R-:W-:Y:S01]  /*3220*/  LDSM.16.MT88.4 R32, [R2+0x100] ;  /* 0x000100000220783b */ /* 0x000fe20000004200 */
[----:B------:R-:W-:-:S02]  /*3230*/  FSEL R116, R36, -INF , P1 ;  /* 0xff80000024747808 */ /* 0x000fc40000800000 */
[----:B------:R-:W-:Y:S01]  /*3240*/  FMNMX.FTZ R4, R66, R4, !PT ;  /* 0x0000000442047209 */ /* 0x000fe20007810000 */
[----:B------:R-:W-:Y:S01]  /*3250*/  LDSM.16.MT88.4 R24, [R135+0x100] ;  /* 0x000100008718783b */ /* 0x000fe20000004200 */
[----:B------:R-:W-:Y:S02]  /*3260*/  FMNMX.FTZ R5, R11, R15, !PT ;  /* 0x0000000f0b057209 */ /* 0x000fe40007810000 */
[----:B------:R-:W-:Y:S02]  /*3270*/  FSEL R117, R37, -INF , P5 ;  /* 0xff80000025757808 */ /* 0x000fe40002800000 */
[----:B------:R-:W-:Y:S02]  /*3280*/  ISETP.GT.AND P6, PT, R3, 0x28, PT ;  /* 0x000000280300780c */ /* 0x000fe40003fc4270 */
[----:B------:R-:W-:Y:S02]  /*3290*/  FMNMX.FTZ R4, R116, R4, !PT ;  /* 0x0000000474047209 */ /* 0x000fe40007810000 */
[----:B------:R-:W-:-:S02]  /*32a0*/  FMNMX.FTZ R5, R12, R5, !PT ;  /* 0x000000050c057209 */ /* 0x000fc40007810000 */
[----:B------:R-:W-:Y:S02]  /*32b0*/  FSEL R130, R39, -INF , P5 ;  /* 0xff80000027827808 */ /* 0x000fe40002800000 */
[----:B------:R-:W-:Y:S02]  /*32c0*/  ISETP.GT.AND P5, PT, R3, 0x29, PT ;  /* 0x000000290300780c */ /* 0x000fe40003fa4270 */
[----:B------:R-:W-:Y:S02]  /*32d0*/  FSEL R118, R40, -INF , P6 ;  /* 0xff80000028767808 */ /* 0x000fe40003000000 */
[----:B------:R-:W-:Y:S02]  /*32e0*/  FMNMX.FTZ R4, R117, R4, !PT ;  /* 0x0000000475047209 */ /* 0x000fe40007810000 */
[----:B------:R-:W-:Y:S02]  /*32f0*/  FMNMX.FTZ R5, R13, R5, !PT ;  /* 0x000000050d057209 */ /* 0x000fe40007810000 */
[----:B------:R-:W-:-:S02]  /*3300*/  FSEL R128, R38, -INF , P1 ;  /* 0xff80000026807808 */ /* 0x000fc40000800000 */
[----:B------:R-:W-:Y:S01]  /*3310*/  ISETP.GT.AND P1, PT, R3, 0x30, PT ;  /* 0x000000300300780c */ /* 0x000fe20003f24270 */
[----:B------:R-:W-:Y:S01]  /*3320*/  LDSM.16.MT88.4 R36, [R135+0x3100] ;  /* 0x003100008724783b */ /* 0x000fe20000004200 */
[----:B------:R-:W-:Y:S02]  /*3330*/  FSEL R119, R41, -INF , P5 ;  /* 0xff80000029777808 */ /* 0x000fe40002800000 */
[----:B------:R-:W-:Y:S02]  /*3340*/  FMNMX.FTZ R4, R118, R4, !PT ;  /* 0x0000000476047209 */ /* 0x000fe40007810000 */
[----:B------:R-:W-:Y:S02]  /*3350*/  FMNMX.FTZ R5, R80, R5, !PT ;  /* 0x0000000550057209 */ /* 0x000fe40007810000 */
[----:B------:R-:W-:Y:S02]  /*3360*/  FSEL R131, R43, -INF , P5 ;  /* 0xff8000002b837808 */ /* 0x000fe40002800000 */
[----:B------:R-:W-:-:S02]  /*3370*/  ISETP.GT.AND P5, PT, R3, 0x31, PT ;  /* 0x000000310300780c */ /* 0x000fc40003fa4270 */
[----:B------:R-:W-:Y:S02]  /*3380*/  FSEL R133, R48, -INF , P1 ;  /* 0xff80000030857808 */ /* 0x000fe40000800000 */
[----:B------:R-:W-:Y:S02]  /*3390*/  FMNMX.FTZ R4, R119, R4, !PT ;  /* 0x0000000477047209 */ /* 0x000fe40007810000 */
[----:B------:R-:W-:Y:S02]  /*33a0*/  FMNMX.FTZ R5, R82, R5, !PT ;  /* 0x0000000552057209 */ /* 0x000fe40007810000 */
[----:B------:R-:W-:Y:S02]  /*33b0*/  FSEL R233, R51, -INF , P5 ;  /* 0xff80000033e97808 */ /* 0x000fe40002800000 */
[----:B------:R-:W-:Y:S02]  /*33c0*/  FSEL R200, R49, -INF , P5 ;  /* 0xff80000031c87808 */ /* 0x000fe40002800000 */
        /* <DEDUP_REMOVED lines=17> */
[----:B------:R-:W-:Y:S02]  /*34e0*/  FSEL R129, R42, -INF , P6 ;  /* 0xff8000002a817808 */ /* 0x000fe40003000000 */
        /* <DEDUP_REMOVED lines=12> */
[----:B------:R-:W-:-:S02]  /*35b0*/  FSEL R242, R45, -INF , P1 ;  /* 0xff8000002df27808 */ /* 0x000fc40000800000 */
[----:B------:R-:W-:Y:S02]  /*35c0*/  ISETP.GT.AND P1, PT, R3, 0x50, PT ;  /* 0x000000500300780c */ /* 0x000fe40003f24270 */
[----:B------:R-:W-:Y:S02]  /*35d0*/  FMNMX.FTZ R4, R235, R4, !PT ;  /* 0x00000004eb047209 */ /* 0x000fe40007810000 */
[----:B------:R-:W-:Y:S02]  /*35e0*/  FMNMX.FTZ R5, R202, R5, !PT ;  /* 0x00000005ca057209 */ /* 0x000fe40007810000 */
[----:B------:R-:W-:Y:S02]  /*35f0*/  ISETP.GT.AND P6, PT, R3, 0x51, PT ;  /* 0x000000510300780c */ /* 0x000fe40003fc4270 */
[----:B------:R-:W-:Y:S02]  /*3600*/  FSEL R250, R16, -INF , P1 ;  /* 0xff80000010fa7808 */ /* 0x000fe40000800000 */
[----:B------:R-:W-:-:S02]  /*3610*/  FMNMX.FTZ R4, R242, R4, !PT ;  /* 0x00000004f2047209 */ /* 0x000fc40007810000 */
[----:B------:R-:W-:Y:S02]  /*3620*/  FMNMX.FTZ R5, R233, R5, !PT ;  /* 0x00000005e9057209 */ /* 0x000fe40007810000 */
[----:B------:R-:W-:Y:S02]  /*3630*/  FSEL R244, R46, -INF , P5 ;  /* 0xff8000002ef47808 */ /* 0x000fe40002800000 */
[----:B------:R-:W-:Y:S02]  /*3640*/  ISETP.GT.AND P5, PT, R3, 0x58, PT ;  /* 0x000000580300780c */ /* 0x000fe40003fa4270 */
[----:B------:R-:W-:Y:S02]  /*3650*/  FSEL R252, R17, -INF , P6 ;  /* 0xff80000011fc7808 */ /* 0x000fe40003000000 */
        /* <DEDUP_REMOVED lines=8> */
[----:B------:R-:W-:Y:S02]  /*36e0*/  FMNMX.FTZ R132, R143, R132, !PT ;  /* 0x000000848f847209 */ /* 0x000fe40007810000 */
[----:B------:R-:W-:Y:S02]  /*36f0*/  FMNMX.FTZ R3, R243, R3, !PT ;  /* 0x00000003f3037209 */ /* 0x000fe40007810000 */
[----:B------:R-:W-:Y:S02]  /*3700*/  FMNMX.FTZ R132, R160, R132, !PT ;  /* 0x00000084a0847209 */ /* 0x000fe40007810000 */
[----:B------:R-:W-:Y:S02]  /*3710*/  FMNMX.FTZ R3, R245, R3, !PT ;  /* 0x00000003f5037209 */ /* 0x000fe40007810000 */
[----:B------:R-:W-:Y:S01]  /*3720*/  FSEL R161, R19, -INF , P6 ;  /* 0xff80000013a17808 */ /* 0x000fe20003000000 */
[----:B------:R-:W1:Y:S01]  /*3730*/  SHFL.BFLY PT, R4, R132, 0x2, 0x1f ;  /* 0x0c401f0084047f89 */ /* 0x000e6200000e0000 */
[----:B------:R-:W-:-:S02]  /*3740*/  FMNMX.FTZ R3, R244, R3, !PT ;  /* 0x00000003f4037209 */ /* 0x000fc40007810000 */
[----:B------:R-:W-:Y:S01]  /*3750*/  FSEL R150, R22, -INF , P5 ;  /* 0xff80000016967808 */ /* 0x000fe20002800000 */
[----:B------:R-:W-:Y:S01]  /*3760*/  LDSM.16.MT88.4 R16, [R237+0x100] ;  /* 0x00010000ed10783b */ /* 0x000fe20000004200 */
[----:B------:R-:W-:Y:S02]  /*3770*/  FMNMX.FTZ R3, R246, R3, !PT ;  /* 0x00000003f6037209 */ /* 0x000fe40007810000 */
[----:B------:R-:W-:Y:S02]  /*3780*/  FSEL R148, R23, -INF , P1 ;  /* 0xff80000017947808 */ /* 0x000fe40000800000 */
[----:B------:R-:W-:Y:S01]  /*3790*/  FMNMX.FTZ R3, R151, R3, !PT ;  /* 0x0000000397037209 */ /* 0x000fe20007810000 */
[----:B------:R-:W-:Y:S03]  /*37a0*/  LDSM.16.MT88.4 R20, [R2+0x6100] ;  /* 0x006100000214783b */ /* 0x000fe60000004200 */
[----:B------:R-:W-:-:S04]  /*37b0*/  FMNMX.FTZ R3, R161, R3, !PT ;  /* 0x00000003a1037209 */ /* 0x000fc80007810000 */
[----:B------:R-:W-:-:S04]  /*37c0*/  FMNMX.FTZ R3, R150, R3, !PT ;  /* 0x0000000396037209 */ /* 0x000fc80007810000 */
[----:B------:R-:W-:Y:S02]  /*37d0*/  FMNMX.FTZ R3, R148, R3, !PT ;  /* 0x0000000394037209 */ /* 0x000fe40007810000 */
        /* <DEDUP_REMOVED lines=11> */
[----:B-1----:R-:W-:-:S04]  /*3890*/  FMNMX.FTZ R3, R3, R5, !PT ;  /* 0x0000000503037209 */ /* 0x002fc80007810000 */
[----:B------:R-:W-:Y:S01]  /*38a0*/  FSETP.NEU.FTZ.AND P1, PT, R3, -INF , PT ;  /* 0xff8000000300780b */ /* 0x000fe20003f3d000 */
[----:B--2---:R-:W-:-:S04]  /*38b0*/  FFMA.FTZ R4, R6, c[0x0][0x2d0], -R9 ;  /* 0x0000b40006047a23 */ /* 0x004fc80000010809 */
[----:B------:R1:W-:Y:S02]  /*38c0*/  MUFU.EX2 R146, R4 ;  /* 0x0000000400927308 */ /* 0x0003e40000000800 */
[----:B-1----:R-:W-:Y:S02]  /*38d0*/  FFMA.FTZ R4, R8, c[0x0][0x2d0], -R9 ;  /* 0x0000b40008047a23 */ /* 0x002fe40000010809 */
[----:B------:R-:W-:-:S04]  /*38e0*/  FMUL.FTZ R8, R3, c[0x0][0x2d0] ;  /* 0x0000b40003087a20 */ /* 0x000fc80000410000 */
[----:B------:R1:W-:Y:S01]  /*38f0*/  MUFU.EX2 R164, R4 ;  /* 0x0000000400a47308 */ /* 0x0003e20000000800 */
[----:B------:R-:W-:Y:S02]  /*3900*/  FSEL R8, R8, RZ, P1 ;  /* 0x000000ff08087208 */ /* 0x000fe40000800000 */
[----:B------:R-:W-:Y:S01]  /*3910*/  PLOP3.LUT P1, PT, PT, PT, UP0, 0x80, 0x0 ;  /* 0x000000000000781c */ /* 0x000fe20003f2f008 */
[--C-:B-1----:R-:W-:Y:S02]  /*3920*/  FFMA.FTZ R4, R10, c[0x0][0x2d0], -R9.reuse ;  /* 0x0000b4000a047a23 */ /* 0x102fe40000010809 */
[----:B------:R-:W-:Y:S02]  /*3930*/  FFMA.FTZ R10, R64, c[0x0][0x2d0], -R9 ;  /* 0x0000b400400a7a23 */ /* 0x000fe40000010809 */
[----:B------:R1:W2:Y:S08]  /*3940*/  MUFU.EX2 R145, R4 ;  /* 0x0000000400917308 */ /* 0x0002b00000000800 */
[----:B------:R3:W-:Y:S01]  /*3950*/  MUFU.EX2 R142, R10 ;  /* 0x0000000a008e7308 */ /* 0x0007e20000000800 */
[----:B-1----:R-:W-:Y:S01]  /*3960*/  FFMA.FTZ R4, R11, c[0x0][0x2d0], -R8 ;  /* 0x0000b4000b047a23 */ /* 0x002fe20000010808 */
[----:B--2---:R-:W-:-:S06]  /*3970*/  F2FP.PACK_AB R6, R145, R164 ;  /* 0x000000a49106723e */ /* 0x004fcc00000000ff */
[----:B------:R1:W-:Y:S01]  /*3980*/  MUFU.EX2 R248, R4 ;  /* 0x0000000400f87308 */ /* 0x0003e20000000800 */
[----:B---3--:R-:W-:-:S07]  /*3990*/  FFMA.FTZ R10, R65, c[0x0][0x2d0], -R9 ;  /* 0x0000b400410a7a23 */ /* 0x008fce0000010809 */
[----:B------:R2:W-:Y:S01]  /*39a0*/  MUFU.EX2 R140, R10 ;  /* 0x0000000a008c7308 */ /* 0x0005e20000000800 */
[----:B-1----:R-:W-:-:S07]  /*39b0*/  FFMA.FTZ R4, R15, c[0x0][0x2d0], -R8 ;  /* 0x0000b4000f047a23 */ /* 0x002fce0000010808 */
[----:B------:R1:W3:Y:S01]  /*39c0*/  MUFU.EX2 R149, R4 ;  /* 0x0000000400957308 */ /* 0x0002e20000000800 */
[----:B--2---:R-:W-:-:S07]  /*39d0*/  FFMA.FTZ R10, R67, c[0x0][0x2d0], -R9 ;  /* 0x0000b400430a7a23 */ /* 0x004fce0000010809 */
[----:B------:R2:W-:Y:S01]  /*39e0*/  MUFU.EX2 R165, R10 ;  /* 0x0000000a00a57308 */ /* 0x0005e20000000800 */
[----:B-1----:R-:W-:Y:S01]  /*39f0*/  FFMA.FTZ R4, R12, c[0x0][0x2d0], -R8 ;  /* 0x0000b4000c047a23 */ /* 0x002fe20000010808 */
[----:B---3--:R-:W-:-:S06]  /*3a00*/  F2FP.PACK_AB R5, R149, R248 ;  /* 0x000000f89505723e */ /* 0x008fcc00000000ff */
[----:B------:R1:W-:Y:S01]  /*3a10*/  MUFU.EX2 R247, R4 ;  /* 0x0000000400f77308 */ /* 0x0003e20000000800 */
[----:B--2---:R-:W-:-:S07]  /*3a20*/  FFMA.FTZ R10, R66, c[0x0][0x2d0], -R9 ;  /* 0x0000b400420a7a23 */ /* 0x004fce0000010809 */
[----:B------:R2:W-:Y:S01]  /*3a30*/  MUFU.EX2 R162, R10 ;  /* 0x0000000a00a27308 */ /* 0x0005e20000000800 */
[--C-:B-1----:R-:W-:Y:S02]  /*3a40*/  FFMA.FTZ R4, R13, c[0x0][0x2d0], -R8.reuse ;  /* 0x0000b4000d047a23 */ /* 0x102fe40000010808 */
[----:B------:R-:W1:Y:S05]  /*3a50*/  LDSM.16.MT88.4 R12, [R0+0x100] ;  /* 0x00010000000c783b */ /* 0x000e6a0000004200 */
[----:B------:R3:W4:Y:S01]  /*3a60*/  MUFU.EX2 R147, R4 ;  /* 0x0000000400937308 */ /* 0x0007220000000800 */
[----:B--2---:R-:W-:-:S07]  /*3a70*/  FFMA.FTZ R10, R80, c[0x0][0x2d0], -R8 ;  /* 0x0000b400500a7a23 */ /* 0x004fce0000010808 */
[----:B------:R2:W-:Y:S01]  /*3a80*/  MUFU.EX2 R249, R10 ;  /* 0x0000000a00f97308 */ /* 0x0005e20000000800 */
[----:B---3--:R-:W-:Y:S02]  /*3a90*/  F2FP.PACK_AB R4, R146, R144 ;  /* 0x000000909204723e */ /* 0x008fe400000000ff */
[----:B----4-:R-:W-:Y:S01]  /*3aa0*/  F2FP.PACK_AB R7, R147, R247 ;  /* 0x000000f79307723e */ /* 0x010fe200000000ff */
[----:B--2---:R-:W-:-:S06]  /*3ab0*/  FFMA.FTZ R10, R82, c[0x0][0x2d0], -R8 ;  /* 0x0000b400520a7a23 */ /* 0x004fcc0000010808 */
[C---:B------:R-:W-:Y:S01]  /*3ac0*/  HMMA.16816.F32 R76, R4.reuse, R28, RZ ;  /* 0x0000001c044c723c */ /* 0x040fe200000018ff */
[----:B------:R2:W3:Y:S07]  /*3ad0*/  MUFU.EX2 R163, R10 ;  /* 0x0000000a00a37308 */ /* 0x0004ee0000000800 */
[C---:B------:R-:W-:Y:S01]  /*3ae0*/  HMMA.16816.F32 R48, R4.reuse, R30, RZ ;  /* 0x0000001e0430723c */ /* 0x040fe200000018ff */
[----:B------:R-:W4:Y:S07]  /*3af0*/  LDSM.16.MT88.4 R28, [R0+0x3100] ;  /* 0x00310000001c783b */ /* 0x000f2e0000004200 */
[----:B-1----:R-:W-:Y:S01]  /*3b00*/  HMMA.16816.F32 R84, R4, R12, RZ ;  /* 0x0000000c0454723c */ /* 0x002fe200000018ff */
[----:B--2---:R-:W-:-:S04]  /*3b10*/  FFMA.FTZ R10, R81, c[0x0][0x2d0], -R8 ;  /* 0x0000b400510a7a23 */ /* 0x004fc80000010808 */
[----:B------:R1:W-:Y:S03]  /*3b20*/  MUFU.EX2 R11, R10 ;  /* 0x0000000a000b7308 */ /* 0x0003e60000000800 */
[C---:B------:R-:W-:Y:S01]  /*3b30*/  HMMA.16816.F32 R52, R4.reuse, R14, RZ ;  /* 0x0000000e0434723c */ /* 0x040fe200000018ff */
[----:B------:R-:W2:Y:S07]  /*3b40*/  LDSM.16.MT88.4 R12, [R135+0x6100] ;  /* 0x00610000870c783b */ /* 0x000eae0000004200 */
[----:B------:R-:W-:Y:S01]  /*3b50*/  HMMA.16816.F32 R88, R4, R16, RZ ;  /* 0x000000100458723c */ /* 0x000fe200000018ff */
[----:B-1----:R-:W-:-:S07]  /*3b60*/  FFMA.FTZ R10, R83, c[0x0][0x2d0], -R8 ;  /* 0x0000b400530a7a23 */ /* 0x002fce0000010808 */
[C---:B------:R-:W-:Y:S01]  /*3b70*/  HMMA.16816.F32 R56, R4.reuse, R18, RZ ;  /* 0x000000120438723c */ /* 0x040fe200000018ff */
[----:B------:R-:W1:Y:S01]  /*3b80*/  LDSM.16.MT88.4 R16, [R237+0x6100] ;  /* 0x00610000ed10783b */ /* 0x000e620000004200 */
[----:B------:R5:W1:Y:S06]  /*3b90*/  MUFU.EX2 R141, R10 ;  /* 0x0000000a008d7308 */ /* 0x000a6c0000000800 */
[C---:B------:R-:W-:Y:S08]  /*3ba0*/  HMMA.16816.F32 R92, R4.reuse, R32, RZ ;  /* 0x00000020045c723c */ /* 0x040ff000000018ff */
[----:B------:R-:W-:Y:S01]  /*3bb0*/  HMMA.16816.F32 R60, R4, R34, RZ ;  /* 0x00000022043c723c */ /* 0x000fe200000018ff */
[----:B------:R-:W1:Y:S01]  /*3bc0*/  LDSM.16.MT88.4 R32, [R237+0x3100] ;  /* 0x00310000ed20783b */ /* 0x000e620000004200 */
[----:B-----5:R-:W-:-:S06]  /*3bd0*/  IMAD.MOV.U32 R10, RZ, RZ, R143 ;  /* 0x000000ffff0a7224 */ /* 0x020fcc00078e008f */
[C---:B------:R-:W-:Y:S08]  /*3be0*/  HMMA.16816.F32 R72, R4.reuse, R20, RZ ;  /* 0x000000140448723c */ /* 0x040ff000000018ff */
[C---:B------:R-:W-:Y:S01]  /*3bf0*/  HMMA.16816.F32 R44, R4.reuse, R22, RZ ;  /* 0x00000016042c723c */ /* 0x040fe200000018ff */
[----:B------:R-:W5:Y:S07]  /*3c00*/  LDSM.16.MT88.4 R20, [R0+0x6100] ;  /* 0x006100000014783b */ /* 0x000f6e0000004200 */
[C---:B------:R-:W-:Y:S08]  /*3c10*/  HMMA.16816.F32 R40, R4.reuse, R24, RZ ;  /* 0x000000180428723c */ /* 0x040ff000000018ff */
[C---:B------:R-:W-:Y:S01]  /*3c20*/  HMMA.16816.F32 R68, R4.reuse, R26, RZ ;  /* 0x0000001a0444723c */ /* 0x040fe200000018ff */
[----:B------:R-:W3:Y:S07]  /*3c30*/  LDSM.16.MT88.4 R24, [R2+0x900] ;  /* 0x000900000218783b */ /* 0x000eee0000004200 */
[C---:B----4-:R-:W-:Y:S08]  /*3c40*/  HMMA.16816.F32 R64, R4.reuse, R28, RZ ;  /* 0x0000001c0440723c */ /* 0x050ff000000018ff */
[C---:B------:R-:W-:Y:S01]  /*3c50*/  HMMA.16816.F32 R104, R4.reuse, R30, RZ ;  /* 0x0000001e0468723c */ /* 0x040fe200000018ff */
[----:B------:R-:W4:Y:S07]  /*3c60*/  LDSM.16.MT88.4 R28, [R2+0x3900] ;  /* 0x00390000021c783b */ /* 0x000f2e0000004200 */
[C---:B--2---:R-:W-:Y:S08]  /*3c70*/  HMMA.16816.F32 R108, R4.reuse, R12, RZ ;  /* 0x0000000c046c723c */ /* 0x044ff000000018ff */
[C---:B------:R-:W-:Y:S01]  /*3c80*/  HMMA.16816.F32 R112, R4.reuse, R14, RZ ;  /* 0x0000000e0470723c */ /* 0x040fe200000018ff */
[----:B------:R-:W2:Y:S07]  /*3c90*/  LDSM.16.MT88.4 R12, [R2+0x6900] ;  /* 0x00690000020c783b */ /* 0x000eae0000004200 */
[C---:B-1----:R-:W-:Y:S08]  /*3ca0*/  HMMA.16816.F32 R80, R4.reuse, R16, RZ ;  /* 0x000000100450723c */ /* 0x042ff000000018ff */
[C---:B------:R-:W-:Y:S01]  /*3cb0*/  HMMA.16816.F32 R120, R4.reuse, R18, RZ ;  /* 0x000000120478723c */ /* 0x040fe200000018ff */
[----:B------:R-:W1:Y:S07]  /*3cc0*/  LDSM.16.MT88.4 R16, [R135+0x900] ;  /* 0x000900008710783b */ /* 0x000e6e0000004200 */
[C---:B------:R-:W-:Y:S08]  /*3cd0*/  HMMA.16816.F32 R96, R4.reuse, R36, RZ ;  /* 0x000000240460723c */ /* 0x040ff000000018ff */
[C---:B------:R-:W-:Y:S08]  /*3ce0*/  HMMA.16816.F32 R100, R4.reuse, R38, RZ ;  /* 0x000000260464723c */ /* 0x040ff000000018ff */
[C---:B------:R-:W-:Y:S08]  /*3cf0*/  HMMA.16816.F32 R36, R4.reuse, R32, RZ ;  /* 0x000000200424723c */ /* 0x040ff000000018ff */
[C---:B------:R-:W-:Y:S08]  /*3d00*/  HMMA.16816.F32 R32, R4.reuse, R34, RZ ;  /* 0x000000220420723c */ /* 0x040ff000000018ff */
[C---:B-----5:R-:W-:Y:S08]  /*3d10*/  HMMA.16816.F32 R124, R4.reuse, R20, RZ ;  /* 0x00000014047c723c */ /* 0x060ff000000018ff */
[----:B------:R-:W-:Y:S01]  /*3d20*/  HMMA.16816.F32 R136, R4, R22, RZ ;  /* 0x000000160488723c */ /* 0x000fe200000018ff */
[----:B------:R-:W-:Y:S06]  /*3d30*/  LDSM.16.MT88.4 R20, [R0+0x900] ;  /* 0x000900000014783b */ /* 0x000fec0000004200 */
[----:B------:R-:W-:-:S02]  /*3d40*/  F2FP.PACK_AB R4, R140, R142 ;  /* 0x0000008e8c04723e */ /* 0x000fc400000000ff */
[----:B---3--:R-:W-:Y:S02]  /*3d50*/  F2FP.PACK_AB R5, R163, R249 ;  /* 0x000000f9a305723e */ /* 0x008fe400000000ff */
[----:B------:R-:W-:Y:S02]  /*3d60*/  F2FP.PACK_AB R6, R162, R165 ;  /* 0x000000a5a206723e */ /* 0x000fe400000000ff */
[----:B------:R-:W-:-:S07]  /*3d70*/  F2FP.PACK_AB R7, R141, R11 ;  /* 0x0000000b8d07723e */ /* 0x000fce00000000ff */
[C---:B------:R-:W-:Y:S08]  /*3d80*/  HMMA.16816.F32 R192, R4.reuse, R24, R92 ;  /* 0x0000001804c0723c */ /* 0x040ff0000000185c */
[C---:B------:R-:W-:Y:S01]  /*3d90*/  HMMA.16816.F32 R92, R4.reuse, R26, R60 ;  /* 0x0000001a045c723c */ /* 0x040fe2000000183c */
[----:B------:R-:W3:Y:S06]  /*3da0*/  LDSM.16.MT88.4 R24, [R237+0x900] ;  /* 0x00090000ed18783b */ /* 0x000eec0000004200 */
[----:B------:R-:W-:Y:S01]  /*3db0*/  IMAD.MOV.U32 R63, RZ, RZ, R165 ;  /* 0x000000ffff3f7224 */ /* 0x000fe200078e00a5 */
[----:B----4-:R-:W-:Y:S01]  /*3dc0*/  HMMA.16816.F32 R172, R4, R28, R76 ;  /* 0x0000001c04ac723c */ /* 0x010fe2000000184c */
[----:B------:R-:W-:Y:S01]  /*3dd0*/  MOV R60, R164 ;  /* 0x000000a4003c7202 */ /* 0x000fe20000000f00 */
[----:B------:R-:W-:-:S02]  /*3de0*/  IMAD.MOV.U32 R61, RZ, RZ, R163 ;  /* 0x000000ffff3d7224 */ /* 0x000fc400078e00a3 */
[----:B------:R-:W-:-:S03]  /*3df0*/  IMAD.MOV.U32 R62, RZ, RZ, R162 ;  /* 0x000000ffff3e7224 */ /* 0x000fc600078e00a2 */
[----:B------:R-:W-:Y:S01]  /*3e00*/  MOV R76, R151 ;  /* 0x00000097004c7202 */ /* 0x000fe20000000f00 */
[----:B--2---:R-:W-:Y:S01]  /*3e10*/  HMMA.16816.F32 R168, R4, R12, R72 ;  /* 0x0000000c04a8723c */ /* 0x004fe20000001848 */
[----:B------:R-:W-:Y:S01]  /*3e20*/  IMAD.MOV.U32 R79, RZ, RZ, R150 ;  /* 0x000000ffff4f7224 */ /* 0x000fe200078e0096 */
[----:B------:R-:W-:Y:S01]  /*3e30*/  MOV R77, R148 ;  /* 0x00000094004d7202 */ /* 0x000fe20000000f00 */
[----:B------:R-:W-:-:S04]  /*3e40*/  IMAD.MOV.U32 R78, RZ, RZ, R149 ;  /* 0x000000ffff4e7224 */ /* 0x000fc800078e0095 */
[----:B------:R-:W-:Y:S01]  /*3e50*/  MOV R73, R142 ;  /* 0x0000008e00497202 */ /* 0x000fe20000000f00 */
[----:B------:R-:W-:Y:S01]  /*3e60*/  IMAD.MOV.U32 R74, RZ, RZ, R141 ;  /* 0x000000ffff4a7224 */ /* 0x000fe200078e008d */
[C---:B------:R-:W-:Y:S01]  /*3e70*/  HMMA.16816.F32 R148, R4.reuse, R30, R48 ;  /* 0x0000001e0494723c */ /* 0x040fe20000001830 */
[----:B------:R-:W-:Y:S01]  /*3e80*/  IMAD.MOV.U32 R75, RZ, RZ, R140 ;  /* 0x000000ffff4b7224 */ /* 0x000fe200078e008c */
[----:B------:R-:W-:Y:S05]  /*3e90*/  LDSM.16.MT88.4 R28, [R0+0x3900] ;  /* 0x00390000001c783b */ /* 0x000fea0000004200 */
[----:B------:R-:W-:Y:S01]  /*3ea0*/  IMAD.MOV.U32 R48, RZ, RZ, R147 ;  /* 0x000000ffff307224 */ /* 0x000fe200078e0093 */
[----:B-1----:R-:W-:Y:S01]  /*3eb0*/  HMMA.16816.F32 R140, R4, R16, R40 ;  /* 0x00000010048c723c */ /* 0x002fe20000001828 */
[----:B------:R-:W-:Y:S01]  /*3ec0*/  IMAD.MOV.U32 R49, RZ, RZ, R146 ;  /* 0x000000ffff317224 */ /* 0x000fe200078e0092 */
[----:B------:R-:W-:Y:S01]  /*3ed0*/  MOV R51, R145 ;  /* 0x0000009100337202 */ /* 0x000fe20000000f00 */
[----:B------:R-:W-:-:S05]  /*3ee0*/  IMAD.MOV.U32 R50, RZ, RZ, R144 ;  /* 0x000000ffff327224 */ /* 0x000fca00078e0090 */
[C---:B------:R-:W-:Y:S01]  /*3ef0*/  HMMA.16816.F32 R164, R4.reuse, R18, R68 ;  /* 0x0000001204a4723c */ /* 0x040fe20000001844 */
[----:B------:R-:W1:Y:S07]  /*3f00*/  LDSM.16.MT88.4 R16, [R237+0x3900] ;  /* 0x00390000ed10783b */ /* 0x000e6e0000004200 */
[C---:B------:R-:W-:Y:S01]  /*3f10*/  HMMA.16816.F32 R144, R4.reuse, R14, R44 ;  /* 0x0000000e0490723c */ /* 0x040fe2000000182c */
[----:B------:R-:W2:Y:S07]  /*3f20*/  LDSM.16.MT88.4 R12, [R135+0x3900] ;  /* 0x00390000870c783b */ /* 0x000eae0000004200 */
[C---:B---3--:R-:W-:Y:S07]  /*3f30*/  HMMA.16816.F32 R180, R4.reuse, R24, R88 ;  /* 0x0000001804b4723c */ /* 0x048fee0000001858 */
[----:B------:R-:W-:Y:S01]  /*3f40*/  MOV R89, R161 ;  /* 0x000000a100597202 */ /* 0x000fe20000000f00 */
[----:B------:R-:W-:Y:S01]  /*3f50*/  IMAD.MOV.U32 R88, RZ, RZ, R160 ;  /* 0x000000ffff587224 */ /* 0x000fe200078e00a0 */
[----:B------:R-:W-:Y:S01]  /*3f60*/  HMMA.16816.F32 R176, R4, R20, R84 ;  /* 0x0000001404b0723c */ /* 0x000fe20000001854 */
[----:B------:R-:W-:Y:S01]  /*3f70*/  IMAD.MOV.U32 R90, RZ, RZ, R248 ;  /* 0x000000ffff5a7224 */ /* 0x000fe200078e00f8 */
[----:B------:R-:W-:-:S05]  /*3f80*/  MOV R91, R78 ;  /* 0x0000004e005b7202 */ /* 0x000fca0000000f00 */
[----:B------:R-:W-:Y:S01]  /*3f90*/  IMAD.MOV.U32 R87, RZ, RZ, R60 ;  /* 0x000000ffff577224 */ /* 0x000fe200078e003c */
[----:B------:R-:W-:Y:S01]  /*3fa0*/  HMMA.16816.F32 R160, R4, R26, R56 ;  /* 0x0000001a04a0723c */ /* 0x000fe20000001838 */
[----:B------:R-:W-:Y:S01]  /*3fb0*/  MOV R86, R61 ;  /* 0x0000003d00567202 */ /* 0x000fe20000000f00 */
[----:B------:R-:W-:Y:S01]  /*3fc0*/  IMAD.MOV.U32 R85, RZ, RZ, R62 ;  /* 0x000000ffff557224 */ /* 0x000fe200078e003e */
[----:B------:R-:W3:Y:S01]  /*3fd0*/  LDSM.16.MT88.4 R24, [R135+0x6900] ;  /* 0x006900008718783b */ /* 0x000ee20000004200 */
[----:B------:R-:W-:-:S04]  /*3fe0*/  IMAD.MOV.U32 R84, RZ, RZ, R63 ;  /* 0x000000ffff547224 */ /* 0x000fc800078e003f */
[C---:B-1----:R-:W-:Y:S07]  /*3ff0*/  HMMA.16816.F32 R40, R4.reuse, R16, R36 ;  /* 0x000000100428723c */ /* 0x042fee0000001824 */
[----:B------:R-:W-:Y:S01]  /*4000*/  MOV R16, R10 ;  /* 0x0000000a00107202 */ /* 0x000fe20000000f00 */
[----:B------:R-:W-:Y:S01]  /*4010*/  HMMA.16816.F32 R56, R4, R22, R52 ;  /* 0x000000160438723c */ /* 0x000fe20000001834 */
[----:B------:R-:W-:Y:S01]  /*4020*/  FFMA.FTZ R10, R116, c[0x0][0x2d0], -R9 ;  /* 0x0000b400740a7a23 */ /* 0x000fe20000010809 */
[----:B------:R-:W1:Y:S01]  /*4030*/  LDSM.16.MT88.4 R20, [R237+0x6900] ;  /* 0x00690000ed14783b */ /* 0x000e620000004200 */
[----:B------:R-:W-:-:S02]  /*4040*/  IMAD.MOV.U32 R17, RZ, RZ, R50 ;  /* 0x000000ffff117224 */ /* 0x000fc400078e0032 */
[----:B------:R4:W5:Y:S01]  /*4050*/  MUFU.EX2 R68, R10 ;  /* 0x0000000a00447308 */ /* 0x0009620000000800 */
[----:B------:R-:W-:Y:S02]  /*4060*/  IMAD.MOV.U32 R116, RZ, RZ, R51 ;  /* 0x000000ffff747224 */ /* 0x000fe400078e0033 */
[C---:B--2---:R-:W-:Y:S07]  /*4070*/  HMMA.16816.F32 R60, R4.reuse, R12, R96 ;  /* 0x0000000c043c723c */ /* 0x044fee0000001860 */
[----:B------:R-:W-:Y:S01]  /*4080*/  MOV R98, R73 ;  /* 0x0000004900627202 */ /* 0x000fe20000000f00 */
[----:B------:R-:W-:Y:S01]  /*4090*/  HMMA.16816.F32 R52, R4, R14, R100 ;  /* 0x0000000e0434723c */ /* 0x000fe20000001864 */
[----:B------:R-:W2:Y:S01]  /*40a0*/  LDSM.16.MT88.4 R12, [R0+0x6900] ;  /* 0x00690000000c783b */ /* 0x000ea20000004200 */
[----:B------:R-:W-:-:S02]  /*40b0*/  IMAD.MOV.U32 R97, RZ, RZ, R74 ;  /* 0x000000ffff617224 */ /* 0x000fc400078e004a */
[----:B------:R-:W-:Y:S02]  /*40c0*/  IMAD.MOV.U32 R96, RZ, RZ, R75 ;  /* 0x000000ffff607224 */ /* 0x000fe400078e004b */
[----:B----4-:R-:W-:Y:S01]  /*40d0*/  FFMA.FTZ R10, R117, c[0x0][0x2d0], -R9 ;  /* 0x0000b400750a7a23 */ /* 0x010fe20000010809 */
[----:B------:R-:W-:Y:S01]  /*40e0*/  MOV R103, R48 ;  /* 0x0000003000677202 */ /* 0x000fe20000000f00 */
[----:B------:R-:W-:Y:S01]  /*40f0*/  IMAD.MOV.U32 R100, RZ, RZ, R49 ;  /* 0x000000ffff647224 */ /* 0x000fe200078e0031 */
[C---:B------:R-:W-:Y:S01]  /*4100*/  HMMA.16816.F32 R36, R4.reuse, R28, R64 ;  /* 0x0000001c0424723c */ /* 0x040fe20000001840 */
[----:B------:R4:W1:Y:S07]  /*4110*/  MUFU.EX2 R101, R10 ;  /* 0x0000000a00657308 */ /* 0x00086e0000000800 */
[C---:B------:R-:W-:Y:S07]  /*4120*/  HMMA.16816.F32 R48, R4.reuse, R18, R32 ;  /* 0x000000120430723c */ /* 0x040fee0000001820 */
[----:B------:R-:W-:Y:S01]  /*4130*/  MOV R18, R252 ;  /* 0x000000fc00127202 */ /* 0x000fe20000000f00 */
[----:B------:R-:W-:Y:S01]  /*4140*/  IMAD.MOV.U32 R19, RZ, RZ, R76 ;  /* 0x000000ffff137224 */ /* 0x000fe200078e004c */
[----:B---3--:R-:W-:Y:S01]  /*4150*/  HMMA.16816.F32 R32, R4, R24, R108 ;  /* 0x000000180420723c */ /* 0x008fe2000000186c */
[----:B----4-:R-:W-:-:S04]  /*4160*/  FFMA.FTZ R10, R118, c[0x0][0x2d0], -R9 ;  /* 0x0000b400760a7a23 */ /* 0x010fc80000010809 */
[----:B------:R3:W-:Y:S02]  /*4170*/  MUFU.EX2 R102, R10 ;  /* 0x0000000a00667308 */ /* 0x0007e40000000800 */
[----:B------:R-:W-:Y:S01]  /*4180*/  IMAD.MOV.U32 R108, RZ, RZ, R17 ;  /* 0x000000ffff6c7224 */ /* 0x000fe200078e0011 */
[C---:B------:R-:W-:Y:S01]  /*4190*/  HMMA.16816.F32 R64, R4.reuse, R26, R112 ;  /* 0x0000001a0440723c */ /* 0x040fe20000001870 */
[----:B------:R-:W-:Y:S01]  /*41a0*/  MOV R109, R100 ;  /* 0x00000064006d7202 */ /* 0x000fe20000000f00 */
[----:B------:R-:W-:Y:S01]  /*41b0*/  IMAD.MOV.U32 R110, RZ, RZ, R103 ;  /* 0x000000ffff6e7224 */ /* 0x000fe200078e0067 */
[----:B------:R-:W-:Y:S01]  /*41c0*/  LDSM.16.MT88.4 R24, [R2+0x4100] ;  /* 0x004100000218783b */ /* 0x000fe20000004200 */
[----:B------:R-:W-:Y:S02]  /*41d0*/  IMAD.MOV.U32 R111, RZ, RZ, R96 ;  /* 0x000000ffff6f7224 */ /* 0x000fe400078e0060 */
[----:B------:R-:W-:Y:S01]  /*41e0*/  IMAD.MOV.U32 R100, RZ, RZ, R86 ;  /* 0x000000ffff647224 */ /* 0x000fe200078e0056 */
[----:B------:R-:W-:Y:S01]  /*41f0*/  MOV R114, R116 ;  /* 0x0000007400727202 */ /* 0x000fe20000000f00 */
[----:B------:R-:W-:Y:S01]  /*4200*/  HMMA.16816.F32 R44, R4, R30, R104 ;  /* 0x0000001e042c723c */ /* 0x000fe20000001868 */
[----:B------:R-:W-:Y:S01]  /*4210*/  IMAD.MOV.U32 R115, RZ, RZ, R16 ;  /* 0x000000ffff737224 */ /* 0x000fe200078e0010 */
[----:B------:R-:W4:Y:S01]  /*4220*/  LDSM.16.MT88.4 R28, [R2+0x1100] ;  /* 0x00110000021c783b */ /* 0x000f220000004200 */
[----:B------:R-:W-:-:S02]  /*4230*/  IMAD.MOV.U32 R103, RZ, RZ, R89 ;  /* 0x000000ffff677224 */ /* 0x000fc400078e0059 */
[----:B---3--:R-:W-:Y:S02]  /*4240*/  FFMA.FTZ R10, R119, c[0x0][0x2d0], -R9 ;  /* 0x0000b400770a7a23 */ /* 0x008fe40000010809 */
[----:B------:R-:W-:Y:S01]  /*4250*/  MOV R104, R97 ;  /* 0x0000006100687202 */ /* 0x000fe20000000f00 */
[----:B-1----:R-:W-:Y:S01]  /*4260*/  HMMA.16816.F32 R72, R4, R22, R120 ;  /* 0x000000160448723c */ /* 0x002fe20000001878 */
[----:B------:R1:W-:Y:S01]  /*4270*/  MUFU.EX2 R99, R10 ;  /* 0x0000000a00637308 */ /* 0x0003e20000000800 */
[----:B------:R-:W-:Y:S01]  /*4280*/  IMAD.MOV.U32 R106, RZ, RZ, R84 ;  /* 0x000000ffff6a7224 */ /* 0x000fe200078e0054 */
[----:B------:R-:W-:Y:S01]  /*4290*/  MOV R105, R85 ;  /* 0x0000005500697202 */ /* 0x000fe20000000f00 */
[----:B------:R-:W-:Y:S02]  /*42a0*/  IMAD.MOV.U32 R107, RZ, RZ, R98 ;  /* 0x000000ffff6b7224 */ /* 0x000fe400078e0062 */
[----:B-1----:R-:W-:-:S04]  /*42b0*/  FFMA.FTZ R10, R128, c[0x0][0x2d0], -R8 ;  /* 0x0000b400800a7a23 */ /* 0x002fc80000010808 */
[----:B------:R1:W-:Y:S02]  /*42c0*/  MUFU.EX2 R128, R10 ;  /* 0x0000000a00807308 */ /* 0x0003e40000000800 */
[----:B-1----:R-:W-:Y:S02]  /*42d0*/  FFMA.FTZ R10, R130, c[0x0][0x2d0], -R8 ;  /* 0x0000b400820a7a23 */ /* 0x002fe40000010808 */
[----:B-----5:R-:W-:-:S04]  /*42e0*/  IMAD.MOV.U32 R130, RZ, RZ, R68 ;  /* 0x000000ffff827224 */ /* 0x020fc800078e0044 */
[----:B------:R1:W3:Y:S01]  /*42f0*/  MUFU.EX2 R252, R10 ;  /* 0x0000000a00fc7308 */ /* 0x0002e20000000800 */
[C---:B------:R-:W-:Y:S01]  /*4300*/  HMMA.16816.F32 R68, R4.reuse, R20, R80 ;  /* 0x000000140444723c */ /* 0x040fe20000001850 */
[----:B------:R-:W-:Y:S07]  /*4310*/  LDSM.16.MT88.4 R20, [R0+0x1100] ;  /* 0x001100000014783b */ /* 0x000fee0000004200 */
[----:B--2---:R-:W-:Y:S01]  /*4320*/  HMMA.16816.F32 R80, R4, R14, R136 ;  /* 0x0000000e0450723c */ /* 0x004fe20000001888 */
[----:B-1----:R-:W-:-:S02]  /*4330*/  FFMA.FTZ R10, R129, c[0x0][0x2d0], -R8 ;  /* 0x0000b400810a7a23 */ /* 0x002fc40000010808 */
[----:B------:R-:W-:Y:S02]  /*4340*/  IMAD.MOV.U32 R129, RZ, RZ, R77 ;  /* 0x000000ffff817224 */ /* 0x000fe400078e004d */
[----:B------:R1:W-:Y:S02]  /*4350*/  MUFU.EX2 R248, R10 ;  /* 0x0000000a00f87308 */ /* 0x0003e40000000800 */
[----:B-1----:R-:W-:Y:S02]  /*4360*/  FFMA.FTZ R10, R131, c[0x0][0x2d0], -R8 ;  /* 0x0000b400830a7a23 */ /* 0x002fe40000010808 */
[----:B------:R-:W-:-:S04]  /*4370*/  IMAD.MOV.U32 R131, RZ, RZ, R247 ;  /* 0x000000ffff837224 */ /* 0x000fc800078e00f7 */
[----:B------:R1:W2:Y:S02]  /*4380*/  MUFU.EX2 R247, R10 ;  /* 0x0000000a00f77308 */ /* 0x0002a40000000800 */
[----:B-1----:R-:W-:Y:S02]  /*4390*/  MOV R10, R79 ;  /* 0x0000004f000a7202 */ /* 0x002fe40000000f00 */
[----:B------:R-:W-:Y:S01]  /*43a0*/  HMMA.16816.F32 R76, R4, R12, R124 ;  /* 0x0000000c044c723c */ /* 0x000fe2000000187c */
[----:B------:R-:W1:Y:S06]  /*43b0*/  LDSM.16.MT88.4 R12, [R135+0x1100] ;  /* 0x00110000870c783b */ /* 0x000e6c0000004200 */
[----:B------:R-:W-:Y:S01]  /*43c0*/  IMAD.MOV.U32 R127, RZ, RZ, R18 ;  /* 0x000000ffff7f7224 */ /* 0x000fe200078e0012 */
[----:B------:R-:W-:Y:S01]  /*43d0*/  F2FP.PACK_AB R4, R101, R130 ;  /* 0x000000826504723e */ /* 0x000fe200000000ff */
[----:B------:R-:W-:Y:S01]  /*43e0*/  IMAD.MOV.U32 R126, RZ, RZ, R19 ;  /* 0x000000ffff7e7224 */ /* 0x000fe200078e0013 */
[----:B---3--:R-:W-:Y:S01]  /*43f0*/  F2FP.PACK_AB R5, R252, R128 ;  /* 0x00000080fc05723e */ /* 0x008fe200000000ff */
[----:B------:R-:W3:Y:S01]  /*4400*/  LDSM.16.MT88.4 R16, [R2+0x7100] ;  /* 0x007100000210783b */ /* 0x000ee20000004200 */
[----:B------:R-:W-:Y:S01]  /*4410*/  F2FP.PACK_AB R6, R99, R102 ;  /* 0x000000666306723e */ /* 0x000fe200000000ff */
[----:B------:R-:W-:Y:S01]  /*4420*/  IMAD.MOV.U32 R125, RZ, RZ, R87 ;  /* 0x000000ffff7d7224 */ /* 0x000fe200078e0057 */
[----:B--2---:R-:W-:-:S02]  /*4430*/  F2FP.PACK_AB R7, R247, R248 ;  /* 0x000000f8f707723e */ /* 0x004fc400000000ff */
[----:B------:R-:W-:-:S05]  /*4440*/  MOV R124, R88 ;  /* 0x00000058007c7202 */ /* 0x000fca0000000f00 */
[C---:B----4-:R-:W-:Y:S07]  /*4450*/  HMMA.16816.F32 R84, R4.reuse, R28, R192 ;  /* 0x0000001c0454723c */ /* 0x050fee00000018c0 */
[----:B------:R-:W-:Y:S01]  /*4460*/  IMAD.MOV.U32 R194, RZ, RZ, R90 ;  /* 0x000000ffffc27224 */ /* 0x000fe200078e005a */
[----:B------:R-:W-:Y:S01]  /*4470*/  MOV R195, R91 ;  /* 0x0000005b00c37202 */ /* 0x000fe20000000f00 */
[----:B------:R-:W-:Y:S01]  /*4480*/  IMAD.MOV.U32 R193, RZ, RZ, R101 ;  /* 0x000000ffffc17224 */ /* 0x000fe200078e0065 */
[----:B------:R-:W-:Y:S01]  /*4490*/  HMMA.16816.F32 R88, R4, R30, R92 ;  /* 0x0000001e0458723c */ /* 0x000fe2000000185c */
[----:B------:R-:W2:Y:S01]  /*44a0*/  LDSM.16.MT88.4 R28, [R237+0x1100] ;  /* 0x00110000ed1c783b */ /* 0x000ea20000004200 */
[----:B------:R-:W-:-:S06]  /*44b0*/  IMAD.MOV.U32 R192, RZ, RZ, R102 ;  /* 0x000000ffffc07224 */ /* 0x000fcc00078e0066 */
[C---:B------:R-:W-:Y:S07]  /*44c0*/  HMMA.16816.F32 R92, R4.reuse, R24, R172 ;  /* 0x00000018045c723c */ /* 0x040fee00000018ac */
[----:B------:R-:W-:Y:S01]  /*44d0*/  IMAD.MOV.U32 R175, RZ, RZ, R99 ;  /* 0x000000ffffaf7224 */ /* 0x000fe200078e0063 */
[----:B-1----:R-:W-:Y:S01]  /*44e0*/  HMMA.16816.F32 R136, R4, R12, R140 ;  /* 0x0000000c0488723c */ /* 0x002fe2000000188c */
[----:B------:R-:W-:Y:S01]  /*44f0*/  IMAD.MOV.U32 R173, RZ, RZ, R125 ;  /* 0x000000ffffad7224 */ /* 0x000fe200078e007d */
[----:B------:R-:W-:Y:S01]  /*4500*/  MOV R172, R131 ;  /* 0x0000008300ac7202 */ /* 0x000fe20000000f00 */
[----:B------:R-:W-:-:S05]  /*4510*/  IMAD.MOV.U32 R174, RZ, RZ, R194 ;  /* 0x000000ffffae7224 */ /* 0x000fca00078e00c2 */
[C---:B---3--:R-:W-:Y:S07]  /*4520*/  HMMA.16816.F32 R116, R4.reuse, R16, R168 ;  /* 0x000000100474723c */ /* 0x048fee00000018a8 */
[----:B------:R-:W-:Y:S01]  /*4530*/  IMAD.MOV.U32 R169, RZ, RZ, R108 ;  /* 0x000000ffffa97224 */ /* 0x000fe200078e006c */
        /* <DEDUP_REMOVED lines=8> */
[C---:B------:R-:W-:Y:S01]  /*45c0*/  HMMA.16816.F32 R100, R4.reuse, R18, R144 ;  /* 0x000000120464723c */ /* 0x040fe20000001890 */
[----:B------:R-:W1:Y:S07]  /*45d0*/  LDSM.16.MT88.4 R16, [R135+0x4100] ;  /* 0x004100008710783b */ /* 0x000e6e0000004200 */
[C---:B------:R-:W-:Y:S01]  /*45e0*/  HMMA.16816.F32 R112, R4.reuse, R14, R164 ;  /* 0x0000000e0470723c */ /* 0x040fe200000018a4 */
[----:B------:R-:W3:Y:S07]  /*45f0*/  LDSM.16.MT88.4 R12, [R237+0x4100] ;  /* 0x00410000ed0c783b */ /* 0x000eee0000004200 */
[C---:B------:R-:W-:Y:S01]  /*4600*/  HMMA.16816.F32 R96, R4.reuse, R26, R148 ;  /* 0x0000001a0460723c */ /* 0x040fe20000001894 */
[----:B------:R-:W-:Y:S07]  /*4610*/  LDSM.16.MT88.4 R24, [R0+0x4100] ;  /* 0x004100000018783b */ /* 0x000fee0000004200 */
[C---:B--2---:R-:W-:Y:S07]  /*4620*/  HMMA.16816.F32 R120, R4.reuse, R28, R180 ;  /* 0x0000001c0478723c */ /* 0x044fee00000018b4 */
[----:B------:R-:W-:Y:S01]  /*4630*/  IMAD.MOV.U32 R28, RZ, RZ, R124 ;  /* 0x000000ffff1c7224 */ /* 0x000fe200078e007c */
[----:B------:R-:W-:Y:S01]  /*4640*/  HMMA.16816.F32 R164, R4, R20, R176 ;  /* 0x0000001404a4723c */ /* 0x000fe200000018b0 */
[----:B------:R-:W-:Y:S01]  /*4650*/  MOV R29, R126 ;  /* 0x0000007e001d7202 */ /* 0x000fe20000000f00 */
[----:B------:R-:W-:-:S02]  /*4660*/  IMAD.MOV.U32 R180, RZ, RZ, R127 ;  /* 0x000000ffffb47224 */ /* 0x000fc400078e007f */
[----:B------:R-:W-:Y:S02]  /*4670*/  IMAD.MOV.U32 R181, RZ, RZ, R10 ;  /* 0x000000ffffb57224 */ /* 0x000fe400078e000a */
[----:B------:R-:W-:Y:S01]  /*4680*/  FFMA.FTZ R10, R133, c[0x0][0x2d0], -R9 ;  /* 0x0000b400850a7a23 */ /* 0x000fe20000010809 */
[----:B------:R-:W-:Y:S01]  /*4690*/  MOV R179, R110 ;  /* 0x0000006e00b37202 */ /* 0x000fe20000000f00 */
[C---:B------:R-:W-:Y:S01]  /*46a0*/  HMMA.16816.F32 R148, R4.reuse, R22, R56 ;  /* 0x000000160494723c */ /* 0x040fe20000001838 */
[----:B------:R-:W2:Y:S01]  /*46b0*/  LDSM.16.MT88.4 R20, [R135+0x7100] ;  /* 0x007100008714783b */ /* 0x000ea20000004200 */
[----:B------:R-:W-:Y:S01]  /*46c0*/  IMAD.MOV.U32 R183, RZ, RZ, R175 ;  /* 0x000000ffffb77224 */ /* 0x000fe200078e00af */
[----:B------:R-:W-:Y:S01]  /*46d0*/  MOV R175, R195 ;  /* 0x000000c300af7202 */ /* 0x000fe20000000f00 */
[----:B------:R-:W-:Y:S01]  /*46e0*/  IMAD.MOV.U32 R182, RZ, RZ, R129 ;  /* 0x000000ffffb67224 */ /* 0x000fe200078e0081 */
[----:B------:R4:W-:Y:S01]  /*46f0*/  MUFU.EX2 R195, R10 ;  /* 0x0000000a00c37308 */ /* 0x0009e20000000800 */
[----:B------:R-:W-:Y:S01]  /*4700*/  IMAD.MOV.U32 R177, RZ, RZ, R108 ;  /* 0x000000ffffb17224 */ /* 0x000fe200078e006c */
[----:B------:R-:W-:Y:S01]  /*4710*/  MOV R176, R104 ;  /* 0x0000006800b07202 */ /* 0x000fe20000000f00 */
[----:B------:R-:W-:Y:S01]  /*4720*/  HMMA.16816.F32 R124, R4, R30, R160 ;  /* 0x0000001e047c723c */ /* 0x000fe200000018a0 */
[----:B------:R-:W-:-:S02]  /*4730*/  IMAD.MOV.U32 R58, RZ, RZ, R181 ;  /* 0x000000ffff3a7224 */ /* 0x000fc400078e00b5 */
[----:B------:R-:W-:Y:S02]  /*4740*/  IMAD.MOV.U32 R181, RZ, RZ, R193 ;  /* 0x000000ffffb57224 */ /* 0x000fe400078e00c1 */
[----:B------:R-:W-:Y:S02]  /*4750*/  IMAD.MOV.U32 R178, RZ, RZ, R109 ;  /* 0x000000ffffb27224 */ /* 0x000fe400078e006d */
[----:B------:R-:W-:Y:S01]  /*4760*/  IMAD.MOV.U32 R30, RZ, RZ, R130 ;  /* 0x000000ffff1e7224 */ /* 0x000fe200078e0082 */
[----:B-1----:R-:W-:Y:S01]  /*4770*/  HMMA.16816.F32 R160, R4, R16, R60 ;  /* 0x0000001004a0723c */ /* 0x002fe2000000183c */
[----:B------:R-:W-:Y:S01]  /*4780*/  MOV R31, R128 ;  /* 0x00000080001f7202 */ /* 0x000fe20000000f00 */
[----:B------:R-:W-:Y:S02]  /*4790*/  IMAD.MOV.U32 R57, RZ, RZ, R28 ;  /* 0x000000ffff397224 */ /* 0x000fe400078e001c */
[----:B------:R-:W-:Y:S01]  /*47a0*/  IMAD.MOV.U32 R133, RZ, RZ, R111 ;  /* 0x000000ffff857224 */ /* 0x000fe200078e006f */
[----:B------:R-:W-:Y:S01]  /*47b0*/  MOV R56, R31 ;  /* 0x0000001f00387202 */ /* 0x000fe20000000f00 */
[----:B----4-:R-:W-:-:S02]  /*47c0*/  FFMA.FTZ R10, R200, c[0x0][0x2d0], -R9 ;  /* 0x0000b400c80a7a23 */ /* 0x010fc40000010809 */
[C---:B------:R-:W-:Y:S01]  /*47d0*/  HMMA.16816.F32 R140, R4.reuse, R18, R52 ;  /* 0x00000012048c723c */ /* 0x040fe20000001834 */
[----:B------:R-:W1:Y:S01]  /*47e0*/  LDSM.16.MT88.4 R16, [R237+0x7100] ;  /* 0x00710000ed10783b */ /* 0x000e620000004200 */
[----:B------:R4:W5:Y:S01]  /*47f0*/  MUFU.EX2 R194, R10 ;  /* 0x0000000a00c27308 */ /* 0x0009620000000800 */
[----:B------:R-:W-:Y:S02]  /*4800*/  IMAD.MOV.U32 R31, RZ, RZ, R192 ;  /* 0x000000ffff1f7224 */ /* 0x000fe400078e00c0 */
[----:B------:R-:W-:Y:S01]  /*4810*/  IMAD.MOV.U32 R62, RZ, RZ, R179 ;  /* 0x000000ffff3e7224 */ /* 0x000fe200078e00b3 */
[----:B------:R-:W-:Y:S01]  /*4820*/  MOV R179, R180 ;  /* 0x000000b400b37202 */ /* 0x000fe20000000f00 */
[----:B------:R-:W-:Y:S01]  /*4830*/  IMAD.MOV.U32 R28, RZ, RZ, R106 ;  /* 0x000000ffff1c7224 */ /* 0x000fe200078e006a */
[----:B---3--:R-:W-:Y:S01]  /*4840*/  HMMA.16816.F32 R128, R4, R12, R40 ;  /* 0x0000000c0480723c */ /* 0x008fe20000001828 */
[----:B------:R-:W-:Y:S01]  /*4850*/  MOV R180, R107 ;  /* 0x0000006b00b47202 */ /* 0x000fe20000000f00 */
[----:B------:R-:W-:Y:S01]  /*4860*/  IMAD.MOV.U32 R63, RZ, RZ, R30 ;  /* 0x000000ffff3f7224 */ /* 0x000fe200078e001e */
[----:B------:R-:W-:Y:S01]  /*4870*/  MOV R30, R183 ;  /* 0x000000b7001e7202 */ /* 0x000fe20000000f00 */
[----:B------:R-:W-:-:S04]  /*4880*/  IMAD.MOV.U32 R59, RZ, RZ, R182 ;  /* 0x000000ffff3b7224 */ /* 0x000fc800078e00b6 */
[C---:B------:R-:W-:Y:S01]  /*4890*/  HMMA.16816.F32 R144, R4.reuse, R14, R48 ;  /* 0x0000000e0490723c */ /* 0x040fe20000001830 */
[----:B------:R-:W3:Y:S01]  /*48a0*/  LDSM.16.MT88.4 R12, [R0+0x7100] ;  /* 0x00710000000c783b */ /* 0x000ee20000004200 */
[----:B----4-:R-:W-:Y:S02]  /*48b0*/  FFMA.FTZ R10, R134, c[0x0][0x2d0], -R9 ;  /* 0x0000b400860a7a23 */ /* 0x010fe40000010809 */
[----:B------:R-:W-:Y:S01]  /*48c0*/  IMAD.MOV.U32 R134, RZ, RZ, R177 ;  /* 0x000000ffff867224 */ /* 0x000fe200078e00b1 */
[----:B------:R-:W-:Y:S01]  /*48d0*/  MOV R177, R178 ;  /* 0x000000b200b17202 */ /* 0x000fe20000000f00 */
[----:B------:R4:W-:Y:S01]  /*48e0*/  MUFU.EX2 R193, R10 ;  /* 0x0000000a00c17308 */ /* 0x0009e20000000800 */
[----:B------:R-:W-:Y:S01]  /*48f0*/  IMAD.MOV.U32 R178, RZ, RZ, R29 ;  /* 0x000000ffffb27224 */ /* 0x000fe200078e001d */
[----:B--2---:R-:W-:Y:S01]  /*4900*/  HMMA.16816.F32 R40, R4, R20, R32 ;  /* 0x000000140428723c */ /* 0x004fe20000001820 */
[----:B------:R-:W-:Y:S02]  /*4910*/  IMAD.MOV.U32 R29, RZ, RZ, R105 ;  /* 0x000000ffff1d7224 */ /* 0x000fe400078e0069 */
[----:B------:R-:W-:-:S05]  /*4920*/  IMAD.MOV.U32 R200, RZ, RZ, R30 ;  /* 0x000000ffffc87224 */ /* 0x000fca00078e001e */
[----:B------:R-:W-:Y:S01]  /*4930*/  HMMA.16816.F32 R48, R4, R22, R64 ;  /* 0x000000160430723c */ /* 0x000fe20000001840 */
[----:B------:R-:W2:Y:S01]  /*4940*/  LDSM.16.MT88.4 R20, [R2+0x4900] ;  /* 0x004900000214783b */ /* 0x000ea20000004200 */
[----:B----4-:R-:W-:-:S06]  /*4950*/  FFMA.FTZ R10, R201, c[0x0][0x2d0], -R9 ;  /* 0x0000b400c90a7a23 */ /* 0x010fcc0000010809 */
[C---:B------:R-:W-:Y:S01]  /*4960*/  HMMA.16816.F32 R108, R4.reuse, R24, R36 ;  /* 0x00000018046c723c */ /* 0x040fe20000001824 */
[----:B------:R-:W-:Y:S01]  /*4970*/  IMAD.MOV.U32 R201, RZ, RZ, R31 ;  /* 0x000000ffffc97224 */ /* 0x000fe200078e001f */
[----:B------:R4:W2:Y:S06]  /*4980*/  MUFU.EX2 R192, R10 ;  /* 0x0000000a00c07308 */ /* 0x0008ac0000000800 */
[C---:B------:R-:W-:Y:S01]  /*4990*/  HMMA.16816.F32 R104, R4.reuse, R26, R44 ;  /* 0x0000001a0468723c */ /* 0x040fe2000000182c */
[----:B------:R-:W2:Y:S07]  /*49a0*/  LDSM.16.MT88.4 R24, [R2+0x1900] ;  /* 0x001900000218783b */ /* 0x000eae0000004200 */
[----:B-1----:R-:W-:Y:S01]  /*49b0*/  HMMA.16816.F32 R44, R4, R16, R68 ;  /* 0x00000010042c723c */ /* 0x002fe20000001844 */
[----:B----4-:R-:W-:Y:S01]  /*49c0*/  FFMA.FTZ R10, R202, c[0x0][0x2d0], -R8 ;  /* 0x0000b400ca0a7a23 */ /* 0x010fe20000010808 */
[----:B------:R-:W-:-:S03]  /*49d0*/  MOV R202, R181 ;  /* 0x000000b500ca7202 */ /* 0x000fc60000000f00 */
[----:B------:R1:W-:Y:S02]  /*49e0*/  MUFU.EX2 R183, R10 ;  /* 0x0000000a00b77308 */ /* 0x0003e40000000800 */
[----:B------:R-:W-:Y:S01]  /*49f0*/  IMAD.MOV.U32 R69, RZ, RZ, R58 ;  /* 0x000000ffff457224 */ /* 0x000fe200078e003a */
[----:B------:R-:W-:Y:S01]  /*4a00*/  HMMA.16816.F32 R52, R4, R18, R72 ;  /* 0x000000120434723c */ /* 0x000fe20000001848 */
[----:B------:R-:W4:Y:S01]  /*4a10*/  LDSM.16.MT88.4 R16, [R2+0x7900] ;  /* 0x007900000210783b */ /* 0x000f220000004200 */
[----:B------:R-:W-:Y:S01]  /*4a20*/  MOV R70, R59 ;  /* 0x0000003b00467202 */ /* 0x000fe20000000f00 */
[----:B------:R-:W-:Y:S02]  /*4a30*/  IMAD.MOV.U32 R71, RZ, RZ, R62 ;  /* 0x000000ffff477224 */ /* 0x000fe400078e003e */
[----:B------:R-:W-:-:S03]  /*4a40*/  IMAD.MOV.U32 R68, RZ, RZ, R57 ;  /* 0x000000ffff447224 */ /* 0x000fc600078e0039 */
[----:B---3--:R-:W-:Y:S01]  /*4a50*/  HMMA.16816.F32 R36, R4, R12, R76 ;  /* 0x0000000c0424723c */ /* 0x008fe2000000184c */
[----:B-1----:R-:W-:Y:S01]  /*4a60*/  FFMA.FTZ R10, R233, c[0x0][0x2d0], -R8 ;  /* 0x0000b400e90a7a23 */ /* 0x002fe20000010808 */
[----:B------:R-:W-:-:S06]  /*4a70*/  MOV R233, R56 ;  /* 0x0000003800e97202 */ /* 0x000fcc0000000f00 */
[----:B------:R-:W-:Y:S01]  /*4a80*/  HMMA.16816.F32 R32, R4, R14, R80 ;  /* 0x0000000e0420723c */ /* 0x000fe20000001850 */
[----:B------:R-:W1:Y:S01]  /*4a90*/  LDSM.16.MT88.4 R12, [R135+0x1900] ;  /* 0x00190000870c783b */ /* 0x000e620000004200 */
[----:B------:R3:W3:Y:S05]  /*4aa0*/  MUFU.EX2 R182, R10 ;  /* 0x0000000a00b67308 */ /* 0x0006ea0000000800 */
[----:B-----5:R-:W-:Y:S02]  /*4ab0*/  F2FP.PACK_AB R4, R194, R195 ;  /* 0x000000c3c204723e */ /* 0x020fe400000000ff */
[----:B--2---:R-:W-:Y:S02]  /*4ac0*/  F2FP.PACK_AB R6, R192, R193 ;  /* 0x000000c1c006723e */ /* 0x004fe400000000ff */
[----:B------:R-:W-:Y:S01]  /*4ad0*/  MOV R83, R29 ;  /* 0x0000001d00537202 */ /* 0x000fe20000000f00 */
[----:B---3--:R-:W-:Y:S01]  /*4ae0*/  FFMA.FTZ R10, R203, c[0x0][0x2d0], -R8 ;  /* 0x0000b400cb0a7a23 */ /* 0x008fe20000010808 */
[----:B------:R-:W-:Y:S01]  /*4af0*/  F2FP.PACK_AB R5, R182, R183 ;  /* 0x000000b7b605723e */ /* 0x000fe200000000ff */
[----:B------:R-:W-:-:S02]  /*4b00*/  IMAD.MOV.U32 R203, RZ, RZ, R63 ;  /* 0x000000ffffcb7224 */ /* 0x000fc400078e003f */
[----:B------:R2:W-:Y:S02]  /*4b10*/  MUFU.EX2 R181, R10 ;  /* 0x0000000a00b57308 */ /* 0x0005e40000000800 */
[----:B--2---:R-:W-:Y:S02]  /*4b20*/  FFMA.FTZ R10, R232, c[0x0][0x2d0], -R8 ;  /* 0x0000b400e80a7a23 */ /* 0x004fe40000010808 */
[----:B------:R-:W-:-:S04]  /*4b30*/  IMAD.MOV.U32 R232, RZ, RZ, R180 ;  /* 0x000000ffffe87224 */ /* 0x000fc800078e00b4 */
[----:B------:R-:W2:Y:S02]  /*4b40*/  MUFU.EX2 R180, R10 ;  /* 0x0000000a00b47308 */ /* 0x000ea40000000800 */
[----:B--2---:R-:W-:Y:S01]  /*4b50*/  F2FP.PACK_AB R7, R180, R181 ;  /* 0x000000b5b407723e */ /* 0x004fe200000000ff */
[----:B------:R-:W-:Y:S02]  /*4b60*/  IMAD.MOV.U32 R10, RZ, RZ, R28 ;  /* 0x000000ffff0a7224 */ /* 0x000fe400078e001c */
[----:B------:R-:W-:Y:S04]  /*4b70*/  LDSM.16.MT88.4 R28, [R237+0x1900] ;  /* 0x00190000ed1c783b */ /* 0x000fe80000004200 */
[C---:B------:R-:W-:Y:S07]  /*4b80*/  HMMA.16816.F32 R64, R4.reuse, R22, R96 ;  /* 0x000000160440723c */ /* 0x040fee0000001860 */
[----:B------:R-:W-:Y:S01]  /*4b90*/  IMAD.MOV.U32 R99, RZ, RZ, R232 ;  /* 0x000000ffff637224 */ /* 0x000fe200078e00e8 */
[----:B------:R-:W-:Y:S01]  /*4ba0*/  HMMA.16816.F32 R56, R4, R24, R84 ;  /* 0x000000180438723c */ /* 0x000fe20000001854 */
[----:B------:R-:W-:Y:S01]  /*4bb0*/  IMAD.MOV.U32 R98, RZ, RZ, R68 ;  /* 0x000000ffff627224 */ /* 0x000fe200078e0044 */
[----:B------:R-:W-:Y:S01]  /*4bc0*/  MOV R97, R69 ;  /* 0x0000004500617202 */ /* 0x000fe20000000f00 */
[----:B------:R-:W-:-:S02]  /*4bd0*/  IMAD.MOV.U32 R96, RZ, RZ, R70 ;  /* 0x000000ffff607224 */ /* 0x000fc400078e0046 */
[----:B------:R-:W-:-:S03]  /*4be0*/  IMAD.MOV.U32 R232, RZ, RZ, R71 ;  /* 0x000000ffffe87224 */ /* 0x000fc600078e0047 */
[C---:B------:R-:W-:Y:S01]  /*4bf0*/  HMMA.16816.F32 R60, R4.reuse, R26, R88 ;  /* 0x0000001a043c723c */ /* 0x040fe20000001858 */
[----:B------:R-:W2:Y:S07]  /*4c00*/  LDSM.16.MT88.4 R24, [R0+0x1900] ;  /* 0x001900000018783b */ /* 0x000eae0000004200 */
[C---:B----4-:R-:W-:Y:S08]  /*4c10*/  HMMA.16816.F32 R116, R4.reuse, R16, R116 ;  /* 0x000000100474723c */ /* 0x050ff00000001874 */
[C---:B------:R-:W-:Y:S01]  /*4c20*/  HMMA.16816.F32 R68, R4.reuse, R18, R100 ;  /* 0x000000120444723c */ /* 0x040fe20000001864 */
[----:B------:R-:W3:Y:S07]  /*4c30*/  LDSM.16.MT88.4 R16, [R135+0x4900] ;  /* 0x004900008710783b */ /* 0x000eee0000004200 */
[C---:B-1----:R-:W-:Y:S08]  /*4c40*/  HMMA.16816.F32 R136, R4.reuse, R12, R136 ;  /* 0x0000000c0488723c */ /* 0x042ff00000001888 */
[C---:B------:R-:W-:Y:S01]  /*4c50*/  HMMA.16816.F32 R72, R4.reuse, R14, R112 ;  /* 0x0000000e0448723c */ /* 0x040fe20000001870 */
[----:B------:R-:W1:Y:S07]  /*4c60*/  LDSM.16.MT88.4 R12, [R237+0x4900] ;  /* 0x00490000ed0c783b */ /* 0x000e6e0000004200 */
[C---:B------:R-:W-:Y:S01]  /*4c70*/  HMMA.16816.F32 R84, R4.reuse, R20, R92 ;  /* 0x000000140454723c */ /* 0x040fe2000000185c */
[----:B------:R-:W4:Y:S07]  /*4c80*/  LDSM.16.MT88.4 R20, [R0+0x4900] ;  /* 0x004900000014783b */ /* 0x000f2e0000004200 */
[C---:B--2---:R-:W-:Y:S08]  /*4c90*/  HMMA.16816.F32 R88, R4.reuse, R24, R164 ;  /* 0x000000180458723c */ /* 0x044ff000000018a4 */
[C---:B------:R-:W-:Y:S01]  /*4ca0*/  HMMA.16816.F32 R92, R4.reuse, R26, R148 ;  /* 0x0000001a045c723c */ /* 0x040fe20000001894 */
[----:B------:R-:W2:Y:S07]  /*4cb0*/  LDSM.16.MT88.4 R24, [R135+0x7900] ;  /* 0x007900008718783b */ /* 0x000eae0000004200 */
[C---:B---3--:R-:W-:Y:S07]  /*4cc0*/  HMMA.16816.F32 R100, R4.reuse, R16, R160 ;  /* 0x000000100464723c */ /* 0x048fee00000018a0 */
[----:B------:R-:W-:Y:S01]  /*4cd0*/  IMAD.MOV.U32 R162, RZ, RZ, R179 ;  /* 0x000000ffffa27224 */ /* 0x000fe200078e00b3 */
[----:B------:R-:W-:Y:S01]  /*4ce0*/  HMMA.16816.F32 R112, R4, R18, R140 ;  /* 0x000000120470723c */ /* 0x000fe2000000188c */
[----:B------:R-:W3:Y:S01]  /*4cf0*/  LDSM.16.MT88.4 R16, [R237+0x7900] ;  /* 0x00790000ed10783b */ /* 0x000ee20000004200 */
[----:B------:R-:W-:Y:S01]  /*4d00*/  IMAD.MOV.U32 R161, RZ, RZ, R178 ;  /* 0x000000ffffa17224 */ /* 0x000fe200078e00b2 */
[----:B------:R-:W-:-:S04]  /*4d10*/  MOV R163, R249 ;  /* 0x000000f900a37202 */ /* 0x000fc80000000f00 */
[----:B------:R-:W-:Y:S01]  /*4d20*/  MOV R160, R163 ;  /* 0x000000a300a07202 */ /* 0x000fe20000000f00 */
[----:B------:R-:W-:Y:S01]  /*4d30*/  HMMA.16816.F32 R76, R4, R28, R120 ;  /* 0x0000001c044c723c */ /* 0x000fe20000001878 */
[----:B------:R-:W-:Y:S01]  /*4d40*/  IMAD.MOV.U32 R142, RZ, RZ, R168 ;  /* 0x000000ffff8e7224 */ /* 0x000fe200078e00a8 */
[----:B------:R-:W-:Y:S01]  /*4d50*/  MOV R143, R169 ;  /* 0x000000a9008f7202 */ /* 0x000fe20000000f00 */
[----:B------:R-:W-:-:S04]  /*4d60*/  IMAD.MOV.U32 R163, RZ, RZ, R171 ;  /* 0x000000ffffa37224 */ /* 0x000fc800078e00ab */
[----:B------:R-:W-:Y:S01]  /*4d70*/  IMAD.MOV.U32 R28, RZ, RZ, R10 ;  /* 0x000000ffff1c7224 */ /* 0x000fe200078e000a */
[----:B------:R-:W-:Y:S01]  /*4d80*/  MOV R29, R83 ;  /* 0x00000053001d7202 */ /* 0x000fe20000000f00 */
[----:B------:R-:W-:Y:S01]  /*4d90*/  FFMA.FTZ R10, R234, c[0x0][0x2d0], -R9 ;  /* 0x0000b400ea0a7a23 */ /* 0x000fe20000010809 */
[----:B------:R-:W-:Y:S03]  /*4da0*/  HMMA.16816.F32 R80, R4, R30, R124 ;  /* 0x0000001e0450723c */ /* 0x000fe6000000187c */
[----:B------:R5:W-:Y:S01]  /*4db0*/  MUFU.EX2 R179, R10 ;  /* 0x0000000a00b37308 */ /* 0x000be20000000800 */
[----:B------:R-:W-:-:S03]  /*4dc0*/  IMAD.MOV.U32 R234, RZ, RZ, R29 ;  /* 0x000000ffffea7224 */ /* 0x000fc600078e001d */
[----:B------:R-:W-:Y:S01]  /*4dd0*/  MOV R30, R177 ;  /* 0x000000b1001e7202 */ /* 0x000fe20000000f00 */
[----:B-1----:R-:W-:Y:S01]  /*4de0*/  HMMA.16816.F32 R124, R4, R12, R128 ;  /* 0x0000000c047c723c */ /* 0x002fe20000001880 */
[----:B------:R-:W-:-:S03]  /*4df0*/  IMAD.MOV.U32 R31, RZ, RZ, R176 ;  /* 0x000000ffff1f7224 */ /* 0x000fc600078e00b0 */
[----:B------:R-:W-:Y:S02]  /*4e00*/  IMAD.MOV.U32 R141, RZ, RZ, R30 ;  /* 0x000000ffff8d7224 */ /* 0x000fe400078e001e */
[----:B------:R-:W-:Y:S02]  /*4e10*/  IMAD.MOV.U32 R140, RZ, RZ, R31 ;  /* 0x000000ffff8c7224 */ /* 0x000fe400078e001f */
[C---:B------:R-:W-:Y:S01]  /*4e20*/  HMMA.16816.F32 R144, R4.reuse, R14, R144 ;  /* 0x0000000e0490723c */ /* 0x040fe20000001890 */
[----:B------:R-:W1:Y:S01]  /*4e30*/  LDSM.16.MT88.4 R12, [R0+0x7900] ;  /* 0x00790000000c783b */ /* 0x000e620000004200 */
[--C-:B-----5:R-:W-:Y:S01]  /*4e40*/  FFMA.FTZ R10, R240, c[0x0][0x2d0], -R9.reuse ;  /* 0x0000b400f00a7a23 */ /* 0x120fe20000010809 */
[----:B------:R-:W-:Y:S02]  /*4e50*/  MOV R240, R28 ;  /* 0x0000001c00f07202 */ /* 0x000fe40000000f00 */
[----:B------:R-:W-:Y:S01]  /*4e60*/  LDSM.16.MT88.4 R28, [R2+0x8100] ;  /* 0x00810000021c783b */ /* 0x000fe20000004200 */
[----:B------:R5:W1:Y:S02]  /*4e70*/  MUFU.EX2 R178, R10 ;  /* 0x0000000a00b27308 */ /* 0x000a640000000800 */
[C---:B----4-:R-:W-:Y:S08]  /*4e80*/  HMMA.16816.F32 R148, R4.reuse, R20, R108 ;  /* 0x000000140494723c */ /* 0x050ff0000000186c */
[----:B------:R-:W-:Y:S01]  /*4e90*/  HMMA.16816.F32 R104, R4, R22, R104 ;  /* 0x000000160468723c */ /* 0x000fe20000001868 */
[----:B------:R-:W4:Y:S01]  /*4ea0*/  LDSM.16.MT88.4 R20, [R2+0x2100] ;  /* 0x002100000214783b */ /* 0x000f220000004200 */
[----:B-----5:R-:W-:-:S06]  /*4eb0*/  FFMA.FTZ R10, R235, c[0x0][0x2d0], -R9 ;  /* 0x0000b400eb0a7a23 */ /* 0x020fcc0000010809 */
[C---:B--2---:R-:W-:Y:S01]  /*4ec0*/  HMMA.16816.F32 R120, R4.reuse, R26, R48 ;  /* 0x0000001a0478723c */ /* 0x044fe20000001830 */
[----:B------:R-:W-:Y:S01]  /*4ed0*/  IMAD.MOV.U32 R235, RZ, RZ, R96 ;  /* 0x000000ffffeb7224 */ /* 0x000fe200078e0060 */
[----:B------:R2:W-:Y:S05]  /*4ee0*/  MUFU.EX2 R177, R10 ;  /* 0x0000000a00b17308 */ /* 0x0005ea0000000800 */
[----:B------:R-:W-:Y:S01]  /*4ef0*/  IMAD.MOV.U32 R49, RZ, RZ, R170 ;  /* 0x000000ffff317224 */ /* 0x000fe200078e00aa */
[----:B---3--:R-:W-:Y:S01]  /*4f00*/  HMMA.16816.F32 R128, R4, R18, R52 ;  /* 0x000000120480723c */ /* 0x008fe20000001834 */
[----:B------:R-:W-:Y:S01]  /*4f10*/  IMAD.MOV.U32 R51, RZ, RZ, R133 ;  /* 0x000000ffff337224 */ /* 0x000fe200078e0085 */
[----:B------:R-:W-:Y:S01]  /*4f20*/  MOV R48, R250 ;  /* 0x000000fa00307202 */ /* 0x000fe20000000f00 */
[----:B------:R-:W-:-:S02]  /*4f30*/  IMAD.MOV.U32 R50, RZ, RZ, R161 ;  /* 0x000000ffff327224 */ /* 0x000fc400078e00a1 */
[----:B------:R-:W-:-:S03]  /*4f40*/  IMAD.MOV.U32 R161, RZ, RZ, R99 ;  /* 0x000000ffffa17224 */ /* 0x000fc600078e0063 */
[----:B------:R-:W-:Y:S01]  /*4f50*/  HMMA.16816.F32 R168, R4, R16, R44 ;  /* 0x0000001004a8723c */ /* 0x000fe2000000182c */
[----:B------:R-:W3:Y:S01]  /*4f60*/  LDSM.16.MT88.4 R16, [R135+0x2100] ;  /* 0x002100008710783b */ /* 0x000ee20000004200 */
[----:B--2---:R-:W-:Y:S01]  /*4f70*/  FFMA.FTZ R10, R242, c[0x0][0x2d0], -R9 ;  /* 0x0000b400f20a7a23 */ /* 0x004fe20000010809 */
[----:B------:R-:W-:-:S03]  /*4f80*/  MOV R242, R97 ;  /* 0x0000006100f27202 */ /* 0x000fc60000000f00 */
[----:B------:R2:W5:Y:S02]  /*4f90*/  MUFU.EX2 R249, R10 ;  /* 0x0000000a00f97308 */ /* 0x0005640000000800 */
[C---:B------:R-:W-:Y:S01]  /*4fa0*/  HMMA.16816.F32 R164, R4.reuse, R24, R40 ;  /* 0x0000001804a4723c */ /* 0x040fe20000001828 */
[----:B------:R-:W3:Y:S07]  /*4fb0*/  LDSM.16.MT88.4 R24, [R2+0x5100] ;  /* 0x005100000218783b */ /* 0x000eee0000004200 */
[----:B-1----:R-:W-:Y:S01]  /*4fc0*/  HMMA.16816.F32 R32, R4, R14, R32 ;  /* 0x0000000e0420723c */ /* 0x002fe20000001820 */
[----:B--2---:R-:W-:-:S02]  /*4fd0*/  FFMA.FTZ R10, R243, c[0x0][0x2d0], -R8 ;  /* 0x0000b400f30a7a23 */ /* 0x004fc40000010808 */
[----:B------:R-:W-:Y:S02]  /*4fe0*/  IMAD.MOV.U32 R243, RZ, RZ, R98 ;  /* 0x000000fffff37224 */ /* 0x000fe400078e0062 */
[----:B------:R1:W-:Y:S03]  /*4ff0*/  MUFU.EX2 R176, R10 ;  /* 0x0000000a00b07308 */ /* 0x0003e60000000800 */
[----:B------:R-:W-:Y:S01]  /*5000*/  HMMA.16816.F32 R96, R4, R12, R36 ;  /* 0x0000000c0460723c */ /* 0x000fe20000001824 */
[----:B------:R-:W2:Y:S06]  /*5010*/  LDSM.16.MT88.4 R12, [R237+0x2100] ;  /* 0x00210000ed0c783b */ /* 0x000eac0000004200 */
[----:B------:R-:W-:-:S02]  /*5020*/  F2FP.PACK_AB R4, R178, R179 ;  /* 0x000000b3b204723e */ /* 0x000fc400000000ff */
[----:B-----5:R-:W-:Y:S01]  /*5030*/  F2FP.PACK_AB R6, R249, R177 ;  /* 0x000000b1f906723e */ /* 0x020fe200000000ff */
[----:B-1----:R-:W-:Y:S02]  /*5040*/  FFMA.FTZ R10, R245, c[0x0][0x2d0], -R8 ;  /* 0x0000b400f50a7a23 */ /* 0x002fe40000010808 */
[----:B------:R-:W-:Y:S01]  /*5050*/  IMAD.MOV.U32 R245, RZ, RZ, R162 ;  /* 0x000000fffff57224 */ /* 0x000fe200078e00a2 */
[----:B------:R-:W-:Y:S02]  /*5060*/  MOV R162, R134 ;  /* 0x0000008600a27202 */ /* 0x000fe40000000f00 */
[----:B------:R1:W5:Y:S02]  /*5070*/  MUFU.EX2 R134, R10 ;  /* 0x0000000a00867308 */ /* 0x0003640000000800 */
[----:B-1----:R-:W-:Y:S01]  /*5080*/  FFMA.FTZ R10, R244, c[0x0][0x2d0], -R8 ;  /* 0x0000b400f40a7a23 */ /* 0x002fe20000010808 */
[----:B-----5:R-:W-:Y:S02]  /*5090*/  F2FP.PACK_AB R5, R134, R176 ;  /* 0x000000b08605723e */ /* 0x020fe400000000ff */
[----:B------:R-:W-:-:S03]  /*50a0*/  MOV R244, R235 ;  /* 0x000000eb00f47202 */ /* 0x000fc60000000f00 */
[----:B------:R1:W-:Y:S01]  /*50b0*/  MUFU.EX2 R133, R10 ;  /* 0x0000000a00857308 */ /* 0x0003e20000000800 */
[----:B------:R-:W-:Y:S02]  /*50c0*/  IMAD.MOV.U32 R235, RZ, RZ, R140 ;  /* 0x000000ffffeb7224 */ /* 0x000fe400078e008c */
[----:B------:R-:W-:Y:S02]  /*50d0*/  IMAD.MOV.U32 R140, RZ, RZ, R162 ;  /* 0x000000ffff8c7224 */ /* 0x000fe400078e00a2 */
[----:B-1----:R-:W-:Y:S02]  /*50e0*/  FFMA.FTZ R10, R246, c[0x0][0x2d0], -R8 ;  /* 0x0000b400f60a7a23 */ /* 0x002fe40000010808 */
[----:B------:R-:W-:Y:S02]  /*50f0*/  IMAD.MOV.U32 R246, RZ, RZ, R242 ;  /* 0x000000fffff67224 */ /* 0x000fe400078e00f2 */
[----:B------:R-:W1:Y:S01]  /*5100*/  MUFU.EX2 R250, R10 ;  /* 0x0000000a00fa7308 */ /* 0x000e620000000800 */
[----:B------:R-:W-:Y:S01]  /*5110*/  IMAD.MOV.U32 R242, RZ, RZ, R141 ;  /* 0x000000fffff27224 */ /* 0x000fe200078e008d */
[----:B------:R-:W-:-:S02]  /*5120*/  MOV R141, R163 ;  /* 0x000000a3008d7202 */ /* 0x000fc40000000f00 */
[----:B-1----:R-:W-:Y:S01]  /*5130*/  F2FP.PACK_AB R7, R250, R133 ;  /* 0x00000085fa07723e */ /* 0x002fe200000000ff */
[----:B------:R-:W-:Y:S02]  /*5140*/  FFMA.FTZ R10, R48, c[0x0][0x2d0], -R9 ;  /* 0x0000b400300a7a23 */ /* 0x000fe40000010809 */
[----:B------:R-:W-:Y:S02]  /*5150*/  IMAD.MOV.U32 R48, RZ, RZ, R49 ;  /* 0x000000ffff307224 */ /* 0x000fe400078e0031 */
[----:B------:R-:W-:Y:S02]  /*5160*/  IMAD.MOV.U32 R49, RZ, RZ, R51 ;  /* 0x000000ffff317224 */ /* 0x000fe400078e0033 */
[C---:B----4-:R-:W-:Y:S01]  /*5170*/  HMMA.16816.F32 R52, R4.reuse, R20, R56 ;  /* 0x000000140434723c */ /* 0x050fe20000001838 */
[----:B------:R1:W-:Y:S06]  /*5180*/  MUFU.EX2 R51, R10 ;  /* 0x0000000a00337308 */ /* 0x0003ec0000000800 */
[----:B------:R-:W-:Y:S01]  /*5190*/  MOV R59, R50 ;  /* 0x00000032003b7202 */ /* 0x000fe20000000f00 */
[C---:B------:R-:W-:Y:S01]  /*51a0*/  HMMA.16816.F32 R36, R4.reuse, R22, R60 ;  /* 0x000000160424723c */ /* 0x040fe2000000183c */
[----:B------:R-:W4:Y:S07]  /*51b0*/  LDSM.16.MT88.4 R20, [R0+0x2100] ;  /* 0x002100000014783b */ /* 0x000f2e0000004200 */
[----:B---3--:R-:W-:Y:S01]  /*51c0*/  HMMA.16816.F32 R136, R4, R16, R136 ;  /* 0x000000100488723c */ /* 0x008fe20000001888 */
[----:B-1----:R-:W-:-:S02]  /*51d0*/  FFMA.FTZ R10, R245, c[0x0][0x2d0], -R9 ;  /* 0x0000b400f50a7a23 */ /* 0x002fc40000010809 */
[----:B------:R-:W-:Y:S02]  /*51e0*/  IMAD.MOV.U32 R245, RZ, RZ, R161 ;  /* 0x000000fffff57224 */ /* 0x000fe400078e00a1 */
[----:B------:R1:W3:Y:S03]  /*51f0*/  MUFU.EX2 R50, R10 ;  /* 0x0000000a00327308 */ /* 0x0002e60000000800 */
[C---:B------:R-:W-:Y:S01]  /*5200*/  HMMA.16816.F32 R44, R4.reuse, R18, R72 ;  /* 0x00000012042c723c */ /* 0x040fe20000001848 */
[----:B------:R-:W5:Y:S04]  /*5210*/  LDSM.16.MT88.4 R16, [R237+0x5100] ;  /* 0x00510000ed10783b */ /* 0x000f680000004200 */
[----:B------:R-:W-:Y:S03]  /*5220*/  LDSM.16.MT88.4 R72, [R0+0x2900] ;  /* 0x002900000048783b */ /* 0x000fe60000004200 */
[----:B------:R-:W-:Y:S01]  /*5230*/  HMMA.16816.F32 R84, R4, R24, R84 ;  /* 0x000000180454723c */ /* 0x000fe20000001854 */
[----:B-1----:R-:W-:-:S02]  /*5240*/  FFMA.FTZ R10, R48, c[0x0][0x2d0], -R9 ;  /* 0x0000b400300a7a23 */ /* 0x002fc40000010809 */
[----:B------:R-:W-:-:S05]  /*5250*/  FFMA.FTZ R9, R243, c[0x0][0x2d0], -R9 ;  /* 0x0000b400f3097a23 */ /* 0x000fca0000010809 */
[C---:B------:R-:W-:Y:S01]  /*5260*/  HMMA.16816.F32 R40, R4.reuse, R26, R64 ;  /* 0x0000001a0428723c */ /* 0x040fe20000001840 */
[----:B------:R-:W1:Y:S01]  /*5270*/  LDSM.16.MT88.4 R24, [R135+0x5100] ;  /* 0x005100008718783b */ /* 0x000e620000004200 */
[----:B------:R-:W-:Y:S01]  /*5280*/  MOV R243, R160 ;  /* 0x000000a000f37202 */ /* 0x000fe20000000f00 */
[----:B------:R2:W-:Y:S04]  /*5290*/  MUFU.EX2 R48, R9 ;  /* 0x0000000900307308 */ /* 0x0005e80000000800 */
[----:B------:R-:W-:Y:S01]  /*52a0*/  IMAD.MOV.U32 R67, RZ, RZ, R49 ;  /* 0x000000ffff437224 */ /* 0x000fe200078e0031 */
[C---:B------:R-:W-:Y:S03]  /*52b0*/  HMMA.16816.F32 R116, R4.reuse, R28, R116 ;  /* 0x0000001c0474723c */ /* 0x040fe60000001874 */
[----:B------:R3:W-:Y:S05]  /*52c0*/  MUFU.EX2 R49, R10 ;  /* 0x0000000a00317308 */ /* 0x0007ea0000000800 */
[----:B------:R-:W-:Y:S01]  /*52d0*/  HMMA.16816.F32 R28, R4, R30, R68 ;  /* 0x0000001e041c723c */ /* 0x000fe20000001844 */
[----:B--2---:R-:W-:-:S02]  /*52e0*/  FFMA.FTZ R9, R59, c[0x0][0x2d0], -R8 ;  /* 0x0000b4003b097a23 */ /* 0x004fc40000010808 */
[----:B------:R-:W-:Y:S05]  /*52f0*/  LDSM.16.MT88.4 R56, [R2+0x2900] ;  /* 0x002900000238783b */ /* 0x000fea0000004200 */
[----:B------:R-:W-:Y:S01]  /*5300*/  HMMA.16816.F32 R60, R4, R12, R76 ;  /* 0x0000000c043c723c */ /* 0x000fe2000000184c */
[----:B---3--:R-:W-:-:S07]  /*5310*/  MOV R10, R172 ;  /* 0x000000ac000a7202 */ /* 0x008fce0000000f00 */
[C---:B------:R-:W-:Y:S01]  /*5320*/  HMMA.16816.F32 R68, R4.reuse, R14, R80 ;  /* 0x0000000e0444723c */ /* 0x040fe20000001850 */
[----:B------:R-:W2:Y:S04]  /*5330*/  LDSM.16.MT88.4 R12, [R0+0x5100] ;  /* 0x00510000000c783b */ /* 0x000ea80000004200 */
[----:B------:R-:W-:Y:S03]  /*5340*/  LDSM.16.MT88.4 R80, [R135+0x5900] ;  /* 0x005900008750783b */ /* 0x000fe60000004200 */
[C---:B----4-:R-:W-:Y:S01]  /*5350*/  HMMA.16816.F32 R76, R4.reuse, R20, R88 ;  /* 0x00000014044c723c */ /* 0x050fe20000001858 */
[----:B------:R-:W-:Y:S07]  /*5360*/  LDSM.16.MT88.4 R88, [R2+0x5900] ;  /* 0x005900000258783b */ /* 0x000fee0000004200 */
[C---:B------:R-:W-:Y:S01]  /*5370*/  HMMA.16816.F32 R92, R4.reuse, R22, R92 ;  /* 0x00000016045c723c */ /* 0x040fe2000000185c */
[----:B------:R-:W3:Y:S07]  /*5380*/  LDSM.16.MT88.4 R20, [R135+0x8100] ;  /* 0x008100008714783b */ /* 0x000eee0000004200 */
[C---:B-----5:R-:W-:Y:S08]  /*5390*/  HMMA.16816.F32 R124, R4.reuse, R16, R124 ;  /* 0x00000010047c723c */ /* 0x060ff0000000187c */
[C---:B------:R-:W-:Y:S01]  /*53a0*/  HMMA.16816.F32 R144, R4.reuse, R18, R144 ;  /* 0x000000120490723c */ /* 0x040fe20000001890 */
[----:B------:R-:W4:Y:S07]  /*53b0*/  LDSM.16.MT88.4 R16, [R0+0x8100] ;  /* 0x008100000010783b */ /* 0x000f2e0000004200 */
[C---:B-1----:R-:W-:Y:S08]  /*53c0*/  HMMA.16816.F32 R100, R4.reuse, R24, R100 ;  /* 0x000000180464723c */ /* 0x042ff00000001864 */
[C---:B------:R-:W-:Y:S01]  /*53d0*/  HMMA.16816.F32 R108, R4.reuse, R26, R112 ;  /* 0x0000001a046c723c */ /* 0x040fe20000001870 */
[----:B------:R-:W1:Y:S04]  /*53e0*/  LDSM.16.MT88.4 R24, [R237+0x8100] ;  /* 0x00810000ed18783b */ /* 0x000e680000004200 */
[----:B------:R-:W-:Y:S03]  /*53f0*/  LDSM.16.MT88.4 R112, [R135+0x8900] ;  /* 0x008900008770783b */ /* 0x000fe60000004200 */
[C---:B--2---:R-:W-:Y:S01]  /*5400*/  HMMA.16816.F32 R160, R4.reuse, R14, R104 ;  /* 0x0000000e04a0723c */ /* 0x044fe20000001868 */
[----:B------:R2:W-:Y:S01]  /*5410*/  MUFU.EX2 R15, R9 ;  /* 0x00000009000f7308 */ /* 0x0005e20000000800 */
[----:B------:R-:W-:Y:S06]  /*5420*/  LDSM.16.MT88.4 R104, [R0+0x5900] ;  /* 0x005900000068783b */ /* 0x000fec0000004200 */
[C---:B---3--:R-:W-:Y:S08]  /*5430*/  HMMA.16816.F32 R164, R4.reuse, R20, R164 ;  /* 0x0000001404a4723c */ /* 0x048ff000000018a4 */
[----:B------:R-:W-:Y:S01]  /*5440*/  HMMA.16816.F32 R148, R4, R12, R148 ;  /* 0x0000000c0494723c */ /* 0x000fe20000001894 */
[----:B--2---:R-:W-:-:S02]  /*5450*/  FFMA.FTZ R9, R67, c[0x0][0x2d0], -R8 ;  /* 0x0000b40043097a23 */ /* 0x004fc40000010808 */
[----:B------:R-:W2:Y:S02]  /*5460*/  LDSM.16.MT88.4 R64, [R237+0x2900] ;  /* 0x00290000ed40783b */ /* 0x000ea40000004200 */
[----:B------:R3:W5:Y:S03]  /*5470*/  MUFU.EX2 R14, R9 ;  /* 0x00000009000e7308 */ /* 0x0007660000000800 */
[C---:B------:R-:W-:Y:S01]  /*5480*/  HMMA.16816.F32 R20, R4.reuse, R22, R120 ;  /* 0x000000160414723c */ /* 0x040fe20000001878 */
[----:B------:R5:W-:Y:S07]  /*5490*/  LDSM.16.MT88.4 R120, [R2+0x8900] ;  /* 0x008900000278783b */ /* 0x000bee0000004200 */
[----:B----4-:R-:W-:Y:S01]  /*54a0*/  HMMA.16816.F32 R32, R4, R18, R32 ;  /* 0x000000120420723c */ /* 0x010fe20000001820 */
[----:B---3--:R-:W-:-:S02]  /*54b0*/  FFMA.FTZ R9, R246, c[0x0][0x2d0], -R8 ;  /* 0x0000b400f6097a23 */ /* 0x008fc40000010808 */
[----:B------:R-:W-:-:S05]  /*54c0*/  FFMA.FTZ R8, R244, c[0x0][0x2d0], -R8 ;  /* 0x0000b400f4087a23 */ /* 0x000fca0000010808 */
[----:B-1----:R-:W-:Y:S01]  /*54d0*/  HMMA.16816.F32 R168, R4, R24, R168 ;  /* 0x0000001804a8723c */ /* 0x002fe200000018a8 */
[----:B------:R1:W-:Y:S01]  /*54e0*/  MUFU.EX2 R13, R9 ;  /* 0x00000009000d7308 */ /* 0x0003e20000000800 */
[----:B------:R-:W-:Y:S02]  /*54f0*/  IMAD.MOV.U32 R246, RZ, RZ, R141 ;  /* 0x000000fffff67224 */ /* 0x000fe400078e008d */
[----:B------:R-:W-:Y:S02]  /*5500*/  IMAD.MOV.U32 R244, RZ, RZ, R140 ;  /* 0x000000fffff47224 */ /* 0x000fe400078e008c */
[----:B-----5:R-:W-:-:S03]  /*5510*/  IMAD.MOV.U32 R2, RZ, RZ, R174 ;  /* 0x000000ffff027224 */ /* 0x020fc600078e00ae */
[----:B------:R3:W4:Y:S01]  /*5520*/  MUFU.EX2 R12, R8 ;  /* 0x00000008000c7308 */ /* 0x0007220000000800 */
[----:B------:R-:W-:Y:S01]  /*5530*/  HMMA.16816.F32 R24, R4, R26, R128 ;  /* 0x0000001a0418723c */ /* 0x000fe20000001880 */
[----:B-1----:R-:W-:-:S06]  /*5540*/  IMAD.MOV.U32 R9, RZ, RZ, R173 ;  /* 0x000000ffff097224 */ /* 0x002fcc00078e00ad */
[----:B------:R-:W-:Y:S02]  /*5550*/  F2FP.PACK_AB R128, R50, R51 ;  /* 0x000000333280723e */ /* 0x000fe400000000ff */
[----:B------:R-:W-:Y:S02]  /*5560*/  F2FP.PACK_AB R129, R14, R15 ;  /* 0x0000000f0e81723e */ /* 0x000fe400000000ff */
[----:B------:R-:W-:Y:S02]  /*5570*/  F2FP.PACK_AB R130, R48, R49 ;  /* 0x000000313082723e */ /* 0x000fe400000000ff */
[----:B---3--:R-:W-:Y:S02]  /*5580*/  MOV R8, R175 ;  /* 0x000000af00087202 */ /* 0x008fe40000000f00 */
[----:B------:R-:W-:Y:S01]  /*5590*/  HMMA.16816.F32 R172, R4, R16, R96 ;  /* 0x0000001004ac723c */ /* 0x000fe20000001860 */
[----:B------:R-:W1:Y:S01]  /*55a0*/  LDSM.16.MT88.4 R96, [R237+0x5900] ;  /* 0x00590000ed60783b */ /* 0x000e620000004200 */
[----:B----4-:R-:W-:Y:S01]  /*55b0*/  F2FP.PACK_AB R131, R12, R13 ;  /* 0x0000000d0c83723e */ /* 0x010fe200000000ff */
[----:B------:R-:W-:-:S04]  /*55c0*/  FADD.FTZ R2, R2, R8 ;  /* 0x0000000802027221 */ /* 0x000fc80000010000 */
[----:B------:R-:W-:Y:S01]  /*55d0*/  MOV R17, R143 ;  /* 0x0000008f00117202 */ /* 0x000fe20000000f00 */
[----:B------:R-:W-:Y:S01]  /*55e0*/  IMAD.MOV.U32 R16, RZ, RZ, R142 ;  /* 0x000000ffff107224 */ /* 0x000fe200078e008e */
[C---:B--2---:R-:W-:Y:S01]  /*55f0*/  HMMA.16816.F32 R60, R128.reuse, R64, R60 ;  /* 0x00000040803c723c */ /* 0x044fe2000000183c */
        /* <DEDUP_REMOVED lines=10> */
[----:B------:R-:W-:Y:S03]  /*56a0*/  HMMA.16816.F32 R68, R128, R72, R76 ;  /* 0x000000488044723c */ /* 0x000fe6000000184c */
[----:B------:R-:W-:-:S04]  /*56b0*/  FADD.FTZ R4, R242, R4 ;  /* 0x00000004f2047221 */ /* 0x000fc80000010000 */
[----:B------:R-:W-:Y:S01]  /*56c0*/  FADD.FTZ R5, R240, R4 ;  /* 0x00000004f0057221 */ /* 0x000fe20000010000 */
[----:B------:R-:W-:Y:S01]  /*56d0*/  HMMA.16816.F32 R72, R128, R74, R92 ;  /* 0x0000004a8048723c */ /* 0x000fe2000000185c */
[----:B------:R-:W-:Y:S02]  /*56e0*/  FADD.FTZ R4, R11, R2 ;  /* 0x000000020b047221 */ /* 0x000fe40000010000 */
[----:B------:R3:W-:Y:S01]  /*56f0*/  LDSM.16.MT88.4 R8, [R0+0x8900] ;  /* 0x008900000008783b */ /* 0x0007e20000004200 */
[----:B------:R-:W-:-:S04]  /*5700*/  FADD.FTZ R2, R234, R5 ;  /* 0x00000005ea027221 */ /* 0x000fc80000010000 */
[----:B------:R-:W-:Y:S01]  /*5710*/  FADD.FTZ R2, R203, R2 ;  /* 0x00000002cb027221 */ /* 0x000fe20000010000 */
[----:B-1----:R-:W-:Y:S03]  /*5720*/  HMMA.16816.F32 R92, R128, R96, R124 ;  /* 0x00000060805c723c */ /* 0x002fe6000000187c */
[----:B------:R-:W-:-:S04]  /*5730*/  FADD.FTZ R2, R202, R2 ;  /* 0x00000002ca027221 */ /* 0x000fc80000010000 */
[----:B------:R-:W-:Y:S01]  /*5740*/  FADD.FTZ R2, R201, R2 ;  /* 0x00000002c9027221 */ /* 0x000fe20000010000 */
[----:B------:R-:W-:Y:S01]  /*5750*/  HMMA.16816.F32 R96, R128, R98, R144 ;  /* 0x000000628060723c */ /* 0x000fe20000001890 */
[----:B------:R-:W1:Y:S02]  /*5760*/  LDSM.16.MT88.4 R144, [R237+0x8900] ;  /* 0x00890000ed90783b */ /* 0x000e640000004200 */
[----:B------:R-:W-:-:S04]  /*5770*/  FADD.FTZ R2, R200, R2 ;  /* 0x00000002c8027221 */ /* 0x000fc80000010000 */
[----:B------:R-:W-:Y:S01]  /*5780*/  FADD.FTZ R2, R195, R2 ;  /* 0x00000002c3027221 */ /* 0x000fe20000010000 */
[C---:B------:R-:W-:Y:S01]  /*5790*/  HMMA.16816.F32 R76, R128.reuse, R80, R100 ;  /* 0x00000050804c723c */ /* 0x040fe20000001864 */
[----:B---3--:R-:W-:Y:S02]  /*57a0*/  FADD.FTZ R0, R232, R4 ;  /* 0x00000004e8007221 */ /* 0x008fe40000010000 */
        /* <DEDUP_REMOVED lines=23> */
[----:B--2---:R-:W-:Y:S01]  /*5920*/  HMMA.16816.F32 R136, R128, R140, R136 ;  /* 0x0000008c8088723c */ /* 0x004fe20000001888 */
[----:B------:R-:W-:Y:S02]  /*5930*/  FADD.FTZ R0, R134, R0 ;  /* 0x0000000086007221 */ /* 0x000fe40000010000 */
[----:B------:R-:W-:Y:S02]  /*5940*/  FADD.FTZ R249, R48, R249 ;  /* 0x000000f930f97221 */ /* 0x000fe40000010000 */
[----:B------:R-:W-:-:S03]  /*5950*/  FADD.FTZ R0, R133, R0 ;  /* 0x0000000085007221 */ /* 0x000fc60000010000 */
[----:B------:R-:W-:Y:S01]  /*5960*/  HMMA.16816.F32 R100, R128, R104, R148 ;  /* 0x000000688064723c */ /* 0x000fe20000001894 */
[----:B------:R-:W-:-:S04]  /*5970*/  FADD.FTZ R250, R250, R0 ;  /* 0x00000000fafa7221 */ /* 0x000fc80000010000 */
[----:B------:R-:W-:-:S03]  /*5980*/  FADD.FTZ R250, R15, R250 ;  /* 0x000000fa0ffa7221 */ /* 0x000fc60000010000 */
[----:B------:R-:W-:Y:S01]  /*5990*/  HMMA.16816.F32 R108, R128, R112, R164 ;  /* 0x00000070806c723c */ /* 0x000fe200000018a4 */
[----:B------:R-:W-:-:S04]  /*59a0*/  FADD.FTZ R250, R14, R250 ;  /* 0x000000fa0efa7221 */ /* 0x000fc80000010000 */
[----:B------:R-:W-:-:S03]  /*59b0*/  FADD.FTZ R250, R13, R250 ;  /* 0x000000fa0dfa7221 */ /* 0x000fc60000010000 */
[----:B-1----:R-:W-:Y:S01]  /*59c0*/  HMMA.16816.F32 R124, R128, R144, R168 ;  /* 0x00000090807c723c */ /* 0x002fe200000018a8 */
[----:B------:R-:W-:-:S07]  /*59d0*/  FADD.FTZ R250, R12, R250 ;  /* 0x000000fa0cfa7221 */ /* 0x000fce0000010000 */
        /* <DEDUP_REMOVED lines=10> */
[----:B------:R-:W2:Y:S01]  /*5a80*/  LDL.64 R202, [R1] ;  /* 0x0000000001ca7983 */ /* 0x000ea20000100a00 */
[----:B------:R-:W-:Y:S01]  /*5a90*/  IMAD.MOV.U32 R201, RZ, RZ, c[0x0][0x1e4] ;  /* 0x00007900ffc97624 */ /* 0x000fe200078e00ff */
[----:B------:R-:W-:Y:S01]  /*5aa0*/  USHF.R.S32.HI UR5, URZ, 0x1f, UR4 ;  /* 0x0000001f3f057899 */ /* 0x000fe20008011404 */
[----:B------:R-:W-:-:S02]  /*5ab0*/  IMAD.MOV.U32 R200, RZ, RZ, c[0x0][0x1e0] ;  /* 0x00007800ffc87624 */ /* 0x000fc400078e00ff */
[----:B------:R-:W-:Y:S02]  /*5ac0*/  IMAD R0, R201, 0x60, RZ ;  /* 0x00000060c9007824 */ /* 0x000fe400078e02ff */
[C---:B------:R-:W-:Y:S01]  /*5ad0*/  IMAD.WIDE.U32 R4, R200.reuse, 0x60, RZ ;  /* 0x00000060c8047825 */ /* 0x040fe200078e00ff */
[----:B------:R-:W-:-:S03]  /*5ae0*/  SHF.L.U64.HI R2, R200, 0x6, R201 ;  /* 0x00000006c8027819 */ /* 0x000fc600000102c9 */
[----:B------:R-:W-:Y:S01]  /*5af0*/  IMAD.SHL.U32 R8, R200, 0x40, RZ ;  /* 0x00000040c8087824 */ /* 0x000fe200078e00ff */
[----:B------:R-:W-:-:S05]  /*5b00*/  IADD3 R0, R5, R0, RZ ;  /* 0x0000000005007210 */ /* 0x000fca0007ffe0ff */
[----:B------:R-:W-:-:S04]  /*5b10*/  IMAD R0, R0, UR4, RZ ;  /* 0x0000000400007c24 */ /* 0x000fc8000f8e02ff */
[C---:B------:R-:W-:Y:S02]  /*5b20*/  IMAD R0, R4.reuse, UR5, R0 ;  /* 0x0000000504007c24 */ /* 0x040fe4000f8e0200 */
[----:B--2---:R-:W-:-:S05]  /*5b30*/  IMAD.WIDE.U32 R6, R4, UR4, R202 ;  /* 0x0000000404067c25 */ /* 0x004fca000f8e00ca */
[----:B------:R-:W-:Y:S02]  /*5b40*/  LEA R4, P1, R6, c[0x0][0x1c8], 0x1 ;  /* 0x0000720006047a11 */ /* 0x000fe400078208ff */
[----:B------:R-:W-:Y:S02]  /*5b50*/  IADD3 R0, R7, R0, RZ ;  /* 0x0000000007007210 */ /* 0x000fe40007ffe0ff */
[----:B------:R-:W-:Y:S02]  /*5b60*/  IADD3 R12, P6, P5, R8, 0x80, R4 ;  /* 0x00000080080c7810 */ /* 0x000fe40007dde004 */
[----:B------:R-:W-:Y:S02]  /*5b70*/  LEA.HI.X R5, R6, c[0x0][0x1cc], R0, 0x1, P1 ;  /* 0x0000730006057a11 */ /* 0x000fe400008f0c00 */
[-C--:B------:R-:W-:Y:S02]  /*5b80*/  IADD3 R6, P1, R4, R8.reuse, RZ ;  /* 0x0000000804067210 */ /* 0x080fe40007f3e0ff */
[--C-:B------:R-:W-:Y:S01]  /*5b90*/  IADD3.X R13, R2, RZ, R5.reuse, P6, P5 ;  /* 0x000000ff020d7210 */ /* 0x100fe200037ea405 */
[----:B------:R-:W-:Y:S01]  /*5ba0*/  @!PT LDS RZ, [RZ] ;  /* 0x00000000fffff984 */ /* 0x000fe20000000800 */
[----:B------:R-:W-:Y:S01]  /*5bb0*/  @!PT LDS RZ, [RZ] ;  /* 0x00000000fffff984 */ /* 0x000fe20000000800 */
[----:B------:R-:W-:Y:S01]  /*5bc0*/  @!PT LDS RZ, [RZ] ;  /* 0x00000000fffff984 */ /* 0x000fe20000000800 */
[----:B------:R1:W-:Y:S01]  /*5bd0*/  LDGSTS.E.BYPASS.LTC128B.128 [R241+0x12100], [R4.64], !P4 ;  /* 0x1210000004f17fae */ /* 0x0003e2000e101d4c */
[----:B------:R-:W-:Y:S01]  /*5be0*/  IADD3 R10, P6, P5, R8, 0x100, R4 ;  /* 0x00000100080a7810 */ /* 0x000fe20007dde004 */
[----:B------:R-:W-:Y:S01]  /*5bf0*/  IMAD.X R7, R5, 0x1, R2, P1 ;  /* 0x0000000105077824 */ /* 0x000fe200008e0602 */
[----:B------:R-:W-:Y:S01]  /*5c00*/  IADD3 R8, P1, R6, R8, RZ ;  /* 0x0000000806087210 */ /* 0x000fe20007f3e0ff */
[----:B------:R1:W-:Y:S01]  /*5c10*/  LDGSTS.E.BYPASS.LTC128B.128 [R241+0x15100], [R4.64+0x80], !P3 ;  /* 0x1510008004f17fae */ /* 0x0003e2000d901d4c */
[----:B------:R-:W-:-:S02]  /*5c20*/  IADD3.X R11, R2, RZ, R5, P6, P5 ;  /* 0x000000ff020b7210 */ /* 0x000fc400037ea405 */
[----:B------:R-:W-:Y:S01]  /*5c30*/  IADD3.X R9, R7, R2, RZ, P1, !PT ;  /* 0x0000000207097210 */ /* 0x000fe20000ffe4ff */
[----:B------:R1:W-:Y:S04]  /*5c40*/  LDGSTS.E.BYPASS.LTC128B.128 [R241+0x18100], [R4.64+0x100], !P2 ;  /* 0x1810010004f17fae */ /* 0x0003e8000d101d4c */
[----:B------:R1:W-:Y:S04]  /*5c50*/  LDGSTS.E.BYPASS.LTC128B.128 [R241+0x13100], [R6.64], !P4 ;  /* 0x1310000006f17fae */ /* 0x0003e8000e101d4c */
[----:B------:R1:W-:Y:S04]  /*5c60*/  LDGSTS.E.BYPASS.LTC128B.128 [R241+0x16100], [R12.64], !P3 ;  /* 0x161000000cf17fae */ /* 0x0003e8000d901d4c */
[----:B------:R1:W-:Y:S04]  /*5c70*/  LDGSTS.E.BYPASS.LTC128B.128 [R241+0x19100], [R10.64], !P2 ;  /* 0x191000000af17fae */ /* 0x0003e8000d101d4c */
[----:B------:R1:W-:Y:S04]  /*5c80*/  LDGSTS.E.BYPASS.LTC128B.128 [R241+0x14100], [R8.64], !P4 ;  /* 0x1410000008f17fae */ /* 0x0003e8000e101d4c */
[----:B------:R1:W-:Y:S04]  /*5c90*/  LDGSTS.E.BYPASS.LTC128B.128 [R241+0x17100], [R8.64+0x80], !P3 ;  /* 0x1710008008f17fae */ /* 0x0003e8000d901d4c */
[----:B------:R1:W-:Y:S02]  /*5ca0*/  LDGSTS.E.BYPASS.LTC128B.128 [R241+0x1a100], [R8.64+0x100], !P2 ;  /* 0x1a10010008f17fae */ /* 0x0003e4000d101d4c */
.L_x_1215:
[----:B------:R-:W-:Y:S01]  /*5cb0*/  UIADD3 UR20, UR14, -0x2, URZ ;  /* 0xfffffffe0e147890 */ /* 0x000fe2000fffe03f */
[----:B------:R-:W0:Y:S03]  /*5cc0*/  LDGDEPBAR ;  /* 0x00000000000079af */ /* 0x000e260000000000 */
[----:B------:R-:W-:-:S06]  /*5cd0*/  UISETP.GE.AND UP0, UPT, UR20, UR10, UPT ;  /* 0x0000000a1400728c */ /* 0x000fcc000bf06270 */
[----:B------:R-:W-:-:S13]  /*5ce0*/  PLOP3.LUT P1, PT, PT, PT, UP0, 0x80, 0x0 ;  /* 0x000000000000781c */ /* 0x000fda0003f2f008 */
[----:B------:R-:W-:Y:S05]  /*5cf0*/  @!P1 BRA `(.L_x_1216) ;  /* 0x0000377000009947 */ /* 0x000fea0003800000 */
[----:B------:R-:W-:Y:S01]  /*5d00*/  IMAD.MOV.U32 R240, RZ, RZ, 0x20 ;  /* 0x00000020fff07424 */ /* 0x000fe200078e00ff */
[----:B------:R-:W-:Y:S01]  /*5d10*/  MOV R133, R3 ;  /* 0x0000000300857202 */ /* 0x000fe20000000f00 */
[----:B------:R-:W-:Y:S01]  /*5d20*/  IMAD.MOV.U32 R0, RZ, RZ, R132 ;  /* 0x000000ffff007224 */ /* 0x000fe200078e0084 */
[----:B------:R-:W-:Y:S02]  /*5d30*/  UMOV UR19, URZ ;  /* 0x0000003f00137c82 */ /* 0x000fe40008000000 */
[----:B------:R-:W-:Y:S01]  /*5d40*/  SEL R240, R240, 0xffffffe0, !P0 ;  /* 0xffffffe0f0f07807 */ /* 0x000fe20004000000 */
[----:B------:R-:W-:Y:S02]  /*5d50*/  UMOV UR5, 0x1 ;  /* 0x0000000100057882 */ /* 0x000fe40000000000 */
[----:B------:R-:W-:Y:S02]  /*5d60*/  ULDC.64 UR8, c[0x0][0x208] ;  /* 0x0000820000087ab9 */ /* 0x000fe40000000a00 */
[----:B------:R-:W-:-:S02]  /*5d70*/  ULDC.64 UR6, c[0x0][0x1e0] ;  /* 0x0000780000067ab9 */ /* 0x000fc40000000a00 */
.L_x_1217:
[----:B------:R-:W2:Y:S01]  /*5d80*/  LDL.64 R170, [R1+0x8] ;  /* 0x0000080001aa7983 */ /* 0x000ea20000100a00 */
[----:B------:R-:W-:Y:S04]  /*5d90*/  DEPBAR.LE SB0, 0x2 ;  /* 0x000080800000791a */ /* 0x000fe80000000000 */
[----:B------:R-:W-:Y:S01]  /*5da0*/  UIMAD UR4, UR5, 0x9000, URZ ;  /* 0x00009000050478a4 */ /* 0x000fe2000f8e023f */
[----:B------:R-:W2:Y:S01]  /*5db0*/  LDL.64 R168, [R1+0x10] ;  /* 0x0000100001a87983 */ /* 0x000ea20000100a00 */
[----:B------:R-:W-:Y:S01]  /*5dc0*/  UISETP.GE.AND UP0, UPT, UR10, UR20, UPT ;  /* 0x000000140a00728c */ /* 0x000fe2000bf06270 */
[----:B------:R-:W-:Y:S01]  /*5dd0*/  MOV R134, UR19 ;  /* 0x0000001300867c02 */ /* 0x000fe20008000f00 */
[----:B------:R-:W-:Y:S02]  /*5de0*/  UIADD3 UR18, UR20, -0x1, URZ ;  /* 0xffffffff14127890 */ /* 0x000fe4000fffe03f */
[----:B------:R-:W-:Y:S01]  /*5df0*/  IADD3 R132, R236, UR4, RZ ;  /* 0x00000004ec847c10 */ /* 0x000fe2000fffe0ff */
[----:B------:R-:W-:Y:S01]  /*5e00*/  BAR.SYNC.DEFER_BLOCKING 0x0 ;  /* 0x0000000000007b1d */ /* 0x000fe20000010000 */
[----:B------:R-:W-:Y:S01]  /*5e10*/  PLOP3.LUT P0, PT, PT, PT, UP0, 0x80, 0x0 ;  /* 0x000000000000781c */ /* 0x000fe20003f0f008 */
[----:B------:R-:W-:Y:S01]  /*5e20*/  UISETP.GE.AND UP1, UPT, UR19, 0x1, UPT ;  /* 0x000000011300788c */ /* 0x000fe2000bf26270 */
[----:B------:R-:W-:Y:S03]  /*5e30*/  IADD3 R2, R240, R132, RZ ;  /* 0x00000084f0027210 */ /* 0x000fe60007ffe0ff */
[----:B------:R-:W-:Y:S01]  /*5e40*/  @!UP0 USHF.R.S32.HI UR14, URZ, 0x1f, UR18 ;  /* 0x0000001f3f0e8899 */ /* 0x000fe20008011412 */
[----:B------:R-:W-:Y:S01]  /*5e50*/  IADD3 R232, R238, R2, RZ ;  /* 0x00000002eee87210 */ /* 0x000fe20007ffe0ff */
[----:B------:R-:W-:Y:S02]  /*5e60*/  @!UP0 UIMAD.WIDE.U32 UR22, UR18, UR8, URZ ;  /* 0x00000008121682a5 */ /* 0x000fe4000f8e003f */
[----:B------:R-:W-:Y:S04]  /*5e70*/  @!UP0 UIMAD UR14, UR14, UR8, URZ ;  /* 0x000000080e0e82a4 */ /* 0x000fe8000f8e023f */
[----:B------:R-:W-:Y:S01]  /*5e80*/  @!UP0 UIMAD UR14, UR18, UR9, UR14 ;  /* 0x00000009120e82a4 */ /* 0x000fe2000f8e020e */
[----:B------:R-:W-:Y:S01]  /*5e90*/  MOV R3, UR22 ;  /* 0x0000001600037c02 */ /* 0x000fe20008000f00 */
[----:B------:R-:W-:Y:S02]  /*5ea0*/  @!P0 IMAD R134, R134, 0x9000, R241 ;  /* 0x0000900086868824 */ /* 0x000fe400078e02f1 */
[----:B------:R-:W-:Y:S04]  /*5eb0*/  @!UP0 UIADD3 UR14, UR23, UR14, URZ ;  /* 0x0000000e170e8290 */ /* 0x000fe8000fffe03f */
[----:B------:R-:W-:Y:S01]  /*5ec0*/  @!UP0 UIMAD UR14, UR14, 0x60, URZ ;  /* 0x000000600e0e88a4 */ /* 0x000fe2000f8e023f */
[----:B-1----:R-:W1:Y:S08]  /*5ed0*/  LDSM.16.M88.4 R8, [R236+UR4+0x12100] ;  /* 0x01210004ec08783b */ /* 0x002e700008000200 */
[----:B------:R-:W3:Y:S08]  /*5ee0*/  LDSM.16.M88.4 R16, [R236+UR4+0x12900] ;  /* 0x01290004ec10783b */ /* 0x000ef00008000200 */
[----:B------:R-:W4:Y:S08]  /*5ef0*/  LDSM.16.M88.4 R24, [R236+UR4+0x13100] ;  /* 0x01310004ec18783b */ /* 0x000f300008000200 */
[----:B------:R-:W5:Y:S08]  /*5f00*/  LDSM.16.M88.4 R32, [R236+UR4+0x13900] ;  /* 0x01390004ec20783b */ /* 0x000f700008000200 */
[----:B------:R-:W4:Y:S01]  /*5f10*/  LDSM.16.M88.4 R40, [R236+UR4+0x14100] ;  /* 0x01410004ec28783b */ /* 0x000f220008000200 */
[C---:B-1----:R-:W-:Y:S07]  /*5f20*/  HMMA.16816.F32 R4, R152.reuse, R8, RZ ;  /* 0x000000089804723c */ /* 0x042fee00000018ff */
[----:B------:R-:W1:Y:S01]  /*5f30*/  LDSM.16.M88.4 R48, [R236+UR4+0x14900] ;  /* 0x01490004ec30783b */ /* 0x000e620008000200 */
[C---:B------:R-:W-:Y:S07]  /*5f40*/  HMMA.16816.F32 R8, R152.reuse, R10, RZ ;  /* 0x0000000a9808723c */ /* 0x040fee00000018ff */
[----:B------:R-:W1:Y:S01]  /*5f50*/  LDSM.16.M88.4 R160, [R2+0x12100] ;  /* 0x0121000002a0783b */ /* 0x000e620000000200 */
[C---:B---3--:R-:W-:Y:S07]  /*5f60*/  HMMA.16816.F32 R12, R152.reuse, R16, RZ ;  /* 0x00000010980c723c */ /* 0x048fee00000018ff */
[----:B------:R-:W3:Y:S01]  /*5f70*/  LDSM.16.M88.4 R164, [R2+0x12900] ;  /* 0x0129000002a4783b */ /* 0x000ee20000000200 */
[C---:B------:R-:W-:Y:S07]  /*5f80*/  HMMA.16816.F32 R16, R152.reuse, R18, RZ ;  /* 0x000000129810723c */ /* 0x040fee00000018ff */
[----:B------:R-:W-:Y:S01]  /*5f90*/  LDSM.16.M88.4 R172, [R2+0x13900] ;  /* 0x0139000002ac783b */ /* 0x000fe20000000200 */
[C---:B----4-:R-:W-:Y:S07]  /*5fa0*/  HMMA.16816.F32 R20, R152.reuse, R24, RZ ;  /* 0x000000189814723c */ /* 0x050fee00000018ff */
[----:B------:R-:W-:Y:S01]  /*5fb0*/  LDSM.16.M88.4 R176, [R2+0x14100] ;  /* 0x0141000002b0783b */ /* 0x000fe20000000200 */
[C---:B------:R-:W-:Y:S07]  /*5fc0*/  HMMA.16816.F32 R24, R152.reuse, R26, RZ ;  /* 0x0000001a9818723c */ /* 0x040fee00000018ff */
[----:B------:R-:W-:Y:S01]  /*5fd0*/  LDSM.16.M88.4 R180, [R2+0x14900] ;  /* 0x0149000002b4783b */ /* 0x000fe20000000200 */
[C---:B-----5:R-:W-:Y:S08]  /*5fe0*/  HMMA.16816.F32 R28, R152.reuse, R32, RZ ;  /* 0x00000020981c723c */ /* 0x060ff000000018ff */
[C---:B------:R-:W-:Y:S08]  /*5ff0*/  HMMA.16816.F32 R32, R152.reuse, R34, RZ ;  /* 0x000000229820723c */ /* 0x040ff000000018ff */
[C---:B------:R-:W-:Y:S08]  /*6000*/  HMMA.16816.F32 R36, R152.reuse, R40, RZ ;  /* 0x000000289824723c */ /* 0x040ff000000018ff */
[C---:B------:R-:W-:Y:S08]  /*6010*/  HMMA.16816.F32 R40, R152.reuse, R42, RZ ;  /* 0x0000002a9828723c */ /* 0x040ff000000018ff */
[C---:B-1----:R-:W-:Y:S08]  /*6020*/  HMMA.16816.F32 R44, R152.reuse, R48, RZ ;  /* 0x00000030982c723c */ /* 0x042ff000000018ff */
[----:B------:R-:W-:Y:S08]  /*6030*/  HMMA.16816.F32 R48, R152, R50, RZ ;  /* 0x000000329830723c */ /* 0x000ff000000018ff */
[C---:B------:R-:W-:Y:S08]  /*6040*/  HMMA.16816.F32 R4, R156.reuse, R160, R4 ;  /* 0x000000a09c04723c */ /* 0x040ff00000001804 */
[C---:B------:R-:W-:Y:S08]  /*6050*/  HMMA.16816.F32 R8, R156.reuse, R162, R8 ;  /* 0x000000a29c08723c */ /* 0x040ff00000001808 */
[C---:B---3--:R-:W-:Y:S08]  /*6060*/  HMMA.16816.F32 R12, R156.reuse, R164, R12 ;  /* 0x000000a49c0c723c */ /* 0x048ff0000000180c */
[C---:B------:R-:W-:Y:S04]  /*6070*/  HMMA.16816.F32 R16, R156.reuse, R166, R16 ;  /* 0x000000a69c10723c */ /* 0x040fe80000001810 */
[----:B--2---:R-:W-:Y:S05]  /*6080*/  @!P0 MOV R169, R171 ;  /* 0x000000ab00a98202 */ /* 0x004fea0000000f00 */
[----:B------:R-:W-:Y:S05]  /*6090*/  @!P0 IMAD.WIDE.U32 R168, R3, 0x60, R168 ;  /* 0x0000006003a88825 */ /* 0x000fea00078e00a8 */
[----:B------:R-:W-:Y:S01]  /*60a0*/  @!P0 IADD3 R192, R169, UR14, RZ ;  /* 0x0000000ea9c08c10 */ /* 0x000fe2000fffe0ff */
[----:B------:R-:W-:Y:S01]  /*60b0*/  UIADD3 UR14, UR20, -0x2, URZ ;  /* 0xfffffffe140e7890 */ /* 0x000fe2000fffe03f */
[C---:B------:R-:W-:Y:S02]  /*60c0*/  @!P0 SHF.L.U32 R3, R168.reuse, 0x1, RZ ;  /* 0x00000001a8038819 */ /* 0x040fe400000006ff */
[----:B------:R-:W-:Y:S01]  /*60d0*/  @!P0 SHF.L.U64.HI R192, R168, 0x1, R192 ;  /* 0x00000001a8c08819 */ /* 0x000fe200000102c0 */
[----:B------:R-:W-:Y:S01]  /*60e0*/  UISETP.GE.AND UP0, UPT, UR14, UR10, UPT ;  /* 0x0000000a0e00728c */ /* 0x000fe2000bf06270 */
[C---:B------:R-:W-:Y:S01]  /*60f0*/  @!P0 IADD3 R160, P6, R3.reuse, c[0x0][0x1f8], RZ ;  /* 0x00007e0003a08a10 */ /* 0x040fe20007fde0ff */
[----:B------:R-:W1:Y:S01]  /*6100*/  LDSM.16.M88.4 R168, [R2+0x13100] ;  /* 0x0131000002a8783b */ /* 0x000e620000000200 */
[C---:B------:R-:W-:Y:S02]  /*6110*/  @!P0 IADD3 R200, P5, R3.reuse, 0x80, RZ ;  /* 0x0000008003c88810 */ /* 0x040fe40007fbe0ff */
[----:B------:R-:W-:Y:S02]  /*6120*/  @!P0 IADD3.X R161, R192, c[0x0][0x1fc], RZ, P6, !PT ;  /* 0x00007f00c0a18a10 */ /* 0x000fe400037fe4ff */
[----:B------:R-:W-:Y:S02]  /*6130*/  @!P0 IADD3 R200, P1, R200, c[0x0][0x1f8], RZ ;  /* 0x00007e00c8c88a10 */ /* 0x000fe40007f3e0ff */
[----:B------:R-:W-:Y:S01]  /*6140*/  @!P0 IADD3 R3, P6, R3, 0x100, RZ ;  /* 0x0000010003038810 */ /* 0x000fe20007fde0ff */
[----:B------:R-:W-:Y:S01]  /*6150*/  @!PT LDS RZ, [RZ] ;  /* 0x00000000fffff984 */ /* 0x000fe20000000800 */
[----:B------:R-:W-:Y:S01]  /*6160*/  @!PT LDS RZ, [RZ] ;  /* 0x00000000fffff984 */ /* 0x000fe20000000800 */
[----:B------:R-:W-:Y:S01]  /*6170*/  @!PT LDS RZ, [RZ] ;  /* 0x00000000fffff984 */ /* 0x000fe20000000800 */
[----:B------:R2:W-:Y:S01]  /*6180*/  @!P0 LDGSTS.E.BYPASS.LTC128B.128 [R134+0x100], [R160.64], !P4 ;  /* 0x00100000a0868fae */ /* 0x0005e2000e101d4c */
[--C-:B------:R-:W-:Y:S01]  /*6190*/  @!P0 IADD3.X R201, RZ, c[0x0][0x1fc], R192.reuse, P1, P5 ;  /* 0x00007f00ffc98a10 */ /* 0x100fe20000fea4c0 */
[----:B------:R-:W-:Y:S01]  /*61a0*/  @UP0 UIMAD.WIDE.U32 UR22, UR14, UR6, URZ ;  /* 0x000000060e1602a5 */ /* 0x000fe2000f8e003f */
[----:B------:R-:W-:Y:S01]  /*61b0*/  @!P0 IADD3 R194, P5, R3, c[0x0][0x1f8], RZ ;  /* 0x00007e0003c28a10 */ /* 0x000fe20007fbe0ff */
[----:B------:R-:W-:Y:S01]  /*61c0*/  @UP0 USHF.R.S32.HI UR16, URZ, 0x1f, UR14 ;  /* 0x0000001f3f100899 */ /* 0x000fe2000801140e */
[-C--:B------:R-:W-:Y:S02]  /*61d0*/  IADD3 R3, R238, R132.reuse, RZ ;  /* 0x00000084ee037210 */ /* 0x080fe40007ffe0ff */
[----:B------:R-:W-:Y:S01]  /*61e0*/  @!P0 IADD3.X R195, RZ, c[0x0][0x1fc], R192, P5, P6 ;  /* 0x00007f00ffc38a10 */ /* 0x000fe20002fec4c0 */
[----:B------:R3:W-:Y:S01]  /*61f0*/  @!P0 LDGSTS.E.BYPASS.LTC128B.128 [R134+0x3100], [R200.64], !P3 ;  /* 0x03100000c8868fae */ /* 0x0007e2000d901d4c */
[----:B------:R-:W-:Y:S01]  /*6200*/  IADD3 R132, R240, R132, R238 ;  /* 0x00000084f0847210 */ /* 0x000fe20007ffe0ee */
[----:B------:R-:W-:Y:S04]  /*6210*/  @UP0 UIMAD UR16, UR16, UR6, URZ ;  /* 0x00000006101002a4 */ /* 0x000fe8000f8e023f */
[----:B------:R-:W-:Y:S02]  /*6220*/  @UP0 UIMAD UR16, UR14, UR7, UR16 ;  /* 0x000000070e1002a4 */ /* 0x000fe4000f8e0210 */
[----:B------:R4:W-:Y:S01]  /*6230*/  @!P0 LDGSTS.E.BYPASS.LTC128B.128 [R134+0x6100], [R194.64], !P2 ;  /* 0x06100000c2868fae */ /* 0x0009e2000d101d4c */
[----:B------:R-:W-:Y:S02]  /*6240*/  UIADD3 UR14, UR19, 0x1, URZ ;  /* 0x00000001130e7890 */ /* 0x000fe4000fffe03f */
[----:B------:R-:W-:Y:S02]  /*6250*/  @UP0 UIADD3 UR16, UR23, UR16, URZ ;  /* 0x0000001017100290 */ /* 0x000fe4000fffe03f */
[----:B------:R-:W-:Y:S02]  /*6260*/  USEL UR19, UR14, URZ, !UP1 ;  /* 0x0000003f0e137287 */ /* 0x000fe4000c800000 */
[----:B------:R-:W-:Y:S02]  /*6270*/  @UP0 USHF.L.U32 UR14, UR6, 0x6, URZ ;  /* 0x00000006060e0899 */ /* 0x000fe4000800063f */
[----:B------:R-:W-:Y:S01]  /*6280*/  @UP0 UIMAD UR16, UR16, 0x60, URZ ;  /* 0x00000060101008a4 */ /* 0x000fe2000f8e023f */
[----:B--2---:R-:W-:Y:S01]  /*6290*/  @!P0 IADD3 R160, P1, R160, UR15, RZ ;  /* 0x0000000fa0a08c10 */ /* 0x004fe2000ff3e0ff */
[----:B------:R-:W-:Y:S03]  /*62a0*/  UISETP.GE.AND UP1, UPT, UR5, 0x1, UPT ;  /* 0x000000010500788c */ /* 0x000fe6000bf26270 */
[----:B------:R-:W-:Y:S01]  /*62b0*/  @!P0 IADD3.X R161, R161, UR17, RZ, P1, !PT ;  /* 0x00000011a1a18c10 */ /* 0x000fe20008ffe4ff */
[C---:B-1----:R-:W-:Y:S03]  /*62c0*/  HMMA.16816.F32 R20, R156.reuse, R168, R20 ;  /* 0x000000a89c14723c */ /* 0x042fe60000001814 */
[----:B------:R-:W-:Y:S01]  /*62d0*/  @!P0 IADD3 R162, P1, R160, UR15, RZ ;  /* 0x0000000fa0a28c10 */ /* 0x000fe2000ff3e0ff */
[----:B------:R1:W-:Y:S03]  /*62e0*/  @!P0 LDGSTS.E.BYPASS.LTC128B.128 [R134+0x1100], [R160.64], !P4 ;  /* 0x01100000a0868fae */ /* 0x0003e6000e101d4c */
[----:B------:R-:W-:Y:S01]  /*62f0*/  @!P0 IADD3.X R163, R161, UR17, RZ, P1, !PT ;  /* 0x00000011a1a38c10 */ /* 0x000fe20008ffe4ff */
[C---:B------:R-:W-:Y:S04]  /*6300*/  HMMA.16816.F32 R24, R156.reuse, R170, R24 ;  /* 0x000000aa9c18723c */ /* 0x040fe80000001818 */
[----:B------:R1:W-:Y:S04]  /*6310*/  @!P0 LDGSTS.E.BYPASS.LTC128B.128 [R134+0x4100], [R160.64+0x80], !P3 ;  /* 0x04100080a0868fae */ /* 0x0003e8000d901d4c */
[C---:B------:R-:W-:Y:S04]  /*6320*/  HMMA.16816.F32 R28, R156.reuse, R172, R28 ;  /* 0x000000ac9c1c723c */ /* 0x040fe8000000181c */
[----:B------:R1:W-:Y:S04]  /*6330*/  @!P0 LDGSTS.E.BYPASS.LTC128B.128 [R134+0x7100], [R160.64+0x100], !P2 ;  /* 0x07100100a0868fae */ /* 0x0003e8000d101d4c */
[C---:B------:R-:W-:Y:S04]  /*6340*/  HMMA.16816.F32 R32, R156.reuse, R174, R32 ;  /* 0x000000ae9c20723c */ /* 0x040fe80000001820 */
[----:B------:R1:W-:Y:S04]  /*6350*/  @!P0 LDGSTS.E.BYPASS.LTC128B.128 [R134+0x2100], [R162.64], !P4 ;  /* 0x02100000a2868fae */ /* 0x0003e8000e101d4c */
[C---:B------:R-:W-:Y:S04]  /*6360*/  HMMA.16816.F32 R36, R156.reuse, R176, R36 ;  /* 0x000000b09c24723c */ /* 0x040fe80000001824 */
[----:B------:R1:W-:Y:S04]  /*6370*/  @!P0 LDGSTS.E.BYPASS.LTC128B.128 [R134+0x5100], [R162.64+0x80], !P3 ;  /* 0x05100080a2868fae */ /* 0x0003e8000d901d4c */
[C---:B------:R-:W-:Y:S04]  /*6380*/  HMMA.16816.F32 R40, R156.reuse, R178, R40 ;  /* 0x000000b29c28723c */ /* 0x040fe80000001828 */
[----:B------:R1:W-:Y:S01]  /*6390*/  @!P0 LDGSTS.E.BYPASS.LTC128B.128 [R134+0x8100], [R162.64+0x100], !P2 ;  /* 0x08100100a2868fae */ /* 0x0003e2000d101d4c */
[----:B------:R-:W-:Y:S03]  /*63a0*/  PLOP3.LUT P0, PT, PT, PT, UP0, 0x80, 0x0 ;  /* 0x000000000000781c */ /* 0x000fe60003f0f008 */
[C---:B------:R-:W-:Y:S04]  /*63b0*/  HMMA.16816.F32 R44, R156.reuse, R180, R44 ;  /* 0x000000b49c2c723c */ /* 0x040fe8000000182c */
[----:B------:R-:W-:Y:S04]  /*63c0*/  LDSM.16.M88.4 R164, [R3+0x12900] ;  /* 0x0129000003a4783b */ /* 0x000fe80000000200 */
[----:B------:R-:W-:Y:S04]  /*63d0*/  HMMA.16816.F32 R48, R156, R182, R48 ;  /* 0x000000b69c30723c */ /* 0x000fe80000001830 */
[----:B------:R-:W-:Y:S08]  /*63e0*/  LDSM.16.M88.4 R168, [R3+0x13100] ;  /* 0x0131000003a8783b */ /* 0x000ff00000000200 */
[----:B------:R-:W-:Y:S08]  /*63f0*/  LDSM.16.M88.4 R172, [R3+0x13900] ;  /* 0x0139000003ac783b */ /* 0x000ff00000000200 */
[----:B-1----:R-:W1:Y:S08]  /*6400*/  LDSM.16.M88.4 R160, [R3+0x12100] ;  /* 0x0121000003a0783b */ /* 0x002e700000000200 */
[----:B------:R-:W0:Y:S08]  /*6410*/  LDGDEPBAR ;  /* 0x00000000000079af */ /* 0x000e300000000000 */
[----:B------:R-:W2:Y:S08]  /*6420*/  LDSM.16.M88.4 R176, [R3+0x14100] ;  /* 0x0141000003b0783b */ /* 0x000eb00000000200 */
[----:B------:R-:W5:Y:S08]  /*6430*/  LDSM.16.M88.4 R180, [R3+0x14900] ;  /* 0x0149000003b4783b */ /* 0x000f700000000200 */
[----:B----4-:R-:W4:Y:S01]  /*6440*/  LDSM.16.M88.4 R192, [R232+0x12100] ;  /* 0x01210000e8c0783b */ /* 0x010f220000000200 */
[C---:B-1----:R-:W-:Y:S07]  /*6450*/  HMMA.16816.F32 R4, R184.reuse, R160, R4 ;  /* 0x000000a0b804723c */ /* 0x042fee0000001804 */
[----:B---3--:R-:W-:Y:S01]  /*6460*/  LDSM.16.M88.4 R200, [R236+UR4+0x17900] ;  /* 0x01790004ecc8783b */ /* 0x008fe20008000200 */
[C---:B------:R-:W-:Y:S07]  /*6470*/  HMMA.16816.F32 R8, R184.reuse, R162, R8 ;  /* 0x000000a2b808723c */ /* 0x040fee0000001808 */
[----:B------:R-:W1:Y:S01]  /*6480*/  LDSM.16.M88.4 R160, [R232+0x12900] ;  /* 0x01290000e8a0783b */ /* 0x000e620000000200 */
[C---:B------:R-:W-:Y:S08]  /*6490*/  HMMA.16816.F32 R12, R184.reuse, R164, R12 ;  /* 0x000000a4b80c723c */ /* 0x040ff0000000180c */
[C---:B------:R-:W-:Y:S01]  /*64a0*/  HMMA.16816.F32 R16, R184.reuse, R166, R16 ;  /* 0x000000a6b810723c */ /* 0x040fe20000001810 */
[----:B------:R-:W3:Y:S07]  /*64b0*/  LDSM.16.M88.4 R164, [R232+0x13100] ;  /* 0x01310000e8a4783b */ /* 0x000eee0000000200 */
[C---:B------:R-:W-:Y:S08]  /*64c0*/  HMMA.16816.F32 R20, R184.reuse, R168, R20 ;  /* 0x000000a8b814723c */ /* 0x040ff00000001814 */
        /* <DEDUP_REMOVED lines=8> */
[C---:B-----5:R-:W-:Y:S08]  /*6550*/  HMMA.16816.F32 R44, R184.reuse, R180, R44 ;  /* 0x000000b4b82c723c */ /* 0x060ff0000000182c */
[----:B------:R-:W-:Y:S01]  /*6560*/  HMMA.16816.F32 R48, R184, R182, R48 ;  /* 0x000000b6b830723c */ /* 0x000fe20000001830 */
[----:B------:R-:W5:Y:S07]  /*6570*/  LDSM.16.M88.4 R180, [R236+UR4+0x15100] ;  /* 0x01510004ecb4783b */ /* 0x000f6e0008000200 */
[C---:B----4-:R-:W-:Y:S08]  /*6580*/  HMMA.16816.F32 R4, R188.reuse, R192, R4 ;  /* 0x000000c0bc04723c */ /* 0x050ff00000001804 */
[C---:B------:R-:W-:Y:S01]  /*6590*/  HMMA.16816.F32 R8, R188.reuse, R194, R8 ;  /* 0x000000c2bc08723c */ /* 0x040fe20000001808 */
[----:B------:R-:W4:Y:S07]  /*65a0*/  LDSM.16.M88.4 R192, [R236+UR4+0x15900] ;  /* 0x01590004ecc0783b */ /* 0x000f2e0008000200 */
[C---:B-1----:R-:W-:Y:S08]  /*65b0*/  HMMA.16816.F32 R12, R188.reuse, R160, R12 ;  /* 0x000000a0bc0c723c */ /* 0x042ff0000000180c */
[C---:B------:R-:W-:Y:S01]  /*65c0*/  HMMA.16816.F32 R16, R188.reuse, R162, R16 ;  /* 0x000000a2bc10723c */ /* 0x040fe20000001810 */
[----:B------:R-:W1:Y:S07]  /*65d0*/  LDSM.16.M88.4 R160, [R236+UR4+0x16100] ;  /* 0x01610004eca0783b */ /* 0x000e6e0008000200 */
[C---:B---3--:R-:W-:Y:S08]  /*65e0*/  HMMA.16816.F32 R20, R188.reuse, R164, R20 ;  /* 0x000000a4bc14723c */ /* 0x048ff00000001814 */
[C---:B------:R-:W-:Y:S01]  /*65f0*/  HMMA.16816.F32 R24, R188.reuse, R166, R24 ;  /* 0x000000a6bc18723c */ /* 0x040fe20000001818 */
[----:B------:R-:W3:Y:S07]  /*6600*/  LDSM.16.M88.4 R164, [R236+UR4+0x16900] ;  /* 0x01690004eca4783b */ /* 0x000eee0008000200 */
[C---:B------:R-:W-:Y:S08]  /*6610*/  HMMA.16816.F32 R28, R188.reuse, R168, R28 ;  /* 0x000000a8bc1c723c */ /* 0x040ff0000000181c */
[C---:B------:R-:W-:Y:S01]  /*6620*/  HMMA.16816.F32 R32, R188.reuse, R170, R32 ;  /* 0x000000aabc20723c */ /* 0x040fe20000001820 */
[----:B------:R-:W1:Y:S07]  /*6630*/  LDSM.16.M88.4 R168, [R236+UR4+0x17100] ;  /* 0x01710004eca8783b */ /* 0x000e6e0008000200 */
[C---:B------:R-:W-:Y:S08]  /*6640*/  HMMA.16816.F32 R36, R188.reuse, R172, R36 ;  /* 0x000000acbc24723c */ /* 0x040ff00000001824 */
[C---:B------:R-:W-:Y:S01]  /*6650*/  HMMA.16816.F32 R40, R188.reuse, R174, R40 ;  /* 0x000000aebc28723c */ /* 0x040fe20000001828 */
[----:B------:R-:W-:Y:S07]  /*6660*/  LDSM.16.M88.4 R172, [R2+0x16900] ;  /* 0x0169000002ac783b */ /* 0x000fee0000000200 */
[C---:B--2---:R-:W-:Y:S08]  /*6670*/  HMMA.16816.F32 R44, R188.reuse, R176, R44 ;  /* 0x000000b0bc2c723c */ /* 0x044ff0000000182c */
[----:B------:R-:W-:Y:S01]  /*6680*/  HMMA.16816.F32 R48, R188, R178, R48 ;  /* 0x000000b2bc30723c */ /* 0x000fe20000001830 */
[----:B------:R-:W-:Y:S07]  /*6690*/  LDSM.16.M88.4 R176, [R2+0x17100] ;  /* 0x0171000002b0783b */ /* 0x000fee0000000200 */
[C---:B-----5:R-:W-:Y:S08]  /*66a0*/  HMMA.16816.F32 R4, R196.reuse, R180, R4 ;  /* 0x000000b4c404723c */ /* 0x060ff00000001804 */
[C---:B------:R-:W-:Y:S01]  /*66b0*/  HMMA.16816.F32 R8, R196.reuse, R182, R8 ;  /* 0x000000b6c408723c */ /* 0x040fe20000001808 */
[----:B------:R-:W-:Y:S07]  /*66c0*/  LDSM.16.M88.4 R180, [R2+0x17900] ;  /* 0x0179000002b4783b */ /* 0x000fee0000000200 */
[C---:B----4-:R-:W-:Y:S08]  /*66d0*/  HMMA.16816.F32 R12, R196.reuse, R192, R12 ;  /* 0x000000c0c40c723c */ /* 0x050ff0000000180c */
        /* <DEDUP_REMOVED lines=8> */
[C---:B------:R-:W-:Y:S08]  /*6760*/  HMMA.16816.F32 R36, R196.reuse, R168, R36 ;  /* 0x000000a8c424723c */ /* 0x040ff00000001824 */
[C---:B------:R-:W-:Y:S01]  /*6770*/  HMMA.16816.F32 R40, R196.reuse, R170, R40 ;  /* 0x000000aac428723c */ /* 0x040fe20000001828 */
[----:B------:R-:W3:Y:S07]  /*6780*/  LDSM.16.M88.4 R168, [R2+0x16100] ;  /* 0x0161000002a8783b */ /* 0x000eee0000000200 */
[C---:B------:R-:W-:Y:S08]  /*6790*/  HMMA.16816.F32 R44, R196.reuse, R200, R44 ;  /* 0x000000c8c42c723c */ /* 0x040ff0000000182c */
[----:B------:R-:W-:Y:S01]  /*67a0*/  HMMA.16816.F32 R48, R196, R202, R48 ;  /* 0x000000cac430723c */ /* 0x000fe20000001830 */
[----:B------:R-:W-:Y:S07]  /*67b0*/  LDSM.16.M88.4 R200, [R132+0x17900] ;  /* 0x0179000084c8783b */ /* 0x000fee0000000200 */
[C---:B-1----:R-:W-:Y:S08]  /*67c0*/  HMMA.16816.F32 R4, R204.reuse, R160, R4 ;  /* 0x000000a0cc04723c */ /* 0x042ff00000001804 */
        /* <DEDUP_REMOVED lines=8> */
[C---:B------:R-:W-:Y:S08]  /*6850*/  HMMA.16816.F32 R28, R204.reuse, R172, R28 ;  /* 0x000000accc1c723c */ /* 0x040ff0000000181c */
[C---:B------:R-:W-:Y:S01]  /*6860*/  HMMA.16816.F32 R32, R204.reuse, R174, R32 ;  /* 0x000000aecc20723c */ /* 0x040fe20000001820 */
[----:B------:R-:W4:Y:S07]  /*6870*/  LDSM.16.M88.4 R172, [R3+0x17100] ;  /* 0x0171000003ac783b */ /* 0x000f2e0000000200 */
[C---:B------:R-:W-:Y:S08]  /*6880*/  HMMA.16816.F32 R36, R204.reuse, R176, R36 ;  /* 0x000000b0cc24723c */ /* 0x040ff00000001824 */
[C---:B------:R-:W-:Y:S01]  /*6890*/  HMMA.16816.F32 R40, R204.reuse, R178, R40 ;  /* 0x000000b2cc28723c */ /* 0x040fe20000001828 */
[----:B------:R-:W5:Y:S07]  /*68a0*/  LDSM.16.M88.4 R176, [R3+0x17900] ;  /* 0x0179000003b0783b */ /* 0x000f6e0000000200 */
[C---:B------:R-:W-:Y:S08]  /*68b0*/  HMMA.16816.F32 R44, R204.reuse, R180, R44 ;  /* 0x000000b4cc2c723c */ /* 0x040ff0000000182c */
[----:B------:R-:W-:Y:S01]  /*68c0*/  HMMA.16816.F32 R48, R204, R182, R48 ;  /* 0x000000b6cc30723c */ /* 0x000fe20000001830 */
[----:B------:R-:W-:Y:S07]  /*68d0*/  LDSM.16.M88.4 R180, [R132+0x15900] ;  /* 0x0159000084b4783b */ /* 0x000fee0000000200 */
[C---:B------:R-:W-:Y:S08]  /*68e0*/  HMMA.16816.F32 R4, R208.reuse, R192, R4 ;  /* 0x000000c0d004723c */ /* 0x040ff00000001804 */
[C---:B------:R-:W-:Y:S01]  /*68f0*/  HMMA.16816.F32 R8, R208.reuse, R194, R8 ;  /* 0x000000c2d008723c */ /* 0x040fe20000001808 */
[----:B------:R-:W-:Y:S07]  /*6900*/  LDSM.16.M88.4 R192, [R132+0x17100] ;  /* 0x0171000084c0783b */ /* 0x000fee0000000200 */
[C---:B-1----:R-:W-:Y:S08]  /*6910*/  HMMA.16816.F32 R12, R208.reuse, R160, R12 ;  /* 0x000000a0d00c723c */ /* 0x042ff0000000180c */
[C---:B------:R-:W-:Y:S01]  /*6920*/  HMMA.16816.F32 R16, R208.reuse, R162, R16 ;  /* 0x000000a2d010723c */ /* 0x040fe20000001810 */
[----:B------:R-:W1:Y:S07]  /*6930*/  LDSM.16.M88.4 R160, [R232+0x15100] ;  /* 0x01510000e8a0783b */ /* 0x000e6e0000000200 */
[C---:B--2---:R-:W-:Y:S01]  /*6940*/  HMMA.16816.F32 R20, R208.reuse, R164, R20 ;  /* 0x000000a4d014723c */ /* 0x044fe20000001814 */
[----:B------:R-:W-:Y:S07]  /*6950*/  LDSM.16.M88.4 R232, [R232+0x18100] ;  /* 0x01810000e8e8783b */ /* 0x000fee0000000200 */
[C---:B------:R-:W-:Y:S01]  /*6960*/  HMMA.16816.F32 R24, R208.reuse, R166, R24 ;  /* 0x000000a6d018723c */ /* 0x040fe20000001818 */
[----:B------:R-:W2:Y:S07]  /*6970*/  LDSM.16.M88.4 R164, [R132+0x16100] ;  /* 0x0161000084a4783b */ /* 0x000eae0000000200 */
[C---:B---3--:R-:W-:Y:S08]  /*6980*/  HMMA.16816.F32 R28, R208.reuse, R168, R28 ;  /* 0x000000a8d01c723c */ /* 0x048ff0000000181c */
[C---:B------:R-:W-:Y:S01]  /*6990*/  HMMA.16816.F32 R32, R208.reuse, R170, R32 ;  /* 0x000000aad020723c */ /* 0x040fe20000001820 */
[----:B------:R-:W3:Y:S07]  /*69a0*/  LDSM.16.M88.4 R168, [R132+0x16900] ;  /* 0x0169000084a8783b */ /* 0x000eee0000000200 */
[C---:B----4-:R-:W-:Y:S08]  /*69b0*/  HMMA.16816.F32 R36, R208.reuse, R172, R36 ;  /* 0x000000acd024723c */ /* 0x050ff00000001824 */
[C---:B------:R-:W-:Y:S01]  /*69c0*/  HMMA.16816.F32 R40, R208.reuse, R174, R40 ;  /* 0x000000aed028723c */ /* 0x040fe20000001828 */
[----:B------:R-:W4:Y:S07]  /*69d0*/  LDSM.16.M88.4 R172, [R236+UR4+0x18100] ;  /* 0x01810004ecac783b */ /* 0x000f2e0008000200 */
[C---:B-----5:R-:W-:Y:S08]  /*69e0*/  HMMA.16816.F32 R44, R208.reuse, R176, R44 ;  /* 0x000000b0d02c723c */ /* 0x060ff0000000182c */
[----:B------:R-:W-:Y:S01]  /*69f0*/  HMMA.16816.F32 R48, R208, R178, R48 ;  /* 0x000000b2d030723c */ /* 0x000fe20000001830 */
[----:B------:R-:W-:Y:S07]  /*6a00*/  LDSM.16.M88.4 R176, [R236+UR4+0x19100] ;  /* 0x01910004ecb0783b */ /* 0x000fee0008000200 */
[C---:B-1----:R-:W-:Y:S08]  /*6a10*/  HMMA.16816.F32 R4, R212.reuse, R160, R4 ;  /* 0x000000a0d404723c */ /* 0x042ff00000001804 */
[C---:B------:R-:W-:Y:S01]  /*6a20*/  HMMA.16816.F32 R8, R212.reuse, R162, R8 ;  /* 0x000000a2d408723c */ /* 0x040fe20000001808 */
[----:B------:R-:W1:Y:S07]  /*6a30*/  LDSM.16.M88.4 R160, [R236+UR4+0x18900] ;  /* 0x01890004eca0783b */ /* 0x000e6e0008000200 */
[C---:B------:R-:W-:Y:S08]  /*6a40*/  HMMA.16816.F32 R12, R212.reuse, R180, R12 ;  /* 0x000000b4d40c723c */ /* 0x040ff0000000180c */
[C---:B------:R-:W-:Y:S01]  /*6a50*/  HMMA.16816.F32 R16, R212.reuse, R182, R16 ;  /* 0x000000b6d410723c */ /* 0x040fe20000001810 */
[----:B------:R-:W5:Y:S07]  /*6a60*/  LDSM.16.M88.4 R180, [R236+UR4+0x19900] ;  /* 0x01990004ecb4783b */ /* 0x000f6e0008000200 */
[C---:B--2---:R-:W-:Y:S08]  /*6a70*/  HMMA.16816.F32 R20, R212.reuse, R164, R20 ;  /* 0x000000a4d414723c */ /* 0x044ff00000001814 */
[C---:B------:R-:W-:Y:S01]  /*6a80*/  HMMA.16816.F32 R24, R212.reuse, R166, R24 ;  /* 0x000000a6d418723c */ /* 0x040fe20000001818 */
[----:B------:R-:W2:Y:S07]  /*6a90*/  LDSM.16.M88.4 R164, [R236+UR4+0x1a100] ;  /* 0x01a10004eca4783b */ /* 0x000eae0008000200 */
[C---:B---3--:R-:W-:Y:S08]  /*6aa0*/  HMMA.16816.F32 R28, R212.reuse, R168, R28 ;  /* 0x000000a8d41c723c */ /* 0x048ff0000000181c */
[C---:B------:R-:W-:Y:S01]  /*6ab0*/  HMMA.16816.F32 R32, R212.reuse, R170, R32 ;  /* 0x000000aad420723c */ /* 0x040fe20000001820 */
[----:B------:R-:W3:Y:S07]  /*6ac0*/  LDSM.16.M88.4 R168, [R236+UR4+0x1a900] ;  /* 0x01a90004eca8783b */ /* 0x000eee0008000200 */
[C---:B------:R-:W-:Y:S08]  /*6ad0*/  HMMA.16816.F32 R36, R212.reuse, R192, R36 ;  /* 0x000000c0d424723c */ /* 0x040ff00000001824 */
[C---:B------:R-:W-:Y:S01]  /*6ae0*/  HMMA.16816.F32 R40, R212.reuse, R194, R40 ;  /* 0x000000c2d428723c */ /* 0x040fe20000001828 */
[----:B------:R-:W2:Y:S07]  /*6af0*/  LDSM.16.M88.4 R192, [R2+0x18100] ;  /* 0x0181000002c0783b */ /* 0x000eae0000000200 */
[C---:B------:R-:W-:Y:S08]  /*6b00*/  HMMA.16816.F32 R44, R212.reuse, R200, R44 ;  /* 0x000000c8d42c723c */ /* 0x040ff0000000182c */
[----:B------:R-:W-:Y:S01]  /*6b10*/  HMMA.16816.F32 R48, R212, R202, R48 ;  /* 0x000000cad430723c */ /* 0x000fe20000001830 */
        /* <DEDUP_REMOVED lines=10> */
[C---:B-----5:R-:W-:Y:S08]  /*6bc0*/  HMMA.16816.F32 R28, R216.reuse, R180, R28 ;  /* 0x000000b4d81c723c */ /* 0x060ff0000000181c */
        /* <DEDUP_REMOVED lines=8> */
[C---:B------:R-:W-:Y:S08]  /*6c50*/  HMMA.16816.F32 R4, R220.reuse, R192, R4 ;  /* 0x000000c0dc04723c */ /* 0x040ff00000001804 */
        /* <DEDUP_REMOVED lines=11> */
[C---:B--2---:R-:W-:Y:S08]  /*6d10*/  HMMA.16816.F32 R36, R220.reuse, R164, R36 ;  /* 0x000000a4dc24723c */ /* 0x044ff00000001824 */
[C---:B------:R-:W-:Y:S01]  /*6d20*/  HMMA.16816.F32 R40, R220.reuse, R166, R40 ;  /* 0x000000a6dc28723c */ /* 0x040fe20000001828 */
[----:B------:R-:W2:Y:S07]  /*6d30*/  LDSM.16.M88.4 R164, [R132+0x18900] ;  /* 0x0189000084a4783b */ /* 0x000eae0000000200 */
[C---:B---3--:R-:W-:Y:S08]  /*6d40*/  HMMA.16816.F32 R44, R220.reuse, R168, R44 ;  /* 0x000000a8dc2c723c */ /* 0x048ff0000000182c */
[----:B------:R-:W-:Y:S01]  /*6d50*/  HMMA.16816.F32 R48, R220, R170, R48 ;  /* 0x000000aadc30723c */ /* 0x000fe20000001830 */
[----:B------:R-:W-:Y:S07]  /*6d60*/  LDSM.16.M88.4 R168, [R132+0x19900] ;  /* 0x0199000084a8783b */ /* 0x000fee0000000200 */
[C---:B------:R-:W-:Y:S08]  /*6d70*/  HMMA.16816.F32 R4, R224.reuse, R180, R4 ;  /* 0x000000b4e004723c */ /* 0x040ff00000001804 */
[C---:B------:R-:W-:Y:S08]  /*6d80*/  HMMA.16816.F32 R8, R224.reuse, R182, R8 ;  /* 0x000000b6e008723c */ /* 0x040ff00000001808 */
[C---:B----4-:R-:W-:Y:S08]  /*6d90*/  HMMA.16816.F32 R12, R224.reuse, R172, R12 ;  /* 0x000000ace00c723c */ /* 0x050ff0000000180c */
[C---:B------:R-:W-:Y:S08]  /*6da0*/  HMMA.16816.F32 R16, R224.reuse, R174, R16 ;  /* 0x000000aee010723c */ /* 0x040ff00000001810 */
[C---:B-1----:R-:W-:Y:S08]  /*6db0*/  HMMA.16816.F32 R20, R224.reuse, R160, R20 ;  /* 0x000000a0e014723c */ /* 0x042ff00000001814 */
[C---:B------:R-:W-:Y:S01]  /*6dc0*/  HMMA.16816.F32 R24, R224.reuse, R162, R24 ;  /* 0x000000a2e018723c */ /* 0x040fe20000001818 */
[----:B------:R-:W1:Y:S07]  /*6dd0*/  LDSM.16.M88.4 R160, [R132+0x19100] ;  /* 0x0191000084a0783b */ /* 0x000e6e0000000200 */
[C---:B------:R-:W-:Y:S08]  /*6de0*/  HMMA.16816.F32 R28, R224.reuse, R192, R28 ;  /* 0x000000c0e01c723c */ /* 0x040ff0000000181c */
[C---:B------:R-:W-:Y:S08]  /*6df0*/  HMMA.16816.F32 R32, R224.reuse, R194, R32 ;  /* 0x000000c2e020723c */ /* 0x040ff00000001820 */
[C---:B------:R-:W-:Y:S08]  /*6e00*/  HMMA.16816.F32 R36, R224.reuse, R200, R36 ;  /* 0x000000c8e024723c */ /* 0x040ff00000001824 */
[C---:B------:R-:W-:Y:S08]  /*6e10*/  HMMA.16816.F32 R40, R224.reuse, R202, R40 ;  /* 0x000000cae028723c */ /* 0x040ff00000001828 */
[C---:B-----5:R-:W-:Y:S08]  /*6e20*/  HMMA.16816.F32 R44, R224.reuse, R176, R44 ;  /* 0x000000b0e02c723c */ /* 0x060ff0000000182c */
[----:B------:R-:W-:Y:S08]  /*6e30*/  HMMA.16816.F32 R48, R224, R178, R48 ;  /* 0x000000b2e030723c */ /* 0x000ff00000001830 */
[C---:B------:R-:W-:Y:S08]  /*6e40*/  HMMA.16816.F32 R4, R228.reuse, R232, R4 ;  /* 0x000000e8e404723c */ /* 0x040ff00000001804 */
[C---:B------:R-:W-:Y:S08]  /*6e50*/  HMMA.16816.F32 R8, R228.reuse, R234, R8 ;  /* 0x000000eae408723c */ /* 0x040ff00000001808 */
[C---:B--2---:R-:W-:Y:S08]  /*6e60*/  HMMA.16816.F32 R12, R228.reuse, R164, R12 ;  /* 0x000000a4e40c723c */ /* 0x044ff0000000180c */
[C---:B------:R-:W-:Y:S01]  /*6e70*/  HMMA.16816.F32 R16, R228.reuse, R166, R16 ;  /* 0x000000a6e410723c */ /* 0x040fe20000001810 */
[----:B------:R-:W2:Y:S03]  /*6e80*/  LDSM.16.M88.4 R164, [R132+0x1a100] ;  /* 0x01a1000084a4783b */ /* 0x000ea60000000200 */
        /* <DEDUP_REMOVED lines=9> */
[C---:B------:R-:W-:Y:S01]  /*6f20*/  HMMA.16816.F32 R28, R228.reuse, R168, R28 ;  /* 0x000000a8e41c723c */ /* 0x040fe2000000181c */
[----:B------:R-:W-:Y:S04]  /*6f30*/  BAR.SYNC.DEFER_BLOCKING 0x0 ;  /* 0x0000000000007b1d */ /* 0x000fe80000010000 */
[----:B------:R-:W-:Y:S02]  /*6f40*/  FMNMX.FTZ R2, R9, R2, !PT ;  /* 0x0000000209027209 */ /* 0x000fe40007810000 */
[----:B------:R-:W-:Y:S01]  /*6f50*/  FMNMX.FTZ R3, R10, R3, !PT ;  /* 0x000000030a037209 */ /* 0x000fe20007810000 */
[C---:B------:R-:W-:Y:S04]  /*6f60*/  HMMA.16816.F32 R32, R228.reuse, R170, R32 ;  /* 0x000000aae420723c */ /* 0x040fe80000001820 */
[----:B------:R-:W-:Y:S02]  /*6f70*/  FMNMX.FTZ R2, R12, R2, !PT ;  /* 0x000000020c027209 */ /* 0x000fe40007810000 */
[----:B------:R-:W-:Y:S02]  /*6f80*/  FMNMX.FTZ R3, R11, R3, !PT ;  /* 0x000000030b037209 */ /* 0x000fe40007810000 */
[----:B------:R-:W-:Y:S01]  /*6f90*/  FMNMX.FTZ R2, R13, R2, !PT ;  /* 0x000000020d027209 */ /* 0x000fe20007810000 */
[C---:B--2---:R-:W-:Y:S03]  /*6fa0*/  HMMA.16816.F32 R36, R228.reuse, R164, R36 ;  /* 0x000000a4e424723c */ /* 0x044fe60000001824 */
[----:B------:R-:W-:Y:S02]  /*6fb0*/  FMNMX.FTZ R2, R16, R2, !PT ;  /* 0x0000000210027209 */ /* 0x000fe40007810000 */
[----:B------:R-:W-:Y:S02]  /*6fc0*/  FMNMX.FTZ R3, R14, R3, !PT ;  /* 0x000000030e037209 */ /* 0x000fe40007810000 */
[----:B------:R-:W-:Y:S01]  /*6fd0*/  FMNMX.FTZ R2, R17, R2, !PT ;  /* 0x0000000211027209 */ /* 0x000fe20007810000 */
[C---:B------:R-:W-:Y:S04]  /*6fe0*/  HMMA.16816.F32 R40, R228.reuse, R166, R40 ;  /* 0x000000a6e428723c */ /* 0x040fe80000001828 */
[----:B------:R-:W-:Y:S02]  /*6ff0*/  FMNMX.FTZ R3, R15, R3, !PT ;  /* 0x000000030f037209 */ /* 0x000fe40007810000 */
[----:B------:R-:W-:Y:S02]  /*7000*/  FMNMX.FTZ R2, R20, R2, !PT ;  /* 0x0000000214027209 */ /* 0x000fe40007810000 */
[C---:B-1----:R-:W-:Y:S04]  /*7010*/  HMMA.16816.F32 R44, R228.reuse, R160, R44 ;  /* 0x000000a0e42c723c */ /* 0x042fe8000000182c */
[----:B------:R-:W-:Y:S02]  /*7020*/  FMNMX.FTZ R3, R18, R3, !PT ;  /* 0x0000000312037209 */ /* 0x000fe40007810000 */
[----:B------:R-:W-:Y:S02]  /*7030*/  FMNMX.FTZ R2, R21, R2, !PT ;  /* 0x0000000215027209 */ /* 0x000fe40007810000 */
[----:B------:R-:W-:Y:S01]  /*7040*/  HMMA.16816.F32 R48, R228, R162, R48 ;  /* 0x000000a2e430723c */ /* 0x000fe20000001830 */
[----:B------:R-:W-:Y:S03]  /*7050*/  LDSM.16.MT88.4 R160, [R135+UR4+0x100] ;  /* 0x0001000487a0783b */ /* 0x000fe60008004200 */
        /* <DEDUP_REMOVED lines=38> */
[----:B------:R-:W-:Y:S03]  /*72c0*/  IADD3 R134, R135, UR4, RZ ;  /* 0x0000000487867c10 */ /* 0x000fe6000fffe0ff */
[C---:B------:R-:W-:Y:S01]  /*72d0*/  FADD.FTZ R0, -R132.reuse, R0 ;  /* 0x0000000084007221 */ /* 0x040fe20000010100 */
[----:B------:R-:W-:Y:S01]  /*72e0*/  IADD3 R134, R239, R134, RZ ;  /* 0x00000086ef867210 */ /* 0x000fe20007ffe0ff */
[----:B------:R-:W-:Y:S02]  /*72f0*/  FMUL.FTZ R176, R132, c[0x0][0x2d0] ;  /* 0x0000b40084b07a20 */ /* 0x000fe40000410000 */
[----:B------:R-:W-:Y:S01]  /*7300*/  FMUL.FTZ R0, R0, c[0x0][0x2d0] ;  /* 0x0000b40000007a20 */ /* 0x000fe20000410000 */
[----:B--2---:R-:W-:Y:S01]  /*7310*/  FMNMX.FTZ R3, R2, R3, !PT ;  /* 0x0000000302037209 */ /* 0x004fe20007810000 */
[--C-:B------:R-:W-:Y:S01]  /*7320*/  FFMA.FTZ R8, R8, c[0x0][0x2d0], -R176.reuse ;  /* 0x0000b40008087a23 */ /* 0x100fe200000108b0 */
[----:B------:R-:W1:Y:S01]  /*7330*/  LDSM.16.MT88.4 R164, [R134+0x100] ;  /* 0x0001000086a4783b */ /* 0x000e620000004200 */
[----:B------:R2:W3:Y:S01]  /*7340*/  MUFU.EX2 R2, R0 ;  /* 0x0000000000027308 */ /* 0x0004e20000000800 */
[--C-:B------:R-:W-:Y:S02]  /*7350*/  FFMA.FTZ R9, R9, c[0x0][0x2d0], -R176.reuse ;  /* 0x0000b40009097a23 */ /* 0x100fe400000108b0 */
[----:B------:R-:W-:Y:S02]  /*7360*/  FMUL.FTZ R177, R3, c[0x0][0x2d0] ;  /* 0x0000b40003b17a20 */ /* 0x000fe40000410000 */
[--C-:B------:R-:W-:Y:S02]  /*7370*/  FFMA.FTZ R4, R4, c[0x0][0x2d0], -R176.reuse ;  /* 0x0000b40004047a23 */ /* 0x100fe400000108b0 */
[--C-:B------:R-:W-:Y:S01]  /*7380*/  FFMA.FTZ R10, R10, c[0x0][0x2d0], -R177.reuse ;  /* 0x0000b4000a0a7a23 */ /* 0x100fe200000108b1 */
[----:B------:R-:W-:Y:S01]  /*7390*/  LDSM.16.MT88.4 R172, [R134+0x3900] ;  /* 0x0039000086ac783b */ /* 0x000fe20000004200 */
[--C-:B------:R-:W-:Y:S01]  /*73a0*/  FFMA.FTZ R11, R11, c[0x0][0x2d0], -R177.reuse ;  /* 0x0000b4000b0b7a23 */ /* 0x100fe200000108b1 */
[----:B------:R4:W-:Y:S01]  /*73b0*/  MUFU.EX2 R246, R8 ;  /* 0x0000000800f67308 */ /* 0x0009e20000000800 */
[--C-:B------:R-:W-:Y:S02]  /*73c0*/  FFMA.FTZ R5, R5, c[0x0][0x2d0], -R176.reuse ;  /* 0x0000b40005057a23 */ /* 0x100fe400000108b0 */
[--C-:B------:R-:W-:Y:S02]  /*73d0*/  FFMA.FTZ R6, R6, c[0x0][0x2d0], -R177.reuse ;  /* 0x0000b40006067a23 */ /* 0x100fe400000108b1 */
[--C-:B------:R-:W-:Y:S02]  /*73e0*/  FFMA.FTZ R7, R7, c[0x0][0x2d0], -R177.reuse ;  /* 0x0000b40007077a23 */ /* 0x100fe400000108b1 */
[--C-:B------:R-:W-:Y:S02]  /*73f0*/  FFMA.FTZ R168, R19, c[0x0][0x2d0], -R177.reuse ;  /* 0x0000b40013a87a23 */ /* 0x100fe400000108b1 */
[--C-:B------:R-:W-:Y:S01]  /*7400*/  FFMA.FTZ R24, R24, c[0x0][0x2d0], -R176.reuse ;  /* 0x0000b40018187a23 */ /* 0x100fe200000108b0 */
[----:B------:R5:W-:Y:S01]  /*7410*/  MUFU.EX2 R245, R9 ;  /* 0x0000000900f57308 */ /* 0x000be20000000800 */
[--C-:B------:R-:W-:Y:S02]  /*7420*/  FFMA.FTZ R25, R25, c[0x0][0x2d0], -R176.reuse ;  /* 0x0000b40019197a23 */ /* 0x100fe400000108b0 */
[----:B------:R-:W-:Y:S02]  /*7430*/  FFMA.FTZ R26, R26, c[0x0][0x2d0], -R177 ;  /* 0x0000b4001a1a7a23 */ /* 0x000fe400000108b1 */
[----:B--2---:R-:W-:Y:S01]  /*7440*/  FADD.FTZ R0, -R3, R133 ;  /* 0x0000008503007221 */ /* 0x004fe20000010100 */
[----:B------:R-:W-:Y:S01]  /*7450*/  IADD3 R133, R237, UR4, RZ ;  /* 0x00000004ed857c10 */ /* 0x000fe2000fffe0ff */
[----:B---3--:R-:W-:Y:S02]  /*7460*/  FMUL.FTZ R52, R2, R52 ;  /* 0x0000003402347220 */ /* 0x008fe40000410000 */
[----:B------:R-:W-:Y:S01]  /*7470*/  FMUL.FTZ R0, R0, c[0x0][0x2d0] ;  /* 0x0000b40000007a20 */ /* 0x000fe20000410000 */
[----:B------:R-:W-:Y:S01]  /*7480*/  MUFU.EX2 R235, R10 ;  /* 0x0000000a00eb7308 */ /* 0x000fe20000000800 */
[----:B------:R-:W-:Y:S01]  /*7490*/  IADD3 R133, R239, R133, RZ ;  /* 0x00000085ef857210 */ /* 0x000fe20007ffe0ff */
[C---:B------:R-:W-:Y:S02]  /*74a0*/  FMUL.FTZ R53, R2.reuse, R53 ;  /* 0x0000003502357220 */ /* 0x040fe40000410000 */
[C---:B----4-:R-:W-:Y:S02]  /*74b0*/  FMUL.FTZ R8, R2.reuse, R140 ;  /* 0x0000008c02087220 */ /* 0x050fe40000410000 */
[C---:B------:R-:W-:Y:S02]  /*74c0*/  FMUL.FTZ R56, R2.reuse, R56 ;  /* 0x0000003802387220 */ /* 0x040fe40000410000 */
[C---:B------:R-:W-:Y:S02]  /*74d0*/  FMUL.FTZ R57, R2.reuse, R57 ;  /* 0x0000003902397220 */ /* 0x040fe40000410000 */
[----:B------:R-:W2:Y:S01]  /*74e0*/  MUFU.EX2 R0, R0 ;  /* 0x0000000000007308 */ /* 0x000ea20000000800 */
[C---:B------:R-:W-:Y:S02]  /*74f0*/  FMUL.FTZ R60, R2.reuse, R60 ;  /* 0x0000003c023c7220 */ /* 0x040fe40000410000 */
[C---:B------:R-:W-:Y:S02]  /*7500*/  FMUL.FTZ R61, R2.reuse, R61 ;  /* 0x0000003d023d7220 */ /* 0x040fe40000410000 */
[C---:B-----5:R-:W-:Y:S02]  /*7510*/  FMUL.FTZ R9, R2.reuse, R141 ;  /* 0x0000008d02097220 */ /* 0x060fe40000410000 */
[C---:B------:R-:W-:Y:S02]  /*7520*/  FMUL.FTZ R64, R2.reuse, R64 ;  /* 0x0000004002407220 */ /* 0x040fe40000410000 */
[C---:B------:R-:W-:Y:S01]  /*7530*/  FMUL.FTZ R65, R2.reuse, R65 ;  /* 0x0000004102417220 */ /* 0x040fe20000410000 */
[----:B------:R3:W-:Y:S01]  /*7540*/  MUFU.EX2 R244, R11 ;  /* 0x0000000b00f47308 */ /* 0x0007e20000000800 */
[C---:B------:R-:W-:Y:S02]  /*7550*/  FMUL.FTZ R68, R2.reuse, R68 ;  /* 0x0000004402447220 */ /* 0x040fe40000410000 */
[C---:B------:R-:W-:Y:S02]  /*7560*/  FMUL.FTZ R69, R2.reuse, R69 ;  /* 0x0000004502457220 */ /* 0x040fe40000410000 */
[C---:B------:R-:W-:Y:S02]  /*7570*/  FMUL.FTZ R72, R2.reuse, R72 ;  /* 0x0000004802487220 */ /* 0x040fe40000410000 */
[C---:B------:R-:W-:Y:S02]  /*7580*/  FMUL.FTZ R73, R2.reuse, R73 ;  /* 0x0000004902497220 */ /* 0x040fe40000410000 */
[C---:B------:R-:W-:Y:S01]  /*7590*/  FMUL.FTZ R76, R2.reuse, R76 ;  /* 0x0000004c024c7220 */ /* 0x040fe20000410000 */
[----:B------:R4:W-:Y:S01]  /*75a0*/  MUFU.EX2 R247, R5 ;  /* 0x0000000500f77308 */ /* 0x0009e20000000800 */
[C---:B------:R-:W-:Y:S02]  /*75b0*/  FMUL.FTZ R77, R2.reuse, R77 ;  /* 0x0000004d024d7220 */ /* 0x040fe40000410000 */
[----:B------:R-:W-:Y:S02]  /*75c0*/  FMUL.FTZ R80, R2, R80 ;  /* 0x0000005002507220 */ /* 0x000fe40000410000 */
[C---:B--2---:R-:W-:Y:S02]  /*75d0*/  FMUL.FTZ R10, R0.reuse, R142 ;  /* 0x0000008e000a7220 */ /* 0x044fe40000410000 */
[C---:B------:R-:W-:Y:S02]  /*75e0*/  FMUL.FTZ R54, R0.reuse, R54 ;  /* 0x0000003600367220 */ /* 0x040fe40000410000 */
[C---:B------:R-:W-:Y:S01]  /*75f0*/  FMUL.FTZ R55, R0.reuse, R55 ;  /* 0x0000003700377220 */ /* 0x040fe20000410000 */
[----:B------:R2:W5:Y:S01]  /*7600*/  MUFU.EX2 R248, R4 ;  /* 0x0000000400f87308 */ /* 0x0005620000000800 */
[C---:B------:R-:W-:Y:S02]  /*7610*/  FMUL.FTZ R58, R0.reuse, R58 ;  /* 0x0000003a003a7220 */ /* 0x040fe40000410000 */
[C---:B------:R-:W-:Y:S02]  /*7620*/  FMUL.FTZ R59, R0.reuse, R59 ;  /* 0x0000003b003b7220 */ /* 0x040fe40000410000 */
[C---:B---3--:R-:W-:Y:S02]  /*7630*/  FMUL.FTZ R11, R0.reuse, R143 ;  /* 0x0000008f000b7220 */ /* 0x048fe40000410000 */
[----:B------:R-:W3:Y:S01]  /*7640*/  LDSM.16.MT88.4 R140, [R237+UR4+0x100] ;  /* 0x00010004ed8c783b */ /* 0x000ee20008004200 */
[C---:B------:R-:W-:Y:S02]  /*7650*/  FMUL.FTZ R62, R0.reuse, R62 ;  /* 0x0000003e003e7220 */ /* 0x040fe40000410000 */
[----:B------:R1:W-:Y:S01]  /*7660*/  MUFU.EX2 R243, R6 ;  /* 0x0000000600f37308 */ /* 0x0003e20000000800 */
[C---:B------:R-:W-:Y:S02]  /*7670*/  FMUL.FTZ R63, R0.reuse, R63 ;  /* 0x0000003f003f7220 */ /* 0x040fe40000410000 */
[----:B------:R-:W-:Y:S02]  /*7680*/  FMUL.FTZ R66, R0, R66 ;  /* 0x0000004200427220 */ /* 0x000fe40000410000 */
[----:B----4-:R-:W-:Y:S02]  /*7690*/  FMUL.FTZ R5, R2, R137 ;  /* 0x0000008902057220 */ /* 0x010fe40000410000 */
[C---:B------:R-:W-:Y:S02]  /*76a0*/  FMUL.FTZ R67, R0.reuse, R67 ;  /* 0x0000004300437220 */ /* 0x040fe40000410000 */
[C---:B------:R-:W-:Y:S01]  /*76b0*/  FMUL.FTZ R70, R0.reuse, R70 ;  /* 0x0000004600467220 */ /* 0x040fe20000410000 */
[----:B------:R-:W4:Y:S01]  /*76c0*/  MUFU.EX2 R242, R7 ;  /* 0x0000000700f27308 */ /* 0x000f220000000800 */
[C---:B------:R-:W-:Y:S02]  /*76d0*/  FMUL.FTZ R71, R0.reuse, R71 ;  /* 0x0000004700477220 */ /* 0x040fe40000410000 */
[----:B------:R-:W-:Y:S02]  /*76e0*/  FMUL.FTZ R74, R0, R74 ;  /* 0x0000004a004a7220 */ /* 0x000fe40000410000 */
[----:B--2---:R-:W-:Y:S01]  /*76f0*/  FMUL.FTZ R4, R2, R136 ;  /* 0x0000008802047220 */ /* 0x004fe20000410000 */
[----:B-----5:R-:W-:Y:S01]  /*7700*/  F2FP.PACK_AB R136, R247, R248 ;  /* 0x000000f8f788723e */ /* 0x020fe200000000ff */
[C---:B------:R-:W-:Y:S02]  /*7710*/  FMUL.FTZ R75, R0.reuse, R75 ;  /* 0x0000004b004b7220 */ /* 0x040fe40000410000 */
[C---:B------:R-:W-:Y:S01]  /*7720*/  FMUL.FTZ R78, R0.reuse, R78 ;  /* 0x0000004e004e7220 */ /* 0x040fe20000410000 */
[----:B------:R2:W-:Y:S01]  /*7730*/  MUFU.EX2 R200, R168 ;  /* 0x000000a800c87308 */ /* 0x0005e20000000800 */
[----:B------:R-:W-:Y:S02]  /*7740*/  FMUL.FTZ R79, R0, R79 ;  /* 0x0000004f004f7220 */ /* 0x000fe40000410000 */
[----:B------:R-:W-:Y:S02]  /*7750*/  FMUL.FTZ R81, R2, R81 ;  /* 0x0000005102517220 */ /* 0x000fe40000410000 */
[C---:B-1----:R-:W-:Y:S01]  /*7760*/  FMUL.FTZ R6, R0.reuse, R138 ;  /* 0x0000008a00067220 */ /* 0x042fe20000410000 */
[----:B------:R-:W-:Y:S01]  /*7770*/  F2FP.PACK_AB R138, R245, R246 ;  /* 0x000000f6f58a723e */ /* 0x000fe200000000ff */
[C---:B------:R-:W-:Y:S02]  /*7780*/  FMUL.FTZ R82, R0.reuse, R82 ;  /* 0x0000005200527220 */ /* 0x040fe40000410000 */
[----:B------:R-:W-:Y:S01]  /*7790*/  FMUL.FTZ R83, R0, R83 ;  /* 0x0000005300537220 */ /* 0x000fe20000410000 */
[----:B------:R-:W-:Y:S01]  /*77a0*/  MUFU.EX2 R192, R24 ;  /* 0x0000001800c07308 */ /* 0x000fe20000000800 */
[C---:B------:R-:W-:Y:S02]  /*77b0*/  FMUL.FTZ R84, R2.reuse, R84 ;  /* 0x0000005402547220 */ /* 0x040fe40000410000 */
[----:B------:R-:W-:Y:S01]  /*77c0*/  FMUL.FTZ R85, R2, R85 ;  /* 0x0000005502557220 */ /* 0x000fe20000410000 */
[----:B----4-:R-:W-:Y:S01]  /*77d0*/  F2FP.PACK_AB R137, R242, R243 ;  /* 0x000000f3f289723e */ /* 0x010fe200000000ff */
[----:B------:R-:W-:Y:S01]  /*77e0*/  FMUL.FTZ R7, R0, R139 ;  /* 0x0000008b00077220 */ /* 0x000fe20000410000 */
[----:B------:R-:W-:Y:S01]  /*77f0*/  F2FP.PACK_AB R139, R244, R235 ;  /* 0x000000ebf48b723e */ /* 0x000fe200000000ff */
[----:B------:R-:W-:Y:S02]  /*7800*/  FMUL.FTZ R19, R0, R151 ;  /* 0x0000009700137220 */ /* 0x000fe40000410000 */
[--C-:B------:R-:W-:Y:S01]  /*7810*/  FFMA.FTZ R27, R27, c[0x0][0x2d0], -R177.reuse ;  /* 0x0000b4001b1b7a23 */ /* 0x100fe200000108b1 */
[----:B------:R-:W-:Y:S01]  /*7820*/  MUFU.EX2 R183, R25 ;  /* 0x0000001900b77308 */ /* 0x000fe20000000800 */
[--C-:B------:R-:W-:Y:S02]  /*7830*/  FFMA.FTZ R28, R28, c[0x0][0x2d0], -R176.reuse ;  /* 0x0000b4001c1c7a23 */ /* 0x100fe400000108b0 */
[C---:B------:R-:W-:Y:S01]  /*7840*/  HMMA.16816.F32 R4, R136.reuse, R160, R4 ;  /* 0x000000a08804723c */ /* 0x040fe20000001804 */
[----:B--2---:R-:W-:Y:S04]  /*7850*/  LDSM.16.MT88.4 R168, [R135+UR4+0x3900] ;  /* 0x0039000487a8783b */ /* 0x004fe80008004200 */
[--C-:B------:R-:W-:Y:S02]  /*7860*/  FFMA.FTZ R29, R29, c[0x0][0x2d0], -R176.reuse ;  /* 0x0000b4001d1d7a23 */ /* 0x100fe400000108b0 */
[----:B------:R-:W-:Y:S01]  /*7870*/  MUFU.EX2 R179, R26 ;  /* 0x0000001a00b37308 */ /* 0x000fe20000000800 */
[C---:B------:R-:W-:Y:S01]  /*7880*/  HMMA.16816.F32 R8, R136.reuse, R162, R8 ;  /* 0x000000a28808723c */ /* 0x040fe20000001808 */
[----:B------:R-:W1:Y:S03]  /*7890*/  LDSM.16.MT88.4 R160, [R133+0x100] ;  /* 0x0001000085a0783b */ /* 0x000e660000004200 */
[--C-:B------:R-:W-:Y:S02]  /*78a0*/  FFMA.FTZ R30, R30, c[0x0][0x2d0], -R177.reuse ;  /* 0x0000b4001e1e7a23 */ /* 0x100fe400000108b1 */
[--C-:B------:R-:W-:Y:S02]  /*78b0*/  FFMA.FTZ R31, R31, c[0x0][0x2d0], -R177.reuse ;  /* 0x0000b4001f1f7a23 */ /* 0x100fe400000108b1 */
[C---:B------:R-:W-:Y:S01]  /*78c0*/  HMMA.16816.F32 R52, R136.reuse, R164, R52 ;  /* 0x000000a48834723c */ /* 0x040fe20000001834 */
[----:B------:R2:W-:Y:S03]  /*78d0*/  MUFU.EX2 R180, R27 ;  /* 0x0000001b00b47308 */ /* 0x0005e60000000800 */
[--C-:B------:R-:W-:Y:S02]  /*78e0*/  FFMA.FTZ R32, R32, c[0x0][0x2d0], -R176.reuse ;  /* 0x0000b40020207a23 */ /* 0x100fe400000108b0 */
[--C-:B------:R-:W-:Y:S02]  /*78f0*/  FFMA.FTZ R33, R33, c[0x0][0x2d0], -R176.reuse ;  /* 0x0000b40021217a23 */ /* 0x100fe400000108b0 */
[C---:B------:R-:W-:Y:S01]  /*7900*/  HMMA.16816.F32 R56, R136.reuse, R166, R56 ;  /* 0x000000a68838723c */ /* 0x040fe20000001838 */
[----:B------:R-:W4:Y:S02]  /*7910*/  LDSM.16.MT88.4 R164, [R135+UR4+0x3100] ;  /* 0x0031000487a4783b */ /* 0x000f240008004200 */
[----:B------:R-:W-:Y:S01]  /*7920*/  MUFU.EX2 R178, R29 ;  /* 0x0000001d00b27308 */ /* 0x000fe20000000800 */
[--C-:B------:R-:W-:Y:S02]  /*7930*/  FFMA.FTZ R34, R34, c[0x0][0x2d0], -R177.reuse ;  /* 0x0000b40022227a23 */ /* 0x100fe400000108b1 */
[--C-:B------:R-:W-:Y:S02]  /*7940*/  FFMA.FTZ R35, R35, c[0x0][0x2d0], -R177.reuse ;  /* 0x0000b40023237a23 */ /* 0x100fe400000108b1 */
[C---:B---3--:R-:W-:Y:S04]  /*7950*/  HMMA.16816.F32 R60, R136.reuse, R140, R60 ;  /* 0x0000008c883c723c */ /* 0x048fe8000000183c */
[--C-:B------:R-:W-:Y:S02]  /*7960*/  FFMA.FTZ R36, R36, c[0x0][0x2d0], -R176.reuse ;  /* 0x0000b40024247a23 */ /* 0x100fe400000108b0 */
[--C-:B------:R-:W-:Y:S02]  /*7970*/  FFMA.FTZ R37, R37, c[0x0][0x2d0], -R176.reuse ;  /* 0x0000b40025257a23 */ /* 0x100fe400000108b0 */
[C---:B------:R-:W-:Y:S01]  /*7980*/  HMMA.16816.F32 R64, R136.reuse, R142, R64 ;  /* 0x0000008e8840723c */ /* 0x040fe20000001840 */
[----:B------:R-:W3:Y:S03]  /*7990*/  LDSM.16.MT88.4 R140, [R134+0x3100] ;  /* 0x00310000868c783b */ /* 0x000ee60000004200 */
[--C-:B------:R-:W-:Y:S02]  /*79a0*/  FFMA.FTZ R38, R38, c[0x0][0x2d0], -R177.reuse ;  /* 0x0000b40026267a23 */ /* 0x100fe400000108b1 */
[--C-:B------:R-:W-:Y:S02]  /*79b0*/  FFMA.FTZ R39, R39, c[0x0][0x2d0], -R177.reuse ;  /* 0x0000b40027277a23 */ /* 0x100fe400000108b1 */
[--C-:B------:R-:W-:Y:S01]  /*79c0*/  FFMA.FTZ R40, R40, c[0x0][0x2d0], -R176.reuse ;  /* 0x0000b40028287a23 */ /* 0x100fe200000108b0 */
[C---:B-1----:R-:W-:Y:S01]  /*79d0*/  HMMA.16816.F32 R68, R136.reuse, R160, R68 ;  /* 0x000000a08844723c */ /* 0x042fe20000001844 */
[----:B--2---:R-:W-:Y:S02]  /*79e0*/  LDSM.16.MT88.4 R24, [R134+0x1100] ;  /* 0x001100008618783b */ /* 0x004fe40000004200 */
[--C-:B------:R-:W-:Y:S02]  /*79f0*/  FFMA.FTZ R41, R41, c[0x0][0x2d0], -R176.reuse ;  /* 0x0000b40029297a23 */ /* 0x100fe400000108b0 */
[--C-:B------:R-:W-:Y:S02]  /*7a00*/  FFMA.FTZ R42, R42, c[0x0][0x2d0], -R177.reuse ;  /* 0x0000b4002a2a7a23 */ /* 0x100fe400000108b1 */
[--C-:B------:R-:W-:Y:S01]  /*7a10*/  FFMA.FTZ R43, R43, c[0x0][0x2d0], -R177.reuse ;  /* 0x0000b4002b2b7a23 */ /* 0x100fe200000108b1 */
[C---:B------:R-:W-:Y:S01]  /*7a20*/  HMMA.16816.F32 R72, R136.reuse, R162, R72 ;  /* 0x000000a28848723c */ /* 0x040fe20000001848 */
[----:B------:R-:W1:Y:S03]  /*7a30*/  LDSM.16.MT88.4 R160, [R237+UR4+0x3100] ;  /* 0x00310004eda0783b */ /* 0x000e660008004200 */
[--C-:B------:R-:W-:Y:S02]  /*7a40*/  FFMA.FTZ R44, R44, c[0x0][0x2d0], -R176.reuse ;  /* 0x0000b4002c2c7a23 */ /* 0x100fe400000108b0 */
[--C-:B------:R-:W-:Y:S02]  /*7a50*/  FFMA.FTZ R45, R45, c[0x0][0x2d0], -R176.reuse ;  /* 0x0000b4002d2d7a23 */ /* 0x100fe400000108b0 */
[C---:B----4-:R-:W-:Y:S04]  /*7a60*/  HMMA.16816.F32 R76, R136.reuse, R164, R76 ;  /* 0x000000a4884c723c */ /* 0x050fe8000000184c */
[--C-:B------:R-:W-:Y:S02]  /*7a70*/  FFMA.FTZ R46, R46, c[0x0][0x2d0], -R177.reuse ;  /* 0x0000b4002e2e7a23 */ /* 0x100fe400000108b1 */
[--C-:B------:R-:W-:Y:S02]  /*7a80*/  FFMA.FTZ R47, R47, c[0x0][0x2d0], -R177.reuse ;  /* 0x0000b4002f2f7a23 */ /* 0x100fe400000108b1 */
[C---:B------:R-:W-:Y:S01]  /*7a90*/  HMMA.16816.F32 R80, R136.reuse, R166, R80 ;  /* 0x000000a68850723c */ /* 0x040fe20000001850 */
[----:B------:R-:W2:Y:S03]  /*7aa0*/  LDSM.16.MT88.4 R164, [R133+0x3100] ;  /* 0x0031000085a4783b */ /* 0x000ea60000004200 */
[C---:B------:R-:W-:Y:S02]  /*7ab0*/  FMUL.FTZ R86, R0.reuse, R86 ;  /* 0x0000005600567220 */ /* 0x040fe40000410000 */
[----:B------:R-:W-:Y:S02]  /*7ac0*/  FMUL.FTZ R87, R0, R87 ;  /* 0x0000005700577220 */ /* 0x000fe40000410000 */
[C---:B------:R-:W-:Y:S04]  /*7ad0*/  FMUL.FTZ R88, R2.reuse, R88 ;  /* 0x0000005802587220 */ /* 0x040fe80000410000 */
[----:B------:R-:W-:Y:S01]  /*7ae0*/  FMUL.FTZ R89, R2, R89 ;  /* 0x0000005902597220 */ /* 0x000fe20000410000 */
[C---:B---3--:R-:W-:Y:S03]  /*7af0*/  HMMA.16816.F32 R84, R136.reuse, R140, R84 ;  /* 0x0000008c8854723c */ /* 0x048fe60000001854 */
[C---:B------:R-:W-:Y:S02]  /*7b00*/  FMUL.FTZ R90, R0.reuse, R90 ;  /* 0x0000005a005a7220 */ /* 0x040fe40000410000 */
[----:B------:R-:W-:Y:S02]  /*7b10*/  FMUL.FTZ R91, R0, R91 ;  /* 0x0000005b005b7220 */ /* 0x000fe40000410000 */
[C---:B------:R-:W-:Y:S02]  /*7b20*/  FMUL.FTZ R92, R2.reuse, R92 ;  /* 0x0000005c025c7220 */ /* 0x040fe40000410000 */
[----:B------:R-:W-:Y:S03]  /*7b30*/  FMUL.FTZ R93, R2, R93 ;  /* 0x0000005d025d7220 */ /* 0x000fe60000410000 */
[C---:B------:R-:W-:Y:S01]  /*7b40*/  HMMA.16816.F32 R88, R136.reuse, R142, R88 ;  /* 0x0000008e8858723c */ /* 0x040fe20000001858 */
[----:B------:R-:W3:Y:S02]  /*7b50*/  LDSM.16.MT88.4 R140, [R135+UR4+0x6100] ;  /* 0x00610004878c783b */ /* 0x000ee40008004200 */
[C---:B------:R-:W-:Y:S02]  /*7b60*/  FMUL.FTZ R94, R0.reuse, R94 ;  /* 0x0000005e005e7220 */ /* 0x040fe40000410000 */
[----:B------:R-:W-:Y:S02]  /*7b70*/  FMUL.FTZ R95, R0, R95 ;  /* 0x0000005f005f7220 */ /* 0x000fe40000410000 */
[C---:B------:R-:W-:Y:S02]  /*7b80*/  FMUL.FTZ R96, R2.reuse, R96 ;  /* 0x0000006002607220 */ /* 0x040fe40000410000 */
[----:B------:R-:W-:Y:S03]  /*7b90*/  FMUL.FTZ R97, R2, R97 ;  /* 0x0000006102617220 */ /* 0x000fe60000410000 */
[C---:B-1----:R-:W-:Y:S03]  /*7ba0*/  HMMA.16816.F32 R92, R136.reuse, R160, R92 ;  /* 0x000000a0885c723c */ /* 0x042fe6000000185c */
[C---:B------:R-:W-:Y:S02]  /*7bb0*/  FMUL.FTZ R98, R0.reuse, R98 ;  /* 0x0000006200627220 */ /* 0x040fe40000410000 */
[----:B------:R-:W-:Y:S02]  /*7bc0*/  FMUL.FTZ R99, R0, R99 ;  /* 0x0000006300637220 */ /* 0x000fe40000410000 */
[C---:B------:R-:W-:Y:S02]  /*7bd0*/  FMUL.FTZ R100, R2.reuse, R100 ;  /* 0x0000006402647220 */ /* 0x040fe40000410000 */
[----:B------:R-:W-:Y:S03]  /*7be0*/  FMUL.FTZ R101, R2, R101 ;  /* 0x0000006502657220 */ /* 0x000fe60000410000 */
[C---:B------:R-:W-:Y:S01]  /*7bf0*/  HMMA.16816.F32 R96, R136.reuse, R162, R96 ;  /* 0x000000a28860723c */ /* 0x040fe20000001860 */
[----:B------:R-:W1:Y:S02]  /*7c00*/  LDSM.16.MT88.4 R160, [R134+0x6100] ;  /* 0x0061000086a0783b */ /* 0x000e640000004200 */
[C---:B------:R-:W-:Y:S02]  /*7c10*/  FMUL.FTZ R102, R0.reuse, R102 ;  /* 0x0000006600667220 */ /* 0x040fe40000410000 */
[----:B------:R-:W-:Y:S02]  /*7c20*/  FMUL.FTZ R103, R0, R103 ;  /* 0x0000006700677220 */ /* 0x000fe40000410000 */
[C---:B------:R-:W-:Y:S02]  /*7c30*/  FMUL.FTZ R104, R2.reuse, R104 ;  /* 0x0000006802687220 */ /* 0x040fe40000410000 */
[----:B------:R-:W-:Y:S03]  /*7c40*/  FMUL.FTZ R105, R2, R105 ;  /* 0x0000006902697220 */ /* 0x000fe60000410000 */
[C---:B--2---:R-:W-:Y:S03]  /*7c50*/  HMMA.16816.F32 R100, R136.reuse, R164, R100 ;  /* 0x000000a48864723c */ /* 0x044fe60000001864 */
[C---:B------:R-:W-:Y:S02]  /*7c60*/  FMUL.FTZ R106, R0.reuse, R106 ;  /* 0x0000006a006a7220 */ /* 0x040fe40000410000 */
[----:B------:R-:W-:Y:S02]  /*7c70*/  FMUL.FTZ R107, R0, R107 ;  /* 0x0000006b006b7220 */ /* 0x000fe40000410000 */
[C---:B------:R-:W-:Y:S02]  /*7c80*/  FMUL.FTZ R108, R2.reuse, R108 ;  /* 0x0000006c026c7220 */ /* 0x040fe40000410000 */
[----:B------:R-:W-:Y:S03]  /*7c90*/  FMUL.FTZ R109, R2, R109 ;  /* 0x0000006d026d7220 */ /* 0x000fe60000410000 */
[C---:B------:R-:W-:Y:S01]  /*7ca0*/  HMMA.16816.F32 R104, R136.reuse, R166, R104 ;  /* 0x000000a68868723c */ /* 0x040fe20000001868 */
[----:B------:R-:W2:Y:S02]  /*7cb0*/  LDSM.16.MT88.4 R164, [R237+UR4+0x6100] ;  /* 0x00610004eda4783b */ /* 0x000ea40008004200 */
[C---:B------:R-:W-:Y:S02]  /*7cc0*/  FMUL.FTZ R110, R0.reuse, R110 ;  /* 0x0000006e006e7220 */ /* 0x040fe40000410000 */
[----:B------:R-:W-:Y:S02]  /*7cd0*/  FMUL.FTZ R111, R0, R111 ;  /* 0x0000006f006f7220 */ /* 0x000fe40000410000 */
[--C-:B------:R-:W-:Y:S02]  /*7ce0*/  FFMA.FTZ R12, R12, c[0x0][0x2d0], -R176.reuse ;  /* 0x0000b4000c0c7a23 */ /* 0x100fe400000108b0 */
[--C-:B------:R-:W-:Y:S02]  /*7cf0*/  FFMA.FTZ R13, R13, c[0x0][0x2d0], -R176.reuse ;  /* 0x0000b4000d0d7a23 */ /* 0x100fe400000108b0 */
[----:B------:R4:W-:Y:S01]  /*7d00*/  MUFU.EX2 R234, R12 ;  /* 0x0000000c00ea7308 */ /* 0x0009e20000000800 */
[C---:B---3--:R-:W-:Y:S03]  /*7d10*/  HMMA.16816.F32 R108, R136.reuse, R140, R108 ;  /* 0x0000008c886c723c */ /* 0x048fe6000000186c */
[--C-:B------:R-:W-:Y:S02]  /*7d20*/  FFMA.FTZ R14, R14, c[0x0][0x2d0], -R177.reuse ;  /* 0x0000b4000e0e7a23 */ /* 0x100fe400000108b1 */
[--C-:B------:R-:W-:Y:S02]  /*7d30*/  FFMA.FTZ R15, R15, c[0x0][0x2d0], -R177.reuse ;  /* 0x0000b4000f0f7a23 */ /* 0x100fe400000108b1 */
[C---:B------:R-:W-:Y:S02]  /*7d40*/  FMUL.FTZ R112, R2.reuse, R112 ;  /* 0x0000007002707220 */ /* 0x040fe40000410000 */
[----:B------:R-:W-:Y:S01]  /*7d50*/  FMUL.FTZ R113, R2, R113 ;  /* 0x0000007102717220 */ /* 0x000fe20000410000 */
[----:B------:R3:W5:Y:S02]  /*7d60*/  MUFU.EX2 R233, R13 ;  /* 0x0000000d00e97308 */ /* 0x0007640000000800 */
[C---:B------:R-:W-:Y:S02]  /*7d70*/  FMUL.FTZ R114, R0.reuse, R114 ;  /* 0x0000007200727220 */ /* 0x040fe40000410000 */
[----:B------:R-:W-:Y:S02]  /*7d80*/  FMUL.FTZ R115, R0, R115 ;  /* 0x0000007300737220 */ /* 0x000fe40000410000 */
[C---:B------:R-:W-:Y:S02]  /*7d90*/  FMUL.FTZ R116, R2.reuse, R116 ;  /* 0x0000007402747220 */ /* 0x040fe40000410000 */
[----:B------:R-:W-:Y:S02]  /*7da0*/  FMUL.FTZ R117, R2, R117 ;  /* 0x0000007502757220 */ /* 0x000fe40000410000 */
[----:B------:R2:W-:Y:S01]  /*7db0*/  MUFU.EX2 R202, R14 ;  /* 0x0000000e00ca7308 */ /* 0x0005e20000000800 */
[C---:B------:R-:W-:Y:S01]  /*7dc0*/  HMMA.16816.F32 R112, R136.reuse, R142, R112 ;  /* 0x0000008e8870723c */ /* 0x040fe20000001870 */
[----:B------:R-:W5:Y:S02]  /*7dd0*/  LDSM.16.MT88.4 R140, [R133+0x6100] ;  /* 0x00610000858c783b */ /* 0x000f640000004200 */
[C---:B------:R-:W-:Y:S02]  /*7de0*/  FMUL.FTZ R118, R0.reuse, R118 ;  /* 0x0000007600767220 */ /* 0x040fe40000410000 */
[----:B------:R-:W-:Y:S02]  /*7df0*/  FMUL.FTZ R119, R0, R119 ;  /* 0x0000007700777220 */ /* 0x000fe40000410000 */
[--C-:B------:R-:W-:Y:S02]  /*7e00*/  FFMA.FTZ R16, R16, c[0x0][0x2d0], -R176.reuse ;  /* 0x0000b40010107a23 */ /* 0x100fe400000108b0 */
[----:B------:R2:W-:Y:S03]  /*7e10*/  MUFU.EX2 R201, R15 ;  /* 0x0000000f00c97308 */ /* 0x0005e60000000800 */
[C---:B-1----:R-:W-:Y:S03]  /*7e20*/  HMMA.16816.F32 R116, R136.reuse, R160, R116 ;  /* 0x000000a08874723c */ /* 0x042fe60000001874 */
[----:B------:R-:W-:Y:S02]  /*7e30*/  FFMA.FTZ R17, R17, c[0x0][0x2d0], -R176 ;  /* 0x0000b40011117a23 */ /* 0x000fe400000108b0 */
[----:B------:R-:W-:Y:S02]  /*7e40*/  FFMA.FTZ R18, R18, c[0x0][0x2d0], -R177 ;  /* 0x0000b40012127a23 */ /* 0x000fe400000108b1 */
[----:B------:R1:W-:Y:S01]  /*7e50*/  MUFU.EX2 R232, R16 ;  /* 0x0000001000e87308 */ /* 0x0003e20000000800 */
[C---:B------:R-:W-:Y:S04]  /*7e60*/  FMUL.FTZ R120, R2.reuse, R120 ;  /* 0x0000007802787220 */ /* 0x040fe80000410000 */
[----:B------:R-:W-:Y:S02]  /*7e70*/  FMUL.FTZ R121, R2, R121 ;  /* 0x0000007902797220 */ /* 0x000fe40000410000 */
[C---:B------:R-:W-:Y:S02]  /*7e80*/  FMUL.FTZ R122, R0.reuse, R122 ;  /* 0x0000007a007a7220 */ /* 0x040fe40000410000 */
[----:B------:R-:W-:Y:S01]  /*7e90*/  FMUL.FTZ R123, R0, R123 ;  /* 0x0000007b007b7220 */ /* 0x000fe20000410000 */
[----:B------:R5:W5:Y:S01]  /*7ea0*/  MUFU.EX2 R203, R17 ;  /* 0x0000001100cb7308 */ /* 0x000b620000000800 */
[C---:B----4-:R-:W-:Y:S02]  /*7eb0*/  FMUL.FTZ R12, R2.reuse, R144 ;  /* 0x00000090020c7220 */ /* 0x050fe40000410000 */
[----:B---3--:R-:W-:Y:S02]  /*7ec0*/  FMUL.FTZ R13, R2, R145 ;  /* 0x00000091020d7220 */ /* 0x008fe40000410000 */
[----:B--2---:R-:W-:Y:S01]  /*7ed0*/  FMUL.FTZ R14, R0, R146 ;  /* 0x00000092000e7220 */ /* 0x004fe20000410000 */
[C---:B------:R-:W-:Y:S01]  /*7ee0*/  HMMA.16816.F32 R120, R136.reuse, R162, R120 ;  /* 0x000000a28878723c */ /* 0x040fe20000001878 */
[----:B------:R-:W-:Y:S02]  /*7ef0*/  LDSM.16.MT88.4 R160, [R134+0x900] ;  /* 0x0009000086a0783b */ /* 0x000fe40000004200 */
[C---:B------:R-:W-:Y:S01]  /*7f00*/  FMUL.FTZ R124, R2.reuse, R124 ;  /* 0x0000007c027c7220 */ /* 0x040fe20000410000 */
[----:B------:R2:W3:Y:S01]  /*7f10*/  MUFU.EX2 R195, R18 ;  /* 0x0000001200c37308 */ /* 0x0004e20000000800 */
[----:B------:R-:W-:Y:S02]  /*7f20*/  FMUL.FTZ R125, R2, R125 ;  /* 0x0000007d027d7220 */ /* 0x000fe40000410000 */
[C---:B------:R-:W-:Y:S02]  /*7f30*/  FMUL.FTZ R126, R0.reuse, R126 ;  /* 0x0000007e007e7220 */ /* 0x040fe40000410000 */
[C---:B------:R-:W-:Y:S03]  /*7f40*/  FMUL.FTZ R127, R0.reuse, R127 ;  /* 0x0000007f007f7220 */ /* 0x040fe60000410000 */
[----:B------:R-:W-:Y:S02]  /*7f50*/  FMUL.FTZ R15, R0, R147 ;  /* 0x00000093000f7220 */ /* 0x000fe40000410000 */
[----:B------:R-:W4:Y:S01]  /*7f60*/  LDSM.16.MT88.4 R144, [R135+UR4+0x900] ;  /* 0x000900048790783b */ /* 0x000f220008004200 */
[C---:B-1----:R-:W-:Y:S01]  /*7f70*/  FMUL.FTZ R16, R2.reuse, R148 ;  /* 0x0000009402107220 */ /* 0x042fe20000410000 */
[C---:B------:R-:W-:Y:S03]  /*7f80*/  HMMA.16816.F32 R124, R136.reuse, R164, R124 ;  /* 0x000000a4887c723c */ /* 0x040fe6000000187c */
[C---:B-----5:R-:W-:Y:S02]  /*7f90*/  FMUL.FTZ R17, R2.reuse, R149 ;  /* 0x0000009502117220 */ /* 0x060fe40000410000 */
[C---:B------:R-:W-:Y:S02]  /*7fa0*/  FMUL.FTZ R128, R2.reuse, R128 ;  /* 0x0000008002807220 */ /* 0x040fe40000410000 */
[----:B------:R-:W-:Y:S01]  /*7fb0*/  FMUL.FTZ R129, R2, R129 ;  /* 0x0000008102817220 */ /* 0x000fe20000410000 */
[C---:B------:R-:W-:Y:S01]  /*7fc0*/  HMMA.16816.F32 R12, R136.reuse, R166, R12 ;  /* 0x000000a6880c723c */ /* 0x040fe2000000180c */
[----:B------:R-:W1:Y:S03]  /*7fd0*/  LDSM.16.MT88.4 R164, [R237+UR4+0x900] ;  /* 0x00090004eda4783b */ /* 0x000e660008004200 */
[C---:B--2---:R-:W-:Y:S02]  /*7fe0*/  FMUL.FTZ R18, R0.reuse, R150 ;  /* 0x0000009600127220 */ /* 0x044fe40000410000 */
[C---:B------:R-:W-:Y:S02]  /*7ff0*/  FMUL.FTZ R130, R0.reuse, R130 ;  /* 0x0000008200827220 */ /* 0x040fe40000410000 */
[----:B------:R-:W-:Y:S01]  /*8000*/  FMUL.FTZ R131, R0, R131 ;  /* 0x0000008300837220 */ /* 0x000fe20000410000 */
[----:B------:R-:W2:Y:S02]  /*8010*/  LDSM.16.MT88.4 R148, [R133+0x900] ;  /* 0x000900008594783b */ /* 0x000ea40000004200 */
[C---:B------:R-:W-:Y:S03]  /*8020*/  HMMA.16816.F32 R16, R136.reuse, R140, R16 ;  /* 0x0000008c8810723c */ /* 0x040fe60000001810 */
[----:B------:R-:W-:Y:S02]  /*8030*/  FFMA.FTZ R2, R2, R249, R248 ;  /* 0x000000f902027223 */ /* 0x000fe400000100f8 */
[----:B------:R-:W-:Y:S02]  /*8040*/  FFMA.FTZ R0, R0, R250, R243 ;  /* 0x000000fa00007223 */ /* 0x000fe400000100f3 */
[--C-:B------:R-:W-:Y:S01]  /*8050*/  FFMA.FTZ R20, R20, c[0x0][0x2d0], -R176.reuse ;  /* 0x0000b40014147a23 */ /* 0x100fe200000108b0 */
[----:B------:R-:W-:Y:S01]  /*8060*/  HMMA.16816.F32 R128, R136, R142, R128 ;  /* 0x0000008e8880723c */ /* 0x000fe20000001880 */
[----:B------:R-:W5:Y:S02]  /*8070*/  LDSM.16.MT88.4 R140, [R237+UR4+0x3900] ;  /* 0x00390004ed8c783b */ /* 0x000f640008004200 */
[----:B------:R-:W-:Y:S01]  /*8080*/  MUFU.EX2 R194, R20 ;  /* 0x0000001400c27308 */ /* 0x000fe20000000800 */
[--C-:B------:R-:W-:Y:S02]  /*8090*/  FFMA.FTZ R21, R21, c[0x0][0x2d0], -R176.reuse ;  /* 0x0000b40015157a23 */ /* 0x100fe400000108b0 */
[--C-:B------:R-:W-:Y:S01]  /*80a0*/  FFMA.FTZ R22, R22, c[0x0][0x2d0], -R177.reuse ;  /* 0x0000b40016167a23 */ /* 0x100fe200000108b1 */
[----:B------:R-:W-:Y:S01]  /*80b0*/  F2FP.PACK_AB R136, R233, R234 ;  /* 0x000000eae988723e */ /* 0x000fe200000000ff */
[--C-:B------:R-:W-:Y:S01]  /*80c0*/  FFMA.FTZ R23, R23, c[0x0][0x2d0], -R177.reuse ;  /* 0x0000b40017177a23 */ /* 0x100fe200000108b1 */
[----:B------:R-:W-:Y:S03]  /*80d0*/  F2FP.PACK_AB R138, R203, R232 ;  /* 0x000000e8cb8a723e */ /* 0x000fe600000000ff */
[----:B------:R-:W-:Y:S01]  /*80e0*/  F2FP.PACK_AB R137, R201, R202 ;  /* 0x000000cac989723e */ /* 0x000fe200000000ff */
[----:B------:R-:W1:Y:S01]  /*80f0*/  MUFU.EX2 R193, R21 ;  /* 0x0000001500c17308 */ /* 0x000e620000000800 */
[----:B---3--:R-:W-:Y:S01]  /*8100*/  F2FP.PACK_AB R139, R200, R195 ;  /* 0x000000c3c88b723e */ /* 0x008fe200000000ff */
[--C-:B------:R-:W-:Y:S02]  /*8110*/  FFMA.FTZ R48, R48, c[0x0][0x2d0], -R176.reuse ;  /* 0x0000b40030307a23 */ /* 0x100fe400000108b0 */
[----:B------:R-:W-:Y:S02]  /*8120*/  FFMA.FTZ R49, R49, c[0x0][0x2d0], -R176 ;  /* 0x0000b40031317a23 */ /* 0x000fe400000108b0 */
[--C-:B------:R-:W-:Y:S02]  /*8130*/  FFMA.FTZ R50, R50, c[0x0][0x2d0], -R177.reuse ;  /* 0x0000b40032327a23 */ /* 0x100fe400000108b1 */
[C---:B----4-:R-:W-:Y:S02]  /*8140*/  HMMA.16816.F32 R4, R136.reuse, R144, R4 ;  /* 0x000000908804723c */ /* 0x050fe40000001804 */
[----:B------:R3:W-:Y:S06]  /*8150*/  MUFU.EX2 R182, R22 ;  /* 0x0000001600b67308 */ /* 0x0007ec0000000800 */
[C---:B------:R-:W-:Y:S01]  /*8160*/  HMMA.16816.F32 R8, R136.reuse, R146, R8 ;  /* 0x000000928808723c */ /* 0x040fe20000001808 */
[----:B------:R-:W4:Y:S03]  /*8170*/  LDSM.16.MT88.4 R144, [R133+0x3900] ;  /* 0x003900008590783b */ /* 0x000f260000004200 */
[----:B------:R-:W2:Y:S04]  /*8180*/  MUFU.EX2 R181, R23 ;  /* 0x0000001700b57308 */ /* 0x000ea80000000800 */
[C---:B------:R-:W-:Y:S04]  /*8190*/  HMMA.16816.F32 R52, R136.reuse, R160, R52 ;  /* 0x000000a08834723c */ /* 0x040fe80000001834 */
[----:B-1----:R-:W-:Y:S02]  /*81a0*/  F2FP.PACK_AB R20, R193, R194 ;  /* 0x000000c2c114723e */ /* 0x002fe400000000ff */
[----:B------:R-:W-:Y:S02]  /*81b0*/  MUFU.EX2 R49, R49 ;  /* 0x0000003100317308 */ /* 0x000fe40000000800 */
[C---:B------:R-:W-:Y:S01]  /*81c0*/  HMMA.16816.F32 R56, R136.reuse, R162, R56 ;  /* 0x000000a28838723c */ /* 0x040fe20000001838 */
[----:B------:R-:W-:Y:S03]  /*81d0*/  LDSM.16.MT88.4 R160, [R134+0x6900] ;  /* 0x0069000086a0783b */ /* 0x000fe60000004200 */
[----:B---3--:R-:W-:Y:S04]  /*81e0*/  F2FP.PACK_AB R22, R183, R192 ;  /* 0x000000c0b716723e */ /* 0x008fe800000000ff */
[C---:B------:R-:W-:Y:S01]  /*81f0*/  HMMA.16816.F32 R60, R136.reuse, R164, R60 ;  /* 0x000000a4883c723c */ /* 0x040fe2000000183c */
[----:B------:R-:W-:Y:S03]  /*8200*/  MUFU.EX2 R50, R50 ;  /* 0x0000003200327308 */ /* 0x000fe60000000800 */
[----:B--2---:R-:W-:Y:S02]  /*8210*/  F2FP.PACK_AB R21, R181, R182 ;  /* 0x000000b6b515723e */ /* 0x004fe400000000ff */
[----:B------:R-:W-:Y:S02]  /*8220*/  F2FP.PACK_AB R23, R180, R179 ;  /* 0x000000b3b417723e */ /* 0x000fe400000000ff */
[C---:B------:R-:W-:Y:S01]  /*8230*/  HMMA.16816.F32 R64, R136.reuse, R166, R64 ;  /* 0x000000a68840723c */ /* 0x040fe20000001840 */
[----:B------:R-:W-:Y:S07]  /*8240*/  LDSM.16.MT88.4 R164, [R135+UR4+0x4100] ;  /* 0x0041000487a4783b */ /* 0x000fee0008004200 */
[C---:B------:R-:W-:Y:S08]  /*8250*/  HMMA.16816.F32 R68, R136.reuse, R148, R68 ;  /* 0x000000948844723c */ /* 0x040ff00000001844 */
[C---:B------:R-:W-:Y:S01]  /*8260*/  HMMA.16816.F32 R72, R136.reuse, R150, R72 ;  /* 0x000000968848723c */ /* 0x040fe20000001848 */
[----:B------:R-:W1:Y:S07]  /*8270*/  LDSM.16.MT88.4 R148, [R135+UR4+0x6900] ;  /* 0x006900048794783b */ /* 0x000e6e0008004200 */
[C---:B------:R-:W-:Y:S08]  /*8280*/  HMMA.16816.F32 R76, R136.reuse, R168, R76 ;  /* 0x000000a8884c723c */ /* 0x040ff0000000184c */
[C---:B------:R-:W-:Y:S01]  /*8290*/  HMMA.16816.F32 R80, R136.reuse, R170, R80 ;  /* 0x000000aa8850723c */ /* 0x040fe20000001850 */
[----:B------:R-:W-:Y:S07]  /*82a0*/  LDSM.16.MT88.4 R168, [R134+0x4100] ;  /* 0x0041000086a8783b */ /* 0x000fee0000004200 */
[C---:B------:R-:W-:Y:S01]  /*82b0*/  HMMA.16816.F32 R84, R136.reuse, R172, R84 ;  /* 0x000000ac8854723c */ /* 0x040fe20000001854 */
[----:B------:R-:W2:Y:S07]  /*82c0*/  MUFU.EX2 R173, R28 ;  /* 0x0000001c00ad7308 */ /* 0x000eae0000000800 */
[C---:B------:R-:W-:Y:S03]  /*82d0*/  HMMA.16816.F32 R88, R136.reuse, R174, R88 ;  /* 0x000000ae8858723c */ /* 0x040fe60000001858 */
[----:B------:R-:W-:Y:S05]  /*82e0*/  MUFU.EX2 R172, R30 ;  /* 0x0000001e00ac7308 */ /* 0x000fea0000000800 */
[C---:B-----5:R-:W-:Y:S05]  /*82f0*/  HMMA.16816.F32 R92, R136.reuse, R140, R92 ;  /* 0x0000008c885c723c */ /* 0x060fea000000185c */
[----:B------:R-:W-:Y:S03]  /*8300*/  MUFU.EX2 R175, R32 ;  /* 0x0000002000af7308 */ /* 0x000fe60000000800 */
[C---:B------:R-:W-:Y:S01]  /*8310*/  HMMA.16816.F32 R96, R136.reuse, R142, R96 ;  /* 0x0000008e8860723c */ /* 0x040fe20000001860 */
[----:B------:R-:W3:Y:S06]  /*8320*/  LDSM.16.MT88.4 R140, [R237+UR4+0x6900] ;  /* 0x00690004ed8c783b */ /* 0x000eec0008004200 */
[----:B------:R-:W5:Y:S01]  /*8330*/  MUFU.EX2 R174, R33 ;  /* 0x0000002100ae7308 */ /* 0x000f620000000800 */
[C---:B----4-:R-:W-:Y:S08]  /*8340*/  HMMA.16816.F32 R100, R136.reuse, R144, R100 ;  /* 0x000000908864723c */ /* 0x050ff00000001864 */
[C---:B------:R-:W-:Y:S01]  /*8350*/  HMMA.16816.F32 R104, R136.reuse, R146, R104 ;  /* 0x000000928868723c */ /* 0x040fe20000001868 */
[----:B------:R-:W4:Y:S07]  /*8360*/  LDSM.16.MT88.4 R144, [R133+0x6900] ;  /* 0x006900008590783b */ /* 0x000f2e0000004200 */
[C---:B-1----:R-:W-:Y:S08]  /*8370*/  HMMA.16816.F32 R108, R136.reuse, R148, R108 ;  /* 0x00000094886c723c */ /* 0x042ff0000000186c */
[C---:B------:R-:W-:Y:S01]  /*8380*/  HMMA.16816.F32 R112, R136.reuse, R150, R112 ;  /* 0x000000968870723c */ /* 0x040fe20000001870 */
[----:B------:R-:W1:Y:S07]  /*8390*/  LDSM.16.MT88.4 R148, [R135+UR4+0x1100] ;  /* 0x001100048794783b */ /* 0x000e6e0008004200 */
[C---:B------:R-:W-:Y:S08]  /*83a0*/  HMMA.16816.F32 R116, R136.reuse, R160, R116 ;  /* 0x000000a08874723c */ /* 0x040ff00000001874 */
[C---:B------:R-:W-:Y:S01]  /*83b0*/  HMMA.16816.F32 R120, R136.reuse, R162, R120 ;  /* 0x000000a28878723c */ /* 0x040fe20000001878 */
[----:B------:R-:W2:Y:S07]  /*83c0*/  LDSM.16.MT88.4 R160, [R237+UR4+0x1100] ;  /* 0x00110004eda0783b */ /* 0x000eae0008004200 */
[C---:B---3--:R-:W-:Y:S08]  /*83d0*/  HMMA.16816.F32 R124, R136.reuse, R140, R124 ;  /* 0x0000008c887c723c */ /* 0x048ff0000000187c */
[C---:B------:R-:W-:Y:S01]  /*83e0*/  HMMA.16816.F32 R12, R136.reuse, R142, R12 ;  /* 0x0000008e880c723c */ /* 0x040fe2000000180c */
[----:B------:R-:W3:Y:S07]  /*83f0*/  LDSM.16.MT88.4 R140, [R133+0x1100] ;  /* 0x00110000858c783b */ /* 0x000eee0000004200 */
[C---:B----4-:R-:W-:Y:S08]  /*8400*/  HMMA.16816.F32 R16, R136.reuse, R144, R16 ;  /* 0x000000908810723c */ /* 0x050ff00000001810 */
[----:B------:R-:W-:Y:S01]  /*8410*/  HMMA.16816.F32 R128, R136, R146, R128 ;  /* 0x000000928880723c */ /* 0x000fe20000001880 */
[----:B------:R-:W4:Y:S07]  /*8420*/  LDSM.16.MT88.4 R136, [R237+UR4+0x4100] ;  /* 0x00410004ed88783b */ /* 0x000f2e0008004200 */
[C---:B-1----:R-:W-:Y:S01]  /*8430*/  HMMA.16816.F32 R4, R20.reuse, R148, R4 ;  /* 0x000000941404723c */ /* 0x042fe20000001804 */
[----:B------:R-:W1:Y:S07]  /*8440*/  LDSM.16.MT88.4 R144, [R133+0x4100] ;  /* 0x004100008590783b */ /* 0x000e6e0000004200 */
[C---:B------:R-:W-:Y:S01]  /*8450*/  HMMA.16816.F32 R8, R20.reuse, R150, R8 ;  /* 0x000000961408723c */ /* 0x040fe20000001808 */
[----:B------:R-:W-:Y:S07]  /*8460*/  LDSM.16.MT88.4 R148, [R135+UR4+0x4900] ;  /* 0x004900048794783b */ /* 0x000fee0008004200 */
[C---:B------:R-:W-:Y:S08]  /*8470*/  HMMA.16816.F32 R52, R20.reuse, R24, R52 ;  /* 0x000000181434723c */ /* 0x040ff00000001834 */
[C---:B------:R-:W-:Y:S01]  /*8480*/  HMMA.16816.F32 R56, R20.reuse, R26, R56 ;  /* 0x0000001a1438723c */ /* 0x040fe20000001838 */
[----:B------:R-:W1:Y:S07]  /*8490*/  LDSM.16.MT88.4 R24, [R135+UR4+0x7100] ;  /* 0x007100048718783b */ /* 0x000e6e0008004200 */
[C---:B--2---:R-:W-:Y:S01]  /*84a0*/  HMMA.16816.F32 R60, R20.reuse, R160, R60 ;  /* 0x000000a0143c723c */ /* 0x044fe2000000183c */
[----:B------:R-:W-:Y:S07]  /*84b0*/  MUFU.EX2 R161, R47 ;  /* 0x0000002f00a17308 */ /* 0x000fee0000000800 */
[C---:B------:R-:W-:Y:S03]  /*84c0*/  HMMA.16816.F32 R64, R20.reuse, R162, R64 ;  /* 0x000000a21440723c */ /* 0x040fe60000001840 */
[----:B------:R-:W-:Y:S05]  /*84d0*/  MUFU.EX2 R163, R45 ;  /* 0x0000002d00a37308 */ /* 0x000fea0000000800 */
[C---:B---3--:R-:W-:Y:S05]  /*84e0*/  HMMA.16816.F32 R68, R20.reuse, R140, R68 ;  /* 0x0000008c1444723c */ /* 0x048fea0000001844 */
[----:B------:R-:W-:Y:S03]  /*84f0*/  MUFU.EX2 R162, R46 ;  /* 0x0000002e00a27308 */ /* 0x000fe60000000800 */
[C---:B------:R-:W-:Y:S01]  /*8500*/  HMMA.16816.F32 R72, R20.reuse, R142, R72 ;  /* 0x0000008e1448723c */ /* 0x040fe20000001848 */
[----:B------:R-:W2:Y:S06]  /*8510*/  LDSM.16.MT88.4 R140, [R134+0x7100] ;  /* 0x00710000868c783b */ /* 0x000eac0000004200 */
[----:B------:R3:W-:Y:S01]  /*8520*/  MUFU.EX2 R160, R48 ;  /* 0x0000003000a07308 */ /* 0x0007e20000000800 */
[C---:B------:R-:W-:Y:S08]  /*8530*/  HMMA.16816.F32 R76, R20.reuse, R164, R76 ;  /* 0x000000a4144c723c */ /* 0x040ff0000000184c */
[C---:B------:R-:W-:Y:S01]  /*8540*/  HMMA.16816.F32 R80, R20.reuse, R166, R80 ;  /* 0x000000a61450723c */ /* 0x040fe20000001850 */
[----:B------:R-:W-:Y:S07]  /*8550*/  MUFU.EX2 R167, R37 ;  /* 0x0000002500a77308 */ /* 0x000fee0000000800 */
[C---:B------:R-:W-:Y:S03]  /*8560*/  HMMA.16816.F32 R84, R20.reuse, R168, R84 ;  /* 0x000000a81454723c */ /* 0x040fe60000001854 */
[----:B------:R-:W-:Y:S01]  /*8570*/  MUFU.EX2 R169, R35 ;  /* 0x0000002300a97308 */ /* 0x000fe20000000800 */
[----:B---3--:R-:W-:Y:S04]  /*8580*/  FFMA.FTZ R48, R51, c[0x0][0x2d0], -R177 ;  /* 0x0000b40033307a23 */ /* 0x008fe800000108b1 */
[C---:B------:R-:W-:Y:S05]  /*8590*/  HMMA.16816.F32 R88, R20.reuse, R170, R88 ;  /* 0x000000aa1458723c */ /* 0x040fea0000001858 */
[----:B------:R3:W2:Y:S03]  /*85a0*/  MUFU.EX2 R171, R31 ;  /* 0x0000001f00ab7308 */ /* 0x0006a60000000800 */
[C---:B----4-:R-:W-:Y:S07]  /*85b0*/  HMMA.16816.F32 R92, R20.reuse, R136, R92 ;  /* 0x00000088145c723c */ /* 0x050fee000000185c */
[----:B------:R4:W2:Y:S01]  /*85c0*/  MUFU.EX2 R170, R34 ;  /* 0x0000002200aa7308 */ /* 0x0008a20000000800 */
[C---:B------:R-:W-:Y:S01]  /*85d0*/  HMMA.16816.F32 R96, R20.reuse, R138, R96 ;  /* 0x0000008a1460723c */ /* 0x040fe20000001860 */
[----:B------:R-:W5:Y:S07]  /*85e0*/  LDSM.16.MT88.4 R136, [R237+UR4+0x7100] ;  /* 0x00710004ed88783b */ /* 0x000f6e0008004200 */
[C---:B-1----:R-:W-:Y:S01]  /*85f0*/  HMMA.16816.F32 R100, R20.reuse, R144, R100 ;  /* 0x000000901464723c */ /* 0x042fe20000001864 */
[----:B------:R-:W1:Y:S01]  /*8600*/  MUFU.EX2 R168, R36 ;  /* 0x0000002400a87308 */ /* 0x000e620000000800 */
[----:B---3--:R-:W-:Y:S06]  /*8610*/  LDSM.16.MT88.4 R28, [R135+UR4+0x1900] ;  /* 0x00190004871c783b */ /* 0x008fec0008004200 */
[C---:B------:R-:W-:Y:S03]  /*8620*/  HMMA.16816.F32 R104, R20.reuse, R146, R104 ;  /* 0x000000921468723c */ /* 0x040fe60000001868 */
[----:B------:R-:W-:Y:S01]  /*8630*/  MUFU.EX2 R166, R41 ;  /* 0x0000002900a67308 */ /* 0x000fe20000000800 */
[----:B------:R-:W-:Y:S04]  /*8640*/  LDSM.16.MT88.4 R144, [R133+0x1900] ;  /* 0x001900008590783b */ /* 0x000fe80000004200 */
[C---:B------:R-:W-:Y:S04]  /*8650*/  HMMA.16816.F32 R108, R20.reuse, R24, R108 ;  /* 0x00000018146c723c */ /* 0x040fe8000000186c */
[----:B----4-:R-:W-:Y:S01]  /*8660*/  LDSM.16.MT88.4 R32, [R237+UR4+0x1900] ;  /* 0x00190004ed20783b */ /* 0x010fe20008004200 */
[----:B------:R-:W-:Y:S03]  /*8670*/  MUFU.EX2 R165, R43 ;  /* 0x0000002b00a57308 */ /* 0x000fe60000000800 */
[C---:B------:R-:W-:Y:S04]  /*8680*/  HMMA.16816.F32 R112, R20.reuse, R26, R112 ;  /* 0x0000001a1470723c */ /* 0x040fe80000001870 */
[----:B------:R-:W3:Y:S04]  /*8690*/  LDSM.16.MT88.4 R24, [R133+0x7100] ;  /* 0x007100008518783b */ /* 0x000ee80000004200 */
[C---:B--2---:R-:W-:Y:S01]  /*86a0*/  HMMA.16816.F32 R116, R20.reuse, R140, R116 ;  /* 0x0000008c1474723c */ /* 0x044fe20000001874 */
[----:B------:R2:W-:Y:S07]  /*86b0*/  MUFU.EX2 R164, R44 ;  /* 0x0000002c00a47308 */ /* 0x0005ee0000000800 */
[C---:B------:R-:W-:Y:S01]  /*86c0*/  HMMA.16816.F32 R120, R20.reuse, R142, R120 ;  /* 0x0000008e1478723c */ /* 0x040fe20000001878 */
[----:B------:R-:W4:Y:S02]  /*86d0*/  LDSM.16.MT88.4 R140, [R134+0x1900] ;  /* 0x00190000868c783b */ /* 0x000f240000004200 */
[----:B------:R-:W-:Y:S05]  /*86e0*/  MUFU.EX2 R48, R48 ;  /* 0x0000003000307308 */ /* 0x000fea0000000800 */
[C---:B-----5:R-:W-:Y:S08]  /*86f0*/  HMMA.16816.F32 R124, R20.reuse, R136, R124 ;  /* 0x00000088147c723c */ /* 0x060ff0000000187c */
[C---:B------:R-:W-:Y:S01]  /*8700*/  HMMA.16816.F32 R12, R20.reuse, R138, R12 ;  /* 0x0000008a140c723c */ /* 0x040fe2000000180c */
[----:B------:R-:W5:Y:S08]  /*8710*/  LDSM.16.MT88.4 R136, [R134+0x4900] ;  /* 0x004900008688783b */ /* 0x000f700000004200 */
[----:B--2---:R-:W-:Y:S01]  /*8720*/  LDSM.16.MT88.4 R44, [R134+0x5900] ;  /* 0x00590000862c783b */ /* 0x004fe20000004200 */
[C---:B---3--:R-:W-:Y:S08]  /*8730*/  HMMA.16816.F32 R16, R20.reuse, R24, R16 ;  /* 0x000000181410723c */ /* 0x048ff00000001810 */
[----:B------:R-:W-:Y:S01]  /*8740*/  HMMA.16816.F32 R128, R20, R26, R128 ;  /* 0x0000001a1480723c */ /* 0x000fe20000001880 */
[----:B------:R-:W2:Y:S06]  /*8750*/  LDSM.16.MT88.4 R24, [R237+UR4+0x4900] ;  /* 0x00490004ed18783b */ /* 0x000eac0008004200 */
[----:B------:R-:W-:Y:S02]  /*8760*/  F2FP.PACK_AB R20, R178, R173 ;  /* 0x000000adb214723e */ /* 0x000fe400000000ff */
[----:B------:R-:W-:Y:S03]  /*8770*/  F2FP.PACK_AB R22, R174, R175 ;  /* 0x000000afae16723e */ /* 0x000fe600000000ff */
[----:B------:R-:W-:Y:S02]  /*8780*/  F2FP.PACK_AB R21, R171, R172 ;  /* 0x000000acab15723e */ /* 0x000fe400000000ff */
[----:B------:R-:W-:Y:S07]  /*8790*/  F2FP.PACK_AB R23, R169, R170 ;  /* 0x000000aaa917723e */ /* 0x000fee00000000ff */
[C---:B------:R-:W-:Y:S08]  /*87a0*/  HMMA.16816.F32 R4, R20.reuse, R28, R4 ;  /* 0x0000001c1404723c */ /* 0x040ff00000001804 */
[C---:B------:R-:W-:Y:S01]  /*87b0*/  HMMA.16816.F32 R8, R20.reuse, R30, R8 ;  /* 0x0000001e1408723c */ /* 0x040fe20000001808 */
[----:B------:R-:W3:Y:S07]  /*87c0*/  LDSM.16.MT88.4 R28, [R133+0x4900] ;  /* 0x00490000851c783b */ /* 0x000eee0000004200 */
[C---:B----4-:R-:W-:Y:S08]  /*87d0*/  HMMA.16816.F32 R52, R20.reuse, R140, R52 ;  /* 0x0000008c1434723c */ /* 0x050ff00000001834 */
[C---:B------:R-:W-:Y:S01]  /*87e0*/  HMMA.16816.F32 R56, R20.reuse, R142, R56 ;  /* 0x0000008e1438723c */ /* 0x040fe20000001838 */
[----:B------:R-:W-:Y:S07]  /*87f0*/  LDSM.16.MT88.4 R140, [R134+0x5100] ;  /* 0x00510000868c783b */ /* 0x000fee0000004200 */
[C---:B------:R-:W-:Y:S08]  /*8800*/  HMMA.16816.F32 R60, R20.reuse, R32, R60 ;  /* 0x00000020143c723c */ /* 0x040ff0000000183c */
[C---:B------:R-:W-:Y:S01]  /*8810*/  HMMA.16816.F32 R64, R20.reuse, R34, R64 ;  /* 0x000000221440723c */ /* 0x040fe20000001840 */
[----:B------:R-:W2:Y:S07]  /*8820*/  LDSM.16.MT88.4 R32, [R135+UR4+0x7900] ;  /* 0x007900048720783b */ /* 0x000eae0008004200 */
[C---:B------:R-:W-:Y:S01]  /*8830*/  HMMA.16816.F32 R68, R20.reuse, R144, R68 ;  /* 0x000000901444723c */ /* 0x040fe20000001844 */
[----:B------:R-:W4:Y:S07]  /*8840*/  LDL.64 R144, [R1+0x18] ;  /* 0x0000180001907983 */ /* 0x000f2e0000100a00 */
[C---:B------:R-:W-:Y:S01]  /*8850*/  HMMA.16816.F32 R72, R20.reuse, R146, R72 ;  /* 0x000000921448723c */ /* 0x040fe20000001848 */
[----:B------:R-:W4:Y:S07]  /*8860*/  LDL.64 R146, [R1] ;  /* 0x0000000001927983 */ /* 0x000f2e0000100a00 */
[C---:B------:R-:W-:Y:S01]  /*8870*/  HMMA.16816.F32 R76, R20.reuse, R148, R76 ;  /* 0x00000094144c723c */ /* 0x040fe2000000184c */
[----:B------:R-:W-:Y:S07]  /*8880*/  MUFU.EX2 R149, R40 ;  /* 0x0000002800957308 */ /* 0x000fee0000000800 */
[C---:B------:R-:W-:Y:S03]  /*8890*/  HMMA.16816.F32 R80, R20.reuse, R150, R80 ;  /* 0x000000961450723c */ /* 0x040fe60000001850 */
[----:B------:R-:W-:Y:S05]  /*88a0*/  MUFU.EX2 R151, R38 ;  /* 0x0000002600977308 */ /* 0x000fea0000000800 */
[C---:B-----5:R-:W-:Y:S05]  /*88b0*/  HMMA.16816.F32 R84, R20.reuse, R136, R84 ;  /* 0x000000881454723c */ /* 0x060fea0000001854 */
[----:B------:R5:W1:Y:S03]  /*88c0*/  MUFU.EX2 R150, R39 ;  /* 0x0000002700967308 */ /* 0x000a660000000800 */
[C---:B------:R-:W-:Y:S01]  /*88d0*/  HMMA.16816.F32 R88, R20.reuse, R138, R88 ;  /* 0x0000008a1458723c */ /* 0x040fe20000001858 */
[----:B------:R-:W1:Y:S06]  /*88e0*/  LDSM.16.MT88.4 R136, [R134+0x7900] ;  /* 0x007900008688783b */ /* 0x000e6c0000004200 */
[----:B------:R1:W1:Y:S01]  /*88f0*/  MUFU.EX2 R148, R42 ;  /* 0x0000002a00947308 */ /* 0x0002620000000800 */
[C---:B--2---:R-:W-:Y:S08]  /*8900*/  HMMA.16816.F32 R92, R20.reuse, R24, R92 ;  /* 0x00000018145c723c */ /* 0x044ff0000000185c */
[C---:B------:R-:W-:Y:S01]  /*8910*/  HMMA.16816.F32 R96, R20.reuse, R26, R96 ;  /* 0x0000001a1460723c */ /* 0x040fe20000001860 */
[----:B------:R-:W2:Y:S07]  /*8920*/  LDSM.16.MT88.4 R24, [R237+UR4+0x7900] ;  /* 0x00790004ed18783b */ /* 0x000eae0008004200 */
[C---:B---3--:R-:W-:Y:S01]  /*8930*/  HMMA.16816.F32 R100, R20.reuse, R28, R100 ;  /* 0x0000001c1464723c */ /* 0x048fe20000001864 */
[----:B-----5:R-:W-:Y:S07]  /*8940*/  LDSM.16.MT88.4 R36, [R134+0x2100] ;  /* 0x002100008624783b */ /* 0x020fee0000004200 */
[C---:B------:R-:W-:Y:S01]  /*8950*/  HMMA.16816.F32 R104, R20.reuse, R30, R104 ;  /* 0x0000001e1468723c */ /* 0x040fe20000001868 */
[----:B------:R-:W3:Y:S07]  /*8960*/  LDSM.16.MT88.4 R28, [R133+0x7900] ;  /* 0x00790000851c783b */ /* 0x000eee0000004200 */
[C---:B------:R-:W-:Y:S01]  /*8970*/  HMMA.16816.F32 R108, R20.reuse, R32, R108 ;  /* 0x00000020146c723c */ /* 0x040fe2000000186c */
[----:B-1----:R-:W-:Y:S07]  /*8980*/  LDSM.16.MT88.4 R40, [R237+UR4+0x2100] ;  /* 0x00210004ed28783b */ /* 0x002fee0008004200 */
[C---:B------:R-:W-:Y:S01]  /*8990*/  HMMA.16816.F32 R112, R20.reuse, R34, R112 ;  /* 0x000000221470723c */ /* 0x040fe20000001870 */
[----:B------:R-:W1:Y:S07]  /*89a0*/  LDSM.16.MT88.4 R32, [R135+UR4+0x2100] ;  /* 0x002100048720783b */ /* 0x000e6e0008004200 */
[C---:B------:R-:W-:Y:S08]  /*89b0*/  HMMA.16816.F32 R116, R20.reuse, R136, R116 ;  /* 0x000000881474723c */ /* 0x040ff00000001874 */
[C---:B------:R-:W-:Y:S01]  /*89c0*/  HMMA.16816.F32 R120, R20.reuse, R138, R120 ;  /* 0x0000008a1478723c */ /* 0x040fe20000001878 */
[----:B------:R-:W5:Y:S07]  /*89d0*/  LDSM.16.MT88.4 R136, [R133+0x2100] ;  /* 0x002100008588783b */ /* 0x000f6e0000004200 */
[C---:B--2---:R-:W-:Y:S08]  /*89e0*/  HMMA.16816.F32 R124, R20.reuse, R24, R124 ;  /* 0x00000018147c723c */ /* 0x044ff0000000187c */
[C---:B------:R-:W-:Y:S01]  /*89f0*/  HMMA.16816.F32 R12, R20.reuse, R26, R12 ;  /* 0x0000001a140c723c */ /* 0x040fe2000000180c */
[----:B------:R-:W2:Y:S07]  /*8a00*/  LDSM.16.MT88.4 R24, [R135+UR4+0x5100] ;  /* 0x005100048718783b */ /* 0x000eae0008004200 */
[C---:B---3--:R-:W-:Y:S08]  /*8a10*/  HMMA.16816.F32 R16, R20.reuse, R28, R16 ;  /* 0x0000001c1410723c */ /* 0x048ff00000001810 */
[----:B------:R-:W-:Y:S01]  /*8a20*/  HMMA.16816.F32 R128, R20, R30, R128 ;  /* 0x0000001e1480723c */ /* 0x000fe20000001880 */
[----:B------:R-:W3:Y:S06]  /*8a30*/  LDSM.16.MT88.4 R28, [R237+UR4+0x5100] ;  /* 0x00510004ed1c783b */ /* 0x000eec0008004200 */
        /* <DEDUP_REMOVED lines=9> */
[----:B------:R-:W1:Y:S07]  /*8ad0*/  LDSM.16.MT88.4 R36, [R135+UR4+0x8100] ;  /* 0x008100048724783b */ /* 0x000e6e0008004200 */
[C---:B------:R-:W-:Y:S08]  /*8ae0*/  HMMA.16816.F32 R60, R20.reuse, R40, R60 ;  /* 0x00000028143c723c */ /* 0x040ff0000000183c */
[C---:B------:R-:W-:Y:S01]  /*8af0*/  HMMA.16816.F32 R64, R20.reuse, R42, R64 ;  /* 0x0000002a1440723c */ /* 0x040fe20000001840 */
[----:B------:R-:W-:Y:S07]  /*8b00*/  LDSM.16.MT88.4 R40, [R133+0x2900] ;  /* 0x002900008528783b */ /* 0x000fee0000004200 */
[C---:B-----5:R-:W-:Y:S08]  /*8b10*/  HMMA.16816.F32 R68, R20.reuse, R136, R68 ;  /* 0x000000881444723c */ /* 0x060ff00000001844 */
[C---:B------:R-:W-:Y:S08]  /*8b20*/  HMMA.16816.F32 R72, R20.reuse, R138, R72 ;  /* 0x0000008a1448723c */ /* 0x040ff00000001848 */
[C---:B--2---:R-:W-:Y:S08]  /*8b30*/  HMMA.16816.F32 R76, R20.reuse, R24, R76 ;  /* 0x00000018144c723c */ /* 0x044ff0000000184c */
[C---:B------:R-:W-:Y:S01]  /*8b40*/  HMMA.16816.F32 R80, R20.reuse, R26, R80 ;  /* 0x0000001a1450723c */ /* 0x040fe20000001850 */
[----:B------:R-:W2:Y:S07]  /*8b50*/  LDSM.16.MT88.4 R24, [R134+0x8100] ;  /* 0x008100008618783b */ /* 0x000eae0000004200 */
[C---:B------:R-:W-:Y:S08]  /*8b60*/  HMMA.16816.F32 R84, R20.reuse, R140, R84 ;  /* 0x0000008c1454723c */ /* 0x040ff00000001854 */
[C---:B------:R-:W-:Y:S01]  /*8b70*/  HMMA.16816.F32 R88, R20.reuse, R142, R88 ;  /* 0x0000008e1458723c */ /* 0x040fe20000001858 */
[----:B------:R-:W-:Y:S07]  /*8b80*/  LDSM.16.MT88.4 R140, [R135+UR4+0x2900] ;  /* 0x00290004878c783b */ /* 0x000fee0008004200 */
[C---:B---3--:R-:W-:Y:S08]  /*8b90*/  HMMA.16816.F32 R92, R20.reuse, R28, R92 ;  /* 0x0000001c145c723c */ /* 0x048ff0000000185c */
[C---:B------:R-:W-:Y:S01]  /*8ba0*/  HMMA.16816.F32 R96, R20.reuse, R30, R96 ;  /* 0x0000001e1460723c */ /* 0x040fe20000001860 */
[----:B------:R-:W3:Y:S07]  /*8bb0*/  LDSM.16.MT88.4 R28, [R237+UR4+0x8100] ;  /* 0x00810004ed1c783b */ /* 0x000eee0008004200 */
[C---:B-1----:R-:W-:Y:S08]  /*8bc0*/  HMMA.16816.F32 R100, R20.reuse, R32, R100 ;  /* 0x000000201464723c */ /* 0x042ff00000001864 */
[C---:B------:R-:W-:Y:S01]  /*8bd0*/  HMMA.16816.F32 R104, R20.reuse, R34, R104 ;  /* 0x000000221468723c */ /* 0x040fe20000001868 */
[----:B------:R-:W1:Y:S07]  /*8be0*/  LDSM.16.MT88.4 R32, [R133+0x8100] ;  /* 0x008100008520783b */ /* 0x000e6e0000004200 */
[C---:B------:R-:W-:Y:S08]  /*8bf0*/  HMMA.16816.F32 R108, R20.reuse, R36, R108 ;  /* 0x00000024146c723c */ /* 0x040ff0000000186c */
[C---:B------:R-:W-:Y:S01]  /*8c00*/  HMMA.16816.F32 R112, R20.reuse, R38, R112 ;  /* 0x000000261470723c */ /* 0x040fe20000001870 */
[----:B------:R-:W-:Y:S07]  /*8c10*/  LDSM.16.MT88.4 R36, [R237+UR4+0x2900] ;  /* 0x00290004ed24783b */ /* 0x000fee0008004200 */
[C---:B--2---:R-:W-:Y:S08]  /*8c20*/  HMMA.16816.F32 R116, R20.reuse, R24, R116 ;  /* 0x000000181474723c */ /* 0x044ff00000001874 */
[C---:B------:R-:W-:Y:S01]  /*8c30*/  HMMA.16816.F32 R120, R20.reuse, R26, R120 ;  /* 0x0000001a1478723c */ /* 0x040fe20000001878 */
[----:B------:R-:W2:Y:S07]  /*8c40*/  LDSM.16.MT88.4 R24, [R134+0x2900] ;  /* 0x002900008618783b */ /* 0x000eae0000004200 */
[C---:B---3--:R-:W-:Y:S08]  /*8c50*/  HMMA.16816.F32 R124, R20.reuse, R28, R124 ;  /* 0x0000001c147c723c */ /* 0x048ff0000000187c */
[C---:B------:R-:W-:Y:S01]  /*8c60*/  HMMA.16816.F32 R12, R20.reuse, R30, R12 ;  /* 0x0000001e140c723c */ /* 0x040fe2000000180c */
[----:B------:R-:W3:Y:S07]  /*8c70*/  LDSM.16.MT88.4 R28, [R135+UR4+0x5900] ;  /* 0x00590004871c783b */ /* 0x000eee0008004200 */
[C---:B-1----:R-:W-:Y:S08]  /*8c80*/  HMMA.16816.F32 R16, R20.reuse, R32, R16 ;  /* 0x000000201410723c */ /* 0x042ff00000001810 */
[----:B------:R-:W-:Y:S07]  /*8c90*/  HMMA.16816.F32 R128, R20, R34, R128 ;  /* 0x000000221480723c */ /* 0x000fee0000001880 */
[----:B------:R-:W-:Y:S02]  /*8ca0*/  F2FP.PACK_AB R20, R163, R164 ;  /* 0x000000a4a314723e */ /* 0x000fe400000000ff */
[----:B------:R-:W-:Y:S03]  /*8cb0*/  F2FP.PACK_AB R21, R161, R162 ;  /* 0x000000a2a115723e */ /* 0x000fe600000000ff */
[----:B------:R-:W-:Y:S02]  /*8cc0*/  F2FP.PACK_AB R22, R49, R160 ;  /* 0x000000a03116723e */ /* 0x000fe400000000ff */
[----:B------:R-:W-:Y:S07]  /*8cd0*/  F2FP.PACK_AB R23, R48, R50 ;  /* 0x000000323017723e */ /* 0x000fee00000000ff */
[C---:B------:R-:W-:Y:S01]  /*8ce0*/  HMMA.16816.F32 R136, R20.reuse, R140, R4 ;  /* 0x0000008c1488723c */ /* 0x040fe20000001804 */
[----:B------:R-:W1:Y:S07]  /*8cf0*/  LDSM.16.MT88.4 R4, [R237+UR4+0x5900] ;  /* 0x00590004ed04783b */ /* 0x000e6e0008004200 */
[C---:B------:R-:W-:Y:S01]  /*8d00*/  HMMA.16816.F32 R140, R20.reuse, R142, R8 ;  /* 0x0000008e148c723c */ /* 0x040fe20000001808 */
[----:B------:R-:W5:Y:S07]  /*8d10*/  LDSM.16.MT88.4 R8, [R133+0x5900] ;  /* 0x005900008508783b */ /* 0x000f6e0000004200 */
[C---:B--2---:R-:W-:Y:S07]  /*8d20*/  HMMA.16816.F32 R52, R20.reuse, R24, R52 ;  /* 0x000000181434723c */ /* 0x044fee0000001834 */
[----:B------:R-:W-:Y:S01]  /*8d30*/  FADD.FTZ R24, R247, R2 ;  /* 0x00000002f7187221 */ /* 0x000fe20000010000 */
[C---:B------:R-:W-:Y:S04]  /*8d40*/  HMMA.16816.F32 R56, R20.reuse, R26, R56 ;  /* 0x0000001a1438723c */ /* 0x040fe80000001838 */
[----:B------:R-:W-:Y:S02]  /*8d50*/  FADD.FTZ R2, R242, R0 ;  /* 0x00000000f2027221 */ /* 0x000fe40000010000 */
[----:B------:R-:W-:Y:S02]  /*8d60*/  FADD.FTZ R0, R246, R24 ;  /* 0x00000018f6007221 */ /* 0x000fe40000010000 */
[C---:B------:R-:W-:Y:S01]  /*8d70*/  HMMA.16816.F32 R60, R20.reuse, R36, R60 ;  /* 0x00000024143c723c */ /* 0x040fe2000000183c */
[----:B------:R-:W2:Y:S03]  /*8d80*/  LDSM.16.MT88.4 R24, [R135+UR4+0x8900] ;  /* 0x008900048718783b */ /* 0x000ea60008004200 */
        /* <DEDUP_REMOVED lines=11> */
[C---:B---3--:R-:W-:Y:S04]  /*8e40*/  HMMA.16816.F32 R76, R20.reuse, R28, R76 ;  /* 0x0000001c144c723c */ /* 0x048fe8000000184c */
[----:B------:R-:W-:Y:S02]  /*8e50*/  FADD.FTZ R2, R195, R2 ;  /* 0x00000002c3027221 */ /* 0x000fe40000010000 */
[----:B------:R-:W-:Y:S01]  /*8e60*/  FADD.FTZ R0, R203, R0 ;  /* 0x00000000cb007221 */ /* 0x000fe20000010000 */
[----:B----4-:R-:W-:Y:S01]  /*8e70*/  @P0 MOV R28, R144 ;  /* 0x00000090001c0202 */ /* 0x010fe20000000f00 */
[C---:B------:R-:W-:Y:S04]  /*8e80*/  HMMA.16816.F32 R80, R20.reuse, R30, R80 ;  /* 0x0000001e1450723c */ /* 0x040fe80000001850 */
[----:B------:R-:W-:Y:S02]  /*8e90*/  @P0 MOV R29, R147 ;  /* 0x00000093001d0202 */ /* 0x000fe40000000f00 */
[----:B------:R-:W-:Y:S01]  /*8ea0*/  LDSM.16.MT88.4 R144, [R237+UR4+0x8900] ;  /* 0x00890004ed90783b */ /* 0x000fe20008004200 */
[----:B------:R-:W-:Y:S01]  /*8eb0*/  FADD.FTZ R30, R200, R2 ;  /* 0x00000002c81e7221 */ /* 0x000fe20000010000 */
[C---:B------:R-:W-:Y:S04]  /*8ec0*/  HMMA.16816.F32 R84, R20.reuse, R44, R84 ;  /* 0x0000002c1454723c */ /* 0x040fe80000001854 */
[----:B------:R-:W-:Y:S02]  /*8ed0*/  FADD.FTZ R2, R194, R0 ;  /* 0x00000000c2027221 */ /* 0x000fe40000010000 */
[----:B------:R-:W-:Y:S02]  /*8ee0*/  FADD.FTZ R0, R182, R30 ;  /* 0x0000001eb6007221 */ /* 0x000fe40000010000 */
[C---:B------:R-:W-:Y:S04]  /*8ef0*/  HMMA.16816.F32 R88, R20.reuse, R46, R88 ;  /* 0x0000002e1458723c */ /* 0x040fe80000001858 */
[----:B------:R-:W-:Y:S04]  /*8f00*/  FADD.FTZ R2, R193, R2 ;  /* 0x00000002c1027221 */ /* 0x000fe80000010000 */
[C---:B-1----:R-:W-:Y:S07]  /*8f10*/  HMMA.16816.F32 R92, R20.reuse, R4, R92 ;  /* 0x00000004145c723c */ /* 0x042fee000000185c */
[----:B------:R-:W-:Y:S01]  /*8f20*/  MOV R4, UR22 ;  /* 0x0000001600047c02 */ /* 0x000fe20008000f00 */
[C---:B------:R-:W-:Y:S01]  /*8f30*/  HMMA.16816.F32 R96, R20.reuse, R6, R96 ;  /* 0x000000061460723c */ /* 0x040fe20000001860 */
[----:B------:R-:W-:Y:S03]  /*8f40*/  MOV R5, UR23 ;  /* 0x0000001700057c02 */ /* 0x000fe60008000f00 */
[----:B------:R-:W-:Y:S03]  /*8f50*/  @P0 IMAD.WIDE.U32 R28, R4, 0x60, R28 ;  /* 0x00000060041c0825 */ /* 0x000fe600078e001c */
[----:B------:R-:W1:Y:S01]  /*8f60*/  LDSM.16.MT88.4 R4, [R134+0x8900] ;  /* 0x008900008604783b */ /* 0x000e620000004200 */
[C---:B-----5:R-:W-:Y:S07]  /*8f70*/  HMMA.16816.F32 R100, R20.reuse, R8, R100 ;  /* 0x000000081464723c */ /* 0x060fee0000001864 */
[----:B------:R-:W-:Y:S01]  /*8f80*/  FADD.FTZ R8, R181, R0 ;  /* 0x00000000b5087221 */ /* 0x000fe20000010000 */
[C---:B------:R-:W-:Y:S04]  /*8f90*/  HMMA.16816.F32 R104, R20.reuse, R10, R104 ;  /* 0x0000000a1468723c */ /* 0x040fe80000001868 */
[----:B------:R-:W-:Y:S01]  /*8fa0*/  FADD.FTZ R0, R192, R2 ;  /* 0x00000002c0007221 */ /* 0x000fe20000010000 */
[----:B------:R-:W-:Y:S02]  /*8fb0*/  @P0 SHF.L.U32 R2, R28, 0x1, RZ ;  /* 0x000000011c020819 */ /* 0x000fe400000006ff */
[----:B------:R-:W-:Y:S01]  /*8fc0*/  FADD.FTZ R10, R179, R8 ;  /* 0x00000008b30a7221 */ /* 0x000fe20000010000 */
[C---:B--2---:R-:W-:Y:S04]  /*8fd0*/  HMMA.16816.F32 R108, R20.reuse, R24, R108 ;  /* 0x00000018146c723c */ /* 0x044fe8000000186c */
[----:B------:R-:W-:Y:S01]  /*8fe0*/  @P0 IADD3 R8, R29, UR16, RZ ;  /* 0x000000101d080c10 */ /* 0x000fe2000fffe0ff */
[----:B------:R-:W-:Y:S01]  /*8ff0*/  FADD.FTZ R9, R183, R0 ;  /* 0x00000000b7097221 */ /* 0x000fe20000010000 */
[----:B------:R-:W-:Y:S01]  /*9000*/  MOV R0, UR19 ;  /* 0x0000001300007c02 */ /* 0x000fe20008000f00 */
[----:B------:R-:W-:Y:S01]  /*9010*/  FADD.FTZ R29, R180, R10 ;  /* 0x0000000ab41d7221 */ /* 0x000fe20000010000 */
[C---:B------:R-:W-:Y:S01]  /*9020*/  HMMA.16816.F32 R112, R20.reuse, R26, R112 ;  /* 0x0000001a1470723c */ /* 0x040fe20000001870 */
[----:B------:R-:W-:Y:S02]  /*9030*/  @UP0 USHF.L.U64.HI UR16, UR6, 0x6, UR7 ;  /* 0x0000000606100899 */ /* 0x000fe40008010207 */
[----:B------:R-:W-:Y:S01]  /*9040*/  UISETP.GE.AND UP0, UPT, UR10, UR20, UPT ;  /* 0x000000140a00728c */ /* 0x000fe2000bf06270 */
[----:B------:R-:W-:Y:S01]  /*9050*/  @P0 SHF.L.U64.HI R28, R28, 0x1, R8 ;  /* 0x000000011c1c0819 */ /* 0x000fe20000010208 */
[----:B------:R-:W-:Y:S01]  /*9060*/  FADD.FTZ R30, R173, R9 ;  /* 0x00000009ad1e7221 */ /* 0x000fe20000010000 */
[----:B------:R-:W-:Y:S01]  /*9070*/  @P0 IADD3 R8, P5, R2, 0x80, RZ ;  /* 0x0000008002080810 */ /* 0x000fe20007fbe0ff */
[----:B------:R-:W-:Y:S01]  /*9080*/  @P0 IMAD R0, R0, 0x4800, R251 ;  /* 0x0000480000000824 */ /* 0x000fe200078e02fb */
[----:B------:R-:W-:Y:S01]  /*9090*/  @P0 IADD3 R24, P6, R2, c[0x0][0x1c8], RZ ;  /* 0x0000720002180a10 */ /* 0x000fe20007fde0ff */
[----:B------:R-:W-:Y:S01]  /*90a0*/  FADD.FTZ R30, R178, R30 ;  /* 0x0000001eb21e7221 */ /* 0x000fe20000010000 */
[----:B------:R-:W-:Y:S02]  /*90b0*/  UMOV UR20, UR18 ;  /* 0x0000001200147c82 */ /* 0x000fe40008000000 */
[----:B------:R-:W-:Y:S01]  /*90c0*/  @P0 IADD3 R26, P1, R8, c[0x0][0x1c8], RZ ;  /* 0x00007200081a0a10 */ /* 0x000fe20007f3e0ff */
[----:B------:R-:W-:Y:S01]  /*90d0*/  FADD.FTZ R29, R172, R29 ;  /* 0x0000001dac1d7221 */ /* 0x000fe20000010000 */
[----:B------:R2:W3:Y:S01]  /*90e0*/  LDSM.16.MT88.4 R8, [R133+0x8900] ;  /* 0x008900008508783b */ /* 0x0004e20000004200 */
[----:B------:R-:W-:Y:S01]  /*90f0*/  @P0 IADD3.X R25, R28, c[0x0][0x1cc], RZ, P6, !PT ;  /* 0x000073001c190a10 */ /* 0x000fe200037fe4ff */
[C---:B-1----:R-:W-:Y:S03]  /*9100*/  HMMA.16816.F32 R116, R20.reuse, R4, R116 ;  /* 0x000000041474723c */ /* 0x042fe60000001874 */
[----:B------:R-:W-:Y:S02]  /*9110*/  @P0 SHF.L.U32 R0, R0, 0x1, RZ ;  /* 0x0000000100000819 */ /* 0x000fe400000006ff */
[----:B------:R-:W-:Y:S02]  /*9120*/  @P0 IADD3.X R27, RZ, c[0x0][0x1cc], R28, P1, P5 ;  /* 0x00007300ff1b0a10 */ /* 0x000fe40000fea41c */
[----:B------:R-:W-:Y:S01]  /*9130*/  @P0 IADD3 R2, P5, R2, 0x100, RZ ;  /* 0x0000010002020810 */ /* 0x000fe20007fbe0ff */
[----:B------:R-:W-:Y:S01]  /*9140*/  @!PT LDS RZ, [RZ] ;  /* 0x00000000fffff984 */ /* 0x000fe20000000800 */
[----:B------:R-:W-:Y:S01]  /*9150*/  @!PT LDS RZ, [RZ] ;  /* 0x00000000fffff984 */ /* 0x000fe20000000800 */
[----:B------:R-:W-:Y:S01]  /*9160*/  @!PT LDS RZ, [RZ] ;  /* 0x00000000fffff984 */ /* 0x000fe20000000800 */
[----:B------:R1:W-:Y:S01]  /*9170*/  @P0 LDGSTS.E.BYPASS.LTC128B.128 [R0+0x12100], [R24.64], !P4 ;  /* 0x1210000018000fae */ /* 0x0003e2000e101d4c */
[C---:B------:R-:W-:Y:S03]  /*9180*/  HMMA.16816.F32 R120, R20.reuse, R6, R120 ;  /* 0x000000061478723c */ /* 0x040fe60000001878 */
[----:B------:R-:W-:Y:S02]  /*9190*/  FADD.FTZ R4, R175, R30 ;  /* 0x0000001eaf047221 */ /* 0x000fe40000010000 */
[----:B------:R-:W-:Y:S02]  /*91a0*/  FADD.FTZ R5, R171, R29 ;  /* 0x0000001dab057221 */ /* 0x000fe40000010000 */
[----:B------:R4:W-:Y:S01]  /*91b0*/  @P0 LDGSTS.E.BYPASS.LTC128B.128 [R0+0x15100], [R26.64], !P3 ;  /* 0x151000001a000fae */ /* 0x0009e2000d901d4c */
[----:B------:R-:W-:Y:S01]  /*91c0*/  @P0 IADD3 R6, P1, R2, c[0x0][0x1c8], RZ ;  /* 0x0000720002060a10 */ /* 0x000fe20007f3e0ff */
[----:B------:R-:W-:Y:S01]  /*91d0*/  FADD.FTZ R4, R174, R4 ;  /* 0x00000004ae047221 */ /* 0x000fe20000010000 */
[C---:B------:R-:W-:Y:S03]  /*91e0*/  HMMA.16816.F32 R124, R20.reuse, R144, R124 ;  /* 0x00000090147c723c */ /* 0x040fe6000000187c */
[----:B------:R-:W-:Y:S01]  /*91f0*/  @P0 IADD3.X R7, RZ, c[0x0][0x1cc], R28, P1, P5 ;  /* 0x00007300ff070a10 */ /* 0x000fe20000fea41c */
[----:B------:R-:W-:Y:S01]  /*9200*/  FADD.FTZ R5, R170, R5 ;  /* 0x00000005aa057221 */ /* 0x000fe20000010000 */
[----:B--2---:R-:W-:Y:S03]  /*9210*/  MOV R133, R3 ;  /* 0x0000000300857202 */ /* 0x004fe60000000f00 */
[----:B------:R2:W-:Y:S01]  /*9220*/  @P0 LDGSTS.E.BYPASS.LTC128B.128 [R0+0x18100], [R6.64], !P2 ;  /* 0x1810000006000fae */ /* 0x0005e2000d101d4c */
[----:B------:R-:W-:Y:S01]  /*9230*/  FADD.FTZ R2, R169, R5 ;  /* 0x00000005a9027221 */ /* 0x000fe20000010000 */
[C---:B------:R-:W-:Y:S03]  /*9240*/  HMMA.16816.F32 R144, R20.reuse, R146, R12 ;  /* 0x000000921490723c */ /* 0x040fe6000000180c */
[----:B------:R-:W-:Y:S01]  /*9250*/  FADD.FTZ R5, R168, R4 ;  /* 0x00000004a8057221 */ /* 0x000fe20000010000 */
[----:B------:R-:W-:Y:S01]  /*9260*/  @P0 IADD3 R4, P1, R24, UR14, RZ ;  /* 0x0000000e18040c10 */ /* 0x000fe2000ff3e0ff */
[----:B----4-:R-:W-:Y:S02]  /*9270*/  FADD.FTZ R26, R151, R2 ;  /* 0x00000002971a7221 */ /* 0x010fe40000010000 */
[----:B------:R-:W-:Y:S01]  /*9280*/  FADD.FTZ R2, R167, R5 ;  /* 0x00000005a7027221 */ /* 0x000fe20000010000 */
[----:B------:R-:W-:Y:S01]  /*9290*/  @P0 IADD3.X R5, R25, UR16, RZ, P1, !PT ;  /* 0x0000001019050c10 */ /* 0x000fe20008ffe4ff */
[----:B-1----:R-:W-:Y:S03]  /*92a0*/  FADD.FTZ R24, R150, R26 ;  /* 0x0000001a96187221 */ /* 0x002fe60000010000 */
[----:B------:R-:W-:Y:S01]  /*92b0*/  FADD.FTZ R2, R149, R2 ;  /* 0x0000000295027221 */ /* 0x000fe20000010000 */
[----:B------:R1:W-:Y:S03]  /*92c0*/  @P0 LDGSTS.E.BYPASS.LTC128B.128 [R0+0x13100], [R4.64], !P4 ;  /* 0x1310000004000fae */ /* 0x0003e6000e101d4c */
[----:B------:R-:W-:Y:S01]  /*92d0*/  FADD.FTZ R2, R166, R2 ;  /* 0x00000002a6027221 */ /* 0x000fe20000010000 */
[----:B--2---:R-:W-:Y:S01]  /*92e0*/  @P0 IADD3 R6, P1, R4, UR14, RZ ;  /* 0x0000000e04060c10 */ /* 0x004fe2000ff3e0ff */
[----:B------:R-:W-:Y:S02]  /*92f0*/  UIADD3 UR14, UR5, 0x1, URZ ;  /* 0x00000001050e7890 */ /* 0x000fe4000fffe03f */
[----:B------:R-:W-:Y:S01]  /*9300*/  FADD.FTZ R2, R164, R2 ;  /* 0x00000002a4027221 */ /* 0x000fe20000010000 */
[----:B------:R-:W-:Y:S01]  /*9310*/  @P0 IADD3.X R7, R5, UR16, RZ, P1, !PT ;  /* 0x0000001005070c10 */ /* 0x000fe20008ffe4ff */
[----:B------:R1:W-:Y:S01]  /*9320*/  @P0 LDGSTS.E.BYPASS.LTC128B.128 [R0+0x16100], [R4.64+0x80], !P3 ;  /* 0x1610008004000fae */ /* 0x0003e2000d901d4c */
[----:B------:R-:W-:Y:S01]  /*9330*/  USEL UR5, UR14, URZ, !UP1 ;  /* 0x0000003f0e057287 */ /* 0x000fe2000c800000 */
[----:B------:R-:W-:Y:S04]  /*9340*/  FADD.FTZ R2, R163, R2 ;  /* 0x00000002a3027221 */ /* 0x000fe80000010000 */
[----:B------:R-:W-:Y:S02]  /*9350*/  FADD.FTZ R2, R160, R2 ;  /* 0x00000002a0027221 */ /* 0x000fe40000010000 */
[----:B------:R1:W-:Y:S02]  /*9360*/  @P0 LDGSTS.E.BYPASS.LTC128B.128 [R0+0x19100], [R4.64+0x100], !P2 ;  /* 0x1910010004000fae */ /* 0x0003e4000d101d4c */
[----:B------:R-:W-:Y:S06]  /*9370*/  FADD.FTZ R249, R49, R2 ;  /* 0x0000000231f97221 */ /* 0x000fec0000010000 */
[----:B------:R2:W-:Y:S08]  /*9380*/  @P0 LDGSTS.E.BYPASS.LTC128B.128 [R0+0x14100], [R6.64], !P4 ;  /* 0x1410000006000fae */ /* 0x0005f0000e101d4c */
[----:B------:R2:W-:Y:S08]  /*9390*/  @P0 LDGSTS.E.BYPASS.LTC128B.128 [R0+0x17100], [R6.64+0x80], !P3 ;  /* 0x1710008006000fae */ /* 0x0005f0000d901d4c */
[----:B------:R2:W-:Y:S01]  /*93a0*/  @P0 LDGSTS.E.BYPASS.LTC128B.128 [R0+0x1a100], [R6.64+0x100], !P2 ;  /* 0x1a10010006000fae */ /* 0x0005e2000d101d4c */
[----:B------:R-:W-:Y:S01]  /*93b0*/  PLOP3.LUT P0, PT, PT, PT, UP0, 0x80, 0x0 ;  /* 0x000000000000781c */ /* 0x000fe20003f0f008 */
[----:B-1----:R-:W-:Y:S02]  /*93c0*/  FADD.FTZ R4, R148, R24 ;  /* 0x0000001894047221 */ /* 0x002fe40000010000 */
[C---:B---3--:R-:W-:Y:S04]  /*93d0*/  HMMA.16816.F32 R148, R20.reuse, R8, R16 ;  /* 0x000000081494723c */ /* 0x048fe80000001810 */
[----:B------:R-:W0:Y:S04]  /*93e0*/  LDGDEPBAR ;  /* 0x00000000000079af */ /* 0x000e280000000000 */
[----:B------:R-:W-:Y:S04]  /*93f0*/  HMMA.16816.F32 R128, R20, R10, R128 ;  /* 0x0000000a1480723c */ /* 0x000fe80000001880 */
[----:B--2---:R-:W-:Y:S04]  /*9400*/  FADD.FTZ R0, R165, R4 ;  /* 0x00000004a5007221 */ /* 0x004fe80000010000 */
[----:B------:R-:W-:Y:S04]  /*9410*/  FADD.FTZ R0, R162, R0 ;  /* 0x00000000a2007221 */ /* 0x000fe80000010000 */
[----:B------:R-:W-:Y:S04]  /*9420*/  FADD.FTZ R0, R161, R0 ;  /* 0x00000000a1007221 */ /* 0x000fe80000010000 */
[----:B------:R-:W-:Y:S04]  /*9430*/  FADD.FTZ R0, R50, R0 ;  /* 0x0000000032007221 */ /* 0x000fe80000010000 */
[----:B------:R-:W-:Y:S01]  /*9440*/  FADD.FTZ R250, R48, R0 ;  /* 0x0000000030fa7221 */ /* 0x000fe20000010000 */
[----:B------:R-:W-:Y:S01]  /*9450*/  MOV R0, R132 ;  /* 0x0000008400007202 */ /* 0x000fe20000000f00 */
[----:B------:R-:W-:-:S05]  /*9460*/  @!P0 BRA `(.L_x_1217) ;  /* 0xffffc91000008947 */ /* 0x000fca000383ffff */
.L_x_1216:
[----:B-1----:R-:W1:Y:S01]  /*9470*/  SHFL.BFLY PT, R6, R249, 0x2, 0x1f ;  /* 0x0c401f00f9067f89 */ /* 0x002e6200000e0000 */
[----:B------:R-:W-:-:S02]  /*9480*/  MOV R2, RZ ;  /* 0x000000ff00027202 */ /* 0x000fc40000000f00 */
[----:B------:R-:W-:Y:S01]  /*9490*/  MOV R16, 0xff800000 ;  /* 0xff80000000107802 */ /* 0x000fe20000000f00 */
[----:B------:R-:W2:Y:S01]  /*94a0*/  SHFL.BFLY PT, R7, R250, 0x2, 0x1f ;  /* 0x0c401f00fa077f89 */ /* 0x000ea200000e0000 */
[----:B------:R-:W-:Y:S02]  /*94b0*/  MOV R17, 0xff800000 ;  /* 0xff80000000117802 */ /* 0x000fe40000000f00 */
[----:B------:R-:W-:Y:S01]  /*94c0*/  PLOP3.LUT P2, PT, PT, PT, PT, 0x8, 0x0 ;  /* 0x000000000000781c */ /* 0x000fe20003f4e170 */
[----:B-1----:R-:W-:Y:S02]  /*94d0*/  FADD.FTZ R6, R6, R249 ;  /* 0x000000f906067221 */ /* 0x002fe40000010000 */
[----:B--2---:R-:W-:-:S03]  /*94e0*/  FADD.FTZ R7, R7, R250 ;  /* 0x000000fa07077221 */ /* 0x004fc60000010000 */
[----:B------:R-:W1:Y:S04]  /*94f0*/  SHFL.BFLY PT, R0, R6, 0x1, 0x1f ;  /* 0x0c201f0006007f89 */ /* 0x000e6800000e0000 */
        /* <DEDUP_REMOVED lines=114> */
.L_x_1212:
        /* <DEDUP_REMOVED lines=262> */
.L_x_1220:
[----:B------:R-:W-:Y:S05]  /*ac80*/  BSYNC B0 ;  /* 0x0000000000007941 */ /* 0x000fea0003800000 */
.L_x_1219:
        /* <DEDUP_REMOVED lines=146> */
.L_x_1218:
        /* <DEDUP_REMOVED lines=50> */
.L_x_1221:
        /* <DEDUP_REMOVED lines=11> */
.L_x_2487:


//--------------------- .text._ZN7cutlass13device_kernelIN5flash19enable_sm80_to_sm89INS1_16FlashAttnFwdSm80INS1_25CollectiveMainloopFwdSm80ILi8ELi2ELb0EN4cute5tupleIJNS5_1CILi128EEENS7_ILi64EEENS7_ILi192EEEEEELi192ENS_6half_tEfNS_4arch4Sm80ELb0ELb0ELb0ELb1ELb0ELb0ELb1ELb1EEENS1_21CollectiveEpilogueFwdINS6_IJS8_SA_S9_EEENS6_IJNS7_ILi1EEESI_SI_EEESC_SE_Li256ELb1ELb1ELb1ELb0EEENS1_36VarlenDynamicPersistentTileSchedulerILi128ELi64ELi256ELi256ELb1ELb1ELb0ELb0ELb1ELb1EEEEEEEEEvNT_6ParamsE --------------------------
	.section	.text._ZN7cutlass13device_kernelIN5flash19enable_sm80_to_sm89INS1_16FlashAttnFwdSm80INS1_25CollectiveMainloopFwdSm80ILi8ELi2ELb0EN4cute5tupleIJNS5_1CILi128EEENS7_ILi64EEENS7_ILi192EEEEEELi192ENS_6half_tEfNS_4arch4Sm80ELb0ELb0ELb0ELb1ELb0ELb0ELb1ELb1EEENS1_21CollectiveEpilogueFwdINS6_IJS8_SA_S9_EEENS6_IJNS7_ILi1EEESI_SI_EEESC_SE_Li256ELb1ELb1ELb1ELb0EEENS1_36VarlenDynamicPersistentTileSchedulerILi128ELi64ELi256ELi256ELb1ELb1ELb0ELb0ELb1ELb1EEEEEEEEEvNT_6ParamsE,"ax",@progbits
	.sectioninfo	@"SHI_REGISTERS=255"
	.align	128
.text._ZN7cutlass13device_kernelIN5flash19enable_sm80_to_sm89INS1_16FlashAttnFwdSm80INS1_25CollectiveMainloopFwdSm80ILi8ELi2ELb0EN4cute5tupleIJNS5_1CILi128EEENS7_ILi64EEENS7_ILi192EEEEEELi192ENS_6half_tEfNS_4arch4Sm80ELb0ELb0ELb0ELb1ELb0ELb0ELb1ELb1EEENS1_21CollectiveEpilogueFwdINS6_IJS8_SA_S9_EEENS6_IJNS7_ILi1EEESI_SI_EEESC_SE_Li256ELb1ELb1ELb1ELb0EEENS1_36VarlenDynamicPersistentTileSchedulerILi128ELi64ELi256ELi256ELb1ELb1ELb0ELb0ELb1ELb1EEEEEEEEEvNT_6ParamsE:
        .type           _ZN7cutlass13device_kernelIN5flash19enable_sm80_to_sm89INS1_16FlashAttnFwdSm80INS1_25CollectiveMainloopFwdSm80ILi8ELi2ELb0EN4cute5tupleIJNS5_1CILi128EEENS7_ILi64EEENS7_ILi192EEEEEELi192ENS_6half_tEfNS_4arch4Sm80ELb0ELb0ELb0ELb1ELb0ELb0ELb1ELb1EEENS1_21CollectiveEpilogueFwdINS6_IJS8_SA_S9_EEENS6_IJNS7_ILi1EEESI_SI_EEESC_SE_Li256ELb1ELb1ELb1ELb0EEENS1_36VarlenDynamicPersistentTileSchedulerILi128ELi64ELi256ELi256ELb1ELb1ELb0ELb0ELb1ELb1EEEEEEEEEvNT_6ParamsE,@function
        .size           _ZN7cutlass13device_kernelIN5flash19enable_sm80_to_sm89INS1_16FlashAttnFwdSm80INS1_25CollectiveMainloopFwdSm80ILi8ELi2ELb0EN4cute5tupleIJNS5_1CILi128EEENS7_ILi64EEENS7_ILi192EEEEEELi192ENS_6half_tEfNS_4arch4Sm80ELb0ELb0ELb0ELb1ELb0ELb0ELb1ELb1EEENS1_21CollectiveEpilogueFwdINS6_IJS8_SA_S9_EEENS6_IJNS7_ILi1EEESI_SI_EEESC_SE_Li256ELb1ELb1ELb1ELb0EEENS1_36VarlenDynamicPersistentTileSchedulerILi128ELi64ELi256ELi256ELb1ELb1ELb0ELb0ELb1ELb1EEEEEEEEEvNT_6ParamsE,(.L_x_2488 - _ZN7cutlass13device_kernelIN5flash19enable_sm80_to_sm89INS1_16FlashAttnFwdSm80INS1_25CollectiveMainloopFwdSm80ILi8ELi2ELb0EN4cute5tupleIJNS5_1CILi128EEENS7_ILi64EEENS7_ILi192EEEEEELi192ENS_6half_tEfNS_4arch4Sm80ELb0ELb0ELb0ELb1ELb0ELb0ELb1ELb1EEENS1_21CollectiveEpilogueFwdINS6_IJS8_SA_S9_EEENS6_IJNS7_ILi1EEESI_SI_EEESC_SE_Li256ELb1ELb1ELb1ELb0EEENS1_36VarlenDynamicPersistentTileSchedulerILi128ELi64ELi256ELi256ELb1ELb1ELb0ELb0ELb1ELb1EEEEEEEEEvNT_6ParamsE)
        .other          _ZN7cutlass13device_kernelIN5flash19enable_sm80_to_sm89INS1_16FlashAttnFwdSm80INS1_25CollectiveMainloopFwdSm80ILi8ELi2ELb0EN4cute5tupleIJNS5_1CILi128EEENS7_ILi64EEENS7_ILi192EEEEEELi192ENS_6half_tEfNS_4arch4Sm80ELb0ELb0ELb0ELb1ELb0ELb0ELb1ELb1EEENS1_21CollectiveEpilogueFwdINS6_IJS8_SA_S9_EEENS6_IJNS7_ILi1EEESI_SI_EEESC_SE_Li256ELb1ELb1ELb1ELb0EEENS1_36VarlenDynamicPersistentTileSchedulerILi128ELi64ELi256ELi256ELb1ELb1ELb0ELb0ELb1ELb1EEEEEEEEEvNT_6ParamsE,@"STO_CUDA_ENTRY STV_DEFAULT"
_ZN7cutlass13device_kernelIN5flash19enable_sm80_to_sm89INS1_16FlashAttnFwdSm80INS1_25CollectiveMainloopFwdSm80ILi8ELi2ELb0EN4cute5tupleIJNS5_1CILi128EEENS7_ILi64EEENS7_ILi192EEEEEELi192ENS_6half_tEfNS_4arch4Sm80ELb0ELb0ELb0ELb1ELb0ELb0ELb1ELb1EEENS1_21CollectiveEpilogueFwdINS6_IJS8_SA_S9_EEENS6_IJNS7_ILi1EEESI_SI_EEESC_SE_Li256ELb1ELb1ELb1ELb0EEENS1_36VarlenDynamicPersistentTileSchedulerILi128ELi64ELi256ELi256ELb1ELb1ELb0ELb0ELb1ELb1EEEEEEEEEvNT_6ParamsE:
        /* <DEDUP_REMOVED lines=15> */
[----:B------:R-:W-:Y:S01]  /*00f0*/  IMAD.MOV.U32 R12, RZ, RZ, RZ ;  /* 0x000000ffff0c7224 */ /* 0x000fe200078e00ff */
[----:B------:R-:W-:-:S02]  /*0100*/  CS2R R4, SRZ ;  /* 0x0000000000047805 */ /* 0x000fc4000001ff00 */
        /* <DEDUP_REMOVED lines=13> */
[----:B------:R-:W-:Y:S01]  /*01e0*/  ISETP.GE.U32.AND P1, PT, R3, 0x10, PT ;  /* 0x000000100300780c */ /* 0x000fe20003f26070 */
[----:B--2---:R-:W-:-:S05]  /*01f0*/  IMAD R0, R12, R5, RZ ;  /* 0x000000050c007224 */ /* 0x004fca00078e02ff */
        /* <DEDUP_REMOVED lines=15> */
[----:B------:R-:W2:Y:S02]  /*02f0*/  SHFL.IDX PT, R2, R15, 0x1f, 0x1f ;  /* 0x03e01f000f027f89 */ /* 0x000ea400000e0000 */
[----:B--2---:R-:W-:-:S04]  /*0300*/  IMAD R2, R2, c[0x0][0x538], RZ ;  /* 0x00014e0002027a24 */ /* 0x004fc800078e02ff */
[----:B------:R-:W-:Y:S01]  /*0310*/  IMAD.MOV.U32 R7, RZ, RZ, R2 ;  /* 0x000000ffff077224 */ /* 0x000fe200078e0002 */
[----:B---3--:R-:W-:-:S13]  /*0320*/  ISETP.GT.AND P0, PT, R2, UR4, PT ;  /* 0x0000000402007c0c */ /* 0x008fda000bf04270 */
[----:B------:R-:W-:Y:S05]  /*0330*/  @P0 BRA `(.L_x_1223) ;  /* 0x0000026000000947 */ /* 0x000fea0003800000 */
[----:B------:R-:W-:Y:S02]  /*0340*/  MOV R2, R7 ;  /* 0x0000000700027202 */ /* 0x000fe40000000f00 */
[----:B------:R-:W-:-:S04]  /*0350*/  MOV R4, RZ ;  /* 0x000000ff00047202 */ /* 0x000fc80000000f00 */
.L_x_1227:
        /* <DEDUP_REMOVED lines=16> */
.L_x_1320:
        /* <DEDUP_REMOVED lines=16> */
.L_x_1321:
[----:B---3--:R-:W-:-:S05]  /*0560*/  IMAD R7, R7, c[0x0][0x538], RZ ;  /* 0x00014e0007077a24 */ /* 0x008fca00078e02ff */
[----:B------:R-:W-:-:S04]  /*0570*/  IADD3 R2, R7, R2, RZ ;  /* 0x0000000207027210 */ /* 0x000fc80007ffe0ff */
[----:B------:R-:W-:-:S13]  /*0580*/  ISETP.GT.AND P0, PT, R2, UR4, PT ;  /* 0x0000000402007c0c */ /* 0x000fda000bf04270 */
[----:B-12---:R-:W-:Y:S05]  /*0590*/  @!P0 BRA `(.L_x_1227) ;  /* 0xfffffdc000008947 */ /* 0x006fea000383ffff */
.L_x_1223:
[----:B-1----:R-:W-:-:S05]  /*05a0*/  IADD3 R188, -R7, R2, RZ ;  /* 0x0000000207bc7210 */ /* 0x002fca0007ffe1ff */
[----:B------:R-:W-:-:S05]  /*05b0*/  IMAD R0, R15, c[0x0][0x538], R188 ;  /* 0x00014e000f007a24 */ /* 0x000fca00078e02bc */
[----:B------:R-:W-:Y:S01]  /*05c0*/  ISETP.GT.AND P0, PT, R0, UR4, PT ;  /* 0x0000000400007c0c */ /* 0x000fe2000bf04270 */
[----:B------:R-:W-:-:S12]  /*05d0*/  BRA.DIV ~URZ, `(.L_x_1228) ;  /* 0x0000b8227f007947 */ /* 0x000fd8000b800000 */
[----:B------:R-:W-:-:S04]  /*05e0*/  VOTE.ANY R13, PT, !P0 ;  /* 0x00000000000d7806 */ /* 0x000fc800040e0100 */
.L_x_1322:
[----:B------:R1:W2:Y:S01]  /*05f0*/  POPC R191, R13 ;  /* 0x0000000d00bf7309 */ /* 0x0002a20000000000 */
[----:B------:R-:W-:Y:S05]  /*0600*/  BRA.DIV ~URZ, `(.L_x_1229) ;  /* 0x0000b8327f007947 */ /* 0x000fea000b800000 */
[----:B--2---:R2:W3:Y:S01]  /*0610*/  SHFL.IDX PT, R12, R12, R191, 0x1f ;  /* 0x00001fbf0c0c7589 */ /* 0x0044e200000e0000 */
[----:B------:R-:W-:-:S03]  /*0620*/  MOV R17, RZ ;  /* 0x000000ff00117202 */ /* 0x000fc60000000f00 */
[----:B------:R2:W4:Y:S04]  /*0630*/  SHFL.IDX PT, R5, R5, R191, 0x1f ;  /* 0x00001fbf05057589 */ /* 0x00052800000e0000 */
.L_x_1323:
[----:B------:R-:W-:Y:S01]  /*0640*/  ISETP.NE.AND P0, PT, R13, RZ, PT ;  /* 0x000000ff0d00720c */ /* 0x000fe20003f05270 */
[----:B------:R-:W-:-:S12]  /*0650*/  BSSY B0, `(.L_x_1230) ;  /* 0x0000005000007945 */ /* 0x000fd80003800000 */
[----:B------:R-:W-:Y:S05]  /*0660*/  @!P0 BRA `(.L_x_1231) ;  /* 0x0000003000008947 */ /* 0x000fea0003800000 */
[----:B------:R-:W-:Y:S01]  /*0670*/  IADD3 R6, R191, -0x1, RZ ;  /* 0xffffffffbf067810 */ /* 0x000fe20007ffe0ff */
[----:B------:R-:W-:Y:S05]  /*0680*/  BRA.DIV ~URZ, `(.L_x_1232) ;  /* 0x0000b8927f007947 */ /* 0x000fea000b800000 */
[----:B------:R1:W2:Y:S02]  /*0690*/  SHFL.IDX PT, R17, R15, R6, 0x1f ;  /* 0x00001f060f117589 */ /* 0x0002a400000e0000 */
.L_x_1231:
[----:B------:R-:W-:Y:S05]  /*06a0*/  BSYNC B0 ;  /* 0x0000000000007941 */ /* 0x000fea0003800000 */
.L_x_1230:
[-C--:B---3--:R-:W-:Y:S01]  /*06b0*/  IABS R0, R12.reuse ;  /* 0x0000000c00007213 */ /* 0x088fe20000000000 */
[----:B--2---:R-:W-:Y:S01]  /*06c0*/  IMAD R188, R17, c[0x0][0x538], R188 ;  /* 0x00014e0011bc7a24 */ /* 0x004fe200078e02bc */
[----:B----4-:R-:W-:Y:S02]  /*06d0*/  IABS R9, R5 ;  /* 0x0000000500097213 */ /* 0x010fe40000000000 */
[----:B------:R-:W2:Y:S01]  /*06e0*/  I2F.RP R8, R0 ;  /* 0x0000000000087306 */ /* 0x000ea20000209400 */
[----:B------:R-:W-:Y:S02]  /*06f0*/  IABS R2, R12 ;  /* 0x0000000c00027213 */ /* 0x000fe40000000000 */
[----:B------:R-:W-:Y:S02]  /*0700*/  IADD3 R189, -R188, UR4, RZ ;  /* 0x00000004bcbd7c10 */ /* 0x000fe4000fffe1ff */
[----:B------:R-:W-:Y:S01]  /*0710*/  IADD3 R191, R191, R4, RZ ;  /* 0x00000004bfbf7210 */ /* 0x000fe20007ffe0ff */
[----:B------:R-:W-:-:S02]  /*0720*/  IMAD.MOV R2, RZ, RZ, -R2 ;  /* 0x000000ffff027224 */ /* 0x000fc400078e0a02 */
[----:B------:R-:W3:Y:S08]  /*0730*/  I2F.RP R10, R9 ;  /* 0x00000009000a7306 */ /* 0x000ef00000209400 */
[----:B-12---:R-:W1:Y:S08]  /*0740*/  MUFU.RCP R6, R8 ;  /* 0x0000000800067308 */ /* 0x006e700000001000 */
[----:B---3--:R-:W2:Y:S01]  /*0750*/  MUFU.RCP R10, R10 ;  /* 0x0000000a000a7308 */ /* 0x008ea20000001000 */
[----:B-1----:R-:W-:-:S02]  /*0760*/  IADD3 R6, R6, 0xffffffe, RZ ;  /* 0x0ffffffe06067810 */ /* 0x002fc40007ffe0ff */
[----:B------:R-:W-:-:S05]  /*0770*/  IABS R8, R189 ;  /* 0x000000bd00087213 */ /* 0x000fca0000000000 */
        /* <DEDUP_REMOVED lines=9> */
[----:B------:R-:W-:Y:S02]  /*0810*/  IMAD R7, R6, R2, R8 ;  /* 0x0000000206077224 */ /* 0x000fe400078e0208 */
[----:B---3--:R-:W-:-:S03]  /*0820*/  IMAD.MOV R2, RZ, RZ, -R15 ;  /* 0x000000ffff027224 */ /* 0x008fc600078e0a0f */
[----:B------:R-:W-:-:S13]  /*0830*/  ISETP.GT.U32.AND P1, PT, R0, R7, PT ;  /* 0x000000070000720c */ /* 0x000fda0003f24070 */
[----:B------:R-:W-:Y:S01]  /*0840*/  @!P1 IMAD.IADD R7, R7, 0x1, -R0 ;  /* 0x0000000107079824 */ /* 0x000fe200078e0a00 */
[----:B------:R-:W-:Y:S02]  /*0850*/  @!P1 IADD3 R6, R6, 0x1, RZ ;  /* 0x0000000106069810 */ /* 0x000fe40007ffe0ff */
[----:B------:R-:W-:Y:S02]  /*0860*/  ISETP.NE.AND P1, PT, R12, RZ, PT ;  /* 0x000000ff0c00720c */ /* 0x000fe40003f25270 */
[----:B------:R-:W-:Y:S01]  /*0870*/  ISETP.GE.U32.AND P2, PT, R7, R0, PT ;  /* 0x000000000700720c */ /* 0x000fe20003f46070 */
[----:B------:R-:W-:Y:S01]  /*0880*/  IMAD R7, R2, R9, RZ ;  /* 0x0000000902077224 */ /* 0x000fe200078e02ff */
[----:B------:R-:W-:-:S03]  /*0890*/  LOP3.LUT R0, R189, R12, RZ, 0x3c, !PT ;  /* 0x0000000cbd007212 */ /* 0x000fc600078e3cff */
[----:B------:R-:W-:Y:S01]  /*08a0*/  IMAD.HI.U32 R7, R15, R7, R14 ;  /* 0x000000070f077227 */ /* 0x000fe200078e000e */
        /* <DEDUP_REMOVED lines=26> */
.L_x_1224:
[----:B-1----:R-:W-:Y:S01]  /*0a50*/  IMAD.MOV.U32 R189, RZ, RZ, RZ ;  /* 0x000000ffffbd7224 */ /* 0x002fe200078e00ff */
[----:B------:R-:W-:Y:S01]  /*0a60*/  MOV R190, RZ ;  /* 0x000000ff00be7202 */ /* 0x000fe20000000f00 */
[----:B------:R-:W-:Y:S01]  /*0a70*/  IMAD.U32 R188, RZ, RZ, UR4 ;  /* 0x00000004ffbc7e24 */ /* 0x000fe2000f8e00ff */
[----:B------:R-:W-:Y:S02]  /*0a80*/  MOV R191, c[0x0][0x53c] ;  /* 0x00014f0000bf7a02 */ /* 0x000fe40000000f00 */
.L_x_1233:
[----:B------:R-:W-:Y:S01]  /*0a90*/  ISETP.NE.AND P0, PT, R3, RZ, PT ;  /* 0x000000ff0300720c */ /* 0x000fe20003f05270 */
[----:B------:R-:W-:-:S12]  /*0aa0*/  WARPSYNC 0xffffffff ;  /* 0xffffffff00007948 */ /* 0x000fd80003800000 */
[----:B------:R1:W-:Y:S04]  /*0ab0*/  @!P0 STS.128 [0x24100], R188 ;  /* 0x024100bcff008388 */ /* 0x0003e80000000c00 */
[----:B------:R-:W-:Y:S06]  /*0ac0*/  BAR.ARV 0x5, 0x100 ;  /* 0x0144000000007b1d */ /* 0x000fec0000002000 */
.L_x_1222:
[----:B-1----:R-:W-:-:S13]  /*0ad0*/  ISETP.GE.AND P0, PT, R191, c[0x0][0x53c], PT ;  /* 0x00014f00bf007a0c */ /* 0x002fda0003f06270 */
[----:B------:R-:W-:Y:S05]  /*0ae0*/  @P0 EXIT ;  /* 0x000000000000094d */ /* 0x000fea0003800000 */
[----:B------:R-:W-:-:S04]  /*0af0*/  SHF.R.S32.HI R7, RZ, 0x1f, R134 ;  /* 0x0000001fff077819 */ /* 0x000fc80000011486 */
[CC--:B------:R-:W-:Y:S02]  /*0b00*/  LEA.HI R9, R7.reuse, R134.reuse, RZ, 0x4 ;  /* 0x0000008607097211 */ /* 0x0c0fe400078f20ff */
[----:B------:R-:W-:Y:S02]  /*0b10*/  LEA.HI R11, R7, R134, RZ, 0x2 ;  /* 0x00000086070b7211 */ /* 0x000fe400078f10ff */
[----:B------:R-:W-:Y:S02]  /*0b20*/  SHF.R.S32.HI R3, RZ, 0x4, R9 ;  /* 0x00000004ff037819 */ /* 0x000fe40000011409 */
[--C-:B------:R-:W-:Y:S02]  /*0b30*/  SHF.R.S32.HI R2, RZ, 0x2, R11.reuse ;  /* 0x00000002ff027819 */ /* 0x100fe4000001140b */
[----:B------:R-:W-:Y:S02]  /*0b40*/  SHF.R.S32.HI R5, RZ, 0x1f, R11 ;  /* 0x0000001fff057819 */ /* 0x000fe4000001140b */
[----:B------:R-:W-:-:S02]  /*0b50*/  LEA.HI R4, R9, R3, RZ, 0x1 ;  /* 0x0000000309047211 */ /* 0x000fc400078f08ff */
[----:B------:R-:W-:Y:S02]  /*0b60*/  LEA.HI R5, R5, R2, RZ, 0x3 ;  /* 0x0000000205057211 */ /* 0x000fe400078f18ff */
[----:B------:R-:W-:Y:S02]  /*0b70*/  LOP3.LUT R4, R4, 0xfffffffe, RZ, 0xc0, !PT ;  /* 0xfffffffe04047812 */ /* 0x000fe400078ec0ff */
[-C--:B------:R-:W-:Y:S02]  /*0b80*/  LEA.HI R0, R7, R134.reuse, RZ, 0x3 ;  /* 0x0000008607007211 */ /* 0x080fe400078f18ff */
[----:B------:R-:W-:Y:S01]  /*0b90*/  LOP3.LUT R5, R5, 0xfffffff8, RZ, 0xc0, !PT ;  /* 0xfffffff805057812 */ /* 0x000fe200078ec0ff */
[----:B------:R-:W-:Y:S01]  /*0ba0*/  IMAD.IADD R4, R3, 0x1, -R4 ;  /* 0x0000000103047824 */ /* 0x000fe200078e0a04 */
[----:B------:R-:W-:Y:S02]  /*0bb0*/  SHF.R.S32.HI R195, RZ, 0x3, R0 ;  /* 0x00000003ffc37819 */ /* 0x000fe40000011400 */
[----:B------:R-:W-:Y:S01]  /*0bc0*/  LOP3.LUT R3, R0, 0xfffffff8, RZ, 0xc0, !PT ;  /* 0xfffffff800037812 */ /* 0x000fe200078ec0ff */
[----:B------:R-:W-:Y:S01]  /*0bd0*/  IMAD.IADD R5, R2, 0x1, -R5 ;  /* 0x0000000102057824 */ /* 0x000fe200078e0a05 */
[----:B------:R-:W-:Y:S01]  /*0be0*/  LOP3.LUT R9, R9, 0xfffffff0, RZ, 0xc0, !PT ;  /* 0xfffffff009097812 */ /* 0x000fe200078ec0ff */
[----:B------:R-:W-:Y:S01]  /*0bf0*/  IMAD.SHL.U32 R8, R195, 0x40, RZ ;  /* 0x00000040c3087824 */ /* 0x000fe200078e00ff */
[CC--:B------:R-:W-:Y:S01]  /*0c00*/  LEA.HI R2, R7.reuse, R134.reuse, RZ, 0x6 ;  /* 0x0000008607027211 */ /* 0x0c0fe200078f30ff */
[C---:B------:R-:W-:Y:S01]  /*0c10*/  IMAD.IADD R184, R134.reuse, 0x1, -R3 ;  /* 0x0000000186b87824 */ /* 0x040fe200078e0a03 */
[----:B------:R-:W-:Y:S01]  /*0c20*/  LEA.HI R7, R7, R134, RZ, 0x5 ;  /* 0x0000008607077211 */ /* 0x000fe200078f28ff */
[----:B------:R-:W-:Y:S01]  /*0c30*/  IMAD.IADD R6, R134, 0x1, -R9 ;  /* 0x0000000186067824 */ /* 0x000fe200078e0a09 */
[----:B------:R-:W-:Y:S01]  /*0c40*/  LOP3.LUT R3, R8, 0x1c0, RZ, 0xc0, !PT ;  /* 0x000001c008037812 */ /* 0x000fe200078ec0ff */
[----:B------:R-:W-:Y:S01]  /*0c50*/  IMAD.SHL.U32 R2, R2, 0x8, RZ ;  /* 0x0000000802027824 */ /* 0x000fe200078e00ff */
[----:B------:R-:W-:Y:S01]  /*0c60*/  LOP3.LUT R205, R7, 0xffffffe0, RZ, 0xc0, !PT ;  /* 0xffffffe007cd7812 */ /* 0x000fe200078ec0ff */
[----:B------:R-:W-:Y:S01]  /*0c70*/  IMAD.SHL.U32 R210, R184, 0x8, RZ ;  /* 0x00000008b8d27824 */ /* 0x000fe200078e00ff */
[----:B------:R-:W-:-:S02]  /*0c80*/  SHF.R.S32.HI R9, RZ, 0x1f, R6 ;  /* 0x0000001fff097819 */ /* 0x000fc40000011406 */
[----:B------:R-:W-:Y:S01]  /*0c90*/  LOP3.LUT R2, R2, 0x7ffffe00, RZ, 0xc0, !PT ;  /* 0x7ffffe0002027812 */ /* 0x000fe200078ec0ff */
[----:B------:R-:W-:Y:S01]  /*0ca0*/  IMAD.IADD R205, R134, 0x1, -R205 ;  /* 0x0000000186cd7824 */ /* 0x000fe200078e0acd */
[----:B------:R-:W-:Y:S02]  /*0cb0*/  SHF.R.U32.HI R203, RZ, 0x3, R3 ;  /* 0x00000003ffcb7819 */ /* 0x000fe40000011603 */
[----:B------:R-:W-:Y:S01]  /*0cc0*/  LOP3.LUT R8, R3, 0x38, R210, 0xf8, !PT ;  /* 0x0000003803087812 */ /* 0x000fe200078ef8d2 */
[----:B------:R-:W-:Y:S01]  /*0cd0*/  IMAD.SHL.U32 R3, R184, 0x40, RZ ;  /* 0x00000040b8037824 */ /* 0x000fe200078e00ff */
[----:B------:R-:W-:Y:S02]  /*0ce0*/  LEA.HI R9, R9, R6, RZ, 0x3 ;  /* 0x0000000609097211 */ /* 0x000fe400078f18ff */
[----:B------:R-:W-:Y:S02]  /*0cf0*/  LOP3.LUT R203, R2, R8, R203, 0xf6, !PT ;  /* 0x0000000802cb7212 */ /* 0x000fe400078ef6cb */
[----:B------:R-:W-:-:S02]  /*0d00*/  SHF.R.S32.HI R8, RZ, 0x5, R7 ;  /* 0x00000005ff087819 */ /* 0x000fc40000011407 */
[----:B------:R-:W-:Y:S01]  /*0d10*/  SHF.R.S32.HI R7, RZ, 0x1f, R7 ;  /* 0x0000001fff077819 */ /* 0x000fe20000011407 */
[----:B------:R-:W-:Y:S01]  /*0d20*/  IMAD.SHL.U32 R203, R203, 0x2, RZ ;  /* 0x00000002cbcb7824 */ /* 0x000fe200078e00ff */
[C---:B------:R-:W-:Y:S01]  /*0d30*/  LOP3.LUT R13, R9.reuse, 0xfffffff8, RZ, 0xc0, !PT ;  /* 0xfffffff8090d7812 */ /* 0x040fe200078ec0ff */
[----:B------:R-:W-:Y:S01]  /*0d40*/  IMAD.SHL.U32 R9, R9, 0x40, RZ ;  /* 0x0000004009097824 */ /* 0x000fe200078e00ff */
[----:B------:R-:W-:Y:S02]  /*0d50*/  LOP3.LUT R3, R3, 0x1c0, RZ, 0xc0, !PT ;  /* 0x000001c003037812 */ /* 0x000fe400078ec0ff */
[----:B------:R-:W-:Y:S01]  /*0d60*/  LEA.HI R7, R7, R8, RZ, 0x3 ;  /* 0x0000000807077211 */ /* 0x000fe200078f18ff */
[----:B------:R-:W-:Y:S01]  /*0d70*/  IMAD.IADD R6, R6, 0x1, -R13 ;  /* 0x0000000106067824 */ /* 0x000fe200078e0a0d */
[----:B------:R-:W-:Y:S02]  /*0d80*/  SHF.R.S32.HI R204, RZ, 0x1f, R205 ;  /* 0x0000001fffcc7819 */ /* 0x000fe400000114cd */
[----:B------:R-:W-:Y:S01]  /*0d90*/  LOP3.LUT R10, R5, 0x1, RZ, 0xc0, !PT ;  /* 0x00000001050a7812 */ /* 0x000fe200078ec0ff */
[----:B------:R-:W-:Y:S01]  /*0da0*/  IMAD.SHL.U32 R2, R6, 0x40, RZ ;  /* 0x0000004006027824 */ /* 0x000fe200078e00ff */
[----:B------:R-:W-:-:S02]  /*0db0*/  LOP3.LUT R0, R3, 0x8, R0, 0xf8, !PT ;  /* 0x0000000803007812 */ /* 0x000fc400078ef800 */
[----:B------:R-:W-:Y:S02]  /*0dc0*/  SHF.R.U32.HI R3, RZ, 0x3, R3 ;  /* 0x00000003ff037819 */ /* 0x000fe40000011603 */
[----:B------:R-:W-:Y:S02]  /*0dd0*/  LOP3.LUT R11, R11, 0xfffffffc, RZ, 0xc0, !PT ;  /* 0xfffffffc0b0b7812 */ /* 0x000fe400078ec0ff */
[----:B------:R-:W-:Y:S02]  /*0de0*/  LOP3.LUT R7, R7, 0xffffff8, RZ, 0xc0, !PT ;  /* 0x0ffffff807077812 */ /* 0x000fe400078ec0ff */
[----:B------:R-:W-:Y:S02]  /*0df0*/  LEA.HI R204, R204, R205, RZ, 0x2 ;  /* 0x000000cdcccc7211 */ /* 0x000fe400078f10ff */
[----:B------:R-:W-:Y:S01]  /*0e00*/  ISETP.NE.U32.AND P3, PT, R10, 0x1, PT ;  /* 0x000000010a00780c */ /* 0x000fe20003f65070 */
[C---:B------:R-:W-:Y:S01]  /*0e10*/  IMAD.SHL.U32 R10, R5.reuse, 0x40, RZ ;  /* 0x00000040050a7824 */ /* 0x040fe200078e00ff */
[----:B------:R-:W-:Y:S01]  /*0e20*/  LOP3.LUT R3, R0, R3, RZ, 0x3c, !PT ;  /* 0x0000000300037212 */ /* 0x000fe200078e3cff */
[----:B------:R-:W-:Y:S01]  /*0e30*/  IMAD.IADD R0, R134, 0x1, -R11 ;  /* 0x0000000186007824 */ /* 0x000fe200078e0a0b */
[----:B------:R-:W-:Y:S01]  /*0e40*/  SHF.R.S32.HI R208, RZ, 0x2, R204 ;  /* 0x00000002ffd07819 */ /* 0x000fe200000114cc */
[----:B------:R-:W-:Y:S01]  /*0e50*/  IMAD.IADD R7, R8, 0x1, -R7 ;  /* 0x0000000108077824 */ /* 0x000fe200078e0a07 */
[----:B------:R-:W-:Y:S01]  /*0e60*/  R2P PR, R5, 0x6 ;  /* 0x0000000605007804 */ /* 0x000fe20000000000 */
[----:B------:R-:W-:Y:S01]  /*0e70*/  IMAD.SHL.U32 R11, R4, 0x8, RZ ;  /* 0x00000008040b7824 */ /* 0x000fe200078e00ff */
[----:B------:R-:W-:Y:S01]  /*0e80*/  LOP3.LUT R10, R10, 0x1c0, RZ, 0xc0, !PT ;  /* 0x000001c00a0a7812 */ /* 0x000fe200078ec0ff */
[----:B------:R-:W-:Y:S01]  /*0e90*/  IMAD.SHL.U32 R5, R8, 0x400, RZ ;  /* 0x0000040008057824 */ /* 0x000fe200078e00ff */
[----:B------:R-:W-:Y:S01]  /*0ea0*/  LOP3.LUT R2, R2, 0x1c0, RZ, 0xc0, !PT ;  /* 0x000001c002027812 */ /* 0x000fe200078ec0ff */
[----:B------:R-:W-:Y:S01]  /*0eb0*/  IMAD R208, R7, 0x10, R208 ;  /* 0x0000001007d07824 */ /* 0x000fe200078e02d0 */
[C---:B------:R-:W-:Y:S01]  /*0ec0*/  LEA.HI R7, R0.reuse, R0, RZ, 0x1 ;  /* 0x0000000000077211 */ /* 0x040fe200078f08ff */
[----:B------:R-:W-:Y:S01]  /*0ed0*/  IMAD R221, R0, 0x2, R5 ;  /* 0x0000000200dd7824 */ /* 0x000fe200078e0205 */
[----:B------:R-:W-:Y:S01]  /*0ee0*/  LEA.HI R10, R10, R10, RZ, 0x1d ;  /* 0x0000000a0a0a7211 */ /* 0x000fe200078fe8ff */
[----:B------:R-:W-:Y:S01]  /*0ef0*/  IMAD R4, R4, 0x200, R3 ;  /* 0x0000020004047824 */ /* 0x000fe200078e0203 */
[----:B------:R-:W-:Y:S01]  /*0f00*/  LOP3.LUT R11, R2, 0x8, R11, 0xf8, !PT ;  /* 0x00000008020b7812 */ /* 0x000fe200078ef80b */
[----:B------:R-:W-:Y:S01]  /*0f10*/  IMAD.MOV.U32 R3, RZ, RZ, 0x20 ;  /* 0x00000020ff037424 */ /* 0x000fe200078e00ff */
[----:B------:R-:W-:Y:S01]  /*0f20*/  SHF.R.U32.HI R2, RZ, 0x3, R2 ;  /* 0x00000003ff027819 */ /* 0x000fe20000011602 */
[----:B------:R-:W-:Y:S01]  /*0f30*/  IMAD.IADD R221, R221, 0x1, R10 ;  /* 0x00000001dddd7824 */ /* 0x000fe200078e020a */
[----:B------:R-:W-:-:S02]  /*0f40*/  LOP3.LUT R7, R7, 0x1ffffffe, RZ, 0xc0, !PT ;  /* 0x1ffffffe07077812 */ /* 0x000fc400078ec0ff */
[----:B------:R-:W-:Y:S02]  /*0f50*/  LOP3.LUT R2, R11, R2, RZ, 0x3c, !PT ;  /* 0x000000020b027212 */ /* 0x000fe400078e3cff */
[----:B------:R-:W-:Y:S01]  /*0f60*/  LOP3.LUT R9, R9, 0xfffffe00, RZ, 0xc0, !PT ;  /* 0xfffffe0009097812 */ /* 0x000fe200078ec0ff */
[----:B------:R-:W-:Y:S01]  /*0f70*/  IMAD.IADD R7, R0, 0x1, -R7 ;  /* 0x0000000100077824 */ /* 0x000fe200078e0a07 */
[----:B------:R-:W-:Y:S02]  /*0f80*/  LOP3.LUT R204, R204, 0x7ffffffc, RZ, 0xc0, !PT ;  /* 0x7ffffffccccc7812 */ /* 0x000fe400078ec0ff */
[-C--:B------:R-:W-:Y:S01]  /*0f90*/  IADD3 R0, R2, R9.reuse, R5 ;  /* 0x0000000902007210 */ /* 0x080fe20007ffe005 */
[----:B------:R-:W-:Y:S01]  /*0fa0*/  IMAD.MOV.U32 R5, RZ, RZ, 0x40 ;  /* 0x00000040ff057424 */ /* 0x000fe200078e00ff */
[----:B------:R-:W-:Y:S01]  /*0fb0*/  LEA R221, R221, 0x80, 0x1 ;  /* 0x00000080dddd7811 */ /* 0x000fe200078e08ff */
[----:B------:R-:W-:Y:S01]  /*0fc0*/  IMAD.IADD R204, R205, 0x1, -R204 ;  /* 0x00000001cdcc7824 */ /* 0x000fe200078e0acc */
[----:B------:R-:W-:Y:S01]  /*0fd0*/  LOP3.LUT P0, RZ, R6, 0x2, RZ, 0xc0, !PT ;  /* 0x0000000206ff7812 */ /* 0x000fe2000780c0ff */
[----:B------:R-:W-:Y:S01]  /*0fe0*/  IMAD R206, R7, 0x8, R208 ;  /* 0x0000000807ce7824 */ /* 0x000fe200078e02d0 */
[----:B------:R-:W-:Y:S01]  /*0ff0*/  LOP3.LUT R2, R2, R9, RZ, 0xfc, !PT ;  /* 0x0000000902027212 */ /* 0x000fe200078efcff */
[----:B------:R-:W-:Y:S01]  /*1000*/  IMAD.SHL.U32 R204, R204, 0x2, RZ ;  /* 0x00000002cccc7824 */ /* 0x000fe200078e00ff */
[----:B------:R-:W-:-:S02]  /*1010*/  SEL R207, R3, 0xffffffe0, !P1 ;  /* 0xffffffe003cf7807 */ /* 0x000fc40004800000 */
[C---:B------:R-:W-:Y:S02]  /*1020*/  IADD3 R220, R221.reuse, -0x10, RZ ;  /* 0xfffffff0dddc7810 */ /* 0x040fe40007ffe0ff */
[----:B------:R-:W-:Y:S01]  /*1030*/  LOP3.LUT P4, RZ, R6, 0x4, RZ, 0xc0, !PT ;  /* 0x0000000406ff7812 */ /* 0x000fe2000788c0ff */
[----:B------:R-:W-:Y:S01]  /*1040*/  IMAD.IADD R219, R221, 0x1, R207 ;  /* 0x00000001dddb7824 */ /* 0x000fe200078e02cf */
[----:B------:R-:W-:Y:S02]  /*1050*/  SEL R183, R3, 0xffffffe0, !P0 ;  /* 0xffffffe003b77807 */ /* 0x000fe40004000000 */
[----:B------:R-:W-:Y:S02]  /*1060*/  @P3 IADD3 R220, R221, 0x10, RZ ;  /* 0x00000010dddc3810 */ /* 0x000fe40007ffe0ff */
[----:B------:R-:W-:Y:S02]  /*1070*/  LEA R178, R2, 0x100, 0x1 ;  /* 0x0000010002b27811 */ /* 0x000fe400078e08ff */
[----:B------:R-:W-:Y:S01]  /*1080*/  LEA R182, R0, 0x18100, 0x1 ;  /* 0x0001810000b67811 */ /* 0x000fe200078e08ff */
[----:B------:R-:W-:Y:S01]  /*1090*/  IMAD.IADD R207, R207, 0x1, R220 ;  /* 0x00000001cfcf7824 */ /* 0x000fe200078e02dc */
[----:B------:R-:W-:Y:S01]  /*10a0*/  SEL R222, R5, 0xffffffc0, !P2 ;  /* 0xffffffc005de7807 */ /* 0x000fe20005000000 */
[----:B------:R-:W-:Y:S01]  /*10b0*/  IMAD.IADD R224, R183, 0x1, R178 ;  /* 0x00000001b7e07824 */ /* 0x000fe200078e02b2 */
[----:B------:R-:W-:Y:S01]  /*10c0*/  SEL R3, R5, 0xffffffc0, !P4 ;  /* 0xffffffc005037807 */ /* 0x000fe20006000000 */
[----:B------:R-:W-:Y:S01]  /*10d0*/  IMAD.IADD R181, R182, 0x1, R183 ;  /* 0x00000001b6b57824 */ /* 0x000fe200078e02b7 */
[C---:B------:R-:W-:Y:S01]  /*10e0*/  IADD3 R199, R210.reuse, 0x40, RZ ;  /* 0x00000040d2c77810 */ /* 0x040fe20007ffe0ff */
[--C-:B------:R-:W-:Y:S01]  /*10f0*/  IMAD.IADD R218, R221, 0x1, R222.reuse ;  /* 0x00000001ddda7824 */ /* 0x100fe200078e02de */
        /* <DEDUP_REMOVED lines=8> */
[----:B------:R-:W-:Y:S01]  /*1180*/  SHF.R.S32.HI R211, RZ, 0x1f, R210 ;  /* 0x0000001fffd37819 */ /* 0x000fe200000114d2 */
[C---:B------:R-:W-:Y:S01]  /*1190*/  IMAD.IADD R177, R3.reuse, 0x1, R178 ;  /* 0x0000000103b17824 */ /* 0x040fe200078e02b2 */
[----:B------:R-:W-:Y:S01]  /*11a0*/  SHF.R.S32.HI R198, RZ, 0x1f, R199 ;  /* 0x0000001fffc67819 */ /* 0x000fe200000114c7 */
[----:B------:R-:W-:Y:S01]  /*11b0*/  IMAD.IADD R224, R3, 0x1, R224 ;  /* 0x0000000103e07824 */ /* 0x000fe200078e02e0 */
[----:B------:R-:W-:Y:S01]  /*11c0*/  SHF.R.S32.HI R197, RZ, 0x1f, R200 ;  /* 0x0000001fffc57819 */ /* 0x000fe200000114c8 */
[----:B------:R-:W-:Y:S01]  /*11d0*/  IMAD.IADD R179, R181, 0x1, R3 ;  /* 0x00000001b5b37824 */ /* 0x000fe200078e0203 */
[----:B------:R-:W-:-:S02]  /*11e0*/  IADD3 R202, R203, 0x100, RZ ;  /* 0x00000100cbca7810 */ /* 0x000fc40007ffe0ff */
[----:B------:R-:W-:Y:S02]  /*11f0*/  IADD3 R201, R203, 0xc100, RZ ;  /* 0x0000c100cbc97810 */ /* 0x000fe40007ffe0ff */
[----:B------:R-:W-:Y:S02]  /*1200*/  LEA R185, R4, 0xc100, 0x1 ;  /* 0x0000c10004b97811 */ /* 0x000fe400078e08ff */
[----:B------:R-:W-:Y:S02]  /*1210*/  SHF.R.S32.HI R213, RZ, 0x1f, R216 ;  /* 0x0000001fffd57819 */ /* 0x000fe400000114d8 */
[----:B------:R-:W-:Y:S02]  /*1220*/  SHF.R.S32.HI R212, RZ, 0x1f, R215 ;  /* 0x0000001fffd47819 */ /* 0x000fe400000114d7 */
[----:B------:R-:W-:Y:S02]  /*1230*/  SHF.R.S32.HI R209, RZ, 0x1f, R214 ;  /* 0x0000001fffd17819 */ /* 0x000fe400000114d6 */
.L_x_1319:
[----:B------:R-:W-:-:S04]  /*1240*/  IMAD.MOV.U32 R3, RZ, RZ, 0x4 ;  /* 0x00000004ff037424 */ /* 0x000fc800078e00ff */
[----:B------:R-:W-:-:S06]  /*1250*/  IMAD.WIDE R226, R191, R3, c[0x0][0x588] ;  /* 0x00016200bfe27625 */ /* 0x000fcc00078e0203 */
        /* <DEDUP_REMOVED lines=32> */
.L_x_1234:
[----:B------:R-:W-:-:S04]  /*1460*/  ISETP.NE.U32.AND P1, PT, RZ, c[0x0][0x368], PT ;  /* 0x0000da00ff007a0c */ /* 0x000fc80003f25070 */
[----:B------:R-:W-:-:S13]  /*1470*/  ISETP.NE.AND.EX P1, PT, RZ, c[0x0][0x36c], PT, P1 ;  /* 0x0000db00ff007a0c */ /* 0x000fda0003f25310 */
[----:B------:R-:W-:Y:S05]  /*1480*/  @!P1 BRA `(.L_x_1235) ;  /* 0x0000004000009947 */ /* 0x000fea0003800000 */
[----:B------:R-:W-:-:S04]  /*1490*/  LEA R80, P1, R226, c[0x0][0x368], 0x2 ;  /* 0x0000da00e2507a11 */ /* 0x000fc800078210ff */
[----:B------:R-:W-:-:S05]  /*14a0*/  LEA.HI.X R81, R226, c[0x0][0x36c], R225, 0x2, P1 ;  /* 0x0000db00e2517a11 */ /* 0x000fca00008f14e1 */
[----:B------:R2:W5:Y:S01]  /*14b0*/  LDG.E R80, [R80.64] ;  /* 0x0000000850507981 */ /* 0x000562000c1e1900 */
[----:B------:R-:W-:Y:S05]  /*14c0*/  BRA `(.L_x_1236) ;  /* 0x0000005000007947 */ /* 0x000fea0003800000 */
.L_x_1235:
[----:B------:R-:W-:Y:S01]  /*14d0*/  MOV R80, c[0x0][0x1d0] ;  /* 0x0000740000507a02 */ /* 0x000fe20000000f00 */
[----:B------:R-:W-:Y:S05]  /*14e0*/  @!P0 BRA `(.L_x_1236) ;  /* 0x0000003000008947 */ /* 0x000fea0003800000 */
[----:B------:R-:W2:Y:S04]  /*14f0*/  LDG.E R0, [R4.64] ;  /* 0x0000000804007981 */ /* 0x000ea8000c1e1900 */
[----:B------:R-:W2:Y:S02]  /*1500*/  LDG.E R9, [R4.64+0x4] ;  /* 0x0000040804097981 */ /* 0x000ea4000c1e1900 */
[----:B--2---:R-:W-:-:S05]  /*1510*/  IADD3 R80, -R0, R9, RZ ;  /* 0x0000000900507210 */ /* 0x004fca0007ffe1ff */
.L_x_1236:
[--C-:B-----5:R-:W-:Y:S01]  /*1520*/  IMAD.IADD R80, R80, 0x1, -R7.reuse ;  /* 0x0000000150507824 */ /* 0x120fe200078e0a07 */
[C---:B------:R-:W-:Y:S01]  /*1530*/  LOP3.LUT R9, R190.reuse, 0xff000000, RZ, 0xc0, !PT ;  /* 0xff000000be097812 */ /* 0x040fe200078ec0ff */
[----:B------:R-:W-:Y:S01]  /*1540*/  BSSY B0, `(.L_x_1237) ;  /* 0x0000029000007945 */ /* 0x000fe20003800000 */
[----:B------:R-:W-:Y:S01]  /*1550*/  LOP3.LUT R230, R190, 0xff0000, RZ, 0xc0, !PT ;  /* 0x00ff0000bee67812 */ /* 0x000fe200078ec0ff */
[----:B------:R-:W-:Y:S01]  /*1560*/  IMAD.IADD R8, R8, 0x1, R7 ;  /* 0x0000000108087824 */ /* 0x000fe200078e0207 */
[C---:B------:R-:W-:Y:S01]  /*1570*/  ISETP.GE.AND P1, PT, R80.reuse, 0x1, PT ;  /* 0x000000015000780c */ /* 0x040fe20003f26270 */
[----:B------:R-:W-:Y:S01]  /*1580*/  IMAD.MOV.U32 R7, RZ, RZ, RZ ;  /* 0x000000ffff077224 */ /* 0x000fe200078e00ff */
[----:B------:R-:W-:-:S02]  /*1590*/  IADD3 R2, R80, 0x3f, RZ ;  /* 0x0000003f50027810 */ /* 0x000fc40007ffe0ff */
[----:B------:R-:W-:Y:S02]  /*15a0*/  SHF.R.U32.HI R9, RZ, 0x8, R9 ;  /* 0x00000008ff097819 */ /* 0x000fe40000011609 */
[----:B-1----:R-:W-:Y:S02]  /*15b0*/  SHF.R.S32.HI R5, RZ, 0x1f, R2 ;  /* 0x0000001fff057819 */ /* 0x002fe40000011402 */
[----:B------:R-:W-:Y:S02]  /*15c0*/  LEA.HI R230, R230, R9, RZ, 0x10 ;  /* 0x00000009e6e67211 */ /* 0x000fe400078f80ff */
[----:B------:R-:W-:Y:S02]  /*15d0*/  LEA.HI R2, R5, R2, RZ, 0x6 ;  /* 0x0000000205027211 */ /* 0x000fe400078f30ff */
[----:B------:R-:W-:Y:S02]  /*15e0*/  LOP3.LUT R231, R230, 0xff, RZ, 0xc0, !PT ;  /* 0x000000ffe6e77812 */ /* 0x000fe400078ec0ff */
[----:B------:R-:W-:-:S02]  /*15f0*/  SHF.R.U32.HI R230, RZ, 0x10, R230 ;  /* 0x00000010ffe67819 */ /* 0x000fc400000116e6 */
[----:B------:R-:W-:Y:S01]  /*1600*/  SHF.R.S32.HI R2, RZ, 0x6, R2 ;  /* 0x00000006ff027819 */ /* 0x000fe20000011402 */
[----:B------:R-:W-:Y:S05]  /*1610*/  @!P1 BRA `(.L_x_1238) ;  /* 0x000001b000009947 */ /* 0x000fea0003800000 */
[----:B------:R-:W-:-:S04]  /*1620*/  ISETP.NE.AND P1, PT, R230, RZ, PT ;  /* 0x000000ffe600720c */ /* 0x000fc80003f25270 */
[----:B------:R-:W-:-:S04]  /*1630*/  SEL R5, R230, c[0x0][0x338], P1 ;  /* 0x0000ce00e6057a07 */ /* 0x000fc80000800000 */
[-C--:B------:R-:W-:Y:S02]  /*1640*/  IABS R9, R5.reuse ;  /* 0x0000000500097213 */ /* 0x080fe40000000000 */
[----:B------:R-:W-:Y:S02]  /*1650*/  IADD3 R10, R2, -0x1, R5 ;  /* 0xffffffff020a7810 */ /* 0x000fe40007ffe005 */
[----:B------:R-:W1:Y:S01]  /*1660*/  I2F.RP R11, R9 ;  /* 0x00000009000b7306 */ /* 0x000e620000209400 */
[----:B------:R-:W-:-:S05]  /*1670*/  IABS R0, R5 ;  /* 0x0000000500007213 */ /* 0x000fca0000000000 */
[----:B------:R-:W-:Y:S02]  /*1680*/  IMAD.MOV R0, RZ, RZ, -R0 ;  /* 0x000000ffff007224 */ /* 0x000fe400078e0a00 */
[----:B-1----:R-:W1:Y:S02]  /*1690*/  MUFU.RCP R14, R11 ;  /* 0x0000000b000e7308 */ /* 0x002e640000001000 */
[----:B-1----:R-:W-:-:S06]  /*16a0*/  IADD3 R14, R14, 0xffffffe, RZ ;  /* 0x0ffffffe0e0e7810 */ /* 0x002fcc0007ffe0ff */
[----:B------:R-:W1:Y:S02]  /*16b0*/  F2I.FTZ.U32.TRUNC.NTZ R15, R14 ;  /* 0x0000000e000f7305 */ /* 0x000e64000021f000 */
[--C-:B-1----:R-:W-:Y:S02]  /*16c0*/  IMAD.MOV R4, RZ, RZ, -R15.reuse ;  /* 0x000000ffff047224 */ /* 0x102fe400078e0a0f */
[----:B------:R-:W-:Y:S02]  /*16d0*/  IMAD.MOV.U32 R14, RZ, RZ, RZ ;  /* 0x000000ffff0e7224 */ /* 0x000fe400078e00ff */
[----:B------:R-:W-:Y:S01]  /*16e0*/  IMAD R7, R4, R9, RZ ;  /* 0x0000000904077224 */ /* 0x000fe200078e02ff */
[----:B------:R-:W-:Y:S02]  /*16f0*/  IABS R4, R10 ;  /* 0x0000000a00047213 */ /* 0x000fe40000000000 */
[----:B------:R-:W-:Y:S01]  /*1700*/  LOP3.LUT R10, R10, R5, RZ, 0x3c, !PT ;  /* 0x000000050a0a7212 */ /* 0x000fe200078e3cff */
[----:B------:R-:W-:-:S03]  /*1710*/  IMAD.HI.U32 R7, R15, R7, R14 ;  /* 0x000000070f077227 */ /* 0x000fc600078e000e */
[----:B------:R-:W-:-:S03]  /*1720*/  ISETP.GE.AND P1, PT, R10, RZ, PT ;  /* 0x000000ff0a00720c */ /* 0x000fc60003f26270 */
        /* <DEDUP_REMOVED lines=10> */
.L_x_1238:
[----:B------:R-:W-:Y:S05]  /*17d0*/  BSYNC B0 ;  /* 0x0000000000007941 */ /* 0x000fea0003800000 */
.L_x_1237:
[----:B------:R-:W-:Y:S01]  /*17e0*/  IMAD R229, R231, R7, RZ ;  /* 0x00000007e7e57224 */ /* 0x000fe200078e02ff */
[----:B------:R-:W-:Y:S01]  /*17f0*/  PRMT R9, RZ, 0x7610, R9 ;  /* 0x00007610ff097816 */ /* 0x000fe20000000009 */
[----:B------:R-:W-:Y:S01]  /*1800*/  IMAD.MOV.U32 R0, RZ, RZ, RZ ;  /* 0x000000ffff007224 */ /* 0x000fe200078e00ff */
[----:B------:R-:W-:Y:S01]  /*1810*/  CS2R R114, SRZ ;  /* 0x0000000000727805 */ /* 0x000fe2000001ff00 */
[----:B------:R-:W-:Y:S01]  /*1820*/  IMAD.IADD R5, R229, 0x1, R7 ;  /* 0x00000001e5057824 */ /* 0x000fe200078e0207 */
[----:B------:R-:W-:Y:S01]  /*1830*/  MOV R7, RZ ;  /* 0x000000ff00077202 */ /* 0x000fe20000000f00 */
        /* <DEDUP_REMOVED lines=52> */
[----:B------:R-:W-:-:S05]  /*1b80*/  @P3 IMAD.WIDE R14, R226, R3, c[0x0][0x340] ;  /* 0x0000d000e20e3625 */ /* 0x000fca00078e0203 */
[----:B------:R1:W3:Y:S01]  /*1b90*/  @P3 LDG.E R3, [R14.64] ;  /* 0x000000080e033981 */ /* 0x0002e2000c1e1900 */
[----:B------:R-:W-:Y:S02]  /*1ba0*/  SHF.R.S32.HI R5, RZ, 0x1f, R6 ;  /* 0x0000001fff057819 */ /* 0x000fe40000011406 */
[----:B------:R-:W-:Y:S02]  /*1bb0*/  MOV R0, c[0x0][0x2c4] ;  /* 0x0000b10000007a02 */ /* 0x000fe40000000f00 */
[----:B------:R-:W-:Y:S01]  /*1bc0*/  IADD3 R9, P1, R195, R8, RZ ;  /* 0x00000008c3097210 */ /* 0x000fe20007f3e0ff */
[----:B------:R-:W-:Y:S01]  /*1bd0*/  IMAD R5, R5, c[0x0][0x178], RZ ;  /* 0x00005e0005057a24 */ /* 0x000fe200078e02ff */
[----:B------:R-:W-:Y:S02]  /*1be0*/  ISETP.NE.AND P2, PT, R0, 0x1, PT ;  /* 0x000000010000780c */ /* 0x000fe40003f45270 */
[----:B------:R-:W-:Y:S01]  /*1bf0*/  LEA R0, R184, R195, 0x5 ;  /* 0x000000c3b8007211 */ /* 0x000fe200078e28ff */
[----:B------:R-:W-:Y:S01]  /*1c00*/  IMAD R10, R6, c[0x0][0x17c], R5 ;  /* 0x00005f00060a7a24 */ /* 0x000fe200078e0205 */
[----:B------:R-:W-:Y:S01]  /*1c10*/  ISETP.GE.AND P6, PT, R210, c[0x0][0x198], PT ;  /* 0x00006600d2007a0c */ /* 0x000fe20003fc6270 */
[----:B------:R-:W-:Y:S01]  /*1c20*/  IMAD.WIDE.U32 R6, R6, c[0x0][0x178], RZ ;  /* 0x00005e0006067a25 */ /* 0x000fe200078e00ff */
[----:B------:R-:W-:-:S02]  /*1c30*/  LEA R0, R189, R0, 0x7 ;  /* 0x00000000bd007211 */ /* 0x000fc400078e38ff */
[----:B------:R-:W-:Y:S01]  /*1c40*/  ISETP.GE.AND P4, PT, R200, c[0x0][0x198], PT ;  /* 0x00006600c8007a0c */ /* 0x000fe20003f86270 */
[----:B------:R-:W-:Y:S01]  /*1c50*/  IMAD.IADD R11, R7, 0x1, R10 ;  /* 0x00000001070b7824 */ /* 0x000fe200078e020a */
[----:B------:R-:W-:Y:S01]  /*1c60*/  MOV R10, R6 ;  /* 0x00000006000a7202 */ /* 0x000fe20000000f00 */
[----:B------:R-:W-:Y:S01]  /*1c70*/  IMAD.WIDE.U32 R16, R9, c[0x0][0x1e0], R210 ;  /* 0x0000780009107a25 */ /* 0x000fe200078e00d2 */
[----:B------:R-:W-:Y:S02]  /*1c80*/  SEL R6, R225, RZ, !P5 ;  /* 0x000000ffe1067207 */ /* 0x000fe40006800000 */
[----:B------:R-:W-:Y:S01]  /*1c90*/  MOV R4, R0 ;  /* 0x0000000000047202 */ /* 0x000fe20000000f00 */
[----:B------:R-:W-:Y:S01]  /*1ca0*/  @P2 IMAD.HI.U32 R5, R0, c[0x0][0x2c8], RZ ;  /* 0x0000b20000052a27 */ /* 0x000fe200078e00ff */
[----:B-1----:R-:W-:-:S03]  /*1cb0*/  SHF.R.S32.HI R14, RZ, 0x1f, R8 ;  /* 0x0000001fff0e7819 */ /* 0x002fc60000011408 */
[----:B------:R-:W-:Y:S01]  /*1cc0*/  IMAD.WIDE.U32 R10, R227, c[0x0][0x1b8], R10 ;  /* 0x00006e00e30a7a25 */ /* 0x000fe200078e000a */
[----:B------:R-:W-:Y:S02]  /*1cd0*/  @P2 SHF.R.U32.HI R4, RZ, c[0x0][0x2cc], R5 ;  /* 0x0000b300ff042a19 */ /* 0x000fe40000011605 */
[----:B------:R-:W-:Y:S01]  /*1ce0*/  LEA.HI.X.SX32 R7, R195, R14, 0x1, P1 ;  /* 0x0000000ec3077211 */ /* 0x000fe200008f0eff */
[----:B------:R-:W-:Y:S01]  /*1cf0*/  IMAD R6, R6, c[0x0][0x1c0], RZ ;  /* 0x0000700006067a24 */ /* 0x000fe200078e02ff */
[----:B------:R-:W-:Y:S01]  /*1d00*/  SEL R5, R226, RZ, !P5 ;  /* 0x000000ffe2057207 */ /* 0x000fe20006800000 */
[----:B------:R-:W-:Y:S01]  /*1d10*/  IMAD R11, R227, c[0x0][0x1bc], R11 ;  /* 0x00006f00e30b7a24 */ /* 0x000fe200078e020b */
[----:B------:R-:W-:Y:S01]  /*1d20*/  ISETP.GE.AND P1, PT, R210, c[0x0][0x1d4], PT ;  /* 0x00007500d2007a0c */ /* 0x000fe20003f26270 */
[----:B------:R-:W-:Y:S01]  /*1d30*/  IMAD R8, R7, c[0x0][0x1e0], RZ ;  /* 0x0000780007087a24 */ /* 0x000fe200078e02ff */
[----:B------:R-:W-:Y:S01]  /*1d40*/  ISETP.GE.AND P2, PT, R199, c[0x0][0x1d4], PT ;  /* 0x00007500c7007a0c */ /* 0x000fe20003f46270 */
[----:B------:R-:W-:Y:S01]  /*1d50*/  IMAD R7, R7, c[0x0][0x208], RZ ;  /* 0x0000820007077a24 */ /* 0x000fe200078e02ff */
[----:B------:R-:W-:Y:S01]  /*1d60*/  ISETP.GE.AND P5, PT, R199, c[0x0][0x198], PT ;  /* 0x00006600c7007a0c */ /* 0x000fe20003fa6270 */
[----:B------:R-:W-:-:S02]  /*1d70*/  IMAD R8, R9, c[0x0][0x1e4], R8 ;  /* 0x0000790009087a24 */ /* 0x000fc400078e0208 */
[C---:B------:R-:W-:Y:S02]  /*1d80*/  IMAD R6, R5.reuse, c[0x0][0x1c4], R6 ;  /* 0x0000710005067a24 */ /* 0x040fe400078e0206 */
[----:B------:R-:W-:Y:S01]  /*1d90*/  IMAD.WIDE.U32 R10, R5, c[0x0][0x1c0], R10 ;  /* 0x00007000050a7a25 */ /* 0x000fe200078e000a */
[----:B------:R-:W-:Y:S02]  /*1da0*/  IADD3 R17, R17, R8, RZ ;  /* 0x0000000811117210 */ /* 0x000fe40007ffe0ff */
[----:B------:R-:W-:Y:S01]  /*1db0*/  IADD3 R5, -R4, RZ, RZ ;  /* 0x000000ff04057210 */ /* 0x000fe20007ffe1ff */
[----:B------:R-:W-:Y:S01]  /*1dc0*/  IMAD.WIDE.U32 R14, R9, c[0x0][0x208], R210 ;  /* 0x00008200090e7a25 */ /* 0x000fe200078e00d2 */
[----:B------:R-:W-:Y:S02]  /*1dd0*/  SHF.R.S32.HI R8, RZ, 0x1f, R4 ;  /* 0x0000001fff087819 */ /* 0x000fe40000011404 */
[----:B------:R-:W-:Y:S01]  /*1de0*/  IADD3 R11, R11, R6, RZ ;  /* 0x000000060b0b7210 */ /* 0x000fe20007ffe0ff */
[----:B------:R-:W-:-:S02]  /*1df0*/  IMAD R7, R9, c[0x0][0x20c], R7 ;  /* 0x0000830009077a24 */ /* 0x000fc400078e0207 */
[----:B------:R-:W-:Y:S02]  /*1e00*/  IMAD R5, R5, c[0x0][0x2c4], R0 ;  /* 0x0000b10005057a24 */ /* 0x000fe400078e0200 */
[----:B------:R-:W-:Y:S02]  /*1e10*/  IMAD.IADD R15, R15, 0x1, R7 ;  /* 0x000000010f0f7824 */ /* 0x000fe400078e0207 */
[----:B------:R-:W-:Y:S02]  /*1e20*/  IMAD R7, R8, c[0x0][0x1b0], RZ ;  /* 0x00006c0008077a24 */ /* 0x000fe400078e02ff */
[----:B------:R-:W-:-:S04]  /*1e30*/  IMAD.WIDE.U32 R10, R4, c[0x0][0x1b0], R10 ;  /* 0x00006c00040a7a25 */ /* 0x000fc800078e000a */
[----:B------:R-:W-:Y:S01]  /*1e40*/  IMAD R7, R4, c[0x0][0x1b4], R7 ;  /* 0x00006d0004077a24 */ /* 0x000fe200078e0207 */
[----:B------:R-:W-:Y:S01]  /*1e50*/  SHF.R.S32.HI R4, RZ, 0x1f, R5 ;  /* 0x0000001fff047819 */ /* 0x000fe20000011405 */
[----:B------:R-:W-:-:S03]  /*1e60*/  IMAD.WIDE.U32 R238, R227, c[0x0][0x1e8], R16 ;  /* 0x00007a00e3ee7a25 */ /* 0x000fc600078e0010 */
[----:B------:R-:W-:Y:S01]  /*1e70*/  IADD3 R11, R11, R7, RZ ;  /* 0x000000070b0b7210 */ /* 0x000fe20007ffe0ff */
[----:B------:R-:W-:Y:S02]  /*1e80*/  IMAD R4, R4, c[0x0][0x1a8], RZ ;  /* 0x00006a0004047a24 */ /* 0x000fe400078e02ff */
[----:B------:R-:W-:-:S04]  /*1e90*/  IMAD.WIDE.U32 R236, R227, c[0x0][0x210], R14 ;  /* 0x00008400e3ec7a25 */ /* 0x000fc800078e000e */
[C---:B------:R-:W-:Y:S02]  /*1ea0*/  IMAD R7, R5.reuse, c[0x0][0x1ac], R4 ;  /* 0x00006b0005077a24 */ /* 0x040fe400078e0204 */
[----:B------:R-:W-:-:S04]  /*1eb0*/  IMAD.WIDE.U32 R4, R5, c[0x0][0x1a8], R10 ;  /* 0x00006a0005047a25 */ /* 0x000fc800078e000a */
[----:B------:R-:W-:Y:S01]  /*1ec0*/  IMAD R239, R227, c[0x0][0x1ec], R239 ;  /* 0x00007b00e3ef7a24 */ /* 0x000fe200078e02ef */
[----:B------:R-:W-:Y:S01]  /*1ed0*/  IADD3 R5, R5, R7, RZ ;  /* 0x0000000705057210 */ /* 0x000fe20007ffe0ff */
[----:B------:R-:W-:Y:S01]  /*1ee0*/  IMAD R237, R227, c[0x0][0x214], R237 ;  /* 0x00008500e3ed7a24 */ /* 0x000fe200078e02ed */
        /* <DEDUP_REMOVED lines=9> */
[----:B------:R-:W-:Y:S01]  /*1f80*/  IMAD R9, R3, c[0x0][0x1f4], R6 ;  /* 0x00007d0003097a24 */ /* 0x000fe200078e0206 */
[----:B------:R-:W-:Y:S01]  /*1f90*/  LEA R4, R189, R195, 0x7 ;  /* 0x000000c3bd047211 */ /* 0x000fe200078e38ff */
[----:B------:R-:W-:-:S02]  /*1fa0*/  IMAD R7, R3, c[0x0][0x21c], R0 ;  /* 0x0000870003077a24 */ /* 0x000fc400078e0200 */
[----:B------:R-:W-:-:S04]  /*1fb0*/  IMAD.WIDE.U32 R238, R3, c[0x0][0x1f0], R238 ;  /* 0x00007c0003ee7a25 */ /* 0x000fc800078e00ee */
[----:B------:R-:W-:Y:S01]  /*1fc0*/  IMAD.WIDE.U32 R236, R3, c[0x0][0x218], R236 ;  /* 0x0000860003ec7a25 */ /* 0x000fe200078e00ec */
[----:B------:R-:W-:Y:S02]  /*1fd0*/  IADD3 R3, R2, -0x1, RZ ;  /* 0xffffffff02037810 */ /* 0x000fe40007ffe0ff */
[----:B------:R-:W-:Y:S02]  /*1fe0*/  IADD3 R228, R239, R9, RZ ;  /* 0x00000009efe47210 */ /* 0x000fe40007ffe0ff */
[----:B------:R-:W-:Y:S01]  /*1ff0*/  IADD3 R190, R237, R7, RZ ;  /* 0x00000007edbe7210 */ /* 0x000fe20007ffe0ff */
[----:B------:R-:W-:Y:S05]  /*2000*/  BRA.DIV ~URZ, `(.L_x_1240) ;  /* 0x00009f727f007947 */ /* 0x000fea000b800000 */
[----:B------:R1:W3:Y:S02]  /*2010*/  SHFL.IDX PT, R15, R5, RZ, 0x181f ;  /* 0x00181fff050f7589 */ /* 0x0002e400000e0000 */
.L_x_1324:
[----:B------:R-:W-:Y:S05]  /*2020*/  BRA.DIV ~URZ, `(.L_x_1241) ;  /* 0x00009fc27f007947 */ /* 0x000fea000b800000 */
[----:B------:R4:W1:Y:S02]  /*2030*/  SHFL.IDX PT, R7, R13, RZ, 0x181f ;  /* 0x00181fff0d077589 */ /* 0x00086400000e0000 */
.L_x_1325:
[----:B------:R-:W-:Y:S01]  /*2040*/  IMAD R17, R12, c[0x0][0x2c4], RZ ;  /* 0x0000b1000c117a24 */ /* 0x000fe200078e02ff */
[----:B------:R-:W-:Y:S04]  /*2050*/  BSSY B0, `(.L_x_1242) ;  /* 0x000000f000007945 */ /* 0x000fe80003800000 */
[----:B------:R-:W-:-:S13]  /*2060*/  ISETP.GE.AND P0, PT, R4, R17, PT ;  /* 0x000000110400720c */ /* 0x000fda0003f06270 */
[----:B------:R-:W-:Y:S05]  /*2070*/  @P0 BRA `(.L_x_1243) ;  /* 0x000000c000000947 */ /* 0x000fea0003800000 */
[CC--:B-1----:R-:W-:Y:S02]  /*2080*/  LEA R8, P0, R210.reuse, R7.reuse, 0x1 ;  /* 0x00000007d2087211 */ /* 0x0c2fe400078008ff */
[C---:B------:R-:W-:Y:S02]  /*2090*/  LEA R6, P3, R199.reuse, R7, 0x1 ;  /* 0x00000007c7067211 */ /* 0x040fe400078608ff */
[----:B---3--:R-:W-:Y:S02]  /*20a0*/  LEA.HI.X R9, R210, R15, R211, 0x1, P0 ;  /* 0x0000000fd2097211 */ /* 0x008fe400000f0cd3 */
[C---:B------:R-:W-:Y:S02]  /*20b0*/  LEA R10, P0, R200.reuse, R7, 0x1 ;  /* 0x00000007c80a7211 */ /* 0x040fe400078008ff */
[-C--:B------:R-:W-:Y:S01]  /*20c0*/  LEA.HI.X R7, R199, R15.reuse, R198, 0x1, P3 ;  /* 0x0000000fc7077211 */ /* 0x080fe200018f0cc6 */
[----:B------:R-:W-:Y:S01]  /*20d0*/  @!PT LDS RZ, [RZ] ;  /* 0x00000000fffff984 */ /* 0x000fe20000000800 */
[----:B------:R-:W-:Y:S01]  /*20e0*/  @!PT LDS RZ, [RZ] ;  /* 0x00000000fffff984 */ /* 0x000fe20000000800 */
[----:B------:R-:W-:Y:S01]  /*20f0*/  @!PT LDS RZ, [RZ] ;  /* 0x00000000fffff984 */ /* 0x000fe20000000800 */
[----:B------:R1:W-:Y:S01]  /*2100*/  LDGSTS.E.BYPASS.LTC128B.128 [R203+0x18100], [R8.64], !P6 ;  /* 0x1810000008cb7fae */ /* 0x0003e2000f101d48 */
[----:B------:R-:W-:-:S03]  /*2110*/  LEA.HI.X R11, R200, R15, R197, 0x1, P0 ;  /* 0x0000000fc80b7211 */ /* 0x000fc600000f0cc5 */
[----:B------:R1:W-:Y:S04]  /*2120*/  LDGSTS.E.BYPASS.LTC128B.128 [R203+0x1c100], [R6.64], !P5 ;  /* 0x1c10000006cb7fae */ /* 0x0003e8000e901d48 */
[----:B------:R1:W-:Y:S02]  /*2130*/  LDGSTS.E.BYPASS.LTC128B.128 [R203+0x20100], [R10.64], !P4 ;  /* 0x201000000acb7fae */ /* 0x0003e4000e101d48 */
.L_x_1243:
[----:B------:R-:W-:Y:S05]  /*2140*/  BSYNC B0 ;  /* 0x0000000000007941 */ /* 0x000fea0003800000 */
.L_x_1242:
[----:B------:R-:W-:Y:S05]  /*2150*/  BRA.DIV ~URZ, `(.L_x_1244) ;  /* 0x00009ef27f007947 */ /* 0x000fea000b800000 */
[----:B---3--:R3:W2:Y:S04]  /*2160*/  SHFL.IDX PT, R15, R5, 0x1, 0x181f ;  /* 0x00381f00050f7f89 */ /* 0x0086a800000e0000 */
[----:B-1----:R3:W1:Y:S02]  /*2170*/  SHFL.IDX PT, R7, R13, 0x1, 0x181f ;  /* 0x00381f000d077f89 */ /* 0x00266400000e0000 */
.L_x_1326:
[----:B------:R-:W-:Y:S01]  /*2180*/  IADD3 R0, R4, 0x20, RZ ;  /* 0x0000002004007810 */ /* 0x000fe20007ffe0ff */
[----:B------:R-:W-:Y:S03]  /*2190*/  BSSY B0, `(.L_x_1245) ;  /* 0x000000f000007945 */ /* 0x000fe60003800000 */
[----:B------:R-:W-:-:S13]  /*21a0*/  ISETP.GE.AND P0, PT, R0, R17, PT ;  /* 0x000000110000720c */ /* 0x000fda0003f06270 */
[----:B------:R-:W-:Y:S05]  /*21b0*/  @P0 BRA `(.L_x_1246) ;  /* 0x000000c000000947 */ /* 0x000fea0003800000 */
[CC--:B-1----:R-:W-:Y:S02]  /*21c0*/  LEA R8, P0, R210.reuse, R7.reuse, 0x1 ;  /* 0x00000007d2087211 */ /* 0x0c2fe400078008ff */
[C---:B------:R-:W-:Y:S02]  /*21d0*/  LEA R6, P3, R199.reuse, R7, 0x1 ;  /* 0x00000007c7067211 */ /* 0x040fe400078608ff */
[----:B--2---:R-:W-:Y:S02]  /*21e0*/  LEA.HI.X R9, R210, R15, R211, 0x1, P0 ;  /* 0x0000000fd2097211 */ /* 0x004fe400000f0cd3 */
        /* <DEDUP_REMOVED lines=9> */
.L_x_1246:
[----:B------:R-:W-:Y:S05]  /*2280*/  BSYNC B0 ;  /* 0x0000000000007941 */ /* 0x000fea0003800000 */
.L_x_1245:
[----:B------:R-:W-:Y:S05]  /*2290*/  BRA.DIV ~URZ, `(.L_x_1247) ;  /* 0x00009e727f007947 */ /* 0x000fea000b800000 */
[----:B--2---:R2:W3:Y:S02]  /*22a0*/  SHFL.IDX PT, R15, R5, 0x2, 0x181f ;  /* 0x00581f00050f7f89 */ /* 0x0044e400000e0000 */
.L_x_1327:
[----:B------:R-:W-:Y:S05]  /*22b0*/  BRA.DIV ~URZ, `(.L_x_1248) ;  /* 0x00009ec27f007947 */ /* 0x000fea000b800000 */
[----:B-1----:R1:W2:Y:S02]  /*22c0*/  SHFL.IDX PT, R7, R13, 0x2, 0x181f ;  /* 0x00581f000d077f89 */ /* 0x0022a400000e0000 */
.L_x_1328:
[----:B------:R-:W-:Y:S01]  /*22d0*/  IADD3 R0, R4, 0x40, RZ ;  /* 0x0000004004007810 */ /* 0x000fe20007ffe0ff */
[----:B------:R-:W-:Y:S03]  /*22e0*/  BSSY B0, `(.L_x_1249) ;  /* 0x000000f000007945 */ /* 0x000fe60003800000 */
[----:B------:R-:W-:-:S13]  /*22f0*/  ISETP.GE.AND P0, PT, R0, R17, PT ;  /* 0x000000110000720c */ /* 0x000fda0003f06270 */
[----:B------:R-:W-:Y:S05]  /*2300*/  @P0 BRA `(.L_x_1250) ;  /* 0x000000c000000947 */ /* 0x000fea0003800000 */
[CC--:B--2---:R-:W-:Y:S02]  /*2310*/  LEA R8, P0, R210.reuse, R7.reuse, 0x1 ;  /* 0x00000007d2087211 */ /* 0x0c4fe400078008ff */
        /* <DEDUP_REMOVED lines=11> */
.L_x_1250:
[----:B------:R-:W-:Y:S05]  /*23d0*/  BSYNC B0 ;  /* 0x0000000000007941 */ /* 0x000fea0003800000 */
.L_x_1249:
[----:B------:R-:W-:Y:S05]  /*23e0*/  BRA.DIV ~URZ, `(.L_x_1251) ;  /* 0x00009df27f007947 */ /* 0x000fea000b800000 */
[----:B--23--:R-:W2:Y:S04]  /*23f0*/  SHFL.IDX PT, R5, R5, 0x3, 0x181f ;  /* 0x00781f0005057f89 */ /* 0x00cea800000e0000 */
[----:B------:R3:W1:Y:S02]  /*2400*/  SHFL.IDX PT, R7, R13, 0x3, 0x181f ;  /* 0x00781f000d077f89 */ /* 0x00066400000e0000 */
.L_x_1329:
[----:B------:R-:W-:-:S04]  /*2410*/  IADD3 R4, R4, 0x60, RZ ;  /* 0x0000006004047810 */ /* 0x000fc80007ffe0ff */
[----:B------:R-:W-:-:S13]  /*2420*/  ISETP.GE.AND P3, PT, R4, R17, PT ;  /* 0x000000110400720c */ /* 0x000fda0003f66270 */
[----:B-1----:R-:W-:-:S04]  /*2430*/  @!P3 LEA R10, P0, R210, R7, 0x1 ;  /* 0x00000007d20ab211 */ /* 0x002fc800078008ff */
[----:B--2---:R-:W-:Y:S02]  /*2440*/  @!P3 LEA.HI.X R11, R210, R5, R211, 0x1, P0 ;  /* 0x00000005d20bb211 */ /* 0x004fe400000f0cd3 */
[----:B------:R-:W-:-:S03]  /*2450*/  @!P3 LEA R8, P0, R199, R7, 0x1 ;  /* 0x00000007c708b211 */ /* 0x000fc600078008ff */
[----:B------:R-:W-:Y:S01]  /*2460*/  @!PT LDS RZ, [RZ] ;  /* 0x00000000fffff984 */ /* 0x000fe20000000800 */
[----:B------:R-:W-:Y:S01]  /*2470*/  @!PT LDS RZ, [RZ] ;  /* 0x00000000fffff984 */ /* 0x000fe20000000800 */
[----:B------:R-:W-:Y:S01]  /*2480*/  @!PT LDS RZ, [RZ] ;  /* 0x00000000fffff984 */ /* 0x000fe20000000800 */
[----:B------:R1:W-:Y:S01]  /*2490*/  @!P3 LDGSTS.E.BYPASS.LTC128B.128 [R203+0x1b100], [R10.64], !P6 ;  /* 0x1b1000000acbbfae */ /* 0x0003e2000f101d48 */
[----:B------:R-:W-:Y:S02]  /*24a0*/  @!P3 LEA.HI.X R9, R199, R5, R198, 0x1, P0 ;  /* 0x00000005c709b211 */ /* 0x000fe400000f0cc6 */
[----:B------:R-:W-:-:S03]  /*24b0*/  @!P3 LEA R4, P0, R200, R7, 0x1 ;  /* 0x00000007c804b211 */ /* 0x000fc600078008ff */
[----:B------:R1:W-:Y:S01]  /*24c0*/  @!P3 LDGSTS.E.BYPASS.LTC128B.128 [R203+0x1f100], [R8.64], !P5 ;  /* 0x1f10000008cbbfae */ /* 0x0003e2000e901d48 */
[----:B------:R-:W-:-:S05]  /*24d0*/  @!P3 LEA.HI.X R5, R200, R5, R197, 0x1, P0 ;  /* 0x00000005c805b211 */ /* 0x000fca00000f0cc5 */
[----:B------:R1:W-:Y:S04]  /*24e0*/  @!P3 LDGSTS.E.BYPASS.LTC128B.128 [R203+0x23100], [R4.64], !P4 ;  /* 0x2310000004cbbfae */ /* 0x0003e8000e101d48 */
[----:B------:R-:W0:Y:S01]  /*24f0*/  LDGDEPBAR ;  /* 0x00000000000079af */ /* 0x000e220000000000 */
[----:B------:R-:W-:Y:S02]  /*2500*/  WARPSYNC 0xffffffff ;  /* 0xffffffff00007948 */ /* 0x000fe40003800000 */
[----:B------:R-:W-:Y:S01]  /*2510*/  IMAD.IADD R6, R80, 0x1, -R195 ;  /* 0x0000000150067824 */ /* 0x000fe200078e0ac3 */
[----:B-1----:R-:W-:Y:S01]  /*2520*/  SHF.R.S32.HI R10, RZ, 0x1f, R3 ;  /* 0x0000001fff0a7819 */ /* 0x002fe20000011403 */
[C---:B------:R-:W-:Y:S01]  /*2530*/  IMAD.WIDE.U32 R8, R3.reuse, c[0x0][0x1e0], RZ ;  /* 0x0000780003087a25 */ /* 0x040fe200078e00ff */
[----:B------:R-:W-:Y:S03]  /*2540*/  BAR.SYNC.DEFER_BLOCKING 0x0 ;  /* 0x0000000000007b1d */ /* 0x000fe60000010000 */
[C---:B------:R-:W-:Y:S01]  /*2550*/  IMAD R6, R3.reuse, -0x40, R6 ;  /* 0xffffffc003067824 */ /* 0x040fe200078e0206 */
[----:B------:R-:W-:Y:S01]  /*2560*/  LEA R5, P0, R8, R238, 0x6 ;  /* 0x000000ee08057211 */ /* 0x000fe200078030ff */
[C---:B------:R-:W-:Y:S01]  /*2570*/  IMAD R0, R10.reuse, c[0x0][0x1e0], RZ ;  /* 0x000078000a007a24 */ /* 0x040fe200078e02ff */
[----:B------:R-:W-:Y:S01]  /*2580*/  ULDC.64 UR4, c[0x0][0x208] ;  /* 0x0000820000047ab9 */ /* 0x000fe20000000a00 */
[----:B------:R-:W-:Y:S01]  /*2590*/  IMAD R10, R10, c[0x0][0x208], RZ ;  /* 0x000082000a0a7a24 */ /* 0x000fe200078e02ff */
[C---:B------:R-:W-:Y:S01]  /*25a0*/  ISETP.GE.AND P3, PT, R6.reuse, 0x21, PT ;  /* 0x000000210600780c */ /* 0x040fe20003f66270 */
[----:B------:R-:W-:Y:S01]  /*25b0*/  IMAD R7, R3, c[0x0][0x1e4], R0 ;  /* 0x0000790003077a24 */ /* 0x000fe200078e0200 */
[----:B------:R-:W-:Y:S01]  /*25c0*/  ISETP.GE.AND P6, PT, R6, 0x1, PT ;  /* 0x000000010600780c */ /* 0x000fe20003fc6270 */
[----:B------:R-:W-:Y:S01]  /*25d0*/  IMAD.MOV.U32 R0, RZ, RZ, 0x20 ;  /* 0x00000020ff007424 */ /* 0x000fe200078e00ff */
[----:B------:R-:W-:Y:S01]  /*25e0*/  USHF.L.U32 UR7, UR4, 0x6, URZ ;  /* 0x0000000604077899 */ /* 0x000fe2000800063f */
[----:B------:R-:W-:Y:S01]  /*25f0*/  IMAD.IADD R7, R9, 0x1, R7 ;  /* 0x0000000109077824 */ /* 0x000fe200078e0207 */
[----:B------:R-:W-:Y:S01]  /*2600*/  UMOV UR6, 0x6 ;  /* 0x0000000600067882 */ /* 0x000fe20000000000 */
[----:B------:R-:W-:Y:S01]  /*2610*/  IMAD.WIDE.U32 R14, R0, c[0x0][0x1e0], RZ ;  /* 0x00007800000e7a25 */ /* 0x000fe200078e00ff */
[----:B------:R-:W-:Y:S01]  /*2620*/  USHF.L.U64.HI UR5, UR4, UR6, UR5 ;  /* 0x0000000604057299 */ /* 0x000fe20008010205 */
[----:B------:R-:W-:Y:S01]  /*2630*/  BSSY B0, `(.L_x_1252) ;  /* 0x0000046000007945 */ /* 0x000fe20003800000 */
[----:B------:R-:W-:Y:S01]  /*2640*/  LEA.HI.X R4, R8, R228, R7, 0x6, P0 ;  /* 0x000000e408047211 */ /* 0x000fe200000f3407 */
[----:B------:R-:W-:-:S02]  /*2650*/  IMAD R9, R0, c[0x0][0x1e4], RZ ;  /* 0x0000790000097a24 */ /* 0x000fc400078e02ff */
[----:B------:R-:W-:Y:S01]  /*2660*/  @P3 IADD3 R8, P0, R5, R14, RZ ;  /* 0x0000000e05083210 */ /* 0x000fe20007f1e0ff */
[----:B---34-:R-:W-:Y:S01]  /*2670*/  IMAD.WIDE.U32 R12, R3, c[0x0][0x208], RZ ;  /* 0x00008200030c7a25 */ /* 0x018fe200078e00ff */
[----:B------:R-:W-:Y:S02]  /*2680*/  @P6 LEA R14, P4, R5, c[0x0][0x1c8], 0x1 ;  /* 0x00007200050e6a11 */ /* 0x000fe400078808ff */
[----:B------:R-:W-:Y:S01]  /*2690*/  @P3 IADD3.X R9, R4, R15, R9, P0, !PT ;  /* 0x0000000f04093210 */ /* 0x000fe200007fe409 */
[----:B------:R-:W-:Y:S01]  /*26a0*/  IMAD R7, R3, c[0x0][0x20c], R10 ;  /* 0x0000830003077a24 */ /* 0x000fe200078e020a */
[----:B------:R-:W-:Y:S02]  /*26b0*/  @P6 LEA.HI.X R15, R5, c[0x0][0x1cc], R4, 0x1, P4 ;  /* 0x00007300050f6a11 */ /* 0x000fe400020f0c04 */
[----:B------:R-:W-:Y:S01]  /*26c0*/  LEA R4, P0, R12, R236, 0x6 ;  /* 0x000000ec0c047211 */ /* 0x000fe200078030ff */
[----:B------:R-:W-:Y:S01]  /*26d0*/  IMAD.IADD R7, R13, 0x1, R7 ;  /* 0x000000010d077824 */ /* 0x000fe200078e0207 */
[----:B------:R-:W-:Y:S01]  /*26e0*/  @P3 LEA R10, P5, R8, c[0x0][0x1c8], 0x1 ;  /* 0x00007200080a3a11 */ /* 0x000fe200078a08ff */
[----:B------:R-:W-:Y:S01]  /*26f0*/  @!PT LDS RZ, [RZ] ;  /* 0x00000000fffff984 */ /* 0x000fe20000000800 */
[----:B------:R-:W-:Y:S01]  /*2700*/  @!PT LDS RZ, [RZ] ;  /* 0x00000000fffff984 */ /* 0x000fe20000000800 */
[----:B------:R-:W-:Y:S01]  /*2710*/  @!PT LDS RZ, [RZ] ;  /* 0x00000000fffff984 */ /* 0x000fe20000000800 */
[----:B------:R1:W-:Y:S01]  /*2720*/  @P6 LDGSTS.E.BYPASS.LTC128B.128 [R203+0xc100], [R14.64], !P1 ;  /* 0x0c1000000ecb6fae */ /* 0x0003e2000c901d48 */
[----:B------:R-:W-:-:S02]  /*2730*/  @P6 ISETP.GE.AND P4, PT, R200, c[0x0][0x1d4], PT ;  /* 0x00007500c8006a0c */ /* 0x000fc40003f86270 */
[----:B------:R-:W-:Y:S01]  /*2740*/  LEA.HI.X R7, R12, R190, R7, 0x6, P0 ;  /* 0x000000be0c077211 */ /* 0x000fe200000f3407 */
[----:B------:R1:W-:Y:S01]  /*2750*/  @P6 LDGSTS.E.BYPASS.LTC128B.128 [R203+0xe100], [R14.64+0x80], !P2 ;  /* 0x0e1000800ecb6fae */ /* 0x0003e2000d101d48 */
[----:B------:R-:W-:Y:S01]  /*2760*/  @P3 LEA.HI.X R11, R8, c[0x0][0x1cc], R9, 0x1, P5 ;  /* 0x00007300080b3a11 */ /* 0x000fe200028f0c09 */
[----:B------:R-:W-:Y:S01]  /*2770*/  IMAD.MOV.U32 R8, RZ, RZ, 0x40 ;  /* 0x00000040ff087424 */ /* 0x000fe200078e00ff */
[----:B------:R-:W-:Y:S02]  /*2780*/  LEA R12, P5, R4, c[0x0][0x1f8], 0x1 ;  /* 0x00007e00040c7a11 */ /* 0x000fe400078a08ff */
[----:B------:R-:W-:Y:S02]  /*2790*/  @P3 ISETP.GE.AND P0, PT, R200, c[0x0][0x1d4], PT ;  /* 0x00007500c8003a0c */ /* 0x000fe40003f06270 */
[----:B------:R-:W-:Y:S02]  /*27a0*/  LEA.HI.X R13, R4, c[0x0][0x1fc], R7, 0x1, P5 ;  /* 0x00007f00040d7a11 */ /* 0x000fe400028f0c07 */
[----:B------:R-:W-:Y:S01]  /*27b0*/  ISETP.GE.AND P5, PT, R210, c[0x0][0x1d4], PT ;  /* 0x00007500d2007a0c */ /* 0x000fe20003fa6270 */
[----:B------:R1:W-:Y:S01]  /*27c0*/  @P6 LDGSTS.E.BYPASS.LTC128B.128 [R203+0x10100], [R14.64+0x100], !P4 ;  /* 0x101001000ecb6fae */ /* 0x0003e2000e101d48 */
[----:B------:R-:W-:-:S02]  /*27d0*/  ISETP.GE.AND P4, PT, R199, c[0x0][0x1d4], PT ;  /* 0x00007500c7007a0c */ /* 0x000fc40003f86270 */
[C---:B------:R-:W-:Y:S01]  /*27e0*/  ISETP.LT.OR P6, PT, R6.reuse, 0x1, P5 ;  /* 0x000000010600780c */ /* 0x040fe20002fc1670 */
[----:B------:R1:W-:Y:S01]  /*27f0*/  @P3 LDGSTS.E.BYPASS.LTC128B.128 [R203+0xd100], [R10.64], !P1 ;  /* 0x0d1000000acb3fae */ /* 0x0003e2000c901d48 */
[----:B------:R-:W-:-:S03]  /*2800*/  ISETP.LT.OR P5, PT, R6, 0x21, P5 ;  /* 0x000000210600780c */ /* 0x000fc60002fa1670 */
[----:B------:R1:W-:Y:S04]  /*2810*/  @P3 LDGSTS.E.BYPASS.LTC128B.128 [R203+0xf100], [R10.64+0x80], !P2 ;  /* 0x0f1000800acb3fae */ /* 0x0003e8000d101d48 */
[----:B------:R1:W-:Y:S01]  /*2820*/  @P3 LDGSTS.E.BYPASS.LTC128B.128 [R203+0x11100], [R10.64+0x100], !P0 ;  /* 0x111001000acb3fae */ /* 0x0003e2000c101d48 */
[----:B------:R-:W-:Y:S02]  /*2830*/  ISETP.LT.OR P0, PT, R6, 0x1, P4 ;  /* 0x000000010600780c */ /* 0x000fe40002701670 */
[----:B------:R-:W-:Y:S01]  /*2840*/  ISETP.GE.AND P3, PT, R200, c[0x0][0x1d4], PT ;  /* 0x00007500c8007a0c */ /* 0x000fe20003f66270 */
[----:B------:R-:W0:Y:S01]  /*2850*/  LDGDEPBAR ;  /* 0x00000000000079af */ /* 0x000e220000000000 */
[----:B------:R-:W-:-:S03]  /*2860*/  ISETP.LT.OR P4, PT, R6, 0x21, P4 ;  /* 0x000000210600780c */ /* 0x000fc60002781670 */
[----:B------:R1:W-:Y:S01]  /*2870*/  LDGSTS.E.BYPASS.LTC128B.128 [R203+0x100], [R12.64], !P6 ;  /* 0x001000000ccb7fae */ /* 0x0003e2000f101d48 */
[C---:B------:R-:W-:Y:S02]  /*2880*/  ISETP.LT.OR P6, PT, R6.reuse, 0x1, P3 ;  /* 0x000000010600780c */ /* 0x040fe40001fc1670 */
[----:B------:R-:W-:-:S03]  /*2890*/  ISETP.LT.OR P3, PT, R6, 0x21, P3 ;  /* 0x000000210600780c */ /* 0x000fc60001f61670 */
[----:B------:R1:W-:Y:S01]  /*28a0*/  LDGSTS.E.BYPASS.LTC128B.128 [R203+0x2100], [R12.64+0x80], !P0 ;  /* 0x021000800ccb7fae */ /* 0x0003e2000c101d48 */
[----:B------:R-:W-:-:S04]  /*28b0*/  IADD3 R4, P0, R12, UR7, RZ ;  /* 0x000000070c047c10 */ /* 0x000fc8000ff1e0ff */
[----:B------:R-:W-:-:S03]  /*28c0*/  IADD3.X R5, R13, UR5, RZ, P0, !PT ;  /* 0x000000050d057c10 */ /* 0x000fc600087fe4ff */
[----:B------:R1:W-:Y:S04]  /*28d0*/  LDGSTS.E.BYPASS.LTC128B.128 [R203+0x4100], [R12.64+0x100], !P6 ;  /* 0x041001000ccb7fae */ /* 0x0003e8000f101d48 */
[----:B------:R1:W-:Y:S04]  /*28e0*/  LDGSTS.E.BYPASS.LTC128B.128 [R203+0x1100], [R4.64], !P5 ;  /* 0x0110000004cb7fae */ /* 0x0003e8000e901d48 */
[----:B------:R1:W-:Y:S04]  /*28f0*/  LDGSTS.E.BYPASS.LTC128B.128 [R203+0x3100], [R4.64+0x80], !P4 ;  /* 0x0310008004cb7fae */ /* 0x0003e8000e101d48 */
[----:B------:R1:W-:Y:S01]  /*2900*/  LDGSTS.E.BYPASS.LTC128B.128 [R203+0x5100], [R4.64+0x100], !P3 ;  /* 0x0510010004cb7fae */ /* 0x0003e2000d901d48 */
[----:B------:R-:W-:-:S03]  /*2910*/  ISETP.GT.AND P3, PT, R3, R229, PT ;  /* 0x000000e50300720c */ /* 0x000fc60003f64270 */
[----:B------:R-:W0:Y:S10]  /*2920*/  LDGDEPBAR ;  /* 0x00000000000079af */ /* 0x000e340000000000 */
[----:B------:R-:W-:Y:S05]  /*2930*/  @!P3 BRA `(.L_x_1253) ;  /* 0x000001500000b947 */ /* 0x000fea0003800000 */
[----:B-1----:R-:W-:Y:S01]  /*2940*/  IADD3 R5, R2, -0x2, RZ ;  /* 0xfffffffe02057810 */ /* 0x002fe20007ffe0ff */
[----:B------:R-:W-:-:S03]  /*2950*/  IMAD.WIDE.U32 R12, R8, c[0x0][0x1e0], RZ ;  /* 0x00007800080c7a25 */ /* 0x000fc600078e00ff */
[----:B------:R-:W-:Y:S01]  /*2960*/  SHF.R.S32.HI R4, RZ, 0x1f, R5 ;  /* 0x0000001fff047819 */ /* 0x000fe20000011405 */
[----:B------:R-:W-:-:S04]  /*2970*/  IMAD.WIDE.U32 R6, R5, c[0x0][0x1e0], RZ ;  /* 0x0000780005067a25 */ /* 0x000fc800078e00ff */
[----:B------:R-:W-:-:S04]  /*2980*/  IMAD R4, R4, c[0x0][0x1e0], RZ ;  /* 0x0000780004047a24 */ /* 0x000fc800078e02ff */
[----:B------:R-:W-:Y:S01]  /*2990*/  IMAD R4, R5, c[0x0][0x1e4], R4 ;  /* 0x0000790005047a24 */ /* 0x000fe200078e0204 */
[----:B------:R-:W-:-:S03]  /*29a0*/  LEA R5, P0, R6, R238, 0x6 ;  /* 0x000000ee06057211 */ /* 0x000fc600078030ff */
[----:B------:R-:W-:Y:S01]  /*29b0*/  IMAD.IADD R7, R7, 0x1, R4 ;  /* 0x0000000107077824 */ /* 0x000fe200078e0204 */
[----:B------:R-:W-:Y:S01]  /*29c0*/  LEA R10, P4, R5, c[0x0][0x1c8], 0x1 ;  /* 0x00007200050a7a11 */ /* 0x000fe200078808ff */
[----:B------:R-:W-:-:S03]  /*29d0*/  IMAD R4, R8, c[0x0][0x1e4], RZ ;  /* 0x0000790008047a24 */ /* 0x000fc600078e02ff */
[----:B------:R-:W-:Y:S02]  /*29e0*/  LEA.HI.X R6, R6, R228, R7, 0x6, P0 ;  /* 0x000000e406067211 */ /* 0x000fe400000f3407 */
[----:B------:R-:W-:Y:S02]  /*29f0*/  ISETP.GE.AND P0, PT, R200, c[0x0][0x1d4], PT ;  /* 0x00007500c8007a0c */ /* 0x000fe40003f06270 */
[----:B------:R-:W-:Y:S02]  /*2a00*/  LEA.HI.X R11, R5, c[0x0][0x1cc], R6, 0x1, P4 ;  /* 0x00007300050b7a11 */ /* 0x000fe400020f0c06 */
[----:B------:R-:W-:-:S03]  /*2a10*/  IADD3 R6, P4, R12, R10, RZ ;  /* 0x0000000a0c067210 */ /* 0x000fc60007f9e0ff */
[----:B------:R1:W-:Y:S01]  /*2a20*/  LDGSTS.E.BYPASS.LTC128B.128 [R203+0x12100], [R10.64], !P1 ;  /* 0x121000000acb7fae */ /* 0x0003e2000c901d48 */
[----:B------:R-:W-:-:S03]  /*2a30*/  IADD3.X R7, R11, R13, R4, P4, !PT ;  /* 0x0000000d0b077210 */ /* 0x000fc600027fe404 */
[----:B------:R1:W-:Y:S04]  /*2a40*/  LDGSTS.E.BYPASS.LTC128B.128 [R203+0x14100], [R10.64+0x80], !P2 ;  /* 0x141000800acb7fae */ /* 0x0003e8000d101d48 */
[----:B------:R1:W-:Y:S04]  /*2a50*/  LDGSTS.E.BYPASS.LTC128B.128 [R203+0x16100], [R10.64+0x100], !P0 ;  /* 0x161001000acb7fae */ /* 0x0003e8000c101d48 */
[----:B------:R1:W-:Y:S04]  /*2a60*/  LDGSTS.E.BYPASS.LTC128B.128 [R203+0x13100], [R6.64], !P1 ;  /* 0x1310000006cb7fae */ /* 0x0003e8000c901d48 */
[----:B------:R1:W-:Y:S04]  /*2a70*/  LDGSTS.E.BYPASS.LTC128B.128 [R203+0x15100], [R6.64+0x80], !P2 ;  /* 0x1510008006cb7fae */ /* 0x0003e8000d101d48 */
[----:B------:R1:W-:Y:S02]  /*2a80*/  LDGSTS.E.BYPASS.LTC128B.128 [R203+0x17100], [R6.64+0x100], !P0 ;  /* 0x1710010006cb7fae */ /* 0x0003e4000c101d48 */
.L_x_1253:
[----:B------:R-:W-:Y:S05]  /*2a90*/  BSYNC B0 ;  /* 0x0000000000007941 */ /* 0x000fea0003800000 */
.L_x_1252:
[----:B------:R-:W0:Y:S01]  /*2aa0*/  LDGDEPBAR ;  /* 0x00000000000079af */ /* 0x000e220000000000 */
[----:B------:R-:W-:Y:S01]  /*2ab0*/  LOP3.LUT P0, RZ, R184, 0x2, RZ, 0xc0, !PT ;  /* 0x00000002b8ff7812 */ /* 0x000fe2000780c0ff */
[----:B------:R-:W-:Y:S03]  /*2ac0*/  BSSY B0, `(.L_x_1254) ;  /* 0x0000027000007945 */ /* 0x000fe60003800000 */
[----:B------:R-:W-:-:S05]  /*2ad0*/  SEL R176, R0, 0xffffffe0, !P0 ;  /* 0xffffffe000b07807 */ /* 0x000fca0004000000 */
[----:B------:R-:W-:Y:S01]  /*2ae0*/  IMAD.IADD R82, R185, 0x1, R176 ;  /* 0x00000001b9527824 */ /* 0x000fe200078e02b0 */
[----:B------:R-:W-:-:S04]  /*2af0*/  DEPBAR.LE SB0, 0x3 ;  /* 0x000080c00000791a */ /* 0x000fc80000000000 */
[----:B------:R-:W-:-:S04]  /*2b00*/  DEPBAR.LE SB0, 0x2 ;  /* 0x000080800000791a */ /* 0x000fc80000000000 */
[----:B------:R-:W-:Y:S06]  /*2b10*/  BAR.SYNC.DEFER_BLOCKING 0x0 ;  /* 0x0000000000007b1d */ /* 0x000fec0000010000 */
[----:B------:R2:W3:Y:S04]  /*2b20*/  LDSM.16.M88.4 R64, [R182] ;  /* 0x00000000b640783b */ /* 0x0004e80000000200 */
[----:B------:R2:W4:Y:S04]  /*2b30*/  LDSM.16.M88.4 R36, [R185] ;  /* 0x00000000b924783b */ /* 0x0005280000000200 */
[----:B------:R2:W1:Y:S04]  /*2b40*/  LDSM.16.M88.4 R28, [R185+0x800] ;  /* 0x00080000b91c783b */ /* 0x0004680000000200 */
[----:B------:R2:W1:Y:S04]  /*2b50*/  LDSM.16.M88.4 R20, [R185+0x1000] ;  /* 0x00100000b914783b */ /* 0x0004680000000200 */
[----:B------:R2:W1:Y:S04]  /*2b60*/  LDSM.16.M88.4 R16, [R185+0x1800] ;  /* 0x00180000b910783b */ /* 0x0004680000000200 */
[----:B------:R2:W1:Y:S04]  /*2b70*/  LDSM.16.M88.4 R44, [R181] ;  /* 0x00000000b52c783b */ /* 0x0004680000000200 */
[----:B-1----:R2:W1:Y:S04]  /*2b80*/  LDSM.16.M88.4 R4, [R82] ;  /* 0x000000005204783b */ /* 0x0024680000000200 */
[----:B------:R2:W1:Y:S04]  /*2b90*/  LDSM.16.M88.4 R76, [R82+0x800] ;  /* 0x00080000524c783b */ /* 0x0004680000000200 */
[----:B------:R2:W1:Y:S04]  /*2ba0*/  LDSM.16.M88.4 R52, [R82+0x1000] ;  /* 0x001000005234783b */ /* 0x0004680000000200 */
[----:B------:R2:W1:Y:S01]  /*2bb0*/  LDSM.16.M88.4 R48, [R82+0x1800] ;  /* 0x001800005230783b */ /* 0x0004620000000200 */
[----:B------:R-:W-:Y:S05]  /*2bc0*/  @!P3 BRA `(.L_x_1255) ;  /* 0x000001600000b947 */ /* 0x000fea0003800000 */
[----:B------:R-:W-:-:S04]  /*2bd0*/  IADD3 R0, R2, -0x2, RZ ;  /* 0xfffffffe02007810 */ /* 0x000fc80007ffe0ff */
[----:B------:R-:W-:Y:S01]  /*2be0*/  SHF.R.S32.HI R9, RZ, 0x1f, R0 ;  /* 0x0000001fff097819 */ /* 0x000fe20000011400 */
[----:B------:R-:W-:-:S04]  /*2bf0*/  IMAD.WIDE.U32 R10, R0, c[0x0][0x208], RZ ;  /* 0x00008200000a7a25 */ /* 0x000fc800078e00ff */
[----:B------:R-:W-:-:S04]  /*2c00*/  IMAD R9, R9, c[0x0][0x208], RZ ;  /* 0x0000820009097a24 */ /* 0x000fc800078e02ff */
[----:B------:R-:W-:Y:S01]  /*2c10*/  IMAD R9, R0, c[0x0][0x20c], R9 ;  /* 0x0000830000097a24 */ /* 0x000fe200078e0209 */
[----:B------:R-:W-:-:S03]  /*2c20*/  LEA R0, P0, R10, R236, 0x6 ;  /* 0x000000ec0a007211 */ /* 0x000fc600078030ff */
[----:B------:R-:W-:Y:S01]  /*2c30*/  IMAD.IADD R9, R11, 0x1, R9 ;  /* 0x000000010b097824 */ /* 0x000fe200078e0209 */
[----:B------:R-:W-:-:S04]  /*2c40*/  LEA R12, P4, R0, c[0x0][0x1f8], 0x1 ;  /* 0x00007e00000c7a11 */ /* 0x000fc800078808ff */
[----:B------:R-:W-:Y:S02]  /*2c50*/  LEA.HI.X R9, R10, R190, R9, 0x6, P0 ;  /* 0x000000be0a097211 */ /* 0x000fe400000f3409 */
[----:B------:R-:W-:Y:S02]  /*2c60*/  ISETP.GE.AND P0, PT, R200, c[0x0][0x1d4], PT ;  /* 0x00007500c8007a0c */ /* 0x000fe40003f06270 */
[----:B------:R-:W-:Y:S02]  /*2c70*/  IADD3 R10, P3, R12, UR7, RZ ;  /* 0x000000070c0a7c10 */ /* 0x000fe4000ff7e0ff */
[----:B------:R-:W-:-:S04]  /*2c80*/  LEA.HI.X R13, R0, c[0x0][0x1fc], R9, 0x1, P4 ;  /* 0x00007f00000d7a11 */ /* 0x000fc800020f0c09 */
[----:B------:R-:W-:Y:S01]  /*2c90*/  IADD3.X R11, R13, UR5, RZ, P3, !PT ;  /* 0x000000050d0b7c10 */ /* 0x000fe20009ffe4ff */
        /* <DEDUP_REMOVED lines=9> */
.L_x_1255:
[----:B------:R-:W-:Y:S05]  /*2d30*/  BSYNC B0 ;  /* 0x0000000000007941 */ /* 0x000fea0003800000 */
.L_x_1254:
[----:B------:R-:W-:Y:S01]  /*2d40*/  LOP3.LUT P0, RZ, R184, 0x4, RZ, 0xc0, !PT ;  /* 0x00000004b8ff7812 */ /* 0x000fe2000780c0ff */
[C---:B---34-:R-:W-:Y:S01]  /*2d50*/  HMMA.16816.F32 R40, R64.reuse, R36, RZ ;  /* 0x000000244028723c */ /* 0x058fe200000018ff */
[----:B------:R-:W-:Y:S01]  /*2d60*/  IMAD R3, R3, -0x40, R80 ;  /* 0xffffffc003037824 */ /* 0x000fe200078e0250 */
[----:B------:R-:W0:Y:S01]  /*2d70*/  LDGDEPBAR ;  /* 0x00000000000079af */ /* 0x000e220000000000 */
[----:B------:R-:W-:Y:S01]  /*2d80*/  SEL R0, R8, 0xffffffc0, !P0 ;  /* 0xffffffc008007807 */ /* 0x000fe20004000000 */
[C---:B------:R-:W-:Y:S01]  /*2d90*/  IMAD.IADD R164, R183.reuse, 0x1, R178 ;  /* 0x00000001b7a47824 */ /* 0x040fe200078e02b2 */
[----:B------:R-:W-:Y:S01]  /*2da0*/  BSSY B0, `(.L_x_1256) ;  /* 0x000020d000007945 */ /* 0x000fe20003800000 */
[----:B--2---:R-:W-:Y:S01]  /*2db0*/  LDSM.16.M88.4 R8, [R180] ;  /* 0x00000000b408783b */ /* 0x004fe20000000200 */
[----:B------:R-:W-:Y:S01]  /*2dc0*/  IMAD.IADD R157, R183, 0x1, R177 ;  /* 0x00000001b79d7824 */ /* 0x000fe200078e02b1 */
[----:B------:R-:W-:Y:S01]  /*2dd0*/  HMMA.16816.F32 R32, R64, R28, RZ ;  /* 0x0000001c4020723c */ /* 0x000fe200000018ff */
[----:B------:R-:W-:Y:S01]  /*2de0*/  IMAD.IADD R81, R185, 0x1, R0 ;  /* 0x00000001b9517824 */ /* 0x000fe200078e0200 */
[----:B------:R-:W-:-:S04]  /*2df0*/  IADD3 R0, R0, R185, R176 ;  /* 0x000000b900007210 */ /* 0x000fc80007ffe0b0 */
[----:B------:R-:W2:Y:S02]  /*2e00*/  LDSM.16.M88.4 R12, [R81] ;  /* 0x00000000510c783b */ /* 0x000ea40000000200 */
[C---:B------:R-:W-:Y:S02]  /*2e10*/  HMMA.16816.F32 R36, R64.reuse, R38, RZ ;  /* 0x000000264024723c */ /* 0x040fe400000018ff */
[----:B------:R-:W3:Y:S04]  /*2e20*/  LDSM.16.M88.4 R72, [R81+0x800] ;  /* 0x000800005148783b */ /* 0x000ee80000000200 */
[----:B------:R-:W4:Y:S02]  /*2e30*/  LDSM.16.M88.4 R60, [R81+0x1000] ;  /* 0x00100000513c783b */ /* 0x000f240000000200 */
[C---:B------:R-:W-:Y:S02]  /*2e40*/  HMMA.16816.F32 R28, R64.reuse, R30, RZ ;  /* 0x0000001e401c723c */ /* 0x040fe400000018ff */
[----:B------:R-:W5:Y:S06]  /*2e50*/  LDSM.16.M88.4 R56, [R81+0x1800] ;  /* 0x001800005138783b */ /* 0x000f6c0000000200 */
[C---:B------:R-:W-:Y:S08]  /*2e60*/  HMMA.16816.F32 R24, R64.reuse, R20, RZ ;  /* 0x000000144018723c */ /* 0x040ff000000018ff */
[C---:B------:R-:W-:Y:S08]  /*2e70*/  HMMA.16816.F32 R20, R64.reuse, R22, RZ ;  /* 0x000000164014723c */ /* 0x040ff000000018ff */
[C---:B------:R-:W-:Y:S08]  /*2e80*/  HMMA.16816.F32 R68, R64.reuse, R16, RZ ;  /* 0x000000104044723c */ /* 0x040ff000000018ff */
[----:B------:R-:W-:Y:S01]  /*2e90*/  HMMA.16816.F32 R64, R64, R18, RZ ;  /* 0x000000124040723c */ /* 0x000fe200000018ff */
[----:B------:R-:W-:Y:S07]  /*2ea0*/  LDSM.16.M88.4 R16, [R179] ;  /* 0x00000000b310783b */ /* 0x000fee0000000200 */
[C---:B-1----:R-:W-:Y:S08]  /*2eb0*/  HMMA.16816.F32 R40, R44.reuse, R4, R40 ;  /* 0x000000042c28723c */ /* 0x042ff00000001828 */
        /* <DEDUP_REMOVED lines=8> */
[C---:B------:R-:W-:Y:S08]  /*2f40*/  HMMA.16816.F32 R68, R44.reuse, R48, R68 ;  /* 0x000000302c44723c */ /* 0x040ff00000001844 */
[----:B------:R-:W-:Y:S01]  /*2f50*/  HMMA.16816.F32 R64, R44, R50, R64 ;  /* 0x000000322c40723c */ /* 0x000fe20000001840 */
[----:B------:R-:W1:Y:S04]  /*2f60*/  LDSM.16.M88.4 R48, [R0+0x1000] ;  /* 0x001000000030783b */ /* 0x000e680000000200 */
[----:B------:R-:W1:Y:S03]  /*2f70*/  LDSM.16.M88.4 R44, [R0+0x1800] ;  /* 0x00180000002c783b */ /* 0x000e660000000200 */
[C---:B--2---:R-:W-:Y:S08]  /*2f80*/  HMMA.16816.F32 R40, R8.reuse, R12, R40 ;  /* 0x0000000c0828723c */ /* 0x044ff00000001828 */
[C---:B------:R-:W-:Y:S01]  /*2f90*/  HMMA.16816.F32 R36, R8.reuse, R14, R36 ;  /* 0x0000000e0824723c */ /* 0x040fe20000001824 */
[----:B------:R-:W-:Y:S07]  /*2fa0*/  LDSM.16.M88.4 R12, [R185+0x2000] ;  /* 0x00200000b90c783b */ /* 0x000fee0000000200 */
[C---:B---3--:R-:W-:Y:S08]  /*2fb0*/  HMMA.16816.F32 R32, R8.reuse, R72, R32 ;  /* 0x000000480820723c */ /* 0x048ff00000001820 */
[C---:B------:R-:W-:Y:S01]  /*2fc0*/  HMMA.16816.F32 R28, R8.reuse, R74, R28 ;  /* 0x0000004a081c723c */ /* 0x040fe2000000181c */
[----:B------:R-:W-:Y:S07]  /*2fd0*/  LDSM.16.M88.4 R72, [R185+0x3800] ;  /* 0x00380000b948783b */ /* 0x000fee0000000200 */
[C---:B----4-:R-:W-:Y:S08]  /*2fe0*/  HMMA.16816.F32 R24, R8.reuse, R60, R24 ;  /* 0x0000003c0818723c */ /* 0x050ff00000001818 */
[C---:B------:R-:W-:Y:S01]  /*2ff0*/  HMMA.16816.F32 R20, R8.reuse, R62, R20 ;  /* 0x0000003e0814723c */ /* 0x040fe20000001814 */
[----:B------:R-:W-:Y:S07]  /*3000*/  LDSM.16.M88.4 R60, [R181+0x4000] ;  /* 0x00400000b53c783b */ /* 0x000fee0000000200 */
[C---:B-----5:R-:W-:Y:S08]  /*3010*/  HMMA.16816.F32 R68, R8.reuse, R56, R68 ;  /* 0x000000380844723c */ /* 0x060ff00000001844 */
[----:B------:R-:W-:Y:S01]  /*3020*/  HMMA.16816.F32 R64, R8, R58, R64 ;  /* 0x0000003a0840723c */ /* 0x000fe20000001840 */
[----:B------:R-:W2:Y:S04]  /*3030*/  LDSM.16.M88.4 R8, [R185+0x2800] ;  /* 0x00280000b908783b */ /* 0x000ea80000000200 */
[----:B------:R-:W-:Y:S03]  /*3040*/  LDSM.16.M88.4 R56, [R82+0x2000] ;  /* 0x002000005238783b */ /* 0x000fe60000000200 */
[C---:B-1----:R-:W-:Y:S08]  /*3050*/  HMMA.16816.F32 R40, R16.reuse, R4, R40 ;  /* 0x000000041028723c */ /* 0x042ff00000001828 */
[C---:B------:R-:W-:Y:S01]  /*3060*/  HMMA.16816.F32 R36, R16.reuse, R6, R36 ;  /* 0x000000061024723c */ /* 0x040fe20000001824 */
[----:B------:R-:W1:Y:S07]  /*3070*/  LDSM.16.M88.4 R4, [R185+0x3000] ;  /* 0x00300000b904783b */ /* 0x000e6e0000000200 */
[C---:B------:R-:W-:Y:S08]  /*3080*/  HMMA.16816.F32 R32, R16.reuse, R52, R32 ;  /* 0x000000341020723c */ /* 0x040ff00000001820 */
[C---:B------:R-:W-:Y:S01]  /*3090*/  HMMA.16816.F32 R28, R16.reuse, R54, R28 ;  /* 0x00000036101c723c */ /* 0x040fe2000000181c */
[----:B------:R-:W3:Y:S07]  /*30a0*/  LDSM.16.M88.4 R52, [R82+0x2800] ;  /* 0x002800005234783b */ /* 0x000eee0000000200 */
[C---:B------:R-:W-:Y:S08]  /*30b0*/  HMMA.16816.F32 R24, R16.reuse, R48, R24 ;  /* 0x000000301018723c */ /* 0x040ff00000001818 */
[C---:B------:R-:W-:Y:S01]  /*30c0*/  HMMA.16816.F32 R20, R16.reuse, R50, R20 ;  /* 0x000000321014723c */ /* 0x040fe20000001814 */
[----:B------:R-:W4:Y:S07]  /*30d0*/  LDSM.16.M88.4 R48, [R82+0x3000] ;  /* 0x003000005230783b */ /* 0x000f2e0000000200 */
[----:B------:R-:W-:Y:S08]  /*30e0*/  HMMA.16816.F32 R68, R16, R44, R68 ;  /* 0x0000002c1044723c */ /* 0x000ff00000001844 */
[C---:B--2---:R-:W-:Y:S08]  /*30f0*/  HMMA.16816.F32 R32, R76.reuse, R8, R32 ;  /* 0x000000084c20723c */ /* 0x044ff00000001820 */
[----:B------:R-:W-:Y:S01]  /*3100*/  HMMA.16816.F32 R28, R76, R10, R28 ;  /* 0x0000000a4c1c723c */ /* 0x000fe2000000181c */
[----:B------:R-:W-:Y:S07]  /*3110*/  LDSM.16.M88.4 R8, [R81+0x2800] ;  /* 0x002800005108783b */ /* 0x000fee0000000200 */
[----:B------:R-:W-:Y:S01]  /*3120*/  HMMA.16816.F32 R64, R16, R46, R64 ;  /* 0x0000002e1040723c */ /* 0x000fe20000001840 */
[----:B------:R-:W2:Y:S04]  /*3130*/  LDSM.16.M88.4 R44, [R82+0x3800] ;  /* 0x00380000522c783b */ /* 0x000ea80000000200 */
[----:B------:R-:W5:Y:S03]  /*3140*/  LDSM.16.M88.4 R16, [R180+0x4000] ;  /* 0x00400000b410783b */ /* 0x000f660000000200 */
[C---:B------:R-:W-:Y:S08]  /*3150*/  HMMA.16816.F32 R40, R76.reuse, R12, R40 ;  /* 0x0000000c4c28723c */ /* 0x040ff00000001828 */
[C---:B------:R-:W-:Y:S01]  /*3160*/  HMMA.16816.F32 R36, R76.reuse, R14, R36 ;  /* 0x0000000e4c24723c */ /* 0x040fe20000001824 */
[----:B------:R-:W2:Y:S07]  /*3170*/  LDSM.16.M88.4 R12, [R81+0x2000] ;  /* 0x00200000510c783b */ /* 0x000eae0000000200 */
[C---:B-1----:R-:W-:Y:S08]  /*3180*/  HMMA.16816.F32 R24, R76.reuse, R4, R24 ;  /* 0x000000044c18723c */ /* 0x042ff00000001818 */
[C---:B------:R-:W-:Y:S01]  /*3190*/  HMMA.16816.F32 R20, R76.reuse, R6, R20 ;  /* 0x000000064c14723c */ /* 0x040fe20000001814 */
[----:B------:R-:W1:Y:S07]  /*31a0*/  LDSM.16.M88.4 R4, [R81+0x3000] ;  /* 0x003000005104783b */ /* 0x000e6e0000000200 */
[----:B------:R-:W-:Y:S08]  /*31b0*/  HMMA.16816.F32 R68, R76, R72, R68 ;  /* 0x000000484c44723c */ /* 0x000ff00000001844 */
[C---:B---3--:R-:W-:Y:S08]  /*31c0*/  HMMA.16816.F32 R32, R60.reuse, R52, R32 ;  /* 0x000000343c20723c */ /* 0x048ff00000001820 */
[----:B------:R-:W-:Y:S08]  /*31d0*/  HMMA.16816.F32 R28, R60, R54, R28 ;  /* 0x000000363c1c723c */ /* 0x000ff0000000181c */
[----:B------:R-:W-:Y:S08]  /*31e0*/  HMMA.16816.F32 R64, R76, R74, R64 ;  /* 0x0000004a4c40723c */ /* 0x000ff00000001840 */
[C---:B------:R-:W-:Y:S08]  /*31f0*/  HMMA.16816.F32 R40, R60.reuse, R56, R40 ;  /* 0x000000383c28723c */ /* 0x040ff00000001828 */
[C---:B------:R-:W-:Y:S01]  /*3200*/  HMMA.16816.F32 R36, R60.reuse, R58, R36 ;  /* 0x0000003a3c24723c */ /* 0x040fe20000001824 */
[----:B------:R-:W3:Y:S07]  /*3210*/  LDSM.16.M88.4 R56, [R81+0x3800] ;  /* 0x003800005138783b */ /* 0x000eee0000000200 */
[C---:B----4-:R-:W-:Y:S08]  /*3220*/  HMMA.16816.F32 R24, R60.reuse, R48, R24 ;  /* 0x000000303c18723c */ /* 0x050ff00000001818 */
[C---:B------:R-:W-:Y:S01]  /*3230*/  HMMA.16816.F32 R52, R60.reuse, R50, R20 ;  /* 0x000000323c34723c */ /* 0x040fe20000001814 */
[----:B------:R-:W-:Y:S04]  /*3240*/  LDSM.16.M88.4 R48, [R179+0x4000] ;  /* 0x00400000b330783b */ /* 0x000fe80000000200 */
[----:B------:R-:W4:Y:S03]  /*3250*/  LDSM.16.M88.4 R20, [R0+0x2000] ;  /* 0x002000000014783b */ /* 0x000f260000000200 */
[----:B--2---:R-:W-:Y:S01]  /*3260*/  HMMA.16816.F32 R72, R60, R44, R68 ;  /* 0x0000002c3c48723c */ /* 0x004fe20000001844 */
[----:B------:R-:W2:Y:S07]  /*3270*/  LDSM.16.M88.4 R68, [R0+0x2800] ;  /* 0x002800000044783b */ /* 0x000eae0000000200 */
[C---:B-----5:R-:W-:Y:S08]  /*3280*/  HMMA.16816.F32 R32, R16.reuse, R8, R32 ;  /* 0x000000081020723c */ /* 0x060ff00000001820 */
[----:B------:R-:W-:Y:S01]  /*3290*/  HMMA.16816.F32 R28, R16, R10, R28 ;  /* 0x0000000a101c723c */ /* 0x000fe2000000181c */
[----:B------:R-:W5:Y:S07]  /*32a0*/  LDSM.16.M88.4 R8, [R0+0x3000] ;  /* 0x003000000008783b */ /* 0x000f6e0000000200 */
[----:B------:R-:W-:Y:S01]  /*32b0*/  HMMA.16816.F32 R64, R60, R46, R64 ;  /* 0x0000002e3c40723c */ /* 0x000fe20000001840 */
[----:B------:R-:W-:Y:S07]  /*32c0*/  LDSM.16.M88.4 R44, [R185+0x4000] ;  /* 0x00400000b92c783b */ /* 0x000fee0000000200 */
[C---:B------:R-:W-:Y:S08]  /*32d0*/  HMMA.16816.F32 R40, R16.reuse, R12, R40 ;  /* 0x0000000c1028723c */ /* 0x040ff00000001828 */
[C---:B------:R-:W-:Y:S01]  /*32e0*/  HMMA.16816.F32 R36, R16.reuse, R14, R36 ;  /* 0x0000000e1024723c */ /* 0x040fe20000001824 */
[----:B------:R-:W2:Y:S07]  /*32f0*/  LDSM.16.M88.4 R12, [R0+0x3800] ;  /* 0x00380000000c783b */ /* 0x000eae0000000200 */
[C---:B-1----:R-:W-:Y:S08]  /*3300*/  HMMA.16816.F32 R24, R16.reuse, R4, R24 ;  /* 0x000000041018723c */ /* 0x042ff00000001818 */
[C---:B------:R-:W-:Y:S01]  /*3310*/  HMMA.16816.F32 R60, R16.reuse, R6, R52 ;  /* 0x00000006103c723c */ /* 0x040fe20000001834 */
[----:B------:R-:W1:Y:S04]  /*3320*/  LDSM.16.M88.4 R52, [R182+0x8000] ;  /* 0x00800000b634783b */ /* 0x000e680000000200 */
[----:B------:R-:W1:Y:S03]  /*3330*/  LDSM.16.M88.4 R4, [R185+0x4800] ;  /* 0x00480000b904783b */ /* 0x000e660000000200 */
[C---:B---3--:R-:W-:Y:S08]  /*3340*/  HMMA.16816.F32 R72, R16.reuse, R56, R72 ;  /* 0x000000381048723c */ /* 0x048ff00000001848 */
[----:B------:R-:W-:Y:S01]  /*3350*/  HMMA.16816.F32 R64, R16, R58, R64 ;  /* 0x0000003a1040723c */ /* 0x000fe20000001840 */
[----:B------:R-:W3:Y:S04]  /*3360*/  LDSM.16.M88.4 R16, [R185+0x5000] ;  /* 0x00500000b910783b */ /* 0x000ee80000000200 */
[----:B------:R-:W-:Y:S03]  /*3370*/  LDSM.16.M88.4 R56, [R180+0x8000] ;  /* 0x00800000b438783b */ /* 0x000fe60000000200 */
[C---:B----4-:R-:W-:Y:S08]  /*3380*/  HMMA.16816.F32 R40, R48.reuse, R20, R40 ;  /* 0x000000143028723c */ /* 0x050ff00000001828 */
[C---:B------:R-:W-:Y:S01]  /*3390*/  HMMA.16816.F32 R36, R48.reuse, R22, R36 ;  /* 0x000000163024723c */ /* 0x040fe20000001824 */
[----:B------:R-:W-:Y:S07]  /*33a0*/  LDSM.16.M88.4 R20, [R82+0x4000] ;  /* 0x004000005214783b */ /* 0x000fee0000000200 */
[C---:B--2---:R-:W-:Y:S08]  /*33b0*/  HMMA.16816.F32 R32, R48.reuse, R68, R32 ;  /* 0x000000443020723c */ /* 0x044ff00000001820 */
[C---:B------:R-:W-:Y:S08]  /*33c0*/  HMMA.16816.F32 R28, R48.reuse, R70, R28 ;  /* 0x00000046301c723c */ /* 0x040ff0000000181c */
[C---:B-----5:R-:W-:Y:S08]  /*33d0*/  HMMA.16816.F32 R24, R48.reuse, R8, R24 ;  /* 0x000000083018723c */ /* 0x060ff00000001818 */
[C---:B------:R-:W-:Y:S01]  /*33e0*/  HMMA.16816.F32 R60, R48.reuse, R10, R60 ;  /* 0x0000000a303c723c */ /* 0x040fe2000000183c */
[----:B------:R-:W2:Y:S07]  /*33f0*/  LDSM.16.M88.4 R8, [R185+0x5800] ;  /* 0x00580000b908783b */ /* 0x000eae0000000200 */
[C---:B------:R-:W-:Y:S08]  /*3400*/  HMMA.16816.F32 R72, R48.reuse, R12, R72 ;  /* 0x0000000c3048723c */ /* 0x040ff00000001848 */
[----:B------:R-:W-:Y:S01]  /*3410*/  HMMA.16816.F32 R64, R48, R14, R64 ;  /* 0x0000000e3040723c */ /* 0x000fe20000001840 */
[----:B------:R-:W-:Y:S04]  /*3420*/  LDSM.16.M88.4 R12, [R82+0x4800] ;  /* 0x00480000520c783b */ /* 0x000fe80000000200 */
[----:B------:R-:W-:Y:S03]  /*3430*/  LDSM.16.M88.4 R48, [R82+0x5800] ;  /* 0x005800005230783b */ /* 0x000fe60000000200 */
[C---:B-1----:R-:W-:Y:S08]  /*3440*/  HMMA.16816.F32 R40, R52.reuse, R44, R40 ;  /* 0x0000002c3428723c */ /* 0x042ff00000001828 */
[C---:B------:R-:W-:Y:S01]  /*3450*/  HMMA.16816.F32 R36, R52.reuse, R46, R36 ;  /* 0x0000002e3424723c */ /* 0x040fe20000001824 */
[----:B------:R-:W1:Y:S07]  /*3460*/  LDSM.16.M88.4 R44, [R181+0x8000] ;  /* 0x00800000b52c783b */ /* 0x000e6e0000000200 */
[C---:B------:R-:W-:Y:S08]  /*3470*/  HMMA.16816.F32 R32, R52.reuse, R4, R32 ;  /* 0x000000043420723c */ /* 0x040ff00000001820 */
[C---:B------:R-:W-:Y:S01]  /*3480*/  HMMA.16816.F32 R28, R52.reuse, R6, R28 ;  /* 0x00000006341c723c */ /* 0x040fe2000000181c */
[----:B------:R-:W4:Y:S07]  /*3490*/  LDSM.16.M88.4 R4, [R82+0x5000] ;  /* 0x005000005204783b */ /* 0x000f2e0000000200 */
[C---:B---3--:R-:W-:Y:S08]  /*34a0*/  HMMA.16816.F32 R24, R52.reuse, R16, R24 ;  /* 0x000000103418723c */ /* 0x048ff00000001818 */
[C---:B------:R-:W-:Y:S01]  /*34b0*/  HMMA.16816.F32 R60, R52.reuse, R18, R60 ;  /* 0x00000012343c723c */ /* 0x040fe2000000183c */
[----:B------:R-:W3:Y:S07]  /*34c0*/  LDSM.16.M88.4 R16, [R81+0x4000] ;  /* 0x004000005110783b */ /* 0x000eee0000000200 */
[C---:B--2---:R-:W-:Y:S08]  /*34d0*/  HMMA.16816.F32 R72, R52.reuse, R8, R72 ;  /* 0x000000083448723c */ /* 0x044ff00000001848 */
[----:B------:R-:W-:Y:S01]  /*34e0*/  HMMA.16816.F32 R64, R52, R10, R64 ;  /* 0x0000000a3440723c */ /* 0x000fe20000001840 */
[----:B------:R-:W2:Y:S04]  /*34f0*/  LDSM.16.M88.4 R8, [R81+0x4800] ;  /* 0x004800005108783b */ /* 0x000ea80000000200 */
[----:B------:R-:W-:Y:S03]  /*3500*/  LDSM.16.M88.4 R52, [R0+0x4800] ;  /* 0x004800000034783b */ /* 0x000fe60000000200 */
[C---:B-1----:R-:W-:Y:S08]  /*3510*/  HMMA.16816.F32 R40, R44.reuse, R20, R40 ;  /* 0x000000142c28723c */ /* 0x042ff00000001828 */
[C---:B------:R-:W-:Y:S01]  /*3520*/  HMMA.16816.F32 R36, R44.reuse, R22, R36 ;  /* 0x000000162c24723c */ /* 0x040fe20000001824 */
[----:B------:R-:W-:Y:S07]  /*3530*/  LDSM.16.M88.4 R20, [R0+0x4000] ;  /* 0x004000000014783b */ /* 0x000fee0000000200 */
[C---:B------:R-:W-:Y:S08]  /*3540*/  HMMA.16816.F32 R32, R44.reuse, R12, R32 ;  /* 0x0000000c2c20723c */ /* 0x040ff00000001820 */
[C---:B------:R-:W-:Y:S01]  /*3550*/  HMMA.16816.F32 R28, R44.reuse, R14, R28 ;  /* 0x0000000e2c1c723c */ /* 0x040fe2000000181c */
[----:B------:R-:W-:Y:S07]  /*3560*/  LDSM.16.M88.4 R12, [R81+0x5800] ;  /* 0x00580000510c783b */ /* 0x000fee0000000200 */
[C---:B----4-:R-:W-:Y:S08]  /*3570*/  HMMA.16816.F32 R24, R44.reuse, R4, R24 ;  /* 0x000000042c18723c */ /* 0x050ff00000001818 */
[C---:B------:R-:W-:Y:S01]  /*3580*/  HMMA.16816.F32 R60, R44.reuse, R6, R60 ;  /* 0x000000062c3c723c */ /* 0x040fe2000000183c */
[----:B------:R-:W1:Y:S07]  /*3590*/  LDSM.16.M88.4 R4, [R81+0x5000] ;  /* 0x005000005104783b */ /* 0x000e6e0000000200 */
[C---:B------:R-:W-:Y:S08]  /*35a0*/  HMMA.16816.F32 R72, R44.reuse, R48, R72 ;  /* 0x000000302c48723c */ /* 0x040ff00000001848 */
[----:B------:R-:W-:Y:S01]  /*35b0*/  HMMA.16816.F32 R64, R44, R50, R64 ;  /* 0x000000322c40723c */ /* 0x000fe20000001840 */
[----:B------:R-:W4:Y:S04]  /*35c0*/  LDSM.16.M88.4 R44, [R179+0x8000] ;  /* 0x00800000b32c783b */ /* 0x000f280000000200 */
[----:B------:R-:W5:Y:S03]  /*35d0*/  LDSM.16.M88.4 R48, [R0+0x5000] ;  /* 0x005000000030783b */ /* 0x000f660000000200 */
[C---:B---3--:R-:W-:Y:S08]  /*35e0*/  HMMA.16816.F32 R40, R56.reuse, R16, R40 ;  /* 0x000000103828723c */ /* 0x048ff00000001828 */
[----:B------:R-:W-:Y:S01]  /*35f0*/  HMMA.16816.F32 R36, R56, R18, R36 ;  /* 0x000000123824723c */ /* 0x000fe20000001824 */
[----:B------:R3:W5:Y:S01]  /*3600*/  LDSM.16.M88.4 R16, [R0+0x5800] ;  /* 0x005800000010783b */ /* 0x0007620000000200 */
[----:B------:R-:W-:-:S04]  /*3610*/  DEPBAR.LE SB0, 0x2 ;  /* 0x000080800000791a */ /* 0x000fc80000000000 */
[----:B------:R-:W-:Y:S02]  /*3620*/  BAR.SYNC.DEFER_BLOCKING 0x0 ;  /* 0x0000000000007b1d */ /* 0x000fe40000010000 */
[C---:B--2---:R-:W-:Y:S08]  /*3630*/  HMMA.16816.F32 R32, R56.reuse, R8, R32 ;  /* 0x000000083820723c */ /* 0x044ff00000001820 */
[C---:B------:R-:W-:Y:S08]  /*3640*/  HMMA.16816.F32 R28, R56.reuse, R10, R28 ;  /* 0x0000000a381c723c */ /* 0x040ff0000000181c */
[----:B-1----:R-:W-:Y:S01]  /*3650*/  HMMA.16816.F32 R24, R56, R4, R24 ;  /* 0x000000043818723c */ /* 0x002fe20000001818 */
[----:B---3--:R-:W-:-:S05]  /*3660*/  IMAD.IADD R0, R3, 0x1, -R204 ;  /* 0x0000000103007824 */ /* 0x008fca00078e0acc */
[C---:B------:R-:W-:Y:S01]  /*3670*/  ISETP.GT.AND P3, PT, R0.reuse, RZ, PT ;  /* 0x000000ff0000720c */ /* 0x040fe20003f64270 */
[----:B------:R-:W-:Y:S01]  /*3680*/  LDSM.16.MT88.4 R80, [R177+0x2000] ;  /* 0x00200000b150783b */ /* 0x000fe20000004200 */
[C---:B----4-:R-:W-:Y:S01]  /*3690*/  HMMA.16816.F32 R40, R44.reuse, R20, R40 ;  /* 0x000000142c28723c */ /* 0x050fe20000001828 */
[C---:B------:R-:W-:Y:S02]  /*36a0*/  ISETP.GT.AND P0, PT, R0.reuse, 0x1, PT ;  /* 0x000000010000780c */ /* 0x040fe40003f04270 */
[C---:B------:R-:W-:Y:S01]  /*36b0*/  ISETP.GT.AND P4, PT, R0.reuse, 0x8, PT ;  /* 0x000000080000780c */ /* 0x040fe20003f84270 */
[----:B------:R-:W-:Y:S01]  /*36c0*/  LDSM.16.MT88.4 R124, [R178] ;  /* 0x00000000b27c783b */ /* 0x000fe20000004200 */
[C---:B------:R-:W-:Y:S02]  /*36d0*/  ISETP.GT.AND P6, PT, R0.reuse, 0x29, PT ;  /* 0x000000290000780c */ /* 0x040fe40003fc4270 */
[----:B------:R-:W-:Y:S01]  /*36e0*/  ISETP.GT.AND P5, PT, R0, 0x30, PT ;  /* 0x000000300000780c */ /* 0x000fe20003fa4270 */
[----:B------:R-:W-:Y:S01]  /*36f0*/  HMMA.16816.F32 R36, R44, R22, R36 ;  /* 0x000000162c24723c */ /* 0x000fe20000001824 */
[----:B------:R-:W-:Y:S04]  /*3700*/  LDSM.16.MT88.4 R88, [R157+0x2000] ;  /* 0x002000009d58783b */ /* 0x000fe80000004200 */
[----:B------:R-:W-:Y:S03]  /*3710*/  LDSM.16.MT88.4 R96, [R178+0x4000] ;  /* 0x00400000b260783b */ /* 0x000fe60000004200 */
[----:B------:R-:W-:Y:S01]  /*3720*/  HMMA.16816.F32 R60, R56, R6, R60 ;  /* 0x00000006383c723c */ /* 0x000fe2000000183c */
[----:B------:R-:W-:Y:S04]  /*3730*/  LDSM.16.MT88.4 R104, [R164+0x4000] ;  /* 0x00400000a468783b */ /* 0x000fe80000004200 */
[----:B------:R-:W-:Y:S03]  /*3740*/  LDSM.16.MT88.4 R108, [R177+0x4000] ;  /* 0x00400000b16c783b */ /* 0x000fe60000004200 */
[----:B------:R-:W-:Y:S01]  /*3750*/  HMMA.16816.F32 R32, R44, R52, R32 ;  /* 0x000000342c20723c */ /* 0x000fe20000001820 */
[----:B------:R-:W-:Y:S01]  /*3760*/  FSEL R40, R40, -INF , P3 ;  /* 0xff80000028287808 */ /* 0x000fe20001800000 */
[----:B------:R-:W-:Y:S01]  /*3770*/  LDSM.16.MT88.4 R20, [R178+0x800] ;  /* 0x00080000b214783b */ /* 0x000fe20000004200 */
[----:B------:R-:W-:-:S02]  /*3780*/  FSEL R41, R41, -INF , P0 ;  /* 0xff80000029297808 */ /* 0x000fc40000000000 */
[----:B------:R-:W-:Y:S01]  /*3790*/  FSEL R42, R42, -INF , P3 ;  /* 0xff8000002a2a7808 */ /* 0x000fe20001800000 */
[----:B------:R-:W-:Y:S01]  /*37a0*/  LDSM.16.MT88.4 R136, [R164+0x800] ;  /* 0x00080000a488783b */ /* 0x000fe20000004200 */
[----:B------:R-:W-:Y:S01]  /*37b0*/  ISETP.GT.AND P3, PT, R0, 0x9, PT ;  /* 0x000000090000780c */ /* 0x000fe20003f64270 */
[----:B------:R-:W-:Y:S01]  /*37c0*/  HMMA.16816.F32 R72, R56, R12, R72 ;  /* 0x0000000c3848723c */ /* 0x000fe20000001848 */
[----:B------:R-:W-:Y:S02]  /*37d0*/  FMNMX.FTZ R4, R40, R41, !PT ;  /* 0x0000002928047209 */ /* 0x000fe40007810000 */
[----:B------:R-:W-:Y:S02]  /*37e0*/  FSEL R43, R43, -INF , P0 ;  /* 0xff8000002b2b7808 */ /* 0x000fe40000000000 */
[----:B------:R-:W-:Y:S02]  /*37f0*/  ISETP.GT.AND P0, PT, R0, 0x10, PT ;  /* 0x000000100000780c */ /* 0x000fe40003f04270 */
[----:B------:R-:W-:Y:S01]  /*3800*/  FSEL R37, R37, -INF , P3 ;  /* 0xff80000025257808 */ /* 0x000fe20001800000 */
[----:B------:R-:W-:Y:S01]  /*3810*/  HMMA.16816.F32 R28, R44, R54, R28 ;  /* 0x000000362c1c723c */ /* 0x000fe2000000181c */
[----:B------:R-:W-:-:S02]  /*3820*/  FSEL R39, R39, -INF , P3 ;  /* 0xff80000027277808 */ /* 0x000fc40001800000 */
[----:B------:R-:W-:Y:S02]  /*3830*/  ISETP.GT.AND P3, PT, R0, 0x11, PT ;  /* 0x000000110000780c */ /* 0x000fe40003f64270 */
[----:B------:R-:W-:Y:S02]  /*3840*/  FSEL R13, R38, -INF , P4 ;  /* 0xff800000260d7808 */ /* 0x000fe40002000000 */
[----:B------:R-:W-:Y:S01]  /*3850*/  FMNMX.FTZ R6, R42, R43, !PT ;  /* 0x0000002b2a067209 */ /* 0x000fe20007810000 */
[----:B------:R-:W-:Y:S01]  /*3860*/  HMMA.16816.F32 R64, R56, R14, R64 ;  /* 0x0000000e3840723c */ /* 0x000fe20000001840 */
[----:B------:R-:W-:Y:S01]  /*3870*/  FSEL R7, R32, -INF , P0 ;  /* 0xff80000020077808 */ /* 0x000fe20000000000 */
[----:B------:R-:W-:Y:S01]  /*3880*/  LDSM.16.MT88.4 R56, [R224] ;  /* 0x00000000e038783b */ /* 0x000fe20000004200 */
[----:B------:R-:W-:Y:S02]  /*3890*/  FSEL R33, R33, -INF , P3 ;  /* 0xff80000021217808 */ /* 0x000fe40001800000 */
[----:B------:R-:W-:-:S02]  /*38a0*/  FSEL R35, R35, -INF , P3 ;  /* 0xff80000023237808 */ /* 0x000fc40001800000 */
[----:B------:R-:W-:Y:S01]  /*38b0*/  FSEL R15, R36, -INF , P4 ;  /* 0xff800000240f7808 */ /* 0x000fe20002000000 */
[C---:B-----5:R-:W-:Y:S01]  /*38c0*/  HMMA.16816.F32 R24, R44.reuse, R48, R24 ;  /* 0x000000302c18723c */ /* 0x060fe20000001818 */
[C---:B------:R-:W-:Y:S02]  /*38d0*/  ISETP.GT.AND P4, PT, R0.reuse, 0x18, PT ;  /* 0x000000180000780c */ /* 0x040fe40003f84270 */
[----:B------:R-:W-:Y:S02]  /*38e0*/  FMNMX.FTZ R4, R15, R4, !PT ;  /* 0x000000040f047209 */ /* 0x000fe40007810000 */
[----:B------:R-:W-:Y:S02]  /*38f0*/  ISETP.GT.AND P3, PT, R0, 0x19, PT ;  /* 0x000000190000780c */ /* 0x000fe40003f64270 */
[----:B------:R-:W-:Y:S01]  /*3900*/  FMNMX.FTZ R4, R37, R4, !PT ;  /* 0x0000000425047209 */ /* 0x000fe20007810000 */
[----:B------:R-:W-:Y:S01]  /*3910*/  HMMA.16816.F32 R60, R44, R50, R60 ;  /* 0x000000322c3c723c */ /* 0x000fe2000000183c */
[----:B------:R-:W-:Y:S01]  /*3920*/  FSEL R5, R28, -INF , P4 ;  /* 0xff8000001c057808 */ /* 0x000fe20002000000 */
[----:B------:R-:W-:Y:S01]  /*3930*/  LDSM.16.MT88.4 R48, [R177] ;  /* 0x00000000b130783b */ /* 0x000fe20000004200 */
[----:B------:R-:W-:-:S02]  /*3940*/  FMNMX.FTZ R4, R7, R4, !PT ;  /* 0x0000000407047209 */ /* 0x000fc40007810000 */
[----:B------:R-:W-:Y:S02]  /*3950*/  FSEL R11, R34, -INF , P0 ;  /* 0xff800000220b7808 */ /* 0x000fe40000000000 */
[----:B------:R-:W-:Y:S01]  /*3960*/  FMNMX.FTZ R4, R33, R4, !PT ;  /* 0x0000000421047209 */ /* 0x000fe20007810000 */
[C---:B------:R-:W-:Y:S01]  /*3970*/  HMMA.16816.F32 R72, R44.reuse, R16, R72 ;  /* 0x000000102c48723c */ /* 0x040fe20000001848 */
[----:B------:R-:W-:Y:S02]  /*3980*/  ISETP.GT.AND P0, PT, R0, 0x20, PT ;  /* 0x000000200000780c */ /* 0x000fe40003f04270 */
[----:B------:R-:W-:Y:S02]  /*3990*/  FSEL R29, R29, -INF , P3 ;  /* 0xff8000001d1d7808 */ /* 0x000fe40001800000 */
[----:B------:R-:W-:Y:S02]  /*39a0*/  FMNMX.FTZ R4, R5, R4, !PT ;  /* 0x0000000405047209 */ /* 0x000fe40007810000 */
[----:B------:R-:W-:Y:S01]  /*39b0*/  FMNMX.FTZ R6, R13, R6, !PT ;  /* 0x000000060d067209 */ /* 0x000fe20007810000 */
[----:B------:R-:W-:Y:S01]  /*39c0*/  HMMA.16816.F32 R64, R44, R18, R64 ;  /* 0x000000122c40723c */ /* 0x000fe20000001840 */
        /* <DEDUP_REMOVED lines=10> */
[----:B------:R-:W-:Y:S02]  /*3a70*/  FSEL R159, R60, -INF , P0 ;  /* 0xff8000003c9f7808 */ /* 0x000fe40000000000 */
[----:B------:R-:W-:Y:S02]  /*3a80*/  FMNMX.FTZ R4, R245, R4, !PT ;  /* 0x00000004f5047209 */ /* 0x000fe40007810000 */
[----:B------:R-:W-:-:S02]  /*3a90*/  FSEL R9, R30, -INF , P4 ;  /* 0xff8000001e097808 */ /* 0x000fc40002000000 */
[----:B------:R-:W-:Y:S02]  /*3aa0*/  FMNMX.FTZ R6, R35, R6, !PT ;  /* 0x0000000623067209 */ /* 0x000fe40007810000 */
        /* <DEDUP_REMOVED lines=8> */
[----:B------:R-:W-:Y:S02]  /*3b30*/  FMNMX.FTZ R4, R233, R4, !PT ;  /* 0x00000004e9047209 */ /* 0x000fe40007810000 */
[----:B------:R-:W-:Y:S02]  /*3b40*/  FSEL R241, R27, -INF , P3 ;  /* 0xff8000001bf17808 */ /* 0x000fe40001800000 */
[----:B------:R-:W-:Y:S01]  /*3b50*/  FMNMX.FTZ R6, R165, R6, !PT ;  /* 0x00000006a5067209 */ /* 0x000fe20007810000 */
[----:B------:R-:W-:Y:S01]  /*3b60*/  LDSM.16.MT88.4 R24, [R164+0x2800] ;  /* 0x00280000a418783b */ /* 0x000fe20000004200 */
[----:B------:R-:W-:-:S02]  /*3b70*/  FSEL R235, R62, -INF , P0 ;  /* 0xff8000003eeb7808 */ /* 0x000fc40000000000 */
[C---:B------:R-:W-:Y:S02]  /*3b80*/  ISETP.GT.AND P3, PT, R0.reuse, 0x38, PT ;  /* 0x000000380000780c */ /* 0x040fe40003f64270 */
[----:B------:R-:W-:Y:S02]  /*3b90*/  ISETP.GT.AND P0, PT, R0, 0x39, PT ;  /* 0x000000390000780c */ /* 0x000fe40003f04270 */
[----:B------:R-:W-:Y:S02]  /*3ba0*/  FMNMX.FTZ R0, R175, R4, !PT ;  /* 0x00000004af007209 */ /* 0x000fe40007810000 */
[----:B------:R-:W-:Y:S02]  /*3bb0*/  FMNMX.FTZ R4, R241, R6, !PT ;  /* 0x00000006f1047209 */ /* 0x000fe40007810000 */
[----:B------:R-:W-:Y:S02]  /*3bc0*/  FSEL R173, R63, -INF , P6 ;  /* 0xff8000003fad7808 */ /* 0x000fe40003000000 */
[----:B------:R-:W-:-:S02]  /*3bd0*/  FMNMX.FTZ R4, R235, R4, !PT ;  /* 0x00000004eb047209 */ /* 0x000fc40007810000 */
[----:B------:R-:W-:Y:S02]  /*3be0*/  FSEL R167, R74, -INF , P5 ;  /* 0xff8000004aa77808 */ /* 0x000fe40002800000 */
[----:B------:R-:W-:Y:S02]  /*3bf0*/  FMNMX.FTZ R4, R173, R4, !PT ;  /* 0x00000004ad047209 */ /* 0x000fe40007810000 */
[----:B------:R-:W-:Y:S02]  /*3c00*/  FSEL R171, R64, -INF , P3 ;  /* 0xff80000040ab7808 */ /* 0x000fe40001800000 */
[----:B------:R-:W-:Y:S02]  /*3c10*/  FSEL R143, R75, -INF , P4 ;  /* 0xff8000004b8f7808 */ /* 0x000fe40002000000 */
[----:B------:R-:W-:Y:S01]  /*3c20*/  FMNMX.FTZ R4, R167, R4, !PT ;  /* 0x00000004a7047209 */ /* 0x000fe20007810000 */
[----:B------:R-:W-:Y:S01]  /*3c30*/  LDSM.16.MT88.4 R72, [R164+0x2000] ;  /* 0x00200000a448783b */ /* 0x000fe20000004200 */
[----:B------:R-:W-:-:S02]  /*3c40*/  FSEL R169, R65, -INF , P0 ;  /* 0xff80000041a97808 */ /* 0x000fc40000000000 */
[----:B------:R-:W-:Y:S02]  /*3c50*/  FMNMX.FTZ R0, R171, R0, !PT ;  /* 0x00000000ab007209 */ /* 0x000fe40007810000 */
        /* <DEDUP_REMOVED lines=24> */
[--C-:B------:R-:W-:Y:S02]  /*3de0*/  FFMA.FTZ R153, R15, c[0x0][0x2d0], -R140.reuse ;  /* 0x0000b4000f997a23 */ /* 0x100fe4000001088c */
[----:B------:R-:W-:Y:S01]  /*3df0*/  FFMA.FTZ R148, R37, c[0x0][0x2d0], -R140 ;  /* 0x0000b40025947a23 */ /* 0x000fe2000001088c */
[----:B------:R-:W-:Y:S01]  /*3e00*/  MUFU.EX2 R156, R156 ;  /* 0x0000009c009c7308 */ /* 0x000fe20000000800 */
[----:B------:R-:W-:-:S02]  /*3e10*/  FFMA.FTZ R154, R42, c[0x0][0x2d0], -R160 ;  /* 0x0000b4002a9a7a23 */ /* 0x000fc400000108a0 */
[--C-:B------:R-:W-:Y:S02]  /*3e20*/  FFMA.FTZ R151, R43, c[0x0][0x2d0], -R160.reuse ;  /* 0x0000b4002b977a23 */ /* 0x100fe400000108a0 */
[--C-:B------:R-:W-:Y:S01]  /*3e30*/  FFMA.FTZ R149, R13, c[0x0][0x2d0], -R160.reuse ;  /* 0x0000b4000d957a23 */ /* 0x100fe200000108a0 */
[----:B------:R-:W1:Y:S01]  /*3e40*/  LDSM.16.MT88.4 R40, [R164] ;  /* 0x00000000a428783b */ /* 0x000e620000004200 */
[----:B------:R-:W-:Y:S01]  /*3e50*/  FFMA.FTZ R146, R39, c[0x0][0x2d0], -R160 ;  /* 0x0000b40027927a23 */ /* 0x000fe200000108a0 */
[----:B------:R-:W2:Y:S01]  /*3e60*/  MUFU.EX2 R155, R155 ;  /* 0x0000009b009b7308 */ /* 0x000ea20000000800 */
[--C-:B------:R-:W-:Y:S01]  /*3e70*/  FFMA.FTZ R147, R7, c[0x0][0x2d0], -R140.reuse ;  /* 0x0000b40007937a23 */ /* 0x100fe2000001088c */
[----:B------:R-:W-:Y:S01]  /*3e80*/  LDSM.16.MT88.4 R12, [R157+0x2800] ;  /* 0x002800009d0c783b */ /* 0x000fe20000004200 */
[----:B------:R-:W-:Y:S02]  /*3e90*/  FFMA.FTZ R145, R5, c[0x0][0x2d0], -R140 ;  /* 0x0000b40005917a23 */ /* 0x000fe4000001088c */
[--C-:B------:R-:W-:Y:S01]  /*3ea0*/  FFMA.FTZ R152, R11, c[0x0][0x2d0], -R160.reuse ;  /* 0x0000b4000b987a23 */ /* 0x100fe200000108a0 */
[----:B------:R-:W3:Y:S01]  /*3eb0*/  LDSM.16.MT88.4 R4, [R224+0x4000] ;  /* 0x00400000e004783b */ /* 0x000ee20000004200 */
[----:B------:R-:W-:Y:S01]  /*3ec0*/  FFMA.FTZ R150, R9, c[0x0][0x2d0], -R160 ;  /* 0x0000b40009967a23 */ /* 0x000fe200000108a0 */
[----:B------:R-:W-:Y:S01]  /*3ed0*/  MUFU.EX2 R153, R153 ;  /* 0x0000009900997308 */ /* 0x000fe20000000800 */
[--C-:B------:R-:W-:Y:S01]  /*3ee0*/  FFMA.FTZ R144, R33, c[0x0][0x2d0], -R140.reuse ;  /* 0x0000b40021907a23 */ /* 0x100fe2000001088c */
[----:B------:R-:W4:Y:S01]  /*3ef0*/  LDSM.16.MT88.4 R8, [R178+0x2800] ;  /* 0x00280000b208783b */ /* 0x000f220000004200 */
[----:B------:R-:W-:-:S02]  /*3f00*/  FFMA.FTZ R0, R29, c[0x0][0x2d0], -R140 ;  /* 0x0000b4001d007a23 */ /* 0x000fc4000001088c */
[--C-:B------:R-:W-:Y:S02]  /*3f10*/  FFMA.FTZ R135, R35, c[0x0][0x2d0], -R160.reuse ;  /* 0x0000b40023877a23 */ /* 0x100fe400000108a0 */
[----:B------:R-:W-:Y:S01]  /*3f20*/  FFMA.FTZ R133, R31, c[0x0][0x2d0], -R160 ;  /* 0x0000b4001f857a23 */ /* 0x000fe200000108a0 */
[----:B------:R-:W5:Y:S01]  /*3f30*/  MUFU.EX2 R148, R148 ;  /* 0x0000009400947308 */ /* 0x000f620000000800 */
[----:B--2---:R-:W-:Y:S01]  /*3f40*/  F2FP.PACK_AB R112, R155, R156 ;  /* 0x0000009c9b70723e */ /* 0x004fe200000000ff */
[----:B------:R-:W-:Y:S01]  /*3f50*/  LDSM.16.MT88.4 R32, [R177+0x800] ;  /* 0x00080000b120783b */ /* 0x000fe20000004200 */
[--C-:B------:R-:W-:Y:S02]  /*3f60*/  FFMA.FTZ R158, R161, c[0x0][0x2d0], -R140.reuse ;  /* 0x0000b400a19e7a23 */ /* 0x100fe4000001088c */
[--C-:B------:R-:W-:Y:S01]  /*3f70*/  FFMA.FTZ R161, R245, c[0x0][0x2d0], -R140.reuse ;  /* 0x0000b400f5a17a23 */ /* 0x100fe2000001088c */
[----:B------:R-:W-:Y:S01]  /*3f80*/  LDSM.16.MT88.4 R28, [R157+0x800] ;  /* 0x000800009d1c783b */ /* 0x000fe20000004200 */
[--C-:B------:R-:W-:Y:S01]  /*3f90*/  FFMA.FTZ R159, R159, c[0x0][0x2d0], -R140.reuse ;  /* 0x0000b4009f9f7a23 */ /* 0x100fe2000001088c */
[----:B------:R-:W-:Y:S01]  /*3fa0*/  MUFU.EX2 R154, R154 ;  /* 0x0000009a009a7308 */ /* 0x000fe20000000800 */
[----:B------:R-:W-:-:S02]  /*3fb0*/  FFMA.FTZ R162, R243, c[0x0][0x2d0], -R140 ;  /* 0x0000b400f3a27a23 */ /* 0x000fc4000001088c */
[--C-:B------:R-:W-:Y:S02]  /*3fc0*/  FFMA.FTZ R165, R165, c[0x0][0x2d0], -R160.reuse ;  /* 0x0000b400a5a57a23 */ /* 0x100fe400000108a0 */
[--C-:B------:R-:W-:Y:S02]  /*3fd0*/  FFMA.FTZ R166, R241, c[0x0][0x2d0], -R160.reuse ;  /* 0x0000b400f1a67a23 */ /* 0x100fe400000108a0 */
[--C-:B------:R-:W-:Y:S01]  /*3fe0*/  FFMA.FTZ R168, R235, c[0x0][0x2d0], -R160.reuse ;  /* 0x0000b400eba87a23 */ /* 0x100fe200000108a0 */
[----:B------:R-:W2:Y:S01]  /*3ff0*/  MUFU.EX2 R151, R151 ;  /* 0x0000009700977308 */ /* 0x000ea20000000800 */
[----:B-----5:R-:W-:Y:S01]  /*4000*/  F2FP.PACK_AB R114, R148, R153 ;  /* 0x000000999472723e */ /* 0x020fe200000000ff */
[----:B------:R-:W-:Y:S02]  /*4010*/  FFMA.FTZ R173, R173, c[0x0][0x2d0], -R160 ;  /* 0x0000b400adad7a23 */ /* 0x000fe400000108a0 */
[----:B------:R-:W-:Y:S02]  /*4020*/  FFMA.FTZ R172, R169, c[0x0][0x2d0], -R140 ;  /* 0x0000b400a9ac7a23 */ /* 0x000fe4000001088c */
[----:B------:R-:W-:-:S02]  /*4030*/  FFMA.FTZ R167, R167, c[0x0][0x2d0], -R160 ;  /* 0x0000b400a7a77a23 */ /* 0x000fc400000108a0 */
[----:B------:R-:W-:Y:S01]  /*4040*/  MUFU.EX2 R149, R149 ;  /* 0x0000009500957308 */ /* 0x000fe20000000800 */
[--C-:B------:R-:W-:Y:S02]  /*4050*/  FFMA.FTZ R174, R143, c[0x0][0x2d0], -R160.reuse ;  /* 0x0000b4008fae7a23 */ /* 0x100fe400000108a0 */
[----:B------:R-:W-:Y:S02]  /*4060*/  FFMA.FTZ R169, R141, c[0x0][0x2d0], -R160 ;  /* 0x0000b4008da97a23 */ /* 0x000fe400000108a0 */
[--C-:B------:R-:W-:Y:S02]  /*4070*/  FFMA.FTZ R170, R233, c[0x0][0x2d0], -R140.reuse ;  /* 0x0000b400e9aa7a23 */ /* 0x100fe4000001088c */
[--C-:B------:R-:W-:Y:S01]  /*4080*/  FFMA.FTZ R175, R175, c[0x0][0x2d0], -R140.reuse ;  /* 0x0000b400afaf7a23 */ /* 0x100fe2000001088c */
[----:B------:R-:W5:Y:S01]  /*4090*/  MUFU.EX2 R146, R146 ;  /* 0x0000009200927308 */ /* 0x000f620000000800 */
[----:B--2---:R-:W-:Y:S01]  /*40a0*/  F2FP.PACK_AB R113, R151, R154 ;  /* 0x0000009a9771723e */ /* 0x004fe200000000ff */
[----:B------:R-:W-:-:S02]  /*40b0*/  FFMA.FTZ R171, R171, c[0x0][0x2d0], -R140 ;  /* 0x0000b400abab7a23 */ /* 0x000fc4000001088c */
[----:B------:R-:W-:Y:S01]  /*40c0*/  FFMA.FTZ R160, R163, c[0x0][0x2d0], -R160 ;  /* 0x0000b400a3a07a23 */ /* 0x000fe200000108a0 */
[----:B------:R-:W-:Y:S01]  /*40d0*/  LDSM.16.MT88.4 R140, [R164+0x3800] ;  /* 0x00380000a48c783b */ /* 0x000fe20000004200 */
[----:B------:R-:W-:Y:S02]  /*40e0*/  FADD.FTZ R156, R156, R155 ;  /* 0x0000009b9c9c7221 */ /* 0x000fe40000010000 */
[----:B------:R-:W-:Y:S01]  /*40f0*/  MUFU.EX2 R147, R147 ;  /* 0x0000009300937308 */ /* 0x000fe20000000800 */
[----:B------:R-:W-:Y:S02]  /*4100*/  FADD.FTZ R154, R154, R151 ;  /* 0x000000979a9a7221 */ /* 0x000fe40000010000 */
[----:B------:R-:W-:-:S04]  /*4110*/  FADD.FTZ R153, R153, R156 ;  /* 0x0000009c99997221 */ /* 0x000fc80000010000 */
[----:B------:R-:W-:Y:S01]  /*4120*/  FADD.FTZ R148, R148, R153 ;  /* 0x0000009994947221 */ /* 0x000fe20000010000 */
[----:B-----5:R-:W-:Y:S01]  /*4130*/  F2FP.PACK_AB R115, R146, R149 ;  /* 0x000000959273723e */ /* 0x020fe200000000ff */
[----:B------:R-:W2:Y:S01]  /*4140*/  MUFU.EX2 R144, R144 ;  /* 0x0000009000907308 */ /* 0x000ea20000000800 */
[----:B------:R-:W-:-:S04]  /*4150*/  FADD.FTZ R149, R149, R154 ;  /* 0x0000009a95957221 */ /* 0x000fc80000010000 */
        /* <DEDUP_REMOVED lines=11> */
[C---:B-1----:R-:W-:Y:S02]  /*4210*/  HMMA.16816.F32 R36, R112.reuse, R40, RZ ;  /* 0x000000287024723c */ /* 0x042fe400000018ff */
        /* <DEDUP_REMOVED lines=33> */
[C---:B---3--:R-:W-:Y:S07]  /*4430*/  HMMA.16816.F32 R116, R112.reuse, R4, RZ ;  /* 0x000000047074723c */ /* 0x048fee00000018ff */
[----:B--2---:R-:W-:Y:S01]  /*4440*/  F2FP.PACK_AB R4, R144, R147 ;  /* 0x000000939004723e */ /* 0x004fe200000000ff */
        /* <DEDUP_REMOVED lines=10> */
[----:B------:R-:W-:Y:S01]  /*44f0*/  FADD.FTZ R145, R0, R145 ;  /* 0x0000009100917221 */ /* 0x000fe20000010000 */
[----:B------:R-:W-:Y:S01]  /*4500*/  IADD3 R0, R2, -0x3, RZ ;  /* 0xfffffffd02007810 */ /* 0x000fe20007ffe0ff */
[----:B----4-:R-:W-:Y:S01]  /*4510*/  HMMA.16816.F32 R60, R4, R8, R60 ;  /* 0x00000008043c723c */ /* 0x010fe2000000183c */
[----:B------:R-:W-:-:S02]  /*4520*/  FADD.FTZ R150, R133, R150 ;  /* 0x0000009685967221 */ /* 0x000fc40000010000 */
[----:B------:R-:W-:-:S05]  /*4530*/  ISETP.GE.AND P0, PT, R0, R229, PT ;  /* 0x000000e50000720c */ /* 0x000fca0003f06270 */
        /* <DEDUP_REMOVED lines=37> */
[----:B------:R-:W-:Y:S01]  /*4790*/  F2FP.PACK_AB R5, R166, R165 ;  /* 0x000000a5a605723e */ /* 0x000fe200000000ff */
[----:B------:R-:W-:Y:S01]  /*47a0*/  FADD.FTZ R165, R165, R150 ;  /* 0x00000096a5a57221 */ /* 0x000fe20000010000 */
[----:B------:R-:W-:Y:S01]  /*47b0*/  F2FP.PACK_AB R6, R162, R159 ;  /* 0x0000009fa206723e */ /* 0x000fe200000000ff */
[----:B------:R-:W-:Y:S01]  /*47c0*/  FADD.FTZ R158, R161, R158 ;  /* 0x0000009ea19e7221 */ /* 0x000fe20000010000 */
[----:B------:R-:W-:Y:S01]  /*47d0*/  F2FP.PACK_AB R7, R173, R168 ;  /* 0x000000a8ad07723e */ /* 0x000fe200000000ff */
[----:B------:R-:W-:-:S02]  /*47e0*/  FADD.FTZ R165, R166, R165 ;  /* 0x000000a5a6a57221 */ /* 0x000fc40000010000 */
[----:B------:R-:W-:Y:S02]  /*47f0*/  FADD.FTZ R159, R159, R158 ;  /* 0x0000009e9f9f7221 */ /* 0x000fe40000010000 */
[----:B------:R-:W-:Y:S02]  /*4800*/  FADD.FTZ R168, R168, R165 ;  /* 0x000000a5a8a87221 */ /* 0x000fe40000010000 */
[----:B-1----:R-:W-:Y:S01]  /*4810*/  HMMA.16816.F32 R128, R4, R8, R128 ;  /* 0x000000080480723c */ /* 0x002fe20000001880 */
[----:B------:R-:W-:Y:S02]  /*4820*/  FADD.FTZ R159, R162, R159 ;  /* 0x0000009fa29f7221 */ /* 0x000fe40000010000 */
[----:B------:R-:W-:-:S05]  /*4830*/  FADD.FTZ R168, R173, R168 ;  /* 0x000000a8ada87221 */ /* 0x000fca0000010000 */
        /* <DEDUP_REMOVED lines=45> */
[----:B---3--:R-:W-:Y:S01]  /*4b10*/  HMMA.16816.F32 R36, R4, R12, R36 ;  /* 0x0000000c0424723c */ /* 0x008fe20000001824 */
[----:B------:R-:W-:Y:S02]  /*4b20*/  FADD.FTZ R235, R172, R171 ;  /* 0x000000abaceb7221 */ /* 0x000fe40000010000 */
[----:B------:R-:W-:-:S05]  /*4b30*/  FADD.FTZ R233, R160, R169 ;  /* 0x000000a9a0e97221 */ /* 0x000fca0000010000 */
        /* <DEDUP_REMOVED lines=28> */
[----:B------:R-:W-:Y:S01]  /*4d00*/  SHF.R.S32.HI R5, RZ, 0x1f, R0 ;  /* 0x0000001fff057819 */ /* 0x000fe20000011400 */
[----:B------:R-:W-:-:S04]  /*4d10*/  IMAD.WIDE.U32 R6, R0, c[0x0][0x1e0], RZ ;  /* 0x0000780000067a25 */ /* 0x000fc800078e00ff */
[----:B------:R-:W-:Y:S02]  /*4d20*/  IMAD R5, R5, c[0x0][0x1e0], RZ ;  /* 0x0000780005057a24 */ /* 0x000fe400078e02ff */
[----:B------:R-:W-:Y:S02]  /*4d30*/  IMAD.MOV.U32 R4, RZ, RZ, c[0x0][0x1e0] ;  /* 0x00007800ff047624 */ /* 0x000fe400078e00ff */
[----:B------:R-:W-:Y:S01]  /*4d40*/  IMAD R5, R0, c[0x0][0x1e4], R5 ;  /* 0x0000790000057a24 */ /* 0x000fe200078e0205 */
[----:B------:R-:W-:-:S03]  /*4d50*/  LEA R0, P0, R6, R238, 0x6 ;  /* 0x000000ee06007211 */ /* 0x000fc600078030ff */
[----:B------:R-:W-:Y:S01]  /*4d60*/  IMAD.IADD R5, R7, 0x1, R5 ;  /* 0x0000000107057824 */ /* 0x000fe200078e0205 */
[----:B------:R-:W-:-:S04]  /*4d70*/  LEA R8, P3, R0, c[0x0][0x1c8], 0x1 ;  /* 0x0000720000087a11 */ /* 0x000fc800078608ff */
[----:B------:R-:W-:Y:S02]  /*4d80*/  LEA.HI.X R5, R6, R228, R5, 0x6, P0 ;  /* 0x000000e406057211 */ /* 0x000fe400000f3405 */
[----:B------:R-:W-:Y:S02]  /*4d90*/  ISETP.GE.AND P0, PT, R200, c[0x0][0x1d4], PT ;  /* 0x00007500c8007a0c */ /* 0x000fe40003f06270 */
[----:B------:R-:W-:Y:S01]  /*4da0*/  LEA.HI.X R9, R0, c[0x0][0x1cc], R5, 0x1, P3 ;  /* 0x0000730000097a11 */ /* 0x000fe200018f0c05 */
[----:B------:R-:W-:Y:S01]  /*4db0*/  IMAD.MOV.U32 R5, RZ, RZ, c[0x0][0x1e4] ;  /* 0x00007900ff057624 */ /* 0x000fe200078e00ff */
[----:B------:R-:W-:-:S03]  /*4dc0*/  LEA R6, P3, R4, R8, 0x6 ;  /* 0x0000000804067211 */ /* 0x000fc600078630ff */
[----:B------:R-:W-:Y:S01]  /*4dd0*/  @!PT LDS RZ, [RZ] ;  /* 0x00000000fffff984 */ /* 0x000fe20000000800 */
[----:B------:R-:W-:Y:S01]  /*4de0*/  @!PT LDS RZ, [RZ] ;  /* 0x00000000fffff984 */ /* 0x000fe20000000800 */
[----:B------:R-:W-:Y:S01]  /*4df0*/  @!PT LDS RZ, [RZ] ;  /* 0x00000000fffff984 */ /* 0x000fe20000000800 */
[----:B------:R1:W-:Y:S01]  /*4e00*/  LDGSTS.E.BYPASS.LTC128B.128 [R203+0xc100], [R8.64], !P1 ;  /* 0x0c10000008cb7fae */ /* 0x0003e2000c901d48 */
[----:B------:R-:W-:-:S03]  /*4e10*/  LEA.HI.X R7, R4, R9, R5, 0x6, P3 ;  /* 0x0000000904077211 */ /* 0x000fc600018f3405 */
[----:B------:R1:W-:Y:S04]  /*4e20*/  LDGSTS.E.BYPASS.LTC128B.128 [R203+0xe100], [R8.64+0x80], !P2 ;  /* 0x0e10008008cb7fae */ /* 0x0003e8000d101d48 */
[----:B------:R1:W-:Y:S04]  /*4e30*/  LDGSTS.E.BYPASS.LTC128B.128 [R203+0x10100], [R8.64+0x100], !P0 ;  /* 0x1010010008cb7fae */ /* 0x0003e8000c101d48 */
[----:B------:R1:W-:Y:S04]  /*4e40*/  LDGSTS.E.BYPASS.LTC128B.128 [R203+0xd100], [R6.64], !P1 ;  /* 0x0d10000006cb7fae */ /* 0x0003e8000c901d48 */
[----:B------:R1:W-:Y:S04]  /*4e50*/  LDGSTS.E.BYPASS.LTC128B.128 [R203+0xf100], [R6.64+0x80], !P2 ;  /* 0x0f10008006cb7fae */ /* 0x0003e8000d101d48 */
[----:B------:R1:W-:Y:S02]  /*4e60*/  LDGSTS.E.BYPASS.LTC128B.128 [R203+0x11100], [R6.64+0x100], !P0 ;  /* 0x1110010006cb7fae */ /* 0x0003e4000c101d48 */
.L_x_1257:
[----:B------:R-:W-:Y:S05]  /*4e70*/  BSYNC B0 ;  /* 0x0000000000007941 */ /* 0x000fea0003800000 */
.L_x_1256:
[----:B------:R-:W-:Y:S01]  /*4e80*/  IADD3 R234, R2, -0x2, RZ ;  /* 0xfffffffe02ea7810 */ /* 0x000fe20007ffe0ff */
[----:B------:R-:W0:Y:S03]  /*4e90*/  LDGDEPBAR ;  /* 0x00000000000079af */ /* 0x000e260000000000 */
[----:B------:R-:W-:-:S13]  /*4ea0*/  ISETP.GE.AND P0, PT, R234, R229, PT ;  /* 0x000000e5ea00720c */ /* 0x000fda0003f06270 */
[----:B------:R-:W-:Y:S05]  /*4eb0*/  @!P0 BRA `(.L_x_1258) ;  /* 0x0000291000008947 */ /* 0x000fea0003800000 */
[----:B------:R-:W-:Y:S01]  /*4ec0*/  IMAD.MOV.U32 R0, RZ, RZ, R3 ;  /* 0x000000ffff007224 */ /* 0x000fe200078e0003 */
[----:B------:R-:W-:Y:S01]  /*4ed0*/  MOV R232, RZ ;  /* 0x000000ff00e87202 */ /* 0x000fe20000000f00 */
[----:B------:R-:W-:Y:S01]  /*4ee0*/  IMAD.MOV.U32 R133, RZ, RZ, R132 ;  /* 0x000000ffff857224 */ /* 0x000fe200078e0084 */
[----:B------:R-:W-:Y:S02]  /*4ef0*/  MOV R135, 0x1 ;  /* 0x0000000100877802 */ /* 0x000fe40000000f00 */
.L_x_1259:
[----:B------:R-:W-:Y:S04]  /*4f00*/  DEPBAR.LE SB0, 0x2 ;  /* 0x000080800000791a */ /* 0x000fe80000000000 */
[----:B------:R-:W-:Y:S01]  /*4f10*/  WARPSYNC 0xffffffff ;  /* 0xffffffff00007948 */ /* 0x000fe20003800000 */
[----:B------:R-:W-:Y:S01]  /*4f20*/  BAR.SYNC.DEFER_BLOCKING 0x0 ;  /* 0x0000000000007b1d */ /* 0x000fe20000010000 */
[----:B------:R-:W-:Y:S01]  /*4f30*/  IMAD R186, R135, 0x6000, RZ ;  /* 0x0000600087ba7824 */ /* 0x000fe200078e02ff */
[----:B------:R-:W-:Y:S02]  /*4f40*/  ISETP.GE.AND P5, PT, R229, R234, PT ;  /* 0x000000eae500720c */ /* 0x000fe40003fa6270 */
[----:B------:R-:W-:Y:S02]  /*4f50*/  IADD3 R240, R234, -0x1, RZ ;  /* 0xffffffffeaf07810 */ /* 0x000fe40007ffe0ff */
[----:B------:R-:W-:Y:S04]  /*4f60*/  IADD3 R173, R185, R186, RZ ;  /* 0x000000bab9ad7210 */ /* 0x000fe80007ffe0ff */
[----:B------:R-:W-:Y:S05]  /*4f70*/  IADD3 R172, R176, R173, RZ ;  /* 0x000000adb0ac7210 */ /* 0x000fea0007ffe0ff */
[----:B------:R-:W-:Y:S01]  /*4f80*/  @!P5 SHF.R.S32.HI R159, RZ, 0x1f, R240 ;  /* 0x0000001fff9fd819 */ /* 0x000fe200000114f0 */
[----:B-1----:R-:W-:Y:S01]  /*4f90*/  @!P5 IMAD.WIDE.U32 R32, R240, c[0x0][0x208], RZ ;  /* 0x00008200f020da25 */ /* 0x002fe200078e00ff */
[----:B------:R-:W-:Y:S02]  /*4fa0*/  @!P5 MOV R2, c[0x0][0x208] ;  /* 0x000082000002da02 */ /* 0x000fe40000000f00 */
[----:B------:R-:W-:Y:S01]  /*4fb0*/  @!P5 MOV R3, c[0x0][0x20c] ;  /* 0x000083000003da02 */ /* 0x000fe20000000f00 */
[----:B------:R-:W-:Y:S01]  /*4fc0*/  @!P5 IMAD R159, R159, c[0x0][0x208], RZ ;  /* 0x000082009f9fda24 */ /* 0x000fe200078e02ff */
[----:B------:R-:W-:Y:S01]  /*4fd0*/  @!P5 SHF.L.U32 R157, R32, 0x6, RZ ;  /* 0x00000006209dd819 */ /* 0x000fe200000006ff */
[----:B------:R-:W-:Y:S01]  /*4fe0*/  @!P5 IMAD R168, R232, 0x6000, R202 ;  /* 0x00006000e8a8d824 */ /* 0x000fe200078e02ca */
[----:B------:R-:W-:Y:S01]  /*4ff0*/  @!P5 ISETP.GE.AND P3, PT, R199, c[0x0][0x1d4], PT ;  /* 0x00007500c700da0c */ /* 0x000fe20003f66270 */
[----:B------:R-:W-:Y:S01]  /*5000*/  LDSM.16.M88.4 R136, [R182] ;  /* 0x00000000b688783b */ /* 0x000fe20000000200 */
[----:B------:R-:W-:Y:S01]  /*5010*/  @!P5 IMAD R159, R240, c[0x0][0x20c], R159 ;  /* 0x00008300f09fda24 */ /* 0x000fe200078e029f */
[----:B------:R-:W-:Y:S02]  /*5020*/  @!P5 LEA R161, P0, R2, R157, 0x5 ;  /* 0x0000009d02a1d211 */ /* 0x000fe400078028ff */
[----:B------:R-:W-:Y:S02]  /*5030*/  @!P5 IADD3 R157, P4, R157, R236, RZ ;  /* 0x000000ec9d9dd210 */ /* 0x000fe40007f9e0ff */
[----:B------:R-:W-:Y:S02]  /*5040*/  @!P5 IADD3 R159, R33, R159, RZ ;  /* 0x0000009f219fd210 */ /* 0x000fe40007ffe0ff */
[----:B------:R-:W2:Y:S01]  /*5050*/  LDSM.16.M88.4 R140, [R173] ;  /* 0x00000000ad8c783b */ /* 0x000ea20000000200 */
[----:B------:R-:W-:Y:S02]  /*5060*/  @!P5 LEA R164, P6, R157, c[0x0][0x1f8], 0x1 ;  /* 0x00007e009da4da11 */ /* 0x000fe400078c08ff */
[----:B------:R-:W-:Y:S02]  /*5070*/  @!P5 SHF.L.U64.HI R159, R32, 0x6, R159 ;  /* 0x00000006209fd819 */ /* 0x000fe4000001029f */
[----:B------:R-:W-:Y:S02]  /*5080*/  @!P5 ISETP.GE.AND P2, PT, R200, c[0x0][0x1d4], PT ;  /* 0x00007500c800da0c */ /* 0x000fe40003f46270 */
[----:B------:R-:W-:Y:S01]  /*5090*/  @!P5 LEA.HI.X R3, R2, R159, R3, 0x5, P0 ;  /* 0x0000009f0203d211 */ /* 0x000fe200000f2c03 */
[----:B------:R-:W3:Y:S01]  /*50a0*/  LDSM.16.M88.4 R144, [R173+0x800] ;  /* 0x00080000ad90783b */ /* 0x000ee20000000200 */
[----:B------:R-:W-:Y:S02]  /*50b0*/  @!P5 IADD3.X R2, R159, R190, RZ, P4, !PT ;  /* 0x000000be9f02d210 */ /* 0x000fe400027fe4ff */
[----:B------:R-:W-:Y:S02]  /*50c0*/  @!P5 IADD3 R132, P0, R161, R236, RZ ;  /* 0x000000eca184d210 */ /* 0x000fe40007f1e0ff */
[----:B------:R-:W-:Y:S02]  /*50d0*/  @!P5 LEA.HI.X R165, R157, c[0x0][0x1fc], R2, 0x1, P6 ;  /* 0x00007f009da5da11 */ /* 0x000fe400030f0c02 */
[----:B------:R-:W-:Y:S01]  /*50e0*/  @!P5 LEA R170, P4, R132, c[0x0][0x1f8], 0x1 ;  /* 0x00007e0084aada11 */ /* 0x000fe200078808ff */
[----:B------:R-:W4:Y:S01]  /*50f0*/  LDSM.16.M88.4 R148, [R173+0x1000] ;  /* 0x00100000ad94783b */ /* 0x000f220000000200 */
[----:B------:R-:W-:Y:S02]  /*5100*/  MOV R2, 0x40 ;  /* 0x0000004000027802 */ /* 0x000fe40000000f00 */
[----:B------:R-:W-:Y:S02]  /*5110*/  @!P5 IADD3.X R3, R3, R190, RZ, P0, !PT ;  /* 0x000000be0303d210 */ /* 0x000fe400007fe4ff */
[----:B------:R-:W-:Y:S02]  /*5120*/  LOP3.LUT P0, RZ, R184, 0x4, RZ, 0xc0, !PT ;  /* 0x00000004b8ff7812 */ /* 0x000fe4000780c0ff */
[----:B------:R-:W-:Y:S01]  /*5130*/  @!P5 LEA.HI.X R171, R132, c[0x0][0x1fc], R3, 0x1, P4 ;  /* 0x00007f0084abda11 */ /* 0x000fe200020f0c03 */
[----:B------:R-:W5:Y:S01]  /*5140*/  LDSM.16.M88.4 R152, [R173+0x1800] ;  /* 0x00180000ad98783b */ /* 0x000f620000000200 */
[----:B------:R-:W-:Y:S02]  /*5150*/  SEL R132, R2, 0xffffffc0, !P0 ;  /* 0xffffffc002847807 */ /* 0x000fe40004000000 */
[----:B------:R-:W-:Y:S02]  /*5160*/  ISETP.GE.AND P6, PT, R232, 0x1, PT ;  /* 0x00000001e800780c */ /* 0x000fe40003fc6270 */
[CC--:B------:R-:W-:Y:S02]  /*5170*/  IADD3 R2, R132.reuse, R173.reuse, RZ ;  /* 0x000000ad84027210 */ /* 0x0c0fe40007ffe0ff */
[----:B------:R-:W-:Y:S02]  /*5180*/  IADD3 R3, R132, R172, RZ ;  /* 0x000000ac84037210 */ /* 0x000fe40007ffe0ff */
[----:B------:R-:W-:Y:S02]  /*5190*/  IADD3 R132, R176, R173, R132 ;  /* 0x000000adb0847210 */ /* 0x000fe40007ffe084 */
[----:B------:R-:W-:Y:S04]  /*51a0*/  IADD3 R232, R232, 0x1, RZ ;  /* 0x00000001e8e87810 */ /* 0x000fe80007ffe0ff */
[----:B------:R-:W-:Y:S01]  /*51b0*/  SEL R232, R232, RZ, !P6 ;  /* 0x000000ffe8e87207 */ /* 0x000fe20007000000 */
[C---:B-12---:R-:W-:Y:S08]  /*51c0*/  HMMA.16816.F32 R4, R136.reuse, R140, RZ ;  /* 0x0000008c8804723c */ /* 0x046ff000000018ff */
[C---:B------:R-:W-:Y:S01]  /*51d0*/  HMMA.16816.F32 R8, R136.reuse, R142, RZ ;  /* 0x0000008e8808723c */ /* 0x040fe200000018ff */
[----:B------:R-:W-:Y:S07]  /*51e0*/  LDSM.16.M88.4 R140, [R181] ;  /* 0x00000000b58c783b */ /* 0x000fee0000000200 */
[C---:B---3--:R-:W-:Y:S08]  /*51f0*/  HMMA.16816.F32 R12, R136.reuse, R144, RZ ;  /* 0x00000090880c723c */ /* 0x048ff000000018ff */
[C---:B------:R-:W-:Y:S01]  /*5200*/  HMMA.16816.F32 R16, R136.reuse, R146, RZ ;  /* 0x000000928810723c */ /* 0x040fe200000018ff */
[----:B------:R-:W1:Y:S07]  /*5210*/  LDSM.16.M88.4 R144, [R172] ;  /* 0x00000000ac90783b */ /* 0x000e6e0000000200 */
[C---:B----4-:R-:W-:Y:S08]  /*5220*/  HMMA.16816.F32 R20, R136.reuse, R148, RZ ;  /* 0x000000948814723c */ /* 0x050ff000000018ff */
[C---:B------:R-:W-:Y:S01]  /*5230*/  HMMA.16816.F32 R24, R136.reuse, R150, RZ ;  /* 0x000000968818723c */ /* 0x040fe200000018ff */
[----:B------:R-:W2:Y:S07]  /*5240*/  LDSM.16.M88.4 R148, [R172+0x800] ;  /* 0x00080000ac94783b */ /* 0x000eae0000000200 */
[C---:B-----5:R-:W-:Y:S08]  /*5250*/  HMMA.16816.F32 R28, R136.reuse, R152, RZ ;  /* 0x00000098881c723c */ /* 0x060ff000000018ff */
[----:B------:R-:W-:Y:S01]  /*5260*/  HMMA.16816.F32 R32, R136, R154, RZ ;  /* 0x0000009a8820723c */ /* 0x000fe200000018ff */
[----:B------:R-:W3:Y:S07]  /*5270*/  LDSM.16.M88.4 R136, [R172+0x1000] ;  /* 0x00100000ac88783b */ /* 0x000eee0000000200 */
[C---:B-1----:R-:W-:Y:S01]  /*5280*/  HMMA.16816.F32 R4, R140.reuse, R144, R4 ;  /* 0x000000908c04723c */ /* 0x042fe20000001804 */
[----:B------:R-:W1:Y:S07]  /*5290*/  LDSM.16.M88.4 R152, [R172+0x1800] ;  /* 0x00180000ac98783b */ /* 0x000e6e0000000200 */
[C---:B------:R-:W-:Y:S01]  /*52a0*/  HMMA.16816.F32 R8, R140.reuse, R146, R8 ;  /* 0x000000928c08723c */ /* 0x040fe20000001808 */
[----:B------:R-:W-:Y:S01]  /*52b0*/  @!PT LDS RZ, [RZ] ;  /* 0x00000000fffff984 */ /* 0x000fe20000000800 */
[----:B------:R-:W-:Y:S01]  /*52c0*/  @!PT LDS RZ, [RZ] ;  /* 0x00000000fffff984 */ /* 0x000fe20000000800 */
[----:B------:R-:W-:Y:S01]  /*52d0*/  @!PT LDS RZ, [RZ] ;  /* 0x00000000fffff984 */ /* 0x000fe20000000800 */
[----:B------:R4:W-:Y:S07]  /*52e0*/  @!P5 LDGSTS.E.BYPASS.LTC128B.128 [R168], [R164.64], !P1 ;  /* 0x00000000a4a8dfae */ /* 0x0009ee000c901d48 */
[C---:B--2---:R-:W-:Y:S01]  /*52f0*/  HMMA.16816.F32 R12, R140.reuse, R148, R12 ;  /* 0x000000948c0c723c */ /* 0x044fe2000000180c */
[----:B------:R4:W-:Y:S07]  /*5300*/  @!P5 LDGSTS.E.BYPASS.LTC128B.128 [R168+0x2000], [R164.64+0x80], !P3 ;  /* 0x02000080a4a8dfae */ /* 0x0009ee000d901d48 */
[C---:B------:R-:W-:Y:S01]  /*5310*/  HMMA.16816.F32 R16, R140.reuse, R150, R16 ;  /* 0x000000968c10723c */ /* 0x040fe20000001810 */
[----:B------:R4:W-:Y:S07]  /*5320*/  @!P5 LDGSTS.E.BYPASS.LTC128B.128 [R168+0x4000], [R164.64+0x100], !P2 ;  /* 0x04000100a4a8dfae */ /* 0x0009ee000d101d48 */
[C---:B---3--:R-:W-:Y:S01]  /*5330*/  HMMA.16816.F32 R20, R140.reuse, R136, R20 ;  /* 0x000000888c14723c */ /* 0x048fe20000001814 */
[----:B------:R2:W-:Y:S07]  /*5340*/  @!P5 LDGSTS.E.BYPASS.LTC128B.128 [R168+0x1000], [R170.64], !P1 ;  /* 0x01000000aaa8dfae */ /* 0x0005ee000c901d48 */
[C---:B------:R-:W-:Y:S01]  /*5350*/  HMMA.16816.F32 R24, R140.reuse, R138, R24 ;  /* 0x0000008a8c18723c */ /* 0x040fe20000001818 */
[----:B------:R2:W-:Y:S07]  /*5360*/  @!P5 LDGSTS.E.BYPASS.LTC128B.128 [R168+0x3000], [R170.64+0x80], !P3 ;  /* 0x03000080aaa8dfae */ /* 0x0005ee000d901d48 */
[C---:B-1----:R-:W-:Y:S01]  /*5370*/  HMMA.16816.F32 R28, R140.reuse, R152, R28 ;  /* 0x000000988c1c723c */ /* 0x042fe2000000181c */
[----:B------:R2:W-:Y:S07]  /*5380*/  @!P5 LDGSTS.E.BYPASS.LTC128B.128 [R168+0x5000], [R170.64+0x100], !P2 ;  /* 0x05000100aaa8dfae */ /* 0x0005ee000d101d48 */
[----:B------:R-:W-:Y:S01]  /*5390*/  HMMA.16816.F32 R32, R140, R154, R32 ;  /* 0x0000009a8c20723c */ /* 0x000fe20000001820 */
[----:B------:R-:W-:Y:S08]  /*53a0*/  LDSM.16.M88.4 R144, [R180] ;  /* 0x00000000b490783b */ /* 0x000ff00000000200 */
[----:B------:R-:W1:Y:S08]  /*53b0*/  LDSM.16.M88.4 R156, [R2] ;  /* 0x00000000029c783b */ /* 0x000e700000000200 */
[----:B------:R-:W3:Y:S08]  /*53c0*/  LDSM.16.M88.4 R160, [R2+0x800] ;  /* 0x0008000002a0783b */ /* 0x000ef00000000200 */
[----:B------:R-:W5:Y:S08]  /*53d0*/  LDSM.16.M88.4 R148, [R2+0x1000] ;  /* 0x001000000294783b */ /* 0x000f700000000200 */
[----:B------:R-:W0:Y:S08]  /*53e0*/  LDGDEPBAR ;  /* 0x00000000000079af */ /* 0x000e300000000000 */
[----:B----4-:R-:W4:Y:S01]  /*53f0*/  LDSM.16.M88.4 R164, [R2+0x1800] ;  /* 0x0018000002a4783b */ /* 0x010f220000000200 */
[C---:B-1----:R-:W-:Y:S07]  /*5400*/  HMMA.16816.F32 R4, R144.reuse, R156, R4 ;  /* 0x0000009c9004723c */ /* 0x042fee0000001804 */
[----:B------:R-:W-:Y:S01]  /*5410*/  LDSM.16.M88.4 R136, [R179] ;  /* 0x00000000b388783b */ /* 0x000fe20000000200 */
[C---:B------:R-:W-:Y:S07]  /*5420*/  HMMA.16816.F32 R8, R144.reuse, R158, R8 ;  /* 0x0000009e9008723c */ /* 0x040fee0000001808 */
[----:B--2---:R-:W1:Y:S01]  /*5430*/  LDSM.16.M88.4 R168, [R3] ;  /* 0x0000000003a8783b */ /* 0x004e620000000200 */
[C---:B---3--:R-:W-:Y:S07]  /*5440*/  HMMA.16816.F32 R12, R144.reuse, R160, R12 ;  /* 0x000000a0900c723c */ /* 0x048fee000000180c */
[----:B------:R-:W2:Y:S01]  /*5450*/  LDSM.16.M88.4 R140, [R3+0x800] ;  /* 0x00080000038c783b */ /* 0x000ea20000000200 */
[C---:B------:R-:W-:Y:S07]  /*5460*/  HMMA.16816.F32 R16, R144.reuse, R162, R16 ;  /* 0x000000a29010723c */ /* 0x040fee0000001810 */
[----:B------:R-:W3:Y:S01]  /*5470*/  LDSM.16.M88.4 R152, [R3+0x1000] ;  /* 0x001000000398783b */ /* 0x000ee20000000200 */
[C---:B-----5:R-:W-:Y:S07]  /*5480*/  HMMA.16816.F32 R20, R144.reuse, R148, R20 ;  /* 0x000000949014723c */ /* 0x060fee0000001814 */
[----:B------:R-:W5:Y:S01]  /*5490*/  LDSM.16.M88.4 R156, [R3+0x1800] ;  /* 0x00180000039c783b */ /* 0x000f620000000200 */
[C---:B------:R-:W-:Y:S07]  /*54a0*/  HMMA.16816.F32 R24, R144.reuse, R150, R24 ;  /* 0x000000969018723c */ /* 0x040fee0000001818 */
[----:B------:R-:W-:Y:S01]  /*54b0*/  LDSM.16.M88.4 R148, [R173+0x2000] ;  /* 0x00200000ad94783b */ /* 0x000fe20000000200 */
[C---:B----4-:R-:W-:Y:S07]  /*54c0*/  HMMA.16816.F32 R28, R144.reuse, R164, R28 ;  /* 0x000000a4901c723c */ /* 0x050fee000000181c */
[----:B------:R-:W-:Y:S01]  /*54d0*/  LDSM.16.M88.4 R160, [R173+0x2800] ;  /* 0x00280000ada0783b */ /* 0x000fe20000000200 */
[----:B------:R-:W-:Y:S07]  /*54e0*/  HMMA.16816.F32 R32, R144, R166, R32 ;  /* 0x000000a69020723c */ /* 0x000fee0000001820 */
[----:B------:R-:W4:Y:S01]  /*54f0*/  LDSM.16.M88.4 R144, [R182+0x4000] ;  /* 0x00400000b690783b */ /* 0x000f220000000200 */
[C---:B-1----:R-:W-:Y:S07]  /*5500*/  HMMA.16816.F32 R4, R136.reuse, R168, R4 ;  /* 0x000000a88804723c */ /* 0x042fee0000001804 */
[----:B------:R-:W-:Y:S01]  /*5510*/  LDSM.16.M88.4 R164, [R181+0x4000] ;  /* 0x00400000b5a4783b */ /* 0x000fe20000000200 */
[C---:B------:R-:W-:Y:S07]  /*5520*/  HMMA.16816.F32 R8, R136.reuse, R170, R8 ;  /* 0x000000aa8808723c */ /* 0x040fee0000001808 */
[----:B------:R-:W-:Y:S01]  /*5530*/  LDSM.16.M88.4 R168, [R172+0x2000] ;  /* 0x00200000aca8783b */ /* 0x000fe20000000200 */
[C---:B--2---:R-:W-:Y:S08]  /*5540*/  HMMA.16816.F32 R12, R136.reuse, R140, R12 ;  /* 0x0000008c880c723c */ /* 0x044ff0000000180c */
[C---:B------:R-:W-:Y:S01]  /*5550*/  HMMA.16816.F32 R16, R136.reuse, R142, R16 ;  /* 0x0000008e8810723c */ /* 0x040fe20000001810 */
[----:B------:R-:W1:Y:S07]  /*5560*/  LDSM.16.M88.4 R140, [R173+0x3000] ;  /* 0x00300000ad8c783b */ /* 0x000e6e0000000200 */
[C---:B---3--:R-:W-:Y:S08]  /*5570*/  HMMA.16816.F32 R20, R136.reuse, R152, R20 ;  /* 0x000000988814723c */ /* 0x048ff00000001814 */
[C---:B------:R-:W-:Y:S01]  /*5580*/  HMMA.16816.F32 R24, R136.reuse, R154, R24 ;  /* 0x0000009a8818723c */ /* 0x040fe20000001818 */
[----:B------:R-:W2:Y:S07]  /*5590*/  LDSM.16.M88.4 R152, [R173+0x3800] ;  /* 0x00380000ad98783b */ /* 0x000eae0000000200 */
[C---:B-----5:R-:W-:Y:S08]  /*55a0*/  HMMA.16816.F32 R28, R136.reuse, R156, R28 ;  /* 0x0000009c881c723c */ /* 0x060ff0000000181c */
[----:B------:R-:W-:Y:S01]  /*55b0*/  HMMA.16816.F32 R32, R136, R158, R32 ;  /* 0x0000009e8820723c */ /* 0x000fe20000001820 */
[----:B------:R-:W3:Y:S07]  /*55c0*/  LDSM.16.M88.4 R136, [R172+0x2800] ;  /* 0x00280000ac88783b */ /* 0x000eee0000000200 */
[C---:B----4-:R-:W-:Y:S01]  /*55d0*/  HMMA.16816.F32 R4, R144.reuse, R148, R4 ;  /* 0x000000949004723c */ /* 0x050fe20000001804 */
[----:B------:R-:W-:Y:S07]  /*55e0*/  LDSM.16.M88.4 R156, [R172+0x3800] ;  /* 0x00380000ac9c783b */ /* 0x000fee0000000200 */
[C---:B------:R-:W-:Y:S01]  /*55f0*/  HMMA.16816.F32 R8, R144.reuse, R150, R8 ;  /* 0x000000969008723c */ /* 0x040fe20000001808 */
[----:B------:R-:W4:Y:S07]  /*5600*/  LDSM.16.M88.4 R148, [R172+0x3000] ;  /* 0x00300000ac94783b */ /* 0x000f2e0000000200 */
[C---:B------:R-:W-:Y:S08]  /*5610*/  HMMA.16816.F32 R12, R144.reuse, R160, R12 ;  /* 0x000000a0900c723c */ /* 0x040ff0000000180c */
[C---:B------:R-:W-:Y:S01]  /*5620*/  HMMA.16816.F32 R16, R144.reuse, R162, R16 ;  /* 0x000000a29010723c */ /* 0x040fe20000001810 */
[----:B------:R-:W-:Y:S07]  /*5630*/  LDSM.16.M88.4 R160, [R2+0x2000] ;  /* 0x0020000002a0783b */ /* 0x000fee0000000200 */
[C---:B-1----:R-:W-:Y:S08]  /*5640*/  HMMA.16816.F32 R20, R144.reuse, R140, R20 ;  /* 0x0000008c9014723c */ /* 0x042ff00000001814 */
[C---:B------:R-:W-:Y:S01]  /*5650*/  HMMA.16816.F32 R24, R144.reuse, R142, R24 ;  /* 0x0000008e9018723c */ /* 0x040fe20000001818 */
[----:B------:R-:W1:Y:S07]  /*5660*/  LDSM.16.M88.4 R140, [R180+0x4000] ;  /* 0x00400000b48c783b */ /* 0x000e6e0000000200 */
[C---:B--2---:R-:W-:Y:S08]  /*5670*/  HMMA.16816.F32 R28, R144.reuse, R152, R28 ;  /* 0x00000098901c723c */ /* 0x044ff0000000181c */
[----:B------:R-:W-:Y:S01]  /*5680*/  HMMA.16816.F32 R32, R144, R154, R32 ;  /* 0x0000009a9020723c */ /* 0x000fe20000001820 */
[----:B------:R-:W2:Y:S07]  /*5690*/  LDSM.16.M88.4 R144, [R2+0x2800] ;  /* 0x002800000290783b */ /* 0x000eae0000000200 */
[C---:B------:R-:W-:Y:S01]  /*56a0*/  HMMA.16816.F32 R4, R164.reuse, R168, R4 ;  /* 0x000000a8a404723c */ /* 0x040fe20000001804 */
[----:B------:R-:W-:Y:S07]  /*56b0*/  LDSM.16.M88.4 R152, [R179+0x4000] ;  /* 0x00400000b398783b */ /* 0x000fee0000000200 */
        /* <DEDUP_REMOVED lines=10> */
[----:B------:R-:W5:Y:S07]  /*5760*/  LDSM.16.M88.4 R156, [R132+0x2800] ;  /* 0x00280000849c783b */ /* 0x000f6e0000000200 */
[C---:B-1----:R-:W-:Y:S01]  /*5770*/  HMMA.16816.F32 R4, R140.reuse, R160, R4 ;  /* 0x000000a08c04723c */ /* 0x042fe20000001804 */
[----:B------:R-:W-:Y:S07]  /*5780*/  LDSM.16.M88.4 R164, [R173+0x5000] ;  /* 0x00500000ada4783b */ /* 0x000fee0000000200 */
[C---:B------:R-:W-:Y:S01]  /*5790*/  HMMA.16816.F32 R8, R140.reuse, R162, R8 ;  /* 0x000000a28c08723c */ /* 0x040fe20000001808 */
[----:B------:R-:W-:Y:S07]  /*57a0*/  LDSM.16.M88.4 R160, [R173+0x4800] ;  /* 0x00480000ada0783b */ /* 0x000fee0000000200 */
[C---:B--2---:R-:W-:Y:S08]  /*57b0*/  HMMA.16816.F32 R12, R140.reuse, R144, R12 ;  /* 0x000000908c0c723c */ /* 0x044ff0000000180c */
[C---:B------:R-:W-:Y:S01]  /*57c0*/  HMMA.16816.F32 R16, R140.reuse, R146, R16 ;  /* 0x000000928c10723c */ /* 0x040fe20000001810 */
[----:B------:R-:W1:Y:S07]  /*57d0*/  LDSM.16.M88.4 R144, [R132+0x3000] ;  /* 0x003000008490783b */ /* 0x000e6e0000000200 */
[C---:B---3--:R-:W-:Y:S08]  /*57e0*/  HMMA.16816.F32 R20, R140.reuse, R136, R20 ;  /* 0x000000888c14723c */ /* 0x048ff00000001814 */
[C---:B------:R-:W-:Y:S01]  /*57f0*/  HMMA.16816.F32 R24, R140.reuse, R138, R24 ;  /* 0x0000008a8c18723c */ /* 0x040fe20000001818 */
[----:B------:R-:W2:Y:S07]  /*5800*/  LDSM.16.M88.4 R136, [R132+0x3800] ;  /* 0x003800008488783b */ /* 0x000eae0000000200 */
[C---:B----4-:R-:W-:Y:S08]  /*5810*/  HMMA.16816.F32 R28, R140.reuse, R148, R28 ;  /* 0x000000948c1c723c */ /* 0x050ff0000000181c */
[----:B------:R-:W-:Y:S01]  /*5820*/  HMMA.16816.F32 R32, R140, R150, R32 ;  /* 0x000000968c20723c */ /* 0x000fe20000001820 */
[----:B------:R-:W-:Y:S07]  /*5830*/  LDSM.16.M88.4 R140, [R182+0x8000] ;  /* 0x00800000b68c783b */ /* 0x000fee0000000200 */
[C---:B------:R-:W-:Y:S01]  /*5840*/  HMMA.16816.F32 R4, R152.reuse, R168, R4 ;  /* 0x000000a89804723c */ /* 0x040fe20000001804 */
        /* <DEDUP_REMOVED lines=13> */
[----:B------:R-:W-:Y:S07]  /*5920*/  LDSM.16.M88.4 R152, [R172+0x5800] ;  /* 0x00580000ac98783b */ /* 0x000fee0000000200 */
[C---:B------:R-:W-:Y:S01]  /*5930*/  HMMA.16816.F32 R8, R140.reuse, R150, R8 ;  /* 0x000000968c08723c */ /* 0x040fe20000001808 */
[----:B------:R-:W3:Y:S07]  /*5940*/  LDSM.16.M88.4 R148, [R172+0x5000] ;  /* 0x00500000ac94783b */ /* 0x000eee0000000200 */
[C---:B------:R-:W-:Y:S01]  /*5950*/  HMMA.16816.F32 R12, R140.reuse, R160, R12 ;  /* 0x000000a08c0c723c */ /* 0x040fe2000000180c */
[----:B------:R-:W-:Y:S07]  /*5960*/  LDSM.16.M88.4 R172, [R3+0x4000] ;  /* 0x0040000003ac783b */ /* 0x000fee0000000200 */
        /* <DEDUP_REMOVED lines=8> */
[C---:B-1----:R-:W-:Y:S01]  /*59f0*/  HMMA.16816.F32 R4, R144.reuse, R168, R4 ;  /* 0x000000a89004723c */ /* 0x042fe20000001804 */
[----:B------:R-:W1:Y:S07]  /*5a00*/  LDSM.16.M88.4 R156, [R2+0x5000] ;  /* 0x00500000029c783b */ /* 0x000e6e0000000200 */
[C---:B------:R-:W-:Y:S01]  /*5a10*/  HMMA.16816.F32 R8, R144.reuse, R170, R8 ;  /* 0x000000aa9008723c */ /* 0x040fe20000001808 */
[----:B------:R-:W-:Y:S07]  /*5a20*/  LDSM.16.M88.4 R168, [R179+0x8000] ;  /* 0x00800000b3a8783b */ /* 0x000fee0000000200 */
[C---:B--2---:R-:W-:Y:S08]  /*5a30*/  HMMA.16816.F32 R12, R144.reuse, R136, R12 ;  /* 0x00000088900c723c */ /* 0x044ff0000000180c */
[C---:B------:R-:W-:Y:S01]  /*5a40*/  HMMA.16816.F32 R16, R144.reuse, R138, R16 ;  /* 0x0000008a9010723c */ /* 0x040fe20000001810 */
[----:B------:R-:W2:Y:S07]  /*5a50*/  LDSM.16.M88.4 R136, [R2+0x5800] ;  /* 0x005800000288783b */ /* 0x000eae0000000200 */
        /* <DEDUP_REMOVED lines=10> */
[C---:B-1----:R-:W-:Y:S08]  /*5b00*/  HMMA.16816.F32 R20, R160.reuse, R156, R20 ;  /* 0x0000009ca014723c */ /* 0x042ff00000001814 */
[C---:B------:R-:W-:Y:S08]  /*5b10*/  HMMA.16816.F32 R24, R160.reuse, R158, R24 ;  /* 0x0000009ea018723c */ /* 0x040ff00000001818 */
[C---:B--2---:R-:W-:Y:S08]  /*5b20*/  HMMA.16816.F32 R28, R160.reuse, R136, R28 ;  /* 0x00000088a01c723c */ /* 0x044ff0000000181c */
[----:B------:R-:W-:Y:S01]  /*5b30*/  HMMA.16816.F32 R32, R160, R138, R32 ;  /* 0x0000008aa020723c */ /* 0x000fe20000001820 */
[----:B------:R1:W2:Y:S01]  /*5b40*/  LDSM.16.M88.4 R136, [R132+0x5800] ;  /* 0x005800008488783b */ /* 0x0002a20000000200 */
[----:B------:R-:W-:Y:S05]  /*5b50*/  DEPBAR.LE SB0, 0x2 ;  /* 0x000080800000791a */ /* 0x000fea0000000000 */
[-C--:B------:R-:W-:Y:S01]  /*5b60*/  IADD3 R162, R178, R186.reuse, RZ ;  /* 0x000000bab2a27210 */ /* 0x080fe20007ffe0ff */
[C---:B------:R-:W-:Y:S01]  /*5b70*/  HMMA.16816.F32 R4, R168.reuse, R172, R4 ;  /* 0x000000aca804723c */ /* 0x040fe20000001804 */
[----:B------:R-:W-:Y:S04]  /*5b80*/  BAR.SYNC.DEFER_BLOCKING 0x0 ;  /* 0x0000000000007b1d */ /* 0x000fe80000010000 */
[----:B------:R-:W-:Y:S03]  /*5b90*/  IADD3 R160, R177, R186, RZ ;  /* 0x000000bab1a07210 */ /* 0x000fe60007ffe0ff */
[C---:B------:R-:W-:Y:S04]  /*5ba0*/  HMMA.16816.F32 R8, R168.reuse, R174, R8 ;  /* 0x000000aea808723c */ /* 0x040fe80000001808 */
[----:B------:R-:W-:Y:S04]  /*5bb0*/  IADD3 R161, R183, R160, RZ ;  /* 0x000000a0b7a17210 */ /* 0x000fe80007ffe0ff */
[C---:B---3--:R-:W-:Y:S08]  /*5bc0*/  HMMA.16816.F32 R12, R168.reuse, R144, R12 ;  /* 0x00000090a80c723c */ /* 0x048ff0000000180c */
[C---:B------:R-:W-:Y:S01]  /*5bd0*/  HMMA.16816.F32 R16, R168.reuse, R146, R16 ;  /* 0x00000092a810723c */ /* 0x040fe20000001810 */
[----:B------:R-:W-:Y:S03]  /*5be0*/  LDSM.16.MT88.4 R144, [R160] ;  /* 0x00000000a090783b */ /* 0x000fe60000004200 */
[----:B------:R-:W-:Y:S02]  /*5bf0*/  FMNMX.FTZ R2, R4, R133, !PT ;  /* 0x0000008504027209 */ /* 0x000fe40007810000 */
[----:B------:R-:W-:Y:S02]  /*5c00*/  FMNMX.FTZ R156, R6, R0, !PT ;  /* 0x00000000069c7209 */ /* 0x000fe40007810000 */
[C---:B----4-:R-:W-:Y:S01]  /*5c10*/  HMMA.16816.F32 R20, R168.reuse, R140, R20 ;  /* 0x0000008ca814723c */ /* 0x050fe20000001814 */
[----:B------:R-:W-:Y:S03]  /*5c20*/  LDSM.16.MT88.4 R148, [R162+0x2800] ;  /* 0x00280000a294783b */ /* 0x000fe60000004200 */
[----:B------:R-:W-:Y:S02]  /*5c30*/  FMNMX.FTZ R3, R5, R2, !PT ;  /* 0x0000000205037209 */ /* 0x000fe40007810000 */
[----:B------:R-:W-:Y:S02]  /*5c40*/  FMNMX.FTZ R157, R7, R156, !PT ;  /* 0x0000009c079d7209 */ /* 0x000fe40007810000 */
[C---:B------:R-:W-:Y:S04]  /*5c50*/  HMMA.16816.F32 R24, R168.reuse, R142, R24 ;  /* 0x0000008ea818723c */ /* 0x040fe80000001818 */
[----:B------:R-:W-:Y:S02]  /*5c60*/  FMNMX.FTZ R2, R8, R3, !PT ;  /* 0x0000000308027209 */ /* 0x000fe40007810000 */
[----:B-1----:R-:W-:Y:S02]  /*5c70*/  FMNMX.FTZ R132, R10, R157, !PT ;  /* 0x0000009d0a847209 */ /* 0x002fe40007810000 */
[C---:B--2---:R-:W-:Y:S04]  /*5c80*/  HMMA.16816.F32 R28, R168.reuse, R136, R28 ;  /* 0x00000088a81c723c */ /* 0x044fe8000000181c */
[----:B------:R-:W-:Y:S02]  /*5c90*/  FMNMX.FTZ R3, R9, R2, !PT ;  /* 0x0000000209037209 */ /* 0x000fe40007810000 */
[----:B------:R-:W-:Y:S02]  /*5ca0*/  FMNMX.FTZ R157, R11, R132, !PT ;  /* 0x000000840b9d7209 */ /* 0x000fe40007810000 */
[----:B------:R-:W-:Y:S01]  /*5cb0*/  HMMA.16816.F32 R32, R168, R138, R32 ;  /* 0x0000008aa820723c */ /* 0x000fe20000001820 */
[----:B------:R-:W-:Y:S03]  /*5cc0*/  LDSM.16.MT88.4 R136, [R162] ;  /* 0x00000000a288783b */ /* 0x000fe60000004200 */
        /* <DEDUP_REMOVED lines=18> */
[----:B------:R-:W-:Y:S04]  /*5df0*/  FMNMX.FTZ R3, R29, R2, !PT ;  /* 0x000000021d037209 */ /* 0x000fe80007810000 */
        /* <DEDUP_REMOVED lines=12> */
[C---:B------:R-:W-:Y:S02]  /*5ec0*/  FADD.FTZ R133, -R132.reuse, R133 ;  /* 0x0000008584857221 */ /* 0x040fe40000010100 */
[----:B------:R-:W-:Y:S01]  /*5ed0*/  FMUL.FTZ R174, R132, c[0x0][0x2d0] ;  /* 0x0000b40084ae7a20 */ /* 0x000fe20000410000 */
[----:B--2---:R-:W-:Y:S01]  /*5ee0*/  FMNMX.FTZ R3, R156, R3, !PT ;  /* 0x000000039c037209 */ /* 0x004fe20007810000 */
[----:B------:R-:W-:Y:S01]  /*5ef0*/  FMUL.FTZ R2, R133, c[0x0][0x2d0] ;  /* 0x0000b40085027a20 */ /* 0x000fe20000410000 */
[----:B------:R-:W-:Y:S01]  /*5f00*/  LDSM.16.MT88.4 R156, [R160+0x2800] ;  /* 0x00280000a09c783b */ /* 0x000fe20000004200 */
[----:B------:R-:W-:Y:S02]  /*5f10*/  FFMA.FTZ R165, R8, c[0x0][0x2d0], -R174 ;  /* 0x0000b40008a57a23 */ /* 0x000fe400000108ae */
[C---:B------:R-:W-:Y:S02]  /*5f20*/  FADD.FTZ R133, -R3.reuse, R0 ;  /* 0x0000000003857221 */ /* 0x040fe40000010100 */
[----:B------:R-:W-:Y:S01]  /*5f30*/  FMUL.FTZ R171, R3, c[0x0][0x2d0] ;  /* 0x0000b40003ab7a20 */ /* 0x000fe20000410000 */
[----:B------:R-:W1:Y:S01]  /*5f40*/  MUFU.EX2 R2, R2 ;  /* 0x0000000200027308 */ /* 0x000e620000000800 */
[----:B------:R-:W-:Y:S01]  /*5f50*/  FMUL.FTZ R0, R133, c[0x0][0x2d0] ;  /* 0x0000b40085007a20 */ /* 0x000fe20000410000 */
[----:B------:R-:W-:Y:S01]  /*5f60*/  IADD3 R133, R183, R162, RZ ;  /* 0x000000a2b7857210 */ /* 0x000fe20007ffe0ff */
[--C-:B------:R-:W-:Y:S02]  /*5f70*/  FFMA.FTZ R166, R9, c[0x0][0x2d0], -R174.reuse ;  /* 0x0000b40009a67a23 */ /* 0x100fe400000108ae */
[--C-:B------:R-:W-:Y:S02]  /*5f80*/  FFMA.FTZ R167, R6, c[0x0][0x2d0], -R171.reuse ;  /* 0x0000b40006a77a23 */ /* 0x100fe400000108ab */
[--C-:B------:R-:W-:Y:S01]  /*5f90*/  FFMA.FTZ R168, R7, c[0x0][0x2d0], -R171.reuse ;  /* 0x0000b40007a87a23 */ /* 0x100fe200000108ab */
[----:B------:R-:W2:Y:S01]  /*5fa0*/  LDSM.16.MT88.4 R140, [R133] ;  /* 0x00000000858c783b */ /* 0x000ea20000004200 */
[--C-:B------:R-:W-:Y:S01]  /*5fb0*/  FFMA.FTZ R169, R10, c[0x0][0x2d0], -R171.reuse ;  /* 0x0000b4000aa97a23 */ /* 0x100fe200000108ab */
[----:B------:R-:W3:Y:S01]  /*5fc0*/  MUFU.EX2 R0, R0 ;  /* 0x0000000000007308 */ /* 0x000ee20000000800 */
[--C-:B------:R-:W-:Y:S02]  /*5fd0*/  FFMA.FTZ R170, R11, c[0x0][0x2d0], -R171.reuse ;  /* 0x0000b4000baa7a23 */ /* 0x100fe400000108ab */
[--C-:B------:R-:W-:Y:S02]  /*5fe0*/  FFMA.FTZ R163, R4, c[0x0][0x2d0], -R174.reuse ;  /* 0x0000b40004a37a23 */ /* 0x100fe400000108ae */
[--C-:B------:R-:W-:Y:S01]  /*5ff0*/  FFMA.FTZ R164, R5, c[0x0][0x2d0], -R174.reuse ;  /* 0x0000b40005a47a23 */ /* 0x100fe200000108ae */
[----:B------:R-:W-:Y:S01]  /*6000*/  LDSM.16.MT88.4 R152, [R133+0x2800] ;  /* 0x002800008598783b */ /* 0x000fe20000004200 */
[--C-:B------:R-:W-:Y:S02]  /*6010*/  FFMA.FTZ R29, R29, c[0x0][0x2d0], -R174.reuse ;  /* 0x0000b4001d1d7a23 */ /* 0x100fe400000108ae */
[--C-:B------:R-:W-:Y:S01]  /*6020*/  FFMA.FTZ R251, R28, c[0x0][0x2d0], -R174.reuse ;  /* 0x0000b4001cfb7a23 */ /* 0x100fe200000108ae */
[----:B------:R-:W-:Y:S01]  /*6030*/  MUFU.EX2 R163, R163 ;  /* 0x000000a300a37308 */ /* 0x000fe20000000800 */
[--C-:B------:R-:W-:Y:S02]  /*6040*/  FFMA.FTZ R32, R32, c[0x0][0x2d0], -R174.reuse ;  /* 0x0000b40020207a23 */ /* 0x100fe400000108ae */
[--C-:B------:R-:W-:Y:S02]  /*6050*/  FFMA.FTZ R175, R12, c[0x0][0x2d0], -R174.reuse ;  /* 0x0000b4000caf7a23 */ /* 0x100fe400000108ae */
[C---:B-1----:R-:W-:Y:S02]  /*6060*/  FMUL.FTZ R4, R2.reuse, R128 ;  /* 0x0000008002047220 */ /* 0x042fe40000410000 */
[C---:B------:R-:W-:Y:S02]  /*6070*/  FMUL.FTZ R5, R2.reuse, R129 ;  /* 0x0000008102057220 */ /* 0x040fe40000410000 */
[C---:B------:R-:W-:Y:S01]  /*6080*/  FMUL.FTZ R8, R2.reuse, R124 ;  /* 0x0000007c02087220 */ /* 0x040fe20000410000 */
[----:B------:R-:W1:Y:S01]  /*6090*/  MUFU.EX2 R164, R164 ;  /* 0x000000a400a47308 */ /* 0x000e620000000800 */
[C---:B------:R-:W-:Y:S02]  /*60a0*/  FMUL.FTZ R9, R2.reuse, R125 ;  /* 0x0000007d02097220 */ /* 0x040fe40000410000 */
[----:B------:R-:W-:Y:S02]  /*60b0*/  FMUL.FTZ R36, R2, R36 ;  /* 0x0000002402247220 */ /* 0x000fe40000410000 */
[C---:B---3--:R-:W-:Y:S02]  /*60c0*/  FMUL.FTZ R6, R0.reuse, R130 ;  /* 0x0000008200067220 */ /* 0x048fe40000410000 */
[C---:B------:R-:W-:Y:S02]  /*60d0*/  FMUL.FTZ R7, R0.reuse, R131 ;  /* 0x0000008300077220 */ /* 0x040fe40000410000 */
[C---:B------:R-:W-:Y:S01]  /*60e0*/  FMUL.FTZ R10, R0.reuse, R126 ;  /* 0x0000007e000a7220 */ /* 0x040fe20000410000 */
[----:B------:R-:W-:Y:S01]  /*60f0*/  MUFU.EX2 R165, R165 ;  /* 0x000000a500a57308 */ /* 0x000fe20000000800 */
[----:B------:R-:W-:Y:S02]  /*6100*/  FMUL.FTZ R11, R0, R127 ;  /* 0x0000007f000b7220 */ /* 0x000fe40000410000 */
[----:B------:R-:W3:Y:S01]  /*6110*/  LDSM.16.MT88.4 R124, [R161] ;  /* 0x00000000a17c783b */ /* 0x000ee20000004200 */
[----:B------:R-:W-:Y:S02]  /*6120*/  FMUL.FTZ R37, R2, R37 ;  /* 0x0000002502257220 */ /* 0x000fe40000410000 */
[C---:B------:R-:W-:Y:S02]  /*6130*/  FMUL.FTZ R38, R0.reuse, R38 ;  /* 0x0000002600267220 */ /* 0x040fe40000410000 */
[----:B------:R-:W-:Y:S02]  /*6140*/  FMUL.FTZ R39, R0, R39 ;  /* 0x0000002700277220 */ /* 0x000fe40000410000 */
[----:B------:R-:W4:Y:S01]  /*6150*/  MUFU.EX2 R166, R166 ;  /* 0x000000a600a67308 */ /* 0x000f220000000800 */
[C---:B------:R-:W-:Y:S02]  /*6160*/  FMUL.FTZ R40, R2.reuse, R40 ;  /* 0x0000002802287220 */ /* 0x040fe40000410000 */
[----:B------:R-:W-:Y:S01]  /*6170*/  FMUL.FTZ R41, R2, R41 ;  /* 0x0000002902297220 */ /* 0x000fe20000410000 */
[----:B-1----:R-:W-:Y:S01]  /*6180*/  F2FP.PACK_AB R128, R164, R163 ;  /* 0x000000a3a480723e */ /* 0x002fe200000000ff */
[C---:B------:R-:W-:Y:S02]  /*6190*/  FMUL.FTZ R42, R0.reuse, R42 ;  /* 0x0000002a002a7220 */ /* 0x040fe40000410000 */
[----:B------:R-:W-:Y:S02]  /*61a0*/  FMUL.FTZ R43, R0, R43 ;  /* 0x0000002b002b7220 */ /* 0x000fe40000410000 */
[C---:B------:R-:W-:Y:S01]  /*61b0*/  FMUL.FTZ R44, R2.reuse, R44 ;  /* 0x0000002c022c7220 */ /* 0x040fe20000410000 */
[----:B------:R-:W-:Y:S01]  /*61c0*/  MUFU.EX2 R167, R167 ;  /* 0x000000a700a77308 */ /* 0x000fe20000000800 */
[----:B------:R-:W-:Y:S02]  /*61d0*/  FMUL.FTZ R45, R2, R45 ;  /* 0x0000002d022d7220 */ /* 0x000fe40000410000 */
[C---:B------:R-:W-:Y:S02]  /*61e0*/  FMUL.FTZ R46, R0.reuse, R46 ;  /* 0x0000002e002e7220 */ /* 0x040fe40000410000 */
[----:B------:R-:W-:Y:S02]  /*61f0*/  FMUL.FTZ R47, R0, R47 ;  /* 0x0000002f002f7220 */ /* 0x000fe40000410000 */
[C---:B------:R-:W-:Y:S02]  /*6200*/  FMUL.FTZ R48, R2.reuse, R48 ;  /* 0x0000003002307220 */ /* 0x040fe40000410000 */
[----:B------:R-:W-:Y:S01]  /*6210*/  FMUL.FTZ R49, R2, R49 ;  /* 0x0000003102317220 */ /* 0x000fe20000410000 */
[----:B------:R-:W1:Y:S01]  /*6220*/  MUFU.EX2 R168, R168 ;  /* 0x000000a800a87308 */ /* 0x000e620000000800 */
[C---:B------:R-:W-:Y:S02]  /*6230*/  FMUL.FTZ R50, R0.reuse, R50 ;  /* 0x0000003200327220 */ /* 0x040fe40000410000 */
[----:B------:R-:W-:Y:S01]  /*6240*/  FMUL.FTZ R51, R0, R51 ;  /* 0x0000003300337220 */ /* 0x000fe20000410000 */
[----:B----4-:R-:W-:Y:S01]  /*6250*/  F2FP.PACK_AB R130, R166, R165 ;  /* 0x000000a5a682723e */ /* 0x010fe200000000ff */
        /* <DEDUP_REMOVED lines=21> */
[C---:B------:R-:W-:Y:S01]  /*63b0*/  FMUL.FTZ R68, R2.reuse, R68 ;  /* 0x0000004402447220 */ /* 0x040fe20000410000 */
[----:B------:R-:W-:Y:S01]  /*63c0*/  MUFU.EX2 R251, R251 ;  /* 0x000000fb00fb7308 */ /* 0x000fe20000000800 */
[----:B------:R-:W-:Y:S02]  /*63d0*/  FMUL.FTZ R69, R2, R69 ;  /* 0x0000004502457220 */ /* 0x000fe40000410000 */
[----:B------:R-:W-:Y:S01]  /*63e0*/  FMUL.FTZ R70, R0, R70 ;  /* 0x0000004600467220 */ /* 0x000fe20000410000 */
[----:B----4-:R-:W-:Y:S01]  /*63f0*/  F2FP.PACK_AB R131, R170, R169 ;  /* 0x000000a9aa83723e */ /* 0x010fe200000000ff */
[----:B------:R-:W-:Y:S02]  /*6400*/  FMUL.FTZ R71, R0, R71 ;  /* 0x0000004700477220 */ /* 0x000fe40000410000 */
[C---:B------:R-:W-:Y:S02]  /*6410*/  FMUL.FTZ R72, R2.reuse, R72 ;  /* 0x0000004802487220 */ /* 0x040fe40000410000 */
[----:B------:R-:W-:Y:S02]  /*6420*/  FMUL.FTZ R73, R2, R73 ;  /* 0x0000004902497220 */ /* 0x000fe40000410000 */
[C---:B------:R-:W-:Y:S05]  /*6430*/  HMMA.16816.F32 R4, R128.reuse, R136, R4 ;  /* 0x000000888004723c */ /* 0x040fea0000001804 */
        /* <DEDUP_REMOVED lines=13> */
[C---:B------:R-:W-:Y:S04]  /*6510*/  HMMA.16816.F32 R44, R128.reuse, R144, R44 ;  /* 0x00000090802c723c */ /* 0x040fe8000000182c */
[C---:B------:R-:W-:Y:S02]  /*6520*/  FMUL.FTZ R82, R0.reuse, R82 ;  /* 0x0000005200527220 */ /* 0x040fe40000410000 */
[----:B------:R-:W-:Y:S02]  /*6530*/  FMUL.FTZ R83, R0, R83 ;  /* 0x0000005300537220 */ /* 0x000fe40000410000 */
[C---:B------:R-:W-:Y:S01]  /*6540*/  HMMA.16816.F32 R48, R128.reuse, R146, R48 ;  /* 0x000000928030723c */ /* 0x040fe20000001830 */
[----:B------:R-:W-:Y:S03]  /*6550*/  LDSM.16.MT88.4 R144, [R161+0x800] ;  /* 0x00080000a190783b */ /* 0x000fe60000004200 */
        /* <DEDUP_REMOVED lines=23> */
[C---:B------:R-:W-:Y:S01]  /*66d0*/  FMUL.FTZ R98, R0.reuse, R98 ;  /* 0x0000006200627220 */ /* 0x040fe20000410000 */
[C---:B---3--:R-:W-:Y:S03]  /*66e0*/  HMMA.16816.F32 R76, R128.reuse, R124, R76 ;  /* 0x0000007c804c723c */ /* 0x048fe6000000184c */
[----:B------:R-:W-:Y:S02]  /*66f0*/  FMUL.FTZ R99, R0, R99 ;  /* 0x0000006300637220 */ /* 0x000fe40000410000 */
[C---:B------:R-:W-:Y:S02]  /*6700*/  FMUL.FTZ R100, R2.reuse, R100 ;  /* 0x0000006402647220 */ /* 0x040fe40000410000 */
[----:B------:R-:W-:Y:S01]  /*6710*/  FMUL.FTZ R101, R2, R101 ;  /* 0x0000006502657220 */ /* 0x000fe20000410000 */
        /* <DEDUP_REMOVED lines=12> */
[--C-:B------:R-:W-:Y:S02]  /*67e0*/  FFMA.FTZ R242, R13, c[0x0][0x2d0], -R174.reuse ;  /* 0x0000b4000df27a23 */ /* 0x100fe400000108ae */
[----:B------:R-:W-:Y:S02]  /*67f0*/  FMUL.FTZ R13, R2, R121 ;  /* 0x00000079020d7220 */ /* 0x000fe40000410000 */
[C---:B------:R-:W-:Y:S01]  /*6800*/  HMMA.16816.F32 R96, R128.reuse, R142, R96 ;  /* 0x0000008e8060723c */ /* 0x040fe20000001860 */
[----:B------:R-:W2:Y:S01]  /*6810*/  LDSM.16.MT88.4 R140, [R161+0x4000] ;  /* 0x00400000a18c783b */ /* 0x000ea20000004200 */
[----:B------:R-:W4:Y:S02]  /*6820*/  MUFU.EX2 R242, R242 ;  /* 0x000000f200f27308 */ /* 0x000f240000000800 */
[--C-:B------:R-:W-:Y:S02]  /*6830*/  FFMA.FTZ R243, R14, c[0x0][0x2d0], -R171.reuse ;  /* 0x0000b4000ef37a23 */ /* 0x100fe400000108ab */
[C---:B------:R-:W-:Y:S02]  /*6840*/  FMUL.FTZ R14, R0.reuse, R122 ;  /* 0x0000007a000e7220 */ /* 0x040fe40000410000 */
[--C-:B------:R-:W-:Y:S01]  /*6850*/  FFMA.FTZ R246, R15, c[0x0][0x2d0], -R171.reuse ;  /* 0x0000b4000ff67a23 */ /* 0x100fe200000108ab */
[C---:B---3--:R-:W-:Y:S03]  /*6860*/  HMMA.16816.F32 R100, R128.reuse, R124, R100 ;  /* 0x0000007c8064723c */ /* 0x048fe60000001864 */
[----:B------:R-:W-:Y:S01]  /*6870*/  FMUL.FTZ R15, R0, R123 ;  /* 0x0000007b000f7220 */ /* 0x000fe20000410000 */
[----:B------:R-:W-:Y:S01]  /*6880*/  MUFU.EX2 R243, R243 ;  /* 0x000000f300f37308 */ /* 0x000fe20000000800 */
[----:B------:R-:W3:Y:S01]  /*6890*/  LDSM.16.MT88.4 R120, [R162+0x800] ;  /* 0x00080000a278783b */ /* 0x000ee20000004200 */
[--C-:B------:R-:W-:Y:S02]  /*68a0*/  FFMA.FTZ R245, R18, c[0x0][0x2d0], -R171.reuse ;  /* 0x0000b40012f57a23 */ /* 0x100fe400000108ab */
[C---:B------:R-:W-:Y:S04]  /*68b0*/  HMMA.16816.F32 R104, R128.reuse, R126, R104 ;  /* 0x0000007e8068723c */ /* 0x040fe80000001868 */
[--C-:B------:R-:W-:Y:S01]  /*68c0*/  FFMA.FTZ R248, R19, c[0x0][0x2d0], -R171.reuse ;  /* 0x0000b40013f87a23 */ /* 0x100fe200000108ab */
[----:B------:R-:W5:Y:S01]  /*68d0*/  LDSM.16.MT88.4 R124, [R133+0x800] ;  /* 0x00080000857c783b */ /* 0x000f620000004200 */
[--C-:B------:R-:W-:Y:S01]  /*68e0*/  FFMA.FTZ R241, R16, c[0x0][0x2d0], -R174.reuse ;  /* 0x0000b40010f17a23 */ /* 0x100fe200000108ae */
[----:B------:R-:W2:Y:S01]  /*68f0*/  MUFU.EX2 R246, R246 ;  /* 0x000000f600f67308 */ /* 0x000ea20000000800 */
[C---:B-1----:R-:W-:Y:S04]  /*6900*/  HMMA.16816.F32 R12, R128.reuse, R136, R12 ;  /* 0x00000088800c723c */ /* 0x042fe8000000180c */
[----:B------:R-:W-:Y:S02]  /*6910*/  FFMA.FTZ R244, R17, c[0x0][0x2d0], -R174 ;  /* 0x0000b40011f47a23 */ /* 0x000fe400000108ae */
[C---:B------:R-:W-:Y:S02]  /*6920*/  FMUL.FTZ R108, R2.reuse, R108 ;  /* 0x0000006c026c7220 */ /* 0x040fe40000410000 */
[----:B------:R-:W-:Y:S01]  /*6930*/  FMUL.FTZ R109, R2, R109 ;  /* 0x0000006d026d7220 */ /* 0x000fe20000410000 */
[----:B------:R-:W-:Y:S03]  /*6940*/  MUFU.EX2 R241, R241 ;  /* 0x000000f100f17308 */ /* 0x000fe60000000800 */
[C---:B------:R-:W-:Y:S02]  /*6950*/  FMUL.FTZ R110, R0.reuse, R110 ;  /* 0x0000006e006e7220 */ /* 0x040fe40000410000 */
[----:B------:R-:W-:Y:S02]  /*6960*/  FMUL.FTZ R111, R0, R111 ;  /* 0x0000006f006f7220 */ /* 0x000fe40000410000 */
[----:B------:R-:W-:Y:S01]  /*6970*/  FMUL.FTZ R16, R2, R116 ;  /* 0x0000007402107220 */ /* 0x000fe20000410000 */
[----:B----4-:R-:W-:Y:S01]  /*6980*/  F2FP.PACK_AB R116, R242, R175 ;  /* 0x000000aff274723e */ /* 0x010fe200000000ff */
[----:B------:R-:W-:Y:S01]  /*6990*/  FMUL.FTZ R17, R2, R117 ;  /* 0x0000007502117220 */ /* 0x000fe20000410000 */
[----:B------:R-:W1:Y:S01]  /*69a0*/  MUFU.EX2 R244, R244 ;  /* 0x000000f400f47308 */ /* 0x000e620000000800 */
[C---:B------:R-:W-:Y:S01]  /*69b0*/  FMUL.FTZ R18, R0.reuse, R118 ;  /* 0x0000007600127220 */ /* 0x040fe20000410000 */
[C---:B------:R-:W-:Y:S01]  /*69c0*/  HMMA.16816.F32 R108, R128.reuse, R138, R108 ;  /* 0x0000008a806c723c */ /* 0x040fe2000000186c */
[----:B------:R-:W4:Y:S02]  /*69d0*/  LDSM.16.MT88.4 R136, [R160+0x800] ;  /* 0x00080000a088783b */ /* 0x000f240000004200 */
[----:B------:R-:W-:Y:S01]  /*69e0*/  FMUL.FTZ R19, R0, R119 ;  /* 0x0000007700137220 */ /* 0x000fe20000410000 */
[----:B--2---:R-:W-:Y:S01]  /*69f0*/  F2FP.PACK_AB R117, R246, R243 ;  /* 0x000000f3f675723e */ /* 0x004fe200000000ff */
[C---:B------:R-:W-:Y:S02]  /*6a00*/  FMUL.FTZ R112, R2.reuse, R112 ;  /* 0x0000007002707220 */ /* 0x040fe40000410000 */
[----:B------:R-:W-:Y:S01]  /*6a10*/  FMUL.FTZ R113, R2, R113 ;  /* 0x0000007102717220 */ /* 0x000fe20000410000 */
[----:B------:R-:W-:Y:S01]  /*6a20*/  MUFU.EX2 R245, R245 ;  /* 0x000000f500f57308 */ /* 0x000fe20000000800 */
[C---:B------:R-:W-:Y:S01]  /*6a30*/  FMUL.FTZ R114, R0.reuse, R114 ;  /* 0x0000007200727220 */ /* 0x040fe20000410000 */
[C---:B------:R-:W-:Y:S03]  /*6a40*/  HMMA.16816.F32 R16, R128.reuse, R140, R16 ;  /* 0x0000008c8010723c */ /* 0x040fe60000001810 */
[----:B------:R-:W-:Y:S02]  /*6a50*/  FMUL.FTZ R115, R0, R115 ;  /* 0x0000007300737220 */ /* 0x000fe40000410000 */
[--C-:B------:R-:W-:Y:S02]  /*6a60*/  FFMA.FTZ R247, R22, c[0x0][0x2d0], -R171.reuse ;  /* 0x0000b40016f77a23 */ /* 0x100fe400000108ab */
[--C-:B------:R-:W-:Y:S01]  /*6a70*/  FFMA.FTZ R250, R23, c[0x0][0x2d0], -R171.reuse ;  /* 0x0000b40017fa7a23 */ /* 0x100fe200000108ab */
[----:B------:R-:W2:Y:S01]  /*6a80*/  MUFU.EX2 R248, R248 ;  /* 0x000000f800f87308 */ /* 0x000ea20000000800 */
[--C-:B------:R-:W-:Y:S01]  /*6a90*/  FFMA.FTZ R249, R26, c[0x0][0x2d0], -R171.reuse ;  /* 0x0000b4001af97a23 */ /* 0x100fe200000108ab */
[----:B------:R-:W-:Y:S01]  /*6aa0*/  HMMA.16816.F32 R112, R128, R142, R112 ;  /* 0x0000008e8070723c */ /* 0x000fe20000001870 */
[----:B------:R-:W4:Y:S02]  /*6ab0*/  LDSM.16.MT88.4 R128, [R161+0x2800] ;  /* 0x00280000a180783b */ /* 0x000f240000004200 */
[----:B-1----:R-:W-:Y:S01]  /*6ac0*/  F2FP.PACK_AB R118, R244, R241 ;  /* 0x000000f1f476723e */ /* 0x002fe200000000ff */
[----:B------:R-:W-:Y:S02]  /*6ad0*/  FFMA.FTZ R252, R27, c[0x0][0x2d0], -R171 ;  /* 0x0000b4001bfc7a23 */ /* 0x000fe400000108ab */
[----:B------:R-:W-:Y:S02]  /*6ae0*/  FFMA.FTZ R167, R0, R233, R167 ;  /* 0x000000e900a77223 */ /* 0x000fe400000100a7 */
[----:B------:R-:W-:Y:S01]  /*6af0*/  MUFU.EX2 R22, R29 ;  /* 0x0000001d00167308 */ /* 0x000fe20000000800 */
[----:B------:R-:W-:Y:S03]  /*6b00*/  LDSM.16.MT88.4 R140, [R161+0x1000] ;  /* 0x00100000a18c783b */ /* 0x000fe60000004200 */
[----:B------:R-:W-:Y:S02]  /*6b10*/  FFMA.FTZ R163, R2, R235, R163 ;  /* 0x000000eb02a37223 */ /* 0x000fe400000100a3 */
[----:B------:R-:W-:Y:S02]  /*6b20*/  FADD.FTZ R168, R168, R167 ;  /* 0x000000a7a8a87221 */ /* 0x000fe40000010000 */
[----:B------:R-:W-:Y:S02]  /*6b30*/  FADD.FTZ R164, R164, R163 ;  /* 0x000000a3a4a47221 */ /* 0x000fe40000010000 */
[----:B------:R-:W-:Y:S01]  /*6b40*/  MUFU.EX2 R247, R247 ;  /* 0x000000f700f77308 */ /* 0x000fe20000000800 */
[----:B------:R-:W-:Y:S02]  /*6b50*/  FADD.FTZ R169, R169, R168 ;  /* 0x000000a8a9a97221 */ /* 0x000fe40000010000 */
[----:B------:R-:W-:Y:S01]  /*6b60*/  FADD.FTZ R165, R165, R164 ;  /* 0x000000a4a5a57221 */ /* 0x000fe20000010000 */
[----:B--2---:R-:W-:Y:S01]  /*6b70*/  F2FP.PACK_AB R119, R248, R245 ;  /* 0x000000f5f877723e */ /* 0x004fe200000000ff */
[----:B------:R-:W-:Y:S02]  /*6b80*/  FADD.FTZ R170, R170, R169 ;  /* 0x000000a9aaaa7221 */ /* 0x000fe40000010000 */
[----:B------:R-:W-:Y:S02]  /*6b90*/  FADD.FTZ R166, R166, R165 ;  /* 0x000000a5a6a67221 */ /* 0x000fe40000010000 */
[----:B------:R-:W-:Y:S01]  /*6ba0*/  FADD.FTZ R243, R243, R170 ;  /* 0x000000aaf3f37221 */ /* 0x000fe20000010000 */
[----:B------:R-:W-:Y:S01]  /*6bb0*/  MUFU.EX2 R250, R250 ;  /* 0x000000fa00fa7308 */ /* 0x000fe20000000800 */
[C---:B---3--:R-:W-:Y:S05]  /*6bc0*/  HMMA.16816.F32 R4, R116.reuse, R120, R4 ;  /* 0x000000787404723c */ /* 0x048fea0000001804 */
[----:B------:R-:W-:Y:S02]  /*6bd0*/  FADD.FTZ R175, R175, R166 ;  /* 0x000000a6afaf7221 */ /* 0x000fe40000010000 */
[----:B------:R-:W-:Y:S01]  /*6be0*/  FADD.FTZ R246, R246, R243 ;  /* 0x000000f3f6f67221 */ /* 0x000fe20000010000 */
[C---:B------:R-:W-:Y:S01]  /*6bf0*/  HMMA.16816.F32 R8, R116.reuse, R122, R8 ;  /* 0x0000007a7408723c */ /* 0x040fe20000001808 */
[----:B------:R-:W1:Y:S01]  /*6c00*/  LDSM.16.MT88.4 R120, [R162+0x4800] ;  /* 0x00480000a278783b */ /* 0x000e620000004200 */
[----:B------:R-:W-:Y:S02]  /*6c10*/  MUFU.EX2 R249, R249 ;  /* 0x000000f900f97308 */ /* 0x000fe40000000800 */
[----:B------:R-:W-:Y:S02]  /*6c20*/  FADD.FTZ R242, R242, R175 ;  /* 0x000000aff2f27221 */ /* 0x000fe40000010000 */
[----:B------:R-:W-:Y:S02]  /*6c30*/  FADD.FTZ R245, R245, R246 ;  /* 0x000000f6f5f57221 */ /* 0x000fe40000010000 */
[C---:B-----5:R-:W-:Y:S04]  /*6c40*/  HMMA.16816.F32 R36, R116.reuse, R124, R36 ;  /* 0x0000007c7424723c */ /* 0x060fe80000001824 */
[----:B------:R-:W2:Y:S01]  /*6c50*/  MUFU.EX2 R252, R252 ;  /* 0x000000fc00fc7308 */ /* 0x000ea20000000800 */
[----:B------:R-:W-:Y:S02]  /*6c60*/  FADD.FTZ R241, R241, R242 ;  /* 0x000000f2f1f17221 */ /* 0x000fe40000010000 */
[----:B------:R-:W-:Y:S01]  /*6c70*/  FADD.FTZ R248, R248, R245 ;  /* 0x000000f5f8f87221 */ /* 0x000fe20000010000 */
[C---:B------:R-:W-:Y:S01]  /*6c80*/  HMMA.16816.F32 R40, R116.reuse, R126, R40 ;  /* 0x0000007e7428723c */ /* 0x040fe20000001828 */
[----:B------:R-:W3:Y:S03]  /*6c90*/  LDSM.16.MT88.4 R124, [R133+0x4800] ;  /* 0x00480000857c783b */ /* 0x000ee60000004200 */
[----:B------:R-:W-:Y:S04]  /*6ca0*/  FADD.FTZ R241, R244, R241 ;  /* 0x000000f1f4f17221 */ /* 0x000fe80000010000 */
[C---:B----4-:R-:W-:Y:S08]  /*6cb0*/  HMMA.16816.F32 R44, R116.reuse, R136, R44 ;  /* 0x00000088742c723c */ /* 0x050ff0000000182c */
[C---:B------:R-:W-:Y:S01]  /*6cc0*/  HMMA.16816.F32 R48, R116.reuse, R138, R48 ;  /* 0x0000008a7430723c */ /* 0x040fe20000001830 */
[----:B------:R-:W4:Y:S03]  /*6cd0*/  LDSM.16.MT88.4 R136, [R160+0x4800] ;  /* 0x00480000a088783b */ /* 0x000f260000004200 */
[----:B--2---:R-:W-:Y:S04]  /*6ce0*/  F2FP.PACK_AB R27, R252, R249 ;  /* 0x000000f9fc1b723e */ /* 0x004fe800000000ff */
[C---:B------:R-:W-:Y:S08]  /*6cf0*/  HMMA.16816.F32 R52, R116.reuse, R144, R52 ;  /* 0x000000907434723c */ /* 0x040ff00000001834 */
[C---:B------:R-:W-:Y:S01]  /*6d00*/  HMMA.16816.F32 R56, R116.reuse, R146, R56 ;  /* 0x000000927438723c */ /* 0x040fe20000001838 */
[----:B------:R-:W-:Y:S07]  /*6d10*/  LDSM.16.MT88.4 R144, [R160+0x3800] ;  /* 0x00380000a090783b */ /* 0x000fee0000004200 */
[C---:B------:R-:W-:Y:S08]  /*6d20*/  HMMA.16816.F32 R60, R116.reuse, R148, R60 ;  /* 0x00000094743c723c */ /* 0x040ff0000000183c */
[C---:B------:R-:W-:Y:S01]  /*6d30*/  HMMA.16816.F32 R64, R116.reuse, R150, R64 ;  /* 0x000000967440723c */ /* 0x040fe20000001840 */
[----:B------:R-:W-:Y:S07]  /*6d40*/  LDSM.16.MT88.4 R148, [R161+0x3800] ;  /* 0x00380000a194783b */ /* 0x000fee0000004200 */
[C---:B------:R-:W-:Y:S08]  /*6d50*/  HMMA.16816.F32 R68, R116.reuse, R152, R68 ;  /* 0x000000987444723c */ /* 0x040ff00000001844 */
[C---:B------:R-:W-:Y:S08]  /*6d60*/  HMMA.16816.F32 R72, R116.reuse, R154, R72 ;  /* 0x0000009a7448723c */ /* 0x040ff00000001848 */
[C---:B------:R-:W-:Y:S07]  /*6d70*/  HMMA.16816.F32 R76, R116.reuse, R156, R76 ;  /* 0x0000009c744c723c */ /* 0x040fee000000184c */
[--C-:B------:R-:W-:Y:S01]  /*6d80*/  FFMA.FTZ R157, R21, c[0x0][0x2d0], -R174.reuse ;  /* 0x0000b400159d7a23 */ /* 0x100fe200000108ae */
[C---:B------:R-:W-:Y:S01]  /*6d90*/  HMMA.16816.F32 R80, R116.reuse, R158, R80 ;  /* 0x0000009e7450723c */ /* 0x040fe20000001850 */
[----:B------:R-:W-:Y:S03]  /*6da0*/  MUFU.EX2 R21, R32 ;  /* 0x0000002000157308 */ /* 0x000fe60000000800 */
[--C-:B------:R-:W-:Y:S03]  /*6db0*/  FFMA.FTZ R156, R20, c[0x0][0x2d0], -R174.reuse ;  /* 0x0000b400149c7a23 */ /* 0x100fe600000108ae */
[--C-:B------:R-:W-:Y:S01]  /*6dc0*/  FFMA.FTZ R158, R24, c[0x0][0x2d0], -R174.reuse ;  /* 0x0000b400189e7a23 */ /* 0x100fe200000108ae */
[C---:B------:R-:W-:Y:S03]  /*6dd0*/  HMMA.16816.F32 R84, R116.reuse, R128, R84 ;  /* 0x000000807454723c */ /* 0x040fe60000001854 */
[----:B------:R-:W-:Y:S01]  /*6de0*/  MUFU.EX2 R156, R156 ;  /* 0x0000009c009c7308 */ /* 0x000fe20000000800 */
[--C-:B------:R-:W-:Y:S01]  /*6df0*/  FFMA.FTZ R159, R25, c[0x0][0x2d0], -R174.reuse ;  /* 0x0000b400199f7a23 */ /* 0x100fe200000108ae */
[----:B------:R-:W-:Y:S01]  /*6e00*/  F2FP.PACK_AB R25, R250, R247 ;  /* 0x000000f7fa19723e */ /* 0x000fe200000000ff */
[----:B------:R-:W-:Y:S02]  /*6e10*/  FFMA.FTZ R174, R33, c[0x0][0x2d0], -R174 ;  /* 0x0000b40021ae7a23 */ /* 0x000fe400000108ae */
[C---:B------:R-:W-:Y:S01]  /*6e20*/  HMMA.16816.F32 R88, R116.reuse, R130, R88 ;  /* 0x000000827458723c */ /* 0x040fe20000001858 */
[----:B------:R-:W2:Y:S03]  /*6e30*/  LDSM.16.MT88.4 R128, [R161+0x4800] ;  /* 0x00480000a180783b */ /* 0x000ea60000004200 */
[----:B------:R-:W-:Y:S01]  /*6e40*/  FFMA.FTZ R33, R30, c[0x0][0x2d0], -R171 ;  /* 0x0000b4001e217a23 */ /* 0x000fe200000108ab */
[----:B------:R-:W5:Y:S01]  /*6e50*/  MUFU.EX2 R157, R157 ;  /* 0x0000009d009d7308 */ /* 0x000f620000000800 */
[----:B------:R-:W-:Y:S02]  /*6e60*/  FADD.FTZ R247, R247, R248 ;  /* 0x000000f8f7f77221 */ /* 0x000fe40000010000 */
[C---:B-1----:R-:W-:Y:S04]  /*6e70*/  HMMA.16816.F32 R92, R116.reuse, R120, R92 ;  /* 0x00000078745c723c */ /* 0x042fe8000000185c */
[----:B------:R-:W-:Y:S03]  /*6e80*/  FADD.FTZ R250, R250, R247 ;  /* 0x000000f7fafa7221 */ /* 0x000fe60000010000 */
[----:B------:R-:W-:Y:S01]  /*6e90*/  MUFU.EX2 R23, R33 ;  /* 0x0000002100177308 */ /* 0x000fe20000000800 */
[C---:B------:R-:W-:Y:S01]  /*6ea0*/  HMMA.16816.F32 R96, R116.reuse, R122, R96 ;  /* 0x0000007a7460723c */ /* 0x040fe20000001860 */
[----:B------:R-:W1:Y:S03]  /*6eb0*/  LDSM.16.MT88.4 R120, [R162+0x1000] ;  /* 0x00100000a278783b */ /* 0x000e660000004200 */
[----:B------:R-:W-:Y:S04]  /*6ec0*/  FADD.FTZ R249, R249, R250 ;  /* 0x000000faf9f97221 */ /* 0x000fe80000010000 */
[C---:B---3--:R-:W-:Y:S01]  /*6ed0*/  HMMA.16816.F32 R100, R116.reuse, R124, R100 ;  /* 0x0000007c7464723c */ /* 0x048fe20000001864 */
[----:B------:R-:W-:Y:S03]  /*6ee0*/  MUFU.EX2 R158, R158 ;  /* 0x0000009e009e7308 */ /* 0x000fe60000000800 */
[----:B------:R-:W-:Y:S01]  /*6ef0*/  FADD.FTZ R252, R252, R249 ;  /* 0x000000f9fcfc7221 */ /* 0x000fe20000010000 */
[C---:B-----5:R-:W-:Y:S01]  /*6f00*/  F2FP.PACK_AB R24, R157.reuse, R156 ;  /* 0x0000009c9d18723e */ /* 0x060fe200000000ff */
[----:B------:R-:W-:Y:S02]  /*6f10*/  FADD.FTZ R156, R156, R241 ;  /* 0x000000f19c9c7221 */ /* 0x000fe40000010000 */
[C---:B------:R-:W-:Y:S01]  /*6f20*/  HMMA.16816.F32 R104, R116.reuse, R126, R104 ;  /* 0x0000007e7468723c */ /* 0x040fe20000001868 */
[----:B------:R-:W3:Y:S02]  /*6f30*/  LDSM.16.MT88.4 R124, [R133+0x1000] ;  /* 0x00100000857c783b */ /* 0x000ee40000004200 */
[----:B------:R-:W5:Y:S01]  /*6f40*/  MUFU.EX2 R159, R159 ;  /* 0x0000009f009f7308 */ /* 0x000f620000000800 */
[----:B------:R-:W-:Y:S04]  /*6f50*/  FADD.FTZ R157, R157, R156 ;  /* 0x0000009c9d9d7221 */ /* 0x000fe80000010000 */
[C---:B----4-:R-:W-:Y:S05]  /*6f60*/  HMMA.16816.F32 R12, R116.reuse, R136, R12 ;  /* 0x00000088740c723c */ /* 0x050fea000000180c */
[----:B------:R-:W4:Y:S03]  /*6f70*/  MUFU.EX2 R174, R174 ;  /* 0x000000ae00ae7308 */ /* 0x000f260000000800 */
[C---:B------:R-:W-:Y:S01]  /*6f80*/  HMMA.16816.F32 R108, R116.reuse, R138, R108 ;  /* 0x0000008a746c723c */ /* 0x040fe2000000186c */
[----:B------:R-:W4:Y:S07]  /*6f90*/  LDSM.16.MT88.4 R136, [R160+0x1000] ;  /* 0x00100000a088783b */ /* 0x000f2e0000004200 */
[C---:B--2---:R-:W-:Y:S04]  /*6fa0*/  HMMA.16816.F32 R16, R116.reuse, R128, R16 ;  /* 0x000000807410723c */ /* 0x044fe80000001810 */
[C---:B-----5:R-:W-:Y:S01]  /*6fb0*/  F2FP.PACK_AB R26, R159.reuse, R158 ;  /* 0x0000009e9f1a723e */ /* 0x060fe200000000ff */
[----:B------:R-:W-:Y:S03]  /*6fc0*/  FADD.FTZ R158, R158, R157 ;  /* 0x0000009d9e9e7221 */ /* 0x000fe60000010000 */
[----:B------:R-:W-:Y:S01]  /*6fd0*/  HMMA.16816.F32 R112, R116, R130, R112 ;  /* 0x000000827470723c */ /* 0x000fe20000001870 */
[----:B------:R-:W2:Y:S03]  /*6fe0*/  LDSM.16.MT88.4 R116, [R162+0x3000] ;  /* 0x00300000a274783b */ /* 0x000ea60000004200 */
[----:B------:R-:W-:Y:S04]  /*6ff0*/  FADD.FTZ R158, R159, R158 ;  /* 0x0000009e9f9e7221 */ /* 0x000fe80000010000 */
[C---:B-1----:R-:W-:Y:S01]  /*7000*/  HMMA.16816.F32 R4, R24.reuse, R120, R4 ;  /* 0x000000781804723c */ /* 0x042fe20000001804 */
[----:B------:R-:W1:Y:S07]  /*7010*/  LDSM.16.MT88.4 R128, [R133+0x3000] ;  /* 0x003000008580783b */ /* 0x000e6e0000004200 */
[C---:B------:R-:W-:Y:S01]  /*7020*/  HMMA.16816.F32 R8, R24.reuse, R122, R8 ;  /* 0x0000007a1808723c */ /* 0x040fe20000001808 */
[----:B------:R-:W5:Y:S07]  /*7030*/  LDSM.16.MT88.4 R120, [R160+0x3000] ;  /* 0x00300000a078783b */ /* 0x000f6e0000004200 */
        /* <DEDUP_REMOVED lines=8> */
[----:B------:R-:W-:Y:S07]  /*70c0*/  LDSM.16.MT88.4 R140, [R133+0x3800] ;  /* 0x00380000858c783b */ /* 0x000fee0000004200 */
[C---:B--2---:R-:W-:Y:S08]  /*70d0*/  HMMA.16816.F32 R60, R24.reuse, R116, R60 ;  /* 0x00000074183c723c */ /* 0x044ff0000000183c */
[C---:B------:R-:W-:Y:S01]  /*70e0*/  HMMA.16816.F32 R64, R24.reuse, R118, R64 ;  /* 0x000000761840723c */ /* 0x040fe20000001840 */
[----:B------:R-:W2:Y:S07]  /*70f0*/  LDSM.16.MT88.4 R116, [R133+0x5000] ;  /* 0x005000008574783b */ /* 0x000eae0000004200 */
[C---:B-1----:R-:W-:Y:S07]  /*7100*/  HMMA.16816.F32 R68, R24.reuse, R128, R68 ;  /* 0x000000801844723c */ /* 0x042fee0000001844 */
[--C-:B------:R-:W-:Y:S01]  /*7110*/  FFMA.FTZ R129, R31, c[0x0][0x2d0], -R171.reuse ;  /* 0x0000b4001f817a23 */ /* 0x100fe200000108ab */
[C---:B------:R-:W-:Y:S01]  /*7120*/  HMMA.16816.F32 R72, R24.reuse, R130, R72 ;  /* 0x000000821848723c */ /* 0x040fe20000001848 */
[----:B------:R-:W-:Y:S02]  /*7130*/  LDSM.16.MT88.4 R28, [R162+0x1800] ;  /* 0x00180000a21c783b */ /* 0x000fe40000004200 */
[----:B------:R-:W1:Y:S01]  /*7140*/  MUFU.EX2 R154, R129 ;  /* 0x00000081009a7308 */ /* 0x000e620000000800 */
[--C-:B------:R-:W-:Y:S02]  /*7150*/  FFMA.FTZ R128, R34, c[0x0][0x2d0], -R171.reuse ;  /* 0x0000b40022807a23 */ /* 0x100fe400000108ab */
[----:B------:R-:W-:Y:S02]  /*7160*/  FFMA.FTZ R171, R35, c[0x0][0x2d0], -R171 ;  /* 0x0000b40023ab7a23 */ /* 0x000fe400000108ab */
[C---:B-----5:R-:W-:Y:S01]  /*7170*/  HMMA.16816.F32 R76, R24.reuse, R120, R76 ;  /* 0x00000078184c723c */ /* 0x060fe2000000184c */
[----:B------:R-:W-:Y:S04]  /*7180*/  LDSM.16.MT88.4 R32, [R161+0x1800] ;  /* 0x00180000a120783b */ /* 0x000fe80000004200 */
[----:B------:R-:W-:Y:S03]  /*7190*/  MUFU.EX2 R153, R128 ;  /* 0x0000008000997308 */ /* 0x000fe60000000800 */
[C---:B------:R-:W-:Y:S01]  /*71a0*/  HMMA.16816.F32 R80, R24.reuse, R122, R80 ;  /* 0x0000007a1850723c */ /* 0x040fe20000001850 */
[----:B------:R-:W5:Y:S06]  /*71b0*/  LDSM.16.MT88.4 R120, [R160+0x5000] ;  /* 0x00500000a078783b */ /* 0x000f6c0000004200 */
[----:B------:R-:W1:Y:S01]  /*71c0*/  MUFU.EX2 R171, R171 ;  /* 0x000000ab00ab7308 */ /* 0x000e620000000800 */
[C---:B---3--:R-:W-:Y:S08]  /*71d0*/  HMMA.16816.F32 R84, R24.reuse, R124, R84 ;  /* 0x0000007c1854723c */ /* 0x048ff00000001854 */
[C---:B------:R-:W-:Y:S01]  /*71e0*/  HMMA.16816.F32 R88, R24.reuse, R126, R88 ;  /* 0x0000007e1858723c */ /* 0x040fe20000001858 */
[----:B------:R-:W3:Y:S07]  /*71f0*/  LDSM.16.MT88.4 R124, [R161+0x5000] ;  /* 0x00500000a17c783b */ /* 0x000eee0000004200 */
[C---:B----4-:R-:W-:Y:S08]  /*7200*/  HMMA.16816.F32 R92, R24.reuse, R136, R92 ;  /* 0x00000088185c723c */ /* 0x050ff0000000185c */
[C---:B------:R-:W-:Y:S01]  /*7210*/  HMMA.16816.F32 R96, R24.reuse, R138, R96 ;  /* 0x0000008a1860723c */ /* 0x040fe20000001860 */
[----:B------:R-:W-:Y:S07]  /*7220*/  LDSM.16.MT88.4 R136, [R160+0x1800] ;  /* 0x00180000a088783b */ /* 0x000fee0000004200 */
[C---:B--2---:R-:W-:Y:S08]  /*7230*/  HMMA.16816.F32 R100, R24.reuse, R116, R100 ;  /* 0x000000741864723c */ /* 0x044ff00000001864 */
[C---:B------:R-:W-:Y:S01]  /*7240*/  HMMA.16816.F32 R104, R24.reuse, R118, R104 ;  /* 0x000000761868723c */ /* 0x040fe20000001868 */
[----:B------:R-:W2:Y:S07]  /*7250*/  LDSM.16.MT88.4 R116, [R133+0x1800] ;  /* 0x001800008574783b */ /* 0x000eae0000004200 */
[C---:B-----5:R-:W-:Y:S08]  /*7260*/  HMMA.16816.F32 R12, R24.reuse, R120, R12 ;  /* 0x00000078180c723c */ /* 0x060ff0000000180c */
[C---:B------:R-:W-:Y:S01]  /*7270*/  HMMA.16816.F32 R108, R24.reuse, R122, R108 ;  /* 0x0000007a186c723c */ /* 0x040fe2000000186c */
[----:B------:R-:W4:Y:S07]  /*7280*/  LDSM.16.MT88.4 R120, [R162+0x3800] ;  /* 0x00380000a278783b */ /* 0x000f2e0000004200 */
[C---:B---3--:R-:W-:Y:S08]  /*7290*/  HMMA.16816.F32 R16, R24.reuse, R124, R16 ;  /* 0x0000007c1810723c */ /* 0x048ff00000001810 */
[----:B------:R-:W-:Y:S07]  /*72a0*/  HMMA.16816.F32 R112, R24, R126, R112 ;  /* 0x0000007e1870723c */ /* 0x000fee0000001870 */
[----:B------:R-:W-:Y:S01]  /*72b0*/  F2FP.PACK_AB R24, R22, R251 ;  /* 0x000000fb1618723e */ /* 0x000fe200000000ff */
[----:B------:R-:W-:Y:S01]  /*72c0*/  FADD.FTZ R251, R251, R158 ;  /* 0x0000009efbfb7221 */ /* 0x000fe20000010000 */
[----:B------:R-:W-:Y:S03]  /*72d0*/  F2FP.PACK_AB R26, R174, R21 ;  /* 0x00000015ae1a723e */ /* 0x000fe600000000ff */
[----:B-1----:R-:W-:Y:S02]  /*72e0*/  F2FP.PACK_AB R25, R154, R23 ;  /* 0x000000179a19723e */ /* 0x002fe400000000ff */
[----:B------:R-:W-:Y:S07]  /*72f0*/  F2FP.PACK_AB R27, R171, R153 ;  /* 0x00000099ab1b723e */ /* 0x000fee00000000ff */
[C---:B------:R-:W-:Y:S08]  /*7300*/  HMMA.16816.F32 R128, R24.reuse, R28, R4 ;  /* 0x0000001c1880723c */ /* 0x040ff00000001804 */
[C---:B------:R-:W-:Y:S01]  /*7310*/  HMMA.16816.F32 R124, R24.reuse, R30, R8 ;  /* 0x0000001e187c723c */ /* 0x040fe20000001808 */
[----:B------:R-:W1:Y:S07]  /*7320*/  LDSM.16.MT88.4 R28, [R162+0x5800] ;  /* 0x00580000a21c783b */ /* 0x000e6e0000004200 */
[C---:B--2---:R-:W-:Y:S08]  /*7330*/  HMMA.16816.F32 R36, R24.reuse, R116, R36 ;  /* 0x000000741824723c */ /* 0x044ff00000001824 */
[C---:B------:R-:W-:Y:S01]  /*7340*/  HMMA.16816.F32 R40, R24.reuse, R118, R40 ;  /* 0x000000761828723c */ /* 0x040fe20000001828 */
[----:B------:R-:W-:Y:S07]  /*7350*/  LDSM.16.MT88.4 R116, [R160+0x5800] ;  /* 0x00580000a074783b */ /* 0x000fee0000004200 */
[C---:B------:R-:W-:Y:S08]  /*7360*/  HMMA.16816.F32 R44, R24.reuse, R136, R44 ;  /* 0x00000088182c723c */ /* 0x040ff0000000182c */
[C---:B------:R-:W-:Y:S08]  /*7370*/  HMMA.16816.F32 R48, R24.reuse, R138, R48 ;  /* 0x0000008a1830723c */ /* 0x040ff00000001830 */
[C---:B------:R-:W-:Y:S08]  /*7380*/  HMMA.16816.F32 R52, R24.reuse, R32, R52 ;  /* 0x000000201834723c */ /* 0x040ff00000001834 */
[C---:B------:R-:W-:Y:S01]  /*7390*/  HMMA.16816.F32 R56, R24.reuse, R34, R56 ;  /* 0x000000221838723c */ /* 0x040fe20000001838 */
[----:B------:R-:W2:Y:S07]  /*73a0*/  LDSM.16.MT88.4 R32, [R133+0x5800] ;  /* 0x005800008520783b */ /* 0x000eae0000004200 */
[C---:B----4-:R-:W-:Y:S07]  /*73b0*/  HMMA.16816.F32 R60, R24.reuse, R120, R60 ;  /* 0x00000078183c723c */ /* 0x050fee000000183c */
[----:B------:R-:W-:Y:S01]  /*73c0*/  IADD3 R120, R234, -0x2, RZ ;  /* 0xfffffffeea787810 */ /* 0x000fe20007ffe0ff */
[C---:B------:R-:W-:Y:S03]  /*73d0*/  HMMA.16816.F32 R64, R24.reuse, R122, R64 ;  /* 0x0000007a1840723c */ /* 0x040fe60000001840 */
[C---:B------:R-:W-:Y:S05]  /*73e0*/  ISETP.GE.AND P5, PT, R120.reuse, R229, PT ;  /* 0x000000e57800720c */ /* 0x040fea0003fa6270 */
[C---:B------:R-:W-:Y:S08]  /*73f0*/  HMMA.16816.F32 R68, R24.reuse, R140, R68 ;  /* 0x0000008c1844723c */ /* 0x040ff00000001844 */
[C---:B------:R-:W-:Y:S01]  /*7400*/  HMMA.16816.F32 R72, R24.reuse, R142, R72 ;  /* 0x0000008e1848723c */ /* 0x040fe20000001848 */
[----:B------:R-:W-:Y:S02]  /*7410*/  @P5 MOV R0, c[0x0][0x1e0] ;  /* 0x0000780000005a02 */ /* 0x000fe40000000f00 */
[----:B------:R-:W-:Y:S02]  /*7420*/  @P5 ISETP.GE.AND P2, PT, R199, c[0x0][0x1d4], PT ;  /* 0x00007500c7005a0c */ /* 0x000fe40003f46270 */
[----:B------:R-:W-:Y:S03]  /*7430*/  @P5 MOV R2, c[0x0][0x1e4] ;  /* 0x0000790000025a02 */ /* 0x000fe60000000f00 */
[C---:B------:R-:W-:Y:S08]  /*7440*/  HMMA.16816.F32 R76, R24.reuse, R144, R76 ;  /* 0x00000090184c723c */ /* 0x040ff0000000184c */
[C---:B------:R-:W-:Y:S08]  /*7450*/  HMMA.16816.F32 R80, R24.reuse, R146, R80 ;  /* 0x000000921850723c */ /* 0x040ff00000001850 */
[C---:B------:R-:W-:Y:S08]  /*7460*/  HMMA.16816.F32 R84, R24.reuse, R148, R84 ;  /* 0x000000941854723c */ /* 0x040ff00000001854 */
[C---:B------:R-:W-:Y:S08]  /*7470*/  HMMA.16816.F32 R88, R24.reuse, R150, R88 ;  /* 0x000000961858723c */ /* 0x040ff00000001858 */
[C---:B-1----:R-:W-:Y:S07]  /*7480*/  HMMA.16816.F32 R92, R24.reuse, R28, R92 ;  /* 0x0000001c185c723c */ /* 0x042fee000000185c */
[----:B------:R-:W-:Y:S01]  /*7490*/  @P5 SHF.R.S32.HI R29, RZ, 0x1f, R120 ;  /* 0x0000001fff1d5819 */ /* 0x000fe20000011478 */
[C---:B------:R-:W-:Y:S04]  /*74a0*/  HMMA.16816.F32 R96, R24.reuse, R30, R96 ;  /* 0x0000001e1860723c */ /* 0x040fe80000001860 */
[----:B------:R-:W-:Y:S04]  /*74b0*/  @P5 IMAD R29, R29, c[0x0][0x1e0], RZ ;  /* 0x000078001d1d5a24 */ /* 0x000fe800078e02ff */
[C---:B------:R-:W-:Y:S01]  /*74c0*/  @P5 IMAD R29, R120.reuse, c[0x0][0x1e4], R29 ;  /* 0x00007900781d5a24 */ /* 0x040fe200078e021d */
[C---:B--2---:R-:W-:Y:S03]  /*74d0*/  HMMA.16816.F32 R100, R24.reuse, R32, R100 ;  /* 0x000000201864723c */ /* 0x044fe60000001864 */
[----:B------:R-:W-:Y:S05]  /*74e0*/  @P5 IMAD.WIDE.U32 R120, R120, c[0x0][0x1e0], RZ ;  /* 0x0000780078785a25 */ /* 0x000fea00078e00ff */
[----:B------:R-:W-:Y:S01]  /*74f0*/  @P5 IADD3 R133, R121, R29, RZ ;  /* 0x0000001d79855210 */ /* 0x000fe20007ffe0ff */
[C---:B------:R-:W-:Y:S01]  /*7500*/  HMMA.16816.F32 R104, R24.reuse, R34, R104 ;  /* 0x000000221868723c */ /* 0x040fe20000001868 */
[----:B------:R1:W2:Y:S02]  /*7510*/  LDSM.16.MT88.4 R28, [R161+0x5800] ;  /* 0x00580000a11c783b */ /* 0x0002a40000004200 */
[C---:B------:R-:W-:Y:S02]  /*7520*/  @P5 SHF.L.U32 R33, R120.reuse, 0x6, RZ ;  /* 0x0000000678215819 */ /* 0x040fe400000006ff */
[----:B------:R-:W-:Y:S02]  /*7530*/  @P5 SHF.L.U64.HI R133, R120, 0x6, R133 ;  /* 0x0000000678855819 */ /* 0x000fe40000010285 */
[C---:B------:R-:W-:Y:S01]  /*7540*/  @P5 LEA R35, P0, R0.reuse, R33, 0x5 ;  /* 0x0000002100235211 */ /* 0x040fe200078028ff */
[C---:B------:R-:W-:Y:S04]  /*7550*/  HMMA.16816.F32 R120, R24.reuse, R116, R12 ;  /* 0x000000741878723c */ /* 0x040fe8000000180c */
[-C--:B------:R-:W-:Y:S04]  /*7560*/  @P5 IADD3 R33, P3, R33, R238.reuse, RZ ;  /* 0x000000ee21215210 */ /* 0x080fe80007f7e0ff */
[----:B------:R-:W-:Y:S01]  /*7570*/  @P5 LEA R160, P4, R33, c[0x0][0x1c8], 0x1 ;  /* 0x0000720021a05a11 */ /* 0x000fe200078808ff */
[C---:B------:R-:W-:Y:S03]  /*7580*/  HMMA.16816.F32 R108, R24.reuse, R118, R108 ;  /* 0x00000076186c723c */ /* 0x040fe6000000186c */
[----:B-1----:R-:W-:Y:S02]  /*7590*/  @P5 LEA.HI.X R161, R0, R133, R2, 0x5, P0 ;  /* 0x0000008500a15211 */ /* 0x002fe400000f2c02 */
[----:B------:R-:W-:Y:S02]  /*75a0*/  @P5 IADD3 R35, P0, R35, R238, RZ ;  /* 0x000000ee23235210 */ /* 0x000fe40007f1e0ff */
[-C--:B------:R-:W-:Y:S02]  /*75b0*/  @P5 IADD3.X R0, R133, R228.reuse, RZ, P3, !PT ;  /* 0x000000e485005210 */ /* 0x080fe40001ffe4ff */
[----:B------:R-:W-:Y:S03]  /*75c0*/  @P5 LEA R32, P3, R35, c[0x0][0x1c8], 0x1 ;  /* 0x0000720023205a11 */ /* 0x000fe600078608ff */
[----:B------:R-:W-:Y:S02]  /*75d0*/  @P5 IADD3.X R2, R161, R228, RZ, P0, !PT ;  /* 0x000000e4a1025210 */ /* 0x000fe400007fe4ff */
[----:B------:R-:W-:Y:S01]  /*75e0*/  @P5 LEA.HI.X R161, R33, c[0x0][0x1cc], R0, 0x1, P4 ;  /* 0x0000730021a15a11 */ /* 0x000fe200020f0c00 */
[----:B------:R-:W-:Y:S01]  /*75f0*/  FADD.FTZ R0, R22, R251 ;  /* 0x000000fb16007221 */ /* 0x000fe20000010000 */
[----:B------:R-:W-:Y:S01]  /*7600*/  @P5 LEA.HI.X R33, R35, c[0x0][0x1cc], R2, 0x1, P3 ;  /* 0x0000730023215a11 */ /* 0x000fe200018f0c02 */
[----:B------:R-:W-:Y:S01]  /*7610*/  @P5 IMAD R35, R232, 0x6000, R201 ;  /* 0x00006000e8235824 */ /* 0x000fe200078e02c9 */
[----:B------:R-:W-:Y:S01]  /*7620*/  @P5 ISETP.GE.AND P0, PT, R200, c[0x0][0x1d4], PT ;  /* 0x00007500c8005a0c */ /* 0x000fe20003f06270 */
[----:B------:R-:W-:Y:S01]  /*7630*/  FADD.FTZ R235, R21, R0 ;  /* 0x0000000015eb7221 */ /* 0x000fe20000010000 */
[C---:B--2---:R-:W-:Y:S02]  /*7640*/  HMMA.16816.F32 R116, R24.reuse, R28, R16 ;  /* 0x0000001c1874723c */ /* 0x044fe40000001810 */
[----:B------:R-:W-:Y:S01]  /*7650*/  @!PT LDS RZ, [RZ] ;  /* 0x00000000fffff984 */ /* 0x000fe20000000800 */
[----:B------:R-:W-:Y:S01]  /*7660*/  @!PT LDS RZ, [RZ] ;  /* 0x00000000fffff984 */ /* 0x000fe20000000800 */
[----:B------:R-:W-:Y:S01]  /*7670*/  @!PT LDS RZ, [RZ] ;  /* 0x00000000fffff984 */ /* 0x000fe20000000800 */
[----:B------:R1:W-:Y:S01]  /*7680*/  @P5 LDGSTS.E.BYPASS.LTC128B.128 [R35], [R160.64], !P1 ;  /* 0x00000000a0235fae */ /* 0x0003e2000c901d48 */
[----:B------:R-:W-:Y:S01]  /*7690*/  IADD3 R0, R135, 0x1, RZ ;  /* 0x0000000187007810 */ /* 0x000fe20007ffe0ff */
[----:B------:R-:W-:Y:S01]  /*76a0*/  FADD.FTZ R235, R174, R235 ;  /* 0x000000ebaeeb7221 */ /* 0x000fe20000010000 */
[----:B------:R-:W-:Y:S03]  /*76b0*/  MOV R133, R132 ;  /* 0x0000008400857202 */ /* 0x000fe60000000f00 */
[----:B------:R-:W-:Y:S02]  /*76c0*/  HMMA.16816.F32 R112, R24, R30, R112 ;  /* 0x0000001e1870723c */ /* 0x000fe40000001870 */
[----:B------:R1:W-:Y:S05]  /*76d0*/  @P5 LDGSTS.E.BYPASS.LTC128B.128 [R35+0x2000], [R160.64+0x80], !P2 ;  /* 0x02000080a0235fae */ /* 0x0003ea000d101d48 */
[----:B------:R-:W-:Y:S03]  /*76e0*/  FADD.FTZ R25, R23, R252 ;  /* 0x000000fc17197221 */ /* 0x000fe60000010000 */
[----:B------:R1:W-:Y:S02]  /*76f0*/  @P5 LDGSTS.E.BYPASS.LTC128B.128 [R35+0x4000], [R160.64+0x100], !P0 ;  /* 0x04000100a0235fae */ /* 0x0003e4000c101d48 */
[----:B------:R-:W-:Y:S04]  /*7700*/  FADD.FTZ R2, R154, R25 ;  /* 0x000000199a027221 */ /* 0x000fe80000010000 */
[----:B------:R-:W-:Y:S02]  /*7710*/  FADD.FTZ R2, R153, R2 ;  /* 0x0000000299027221 */ /* 0x000fe40000010000 */
[----:B------:R1:W-:Y:S02]  /*7720*/  @P5 LDGSTS.E.BYPASS.LTC128B.128 [R35+0x1000], [R32.64], !P1 ;  /* 0x0100000020235fae */ /* 0x0003e4000c901d48 */
[----:B------:R-:W-:Y:S06]  /*7730*/  FADD.FTZ R233, R171, R2 ;  /* 0x00000002abe97221 */ /* 0x000fec0000010000 */
[----:B------:R1:W-:Y:S01]  /*7740*/  @P5 LDGSTS.E.BYPASS.LTC128B.128 [R35+0x3000], [R32.64+0x80], !P2 ;  /* 0x0300008020235fae */ /* 0x0003e2000d101d48 */
[----:B------:R-:W-:Y:S04]  /*7750*/  ISETP.GE.AND P2, PT, R135, 0x1, PT ;  /* 0x000000018700780c */ /* 0x000fe80003f46270 */
[----:B------:R-:W-:Y:S02]  /*7760*/  SEL R135, R0, RZ, !P2 ;  /* 0x000000ff00877207 */ /* 0x000fe40005000000 */
[----:B------:R-:W-:Y:S01]  /*7770*/  MOV R0, R3 ;  /* 0x0000000300007202 */ /* 0x000fe20000000f00 */
[----:B------:R1:W-:Y:S01]  /*7780*/  @P5 LDGSTS.E.BYPASS.LTC128B.128 [R35+0x5000], [R32.64+0x100], !P0 ;  /* 0x0500010020235fae */ /* 0x0003e2000c101d48 */
[----:B------:R-:W-:Y:S02]  /*7790*/  ISETP.GE.AND P0, PT, R229, R234, PT ;  /* 0x000000eae500720c */ /* 0x000fe40003f06270 */
[----:B------:R-:W-:Y:S05]  /*77a0*/  MOV R234, R240 ;  /* 0x000000f000ea7202 */ /* 0x000fea0000000f00 */
[----:B------:R-:W0:Y:S06]  /*77b0*/  LDGDEPBAR ;  /* 0x00000000000079af */ /* 0x000e2c0000000000 */
[----:B------:R-:W-:-:S05]  /*77c0*/  @!P0 BRA `(.L_x_1259) ;  /* 0xffffd73000008947 */ /* 0x000fca000383ffff */
.L_x_1258:
[----:B------:R-:W-:Y:S02]  /*77d0*/  MOV R5, 0x1f ;  /* 0x0000001f00057802 */ /* 0x000fe40000000f00 */
[----:B------:R-:W-:Y:S01]  /*77e0*/  MOV R0, 0xffffffff ;  /* 0xffffffff00007802 */ /* 0x000fe20000000f00 */
[----:B------:R-:W-:Y:S05]  /*77f0*/  BRA.DIV ~URZ, `(.L_x_1260) ;  /* 0x00004aa27f007947 */ /* 0x000fea000b800000 */
[----:B-1----:R1:W2:Y:S02]  /*7800*/  SHFL.BFLY PT, R6, R235, 0x2, 0x1f ;  /* 0x0c401f00eb067f89 */ /* 0x0022a400000e0000 */
.L_x_1330:
[----:B-12---:R-:W-:Y:S01]  /*7810*/  FADD.FTZ R235, R6, R235 ;  /* 0x000000eb06eb7221 */ /* 0x006fe20000010000 */
[----:B------:R-:W-:Y:S05]  /*7820*/  BRA.DIV ~URZ, `(.L_x_1261) ;  /* 0x00004ab27f007947 */ /* 0x000fea000b800000 */
[----:B------:R-:W1:Y:S04]  /*7830*/  SHFL.BFLY PT, R8, R233, 0x2, 0x1f ;  /* 0x0c401f00e9087f89 */ /* 0x000e6800000e0000 */
[----:B------:R-:W2:Y:S01]  /*7840*/  SHFL.BFLY PT, R4, R235, 0x1, 0x1f ;  /* 0x0c201f00eb047f89 */ /* 0x000ea200000e0000 */
[----:B-1----:R-:W-:-:S02]  /*7850*/  FADD.FTZ R8, R8, R233 ;  /* 0x000000e908087221 */ /* 0x002fc40000010000 */
[----:B--2---:R-:W-:-:S03]  /*7860*/  FADD.FTZ R4, R235, R4 ;  /* 0x00000004eb047221 */ /* 0x004fc60000010000 */
[----:B------:R1:W2:Y:S04]  /*7870*/  SHFL.BFLY PT, R6, R8, 0x1, 0x1f ;  /* 0x0c201f0008067f89 */ /* 0x0002a800000e0000 */
.L_x_1331:
[----:B--2---:R-:W-:Y:S01]  /*7880*/  FADD.FTZ R6, R6, R8 ;  /* 0x0000000806067221 */ /* 0x004fe20000010000 */
[----:B------:R-:W-:Y:S02]  /*7890*/  FSETP.NE.FTZ.AND P1, PT, R4, RZ, PT ;  /* 0x000000ff0400720b */ /* 0x000fe40003f35000 */
[----:B------:R-:W-:Y:S02]  /*78a0*/  MOV R2, RZ ;  /* 0x000000ff00027202 */ /* 0x000fe40000000f00 */
[----:B------:R-:W-:Y:S02]  /*78b0*/  FSETP.NE.FTZ.AND P0, PT, R6, RZ, PT ;  /* 0x000000ff0600720b */ /* 0x000fe40003f15000 */
[----:B------:R-:W-:Y:S02]  /*78c0*/  MOV R7, RZ ;  /* 0x000000ff00077202 */ /* 0x000fe40000000f00 */
[----:B------:R-:W-:-:S05]  /*78d0*/  MOV R0, 0xff800000 ;  /* 0xff80000000007802 */ /* 0x000fca0000000f00 */
[----:B------:R-:W2:Y:S01]  /*78e0*/  @P1 MUFU.LG2 R5, R4 ;  /* 0x0000000400051308 */ /* 0x000ea20000000c00 */
[----:B-1----:R-:W-:-:S03]  /*78f0*/  @P1 MOV R8, 0x3f317218 ;  /* 0x3f31721800081802 */ /* 0x002fc60000000f00 */
[----:B------:R-:W-:Y:S02]  /*7900*/  @P0 MOV R9, 0x3f317218 ;  /* 0x3f31721800090802 */ /* 0x000fe40000000f00 */
[----:B------:R-:W-:Y:S02]  /*7910*/  @P1 FMUL.FTZ R8, R8, c[0x0][0x2d0] ;  /* 0x0000b40008081a20 */ /* 0x000fe40000410000 */
[----:B------:R-:W1:Y:S08]  /*7920*/  @P0 MUFU.RCP R2, R6 ;  /* 0x0000000600020308 */ /* 0x000e700000001000 */
[----:B------:R-:W3:Y:S01]  /*7930*/  @P0 MUFU.LG2 R6, R6 ;  /* 0x0000000600060308 */ /* 0x000ee20000000c00 */
[----:B--2---:R-:W-:-:S04]  /*7940*/  @P1 FMUL.FTZ R5, R5, 0.69314718246459960938 ;  /* 0x3f31721805051820 */ /* 0x004fc80000410000 */
[----:B------:R-:W-:-:S03]  /*7950*/  @P1 FFMA.FTZ R0, R8, R132, R5 ;  /* 0x0000008408001223 */ /* 0x000fc60000010005 */
[----:B------:R-:W2:Y:S01]  /*7960*/  @P1 MUFU.RCP R7, R4 ;  /* 0x0000000400071308 */ /* 0x000ea20000001000 */
[C---:B-1----:R-:W-:Y:S02]  /*7970*/  FMUL.FTZ R130, R2.reuse, R130 ;  /* 0x0000008202827220 */ /* 0x042fe40000410000 */
[C---:B------:R-:W-:Y:S02]  /*7980*/  FMUL.FTZ R131, R2.reuse, R131 ;  /* 0x0000008302837220 */ /* 0x040fe40000410000 */
[C---:B------:R-:W-:Y:S02]  /*7990*/  FMUL.FTZ R126, R2.reuse, R126 ;  /* 0x0000007e027e7220 */ /* 0x040fe40000410000 */
[----:B------:R-:W-:Y:S02]  /*79a0*/  FMUL.FTZ R127, R2, R127 ;  /* 0x0000007f027f7220 */ /* 0x000fe40000410000 */
[----:B---3--:R-:W-:Y:S02]  /*79b0*/  @P0 FMUL.FTZ R8, R6, 0.69314718246459960938 ;  /* 0x3f31721806080820 */ /* 0x008fe40000410000 */
[----:B------:R-:W-:Y:S01]  /*79c0*/  @P0 FMUL.FTZ R6, R9, c[0x0][0x2d0] ;  /* 0x0000b40009060a20 */ /* 0x000fe20000410000 */
[----:B------:R-:W-:Y:S01]  /*79d0*/  MOV R9, 0x1 ;  /* 0x0000000100097802 */ /* 0x000fe20000000f00 */
[----:B------:R-:W-:-:S02]  /*79e0*/  FMUL.FTZ R38, R2, R38 ;  /* 0x0000002602267220 */ /* 0x000fc40000410000 */
[----:B------:R-:W-:Y:S02]  /*79f0*/  FMUL.FTZ R39, R2, R39 ;  /* 0x0000002702277220 */ /* 0x000fe40000410000 */
[C---:B--2---:R-:W-:Y:S02]  /*7a00*/  FMUL.FTZ R128, R7.reuse, R128 ;  /* 0x0000008007807220 */ /* 0x044fe40000410000 */
        /* <DEDUP_REMOVED lines=46> */
[----:B------:R-:W-:Y:S01]  /*7cf0*/  FMUL.FTZ R113, R7, R113 ;  /* 0x0000007107717220 */ /* 0x000fe20000410000 */
[----:B------:R-:W-:Y:S01]  /*7d00*/  MOV R7, 0xff800000 ;  /* 0xff80000000077802 */ /* 0x000fe20000000f00 */
        /* <DEDUP_REMOVED lines=42> */
[----:B------:R-:W-:Y:S02]  /*7fb0*/  @P0 FFMA.FTZ R7, R6, R3, R8 ;  /* 0x0000000306070223 */ /* 0x000fe40000010008 */
.L_x_1239:
        /* <DEDUP_REMOVED lines=16> */
.L_x_1263:
[----:B------:R-:W-:Y:S05]  /*80c0*/  BSYNC B0 ;  /* 0x0000000000007941 */ /* 0x000fea0003800000 */
.L_x_1262:
        /* <DEDUP_REMOVED lines=11> */
[----:B------:R-:W-:-:S02]  /*8180*/  F2FP.PACK_AB R6, R37, R36 ;  /* 0x000000242506723e */ /* 0x000fc400000000ff */
[----:B------:R-:W-:Y:S02]  /*8190*/  F2FP.PACK_AB R8, R39, R38 ;  /* 0x000000262708723e */ /* 0x000fe400000000ff */
[----:B------:R-:W-:Y:S02]  /*81a0*/  F2FP.PACK_AB R14, R41, R40 ;  /* 0x00000028290e723e */ /* 0x000fe400000000ff */
[----:B------:R-:W-:Y:S02]  /*81b0*/  F2FP.PACK_AB R12, R43, R42 ;  /* 0x0000002a2b0c723e */ /* 0x000fe400000000ff */
[----:B------:R-:W-:Y:S02]  /*81c0*/  F2FP.PACK_AB R13, R45, R44 ;  /* 0x0000002c2d0d723e */ /* 0x000fe400000000ff */
[----:B------:R-:W-:Y:S02]  /*81d0*/  F2FP.PACK_AB R9, R47, R46 ;  /* 0x0000002e2f09723e */ /* 0x000fe400000000ff */
[----:B------:R-:W-:-:S02]  /*81e0*/  F2FP.PACK_AB R15, R113, R112 ;  /* 0x00000070710f723e */ /* 0x000fc400000000ff */
[----:B------:R-:W-:Y:S01]  /*81f0*/  ISETP.NE.U32.AND P2, PT, RZ, c[0x0][0x508], PT ;  /* 0x00014200ff007a0c */ /* 0x000fe20003f45070 */
[----:B------:R1:W-:Y:S01]  /*8200*/  STS [R221], R16 ;  /* 0x00000010dd007388 */ /* 0x0003e20000000800 */
[----:B------:R-:W-:Y:S02]  /*8210*/  ISETP.NE.U32.AND P1, PT, RZ, c[0x0][0x500], PT ;  /* 0x00014000ff007a0c */ /* 0x000fe40003f25070 */
[----:B------:R-:W-:Y:S01]  /*8220*/  ISETP.NE.AND.EX P2, PT, RZ, c[0x0][0x50c], PT, P2 ;  /* 0x00014300ff007a0c */ /* 0x000fe20003f45320 */
[----:B------:R3:W-:Y:S01]  /*8230*/  STS [R221+0x400], R10 ;  /* 0x0004000add007388 */ /* 0x0007e20000000800 */
[----:B------:R-:W-:-:S03]  /*8240*/  ISETP.NE.AND.EX P1, PT, RZ, c[0x0][0x504], PT, P1 ;  /* 0x00014100ff007a0c */ /* 0x000fc60003f25310 */
[----:B------:R4:W-:Y:S04]  /*8250*/  STS [R220], R11 ;  /* 0x0000000bdc007388 */ /* 0x0009e80000000800 */
[----:B------:R2:W-:Y:S04]  /*8260*/  STS [R220+0x400], R3 ;  /* 0x00040003dc007388 */ /* 0x0005e80000000800 */
[----:B------:R2:W-:Y:S04]  /*8270*/  STS [R219], R6 ;  /* 0x00000006db007388 */ /* 0x0005e80000000800 */
[----:B------:R2:W-:Y:S04]  /*8280*/  STS [R219+0x400], R8 ;  /* 0x00040008db007388 */ /* 0x0005e80000000800 */
[----:B------:R2:W-:Y:S01]  /*8290*/  STS [R207], R14 ;  /* 0x0000000ecf007388 */ /* 0x0005e20000000800 */
[----:B-1----:R-:W-:-:S03]  /*82a0*/  F2FP.PACK_AB R16, R49, R48 ;  /* 0x000000303110723e */ /* 0x002fc600000000ff */
[----:B------:R1:W-:Y:S01]  /*82b0*/  STS [R207+0x400], R12 ;  /* 0x0004000ccf007388 */ /* 0x0003e20000000800 */
[----:B---3--:R-:W-:-:S03]  /*82c0*/  F2FP.PACK_AB R10, R51, R50 ;  /* 0x00000032330a723e */ /* 0x008fc600000000ff */
[----:B------:R3:W-:Y:S01]  /*82d0*/  STS [R218], R13 ;  /* 0x0000000dda007388 */ /* 0x0007e20000000800 */
[----:B----4-:R-:W-:-:S03]  /*82e0*/  F2FP.PACK_AB R11, R57, R56 ;  /* 0x00000038390b723e */ /* 0x010fc600000000ff */
[----:B------:R4:W-:Y:S01]  /*82f0*/  STS [R218+0x400], R9 ;  /* 0x00040009da007388 */ /* 0x0009e20000000800 */
[----:B--2---:R-:W-:-:S03]  /*8300*/  F2FP.PACK_AB R3, R59, R58 ;  /* 0x0000003a3b03723e */ /* 0x004fc600000000ff */
[----:B------:R2:W-:Y:S01]  /*8310*/  STS [R223], R16 ;  /* 0x00000010df007388 */ /* 0x0005e20000000800 */
[----:B------:R-:W-:-:S03]  /*8320*/  F2FP.PACK_AB R6, R53, R52 ;  /* 0x000000343506723e */ /* 0x000fc600000000ff */
[----:B------:R2:W-:Y:S01]  /*8330*/  STS [R223+0x400], R10 ;  /* 0x0004000adf007388 */ /* 0x0005e20000000800 */
[----:B------:R-:W-:-:S03]  /*8340*/  F2FP.PACK_AB R8, R55, R54 ;  /* 0x000000363708723e */ /* 0x000fc600000000ff */
[----:B------:R2:W-:Y:S01]  /*8350*/  STS [R217], R6 ;  /* 0x00000006d9007388 */ /* 0x0005e20000000800 */
[----:B------:R-:W-:-:S03]  /*8360*/  F2FP.PACK_AB R14, R61, R60 ;  /* 0x0000003c3d0e723e */ /* 0x000fc600000000ff */
[----:B------:R2:W-:Y:S01]  /*8370*/  STS [R217+0x400], R8 ;  /* 0x00040008d9007388 */ /* 0x0005e20000000800 */
[----:B-1----:R-:W-:-:S03]  /*8380*/  F2FP.PACK_AB R12, R63, R62 ;  /* 0x0000003e3f0c723e */ /* 0x002fc600000000ff */
[----:B------:R1:W-:Y:S01]  /*8390*/  STS [R222], R11 ;  /* 0x0000000bde007388 */ /* 0x0003e20000000800 */
[----:B---3--:R-:W-:-:S03]  /*83a0*/  F2FP.PACK_AB R13, R65, R64 ;  /* 0x00000040410d723e */ /* 0x008fc600000000ff */
[----:B------:R3:W-:Y:S01]  /*83b0*/  STS [R222+0x400], R3 ;  /* 0x00040003de007388 */ /* 0x0007e20000000800 */
[----:B----4-:R-:W-:-:S03]  /*83c0*/  F2FP.PACK_AB R9, R67, R66 ;  /* 0x000000424309723e */ /* 0x010fc600000000ff */
[----:B------:R4:W-:Y:S01]  /*83d0*/  STS [R221+0x4000], R14 ;  /* 0x0040000edd007388 */ /* 0x0009e20000000800 */
[----:B--2---:R-:W-:-:S03]  /*83e0*/  F2FP.PACK_AB R16, R73, R72 ;  /* 0x000000484910723e */ /* 0x004fc600000000ff */
[----:B------:R2:W-:Y:S01]  /*83f0*/  STS [R221+0x4400], R12 ;  /* 0x0044000cdd007388 */ /* 0x0005e20000000800 */
[----:B------:R-:W-:-:S03]  /*8400*/  F2FP.PACK_AB R10, R71, R70 ;  /* 0x00000046470a723e */ /* 0x000fc600000000ff */
[----:B------:R2:W-:Y:S01]  /*8410*/  STS [R220+0x4000], R13 ;  /* 0x0040000ddc007388 */ /* 0x0005e20000000800 */
[----:B------:R-:W-:-:S03]  /*8420*/  F2FP.PACK_AB R6, R69, R68 ;  /* 0x000000444506723e */ /* 0x000fc600000000ff */
[----:B------:R2:W-:Y:S01]  /*8430*/  STS [R220+0x4400], R9 ;  /* 0x00440009dc007388 */ /* 0x0005e20000000800 */
[----:B------:R-:W-:-:S03]  /*8440*/  F2FP.PACK_AB R8, R75, R74 ;  /* 0x0000004a4b08723e */ /* 0x000fc600000000ff */
[----:B------:R2:W-:Y:S01]  /*8450*/  STS [R219+0x4000], R6 ;  /* 0x00400006db007388 */ /* 0x0005e20000000800 */
[----:B-1----:R-:W-:-:S03]  /*8460*/  F2FP.PACK_AB R11, R77, R76 ;  /* 0x0000004c4d0b723e */ /* 0x002fc600000000ff */
[----:B------:R1:W-:Y:S01]  /*8470*/  STS [R219+0x4400], R10 ;  /* 0x0044000adb007388 */ /* 0x0003e20000000800 */
        /* <DEDUP_REMOVED lines=17> */
[----:B------:R-:W-:Y:S01]  /*8590*/  STS [R222+0x4000], R13 ;  /* 0x0040000dde007388 */ /* 0x000fe20000000800 */
[----:B--2---:R-:W-:-:S03]  /*85a0*/  F2FP.PACK_AB R11, R99, R98 ;  /* 0x00000062630b723e */ /* 0x004fc600000000ff */
[----:B------:R2:W-:Y:S01]  /*85b0*/  STS [R222+0x4400], R9 ;  /* 0x00440009de007388 */ /* 0x0005e20000000800 */
[----:B------:R-:W-:-:S03]  /*85c0*/  F2FP.PACK_AB R3, R97, R96 ;  /* 0x000000606103723e */ /* 0x000fc600000000ff */
[----:B------:R-:W-:Y:S01]  /*85d0*/  STS [R221+0x8000], R16 ;  /* 0x00800010dd007388 */ /* 0x000fe20000000800 */
[----:B------:R-:W-:-:S03]  /*85e0*/  F2FP.PACK_AB R14, R103, R102 ;  /* 0x00000066670e723e */ /* 0x000fc600000000ff */
[----:B------:R4:W-:Y:S01]  /*85f0*/  STS [R221+0x8400], R8 ;  /* 0x00840008dd007388 */ /* 0x0009e20000000800 */
[----:B------:R-:W-:-:S03]  /*8600*/  F2FP.PACK_AB R12, R107, R106 ;  /* 0x0000006a6b0c723e */ /* 0x000fc600000000ff */
[----:B------:R4:W-:Y:S01]  /*8610*/  STS [R220+0x8000], R3 ;  /* 0x00800003dc007388 */ /* 0x0009e20000000800 */
[----:B-1----:R-:W-:-:S03]  /*8620*/  F2FP.PACK_AB R6, R101, R100 ;  /* 0x000000646506723e */ /* 0x002fc600000000ff */
[----:B------:R1:W-:Y:S01]  /*8630*/  STS [R220+0x8400], R11 ;  /* 0x0084000bdc007388 */ /* 0x0003e20000000800 */
[----:B---3--:R-:W-:-:S03]  /*8640*/  F2FP.PACK_AB R10, R105, R104 ;  /* 0x00000068690a723e */ /* 0x008fc600000000ff */
[----:B------:R3:W-:Y:S04]  /*8650*/  STS [R219+0x8000], R6 ;  /* 0x00800006db007388 */ /* 0x0007e80000000800 */
[----:B------:R3:W-:Y:S01]  /*8660*/  STS [R219+0x8400], R14 ;  /* 0x0084000edb007388 */ /* 0x0007e20000000800 */
[----:B--2---:R-:W-:-:S03]  /*8670*/  F2FP.PACK_AB R9, R121, R120 ;  /* 0x000000787909723e */ /* 0x004fc600000000ff */
[----:B------:R2:W-:Y:S04]  /*8680*/  STS [R207+0x8000], R10 ;  /* 0x0080000acf007388 */ /* 0x0005e80000000800 */
[----:B------:R2:W-:Y:S01]  /*8690*/  STS [R207+0x8400], R12 ;  /* 0x0084000ccf007388 */ /* 0x0005e20000000800 */
[----:B----4-:R-:W-:-:S03]  /*86a0*/  F2FP.PACK_AB R8, R109, R108 ;  /* 0x0000006c6d08723e */ /* 0x010fc600000000ff */
[----:B------:R4:W-:Y:S01]  /*86b0*/  STS [R218+0x8000], R9 ;  /* 0x00800009da007388 */ /* 0x0009e20000000800 */
[----:B------:R-:W-:Y:S02]  /*86c0*/  F2FP.PACK_AB R3, R123, R122 ;  /* 0x0000007a7b03723e */ /* 0x000fe400000000ff */
[----:B-1----:R-:W-:-:S03]  /*86d0*/  F2FP.PACK_AB R11, R115, R114 ;  /* 0x00000072730b723e */ /* 0x002fc600000000ff */
[----:B------:R1:W-:Y:S01]  /*86e0*/  STS [R218+0x8400], R3 ;  /* 0x00840003da007388 */ /* 0x0003e20000000800 */
[----:B---3--:R-:W-:-:S03]  /*86f0*/  F2FP.PACK_AB R6, R111, R110 ;  /* 0x0000006e6f06723e */ /* 0x008fc600000000ff */
[----:B------:R3:W-:Y:S01]  /*8700*/  STS [R223+0x8000], R8 ;  /* 0x00800008df007388 */ /* 0x0007e20000000800 */
[----:B------:R-:W-:-:S03]  /*8710*/  F2FP.PACK_AB R14, R117, R116 ;  /* 0x00000074750e723e */ /* 0x000fc600000000ff */
[----:B------:R3:W-:Y:S01]  /*8720*/  STS [R223+0x8400], R6 ;  /* 0x00840006df007388 */ /* 0x0007e20000000800 */
[----:B--2---:R-:W-:-:S03]  /*8730*/  F2FP.PACK_AB R10, R119, R118 ;  /* 0x00000076770a723e */ /* 0x004fc600000000ff */
[----:B------:R2:W-:Y:S01]  /*8740*/  STS [R217+0x8000], R14 ;  /* 0x0080000ed9007388 */ /* 0x0005e20000000800 */
[----:B------:R-:W-:-:S03]  /*8750*/  @P2 LEA R12, P0, R226, c[0x0][0x508], 0x2 ;  /* 0x00014200e20c2a11 */ /* 0x000fc600078010ff */
[----:B------:R2:W-:Y:S01]  /*8760*/  STS [R217+0x8400], R10 ;  /* 0x0084000ad9007388 */ /* 0x0005e20000000800 */
[----:B----4-:R-:W-:-:S03]  /*8770*/  IMAD.MOV.U32 R9, RZ, RZ, 0x4 ;  /* 0x00000004ff097424 */ /* 0x010fc600078e00ff */
[----:B------:R2:W-:Y:S01]  /*8780*/  STS [R222+0x8000], R15 ;  /* 0x0080000fde007388 */ /* 0x0005e20000000800 */
[----:B------:R-:W-:-:S03]  /*8790*/  @P2 LEA.HI.X R13, R226, c[0x0][0x50c], R225, 0x2, P0 ;  /* 0x00014300e20d2a11 */ /* 0x000fc600000f14e1 */
[----:B------:R2:W-:Y:S01]  /*87a0*/  STS [R222+0x8400], R11 ;  /* 0x0084000bde007388 */ /* 0x0005e20000000800 */
[----:B-1----:R-:W-:-:S03]  /*87b0*/  IMAD.MOV.U32 R3, RZ, RZ, c[0x0][0x388] ;  /* 0x0000e200ff037624 */ /* 0x002fc600078e00ff */
[----:B------:R-:W-:Y:S01]  /*87c0*/  BAR.SYNC.DEFER_BLOCKING 0x1, 0x100 ;  /* 0x0044000000007b1d */ /* 0x000fe20000010000 */
[----:B---3--:R-:W-:-:S04]  /*87d0*/  IMAD.WIDE R8, R226, R9, c[0x0][0x500] ;  /* 0x00014000e2087625 */ /* 0x008fc800078e0209 */
[----:B------:R-:W-:Y:S01]  /*87e0*/  IMAD.MOV.U32 R6, RZ, RZ, RZ ;  /* 0x000000ffff067224 */ /* 0x000fe200078e00ff */
[----:B------:R2:W5:Y:S05]  /*87f0*/  @P2 LDG.E R3, [R12.64] ;  /* 0x000000080c032981 */ /* 0x00056a000c1e1900 */
[----:B------:R2:W5:Y:S01]  /*8800*/  @P1 LDG.E R6, [R8.64] ;  /* 0x0000000808061981 */ /* 0x000562000c1e1900 */
[----:B------:R-:W-:-:S04]  /*8810*/  ISETP.NE.AND P0, PT, R230, RZ, PT ;  /* 0x000000ffe600720c */ /* 0x000fc80003f05270 */
[----:B------:R-:W-:Y:S01]  /*8820*/  SEL R230, R230, c[0x0][0x3d4], P0 ;  /* 0x0000f500e6e67a07 */ /* 0x000fe20000000000 */
[----:B------:R-:W-:Y:S05]  /*8830*/  @P2 BRA `(.L_x_1266) ;  /* 0x0000004000002947 */ /* 0x000fea0003800000 */
[----:B------:R-:W-:Y:S05]  /*8840*/  @!P1 BRA `(.L_x_1266) ;  /* 0x0000003000009947 */ /* 0x000fea0003800000 */
[----:B-----5:R-:W3:Y:S04]  /*8850*/  LDG.E R3, [R8.64] ;  /* 0x0000000808037981 */ /* 0x020ee8000c1e1900 */
[----:B--2---:R-:W3:Y:S02]  /*8860*/  LDG.E R10, [R8.64+0x4] ;  /* 0x00000408080a7981 */ /* 0x004ee4000c1e1900 */
[----:B---3--:R-:W-:Y:S02]  /*8870*/  IADD3 R3, -R3, R10, RZ ;  /* 0x0000000a03037210 */ /* 0x008fe40007ffe1ff */
.L_x_1266:
[----:B------:R-:W-:Y:S01]  /*8880*/  IMAD.MOV.U32 R24, RZ, RZ, 0x368 ;  /* 0x00000368ff187424 */ /* 0x000fe200078e00ff */
[----:B------:R-:W-:Y:S01]  /*8890*/  ISETP.GT.AND P3, PT, R230, 0x1, PT ;  /* 0x00000001e600780c */ /* 0x000fe20003f64270 */
[----:B--2---:R-:W-:Y:S01]  /*88a0*/  IMAD.MOV.U32 R8, RZ, RZ, c[0x0][0x4e8] ;  /* 0x00013a00ff087624 */ /* 0x004fe200078e00ff */
[----:B------:R-:W-:Y:S01]  /*88b0*/  ISETP.NE.U32.AND P0, PT, RZ, c[0x0][0x500], PT ;  /* 0x00014000ff007a0c */ /* 0x000fe20003f05070 */
[----:B-----5:R-:W-:Y:S01]  /*88c0*/  IMAD R3, R3, c[0x0][0x4e8], RZ ;  /* 0x00013a0003037a24 */ /* 0x020fe200078e02ff */
[----:B------:R-:W-:-:S02]  /*88d0*/  SEL R24, R24, 0x328, P3 ;  /* 0x0000032818187807 */ /* 0x000fc40001800000 */
[----:B------:R-:W-:Y:S01]  /*88e0*/  ISETP.NE.AND P2, PT, R8, 0x1, PT ;  /* 0x000000010800780c */ /* 0x000fe20003f45270 */
[----:B------:R-:W-:Y:S01]  /*88f0*/  IMAD R8, R189, 0x80, R206 ;  /* 0x00000080bd087824 */ /* 0x000fe200078e02ce */
[----:B------:R-:W1:Y:S01]  /*8900*/  LDC.64 R22, c[0x0][R24+0x170] ;  /* 0x00005c0018167b82 */ /* 0x000e620000000a00 */
[----:B------:R-:W-:Y:S02]  /*8910*/  ISETP.NE.AND.EX P0, PT, RZ, c[0x0][0x504], PT, P0 ;  /* 0x00014100ff007a0c */ /* 0x000fe40003f05300 */
[----:B------:R-:W-:Y:S02]  /*8920*/  IMAD.MOV.U32 R17, RZ, RZ, R8 ;  /* 0x000000ffff117224 */ /* 0x000fe400078e0008 */
[----:B------:R-:W-:Y:S02]  /*8930*/  SEL R226, R226, RZ, !P0 ;  /* 0x000000ffe2e27207 */ /* 0x000fe40004000000 */
[----:B------:R-:W-:Y:S01]  /*8940*/  SEL R10, R225, RZ, !P0 ;  /* 0x000000ffe10a7207 */ /* 0x000fe20004000000 */
[----:B------:R-:W2:Y:S03]  /*8950*/  LDC.64 R18, c[0x0][R24+0x168] ;  /* 0x00005a0018127b82 */ /* 0x000ea60000000a00 */
[----:B------:R-:W-:-:S05]  /*8960*/  @P2 IMAD.HI.U32 R11, R8, c[0x0][0x4ec], RZ ;  /* 0x00013b00080b2a27 */ /* 0x000fca00078e00ff */
[----:B------:R-:W3:Y:S01]  /*8970*/  LDC.64 R20, c[0x0][R24+0x178] ;  /* 0x00005e0018147b82 */ /* 0x000ee20000000a00 */
[----:B------:R-:W-:Y:S02]  /*8980*/  @P2 SHF.R.U32.HI R17, RZ, c[0x0][0x4f0], R11 ;  /* 0x00013c00ff112a19 */ /* 0x000fe4000001160b */
[----:B------:R-:W-:-:S05]  /*8990*/  SHF.R.S32.HI R11, RZ, 0x1f, R6 ;  /* 0x0000001fff0b7819 */ /* 0x000fca0000011406 */
[----:B------:R-:W4:Y:S01]  /*89a0*/  LDC.64 R12, c[0x0][R24+0x160] ;  /* 0x00005800180c7b82 */ /* 0x000f220000000a00 */
[----:B-1----:R-:W-:-:S04]  /*89b0*/  IMAD R9, R23, R226, RZ ;  /* 0x000000e217097224 */ /* 0x002fc800078e02ff */
[C---:B------:R-:W-:Y:S02]  /*89c0*/  IMAD R9, R22.reuse, R10, R9 ;  /* 0x0000000a16097224 */ /* 0x040fe400078e0209 */
[----:B------:R-:W-:-:S04]  /*89d0*/  IMAD.WIDE.U32 R22, R22, R226, RZ ;  /* 0x000000e216167225 */ /* 0x000fc800078e00ff */
[----:B--2---:R-:W-:Y:S01]  /*89e0*/  IMAD.WIDE.U32 R14, R18, R227, RZ ;  /* 0x000000e3120e7225 */ /* 0x004fe200078e00ff */
[----:B------:R-:W-:-:S03]  /*89f0*/  SEL R18, R231, RZ, P3 ;  /* 0x000000ffe7127207 */ /* 0x000fc60001800000 */
[----:B------:R-:W-:Y:S01]  /*8a00*/  IMAD R10, R19, R227, RZ ;  /* 0x000000e3130a7224 */ /* 0x000fe200078e02ff */
[----:B------:R-:W-:Y:S01]  /*8a10*/  IADD3 R16, P1, P0, R22, R14, R6 ;  /* 0x0000000e16107210 */ /* 0x000fe2000783e006 */
[----:B------:R-:W-:Y:S02]  /*8a20*/  IMAD.IADD R9, R23, 0x1, R9 ;  /* 0x0000000117097824 */ /* 0x000fe400078e0209 */
[----:B------:R-:W-:Y:S02]  /*8a30*/  IMAD.IADD R10, R15, 0x1, R10 ;  /* 0x000000010f0a7824 */ /* 0x000fe400078e020a */
[----:B---3--:R-:W-:Y:S02]  /*8a40*/  IMAD R14, R21, R18, RZ ;  /* 0x00000012150e7224 */ /* 0x008fe400078e02ff */
[----:B------:R-:W-:Y:S01]  /*8a50*/  IMAD.MOV R15, RZ, RZ, -R17 ;  /* 0x000000ffff0f7224 */ /* 0x000fe200078e0a11 */
[----:B------:R-:W-:Y:S01]  /*8a60*/  IADD3.X R9, R9, R10, R11, P1, P0 ;  /* 0x0000000a09097210 */ /* 0x000fe20000fe040b */
[----:B------:R-:W-:Y:S01]  /*8a70*/  IMAD.WIDE.U32 R18, R20, R18, RZ ;  /* 0x0000001214127225 */ /* 0x000fe200078e00ff */
[----:B------:R-:W-:-:S03]  /*8a80*/  SHF.R.S32.HI R10, RZ, 0x1f, R17 ;  /* 0x0000001fff0a7819 */ /* 0x000fc60000011411 */
[----:B------:R-:W-:Y:S01]  /*8a90*/  IMAD R15, R15, c[0x0][0x4e8], R8 ;  /* 0x00013a000f0f7a24 */ /* 0x000fe200078e0208 */
[----:B------:R-:W-:Y:S01]  /*8aa0*/  IADD3 R18, P1, P0, R17, R16, R18 ;  /* 0x0000001011127210 */ /* 0x000fe2000783e012 */
[----:B------:R-:W-:Y:S02]  /*8ab0*/  IMAD.IADD R14, R19, 0x1, R14 ;  /* 0x00000001130e7824 */ /* 0x000fe400078e020e */
[----:B----4-:R-:W-:Y:S01]  /*8ac0*/  IMAD R13, R13, R15, RZ ;  /* 0x0000000f0d0d7224 */ /* 0x010fe200078e02ff */
        /* <DEDUP_REMOVED lines=9> */
[----:B------:R-:W-:Y:S01]  /*8b60*/  SEL R10, R10, c[0x0][0x454], P3 ;  /* 0x000115000a0a7a07 */ /* 0x000fe20001800000 */
[----:B------:R-:W-:Y:S03]  /*8b70*/  SHFL.IDX PT, R12, R9, RZ, 0x1c1f ;  /* 0x001c1fff090c7589 */ /* 0x000fe600000e0000 */
[----:B------:R-:W-:Y:S01]  /*8b80*/  LEA.HI.X R18, R18, R10, R13, 0x2, P0 ;  /* 0x0000000a12127211 */ /* 0x000fe200000f140d */
[----:B------:R-:W-:Y:S01]  /*8b90*/  SHFL.IDX PT, R16, R9, 0x1, 0x1c1f ;  /* 0x003c1f0009107f89 */ /* 0x000fe200000e0000 */
[----:B------:R-:W-:Y:S01]  /*8ba0*/  IMAD R10, R189, 0x80, R208 ;  /* 0x00000080bd0a7824 */ /* 0x000fe200078e02d0 */
[----:B------:R-:W-:Y:S02]  /*8bb0*/  LOP3.LUT P0, RZ, R205, 0x3, RZ, 0xc0, !PT ;  /* 0x00000003cdff7812 */ /* 0x000fe4000780c0ff */
[----:B------:R-:W1:Y:S02]  /*8bc0*/  SHFL.IDX PT, R13, R18, RZ, 0x1c1f ;  /* 0x001c1fff120d7589 */ /* 0x000e6400000e0000 */
[----:B------:R-:W-:-:S02]  /*8bd0*/  IADD3 R14, R10, 0x8, RZ ;  /* 0x000000080a0e7810 */ /* 0x000fc40007ffe0ff */
[----:B------:R-:W2:Y:S01]  /*8be0*/  SHFL.IDX PT, R17, R18, 0x1, 0x1c1f ;  /* 0x003c1f0012117f89 */ /* 0x000ea200000e0000 */
[-C--:B------:R-:W-:Y:S02]  /*8bf0*/  ISETP.GE.OR P1, PT, R10, R3.reuse, P0 ;  /* 0x000000030a00720c */ /* 0x080fe40000726670 */
[----:B------:R-:W-:-:S11]  /*8c00*/  ISETP.GE.OR P0, PT, R14, R3, P0 ;  /* 0x000000030e00720c */ /* 0x000fd60000706670 */
[----:B-1----:R1:W-:Y:S01]  /*8c10*/  @!P1 ST.E [R12.64], R0 ;  /* 0x000000000c009985 */ /* 0x0023e2000c101908 */
[----:B------:R-:W-:-:S03]  /*8c20*/  ISETP.GE.AND P1, PT, R10, R3, PT ;  /* 0x000000030a00720c */ /* 0x000fc60003f26270 */
[----:B--2---:R1:W-:Y:S01]  /*8c30*/  @!P0 ST.E [R16.64], R7 ;  /* 0x0000000710008985 */ /* 0x0043e2000c101908 */
[----:B------:R-:W-:Y:S01]  /*8c40*/  ISETP.GE.AND P0, PT, R14, R3, PT ;  /* 0x000000030e00720c */ /* 0x000fe20003f06270 */
[----:B------:R-:W-:Y:S05]  /*8c50*/  @P3 BRA `(.L_x_1267) ;  /* 0x000007d000003947 */ /* 0x000fea0003800000 */
[----:B-1----:R-:W-:Y:S01]  /*8c60*/  IMAD R7, R11, c[0x0][0x3a0], RZ ;  /* 0x0000e8000b077a24 */ /* 0x002fe200078e02ff */
[-C--:B------:R-:W-:Y:S01]  /*8c70*/  LEA R0, R184, R195.reuse, 0x5 ;  /* 0x000000c3b8007211 */ /* 0x080fe200078e28ff */
[C---:B------:R-:W-:Y:S01]  /*8c80*/  IMAD.WIDE.U32 R4, R6.reuse, c[0x0][0x3a0], RZ ;  /* 0x0000e80006047a25 */ /* 0x040fe200078e00ff */
[----:B------:R1:W2:Y:S01]  /*8c90*/  LDS.128 R56, [R203+0x80] ;  /* 0x00008000cb387984 */ /* 0x0002a20000000c00 */
[C---:B------:R-:W-:Y:S02]  /*8ca0*/  LEA R60, R189.reuse, R195, 0x7 ;  /* 0x000000c3bd3c7211 */ /* 0x040fe400078e38ff */
[----:B------:R-:W-:Y:S01]  /*8cb0*/  IMAD R7, R6, c[0x0][0x3a4], R7 ;  /* 0x0000e90006077a24 */ /* 0x000fe200078e0207 */
[----:B------:R-:W-:Y:S01]  /*8cc0*/  LEA R0, R189, R0, 0x7 ;  /* 0x00000000bd007211 */ /* 0x000fe200078e38ff */
[----:B------:R1:W3:Y:S01]  /*8cd0*/  LDS.128 R52, [R203+0x1080] ;  /* 0x00108000cb347984 */ /* 0x0002e20000000c00 */
[----:B------:R-:W-:-:S02]  /*8ce0*/  MOV R8, R4 ;  /* 0x0000000400087202 */ /* 0x000fc40000000f00 */
[----:B------:R-:W-:Y:S01]  /*8cf0*/  IADD3 R9, R5, R7, RZ ;  /* 0x0000000705097210 */ /* 0x000fe20007ffe0ff */
[----:B------:R-:W-:Y:S01]  /*8d00*/  @P2 IMAD.HI.U32 R6, R0, c[0x0][0x4ec], RZ ;  /* 0x00013b0000062a27 */ /* 0x000fe200078e00ff */
[----:B------:R-:W-:Y:S01]  /*8d10*/  SHF.R.S32.HI R5, RZ, 0x1f, R226 ;  /* 0x0000001fff057819 */ /* 0x000fe200000114e2 */
[----:B------:R1:W4:Y:S01]  /*8d20*/  LDS.128 R48, [R203+0x2080] ;  /* 0x00208000cb307984 */ /* 0x0003220000000c00 */
[----:B------:R-:W-:Y:S01]  /*8d30*/  MOV R4, R0 ;  /* 0x0000000000047202 */ /* 0x000fe20000000f00 */
[----:B------:R-:W-:Y:S01]  /*8d40*/  IMAD.WIDE.U32 R8, R227, c[0x0][0x3e8], R8 ;  /* 0x0000fa00e3087a25 */ /* 0x000fe200078e0008 */
[----:B------:R-:W-:Y:S01]  /*8d50*/  @P2 SHF.R.U32.HI R4, RZ, c[0x0][0x4f0], R6 ;  /* 0x00013c00ff042a19 */ /* 0x000fe20000011606 */
[----:B------:R1:W1:Y:S02]  /*8d60*/  LDS.128 R44, [R203+0x3080] ;  /* 0x00308000cb2c7984 */ /* 0x0002640000000c00 */
[----:B------:R-:W-:Y:S01]  /*8d70*/  IMAD R5, R5, c[0x0][0x3f0], RZ ;  /* 0x0000fc0005057a24 */ /* 0x000fe200078e02ff */
[----:B------:R-:W-:Y:S01]  /*8d80*/  SHF.R.S32.HI R6, RZ, 0x1f, R4 ;  /* 0x0000001fff067819 */ /* 0x000fe20000011404 */
[----:B------:R1:W1:Y:S01]  /*8d90*/  LDS.128 R40, [R203+0x4080] ;  /* 0x00408000cb287984 */ /* 0x0002620000000c00 */
[----:B------:R-:W-:Y:S01]  /*8da0*/  IMAD R9, R227, c[0x0][0x3ec], R9 ;  /* 0x0000fb00e3097a24 */ /* 0x000fe200078e0209 */
[----:B------:R-:W-:Y:S01]  /*8db0*/  IADD3 R7, -R4, RZ, RZ ;  /* 0x000000ff04077210 */ /* 0x000fe20007ffe1ff */
[C---:B------:R-:W-:Y:S01]  /*8dc0*/  IMAD R5, R226.reuse, c[0x0][0x3f4], R5 ;  /* 0x0000fd00e2057a24 */ /* 0x040fe200078e0205 */
[----:B------:R1:W1:Y:S01]  /*8dd0*/  LDS.128 R36, [R203+0x5080] ;  /* 0x00508000cb247984 */ /* 0x0002620000000c00 */
[----:B------:R-:W-:-:S03]  /*8de0*/  IMAD.WIDE.U32 R8, R226, c[0x0][0x3f0], R8 ;  /* 0x0000fc00e2087a25 */ /* 0x000fc600078e0008 */
[----:B------:R1:W1:Y:S01]  /*8df0*/  LDS.128 R32, [R203+0x6080] ;  /* 0x00608000cb207984 */ /* 0x0002620000000c00 */
[----:B------:R-:W-:Y:S01]  /*8e00*/  IMAD R7, R7, c[0x0][0x4e8], R0 ;  /* 0x00013a0007077a24 */ /* 0x000fe200078e0200 */
[----:B------:R-:W-:Y:S01]  /*8e10*/  IADD3 R9, R9, R5, RZ ;  /* 0x0000000509097210 */ /* 0x000fe20007ffe0ff */
[----:B------:R-:W-:Y:S01]  /*8e20*/  IMAD R5, R6, c[0x0][0x3e0], RZ ;  /* 0x0000f80006057a24 */ /* 0x000fe200078e02ff */
[----:B------:R1:W1:Y:S02]  /*8e30*/  LDS.128 R28, [R203+0x7080] ;  /* 0x00708000cb1c7984 */ /* 0x0002640000000c00 */
[----:B------:R-:W-:Y:S01]  /*8e40*/  SHF.R.S32.HI R0, RZ, 0x1f, R7 ;  /* 0x0000001fff007819 */ /* 0x000fe20000011407 */
[C---:B------:R-:W-:Y:S01]  /*8e50*/  IMAD R5, R4.reuse, c[0x0][0x3e4], R5 ;  /* 0x0000f90004057a24 */ /* 0x040fe200078e0205 */
[----:B------:R1:W1:Y:S01]  /*8e60*/  LDS.128 R24, [R203+0x8080] ;  /* 0x00808000cb187984 */ /* 0x0002620000000c00 */
[----:B------:R-:W-:-:S03]  /*8e70*/  IMAD.WIDE.U32 R8, R4, c[0x0][0x3e0], R8 ;  /* 0x0000f80004087a25 */ /* 0x000fc600078e0008 */
[----:B------:R1:W1:Y:S01]  /*8e80*/  LDS.128 R20, [R203+0x9080] ;  /* 0x00908000cb147984 */ /* 0x0002620000000c00 */
[----:B------:R-:W-:Y:S01]  /*8e90*/  IMAD R0, R0, c[0x0][0x3d8], RZ ;  /* 0x0000f60000007a24 */ /* 0x000fe200078e02ff */
[----:B------:R-:W-:Y:S02]  /*8ea0*/  IADD3 R9, R9, R5, RZ ;  /* 0x0000000509097210 */ /* 0x000fe40007ffe0ff */
[----:B------:R1:W1:Y:S03]  /*8eb0*/  LDS.128 R16, [R203+0xa080] ;  /* 0x00a08000cb107984 */ /* 0x0002660000000c00 */
[C---:B------:R-:W-:Y:S01]  /*8ec0*/  IMAD.WIDE.U32 R8, R7.reuse, c[0x0][0x3d8], R8 ;  /* 0x0000f60007087a25 */ /* 0x040fe200078e0008 */
[----:B------:R1:W1:Y:S03]  /*8ed0*/  LDS.128 R12, [R203+0xb080] ;  /* 0x00b08000cb0c7984 */ /* 0x0002660000000c00 */
[----:B------:R-:W-:Y:S01]  /*8ee0*/  IMAD R7, R7, c[0x0][0x3dc], R0 ;  /* 0x0000f70007077a24 */ /* 0x000fe200078e0200 */
[----:B------:R-:W-:-:S04]  /*8ef0*/  LEA R5, P0, R8, c[0x0][0x380], 0x1 ;  /* 0x0000e00008057a11 */ /* 0x000fc800078008ff */
[----:B------:R-:W-:-:S04]  /*8f00*/  IADD3 R4, R9, R7, RZ ;  /* 0x0000000709047210 */ /* 0x000fc80007ffe0ff */
[----:B------:R-:W-:Y:S01]  /*8f10*/  LEA.HI.X R4, R8, c[0x0][0x384], R4, 0x1, P0 ;  /* 0x0000e10008047a11 */ /* 0x000fe200000f0c04 */
[----:B------:R-:W-:Y:S05]  /*8f20*/  BRA.DIV ~URZ, `(.L_x_1268) ;  /* 0x000034927f007947 */ /* 0x000fea000b800000 */
[----:B--234-:R2:W3:Y:S02]  /*8f30*/  SHFL.IDX PT, R61, R4, RZ, 0x181f ;  /* 0x00181fff043d7589 */ /* 0x01c4e400000e0000 */
.L_x_1332:
[----:B------:R-:W-:Y:S05]  /*8f40*/  BRA.DIV ~URZ, `(.L_x_1269) ;  /* 0x000034e27f007947 */ /* 0x000fea000b800000 */
[----:B------:R4:W2:Y:S02]  /*8f50*/  SHFL.IDX PT, R7, R5, RZ, 0x181f ;  /* 0x00181fff05077589 */ /* 0x0008a400000e0000 */
.L_x_1333:
        /* <DEDUP_REMOVED lines=15> */
.L_x_1271:
[----:B------:R-:W-:Y:S05]  /*9050*/  BSYNC B0 ;  /* 0x0000000000007941 */ /* 0x000fea0003800000 */
.L_x_1270:
[----:B------:R-:W-:Y:S05]  /*9060*/  BRA.DIV ~URZ, `(.L_x_1272) ;  /* 0x000034227f007947 */ /* 0x000fea000b800000 */
[----:B-12---:R1:W2:Y:S04]  /*9070*/  SHFL.IDX PT, R25, R4, 0x1, 0x181f ;  /* 0x00381f0004197f89 */ /* 0x0062a800000e0000 */
[----:B------:R1:W4:Y:S02]  /*9080*/  SHFL.IDX PT, R7, R5, 0x1, 0x181f ;  /* 0x00381f0005077f89 */ /* 0x00032400000e0000 */
.L_x_1334:
        /* <DEDUP_REMOVED lines=16> */
.L_x_1274:
[----:B------:R-:W-:Y:S05]  /*9190*/  BSYNC B0 ;  /* 0x0000000000007941 */ /* 0x000fea0003800000 */
.L_x_1273:
[----:B------:R-:W-:Y:S05]  /*91a0*/  BRA.DIV ~URZ, `(.L_x_1275) ;  /* 0x000033a27f007947 */ /* 0x000fea000b800000 */
[----:B--2---:R2:W1:Y:S02]  /*91b0*/  SHFL.IDX PT, R21, R4, 0x2, 0x181f ;  /* 0x00581f0004157f89 */ /* 0x00446400000e0000 */
.L_x_1335:
[----:B------:R-:W-:Y:S05]  /*91c0*/  BRA.DIV ~URZ, `(.L_x_1276) ;  /* 0x000033f27f007947 */ /* 0x000fea000b800000 */
[----:B----4-:R4:W2:Y:S02]  /*91d0*/  SHFL.IDX PT, R7, R5, 0x2, 0x181f ;  /* 0x00581f0005077f89 */ /* 0x0108a400000e0000 */
.L_x_1336:
        /* <DEDUP_REMOVED lines=16> */
.L_x_1278:
[----:B------:R-:W-:Y:S05]  /*92e0*/  BSYNC B0 ;  /* 0x0000000000007941 */ /* 0x000fea0003800000 */
.L_x_1277:
[----:B------:R-:W-:Y:S05]  /*92f0*/  BRA.DIV ~URZ, `(.L_x_1279) ;  /* 0x000033227f007947 */ /* 0x000fea000b800000 */
[----:B-1----:R1:W4:Y:S04]  /*9300*/  SHFL.IDX PT, R17, R4, 0x3, 0x181f ;  /* 0x00781f0004117f89 */ /* 0x00232800000e0000 */
[----:B--2---:R1:W2:Y:S02]  /*9310*/  SHFL.IDX PT, R7, R5, 0x3, 0x181f ;  /* 0x00781f0005077f89 */ /* 0x0042a400000e0000 */
.L_x_1337:
[----:B------:R-:W-:-:S04]  /*9320*/  IADD3 R60, R60, 0x60, RZ ;  /* 0x000000603c3c7810 */ /* 0x000fc80007ffe0ff */
[----:B------:R-:W-:-:S13]  /*9330*/  ISETP.GE.AND P0, PT, R60, R3, PT ;  /* 0x000000033c00720c */ /* 0x000fda0003f06270 */
[----:B------:R-:W-:Y:S05]  /*9340*/  @P0 BRA `(.L_x_1280) ;  /* 0x00001dc000000947 */ /* 0x000fea0003800000 */
[----:B------:R-:W-:Y:S02]  /*9350*/  ISETP.GE.AND P1, PT, R210, c[0x0][0x3c8], PT ;  /* 0x0000f200d2007a0c */ /* 0x000fe40003f26270 */
[----:B------:R-:W-:-:S11]  /*9360*/  ISETP.GE.AND P0, PT, R199, c[0x0][0x3c8], PT ;  /* 0x0000f200c7007a0c */ /* 0x000fd60003f06270 */
[CC--:B--2---:R-:W-:Y:S02]  /*9370*/  @!P1 LEA R8, P3, R210.reuse, R7.reuse, 0x1 ;  /* 0x00000007d2089211 */ /* 0x0c4fe400078608ff */
[C---:B-1----:R-:W-:Y:S02]  /*9380*/  @!P0 LEA R4, P2, R199.reuse, R7, 0x1 ;  /* 0x00000007c7048211 */ /* 0x042fe400078408ff */
[-C--:B----4-:R-:W-:Y:S02]  /*9390*/  @!P1 LEA.HI.X R9, R210, R17.reuse, R211, 0x1, P3 ;  /* 0x00000011d2099211 */ /* 0x090fe400018f0cd3 */
[----:B------:R-:W-:-:S03]  /*93a0*/  @!P0 LEA.HI.X R5, R199, R17, R198, 0x1, P2 ;  /* 0x00000011c7058211 */ /* 0x000fc600010f0cc6 */
[----:B------:R1:W-:Y:S04]  /*93b0*/  @!P1 ST.E.128 [R8.64], R44 ;  /* 0x0000002c08009985 */ /* 0x0003e8000c101d08 */
[----:B------:R1:W-:Y:S01]  /*93c0*/  @!P0 ST.E.128 [R4.64], R28 ;  /* 0x0000001c04008985 */ /* 0x0003e2000c101d08 */
[----:B------:R-:W-:-:S13]  /*93d0*/  ISETP.GE.AND P0, PT, R200, c[0x0][0x3c8], PT ;  /* 0x0000f200c8007a0c */ /* 0x000fda0003f06270 */
[----:B------:R-:W-:Y:S05]  /*93e0*/  @P0 BRA `(.L_x_1280) ;  /* 0x00001d2000000947 */ /* 0x000fea0003800000 */
[----:B-1----:R-:W-:-:S04]  /*93f0*/  LEA R4, P0, R200, R7, 0x1 ;  /* 0x00000007c8047211 */ /* 0x002fc800078008ff */
[----:B------:R-:W-:-:S05]  /*9400*/  LEA.HI.X R5, R200, R17, R197, 0x1, P0 ;  /* 0x00000011c8057211 */ /* 0x000fca00000f0cc5 */
[----:B------:R1:W-:Y:S01]  /*9410*/  ST.E.128 [R4.64], R12 ;  /* 0x0000000c04007985 */ /* 0x0003e2000c101d08 */
[----:B------:R-:W-:Y:S05]  /*9420*/  BRA `(.L_x_1280) ;  /* 0x00001ce000007947 */ /* 0x000fea0003800000 */
.L_x_1267:
[----:B------:R-:W-:Y:S01]  /*9430*/  IMAD R11, R11, c[0x0][0x408], RZ ;  /* 0x000102000b0b7a24 */ /* 0x000fe200078e02ff */
[----:B-1----:R-:W-:Y:S01]  /*9440*/  SHF.R.S32.HI R0, RZ, 0x1f, R226 ;  /* 0x0000001fff007819 */ /* 0x002fe200000114e2 */
[----:B------:R-:W-:-:S04]  /*9450*/  IMAD.WIDE.U32 R12, R6, c[0x0][0x408], RZ ;  /* 0x00010200060c7a25 */ /* 0x000fc800078e00ff */
[----:B------:R-:W-:Y:S02]  /*9460*/  IMAD R11, R6, c[0x0][0x40c], R11 ;  /* 0x00010300060b7a24 */ /* 0x000fe400078e020b */
        /* <DEDUP_REMOVED lines=28> */
.L_x_1338:
[----:B------:R-:W-:Y:S05]  /*9630*/  BRA.DIV ~URZ, `(.L_x_1282) ;  /* 0x000031127f007947 */ /* 0x000fea000b800000 */
[----:B------:R3:W4:Y:S02]  /*9640*/  SHFL.IDX PT, R7, R147, RZ, 0x1c1f ;  /* 0x001c1fff93077589 */ /* 0x00072400000e0000 */
.L_x_1339:
        /* <DEDUP_REMOVED lines=20> */
[----:B------:R-:W-:Y:S02]  /*9790*/  IADD3 R12, R204, 0xa0, RZ ;  /* 0x000000a0cc0c7810 */ /* 0x000fe40007ffe0ff */
        /* <DEDUP_REMOVED lines=27> */
[----:B------:R-:W-:Y:S02]  /*9950*/  @!P2 LEA R8, P3, R146, R7, 0x2 ;  /* 0x000000079208a211 */ /* 0x000fe400078610ff */
[----:B--2---:R-:W-:Y:S02]  /*9960*/  @!P4 IMAD.WIDE R10, R204, 0x4, R148 ;  /* 0x00000004cc0ac825 */ /* 0x004fe400078e0294 */
[----:B------:R-:W-:Y:S02]  /*9970*/  @!P2 LEA.HI.X R9, R146, R149, R143, 0x2, P3 ;  /* 0x000000959209a211 */ /* 0x000fe400018f148f */
[-C--:B------:R-:W-:Y:S01]  /*9980*/  @!P1 LEA R152, P3, R142, R7.reuse, 0x2 ;  /* 0x000000078e989211 */ /* 0x080fe200078610ff */
[----:B------:R2:W-:Y:S01]  /*9990*/  @!P4 ST.E.64 [R10.64], R128 ;  /* 0x000000800a00c985 */ /* 0x0005e2000c101b08 */
[----:B------:R-:W-:-:S02]  /*99a0*/  @!P5 LEA R150, P4, R144, R7, 0x2 ;  /* 0x000000079096d211 */ /* 0x000fc400078810ff */
[-C--:B------:R-:W-:Y:S01]  /*99b0*/  @!P1 LEA.HI.X R153, R142, R149.reuse, R139, 0x2, P3 ;  /* 0x000000958e999211 */ /* 0x080fe200018f148b */
[----:B------:R4:W-:Y:S01]  /*99c0*/  @!P2 ST.E.64 [R8.64], R124 ;  /* 0x0000007c0800a985 */ /* 0x0009e2000c101b08 */
[----:B------:R-:W-:Y:S02]  /*99d0*/  ISETP.GE.AND P2, PT, R138, c[0x0][0x3c8], PT ;  /* 0x0000f2008a007a0c */ /* 0x000fe40003f46270 */
[----:B------:R-:W-:Y:S02]  /*99e0*/  @!P5 LEA.HI.X R151, R144, R149, R141, 0x2, P4 ;  /* 0x000000959097d211 */ /* 0x000fe400020f148d */
[----:B------:R-:W-:-:S03]  /*99f0*/  @!P6 LEA R154, P4, R140, R7, 0x2 ;  /* 0x000000078c9ae211 */ /* 0x000fc600078810ff */
[----:B------:R5:W-:Y:S01]  /*9a00*/  @!P5 ST.E.64 [R150.64], R36 ;  /* 0x000000249600d985 */ /* 0x000be2000c101b08 */
[----:B------:R-:W-:Y:S02]  /*9a10*/  ISETP.GE.AND P5, PT, R136, c[0x0][0x3c8], PT ;  /* 0x0000f20088007a0c */ /* 0x000fe40003fa6270 */
[----:B------:R-:W-:Y:S01]  /*9a20*/  @!P6 LEA.HI.X R155, R140, R149, R137, 0x2, P4 ;  /* 0x000000958c9be211 */ /* 0x000fe200020f1489 */
[----:B------:R1:W-:Y:S01]  /*9a30*/  @!P1 ST.E.64 [R152.64], R40 ;  /* 0x0000002898009985 */ /* 0x0003e2000c101b08 */
[----:B------:R-:W-:-:S03]  /*9a40*/  ISETP.GE.AND P1, PT, R132, c[0x0][0x3c8], PT ;  /* 0x0000f20084007a0c */ /* 0x000fc60003f26270 */
[----:B------:R3:W-:Y:S01]  /*9a50*/  @!P6 ST.E.64 [R154.64], R44 ;  /* 0x0000002c9a00e985 */ /* 0x0007e2000c101b08 */
[----:B------:R-:W-:Y:S02]  /*9a60*/  ISETP.GE.AND P6, PT, R80, c[0x0][0x3c8], PT ;  /* 0x0000f20050007a0c */ /* 0x000fe40003fc6270 */
[----:B--2---:R-:W-:-:S04]  /*9a70*/  @!P2 LEA R10, P3, R138, R7, 0x2 ;  /* 0x000000078a0aa211 */ /* 0x004fc800078610ff */
[----:B------:R-:W-:Y:S02]  /*9a80*/  @!P2 LEA.HI.X R11, R138, R149, R135, 0x2, P3 ;  /* 0x000000958a0ba211 */ /* 0x000fe400018f1487 */
[----:B----4-:R-:W-:-:S03]  /*9a90*/  @!P5 LEA R8, P4, R136, R7, 0x2 ;  /* 0x000000078808d211 */ /* 0x010fc600078810ff */
[----:B------:R2:W-:Y:S01]  /*9aa0*/  @!P2 ST.E.64 [R10.64], R48 ;  /* 0x000000300a00a985 */ /* 0x0005e2000c101b08 */
[----:B------:R-:W-:Y:S02]  /*9ab0*/  ISETP.GE.AND P2, PT, R34, c[0x0][0x3c8], PT ;  /* 0x0000f20022007a0c */ /* 0x000fe40003f46270 */
[----:B-----5:R-:W-:Y:S02]  /*9ac0*/  @!P1 LEA R36, P3, R132, R7, 0x2 ;  /* 0x0000000784249211 */ /* 0x020fe400078610ff */
[-C--:B------:R-:W-:Y:S02]  /*9ad0*/  @!P5 LEA.HI.X R9, R136, R149.reuse, R133, 0x2, P4 ;  /* 0x000000958809d211 */ /* 0x080fe400020f1485 */
[----:B------:R-:W-:Y:S02]  /*9ae0*/  @!P1 LEA.HI.X R37, R132, R149, R81, 0x2, P3 ;  /* 0x0000009584259211 */ /* 0x000fe400018f1451 */
[----:B-1----:R-:W-:Y:S01]  /*9af0*/  @!P6 LEA R40, P4, R80, R7, 0x2 ;  /* 0x000000075028e211 */ /* 0x002fe200078810ff */
[----:B------:R1:W-:Y:S01]  /*9b00*/  @!P5 ST.E.64 [R8.64], R52 ;  /* 0x000000340800d985 */ /* 0x0003e2000c101b08 */
[----:B------:R-:W-:-:S02]  /*9b10*/  ISETP.GE.AND P5, PT, R32, c[0x0][0x3c8], PT ;  /* 0x0000f20020007a0c */ /* 0x000fc40003fa6270 */
[----:B------:R-:W-:Y:S01]  /*9b20*/  @!P6 LEA.HI.X R41, R80, R149, R35, 0x2, P4 ;  /* 0x000000955029e211 */ /* 0x000fe200020f1423 */
[----:B------:R4:W-:Y:S01]  /*9b30*/  @!P1 ST.E.64 [R36.64], R56 ;  /* 0x0000003824009985 */ /* 0x0009e2000c101b08 */
[----:B------:R-:W-:Y:S02]  /*9b40*/  ISETP.GE.AND P1, PT, R30, c[0x0][0x3c8], PT ;  /* 0x0000f2001e007a0c */ /* 0x000fe40003f26270 */
[----:B---3--:R-:W-:Y:S01]  /*9b50*/  @!P2 LEA R44, P3, R34, R7, 0x2 ;  /* 0x00000007222ca211 */ /* 0x008fe200078610ff */
[----:B------:R3:W-:Y:S01]  /*9b60*/  @!P6 ST.E.64 [R40.64], R60 ;  /* 0x0000003c2800e985 */ /* 0x0007e2000c101b08 */
[----:B------:R-:W-:Y:S02]  /*9b70*/  ISETP.GE.AND P6, PT, R28, c[0x0][0x3c8], PT ;  /* 0x0000f2001c007a0c */ /* 0x000fe40003fc6270 */
[----:B------:R-:W-:-:S05]  /*9b80*/  @!P2 LEA.HI.X R45, R34, R149, R33, 0x2, P3 ;  /* 0x00000095222da211 */ /* 0x000fca00018f1421 */
[----:B------:R5:W-:Y:S01]  /*9b90*/  @!P2 ST.E.64 [R44.64], R64 ;  /* 0x000000402c00a985 */ /* 0x000be2000c101b08 */
[----:B------:R-:W-:Y:S02]  /*9ba0*/  ISETP.GE.AND P2, PT, R26, c[0x0][0x3c8], PT ;  /* 0x0000f2001a007a0c */ /* 0x000fe40003f46270 */
[----:B--2---:R-:W-:-:S04]  /*9bb0*/  @!P5 LEA R10, P4, R32, R7, 0x2 ;  /* 0x00000007200ad211 */ /* 0x004fc800078810ff */
[----:B------:R-:W-:-:S05]  /*9bc0*/  @!P5 LEA.HI.X R11, R32, R149, R31, 0x2, P4 ;  /* 0x00000095200bd211 */ /* 0x000fca00020f141f */
[----:B------:R2:W-:Y:S01]  /*9bd0*/  @!P5 ST.E.64 [R10.64], R68 ;  /* 0x000000440a00d985 */ /* 0x0005e2000c101b08 */
[----:B-1----:R-:W-:Y:S02]  /*9be0*/  @!P1 LEA R8, P3, R30, R7, 0x2 ;  /* 0x000000071e089211 */ /* 0x002fe400078610ff */
[----:B------:R-:W-:Y:S02]  /*9bf0*/  ISETP.GE.AND P5, PT, R24, c[0x0][0x3c8], PT ;  /* 0x0000f20018007a0c */ /* 0x000fe40003fa6270 */
[----:B------:R-:W-:Y:S02]  /*9c00*/  @!P1 LEA.HI.X R9, R30, R149, R29, 0x2, P3 ;  /* 0x000000951e099211 */ /* 0x000fe400018f141d */
[-C--:B----4-:R-:W-:Y:S02]  /*9c10*/  @!P6 LEA R36, P4, R28, R7.reuse, 0x2 ;  /* 0x000000071c24e211 */ /* 0x090fe400078810ff */
[----:B---3--:R-:W-:Y:S01]  /*9c20*/  @!P2 LEA R40, P3, R26, R7, 0x2 ;  /* 0x000000071a28a211 */ /* 0x008fe200078610ff */
[----:B------:R1:W-:Y:S01]  /*9c30*/  @!P1 ST.E.64 [R8.64], R72 ;  /* 0x0000004808009985 */ /* 0x0003e2000c101b08 */
[----:B------:R-:W-:-:S02]  /*9c40*/  ISETP.GE.AND P1, PT, R22, c[0x0][0x3c8], PT ;  /* 0x0000f20016007a0c */ /* 0x000fc40003f26270 */
[-C--:B------:R-:W-:Y:S02]  /*9c50*/  @!P6 LEA.HI.X R37, R28, R149.reuse, R27, 0x2, P4 ;  /* 0x000000951c25e211 */ /* 0x080fe400020f141b */
[----:B------:R-:W-:Y:S02]  /*9c60*/  @!P2 LEA.HI.X R41, R26, R149, R25, 0x2, P3 ;  /* 0x000000951a29a211 */ /* 0x000fe400018f1419 */
[----:B-----5:R-:W-:Y:S01]  /*9c70*/  @!P5 LEA R44, P3, R24, R7, 0x2 ;  /* 0x00000007182cd211 */ /* 0x020fe200078610ff */
[----:B------:R3:W-:Y:S01]  /*9c80*/  @!P6 ST.E.64 [R36.64], R76 ;  /* 0x0000004c2400e985 */ /* 0x0007e2000c101b08 */
[----:B------:R-:W-:Y:S02]  /*9c90*/  ISETP.GE.AND P6, PT, R20, c[0x0][0x3c8], PT ;  /* 0x0000f20014007a0c */ /* 0x000fe40003fc6270 */
[----:B------:R-:W-:Y:S01]  /*9ca0*/  ISETP.GE.AND P4, PT, R18, c[0x0][0x3c8], PT ;  /* 0x0000f20012007a0c */ /* 0x000fe20003f86270 */
[----:B------:R4:W-:Y:S01]  /*9cb0*/  @!P2 ST.E.64 [R40.64], R4 ;  /* 0x000000042800a985 */ /* 0x0009e2000c101b08 */
[----:B------:R-:W-:-:S02]  /*9cc0*/  @!P5 LEA.HI.X R45, R24, R149, R23, 0x2, P3 ;  /* 0x00000095182dd211 */ /* 0x000fc400018f1417 */
[----:B------:R-:W-:-:S03]  /*9cd0*/  ISETP.GE.AND P3, PT, R16, c[0x0][0x3c8], PT ;  /* 0x0000f20010007a0c */ /* 0x000fc60003f66270 */
[----:B------:R-:W-:Y:S01]  /*9ce0*/  @!P5 ST.E.64 [R44.64], R84 ;  /* 0x000000542c00d985 */ /* 0x000fe2000c101b08 */
[----:B--2---:R-:W-:-:S04]  /*9cf0*/  @!P1 LEA R10, P2, R22, R7, 0x2 ;  /* 0x00000007160a9211 */ /* 0x004fc800078410ff */
[----:B------:R-:W-:-:S05]  /*9d00*/  @!P1 LEA.HI.X R11, R22, R149, R21, 0x2, P2 ;  /* 0x00000095160b9211 */ /* 0x000fca00010f1415 */
[----:B------:R2:W-:Y:S01]  /*9d10*/  @!P1 ST.E.64 [R10.64], R88 ;  /* 0x000000580a009985 */ /* 0x0005e2000c101b08 */
[----:B-1----:R-:W-:Y:S02]  /*9d20*/  @!P6 LEA R8, P2, R20, R7, 0x2 ;  /* 0x000000071408e211 */ /* 0x002fe400078410ff */
[----:B------:R-:W-:Y:S02]  /*9d30*/  ISETP.GE.AND P1, PT, R14, c[0x0][0x3c8], PT ;  /* 0x0000f2000e007a0c */ /* 0x000fe40003f26270 */
[----:B------:R-:W-:Y:S02]  /*9d40*/  @!P6 LEA.HI.X R9, R20, R149, R19, 0x2, P2 ;  /* 0x000000951409e211 */ /* 0x000fe400010f1413 */
[----:B---3--:R-:W-:-:S03]  /*9d50*/  @!P4 LEA R36, P5, R18, R7, 0x2 ;  /* 0x000000071224c211 */ /* 0x008fc600078a10ff */
[----:B------:R1:W-:Y:S01]  /*9d60*/  @!P6 ST.E.64 [R8.64], R92 ;  /* 0x0000005c0800e985 */ /* 0x0003e2000c101b08 */
[----:B------:R-:W-:Y:S02]  /*9d70*/  ISETP.GE.AND P6, PT, R12, c[0x0][0x3c8], PT ;  /* 0x0000f2000c007a0c */ /* 0x000fe40003fc6270 */
[----:B----4-:R-:W-:Y:S02]  /*9d80*/  @!P3 LEA R4, P2, R16, R7, 0x2 ;  /* 0x000000071004b211 */ /* 0x010fe400078410ff */
[-C--:B------:R-:W-:Y:S02]  /*9d90*/  @!P4 LEA.HI.X R37, R18, R149.reuse, R17, 0x2, P5 ;  /* 0x000000951225c211 */ /* 0x080fe400028f1411 */
[----:B------:R-:W-:Y:S02]  /*9da0*/  @!P3 LEA.HI.X R5, R16, R149, R15, 0x2, P2 ;  /* 0x000000951005b211 */ /* 0x000fe400010f140f */
[----:B------:R-:W-:Y:S01]  /*9db0*/  ISETP.GE.AND P5, PT, R216, c[0x0][0x3c8], PT ;  /* 0x0000f200d8007a0c */ /* 0x000fe20003fa6270 */
        /* <DEDUP_REMOVED lines=8> */
[----:B-1----:R-:W-:Y:S02]  /*9e40*/  @!P5 LEA R8, P1, R216, R7, 0x2 ;  /* 0x00000007d808d211 */ /* 0x002fe400078210ff */
[----:B------:R-:W-:Y:S02]  /*9e50*/  @!P6 LEA.HI.X R41, R12, R149, R3, 0x2, P2 ;  /* 0x000000950c29e211 */ /* 0x000fe400010f1403 */
[----:B------:R-:W-:Y:S02]  /*9e60*/  @!P4 LEA R6, P2, R215, R7, 0x2 ;  /* 0x00000007d706c211 */ /* 0x000fe400078410ff */
[----:B------:R-:W-:Y:S01]  /*9e70*/  @!P5 LEA.HI.X R9, R216, R149, R213, 0x2, P1 ;  /* 0x00000095d809d211 */ /* 0x000fe200008f14d5 */
[----:B------:R4:W-:Y:S01]  /*9e80*/  @!P6 ST.E.64 [R40.64], R120 ;  /* 0x000000782800e985 */ /* 0x0009e2000c101b08 */
[----:B---3--:R-:W-:-:S03]  /*9e90*/  @!P3 LEA R36, P1, R214, R7, 0x2 ;  /* 0x00000007d624b211 */ /* 0x008fc600078210ff */
[----:B------:R4:W-:Y:S01]  /*9ea0*/  @!P5 ST.E.64 [R8.64], R108 ;  /* 0x0000006c0800d985 */ /* 0x0009e2000c101b08 */
[-C--:B------:R-:W-:Y:S02]  /*9eb0*/  @!P4 LEA.HI.X R7, R215, R149.reuse, R212, 0x2, P2 ;  /* 0x00000095d707c211 */ /* 0x080fe400010f14d4 */
[----:B------:R-:W-:-:S03]  /*9ec0*/  @!P3 LEA.HI.X R37, R214, R149, R209, 0x2, P1 ;  /* 0x00000095d625b211 */ /* 0x000fc600008f14d1 */
[----:B------:R4:W-:Y:S04]  /*9ed0*/  @!P4 ST.E.64 [R6.64], R116 ;  /* 0x000000740600c985 */ /* 0x0009e8000c101b08 */
[----:B------:R4:W-:Y:S02]  /*9ee0*/  @!P3 ST.E.64 [R36.64], R112 ;  /* 0x000000702400b985 */ /* 0x0009e4000c101b08 */
.L_x_1284:
[----:B------:R-:W-:Y:S05]  /*9ef0*/  BSYNC B0 ;  /* 0x0000000000007941 */ /* 0x000fea0003800000 */
.L_x_1283:
[----:B------:R-:W-:Y:S05]  /*9f00*/  BRA.DIV ~URZ, `(.L_x_1285) ;  /* 0x000028a27f007947 */ /* 0x000fea000b800000 */
[----:B-1----:R-:W1:Y:S04]  /*9f10*/  SHFL.IDX PT, R145, R145, 0x1, 0x1c1f ;  /* 0x003c1f0091917f89 */ /* 0x002e6800000e0000 */
[----:B----4-:R4:W3:Y:S02]  /*9f20*/  SHFL.IDX PT, R7, R147, 0x1, 0x1c1f ;  /* 0x003c1f0093077f89 */ /* 0x0108e400000e0000 */
.L_x_1340:
[----:B------:R-:W-:Y:S05]  /*9f30*/  @P0 BRA `(.L_x_1280) ;  /* 0x000011d000000947 */ /* 0x000fea0003800000 */
[----:B------:R-:W-:Y:S02]  /*9f40*/  ISETP.GE.AND P3, PT, R146, c[0x0][0x3c8], PT ;  /* 0x0000f20092007a0c */ /* 0x000fe40003f66270 */
[----:B------:R-:W-:-:S02]  /*9f50*/  ISETP.GE.AND P2, PT, R144, c[0x0][0x3c8], PT ;  /* 0x0000f20090007a0c */ /* 0x000fc40003f46270 */
[----:B------:R-:W-:Y:S02]  /*9f60*/  ISETP.GE.AND P4, PT, R204, c[0x0][0x3c8], PT ;  /* 0x0000f200cc007a0c */ /* 0x000fe40003f86270 */
[----:B------:R-:W-:Y:S02]  /*9f70*/  ISETP.GE.AND P1, PT, R142, c[0x0][0x3c8], PT ;  /* 0x0000f2008e007a0c */ /* 0x000fe40003f26270 */
[----:B------:R-:W-:-:S05]  /*9f80*/  ISETP.GE.AND P5, PT, R140, c[0x0][0x3c8], PT ;  /* 0x0000f2008c007a0c */ /* 0x000fca0003fa6270 */
[-C--:B---3--:R-:W-:Y:S02]  /*9f90*/  @!P3 LEA R8, P0, R146, R7.reuse, 0x2 ;  /* 0x000000079208b211 */ /* 0x088fe400078010ff */
[----:B------:R-:W-:Y:S02]  /*9fa0*/  @!P2 LEA R4, P6, R144, R7, 0x2 ;  /* 0x000000079004a211 */ /* 0x000fe400078c10ff */
[-C--:B-1----:R-:W-:Y:S02]  /*9fb0*/  @!P3 LEA.HI.X R9, R146, R145.reuse, R143, 0x2, P0 ;  /* 0x000000919209b211 */ /* 0x082fe400000f148f */
[----:B------:R-:W-:Y:S01]  /*9fc0*/  @!P2 LEA.HI.X R5, R144, R145, R141, 0x2, P6 ;  /* 0x000000919005a211 */ /* 0x000fe200030f148d */
[----:B------:R-:W-:Y:S01]  /*9fd0*/  @!P4 IMAD.MOV.U32 R144, RZ, RZ, R7 ;  /* 0x000000ffff90c224 */ /* 0x000fe200078e0007 */
[----:B------:R-:W-:Y:S02]  /*9fe0*/  ISETP.GE.AND P0, PT, R138, c[0x0][0x3c8], PT ;  /* 0x0000f2008a007a0c */ /* 0x000fe40003f06270 */
[----:B------:R-:W-:Y:S01]  /*9ff0*/  @!P1 LEA R10, P6, R142, R7, 0x2 ;  /* 0x000000078e0a9211 */ /* 0x000fe200078c10ff */
[----:B------:R-:W-:-:S03]  /*a000*/  @!P4 IMAD.WIDE R44, R204, 0x4, R144 ;  /* 0x00000004cc2cc825 */ /* 0x000fc600078e0290 */
[----:B------:R-:W-:Y:S02]  /*a010*/  @!P1 LEA.HI.X R11, R142, R145, R139, 0x2, P6 ;  /* 0x000000918e0b9211 */ /* 0x000fe400030f148b */
[----:B------:R-:W-:Y:S01]  /*a020*/  @!P5 LEA R36, P6, R140, R7, 0x2 ;  /* 0x000000078c24d211 */ /* 0x000fe200078c10ff */
[----:B------:R1:W-:Y:S01]  /*a030*/  @!P4 ST.E.64 [R44.64], R130 ;  /* 0x000000822c00c985 */ /* 0x0003e2000c101b08 */
[----:B------:R-:W-:Y:S02]  /*a040*/  ISETP.GE.AND P4, PT, R136, c[0x0][0x3c8], PT ;  /* 0x0000f20088007a0c */ /* 0x000fe40003f86270 */
[----:B------:R-:W-:Y:S01]  /*a050*/  @!P5 LEA.HI.X R37, R140, R145, R137, 0x2, P6 ;  /* 0x000000918c25d211 */ /* 0x000fe200030f1489 */
[----:B------:R3:W-:Y:S01]  /*a060*/  @!P3 ST.E.64 [R8.64], R126 ;  /* 0x0000007e0800b985 */ /* 0x0007e2000c101b08 */
[----:B------:R-:W-:Y:S02]  /*a070*/  @!P0 LEA R40, P6, R138, R7, 0x2 ;  /* 0x000000078a288211 */ /* 0x000fe400078c10ff */
[----:B------:R-:W-:Y:S01]  /*a080*/  ISETP.GE.AND P3, PT, R132, c[0x0][0x3c8], PT ;  /* 0x0000f20084007a0c */ /* 0x000fe20003f66270 */
[----:B------:R5:W-:Y:S01]  /*a090*/  @!P2 ST.E.64 [R4.64], R38 ;  /* 0x000000260400a985 */ /* 0x000be2000c101b08 */
[----:B------:R-:W-:-:S02]  /*a0a0*/  ISETP.GE.AND P2, PT, R80, c[0x0][0x3c8], PT ;  /* 0x0000f20050007a0c */ /* 0x000fc40003f46270 */
[----:B------:R-:W-:Y:S01]  /*a0b0*/  @!P0 LEA.HI.X R41, R138, R145, R135, 0x2, P6 ;  /* 0x000000918a298211 */ /* 0x000fe200030f1487 */
[----:B------:R4:W-:Y:S01]  /*a0c0*/  @!P1 ST.E.64 [R10.64], R42 ;  /* 0x0000002a0a009985 */ /* 0x0009e2000c101b08 */
[----:B------:R-:W-:-:S03]  /*a0d0*/  ISETP.GE.AND P1, PT, R34, c[0x0][0x3c8], PT ;  /* 0x0000f20022007a0c */ /* 0x000fc60003f26270 */
[----:B------:R-:W-:Y:S01]  /*a0e0*/  @!P5 ST.E.64 [R36.64], R46 ;  /* 0x0000002e2400d985 */ /* 0x000fe2000c101b08 */
[----:B------:R-:W-:-:S03]  /*a0f0*/  ISETP.GE.AND P5, PT, R32, c[0x0][0x3c8], PT ;  /* 0x0000f20020007a0c */ /* 0x000fc60003fa6270 */
[----:B------:R-:W-:Y:S01]  /*a100*/  @!P0 ST.E.64 [R40.64], R50 ;  /* 0x0000003228008985 */ /* 0x000fe2000c101b08 */
[----:B------:R-:W-:-:S04]  /*a110*/  @!P4 LEA R48, P0, R136, R7, 0x2 ;  /* 0x000000078830c211 */ /* 0x000fc800078010ff */
[----:B------:R-:W-:Y:S02]  /*a120*/  @!P4 LEA.HI.X R49, R136, R145, R133, 0x2, P0 ;  /* 0x000000918831c211 */ /* 0x000fe400000f1485 */
[----:B-1----:R-:W-:-:S03]  /*a130*/  @!P2 LEA R44, P0, R80, R7, 0x2 ;  /* 0x00000007502ca211 */ /* 0x002fc600078010ff */
[----:B------:R-:W-:Y:S01]  /*a140*/  @!P4 ST.E.64 [R48.64], R54 ;  /* 0x000000363000c985 */ /* 0x000fe2000c101b08 */
[----:B------:R-:W-:Y:S02]  /*a150*/  ISETP.GE.AND P4, PT, R28, c[0x0][0x3c8], PT ;  /* 0x0000f2001c007a0c */ /* 0x000fe40003f86270 */
[----:B---3--:R-:W-:Y:S02]  /*a160*/  @!P3 LEA R8, P6, R132, R7, 0x2 ;  /* 0x000000078408b211 */ /* 0x008fe400078c10ff */
[-C--:B------:R-:W-:Y:S02]  /*a170*/  @!P2 LEA.HI.X R45, R80, R145.reuse, R35, 0x2, P0 ;  /* 0x00000091502da211 */ /* 0x080fe400000f1423 */
[----:B------:R-:W-:Y:S02]  /*a180*/  ISETP.GE.AND P0, PT, R30, c[0x0][0x3c8], PT ;  /* 0x0000f2001e007a0c */ /* 0x000fe40003f06270 */
[----:B------:R-:W-:Y:S02]  /*a190*/  @!P3 LEA.HI.X R9, R132, R145, R81, 0x2, P6 ;  /* 0x000000918409b211 */ /* 0x000fe400030f1451 */
[----:B-----5:R-:W-:-:S03]  /*a1a0*/  @!P1 LEA R4, P6, R34, R7, 0x2 ;  /* 0x0000000722049211 */ /* 0x020fc600078c10ff */
[----:B------:R1:W-:Y:S01]  /*a1b0*/  @!P3 ST.E.64 [R8.64], R58 ;  /* 0x0000003a0800b985 */ /* 0x0003e2000c101b08 */
[----:B------:R-:W-:Y:S02]  /*a1c0*/  @!P1 LEA.HI.X R5, R34, R145, R33, 0x2, P6 ;  /* 0x0000009122059211 */ /* 0x000fe400030f1421 */
[----:B----4-:R-:W-:Y:S01]  /*a1d0*/  @!P5 LEA R10, P6, R32, R7, 0x2 ;  /* 0x00000007200ad211 */ /* 0x010fe200078c10ff */
[----:B------:R-:W-:Y:S01]  /*a1e0*/  @!P2 ST.E.64 [R44.64], R62 ;  /* 0x0000003e2c00a985 */ /* 0x000fe2000c101b08 */
[----:B------:R-:W-:Y:S02]  /*a1f0*/  ISETP.GE.AND P3, PT, R26, c[0x0][0x3c8], PT ;  /* 0x0000f2001a007a0c */ /* 0x000fe40003f66270 */
[----:B------:R-:W-:Y:S01]  /*a200*/  @!P5 LEA.HI.X R11, R32, R145, R31, 0x2, P6 ;  /* 0x00000091200bd211 */ /* 0x000fe200030f141f */
[----:B------:R3:W-:Y:S01]  /*a210*/  @!P1 ST.E.64 [R4.64], R66 ;  /* 0x0000004204009985 */ /* 0x0007e2000c101b08 */
[----:B------:R-:W-:Y:S02]  /*a220*/  @!P0 LEA R32, P6, R30, R7, 0x2 ;  /* 0x000000071e208211 */ /* 0x000fe400078c10ff */
[----:B------:R-:W-:Y:S01]  /*a230*/  ISETP.GE.AND P2, PT, R24, c[0x0][0x3c8], PT ;  /* 0x0000f20018007a0c */ /* 0x000fe20003f46270 */
[----:B------:R4:W-:Y:S01]  /*a240*/  @!P5 ST.E.64 [R10.64], R70 ;  /* 0x000000460a00d985 */ /* 0x0009e2000c101b08 */
[----:B------:R-:W-:-:S02]  /*a250*/  @!P0 LEA.HI.X R33, R30, R145, R29, 0x2, P6 ;  /* 0x000000911e218211 */ /* 0x000fc400030f141d */
[----:B------:R-:W-:Y:S02]  /*a260*/  @!P4 LEA R30, P6, R28, R7, 0x2 ;  /* 0x000000071c1ec211 */ /* 0x000fe400078c10ff */
[----:B------:R-:W-:Y:S01]  /*a270*/  ISETP.GE.AND P1, PT, R22, c[0x0][0x3c8], PT ;  /* 0x0000f20016007a0c */ /* 0x000fe20003f26270 */
[----:B------:R-:W-:Y:S01]  /*a280*/  @!P0 ST.E.64 [R32.64], R74 ;  /* 0x0000004a20008985 */ /* 0x000fe2000c101b08 */
[----:B------:R-:W-:Y:S02]  /*a290*/  ISETP.GE.AND P0, PT, R20, c[0x0][0x3c8], PT ;  /* 0x0000f20014007a0c */ /* 0x000fe40003f06270 */
[----:B------:R-:W-:Y:S02]  /*a2a0*/  @!P4 LEA.HI.X R31, R28, R145, R27, 0x2, P6 ;  /* 0x000000911c1fc211 */ /* 0x000fe400030f141b */
[----:B------:R-:W-:Y:S02]  /*a2b0*/  @!P3 LEA R28, P6, R26, R7, 0x2 ;  /* 0x000000071a1cb211 */ /* 0x000fe400078c10ff */
[----:B------:R-:W-:Y:S01]  /*a2c0*/  ISETP.GE.AND P5, PT, R18, c[0x0][0x3c8], PT ;  /* 0x0000f20012007a0c */ /* 0x000fe20003fa6270 */
[----:B------:R-:W-:Y:S01]  /*a2d0*/  @!P4 ST.E.64 [R30.64], R78 ;  /* 0x0000004e1e00c985 */ /* 0x000fe2000c101b08 */
[----:B------:R-:W-:-:S02]  /*a2e0*/  @!P3 LEA.HI.X R29, R26, R145, R25, 0x2, P6 ;  /* 0x000000911a1db211 */ /* 0x000fc400030f1419 */
[----:B-1----:R-:W-:Y:S02]  /*a2f0*/  @!P2 LEA R8, P6, R24, R7, 0x2 ;  /* 0x000000071808a211 */ /* 0x002fe400078c10ff */
[----:B------:R-:W-:Y:S01]  /*a300*/  ISETP.GE.AND P4, PT, R16, c[0x0][0x3c8], PT ;  /* 0x0000f20010007a0c */ /* 0x000fe20003f86270 */
[----:B------:R-:W-:Y:S01]  /*a310*/  @!P3 ST.E.64 [R28.64], R82 ;  /* 0x000000521c00b985 */ /* 0x000fe2000c101b08 */
[----:B------:R-:W-:Y:S02]  /*a320*/  @!P2 LEA.HI.X R9, R24, R145, R23, 0x2, P6 ;  /* 0x000000911809a211 */ /* 0x000fe400030f1417 */
[-C--:B------:R-:W-:Y:S02]  /*a330*/  @!P1 LEA R24, P6, R22, R7.reuse, 0x2 ;  /* 0x0000000716189211 */ /* 0x080fe400078c10ff */
[----:B---3--:R-:W-:Y:S01]  /*a340*/  @!P0 LEA R4, P3, R20, R7, 0x2 ;  /* 0x0000000714048211 */ /* 0x008fe200078610ff */
[----:B------:R1:W-:Y:S01]  /*a350*/  @!P2 ST.E.64 [R8.64], R86 ;  /* 0x000000560800a985 */ /* 0x0003e2000c101b08 */
[----:B------:R-:W-:-:S02]  /*a360*/  @!P1 LEA.HI.X R25, R22, R145, R21, 0x2, P6 ;  /* 0x0000009116199211 */ /* 0x000fc400030f1415 */
[----:B------:R-:W-:Y:S02]  /*a370*/  @!P0 LEA.HI.X R5, R20, R145, R19, 0x2, P3 ;  /* 0x0000009114058211 */ /* 0x000fe400018f1413 */
[----:B------:R-:W-:Y:S01]  /*a380*/  ISETP.GE.AND P3, PT, R14, c[0x0][0x3c8], PT ;  /* 0x0000f2000e007a0c */ /* 0x000fe20003f66270 */
[----:B------:R-:W-:Y:S01]  /*a390*/  @!P1 ST.E.64 [R24.64], R90 ;  /* 0x0000005a18009985 */ /* 0x000fe2000c101b08 */
[----:B----4-:R-:W-:Y:S02]  /*a3a0*/  @!P5 LEA R10, P6, R18, R7, 0x2 ;  /* 0x00000007120ad211 */ /* 0x010fe400078c10ff */
[----:B------:R-:W-:Y:S01]  /*a3b0*/  ISETP.GE.AND P2, PT, R12, c[0x0][0x3c8], PT ;  /* 0x0000f2000c007a0c */ /* 0x000fe20003f46270 */
[----:B------:R3:W-:Y:S01]  /*a3c0*/  @!P0 ST.E.64 [R4.64], R94 ;  /* 0x0000005e04008985 */ /* 0x0007e2000c101b08 */
[----:B------:R-:W-:Y:S02]  /*a3d0*/  ISETP.GE.AND P1, PT, R216, c[0x0][0x3c8], PT ;  /* 0x0000f200d8007a0c */ /* 0x000fe40003f26270 */
[----:B------:R-:W-:-:S02]  /*a3e0*/  @!P5 LEA.HI.X R11, R18, R145, R17, 0x2, P6 ;  /* 0x00000091120bd211 */ /* 0x000fc400030f1411 */
[----:B------:R-:W-:Y:S02]  /*a3f0*/  ISETP.GE.AND P0, PT, R215, c[0x0][0x3c8], PT ;  /* 0x0000f200d7007a0c */ /* 0x000fe40003f06270 */
[C---:B------:R-:W-:Y:S01]  /*a400*/  @!P4 LEA R18, P6, R16.reuse, R7, 0x2 ;  /* 0x000000071012c211 */ /* 0x040fe200078c10ff */
[----:B------:R4:W-:Y:S03]  /*a410*/  @!P5 ST.E.64 [R10.64], R98 ;  /* 0x000000620a00d985 */ /* 0x0009e6000c101b08 */
[----:B------:R-:W-:Y:S02]  /*a420*/  @!P4 LEA.HI.X R19, R16, R145, R15, 0x2, P6 ;  /* 0x000000911013c211 */ /* 0x000fe400030f140f */
[----:B------:R-:W-:-:S03]  /*a430*/  @!P3 LEA R16, P6, R14, R7, 0x2 ;  /* 0x000000070e10b211 */ /* 0x000fc600078c10ff */
[----:B------:R4:W-:Y:S01]  /*a440*/  @!P4 ST.E.64 [R18.64], R102 ;  /* 0x000000661200c985 */ /* 0x0009e2000c101b08 */
[----:B------:R-:W-:Y:S02]  /*a450*/  @!P3 LEA.HI.X R17, R14, R145, R13, 0x2, P6 ;  /* 0x000000910e11b211 */ /* 0x000fe400030f140d */
[-C--:B------:R-:W-:Y:S02]  /*a460*/  @!P2 LEA R14, P6, R12, R7.reuse, 0x2 ;  /* 0x000000070c0ea211 */ /* 0x080fe400078c10ff */
[----:B-1----:R-:W-:Y:S01]  /*a470*/  @!P1 LEA R8, P5, R216, R7, 0x2 ;  /* 0x00000007d8089211 */ /* 0x002fe200078a10ff */
[----:B------:R4:W-:Y:S01]  /*a480*/  @!P3 ST.E.64 [R16.64], R106 ;  /* 0x0000006a1000b985 */ /* 0x0009e2000c101b08 */
[-C--:B------:R-:W-:Y:S02]  /*a490*/  @!P2 LEA.HI.X R15, R12, R145.reuse, R3, 0x2, P6 ;  /* 0x000000910c0fa211 */ /* 0x080fe400030f1403 */
[----:B------:R-:W-:-:S03]  /*a4a0*/  @!P1 LEA.HI.X R9, R216, R145, R213, 0x2, P5 ;  /* 0x00000091d8099211 */ /* 0x000fc600028f14d5 */
[----:B------:R4:W-:Y:S01]  /*a4b0*/  @!P2 ST.E.64 [R14.64], R122 ;  /* 0x0000007a0e00a985 */ /* 0x0009e2000c101b08 */
[----:B---3--:R-:W-:-:S03]  /*a4c0*/  @!P0 LEA R4, P4, R215, R7, 0x2 ;  /* 0x00000007d7048211 */ /* 0x008fc600078810ff */
[----:B------:R4:W-:Y:S01]  /*a4d0*/  @!P1 ST.E.64 [R8.64], R110 ;  /* 0x0000006e08009985 */ /* 0x0009e2000c101b08 */
[----:B------:R-:W-:-:S05]  /*a4e0*/  @!P0 LEA.HI.X R5, R215, R145, R212, 0x2, P4 ;  /* 0x00000091d7058211 */ /* 0x000fca00020f14d4 */
[----:B------:R4:W-:Y:S01]  /*a4f0*/  @!P0 ST.E.64 [R4.64], R118 ;  /* 0x0000007604008985 */ /* 0x0009e2000c101b08 */
[----:B------:R-:W-:-:S13]  /*a500*/  ISETP.GE.AND P0, PT, R214, c[0x0][0x3c8], PT ;  /* 0x0000f200d6007a0c */ /* 0x000fda0003f06270 */
[----:B------:R-:W-:Y:S05]  /*a510*/  @P0 BRA `(.L_x_1280) ;  /* 0x00000bf000000947 */ /* 0x000fea0003800000 */
[----:B----4-:R-:W-:-:S04]  /*a520*/  LEA R4, P0, R214, R7, 0x2 ;  /* 0x00000007d6047211 */ /* 0x010fc800078010ff */
[----:B------:R-:W-:-:S05]  /*a530*/  LEA.HI.X R5, R214, R145, R209, 0x2, P0 ;  /* 0x00000091d6057211 */ /* 0x000fca00000f14d1 */
[----:B------:R1:W-:Y:S01]  /*a540*/  ST.E.64 [R4.64], R114 ;  /* 0x0000007204007985 */ /* 0x0003e2000c101b08 */
[----:B------:R-:W-:Y:S05]  /*a550*/  BRA `(.L_x_1280) ;  /* 0x00000bb000007947 */ /* 0x000fea0003800000 */
.L_x_1265:
        /* <DEDUP_REMOVED lines=17> */
[----:B-1----:R-:W3:Y:S02]  /*a670*/  LDG.E R6, [R4.64+0x4] ;  /* 0x0000040804067981 */ /* 0x002ee4000c1e1900 */
[----:B---3--:R-:W-:Y:S02]  /*a680*/  IADD3 R3, -R3, R6, RZ ;  /* 0x0000000603037210 */ /* 0x008fe40007ffe1ff */
.L_x_1286:
        /* <DEDUP_REMOVED lines=16> */
[----:B------:R-:W1:Y:S01]  /*a790*/  LDC.64 R18, c[0x0][R20+0x170] ;  /* 0x00005c0014127b82 */ /* 0x000e620000000a00 */
[----:B------:R-:W-:-:S07]  /*a7a0*/  SEL R231, R231, RZ, P2 ;  /* 0x000000ffe7e77207 */ /* 0x000fce0001000000 */
[----:B------:R-:W3:Y:S03]  /*a7b0*/  LDC.64 R12, c[0x0][R20+0x168] ;  /* 0x00005a00140c7b82 */ /* 0x000ee60000000a00 */
[----:B------:R-:W-:-:S05]  /*a7c0*/  @P0 IMAD.HI.U32 R8, R4, c[0x0][0x4ec], RZ ;  /* 0x00013b0004080a27 */ /* 0x000fca00078e00ff */
[----:B------:R-:W4:Y:S01]  /*a7d0*/  LDC.64 R16, c[0x0][R20+0x178] ;  /* 0x00005e0014107b82 */ /* 0x000f220000000a00 */
[----:B------:R-:W-:-:S07]  /*a7e0*/  @P0 SHF.R.U32.HI R9, RZ, c[0x0][0x4f0], R8 ;  /* 0x00013c00ff090a19 */ /* 0x000fce0000011608 */
[----:B------:R-:W5:Y:S01]  /*a7f0*/  LDC.64 R14, c[0x0][R20+0x160] ;  /* 0x00005800140e7b82 */ /* 0x000f620000000a00 */
        /* <DEDUP_REMOVED lines=9> */
[----:B------:R-:W-:Y:S01]  /*a890*/  IMAD.MOV R7, RZ, RZ, -R9 ;  /* 0x000000ffff077224 */ /* 0x000fe200078e0a09 */
[----:B------:R-:W-:Y:S01]  /*a8a0*/  IADD3.X R6, R6, R8, R5, P1, P0 ;  /* 0x0000000806067210 */ /* 0x000fe20000fe0405 */
[----:B------:R-:W-:-:S04]  /*a8b0*/  IMAD.WIDE.U32 R16, R16, R231, RZ ;  /* 0x000000e710107225 */ /* 0x000fc800078e00ff */
[----:B------:R-:W-:Y:S01]  /*a8c0*/  IMAD R7, R7, c[0x0][0x4e8], R4 ;  /* 0x00013a0007077a24 */ /* 0x000fe200078e0204 */
[----:B------:R-:W-:Y:S02]  /*a8d0*/  IADD3 R11, R17, R10, RZ ;  /* 0x0000000a110b7210 */ /* 0x000fe40007ffe0ff */
[----:B------:R-:W-:Y:S02]  /*a8e0*/  IADD3 R12, P1, P0, R9, R12, R16 ;  /* 0x0000000c090c7210 */ /* 0x000fe4000783e010 */
[----:B------:R-:W-:Y:S01]  /*a8f0*/  SHF.R.S32.HI R4, RZ, 0x1f, R9 ;  /* 0x0000001fff047819 */ /* 0x000fe20000011409 */
[----:B-----5:R-:W-:Y:S01]  /*a900*/  IMAD R9, R15, R7, RZ ;  /* 0x000000070f097224 */ /* 0x020fe200078e02ff */
[----:B------:R-:W-:Y:S02]  /*a910*/  SHF.R.S32.HI R8, RZ, 0x1f, R7 ;  /* 0x0000001fff087819 */ /* 0x000fe40000011407 */
[----:B------:R-:W-:Y:S01]  /*a920*/  IADD3.X R13, R4, R6, R11, P1, P0 ;  /* 0x00000006040d7210 */ /* 0x000fe20000fe040b */
[----:B------:R-:W-:Y:S01]  /*a930*/  IMAD.MOV.U32 R4, RZ, RZ, c[0x0][0x4a8] ;  /* 0x00012a00ff047624 */ /* 0x000fe200078e00ff */
[----:B------:R-:W-:Y:S01]  /*a940*/  MOV R6, c[0x0][0x4ac] ;  /* 0x00012b0000067a02 */ /* 0x000fe20000000f00 */
[----:B------:R-:W-:-:S02]  /*a950*/  IMAD R8, R14, R8, R9 ;  /* 0x000000080e087224 */ /* 0x000fc400078e0209 */
        /* <DEDUP_REMOVED lines=8> */
.L_x_1288:
[----:B------:R-:W-:Y:S05]  /*a9e0*/  BSYNC B0 ;  /* 0x0000000000007941 */ /* 0x000fea0003800000 */
.L_x_1287:
[----:B------:R-:W-:-:S13]  /*a9f0*/  ISETP.GT.AND P0, PT, R230, 0x1, PT ;  /* 0x00000001e600780c */ /* 0x000fda0003f04270 */
[----:B------:R-:W-:Y:S05]  /*aa00*/  @P0 BRA `(.L_x_1280) ;  /* 0x0000070000000947 */ /* 0x000fea0003800000 */
[----:B------:R-:W-:Y:S01]  /*aa10*/  MOV R4, c[0x0][0x4e8] ;  /* 0x00013a0000047a02 */ /* 0x000fe20000000f00 */
[----:B------:R-:W-:Y:S02]  /*aa20*/  IMAD R5, R5, c[0x0][0x3a0], RZ ;  /* 0x0000e80005057a24 */ /* 0x000fe400078e02ff */
[----:B-1----:R-:W-:Y:S01]  /*aa30*/  IMAD.WIDE.U32 R6, R0, c[0x0][0x3a0], RZ ;  /* 0x0000e80000067a25 */ /* 0x002fe200078e00ff */
[----:B------:R-:W-:-:S03]  /*aa40*/  ISETP.NE.AND P0, PT, R4, 0x1, PT ;  /* 0x000000010400780c */ /* 0x000fc60003f05270 */
[----:B------:R-:W-:Y:S01]  /*aa50*/  IMAD R5, R0, c[0x0][0x3a4], R5 ;  /* 0x0000e90000057a24 */ /* 0x000fe200078e0205 */
[----:B------:R-:W-:Y:S01]  /*aa60*/  LEA R0, R184, R195, 0x5 ;  /* 0x000000c3b8007211 */ /* 0x000fe200078e28ff */
[----:B------:R-:W-:-:S03]  /*aa70*/  IMAD R225, R225, c[0x0][0x3f0], RZ ;  /* 0x0000fc00e1e17a24 */ /* 0x000fc600078e02ff */
[----:B------:R-:W-:Y:S01]  /*aa80*/  LEA R0, R189, R0, 0x7 ;  /* 0x00000000bd007211 */ /* 0x000fe200078e38ff */
[----:B------:R-:W-:Y:S01]  /*aa90*/  IMAD R225, R226, c[0x0][0x3f4], R225 ;  /* 0x0000fd00e2e17a24 */ /* 0x000fe200078e02e1 */
[----:B------:R-:W-:Y:S02]  /*aaa0*/  IADD3 R7, R7, R5, RZ ;  /* 0x0000000507077210 */ /* 0x000fe40007ffe0ff */
[----:B------:R-:W-:Y:S01]  /*aab0*/  MOV R5, R0 ;  /* 0x0000000000057202 */ /* 0x000fe20000000f00 */
[----:B------:R-:W-:Y:S01]  /*aac0*/  @P0 IMAD.HI.U32 R4, R0, c[0x0][0x4ec], RZ ;  /* 0x00013b0000040a27 */ /* 0x000fe200078e00ff */
[----:B------:R-:W-:-:S03]  /*aad0*/  LEA R189, R189, R195, 0x7 ;  /* 0x000000c3bdbd7211 */ /* 0x000fc600078e38ff */
        /* <DEDUP_REMOVED lines=21> */
.L_x_1341:
[----:B------:R-:W-:Y:S05]  /*ac30*/  BRA.DIV ~URZ, `(.L_x_1290) ;  /* 0x00001ca27f007947 */ /* 0x000fea000b800000 */
[----:B------:R4:W1:Y:S02]  /*ac40*/  SHFL.IDX PT, R7, R4, RZ, 0x181f ;  /* 0x00181fff04077589 */ /* 0x00086400000e0000 */
.L_x_1342:
        /* <DEDUP_REMOVED lines=16> */
.L_x_1292:
[----:B------:R-:W-:Y:S05]  /*ad50*/  BSYNC B0 ;  /* 0x0000000000007941 */ /* 0x000fea0003800000 */
.L_x_1291:
[----:B------:R-:W-:Y:S05]  /*ad60*/  BRA.DIV ~URZ, `(.L_x_1293) ;  /* 0x00001bd27f007947 */ /* 0x000fea000b800000 */
[----:B------:R2:W4:Y:S04]  /*ad70*/  SHFL.IDX PT, R3, R5, 0x1, 0x181f ;  /* 0x00381f0005037f89 */ /* 0x00052800000e0000 */
[----:B-1----:R2:W1:Y:S02]  /*ad80*/  SHFL.IDX PT, R7, R4, 0x1, 0x181f ;  /* 0x00381f0004077f89 */ /* 0x00246400000e0000 */
.L_x_1343:
        /* <DEDUP_REMOVED lines=10> */
[-C--:B----4-:R-:W-:Y:S02]  /*ae30*/  @!P2 LEA.HI.X R9, R210, R3.reuse, R211, 0x1, P5 ;  /* 0x00000003d209a211 */ /* 0x090fe400028f0cd3 */
[-C--:B------:R-:W-:Y:S02]  /*ae40*/  @!P1 LEA.HI.X R7, R199, R3.reuse, R198, 0x1, P4 ;  /* 0x00000003c7079211 */ /* 0x080fe400020f0cc6 */
[----:B------:R-:W-:Y:S01]  /*ae50*/  @!P0 LEA.HI.X R11, R200, R3, R197, 0x1, P3 ;  /* 0x00000003c80b8211 */ /* 0x000fe200018f0cc5 */
[----:B------:R1:W-:Y:S04]  /*ae60*/  @!P2 ST.E.128 [R8.64], RZ ;  /* 0x000000ff0800a985 */ /* 0x0003e8000c101d08 */
[----:B------:R1:W-:Y:S04]  /*ae70*/  @!P1 ST.E.128 [R6.64], RZ ;  /* 0x000000ff06009985 */ /* 0x0003e8000c101d08 */
[----:B------:R1:W-:Y:S02]  /*ae80*/  @!P0 ST.E.128 [R10.64], RZ ;  /* 0x000000ff0a008985 */ /* 0x0003e4000c101d08 */
.L_x_1295:
[----:B------:R-:W-:Y:S05]  /*ae90*/  BSYNC B0 ;  /* 0x0000000000007941 */ /* 0x000fea0003800000 */
.L_x_1294:
[----:B------:R-:W-:Y:S05]  /*aea0*/  BRA.DIV ~URZ, `(.L_x_1296) ;  /* 0x00001b527f007947 */ /* 0x000fea000b800000 */
[----:B----4-:R4:W2:Y:S02]  /*aeb0*/  SHFL.IDX PT, R3, R5, 0x2, 0x181f ;  /* 0x00581f0005037f89 */ /* 0x0108a400000e0000 */
.L_x_1344:
[----:B------:R-:W-:Y:S05]  /*aec0*/  BRA.DIV ~URZ, `(.L_x_1297) ;  /* 0x00001ba27f007947 */ /* 0x000fea000b800000 */
[----:B-1----:R1:W4:Y:S02]  /*aed0*/  SHFL.IDX PT, R7, R4, 0x2, 0x181f ;  /* 0x00581f0004077f89 */ /* 0x00232400000e0000 */
.L_x_1345:
        /* <DEDUP_REMOVED lines=16> */
.L_x_1299:
[----:B------:R-:W-:Y:S05]  /*afe0*/  BSYNC B0 ;  /* 0x0000000000007941 */ /* 0x000fea0003800000 */
.L_x_1298:
[----:B------:R-:W-:Y:S05]  /*aff0*/  BRA.DIV ~URZ, `(.L_x_1300) ;  /* 0x00001ad27f007947 */ /* 0x000fea000b800000 */
[----:B--2-4-:R-:W2:Y:S04]  /*b000*/  SHFL.IDX PT, R5, R5, 0x3, 0x181f ;  /* 0x00781f0005057f89 */ /* 0x014ea800000e0000 */
[----:B------:R4:W1:Y:S02]  /*b010*/  SHFL.IDX PT, R7, R4, 0x3, 0x181f ;  /* 0x00781f0004077f89 */ /* 0x00086400000e0000 */
.L_x_1346:
        /* <DEDUP_REMOVED lines=8> */
[----:B----4-:R-:W-:Y:S02]  /*b0a0*/  @!P0 LEA R4, P3, R200, R7, 0x1 ;  /* 0x00000007c8048211 */ /* 0x010fe400078608ff */
[-C--:B--2---:R-:W-:Y:S02]  /*b0b0*/  @!P2 LEA.HI.X R9, R210, R5.reuse, R211, 0x1, P5 ;  /* 0x00000005d209a211 */ /* 0x084fe400028f0cd3 */
[-C--:B------:R-:W-:Y:S02]  /*b0c0*/  @!P1 LEA.HI.X R7, R199, R5.reuse, R198, 0x1, P4 ;  /* 0x00000005c7079211 */ /* 0x080fe400020f0cc6 */
[----:B------:R-:W-:Y:S01]  /*b0d0*/  @!P0 LEA.HI.X R5, R200, R5, R197, 0x1, P3 ;  /* 0x00000005c8058211 */ /* 0x000fe200018f0cc5 */
[----:B------:R1:W-:Y:S04]  /*b0e0*/  @!P2 ST.E.128 [R8.64], RZ ;  /* 0x000000ff0800a985 */ /* 0x0003e8000c101d08 */
[----:B------:R1:W-:Y:S04]  /*b0f0*/  @!P1 ST.E.128 [R6.64], RZ ;  /* 0x000000ff06009985 */ /* 0x0003e8000c101d08 */
[----:B------:R1:W-:Y:S02]  /*b100*/  @!P0 ST.E.128 [R4.64], RZ ;  /* 0x000000ff04008985 */ /* 0x0003e4000c101d08 */
.L_x_1280:
[----:B------:R-:W-:Y:S05]  /*b110*/  BSYNC B1 ;  /* 0x0000000000017941 */ /* 0x000fea0003800000 */
.L_x_1264:
[----:B------:R-:W-:-:S13]  /*b120*/  ISETP.NE.AND P0, PT, R196, RZ, PT ;  /* 0x000000ffc400720c */ /* 0x000fda0003f05270 */
[----:B------:R-:W-:Y:S01]  /*b130*/  @P0 WARPSYNC 0xffffffff ;  /* 0xffffffff00000948 */ /* 0x000fe20003800000 */
[----:B------:R-:W-:Y:S06]  /*b140*/  @P0 BAR.SYNC.DEFER_BLOCKING 0x5, 0x100 ;  /* 0x0144000000000b1d */ /* 0x000fec0000010000 */
[----:B------:R-:W4:Y:S04]  /*b150*/  @P0 LDS.128 R188, [0x24100] ;  /* 0x02410000ffbc0984 */ /* 0x000f280000000c00 */
[----:B------:R-:W-:Y:S06]  /*b160*/  @P0 BAR.ARV 0x4, 0x100 ;  /* 0x0104000000000b1d */ /* 0x000fec0000002000 */
[----:B------:R-:W-:Y:S05]  /*b170*/  @P0 BRA `(.L_x_1301) ;  /* 0x00000a6000000947 */ /* 0x000fea0003800000 */
[----:B-1--4-:R-:W-:Y:S01]  /*b180*/  LOP3.LUT R4, R134, 0x1f, RZ, 0xc0, !PT ;  /* 0x0000001f86047812 */ /* 0x012fe200078ec0ff */
[----:B--2---:R-:W-:-:S03]  /*b190*/  IMAD.MOV.U32 R5, RZ, RZ, RZ ;  /* 0x000000ffff057224 */ /* 0x004fc600078e00ff */
[----:B------:R-:W-:Y:S01]  /*b1a0*/  ISETP.NE.AND P5, PT, R4, 0x1f, PT ;  /* 0x0000001f0400780c */ /* 0x000fe20003fa5270 */
[----:B------:R-:W-:Y:S10]  /*b1b0*/  BRA.DIV ~URZ, `(.L_x_1302) ;  /* 0x000019d27f007947 */ /* 0x000ff4000b800000 */
[----:B------:R1:W2:Y:S02]  /*b1c0*/  SHFL.IDX PT, R3, R2, RZ, 0x1f ;  /* 0x00001fff02037589 */ /* 0x0002a400000e0000 */
.L_x_1347:
[----:B------:R-:W-:Y:S05]  /*b1d0*/  BRA.DIV ~URZ, `(.L_x_1303) ;  /* 0x00001a227f007947 */ /* 0x000fea000b800000 */
[----:B-1----:R-:W1:Y:S02]  /*b1e0*/  SHFL.IDX PT, R2, R2, 0x1, 0x1f ;  /* 0x00201f0002027f89 */ /* 0x002e6400000e0000 */
.L_x_1348:
[----:B---3--:R-:W-:Y:S02]  /*b1f0*/  IMAD.IADD R7, R191, 0x1, R4 ;  /* 0x00000001bf077824 */ /* 0x008fe400078e0204 */
        /* <DEDUP_REMOVED lines=17> */
.L_x_1349:
        /* <DEDUP_REMOVED lines=16> */
.L_x_1350:
[----:B----4-:R-:W-:Y:S01]  /*b410*/  IMAD R7, R7, c[0x0][0x538], RZ ;  /* 0x00014e0007077a24 */ /* 0x010fe200078e02ff */
[----:B------:R-:W-:Y:S04]  /*b420*/  BSSY B1, `(.L_x_1306) ;  /* 0x0000076000017945 */ /* 0x000fe80003800000 */
[----:B-1----:R-:W-:-:S04]  /*b430*/  IADD3 R188, R7, R2, RZ ;  /* 0x0000000207bc7210 */ /* 0x002fc80007ffe0ff */
[----:B--2---:R-:W-:-:S13]  /*b440*/  ISETP.GT.AND P6, PT, R188, R3, PT ;  /* 0x00000003bc00720c */ /* 0x004fda0003fc4270 */
[----:B------:R-:W-:Y:S05]  /*b450*/  @P6 BRA `(.L_x_1307) ;  /* 0x0000024000006947 */ /* 0x000fea0003800000 */
.L_x_1311:
        /* <DEDUP_REMOVED lines=16> */
.L_x_1351:
        /* <DEDUP_REMOVED lines=16> */
.L_x_1352:
[----:B--2---:R-:W-:-:S05]  /*b660*/  IMAD R7, R7, c[0x0][0x538], RZ ;  /* 0x00014e0007077a24 */ /* 0x004fca00078e02ff */
[----:B------:R-:W-:-:S04]  /*b670*/  IADD3 R188, R7, R188, RZ ;  /* 0x000000bc07bc7210 */ /* 0x000fc80007ffe0ff */
[----:B------:R-:W-:-:S13]  /*b680*/  ISETP.GT.AND P6, PT, R188, R3, PT ;  /* 0x00000003bc00720c */ /* 0x000fda0003fc4270 */
[----:B-1----:R-:W-:Y:S05]  /*b690*/  @!P6 BRA `(.L_x_1311) ;  /* 0xfffffdc00000e947 */ /* 0x002fea000383ffff */
.L_x_1307:
[----:B------:R-:W-:-:S05]  /*b6a0*/  IADD3 R188, -R7, R188, RZ ;  /* 0x000000bc07bc7210 */ /* 0x000fca0007ffe1ff */
[----:B------:R-:W-:-:S05]  /*b6b0*/  IMAD R0, R15, c[0x0][0x538], R188 ;  /* 0x00014e000f007a24 */ /* 0x000fca00078e02bc */
[----:B------:R-:W-:Y:S01]  /*b6c0*/  ISETP.GT.AND P0, PT, R0, R3, PT ;  /* 0x000000030000720c */ /* 0x000fe20003f04270 */
[----:B------:R-:W-:-:S12]  /*b6d0*/  BRA.DIV ~URZ, `(.L_x_1312) ;  /* 0x000019727f007947 */ /* 0x000fd8000b800000 */
[----:B------:R-:W-:-:S04]  /*b6e0*/  VOTE.ANY R13, PT, !P0 ;  /* 0x00000000000d7806 */ /* 0x000fc800040e0100 */
.L_x_1353:
[----:B------:R1:W2:Y:S01]  /*b6f0*/  POPC R2, R13 ;  /* 0x0000000d00027309 */ /* 0x0002a20000000000 */
[----:B------:R-:W-:Y:S05]  /*b700*/  BRA.DIV ~URZ, `(.L_x_1313) ;  /* 0x000019827f007947 */ /* 0x000fea000b800000 */
[----:B--2---:R2:W4:Y:S04]  /*b710*/  SHFL.IDX PT, R12, R12, R2, 0x1f ;  /* 0x00001f020c0c7589 */ /* 0x00452800000e0000 */
[----:B------:R2:W1:Y:S02]  /*b720*/  SHFL.IDX PT, R5, R5, R2, 0x1f ;  /* 0x00001f0205057589 */ /* 0x00046400000e0000 */
.L_x_1354:
[----:B------:R-:W-:Y:S01]  /*b730*/  ISETP.NE.AND P0, PT, R13, RZ, PT ;  /* 0x000000ff0d00720c */ /* 0x000fe20003f05270 */
[----:B------:R-:W-:-:S12]  /*b740*/  BSSY B0, `(.L_x_1314) ;  /* 0x0000005000007945 */ /* 0x000fd80003800000 */
[----:B------:R-:W-:Y:S05]  /*b750*/  @!P0 BRA `(.L_x_1315) ;  /* 0x0000003000008947 */ /* 0x000fea0003800000 */
[----:B------:R-:W-:Y:S01]  /*b760*/  IADD3 R6, R2, -0x1, RZ ;  /* 0xffffffff02067810 */ /* 0x000fe20007ffe0ff */
[----:B------:R-:W-:Y:S05]  /*b770*/  BRA.DIV ~URZ, `(.L_x_1316) ;  /* 0x000019e27f007947 */ /* 0x000fea000b800000 */
[----:B------:R2:W3:Y:S02]  /*b780*/  SHFL.IDX PT, R17, R15, R6, 0x1f ;  /* 0x00001f060f117589 */ /* 0x0004e400000e0000 */
.L_x_1315:
[----:B------:R-:W-:Y:S05]  /*b790*/  BSYNC B0 ;  /* 0x0000000000007941 */ /* 0x000fea0003800000 */
.L_x_1314:
[-C--:B----4-:R-:W-:Y:S01]  /*b7a0*/  IABS R0, R12.reuse ;  /* 0x0000000c00007213 */ /* 0x090fe20000000000 */
[----:B---3--:R-:W-:Y:S01]  /*b7b0*/  IMAD R188, R17, c[0x0][0x538], R188 ;  /* 0x00014e0011bc7a24 */ /* 0x008fe200078e02bc */
[----:B-1----:R-:W-:Y:S02]  /*b7c0*/  IABS R9, R5 ;  /* 0x0000000500097213 */ /* 0x002fe40000000000 */
[----:B------:R-:W1:Y:S01]  /*b7d0*/  I2F.RP R8, R0 ;  /* 0x0000000000087306 */ /* 0x000e620000209400 */
[----:B------:R-:W-:Y:S01]  /*b7e0*/  IMAD.IADD R189, R3, 0x1, -R188 ;  /* 0x0000000103bd7824 */ /* 0x000fe200078e0abc */
[----:B------:R-:W-:Y:S02]  /*b7f0*/  IABS R3, R12 ;  /* 0x0000000c00037213 */ /* 0x000fe40000000000 */
[----:B------:R-:W-:-:S03]  /*b800*/  IADD3 R191, R2, R191, RZ ;  /* 0x000000bf02bf7210 */ /* 0x000fc60007ffe0ff */
[----:B------:R-:W-:Y:S01]  /*b810*/  IMAD.MOV R3, RZ, RZ, -R3 ;  /* 0x000000ffff037224 */ /* 0x000fe200078e0a03 */
        /* <DEDUP_REMOVED lines=11> */
[----:B------:R-:W-:-:S04]  /*b8d0*/  IMAD.HI.U32 R11, R7, R11, R6 ;  /* 0x0000000b070b7227 */ /* 0x000fc800078e0006 */
[----:B--2---:R-:W-:Y:S02]  /*b8e0*/  IMAD.MOV.U32 R14, RZ, RZ, RZ ;  /* 0x000000ffff0e7224 */ /* 0x004fe400078e00ff */
[----:B------:R-:W-:-:S04]  /*b8f0*/  IMAD.HI.U32 R6, R11, R8, RZ ;  /* 0x000000080b067227 */ /* 0x000fc800078e00ff */
[----:B------:R-:W-:Y:S01]  /*b900*/  IMAD R3, R6, R3, R8 ;  /* 0x0000000306037224 */ /* 0x000fe200078e0208 */
[----:B---3--:R-:W-:-:S04]  /*b910*/  IADD3 R8, RZ, -R15, RZ ;  /* 0x8000000fff087210 */ /* 0x008fc80007ffe0ff */
[----:B------:R-:W-:Y:S01]  /*b920*/  ISETP.GT.U32.AND P1, PT, R0, R3, PT ;  /* 0x000000030000720c */ /* 0x000fe20003f24070 */
[----:B------:R-:W-:-:S04]  /*b930*/  IMAD R7, R8, R9, RZ ;  /* 0x0000000908077224 */ /* 0x000fc800078e02ff */
[----:B------:R-:W-:-:S08]  /*b940*/  IMAD.HI.U32 R7, R15, R7, R14 ;  /* 0x000000070f077227 */ /* 0x000fd000078e000e */
        /* <DEDUP_REMOVED lines=31> */
.L_x_1308:
[----:B------:R-:W-:Y:S01]  /*bb40*/  IMAD.MOV.U32 R188, RZ, RZ, R3 ;  /* 0x000000ffffbc7224 */ /* 0x000fe200078e0003 */
[----:B------:R-:W-:Y:S01]  /*bb50*/  MOV R190, RZ ;  /* 0x000000ff00be7202 */ /* 0x000fe20000000f00 */
[----:B------:R-:W-:Y:S01]  /*bb60*/  IMAD.MOV.U32 R189, RZ, RZ, RZ ;  /* 0x000000ffffbd7224 */ /* 0x000fe200078e00ff */
[----:B------:R-:W-:Y:S02]  /*bb70*/  MOV R191, c[0x0][0x53c] ;  /* 0x00014f0000bf7a02 */ /* 0x000fe40000000f00 */
.L_x_1317:
[----:B------:R-:W-:Y:S05]  /*bb80*/  BSYNC B1 ;  /* 0x0000000000017941 */ /* 0x000fea0003800000 */
.L_x_1306:
[----:B------:R-:W-:Y:S01]  /*bb90*/  WARPSYNC 0xffffffff ;  /* 0xffffffff00007948 */ /* 0x000fe20003800000 */
[----:B------:R-:W-:Y:S01]  /*bba0*/  BAR.SYNC.DEFER_BLOCKING 0x4, 0x100 ;  /* 0x0104000000007b1d */ /* 0x000fe20000010000 */
[----:B------:R-:W-:-:S13]  /*bbb0*/  ISETP.NE.AND P0, PT, R4, RZ, PT ;  /* 0x000000ff0400720c */ /* 0x000fda0003f05270 */
[----:B------:R1:W-:Y:S04]  /*bbc0*/  @!P0 STS.128 [0x24100], R188 ;  /* 0x024100bcff008388 */ /* 0x0003e80000000c00 */
[----:B------:R-:W-:Y:S06]  /*bbd0*/  BAR.ARV 0x5, 0x100 ;  /* 0x0144000000007b1d */ /* 0x000fec0000002000 */
.L_x_1301:
[----:B----4-:R-:W-:-:S13]  /*bbe0*/  ISETP.GE.AND P0, PT, R191, c[0x0][0x53c], PT ;  /* 0x00014f00bf007a0c */ /* 0x010fda0003f06270 */
[----:B-123--:R-:W-:Y:S01]  /*bbf0*/  @P0 CALL.REL.NOINC `(.L_x_1318) ;  /* 0x0000001000000944 */ /* 0x00efe20003c00000 */
[----:B------:R-:W-:Y:S05]  /*bc00*/  BRA `(.L_x_1319) ;  /* 0xffff563000007947 */ /* 0x000fea000383ffff */
.L_x_1318:
[----:B------:R-:W-:Y:S05]  /*bc10*/  EXIT ;  /* 0x000000000000794d */ /* 0x000fea0003800000 */
.L_x_1225:
[----:B------:R-:W-:Y:S02]  /*bc20*/  MOV R6, 0x1 ;  /* 0x0000000100067802 */ /* 0x000fe40000000f00 */
[----:B------:R-:W-:Y:S02]  /*bc30*/  MOV R0, 0xbc50 ;  /* 0x0000bc5000007802 */ /* 0x000fe40000000f00 */
[----:B-1----:R-:W-:Y:S05]  /*bc40*/  CALL.REL.NOINC `($__internal_28_$__cuda_sm70_shflsync_up_p) ;  /* 0x0000161000007944 */ /* 0x002fea0003c00000 */
[----:B-12---:R-:W-:Y:S05]  /*bc50*/  BRA `(.L_x_1320) ;  /* 0xffff480000007947 */ /* 0x006fea000383ffff */
.L_x_1226:
[----:B------:R-:W-:Y:S02]  /*bc60*/  MOV R6, 0x2 ;  /* 0x0000000200067802 */ /* 0x000fe40000000f00 */
[----:B------:R-:W-:Y:S02]  /*bc70*/  MOV R0, 0xbc90 ;  /* 0x0000bc9000007802 */ /* 0x000fe40000000f00 */
[----:B-1----:R-:W-:Y:S05]  /*bc80*/  CALL.REL.NOINC `($__internal_28_$__cuda_sm70_shflsync_up_p) ;  /* 0x000015d000007944 */ /* 0x002fea0003c00000 */
[----:B--2---:R-:W-:Y:S02]  /*bc90*/  SEL R6, R6, RZ, P4 ;  /* 0x000000ff06067207 */ /* 0x004fe40002000000 */
[----:B------:R-:W-:-:S03]  /*bca0*/  MOV R0, 0xbce0 ;  /* 0x0000bce000007802 */ /* 0x000fc60000000f00 */
[----:B-1----:R-:W-:Y:S02]  /*bcb0*/  IMAD.IADD R15, R15, 0x1, R6 ;  /* 0x000000010f0f7824 */ /* 0x002fe400078e0206 */
[----:B------:R-:W-:Y:S02]  /*bcc0*/  IMAD.MOV.U32 R6, RZ, RZ, 0x4 ;  /* 0x00000004ff067424 */ /* 0x000fe400078e00ff */
[----:B------:R-:W-:Y:S05]  /*bcd0*/  CALL.REL.NOINC `($__internal_28_$__cuda_sm70_shflsync_up_p) ;  /* 0x0000158000007944 */ /* 0x000fea0003c00000 */
        /* <DEDUP_REMOVED lines=11> */
[----:B------:R-:W-:Y:S02]  /*bd90*/  MOV R7, 0x1f ;  /* 0x0000001f00077802 */ /* 0x000fe40000000f00 */
[----:B------:R-:W-:Y:S01]  /*bda0*/  MOV R0, 0xbdf0 ;  /* 0x0000bdf000007802 */ /* 0x000fe20000000f00 */
[----:B-1----:R-:W-:Y:S02]  /*bdb0*/  IMAD.IADD R15, R15, 0x1, R6 ;  /* 0x000000010f0f7824 */ /* 0x002fe400078e0206 */
[----:B------:R-:W-:Y:S02]  /*bdc0*/  IMAD.MOV.U32 R6, RZ, RZ, 0x1f ;  /* 0x0000001fff067424 */ /* 0x000fe400078e00ff */
[----:B------:R-:W-:-:S02]  /*bdd0*/  IMAD.MOV.U32 R9, RZ, RZ, R15 ;  /* 0x000000ffff097224 */ /* 0x000fc400078e000f */
[----:B------:R-:W-:Y:S05]  /*bde0*/  CALL.REL.NOINC `($__internal_27_$__cuda_sm70_shflsync_idx_p) ;  /* 0x0000142000007944 */ /* 0x000fea0003c00000 */
[----:B-12---:R-:W-:Y:S05]  /*bdf0*/  BRA `(.L_x_1321) ;  /* 0xffff476000007947 */ /* 0x006fea000383ffff */
.L_x_1228:
[----:B------:R-:W-:Y:S02]  /*be00*/  SEL R2, RZ, 0x1, P0 ;  /* 0x00000001ff027807 */ /* 0x000fe40000000000 */
[----:B------:R-:W-:-:S02]  /*be10*/  MOV R0, 0xbe30 ;  /* 0x0000be3000007802 */ /* 0x000fc40000000f00 */
[----:B------:R-:W-:Y:S05]  /*be20*/  CALL.REL.NOINC `($__internal_29_$__cuda_sm70_votesync_ballot) ;  /* 0x0000148000007944 */ /* 0x000fea0003c00000 */
[----:B------:R-:W-:Y:S05]  /*be30*/  BRA `(.L_x_1322) ;  /* 0xffff47b000007947 */ /* 0x000fea000383ffff */
.L_x_1229:
[----:B------:R-:W-:Y:S01]  /*be40*/  IMAD.MOV.U32 R9, RZ, RZ, R12 ;  /* 0x000000ffff097224 */ /* 0x000fe200078e000c */
[----:B--2---:R-:W-:Y:S01]  /*be50*/  MOV R6, R191 ;  /* 0x000000bf00067202 */ /* 0x004fe20000000f00 */
[----:B------:R-:W-:Y:S01]  /*be60*/  IMAD.MOV.U32 R7, RZ, RZ, 0x1f ;  /* 0x0000001fff077424 */ /* 0x000fe200078e00ff */
[----:B------:R-:W-:-:S02]  /*be70*/  MOV R0, 0xbe90 ;  /* 0x0000be9000007802 */ /* 0x000fc40000000f00 */
[----:B-1----:R-:W-:Y:S05]  /*be80*/  CALL.REL.NOINC `($__internal_27_$__cuda_sm70_shflsync_idx_p) ;  /* 0x0000138000007944 */ /* 0x002fea0003c00000 */
[----:B--2---:R-:W-:Y:S01]  /*be90*/  IMAD.MOV.U32 R12, RZ, RZ, R7 ;  /* 0x000000ffff0c7224 */ /* 0x004fe200078e0007 */
[----:B-1----:R-:W-:Y:S01]  /*bea0*/  MOV R9, R5 ;  /* 0x0000000500097202 */ /* 0x002fe20000000f00 */
[----:B------:R-:W-:Y:S01]  /*beb0*/  IMAD.MOV.U32 R17, RZ, RZ, RZ ;  /* 0x000000ffff117224 */ /* 0x000fe200078e00ff */
[----:B------:R-:W-:Y:S01]  /*bec0*/  MOV R6, R191 ;  /* 0x000000bf00067202 */ /* 0x000fe20000000f00 */
[----:B------:R-:W-:Y:S01]  /*bed0*/  IMAD.MOV.U32 R7, RZ, RZ, 0x1f ;  /* 0x0000001fff077424 */ /* 0x000fe200078e00ff */
[----:B------:R-:W-:-:S02]  /*bee0*/  MOV R0, 0xbf00 ;  /* 0x0000bf0000007802 */ /* 0x000fc40000000f00 */
[----:B------:R-:W-:Y:S05]  /*bef0*/  CALL.REL.NOINC `($__internal_27_$__cuda_sm70_shflsync_idx_p) ;  /* 0x0000131000007944 */ /* 0x000fea0003c00000 */
[----:B--2---:R-:W-:Y:S01]  /*bf00*/  MOV R5, R7 ;  /* 0x0000000700057202 */ /* 0x004fe20000000f00 */
[----:B-1----:R-:W-:Y:S05]  /*bf10*/  BRA `(.L_x_1323) ;  /* 0xffff472000007947 */ /* 0x002fea000383ffff */
.L_x_1232:
[----:B------:R-:W-:Y:S01]  /*bf20*/  IMAD.MOV.U32 R9, RZ, RZ, R15 ;  /* 0x000000ffff097224 */ /* 0x000fe200078e000f */
[----:B------:R-:W-:-:S02]  /*bf30*/  MOV R7, 0x1f ;  /* 0x0000001f00077802 */ /* 0x000fc40000000f00 */
[----:B------:R-:W-:Y:S02]  /*bf40*/  MOV R0, 0xbf60 ;  /* 0x0000bf6000007802 */ /* 0x000fe40000000f00 */
[----:B-1234-:R-:W-:Y:S05]  /*bf50*/  CALL.REL.NOINC `($__internal_27_$__cuda_sm70_shflsync_idx_p) ;  /* 0x000012b000007944 */ /* 0x01efea0003c00000 */
[----:B--2---:R-:W-:Y:S01]  /*bf60*/  MOV R17, R7 ;  /* 0x0000000700117202 */ /* 0x004fe20000000f00 */
[----:B-1----:R-:W-:Y:S05]  /*bf70*/  BRA `(.L_x_1231) ;  /* 0xffff472000007947 */ /* 0x002fea000383ffff */
.L_x_1240:
[----:B------:R-:W-:Y:S01]  /*bf80*/  IMAD.MOV.U32 R9, RZ, RZ, R5 ;  /* 0x000000ffff097224 */ /* 0x000fe200078e0005 */
[----:B------:R-:W-:Y:S01]  /*bf90*/  MOV R6, RZ ;  /* 0x000000ff00067202 */ /* 0x000fe20000000f00 */
[----:B------:R-:W-:Y:S01]  /*bfa0*/  IMAD.MOV.U32 R7, RZ, RZ, 0x181f ;  /* 0x0000181fff077424 */ /* 0x000fe200078e00ff */
[----:B------:R-:W-:Y:S02]  /*bfb0*/  MOV R0, 0xbfd0 ;  /* 0x0000bfd000007802 */ /* 0x000fe40000000f00 */
[----:B--2---:R-:W-:Y:S05]  /*bfc0*/  CALL.REL.NOINC `($__internal_27_$__cuda_sm70_shflsync_idx_p) ;  /* 0x0000124000007944 */ /* 0x004fea0003c00000 */
[----:B--2---:R-:W-:Y:S01]  /*bfd0*/  MOV R15, R7 ;  /* 0x00000007000f7202 */ /* 0x004fe20000000f00 */
[----:B-1----:R-:W-:Y:S05]  /*bfe0*/  BRA `(.L_x_1324) ;  /* 0xffff603000007947 */ /* 0x002fea000383ffff */
.L_x_1241:
[----:B------:R-:W-:Y:S01]  /*bff0*/  IMAD.MOV.U32 R9, RZ, RZ, R13 ;  /* 0x000000ffff097224 */ /* 0x000fe200078e000d */
[----:B------:R-:W-:Y:S01]  /*c000*/  MOV R6, RZ ;  /* 0x000000ff00067202 */ /* 0x000fe20000000f00 */
[----:B------:R-:W-:Y:S01]  /*c010*/  IMAD.MOV.U32 R7, RZ, RZ, 0x181f ;  /* 0x0000181fff077424 */ /* 0x000fe200078e00ff */
[----:B------:R-:W-:Y:S02]  /*c020*/  MOV R0, 0xc040 ;  /* 0x0000c04000007802 */ /* 0x000fe40000000f00 */
[----:B-123--:R-:W-:Y:S05]  /*c030*/  CALL.REL.NOINC `($__internal_27_$__cuda_sm70_shflsync_idx_p) ;  /* 0x000011d000007944 */ /* 0x00efea0003c00000 */
[----:B-12---:R-:W-:Y:S05]  /*c040*/  BRA `(.L_x_1325) ;  /* 0xffff5ff000007947 */ /* 0x006fea000383ffff */
.L_x_1244:
[----:B-1----:R-:W-:Y:S01]  /*c050*/  IMAD.MOV.U32 R9, RZ, RZ, R5 ;  /* 0x000000ffff097224 */ /* 0x002fe200078e0005 */
[----:B------:R-:W-:Y:S01]  /*c060*/  MOV R6, 0x1 ;  /* 0x0000000100067802 */ /* 0x000fe20000000f00 */
[----:B------:R-:W-:Y:S01]  /*c070*/  IMAD.MOV.U32 R7, RZ, RZ, 0x181f ;  /* 0x0000181fff077424 */ /* 0x000fe200078e00ff */
[----:B------:R-:W-:-:S02]  /*c080*/  MOV R0, 0xc0a0 ;  /* 0x0000c0a000007802 */ /* 0x000fc40000000f00 */
[----:B--234-:R-:W-:Y:S05]  /*c090*/  CALL.REL.NOINC `($__internal_27_$__cuda_sm70_shflsync_idx_p) ;  /* 0x0000117000007944 */ /* 0x01cfea0003c00000 */
[----:B--2---:R-:W-:Y:S01]  /*c0a0*/  IMAD.MOV.U32 R15, RZ, RZ, R7 ;  /* 0x000000ffff0f7224 */ /* 0x004fe200078e0007 */
[----:B-1----:R-:W-:Y:S01]  /*c0b0*/  MOV R6, 0x1 ;  /* 0x0000000100067802 */ /* 0x002fe20000000f00 */
[----:B------:R-:W-:Y:S01]  /*c0c0*/  IMAD.MOV.U32 R9, RZ, RZ, R13 ;  /* 0x000000ffff097224 */ /* 0x000fe200078e000d */
[----:B------:R-:W-:-:S02]  /*c0d0*/  MOV R7, 0x181f ;  /* 0x0000181f00077802 */ /* 0x000fc40000000f00 */
[----:B------:R-:W-:Y:S02]  /*c0e0*/  MOV R0, 0xc100 ;  /* 0x0000c10000007802 */ /* 0x000fe40000000f00 */
[----:B------:R-:W-:Y:S05]  /*c0f0*/  CALL.REL.NOINC `($__internal_27_$__cuda_sm70_shflsync_idx_p) ;  /* 0x0000111000007944 */ /* 0x000fea0003c00000 */
[----:B-12---:R-:W-:Y:S05]  /*c100*/  BRA `(.L_x_1326) ;  /* 0xffff607000007947 */ /* 0x006fea000383ffff */
.L_x_1247:
[----:B-1----:R-:W-:Y:S01]  /*c110*/  IMAD.MOV.U32 R9, RZ, RZ, R5 ;  /* 0x000000ffff097224 */ /* 0x002fe200078e0005 */
[----:B------:R-:W-:Y:S01]  /*c120*/  MOV R6, 0x2 ;  /* 0x0000000200067802 */ /* 0x000fe20000000f00 */
[----:B------:R-:W-:Y:S01]  /*c130*/  IMAD.MOV.U32 R7, RZ, RZ, 0x181f ;  /* 0x0000181fff077424 */ /* 0x000fe200078e00ff */
[----:B------:R-:W-:Y:S02]  /*c140*/  MOV R0, 0xc160 ;  /* 0x0000c16000007802 */ /* 0x000fe40000000f00 */
[----:B--234-:R-:W-:Y:S05]  /*c150*/  CALL.REL.NOINC `($__internal_27_$__cuda_sm70_shflsync_idx_p) ;  /* 0x000010b000007944 */ /* 0x01cfea0003c00000 */
[----:B--2---:R-:W-:Y:S01]  /*c160*/  MOV R15, R7 ;  /* 0x00000007000f7202 */ /* 0x004fe20000000f00 */
[----:B-1----:R-:W-:Y:S05]  /*c170*/  BRA `(.L_x_1327) ;  /* 0xffff613000007947 */ /* 0x002fea000383ffff */
.L_x_1248:
[----:B-1----:R-:W-:Y:S01]  /*c180*/  IMAD.MOV.U32 R9, RZ, RZ, R13 ;  /* 0x000000ffff097224 */ /* 0x002fe200078e000d */
[----:B------:R-:W-:Y:S01]  /*c190*/  MOV R6, 0x2 ;  /* 0x0000000200067802 */ /* 0x000fe20000000f00 */
[----:B------:R-:W-:Y:S01]  /*c1a0*/  IMAD.MOV.U32 R7, RZ, RZ, 0x181f ;  /* 0x0000181fff077424 */ /* 0x000fe200078e00ff */
[----:B------:R-:W-:Y:S02]  /*c1b0*/  MOV R0, 0xc1d0 ;  /* 0x0000c1d000007802 */ /* 0x000fe40000000f00 */
[----:B--234-:R-:W-:Y:S05]  /*c1c0*/  CALL.REL.NOINC `($__internal_27_$__cuda_sm70_shflsync_idx_p) ;  /* 0x0000104000007944 */ /* 0x01cfea0003c00000 */
[----:B-12---:R-:W-:Y:S05]  /*c1d0*/  BRA `(.L_x_1328) ;  /* 0xffff60f000007947 */ /* 0x006fea000383ffff */
.L_x_1251:
[----:B--2---:R-:W-:Y:S01]  /*c1e0*/  IMAD.MOV.U32 R9, RZ, RZ, R5 ;  /* 0x000000ffff097224 */ /* 0x004fe200078e0005 */
[----:B------:R-:W-:Y:S01]  /*c1f0*/  MOV R6, 0x3 ;  /* 0x0000000300067802 */ /* 0x000fe20000000f00 */
[----:B------:R-:W-:Y:S01]  /*c200*/  IMAD.MOV.U32 R7, RZ, RZ, 0x181f ;  /* 0x0000181fff077424 */ /* 0x000fe200078e00ff */
[----:B------:R-:W-:-:S02]  /*c210*/  MOV R0, 0xc230 ;  /* 0x0000c23000007802 */ /* 0x000fc40000000f00 */
[----:B-1-34-:R-:W-:Y:S05]  /*c220*/  CALL.REL.NOINC `($__internal_27_$__cuda_sm70_shflsync_idx_p) ;  /* 0x00000fe000007944 */ /* 0x01afea0003c00000 */
[----:B--2---:R-:W-:Y:S01]  /*c230*/  IMAD.MOV.U32 R5, RZ, RZ, R7 ;  /* 0x000000ffff057224 */ /* 0x004fe200078e0007 */
[----:B-1----:R-:W-:Y:S01]  /*c240*/  MOV R6, 0x3 ;  /* 0x0000000300067802 */ /* 0x002fe20000000f00 */
[----:B------:R-:W-:Y:S01]  /*c250*/  IMAD.MOV.U32 R9, RZ, RZ, R13 ;  /* 0x000000ffff097224 */ /* 0x000fe200078e000d */
[----:B------:R-:W-:-:S02]  /*c260*/  MOV R7, 0x181f ;  /* 0x0000181f00077802 */ /* 0x000fc40000000f00 */
[----:B------:R-:W-:Y:S02]  /*c270*/  MOV R0, 0xc290 ;  /* 0x0000c29000007802 */ /* 0x000fe40000000f00 */
[----:B------:R-:W-:Y:S05]  /*c280*/  CALL.REL.NOINC `($__internal_27_$__cuda_sm70_shflsync_idx_p) ;  /* 0x00000f8000007944 */ /* 0x000fea0003c00000 */
[----:B-12---:R-:W-:Y:S05]  /*c290*/  BRA `(.L_x_1329) ;  /* 0xffff617000007947 */ /* 0x006fea000383ffff */
.L_x_1260:
[----:B-1----:R-:W-:Y:S02]  /*c2a0*/  MOV R6, 0x2 ;  /* 0x0000000200067802 */ /* 0x002fe40000000f00 */
[----:B------:R-:W-:Y:S02]  /*c2b0*/  MOV R2, 0xc2d0 ;  /* 0x0000c2d000027802 */ /* 0x000fe40000000f00 */
[----:B------:R-:W-:Y:S05]  /*c2c0*/  CALL.REL.NOINC `($__internal_26_$__cuda_sm70_shflsync_bfly_p) ;  /* 0x00000ef000007944 */ /* 0x000fea0003c00000 */
[----:B-12---:R-:W-:Y:S05]  /*c2d0*/  BRA `(.L_x_1330) ;  /* 0xffffb53000007947 */ /* 0x006fea000383ffff */
.L_x_1261:
[----:B------:R-:W-:Y:S02]  /*c2e0*/  MOV R6, 0x1 ;  /* 0x0000000100067802 */ /* 0x000fe40000000f00 */
[----:B------:R-:W-:Y:S02]  /*c2f0*/  MOV R2, 0xc310 ;  /* 0x0000c31000027802 */ /* 0x000fe40000000f00 */
[----:B------:R-:W-:Y:S05]  /*c300*/  CALL.REL.NOINC `($__internal_26_$__cuda_sm70_shflsync_bfly_p) ;  /* 0x00000eb000007944 */ /* 0x000fea0003c00000 */
[----:B--2---:R-:W-:Y:S01]  /*c310*/  FADD.FTZ R4, R235, R6 ;  /* 0x00000006eb047221 */ /* 0x004fe20000010000 */
[----:B-1----:R-:W-:Y:S02]  /*c320*/  MOV R235, R233 ;  /* 0x000000e900eb7202 */ /* 0x002fe40000000f00 */
[----:B------:R-:W-:Y:S02]  /*c330*/  MOV R6, 0x2 ;  /* 0x0000000200067802 */ /* 0x000fe40000000f00 */
[----:B------:R-:W-:Y:S02]  /*c340*/  MOV R2, 0xc360 ;  /* 0x0000c36000027802 */ /* 0x000fe40000000f00 */
[----:B------:R-:W-:Y:S05]  /*c350*/  CALL.REL.NOINC `($__internal_26_$__cuda_sm70_shflsync_bfly_p) ;  /* 0x00000e6000007944 */ /* 0x000fea0003c00000 */
[----:B--2---:R-:W-:Y:S01]  /*c360*/  FADD.FTZ R8, R233, R6 ;  /* 0x00000006e9087221 */ /* 0x004fe20000010000 */
[----:B------:R-:W-:-:S02]  /*c370*/  MOV R6, 0x1 ;  /* 0x0000000100067802 */ /* 0x000fc40000000f00 */
[----:B------:R-:W-:Y:S02]  /*c380*/  MOV R2, 0xc3b0 ;  /* 0x0000c3b000027802 */ /* 0x000fe40000000f00 */
[----:B-1----:R-:W-:Y:S02]  /*c390*/  MOV R235, R8 ;  /* 0x0000000800eb7202 */ /* 0x002fe40000000f00 */
[----:B------:R-:W-:Y:S05]  /*c3a0*/  CALL.REL.NOINC `($__internal_26_$__cuda_sm70_shflsync_bfly_p) ;  /* 0x00000e1000007944 */ /* 0x000fea0003c00000 */
[----:B-12---:R-:W-:Y:S05]  /*c3b0*/  BRA `(.L_x_1331) ;  /* 0xffffb4c000007947 */ /* 0x006fea000383ffff */
.L_x_1268:
[----:B--234-:R-:W-:Y:S01]  /*c3c0*/  IMAD.MOV.U32 R9, RZ, RZ, R4 ;  /* 0x000000ffff097224 */ /* 0x01cfe200078e0004 */
[----:B------:R-:W-:Y:S01]  /*c3d0*/  MOV R6, RZ ;  /* 0x000000ff00067202 */ /* 0x000fe20000000f00 */
[----:B------:R-:W-:Y:S01]  /*c3e0*/  IMAD.MOV.U32 R7, RZ, RZ, 0x181f ;  /* 0x0000181fff077424 */ /* 0x000fe200078e00ff */
[----:B------:R-:W-:Y:S02]  /*c3f0*/  MOV R0, 0xc410 ;  /* 0x0000c41000007802 */ /* 0x000fe40000000f00 */
[----:B-1----:R-:W-:Y:S05]  /*c400*/  CALL.REL.NOINC `($__internal_27_$__cuda_sm70_shflsync_idx_p) ;  /* 0x00000e0000007944 */ /* 0x002fea0003c00000 */
[----:B--2---:R-:W-:Y:S01]  /*c410*/  MOV R61, R7 ;  /* 0x00000007003d7202 */ /* 0x004fe20000000f00 */
[----:B-1----:R-:W-:Y:S05]  /*c420*/  BRA `(.L_x_1332) ;  /* 0xffffcb1000007947 */ /* 0x002fea000383ffff */
.L_x_1269:
[----:B------:R-:W-:Y:S01]  /*c430*/  IMAD.MOV.U32 R9, RZ, RZ, R5 ;  /* 0x000000ffff097224 */ /* 0x000fe200078e0005 */
[----:B------:R-:W-:Y:S01]  /*c440*/  MOV R6, RZ ;  /* 0x000000ff00067202 */ /* 0x000fe20000000f00 */
[----:B------:R-:W-:Y:S01]  /*c450*/  IMAD.MOV.U32 R7, RZ, RZ, 0x181f ;  /* 0x0000181fff077424 */ /* 0x000fe200078e00ff */
[----:B------:R-:W-:Y:S02]  /*c460*/  MOV R0, 0xc480 ;  /* 0x0000c48000007802 */ /* 0x000fe40000000f00 */
[----:B-123--:R-:W-:Y:S05]  /*c470*/  CALL.REL.NOINC `($__internal_27_$__cuda_sm70_shflsync_idx_p) ;  /* 0x00000d9000007944 */ /* 0x00efea0003c00000 */
[----:B-12---:R-:W-:Y:S05]  /*c480*/  BRA `(.L_x_1333) ;  /* 0xffffcad000007947 */ /* 0x006fea000383ffff */
.L_x_1272:
        /* <DEDUP_REMOVED lines=12> */
.L_x_1275:
[----:B--2---:R-:W-:Y:S01]  /*c550*/  IMAD.MOV.U32 R9, RZ, RZ, R4 ;  /* 0x000000ffff097224 */ /* 0x004fe200078e0004 */
[----:B------:R-:W-:Y:S01]  /*c560*/  MOV R6, 0x2 ;  /* 0x0000000200067802 */ /* 0x000fe20000000f00 */
[----:B----4-:R-:W-:Y:S01]  /*c570*/  IMAD.MOV.U32 R7, RZ, RZ, 0x181f ;  /* 0x0000181fff077424 */ /* 0x010fe200078e00ff */
[----:B------:R-:W-:Y:S02]  /*c580*/  MOV R0, 0xc5a0 ;  /* 0x0000c5a000007802 */ /* 0x000fe40000000f00 */
[----:B-1-3--:R-:W-:Y:S05]  /*c590*/  CALL.REL.NOINC `($__internal_27_$__cuda_sm70_shflsync_idx_p) ;  /* 0x00000c7000007944 */ /* 0x00afea0003c00000 */
[----:B--2---:R-:W-:Y:S01]  /*c5a0*/  MOV R21, R7 ;  /* 0x0000000700157202 */ /* 0x004fe20000000f00 */
[----:B-1----:R-:W-:Y:S05]  /*c5b0*/  BRA `(.L_x_1335) ;  /* 0xffffcc0000007947 */ /* 0x002fea000383ffff */
.L_x_1276:
[----:B------:R-:W-:Y:S01]  /*c5c0*/  IMAD.MOV.U32 R9, RZ, RZ, R5 ;  /* 0x000000ffff097224 */ /* 0x000fe200078e0005 */
[----:B------:R-:W-:Y:S01]  /*c5d0*/  MOV R6, 0x2 ;  /* 0x0000000200067802 */ /* 0x000fe20000000f00 */
[----:B----4-:R-:W-:Y:S01]  /*c5e0*/  IMAD.MOV.U32 R7, RZ, RZ, 0x181f ;  /* 0x0000181fff077424 */ /* 0x010fe200078e00ff */
[----:B------:R-:W-:Y:S02]  /*c5f0*/  MOV R0, 0xc610 ;  /* 0x0000c61000007802 */ /* 0x000fe40000000f00 */
[----:B-123--:R-:W-:Y:S05]  /*c600*/  CALL.REL.NOINC `($__internal_27_$__cuda_sm70_shflsync_idx_p) ;  /* 0x00000c0000007944 */ /* 0x00efea0003c00000 */
[----:B-12---:R-:W-:Y:S05]  /*c610*/  BRA `(.L_x_1336) ;  /* 0xffffcbc000007947 */ /* 0x006fea000383ffff */
.L_x_1279:
[----:B-1----:R-:W-:Y:S01]  /*c620*/  IMAD.MOV.U32 R9, RZ, RZ, R4 ;  /* 0x000000ffff097224 */ /* 0x002fe200078e0004 */
[----:B------:R-:W-:Y:S01]  /*c630*/  MOV R6, 0x3 ;  /* 0x0000000300067802 */ /* 0x000fe20000000f00 */
[----:B--2---:R-:W-:Y:S01]  /*c640*/  IMAD.MOV.U32 R7, RZ, RZ, 0x181f ;  /* 0x0000181fff077424 */ /* 0x004fe200078e00ff */
[----:B------:R-:W-:-:S02]  /*c650*/  MOV R0, 0xc670 ;  /* 0x0000c67000007802 */ /* 0x000fc40000000f00 */
[----:B---34-:R-:W-:Y:S05]  /*c660*/  CALL.REL.NOINC `($__internal_27_$__cuda_sm70_shflsync_idx_p) ;  /* 0x00000ba000007944 */ /* 0x018fea0003c00000 */
[----:B--2---:R-:W-:Y:S01]  /*c670*/  IMAD.MOV.U32 R17, RZ, RZ, R7 ;  /* 0x000000ffff117224 */ /* 0x004fe200078e0007 */
[----:B-1----:R-:W-:Y:S01]  /*c680*/  MOV R6, 0x3 ;  /* 0x0000000300067802 */ /* 0x002fe20000000f00 */
[----:B------:R-:W-:Y:S01]  /*c690*/  IMAD.MOV.U32 R9, RZ, RZ, R5 ;  /* 0x000000ffff097224 */ /* 0x000fe200078e0005 */
[----:B------:R-:W-:-:S02]  /*c6a0*/  MOV R7, 0x181f ;  /* 0x0000181f00077802 */ /* 0x000fc40000000f00 */
[----:B------:R-:W-:Y:S02]  /*c6b0*/  MOV R0, 0xc6d0 ;  /* 0x0000c6d000007802 */ /* 0x000fe40000000f00 */
[----:B------:R-:W-:Y:S05]  /*c6c0*/  CALL.REL.NOINC `($__internal_27_$__cuda_sm70_shflsync_idx_p) ;  /* 0x00000b4000007944 */ /* 0x000fea0003c00000 */
[----:B-12---:R-:W-:Y:S05]  /*c6d0*/  BRA `(.L_x_1337) ;  /* 0xffffcc4000007947 */ /* 0x006fea000383ffff */
.L_x_1281:
[----:B------:R-:W-:Y:S01]  /*c6e0*/  IMAD.MOV.U32 R9, RZ, RZ, R145 ;  /* 0x000000ffff097224 */ /* 0x000fe200078e0091 */
[----:B------:R-:W-:Y:S01]  /*c6f0*/  MOV R6, RZ ;  /* 0x000000ff00067202 */ /* 0x000fe20000000f00 */
[----:B------:R-:W-:Y:S01]  /*c700*/  IMAD.MOV.U32 R7, RZ, RZ, 0x1c1f ;  /* 0x00001c1fff077424 */ /* 0x000fe200078e00ff */
[----:B------:R-:W-:Y:S02]  /*c710*/  MOV R0, 0xc730 ;  /* 0x0000c73000007802 */ /* 0x000fe40000000f00 */
[----:B------:R-:W-:Y:S05]  /*c720*/  CALL.REL.NOINC `($__internal_27_$__cuda_sm70_shflsync_idx_p) ;  /* 0x00000ae000007944 */ /* 0x000fea0003c00000 */
[----:B--2---:R-:W-:Y:S01]  /*c730*/  MOV R149, R7 ;  /* 0x0000000700957202 */ /* 0x004fe20000000f00 */
[----:B-1----:R-:W-:Y:S05]  /*c740*/  BRA `(.L_x_1338) ;  /* 0xffffcee000007947 */ /* 0x002fea000383ffff */
.L_x_1282:
[----:B------:R-:W-:Y:S01]  /*c750*/  IMAD.MOV.U32 R9, RZ, RZ, R147 ;  /* 0x000000ffff097224 */ /* 0x000fe200078e0093 */
[----:B------:R-:W-:Y:S01]  /*c760*/  MOV R6, RZ ;  /* 0x000000ff00067202 */ /* 0x000fe20000000f00 */
[----:B------:R-:W-:Y:S01]  /*c770*/  IMAD.MOV.U32 R7, RZ, RZ, 0x1c1f ;  /* 0x00001c1fff077424 */ /* 0x000fe200078e00ff */
[----:B------:R-:W-:Y:S02]  /*c780*/  MOV R0, 0xc7a0 ;  /* 0x0000c7a000007802 */ /* 0x000fe40000000f00 */
[----:B-12---:R-:W-:Y:S05]  /*c790*/  CALL.REL.NOINC `($__internal_27_$__cuda_sm70_shflsync_idx_p) ;  /* 0x00000a7000007944 */ /* 0x006fea0003c00000 */
[----:B-12---:R-:W-:Y:S05]  /*c7a0*/  BRA `(.L_x_1339) ;  /* 0xffffcea000007947 */ /* 0x006fea000383ffff */
.L_x_1285:
[----:B----4-:R-:W-:Y:S01]  /*c7b0*/  IMAD.MOV.U32 R9, RZ, RZ, R145 ;  /* 0x000000ffff097224 */ /* 0x010fe200078e0091 */
[----:B------:R-:W-:Y:S01]  /*c7c0*/  MOV R6, 0x1 ;  /* 0x0000000100067802 */ /* 0x000fe20000000f00 */
[----:B------:R-:W-:Y:S01]  /*c7d0*/  IMAD.MOV.U32 R7, RZ, RZ, 0x1c1f ;  /* 0x00001c1fff077424 */ /* 0x000fe200078e00ff */
[----:B------:R-:W-:-:S02]  /*c7e0*/  MOV R0, 0xc800 ;  /* 0x0000c80000007802 */ /* 0x000fc40000000f00 */
[----:B-123--:R-:W-:Y:S05]  /*c7f0*/  CALL.REL.NOINC `($__internal_27_$__cuda_sm70_shflsync_idx_p) ;  /* 0x00000a1000007944 */ /* 0x00efea0003c00000 */
[----:B--2---:R-:W-:Y:S01]  /*c800*/  IMAD.MOV.U32 R145, RZ, RZ, R7 ;  /* 0x000000ffff917224 */ /* 0x004fe200078e0007 */
[----:B-1----:R-:W-:Y:S01]  /*c810*/  MOV R6, 0x1 ;  /* 0x0000000100067802 */ /* 0x002fe20000000f00 */
[----:B------:R-:W-:Y:S01]  /*c820*/  IMAD.MOV.U32 R9, RZ, RZ, R147 ;  /* 0x000000ffff097224 */ /* 0x000fe200078e0093 */
[----:B------:R-:W-:-:S02]  /*c830*/  MOV R7, 0x1c1f ;  /* 0x00001c1f00077802 */ /* 0x000fc40000000f00 */
[----:B------:R-:W-:Y:S02]  /*c840*/  MOV R0, 0xc860 ;  /* 0x0000c86000007802 */ /* 0x000fe40000000f00 */
[----:B------:R-:W-:Y:S05]  /*c850*/  CALL.REL.NOINC `($__internal_27_$__cuda_sm70_shflsync_idx_p) ;  /* 0x000009b000007944 */ /* 0x000fea0003c00000 */
[----:B-12---:R-:W-:Y:S05]  /*c860*/  BRA `(.L_x_1340) ;  /* 0xffffd6c000007947 */ /* 0x006fea000383ffff */
.L_x_1289:
[----:B------:R-:W-:Y:S01]  /*c870*/  IMAD.MOV.U32 R9, RZ, RZ, R5 ;  /* 0x000000ffff097224 */ /* 0x000fe200078e0005 */
[----:B------:R-:W-:Y:S01]  /*c880*/  MOV R6, RZ ;  /* 0x000000ff00067202 */ /* 0x000fe20000000f00 */
[----:B------:R-:W-:Y:S01]  /*c890*/  IMAD.MOV.U32 R7, RZ, RZ, 0x181f ;  /* 0x0000181fff077424 */ /* 0x000fe200078e00ff */
[----:B------:R-:W-:Y:S02]  /*c8a0*/  MOV R0, 0xc8c0 ;  /* 0x0000c8c000007802 */ /* 0x000fe40000000f00 */
[----:B--2---:R-:W-:Y:S05]  /*c8b0*/  CALL.REL.NOINC `($__internal_27_$__cuda_sm70_shflsync_idx_p) ;  /* 0x0000095000007944 */ /* 0x004fea0003c00000 */
[----:B--2---:R-:W-:Y:S01]  /*c8c0*/  MOV R13, R7 ;  /* 0x00000007000d7202 */ /* 0x004fe20000000f00 */
[----:B-1----:R-:W-:Y:S05]  /*c8d0*/  BRA `(.L_x_1341) ;  /* 0xffffe35000007947 */ /* 0x002fea000383ffff */
.L_x_1290:
[----:B------:R-:W-:Y:S01]  /*c8e0*/  IMAD.MOV.U32 R9, RZ, RZ, R4 ;  /* 0x000000ffff097224 */ /* 0x000fe200078e0004 */
[----:B------:R-:W-:Y:S01]  /*c8f0*/  MOV R6, RZ ;  /* 0x000000ff00067202 */ /* 0x000fe20000000f00 */
[----:B------:R-:W-:Y:S01]  /*c900*/  IMAD.MOV.U32 R7, RZ, RZ, 0x181f ;  /* 0x0000181fff077424 */ /* 0x000fe200078e00ff */
[----:B------:R-:W-:Y:S02]  /*c910*/  MOV R0, 0xc930 ;  /* 0x0000c93000007802 */ /* 0x000fe40000000f00 */
[----:B-123--:R-:W-:Y:S05]  /*c920*/  CALL.REL.NOINC `($__internal_27_$__cuda_sm70_shflsync_idx_p) ;  /* 0x000008e000007944 */ /* 0x00efea0003c00000 */
[----:B-12---:R-:W-:Y:S05]  /*c930*/  BRA `(.L_x_1342) ;  /* 0xffffe31000007947 */ /* 0x006fea000383ffff */
.L_x_1293:
        /* <DEDUP_REMOVED lines=12> */
.L_x_1296:
[----:B-1----:R-:W-:Y:S01]  /*ca00*/  IMAD.MOV.U32 R9, RZ, RZ, R5 ;  /* 0x000000ffff097224 */ /* 0x002fe200078e0005 */
[----:B------:R-:W-:Y:S01]  /*ca10*/  MOV R6, 0x2 ;  /* 0x0000000200067802 */ /* 0x000fe20000000f00 */
[----:B------:R-:W-:Y:S01]  /*ca20*/  IMAD.MOV.U32 R7, RZ, RZ, 0x181f ;  /* 0x0000181fff077424 */ /* 0x000fe200078e00ff */
[----:B------:R-:W-:Y:S02]  /*ca30*/  MOV R0, 0xca50 ;  /* 0x0000ca5000007802 */ /* 0x000fe40000000f00 */
[----:B--234-:R-:W-:Y:S05]  /*ca40*/  CALL.REL.NOINC `($__internal_27_$__cuda_sm70_shflsync_idx_p) ;  /* 0x000007c000007944 */ /* 0x01cfea0003c00000 */
[----:B--2---:R-:W-:Y:S01]  /*ca50*/  MOV R3, R7 ;  /* 0x0000000700037202 */ /* 0x004fe20000000f00 */
[----:B-1----:R-:W-:Y:S05]  /*ca60*/  BRA `(.L_x_1344) ;  /* 0xffffe45000007947 */ /* 0x002fea000383ffff */
.L_x_1297:
[----:B-1----:R-:W-:Y:S01]  /*ca70*/  IMAD.MOV.U32 R9, RZ, RZ, R4 ;  /* 0x000000ffff097224 */ /* 0x002fe200078e0004 */
[----:B------:R-:W-:Y:S01]  /*ca80*/  MOV R6, 0x2 ;  /* 0x0000000200067802 */ /* 0x000fe20000000f00 */
[----:B------:R-:W-:Y:S01]  /*ca90*/  IMAD.MOV.U32 R7, RZ, RZ, 0x181f ;  /* 0x0000181fff077424 */ /* 0x000fe200078e00ff */
[----:B------:R-:W-:Y:S02]  /*caa0*/  MOV R0, 0xcac0 ;  /* 0x0000cac000007802 */ /* 0x000fe40000000f00 */
[----:B--234-:R-:W-:Y:S05]  /*cab0*/  CALL.REL.NOINC `($__internal_27_$__cuda_sm70_shflsync_idx_p) ;  /* 0x0000075000007944 */ /* 0x01cfea0003c00000 */
[----:B-12---:R-:W-:Y:S05]  /*cac0*/  BRA `(.L_x_1345) ;  /* 0xffffe41000007947 */ /* 0x006fea000383ffff */
.L_x_1300:
[----:B--2---:R-:W-:Y:S01]  /*cad0*/  IMAD.MOV.U32 R9, RZ, RZ, R5 ;  /* 0x000000ffff097224 */ /* 0x004fe200078e0005 */
[----:B------:R-:W-:Y:S01]  /*cae0*/  MOV R6, 0x3 ;  /* 0x0000000300067802 */ /* 0x000fe20000000f00 */
[----:B----4-:R-:W-:Y:S01]  /*caf0*/  IMAD.MOV.U32 R7, RZ, RZ, 0x181f ;  /* 0x0000181fff077424 */ /* 0x010fe200078e00ff */
[----:B------:R-:W-:-:S02]  /*cb00*/  MOV R0, 0xcb20 ;  /* 0x0000cb2000007802 */ /* 0x000fc40000000f00 */
[----:B-1-3--:R-:W-:Y:S05]  /*cb10*/  CALL.REL.NOINC `($__internal_27_$__cuda_sm70_shflsync_idx_p) ;  /* 0x000006f000007944 */ /* 0x00afea0003c00000 */
[----:B--2---:R-:W-:Y:S01]  /*cb20*/  IMAD.MOV.U32 R5, RZ, RZ, R7 ;  /* 0x000000ffff057224 */ /* 0x004fe200078e0007 */
[----:B-1----:R-:W-:Y:S01]  /*cb30*/  MOV R6, 0x3 ;  /* 0x0000000300067802 */ /* 0x002fe20000000f00 */
[----:B------:R-:W-:Y:S01]  /*cb40*/  IMAD.MOV.U32 R9, RZ, RZ, R4 ;  /* 0x000000ffff097224 */ /* 0x000fe200078e0004 */
[----:B------:R-:W-:-:S02]  /*cb50*/  MOV R7, 0x181f ;  /* 0x0000181f00077802 */ /* 0x000fc40000000f00 */
[----:B------:R-:W-:Y:S02]  /*cb60*/  MOV R0, 0xcb80 ;  /* 0x0000cb8000007802 */ /* 0x000fe40000000f00 */
[----:B------:R-:W-:Y:S05]  /*cb70*/  CALL.REL.NOINC `($__internal_27_$__cuda_sm70_shflsync_idx_p) ;  /* 0x0000069000007944 */ /* 0x000fea0003c00000 */
[----:B-12---:R-:W-:Y:S05]  /*cb80*/  BRA `(.L_x_1346) ;  /* 0xffffe49000007947 */ /* 0x006fea000383ffff */
.L_x_1302:
[----:B------:R-:W-:Y:S01]  /*cb90*/  IMAD.MOV.U32 R9, RZ, RZ, R2 ;  /* 0x000000ffff097224 */ /* 0x000fe200078e0002 */
[----:B------:R-:W-:Y:S01]  /*cba0*/  MOV R6, RZ ;  /* 0x000000ff00067202 */ /* 0x000fe20000000f00 */
[----:B---3--:R-:W-:Y:S01]  /*cbb0*/  IMAD.MOV.U32 R7, RZ, RZ, 0x1f ;  /* 0x0000001fff077424 */ /* 0x008fe200078e00ff */
[----:B------:R-:W-:Y:S02]  /*cbc0*/  MOV R0, 0xcbe0 ;  /* 0x0000cbe000007802 */ /* 0x000fe40000000f00 */
[----:B------:R-:W-:Y:S05]  /*cbd0*/  CALL.REL.NOINC `($__internal_27_$__cuda_sm70_shflsync_idx_p) ;  /* 0x0000063000007944 */ /* 0x000fea0003c00000 */
[----:B--2---:R-:W-:Y:S01]  /*cbe0*/  MOV R3, R7 ;  /* 0x0000000700037202 */ /* 0x004fe20000000f00 */
[----:B-1----:R-:W-:Y:S05]  /*cbf0*/  BRA `(.L_x_1347) ;  /* 0xffffe5d000007947 */ /* 0x002fea000383ffff */
.L_x_1303:
[----:B------:R-:W-:Y:S01]  /*cc00*/  IMAD.MOV.U32 R9, RZ, RZ, R2 ;  /* 0x000000ffff097224 */ /* 0x000fe200078e0002 */
[----:B------:R-:W-:Y:S01]  /*cc10*/  MOV R6, 0x1 ;  /* 0x0000000100067802 */ /* 0x000fe20000000f00 */
[----:B---3--:R-:W-:Y:S01]  /*cc20*/  IMAD.MOV.U32 R7, RZ, RZ, 0x1f ;  /* 0x0000001fff077424 */ /* 0x008fe200078e00ff */
[----:B------:R-:W-:Y:S02]  /*cc30*/  MOV R0, 0xcc50 ;  /* 0x0000cc5000007802 */ /* 0x000fe40000000f00 */
[----:B-12---:R-:W-:Y:S05]  /*cc40*/  CALL.REL.NOINC `($__internal_27_$__cuda_sm70_shflsync_idx_p) ;  /* 0x000005c000007944 */ /* 0x006fea0003c00000 */
[----:B--2---:R-:W-:Y:S01]  /*cc50*/  MOV R2, R7 ;  /* 0x0000000700027202 */ /* 0x004fe20000000f00 */
[----:B-1----:R-:W-:Y:S05]  /*cc60*/  BRA `(.L_x_1348) ;  /* 0xffffe58000007947 */ /* 0x002fea000383ffff */
.L_x_1304:
[----:B------:R-:W-:Y:S02]  /*cc70*/  MOV R6, 0x1 ;  /* 0x0000000100067802 */ /* 0x000fe40000000f00 */
[----:B------:R-:W-:-:S02]  /*cc80*/  MOV R0, 0xcca0 ;  /* 0x0000cca000007802 */ /* 0x000fc40000000f00 */
[----:B-12---:R-:W-:Y:S05]  /*cc90*/  CALL.REL.NOINC `($__internal_28_$__cuda_sm70_shflsync_up_p) ;  /* 0x000005c000007944 */ /* 0x006fea0003c00000 */
[----:B-12---:R-:W-:Y:S05]  /*cca0*/  BRA `(.L_x_1349) ;  /* 0xffffe66000007947 */ /* 0x006fea000383ffff */
.L_x_1305:
[----:B------:R-:W-:Y:S02]  /*ccb0*/  MOV R6, 0x2 ;  /* 0x0000000200067802 */ /* 0x000fe40000000f00 */
[----:B------:R-:W-:-:S02]  /*ccc0*/  MOV R0, 0xcce0 ;  /* 0x0000cce000007802 */ /* 0x000fc40000000f00 */
[----:B-12---:R-:W-:Y:S05]  /*ccd0*/  CALL.REL.NOINC `($__internal_28_$__cuda_sm70_shflsync_up_p) ;  /* 0x0000058000007944 */ /* 0x006fea0003c00000 */
        /* <DEDUP_REMOVED lines=23> */
.L_x_1309:
[----:B---3--:R-:W-:Y:S01]  /*ce50*/  IMAD.MOV.U32 R15, RZ, RZ, R2 ;  /* 0x000000ffff0f7224 */ /* 0x008fe200078e0002 */
[----:B------:R-:W-:-:S02]  /*ce60*/  MOV R6, 0x1 ;  /* 0x0000000100067802 */ /* 0x000fc40000000f00 */
[----:B------:R-:W-:Y:S02]  /*ce70*/  MOV R0, 0xce90 ;  /* 0x0000ce9000007802 */ /* 0x000fe40000000f00 */
[----:B------:R-:W-:Y:S05]  /*ce80*/  CALL.REL.NOINC `($__internal_28_$__cuda_sm70_shflsync_up_p) ;  /* 0x000003d000007944 */ /* 0x000fea0003c00000 */
[----:B-12---:R-:W-:Y:S05]  /*ce90*/  BRA `(.L_x_1351) ;  /* 0xffffe6c000007947 */ /* 0x006fea000383ffff */
.L_x_1310:
[----:B---3--:R-:W-:Y:S01]  /*cea0*/  IMAD.MOV.U32 R15, RZ, RZ, R2 ;  /* 0x000000ffff0f7224 */ /* 0x008fe200078e0002 */
[----:B------:R-:W-:Y:S02]  /*ceb0*/  MOV R6, 0x2 ;  /* 0x0000000200067802 */ /* 0x000fe40000000f00 */
[----:B------:R-:W-:Y:S02]  /*cec0*/  MOV R0, 0xcee0 ;  /* 0x0000cee000007802 */ /* 0x000fe40000000f00 */
[----:B------:R-:W-:Y:S05]  /*ced0*/  CALL.REL.NOINC `($__internal_28_$__cuda_sm70_shflsync_up_p) ;  /* 0x0000038000007944 */ /* 0x000fea0003c00000 */
[----:B-12---:R-:W-:Y:S01]  /*cee0*/  SEL R15, R6, RZ, P1 ;  /* 0x000000ff060f7207 */ /* 0x006fe20000800000 */
[----:B------:R-:W-:Y:S01]  /*cef0*/  IMAD.MOV.U32 R6, RZ, RZ, 0x4 ;  /* 0x00000004ff067424 */ /* 0x000fe200078e00ff */
[----:B------:R-:W-:-:S03]  /*cf00*/  MOV R0, 0xcf30 ;  /* 0x0000cf3000007802 */ /* 0x000fc60000000f00 */
[----:B------:R-:W-:Y:S02]  /*cf10*/  IMAD.IADD R15, R2, 0x1, R15 ;  /* 0x00000001020f7824 */ /* 0x000fe400078e020f */
        /* <DEDUP_REMOVED lines=19> */
.L_x_1312:
[----:B------:R-:W-:Y:S02]  /*d050*/  SEL R2, RZ, 0x1, P0 ;  /* 0x00000001ff027807 */ /* 0x000fe40000000000 */
[----:B------:R-:W-:-:S02]  /*d060*/  MOV R0, 0xd080 ;  /* 0x0000d08000007802 */ /* 0x000fc40000000f00 */
[----:B---3--:R-:W-:Y:S05]  /*d070*/  CALL.REL.NOINC `($__internal_29_$__cuda_sm70_votesync_ballot) ;  /* 0x0000023000007944 */ /* 0x008fea0003c00000 */
[----:B------:R-:W-:Y:S05]  /*d080*/  BRA `(.L_x_1353) ;  /* 0xffffe66000007947 */ /* 0x000fea000383ffff */
.L_x_1313:
[----:B------:R-:W-:Y:S01]  /*d090*/  IMAD.MOV.U32 R9, RZ, RZ, R12 ;  /* 0x000000ffff097224 */ /* 0x000fe200078e000c */
[----:B--2---:R-:W-:Y:S01]  /*d0a0*/  MOV R6, R2 ;  /* 0x0000000200067202 */ /* 0x004fe20000000f00 */
[----:B------:R-:W-:Y:S01]  /*d0b0*/  IMAD.MOV.U32 R7, RZ, RZ, 0x1f ;  /* 0x0000001fff077424 */ /* 0x000fe200078e00ff */
[----:B------:R-:W-:-:S02]  /*d0c0*/  MOV R0, 0xd0e0 ;  /* 0x0000d0e000007802 */ /* 0x000fc40000000f00 */
[----:B-1-3--:R-:W-:Y:S05]  /*d0d0*/  CALL.REL.NOINC `($__internal_27_$__cuda_sm70_shflsync_idx_p) ;  /* 0x0000013000007944 */ /* 0x00afea0003c00000 */
[----:B--2---:R-:W-:Y:S01]  /*d0e0*/  IMAD.MOV.U32 R12, RZ, RZ, R7 ;  /* 0x000000ffff0c7224 */ /* 0x004fe200078e0007 */
[----:B-1----:R-:W-:Y:S01]  /*d0f0*/  MOV R6, R2 ;  /* 0x0000000200067202 */ /* 0x002fe20000000f00 */
[----:B------:R-:W-:Y:S01]  /*d100*/  IMAD.MOV.U32 R9, RZ, RZ, R5 ;  /* 0x000000ffff097224 */ /* 0x000fe200078e0005 */
[----:B------:R-:W-:-:S02]  /*d110*/  MOV R7, 0x1f ;  /* 0x0000001f00077802 */ /* 0x000fc40000000f00 */
[----:B------:R-:W-:Y:S02]  /*d120*/  MOV R0, 0xd140 ;  /* 0x0000d14000007802 */ /* 0x000fe40000000f00 */
[----:B------:R-:W-:Y:S05]  /*d130*/  CALL.REL.NOINC `($__internal_27_$__cuda_sm70_shflsync_idx_p) ;  /* 0x000000d000007944 */ /* 0x000fea0003c00000 */
[----:B--2---:R-:W-:Y:S01]  /*d140*/  MOV R5, R7 ;  /* 0x0000000700057202 */ /* 0x004fe20000000f00 */
[----:B-1----:R-:W-:Y:S05]  /*d150*/  BRA `(.L_x_1354) ;  /* 0xffffe5d000007947 */ /* 0x002fea000383ffff */
.L_x_1316:
[----:B------:R-:W-:Y:S01]  /*d160*/  IMAD.MOV.U32 R9, RZ, RZ, R15 ;  /* 0x000000ffff097224 */ /* 0x000fe200078e000f */
[----:B------:R-:W-:Y:S02]  /*d170*/  MOV R7, 0x1f ;  /* 0x0000001f00077802 */ /* 0x000fe40000000f00 */
[----:B------:R-:W-:Y:S02]  /*d180*/  MOV R0, 0xd1a0 ;  /* 0x0000d1a000007802 */ /* 0x000fe40000000f00 */
[----:B-1234-:R-:W-:Y:S05]  /*d190*/  CALL.REL.NOINC `($__internal_27_$__cuda_sm70_shflsync_idx_p) ;  /* 0x0000007000007944 */ /* 0x01efea0003c00000 */
[----:B--2---:R-:W-:Y:S01]  /*d1a0*/  MOV R17, R7 ;  /* 0x0000000700117202 */ /* 0x004fe20000000f00 */
[----:B-1----:R-:W-:Y:S05]  /*d1b0*/  BRA `(.L_x_1315) ;  /* 0xffffe5d000007947 */ /* 0x002fea000383ffff */
        .weak           $__internal_26_$__cuda_sm70_shflsync_bfly_p
        .type           $__internal_26_$__cuda_sm70_shflsync_bfly_p,@function
        .size           $__internal_26_$__cuda_sm70_shflsync_bfly_p,($__internal_27_$__cuda_sm70_shflsync_idx_p - $__internal_26_$__cuda_sm70_shflsync_bfly_p)
$__internal_26_$__cuda_sm70_shflsync_bfly_p:
[----:B------:R-:W-:Y:S01]  /*d1c0*/  MOV R10, R2 ;  /* 0x00000002000a7202 */ /* 0x000fe20000000f00 */
[----:B------:R-:W-:Y:S04]  /*d1d0*/  WARPSYNC R0 ;  /* 0x0000000000007348 */ /* 0x000fe80003800000 */
[----:B------:R-:W-:Y:S01]  /*d1e0*/  MOV R11, 0x0 ;  /* 0x00000000000b7802 */ /* 0x000fe20000000f00 */
[----:B------:R1:W2:Y:S03]  /*d1f0*/  SHFL.BFLY PT, R6, R235, R6, R5 ;  /* 0x0c000006eb067389 */ /* 0x0002a600000e0005 */
[----:B------:R-:W-:Y:S05]  /*d200*/  RET.REL.NODEC R10 `(_ZN7cutlass13device_kernelIN5flash19enable_sm80_to_sm89INS1_16FlashAttnFwdSm80INS1_25CollectiveMainloopFwdSm80ILi8ELi2ELb0EN4cute5tupleIJNS5_1CILi128EEENS7_ILi64EEENS7_ILi192EEEEEELi192ENS_6half_tEfNS_4arch4Sm80ELb0ELb0ELb0ELb1ELb0ELb0ELb1ELb1EEENS1_21CollectiveEpilogueFwdINS6_IJS8_SA_S9_EEENS6_IJNS7_ILi1EEESI_SI_EEESC_SE_Li256ELb1ELb1ELb1ELb0EEENS1_36VarlenDynamicPersistentTileSchedulerILi128ELi64ELi256ELi256ELb1ELb1ELb0ELb0ELb1ELb1EEEEEEEEEvNT_6ParamsE) ;  /* 0xffff2df00a007950 */ /* 0x000fea0003c3ffff */
        .weak           $__internal_27_$__cuda_sm70_shflsync_idx_p
        .type           $__internal_27_$__cuda_sm70_shflsync_idx_p,@function
        .size           $__internal_27_$__cuda_sm70_shflsync_idx_p,($__internal_28_$__cuda_sm70_shflsync_up_p - $__internal_27_$__cuda_sm70_shflsync_idx_p)
$__internal_27_$__cuda_sm70_shflsync_idx_p:
[----:B------:R-:W-:Y:S01]  /*d210*/  MOV R10, R0 ;  /* 0x00000000000a7202 */ /* 0x000fe20000000f00 */
[----:B------:R-:W-:Y:S04]  /*d220*/  WARPSYNC R192 ;  /* 0x000000c000007348 */ /* 0x000fe80003800000 */
[----:B------:R-:W-:Y:S01]  /*d230*/  MOV R11, 0x0 ;  /* 0x00000000000b7802 */ /* 0x000fe20000000f00 */
[----:B------:R1:W2:Y:S03]  /*d240*/  SHFL.IDX PT, R7, R9, R6, R7 ;  /* 0x0000000609077389 */ /* 0x0002a600000e0007 */
[----:B------:R-:W-:Y:S05]  /*d250*/  RET.REL.NODEC R10 `(_ZN7cutlass13device_kernelIN5flash19enable_sm80_to_sm89INS1_16FlashAttnFwdSm80INS1_25CollectiveMainloopFwdSm80ILi8ELi2ELb0EN4cute5tupleIJNS5_1CILi128EEENS7_ILi64EEENS7_ILi192EEEEEELi192ENS_6half_tEfNS_4arch4Sm80ELb0ELb0ELb0ELb1ELb0ELb0ELb1ELb1EEENS1_21CollectiveEpilogueFwdINS6_IJS8_SA_S9_EEENS6_IJNS7_ILi1EEESI_SI_EEESC_SE_Li256ELb1ELb1ELb1ELb0EEENS1_36VarlenDynamicPersistentTileSchedulerILi128ELi64ELi256ELi256ELb1ELb1ELb0ELb0ELb1ELb1EEEEEEEEEvNT_6ParamsE) ;  /* 0xffff2da00a007950 */ /* 0x000fea0003c3ffff */
        .weak           $__internal_28_$__cuda_sm70_shflsync_up_p
        .type           $__internal_28_$__cuda_sm70_shflsync_up_p,@function
        .size           $__internal_28_$__cuda_sm70_shflsync_up_p,($__internal_29_$__cuda_sm70_votesync_ballot - $__internal_28_$__cuda_sm70_shflsync_up_p)
$__internal_28_$__cuda_sm70_shflsync_up_p:
[----:B------:R-:W-:Y:S01]  /*d260*/  MOV R8, R0 ;  /* 0x0000000000087202 */ /* 0x000fe20000000f00 */
[----:B------:R-:W-:Y:S04]  /*d270*/  WARPSYNC R193 ;  /* 0x000000c100007348 */ /* 0x000fe80003800000 */
[----:B------:R-:W-:Y:S01]  /*d280*/  MOV R9, 0x0 ;  /* 0x0000000000097802 */ /* 0x000fe20000000f00 */
[----:B------:R1:W2:Y:S03]  /*d290*/  SHFL.UP PT, R6, R15, R6, R194 ;  /* 0x040000060f067389 */ /* 0x0002a600000e00c2 */
[----:B------:R-:W-:Y:S05]  /*d2a0*/  RET.REL.NODEC R8 `(_ZN7cutlass13device_kernelIN5flash19enable_sm80_to_sm89INS1_16FlashAttnFwdSm80INS1_25CollectiveMainloopFwdSm80ILi8ELi2ELb0EN4cute5tupleIJNS5_1CILi128EEENS7_ILi64EEENS7_ILi192EEEEEELi192ENS_6half_tEfNS_4arch4Sm80ELb0ELb0ELb0ELb1ELb0ELb0ELb1ELb1EEENS1_21CollectiveEpilogueFwdINS6_IJS8_SA_S9_EEENS6_IJNS7_ILi1EEESI_SI_EEESC_SE_Li256ELb1ELb1ELb1ELb0EEENS1_36VarlenDynamicPersistentTileSchedulerILi128ELi64ELi256ELi256ELb1ELb1ELb0ELb0ELb1ELb1EEEEEEEEEvNT_6ParamsE) ;  /* 0xffff2d5008007950 */ /* 0x000fea0003c3ffff */
        .weak           $__internal_29_$__cuda_sm70_votesync_ballot
        .type           $__internal_29_$__cuda_sm70_votesync_ballot,@function
        .size           $__internal_29_$__cuda_sm70_votesync_ballot,(.L_x_2488 - $__internal_29_$__cuda_sm70_votesync_ballot)
$__internal_29_$__cuda_sm70_votesync_ballot:
[----:B------:R-:W-:Y:S01]  /*d2b0*/  ISETP.NE.U32.AND P0, PT, R2, 0x1, PT ;  /* 0x000000010200780c */ /* 0x000fe20003f05070 */
[----:B------:R-:W-:Y:S01]  /*d2c0*/  IMAD.MOV.U32 R6, RZ, RZ, R0 ;  /* 0x000000ffff067224 */ /* 0x000fe200078e0000 */
[----:B------:R-:W-:Y:S04]  /*d2d0*/  WARPSYNC R187 ;  /* 0x000000bb00007348 */ /* 0x000fe80003800000 */
[----:B------:R-:W-:-:S07]  /*d2e0*/  IMAD.MOV.U32 R7, RZ, RZ, 0x0 ;  /* 0x00000000ff077424 */ /* 0x000fce00078e00ff */
[----:B------:R-:W-:-:S04]  /*d2f0*/  VOTE.ANY R2, PT, !P0 ;  /* 0x0000000000027806 */ /* 0x000fc800040e0100 */
[----:B------:R-:W-:Y:S01]  /*d300*/  LOP3.LUT R13, R2, R187, RZ, 0xc0, !PT ;  /* 0x000000bb020d7212 */ /* 0x000fe200078ec0ff */
[----:B------:R-:W-:Y:S06]  /*d310*/  RET.REL.NODEC R6 `(_ZN7cutlass13device_kernelIN5flash19enable_sm80_to_sm89INS1_16FlashAttnFwdSm80INS1_25CollectiveMainloopFwdSm80ILi8ELi2ELb0EN4cute5tupleIJNS5_1CILi128EEENS7_ILi64EEENS7_ILi192EEEEEELi192ENS_6half_tEfNS_4arch4Sm80ELb0ELb0ELb0ELb1ELb0ELb0ELb1ELb1EEENS1_21CollectiveEpilogueFwdINS6_IJS8_SA_S9_EEENS6_IJNS7_ILi1EEESI_SI_EEESC_SE_Li256ELb1ELb1ELb1ELb0EEENS1_36VarlenDynamicPersistentTileSchedulerILi128ELi64ELi256ELi256ELb1ELb1ELb0ELb0ELb1ELb1EEEEEEEEEvNT_6ParamsE) ;  /* 0xffff2ce006007950 */ /* 0x000fec0003c3ffff */
.L_x_1355:
        /* <DEDUP_REMOVED lines=14> */
.L_x_2488:


//--------------------- .text._ZN7cutlass13device_kernelIN5flash19enable_sm80_to_sm89INS1_16FlashAttnFwdSm80INS1_25CollectiveMainloopFwdSm80ILi8ELi2ELb0EN4cute5tupleIJNS5_1CILi128EEENS7_ILi64EEENS7_ILi192EEEEEELi192ENS_6half_tEfNS_4arch4Sm80ELb0ELb0ELb0ELb1ELb0ELb1ELb1ELb1EEENS1_21CollectiveEpilogueFwdINS6_IJS8_SA_S9_EEENS6_IJNS7_ILi1EEESI_SI_EEESC_SE_Li256ELb1ELb1ELb1ELb0EEENS1_36VarlenDynamicPersistentTileSchedulerILi128ELi64ELi256ELi256ELb1ELb1ELb0ELb0ELb1ELb1EEEEEEEEEvNT_6ParamsE --------------------------
	.section	.text._ZN7cutlass13device_kernelIN5flash19enable_sm80_to_sm89INS1_16FlashAttnFwdSm80INS1_25CollectiveMainloopFwdSm80ILi8ELi2ELb0EN4cute5tupleIJNS5_1CILi128EEENS7_ILi64EEENS7_ILi192EEEEEELi192ENS_6half_tEfNS_4arch4Sm80ELb0ELb0ELb0ELb1ELb0ELb1ELb1ELb1EEENS1_21CollectiveEpilogueFwdINS6_IJS8_SA_S9_EEENS6_IJNS7_ILi1EEESI_SI_EEESC_SE_Li256ELb1ELb1ELb1ELb0EEENS1_36VarlenDynamicPersistentTileSchedulerILi128ELi64ELi256ELi256ELb1ELb1ELb0ELb0ELb1ELb1EEEEEEEEEvNT_6ParamsE,"ax",@progbits
	.sectioninfo	@"SHI_REGISTERS=249"
	.align	128
.text._ZN7cutlass13device_kernelIN5flash19enable_sm80_to_sm89INS1_16FlashAttnFwdSm80INS1_25CollectiveMainloopFwdSm80ILi8ELi2ELb0EN4cute5tupleIJNS5_1CILi128EEENS7_ILi64EEENS7_ILi192EEEEEELi192ENS_6half_tEfNS_4arch4Sm80ELb0ELb0ELb0ELb1ELb0ELb1ELb1ELb1EEENS1_21CollectiveEpilogueFwdINS6_IJS8_SA_S9_EEENS6_IJNS7_ILi1EEESI_SI_EEESC_SE_Li256ELb1ELb1ELb1ELb0EEENS1_36VarlenDynamicPersistentTileSchedulerILi128ELi64ELi256ELi256ELb1ELb1ELb0ELb0ELb1ELb1EEEEEEEEEvNT_6ParamsE:
        .type           _ZN7cutlass13device_kernelIN5flash19enable_sm80_to_sm89INS1_16FlashAttnFwdSm80INS1_25CollectiveMainloopFwdSm80ILi8ELi2ELb0EN4cute5tupleIJNS5_1CILi128EEENS7_ILi64EEENS7_ILi192EEEEEELi192ENS_6half_tEfNS_4arch4Sm80ELb0ELb0ELb0ELb1ELb0ELb1ELb1ELb1EEENS1_21CollectiveEpilogueFwdINS6_IJS8_SA_S9_EEENS6_IJNS7_ILi1EEESI_SI_EEESC_SE_Li256ELb1ELb1ELb1ELb0EEENS1_36VarlenDynamicPersistentTileSchedulerILi128ELi64ELi256ELi256ELb1ELb1ELb0ELb0ELb1ELb1EEEEEEEEEvNT_6ParamsE,@function
        .size           _ZN7cutlass13device_kernelIN5flash19enable_sm80_to_sm89INS1_16FlashAttnFwdSm80INS1_25CollectiveMainloopFwdSm80ILi8ELi2ELb0EN4cute5tupleIJNS5_1CILi128EEENS7_ILi64EEENS7_ILi192EEEEEELi192ENS_6half_tEfNS_4arch4Sm80ELb0ELb0ELb0ELb1ELb0ELb1ELb1ELb1EEENS1_21CollectiveEpilogueFwdINS6_IJS8_SA_S9_EEENS6_IJNS7_ILi1EEESI_SI_EEESC_SE_Li256ELb1ELb1ELb1ELb0EEENS1_36VarlenDynamicPersistentTileSchedulerILi128ELi64ELi256ELi256ELb1ELb1ELb0ELb0ELb1ELb1EEEEEEEEEvNT_6ParamsE,(.L_x_2493 - _ZN7cutlass13device_kernelIN5flash19enable_sm80_to_sm89INS1_16FlashAttnFwdSm80INS1_25CollectiveMainloopFwdSm80ILi8ELi2ELb0EN4cute5tupleIJNS5_1CILi128EEENS7_ILi64EEENS7_ILi192EEEEEELi192ENS_6half_tEfNS_4arch4Sm80ELb0ELb0ELb0ELb1ELb0ELb1ELb1ELb1EEENS1_21CollectiveEpilogueFwdINS6_IJS8_SA_S9_EEENS6_IJNS7_ILi1EEESI_SI_EEESC_SE_Li256ELb1ELb1ELb1ELb0EEENS1_36VarlenDynamicPersistentTileSchedulerILi128ELi64ELi256ELi256ELb1ELb1ELb0ELb0ELb1ELb1EEEEEEEEEvNT_6ParamsE)
        .other          _ZN7cutlass13device_kernelIN5flash19enable_sm80_to_sm89INS1_16FlashAttnFwdSm80INS1_25CollectiveMainloopFwdSm80ILi8ELi2ELb0EN4cute5tupleIJNS5_1CILi128EEENS7_ILi64EEENS7_ILi192EEEEEELi192ENS_6half_tEfNS_4arch4Sm80ELb0ELb0ELb0ELb1ELb0ELb1ELb1ELb1EEENS1_21CollectiveEpilogueFwdINS6_IJS8_SA_S9_EEENS6_IJNS7_ILi1EEESI_SI_EEESC_SE_Li256ELb1ELb1ELb1ELb0EEENS1_36VarlenDynamicPersistentTileSchedulerILi128ELi64ELi256ELi256ELb1ELb1ELb0ELb0ELb1ELb1EEEEEEEEEvNT_6ParamsE,@"STO_CUDA_ENTRY STV_DEFAULT"
_ZN7cutlass13device_kernelIN5flash19enable_sm80_to_sm89INS1_16FlashAttnFwdSm80INS1_25CollectiveMainloopFwdSm80ILi8ELi2ELb0EN4cute5tupleIJNS5_1CILi128EEENS7_ILi64EEENS7_ILi192EEEEEELi192ENS_6half_tEfNS_4arch4Sm80ELb0ELb0ELb0ELb1ELb0ELb1ELb1ELb1EEENS1_21CollectiveEpilogueFwdINS6_IJS8_SA_S9_EEENS6_IJNS7_ILi1EEESI_SI_EEESC_SE_Li256ELb1ELb1ELb1ELb0EEENS1_36VarlenDynamicPersistentTileSchedulerILi128ELi64ELi256ELi256ELb1ELb1ELb0ELb0ELb1ELb1EEEEEEEEEvNT_6ParamsE:
        /* <DEDUP_REMOVED lines=54> */
.L_x_1361:
        /* <DEDUP_REMOVED lines=16> */
.L_x_1522:
        /* <DEDUP_REMOVED lines=16> */
.L_x_1523:
[----:B---3--:R-:W-:-:S05]  /*0560*/  IMAD R15, R15, c[0x0][0x538], RZ ;  /* 0x00014e000f0f7a24 */ /* 0x008fca00078e02ff */
[----:B------:R-:W-:-:S04]  /*0570*/  IADD3 R2, R15, R2, RZ ;  /* 0x000000020f027210 */ /* 0x000fc80007ffe0ff */
[----:B------:R-:W-:-:S13]  /*0580*/  ISETP.GT.AND P0, PT, R2, UR4, PT ;  /* 0x0000000402007c0c */ /* 0x000fda000bf04270 */
[----:B-12---:R-:W-:Y:S05]  /*0590*/  @!P0 BRA `(.L_x_1361) ;  /* 0xfffffdc000008947 */ /* 0x006fea000383ffff */
.L_x_1357:
[----:B-1----:R-:W-:-:S05]  /*05a0*/  IADD3 R200, -R15, R2, RZ ;  /* 0x000000020fc87210 */ /* 0x002fca0007ffe1ff */
[----:B------:R-:W-:-:S05]  /*05b0*/  IMAD R0, R9, c[0x0][0x538], R200 ;  /* 0x00014e0009007a24 */ /* 0x000fca00078e02c8 */
[----:B------:R-:W-:Y:S01]  /*05c0*/  ISETP.GT.AND P0, PT, R0, UR4, PT ;  /* 0x0000000400007c0c */ /* 0x000fe2000bf04270 */
[----:B------:R-:W-:-:S12]  /*05d0*/  BRA.DIV ~URZ, `(.L_x_1362) ;  /* 0x00016d027f007947 */ /* 0x000fd8000b800000 */
[----:B------:R-:W-:-:S04]  /*05e0*/  VOTE.ANY R7, PT, !P0 ;  /* 0x0000000000077806 */ /* 0x000fc800040e0100 */
.L_x_1524:
[----:B------:R1:W2:Y:S01]  /*05f0*/  POPC R203, R7 ;  /* 0x0000000700cb7309 */ /* 0x0002a20000000000 */
[----:B------:R-:W-:Y:S05]  /*0600*/  BRA.DIV ~URZ, `(.L_x_1363) ;  /* 0x00016d127f007947 */ /* 0x000fea000b800000 */
[----:B--2---:R2:W3:Y:S01]  /*0610*/  SHFL.IDX PT, R6, R6, R203, 0x1f ;  /* 0x00001fcb06067589 */ /* 0x0044e200000e0000 */
[----:B------:R-:W-:-:S03]  /*0620*/  MOV R11, RZ ;  /* 0x000000ff000b7202 */ /* 0x000fc60000000f00 */
[----:B------:R2:W4:Y:S04]  /*0630*/  SHFL.IDX PT, R5, R5, R203, 0x1f ;  /* 0x00001fcb05057589 */ /* 0x00052800000e0000 */
.L_x_1525:
[----:B------:R-:W-:Y:S01]  /*0640*/  ISETP.NE.AND P0, PT, R7, RZ, PT ;  /* 0x000000ff0700720c */ /* 0x000fe20003f05270 */
[----:B------:R-:W-:-:S12]  /*0650*/  BSSY B0, `(.L_x_1364) ;  /* 0x0000005000007945 */ /* 0x000fd80003800000 */
[----:B------:R-:W-:Y:S05]  /*0660*/  @!P0 BRA `(.L_x_1365) ;  /* 0x0000003000008947 */ /* 0x000fea0003800000 */
[----:B------:R-:W-:Y:S01]  /*0670*/  IADD3 R14, R203, -0x1, RZ ;  /* 0xffffffffcb0e7810 */ /* 0x000fe20007ffe0ff */
[----:B------:R-:W-:Y:S05]  /*0680*/  BRA.DIV ~URZ, `(.L_x_1366) ;  /* 0x00016d727f007947 */ /* 0x000fea000b800000 */
[----:B------:R1:W2:Y:S02]  /*0690*/  SHFL.IDX PT, R11, R9, R14, 0x1f ;  /* 0x00001f0e090b7589 */ /* 0x0002a400000e0000 */
.L_x_1365:
[----:B------:R-:W-:Y:S05]  /*06a0*/  BSYNC B0 ;  /* 0x0000000000007941 */ /* 0x000fea0003800000 */
.L_x_1364:
[----:B---3--:R-:W-:Y:S01]  /*06b0*/  IABS R0, R6 ;  /* 0x0000000600007213 */ /* 0x008fe20000000000 */
[----:B--2---:R-:W-:Y:S01]  /*06c0*/  IMAD R200, R11, c[0x0][0x538], R200 ;  /* 0x00014e000bc87a24 */ /* 0x004fe200078e02c8 */
[----:B----4-:R-:W-:Y:S02]  /*06d0*/  IABS R10, R5 ;  /* 0x00000005000a7213 */ /* 0x010fe40000000000 */
[----:B-1----:R-:W1:Y:S01]  /*06e0*/  I2F.RP R7, R0 ;  /* 0x0000000000077306 */ /* 0x002e620000209400 */
[----:B------:R-:W-:Y:S02]  /*06f0*/  IADD3 R203, R203, R4, RZ ;  /* 0x00000004cbcb7210 */ /* 0x000fe40007ffe0ff */
[----:B------:R-:W-:-:S05]  /*0700*/  IADD3 R201, -R200, UR4, RZ ;  /* 0x00000004c8c97c10 */ /* 0x000fca000fffe1ff */
[----:B------:R-:W2:Y:S08]  /*0710*/  I2F.RP R12, R10 ;  /* 0x0000000a000c7306 */ /* 0x000eb00000209400 */
[----:B-1----:R-:W1:Y:S08]  /*0720*/  MUFU.RCP R8, R7 ;  /* 0x0000000700087308 */ /* 0x002e700000001000 */
[----:B--2---:R-:W2:Y:S01]  /*0730*/  MUFU.RCP R12, R12 ;  /* 0x0000000c000c7308 */ /* 0x004ea20000001000 */
[----:B-1----:R-:W-:-:S02]  /*0740*/  IADD3 R8, R8, 0xffffffe, RZ ;  /* 0x0ffffffe08087810 */ /* 0x002fc40007ffe0ff */
[----:B------:R-:W-:-:S05]  /*0750*/  IABS R7, R201 ;  /* 0x000000c900077213 */ /* 0x000fca0000000000 */
        /* <DEDUP_REMOVED lines=10> */
[----:B------:R-:W-:-:S06]  /*0800*/  IMAD.HI.U32 R11, R9, R11, R8 ;  /* 0x0000000b090b7227 */ /* 0x000fcc00078e0008 */
        /* <DEDUP_REMOVED lines=20> */
[----:B------:R-:W-:Y:S01]  /*0950*/  IMAD R9, R7, R0, R2 ;  /* 0x0000000007097224 */ /* 0x000fe200078e0202 */
[----:B------:R-:W-:Y:S01]  /*0960*/  LOP3.LUT R0, R8, R5, RZ, 0x3c, !PT ;  /* 0x0000000508007212 */ /* 0x000fe200078e3cff */
[----:B------:R-:W-:-:S03]  /*0970*/  IMAD.IADD R201, R201, 0x1, -R6 ;  /* 0x00000001c9c97824 */ /* 0x000fc600078e0a06 */
[----:B------:R-:W-:Y:S02]  /*0980*/  ISETP.GT.U32.AND P0, PT, R10, R9, PT ;  /* 0x000000090a00720c */ /* 0x000fe40003f04070 */
[----:B------:R-:W-:-:S11]  /*0990*/  ISETP.GE.AND P1, PT, R0, RZ, PT ;  /* 0x000000ff0000720c */ /* 0x000fd60003f26270 */
[----:B------:R-:W-:Y:S01]  /*09a0*/  @!P0 IMAD.IADD R9, R9, 0x1, -R10 ;  /* 0x0000000109098824 */ /* 0x000fe200078e0a0a */
[----:B------:R-:W-:Y:S02]  /*09b0*/  @!P0 IADD3 R7, R7, 0x1, RZ ;  /* 0x0000000107078810 */ /* 0x000fe40007ffe0ff */
[----:B------:R-:W-:Y:S02]  /*09c0*/  ISETP.NE.AND P0, PT, R5, RZ, PT ;  /* 0x000000ff0500720c */ /* 0x000fe40003f05270 */
[----:B------:R-:W-:-:S13]  /*09d0*/  ISETP.GE.U32.AND P2, PT, R9, R10, PT ;  /* 0x0000000a0900720c */ /* 0x000fda0003f46070 */
[----:B------:R-:W-:-:S05]  /*09e0*/  @P2 IADD3 R7, R7, 0x1, RZ ;  /* 0x0000000107072810 */ /* 0x000fca0007ffe0ff */
[----:B------:R-:W-:Y:S01]  /*09f0*/  @!P1 IMAD.MOV R7, RZ, RZ, -R7 ;  /* 0x000000ffff079224 */ /* 0x000fe200078e0a07 */
[----:B------:R-:W-:-:S05]  /*0a00*/  @!P0 LOP3.LUT R7, RZ, R5, RZ, 0x33, !PT ;  /* 0x00000005ff078212 */ /* 0x000fca00078e33ff */
[----:B------:R-:W-:-:S04]  /*0a10*/  IMAD.MOV R0, RZ, RZ, -R7 ;  /* 0x000000ffff007224 */ /* 0x000fc800078e0a07 */
[C---:B------:R-:W-:Y:S02]  /*0a20*/  IMAD R0, R5.reuse, R0, R8 ;  /* 0x0000000005007224 */ /* 0x040fe400078e0208 */
[----:B------:R-:W-:-:S04]  /*0a30*/  IMAD R5, R5, 0x1000000, R7 ;  /* 0x0100000005057824 */ /* 0x000fc800078e0207 */
[----:B------:R-:W-:Y:S01]  /*0a40*/  IMAD R202, R0, 0x10000, R5 ;  /* 0x0001000000ca7824 */ /* 0x000fe200078e0205 */
[----:B------:R-:W-:Y:S05]  /*0a50*/  BRA `(.L_x_1367) ;  /* 0x0000004000007947 */ /* 0x000fea0003800000 */
.L_x_1358:
[----:B-1----:R-:W-:Y:S01]  /*0a60*/  IMAD.MOV.U32 R201, RZ, RZ, RZ ;  /* 0x000000ffffc97224 */ /* 0x002fe200078e00ff */
[----:B------:R-:W-:Y:S01]  /*0a70*/  MOV R202, RZ ;  /* 0x000000ff00ca7202 */ /* 0x000fe20000000f00 */
[----:B------:R-:W-:Y:S01]  /*0a80*/  IMAD.U32 R200, RZ, RZ, UR4 ;  /* 0x00000004ffc87e24 */ /* 0x000fe2000f8e00ff */
[----:B------:R-:W-:Y:S02]  /*0a90*/  MOV R203, c[0x0][0x53c] ;  /* 0x00014f0000cb7a02 */ /* 0x000fe40000000f00 */
.L_x_1367:
[----:B------:R-:W-:Y:S01]  /*0aa0*/  ISETP.NE.AND P0, PT, R3, RZ, PT ;  /* 0x000000ff0300720c */ /* 0x000fe20003f05270 */
[----:B------:R-:W-:-:S12]  /*0ab0*/  WARPSYNC 0xffffffff ;  /* 0xffffffff00007948 */ /* 0x000fd80003800000 */
[----:B------:R1:W-:Y:S04]  /*0ac0*/  @!P0 STS.128 [0x24100], R200 ;  /* 0x024100c8ff008388 */ /* 0x0003e80000000c00 */
[----:B------:R-:W-:Y:S06]  /*0ad0*/  BAR.ARV 0x5, 0x100 ;  /* 0x0144000000007b1d */ /* 0x000fec0000002000 */
.L_x_1356:
[----:B-1----:R-:W-:-:S13]  /*0ae0*/  ISETP.GE.AND P0, PT, R203, c[0x0][0x53c], PT ;  /* 0x00014f00cb007a0c */ /* 0x002fda0003f06270 */
[----:B------:R-:W-:Y:S05]  /*0af0*/  @P0 EXIT ;  /* 0x000000000000094d */ /* 0x000fea0003800000 */
[----:B------:R-:W-:-:S04]  /*0b00*/  SHF.R.S32.HI R5, RZ, 0x1f, R146 ;  /* 0x0000001fff057819 */ /* 0x000fc80000011492 */
[CC--:B------:R-:W-:Y:S02]  /*0b10*/  LEA.HI R2, R5.reuse, R146.reuse, RZ, 0x4 ;  /* 0x0000009205027211 */ /* 0x0c0fe400078f20ff */
[----:B------:R-:W-:Y:S02]  /*0b20*/  LEA.HI R8, R5, R146, RZ, 0x3 ;  /* 0x0000009205087211 */ /* 0x000fe400078f18ff */
[----:B------:R-:W-:Y:S02]  /*0b30*/  LOP3.LUT R9, R2, 0xfffffff0, RZ, 0xc0, !PT ;  /* 0xfffffff002097812 */ /* 0x000fe400078ec0ff */
[----:B------:R-:W-:Y:S02]  /*0b40*/  SHF.R.S32.HI R7, RZ, 0x4, R2 ;  /* 0x00000004ff077819 */ /* 0x000fe40000011402 */
[----:B------:R-:W-:Y:S01]  /*0b50*/  LOP3.LUT R3, R8, 0xfffffff8, RZ, 0xc0, !PT ;  /* 0xfffffff808037812 */ /* 0x000fe200078ec0ff */
[----:B------:R-:W-:Y:S01]  /*0b60*/  IMAD.IADD R9, R146, 0x1, -R9 ;  /* 0x0000000192097824 */ /* 0x000fe200078e0a09 */
[----:B------:R-:W-:-:S02]  /*0b70*/  LEA.HI R2, R2, R7, RZ, 0x1 ;  /* 0x0000000702027211 */ /* 0x000fc400078f08ff */
[-C--:B------:R-:W-:Y:S01]  /*0b80*/  LEA.HI R10, R5, R146.reuse, RZ, 0x6 ;  /* 0x00000092050a7211 */ /* 0x080fe200078f30ff */
[----:B------:R-:W-:Y:S01]  /*0b90*/  IMAD.IADD R193, R146, 0x1, -R3 ;  /* 0x0000000192c17824 */ /* 0x000fe200078e0a03 */
[----:B------:R-:W-:Y:S02]  /*0ba0*/  SHF.R.S32.HI R4, RZ, 0x1f, R9 ;  /* 0x0000001fff047819 */ /* 0x000fe40000011409 */
[----:B------:R-:W-:Y:S01]  /*0bb0*/  LOP3.LUT R2, R2, 0xfffffffe, RZ, 0xc0, !PT ;  /* 0xfffffffe02027812 */ /* 0x000fe200078ec0ff */
[----:B------:R-:W-:Y:S01]  /*0bc0*/  IMAD.SHL.U32 R10, R10, 0x8, RZ ;  /* 0x000000080a0a7824 */ /* 0x000fe200078e00ff */
[----:B------:R-:W-:Y:S01]  /*0bd0*/  LEA.HI R4, R4, R9, RZ, 0x3 ;  /* 0x0000000904047211 */ /* 0x000fe200078f18ff */
[----:B------:R-:W-:Y:S01]  /*0be0*/  IMAD.SHL.U32 R208, R193, 0x8, RZ ;  /* 0x00000008c1d07824 */ /* 0x000fe200078e00ff */
[----:B------:R-:W-:Y:S01]  /*0bf0*/  LEA.HI R140, R5, R146, RZ, 0x5 ;  /* 0x00000092058c7211 */ /* 0x000fe200078f28ff */
[----:B------:R-:W-:Y:S01]  /*0c00*/  IMAD.IADD R2, R7, 0x1, -R2 ;  /* 0x0000000107027824 */ /* 0x000fe200078e0a02 */
[----:B------:R-:W-:-:S02]  /*0c10*/  SHF.R.S32.HI R7, RZ, 0x3, R8 ;  /* 0x00000003ff077819 */ /* 0x000fc40000011408 */
[----:B------:R-:W-:Y:S01]  /*0c20*/  LOP3.LUT R6, R4, 0xfffffff8, RZ, 0xc0, !PT ;  /* 0xfffffff804067812 */ /* 0x000fe200078ec0ff */
[----:B------:R-:W-:Y:S01]  /*0c30*/  IMAD.SHL.U32 R0, R2, 0x8, RZ ;  /* 0x0000000802007824 */ /* 0x000fe200078e00ff */
[----:B------:R-:W-:Y:S01]  /*0c40*/  LEA.HI R5, R5, R146, RZ, 0x2 ;  /* 0x0000009205057211 */ /* 0x000fe200078f10ff */
[----:B------:R-:W-:Y:S01]  /*0c50*/  IMAD.SHL.U32 R7, R7, 0x40, RZ ;  /* 0x0000004007077824 */ /* 0x000fe200078e00ff */
[----:B------:R-:W-:Y:S01]  /*0c60*/  LOP3.LUT R10, R10, 0x7ffffe00, RZ, 0xc0, !PT ;  /* 0x7ffffe000a0a7812 */ /* 0x000fe200078ec0ff */
[----:B------:R-:W-:Y:S01]  /*0c70*/  IMAD.IADD R6, R9, 0x1, -R6 ;  /* 0x0000000109067824 */ /* 0x000fe200078e0a06 */
[--C-:B------:R-:W-:Y:S01]  /*0c80*/  SHF.R.S32.HI R213, RZ, 0x2, R5.reuse ;  /* 0x00000002ffd57819 */ /* 0x100fe20000011405 */
[----:B------:R-:W-:Y:S01]  /*0c90*/  IMAD.SHL.U32 R9, R193, 0x40, RZ ;  /* 0x00000040c1097824 */ /* 0x000fe200078e00ff */
[----:B------:R-:W-:Y:S01]  /*0ca0*/  LOP3.LUT R7, R7, 0x1c0, RZ, 0xc0, !PT ;  /* 0x000001c007077812 */ /* 0x000fe200078ec0ff */
[----:B------:R-:W-:Y:S01]  /*0cb0*/  IMAD.SHL.U32 R3, R6, 0x40, RZ ;  /* 0x0000004006037824 */ /* 0x000fe200078e00ff */
[----:B------:R-:W-:-:S02]  /*0cc0*/  SHF.R.S32.HI R212, RZ, 0x1f, R5 ;  /* 0x0000001fffd47819 */ /* 0x000fc40000011405 */
[----:B------:R-:W-:Y:S02]  /*0cd0*/  SHF.R.U32.HI R139, RZ, 0x3, R7 ;  /* 0x00000003ff8b7819 */ /* 0x000fe40000011607 */
[----:B------:R-:W-:Y:S02]  /*0ce0*/  LOP3.LUT R3, R3, 0x1c0, RZ, 0xc0, !PT ;  /* 0x000001c003037812 */ /* 0x000fe400078ec0ff */
[----:B------:R-:W-:Y:S02]  /*0cf0*/  LOP3.LUT R7, R7, 0x38, R208, 0xf8, !PT ;  /* 0x0000003807077812 */ /* 0x000fe400078ef8d0 */
[----:B------:R-:W-:Y:S02]  /*0d00*/  LOP3.LUT R0, R3, 0x8, R0, 0xf8, !PT ;  /* 0x0000000803007812 */ /* 0x000fe400078ef800 */
[----:B------:R-:W-:Y:S01]  /*0d10*/  LOP3.LUT R139, R10, R7, R139, 0xf6, !PT ;  /* 0x000000070a8b7212 */ /* 0x000fe200078ef68b */
[----:B------:R-:W-:Y:S01]  /*0d20*/  IMAD.SHL.U32 R7, R4, 0x40, RZ ;  /* 0x0000004004077824 */ /* 0x000fe200078e00ff */
[----:B------:R-:W-:Y:S01]  /*0d30*/  SHF.R.U32.HI R3, RZ, 0x3, R3 ;  /* 0x00000003ff037819 */ /* 0x000fe20000011603 */
[----:B------:R-:W-:Y:S01]  /*0d40*/  IMAD.MOV.U32 R4, RZ, RZ, 0x20 ;  /* 0x00000020ff047424 */ /* 0x000fe200078e00ff */
[----:B------:R-:W-:Y:S01]  /*0d50*/  SHF.R.S32.HI R140, RZ, 0x5, R140 ;  /* 0x00000005ff8c7819 */ /* 0x000fe2000001148c */
[----:B------:R-:W-:Y:S01]  /*0d60*/  IMAD.SHL.U32 R139, R139, 0x2, RZ ;  /* 0x000000028b8b7824 */ /* 0x000fe200078e00ff */
[----:B------:R-:W-:-:S02]  /*0d70*/  LEA.HI R212, R212, R213, RZ, 0x3 ;  /* 0x000000d5d4d47211 */ /* 0x000fc400078f18ff */
[----:B------:R-:W-:Y:S01]  /*0d80*/  LOP3.LUT R0, R0, R3, RZ, 0x3c, !PT ;  /* 0x0000000300007212 */ /* 0x000fe200078e3cff */
[C---:B------:R-:W-:Y:S01]  /*0d90*/  IMAD.SHL.U32 R3, R140.reuse, 0x400, RZ ;  /* 0x000004008c037824 */ /* 0x040fe200078e00ff */
[----:B------:R-:W-:Y:S01]  /*0da0*/  LOP3.LUT R9, R9, 0x1c0, RZ, 0xc0, !PT ;  /* 0x000001c009097812 */ /* 0x000fe200078ec0ff */
[----:B------:R-:W-:Y:S01]  /*0db0*/  IMAD.SHL.U32 R140, R140, 0x200, RZ ;  /* 0x000002008c8c7824 */ /* 0x000fe200078e00ff */
[----:B------:R-:W-:Y:S02]  /*0dc0*/  LOP3.LUT R7, R7, 0xfffffe00, RZ, 0xc0, !PT ;  /* 0xfffffe0007077812 */ /* 0x000fe400078ec0ff */
[----:B------:R-:W-:Y:S02]  /*0dd0*/  LOP3.LUT R212, R212, 0xfffffff8, RZ, 0xc0, !PT ;  /* 0xfffffff8d4d47812 */ /* 0x000fe400078ec0ff */
[----:B------:R-:W-:Y:S02]  /*0de0*/  LOP3.LUT R5, R5, 0xfffffffc, RZ, 0xc0, !PT ;  /* 0xfffffffc05057812 */ /* 0x000fe400078ec0ff */
[----:B------:R-:W-:Y:S01]  /*0df0*/  LOP3.LUT R8, R9, 0x8, R8, 0xf8, !PT ;  /* 0x0000000809087812 */ /* 0x000fe200078ef808 */
[----:B------:R-:W-:Y:S01]  /*0e00*/  IMAD.IADD R212, R213, 0x1, -R212 ;  /* 0x00000001d5d47824 */ /* 0x000fe200078e0ad4 */
[----:B------:R-:W-:Y:S01]  /*0e10*/  SHF.R.U32.HI R9, RZ, 0x3, R9 ;  /* 0x00000003ff097819 */ /* 0x000fe20000011609 */
[----:B------:R-:W-:Y:S01]  /*0e20*/  IMAD.IADD R210, R146, 0x1, -R5 ;  /* 0x0000000192d27824 */ /* 0x000fe200078e0a05 */
[----:B------:R-:W-:Y:S01]  /*0e30*/  R2P PR, R6, 0x6 ;  /* 0x0000000606007804 */ /* 0x000fe20000000000 */
[----:B------:R-:W-:Y:S01]  /*0e40*/  IMAD.MOV.U32 R5, RZ, RZ, 0x40 ;  /* 0x00000040ff057424 */ /* 0x000fe200078e00ff */
[-C--:B------:R-:W-:Y:S01]  /*0e50*/  IADD3 R3, R0, R7.reuse, R3 ;  /* 0x0000000700037210 */ /* 0x080fe20007ffe003 */
[----:B------:R-:W-:Y:S01]  /*0e60*/  IMAD.SHL.U32 R211, R212, 0x40, RZ ;  /* 0x00000040d4d37824 */ /* 0x000fe200078e00ff */
[----:B------:R-:W-:Y:S01]  /*0e70*/  LOP3.LUT R0, R0, R7, RZ, 0xfc, !PT ;  /* 0x0000000700007212 */ /* 0x000fe200078efcff */
[----:B------:R-:W-:Y:S01]  /*0e80*/  IMAD.SHL.U32 R144, R210, 0x8, RZ ;  /* 0x00000008d2907824 */ /* 0x000fe200078e00ff */
[----:B------:R-:W-:Y:S01]  /*0e90*/  LOP3.LUT R9, R8, R9, RZ, 0x3c, !PT ;  /* 0x0000000908097212 */ /* 0x000fe200078e3cff */
[----:B------:R-:W-:Y:S01]  /*0ea0*/  IMAD.SHL.U32 R142, R210, 0x4, RZ ;  /* 0x00000004d28e7824 */ /* 0x000fe200078e00ff */
[----:B------:R-:W-:-:S02]  /*0eb0*/  SEL R191, R4, 0xffffffe0, !P1 ;  /* 0xffffffe004bf7807 */ /* 0x000fc40004800000 */
[----:B------:R-:W-:Y:S01]  /*0ec0*/  LEA R194, R3, 0x18100, 0x1 ;  /* 0x0001810003c27811 */ /* 0x000fe200078e08ff */
[----:B------:R-:W-:Y:S01]  /*0ed0*/  IMAD R2, R2, 0x200, R9 ;  /* 0x0000020002027824 */ /* 0x000fe200078e0209 */
[----:B------:R-:W-:Y:S02]  /*0ee0*/  LEA R188, R0, 0x100, 0x1 ;  /* 0x0000010000bc7811 */ /* 0x000fe400078e08ff */
[----:B------:R-:W-:Y:S01]  /*0ef0*/  SEL R3, R5, 0xffffffc0, !P2 ;  /* 0xffffffc005037807 */ /* 0x000fe20005000000 */
[----:B------:R-:W-:Y:S01]  /*0f00*/  IMAD.IADD R0, R194, 0x1, R191 ;  /* 0x00000001c2007824 */ /* 0x000fe200078e02bf */
[----:B------:R-:W-:Y:S01]  /*0f10*/  LOP3.LUT R211, R211, 0x1c0, RZ, 0xc0, !PT ;  /* 0x000001c0d3d37812 */ /* 0x000fe200078ec0ff */
[----:B------:R-:W-:Y:S01]  /*0f20*/  IMAD.IADD R214, R191, 0x1, R188 ;  /* 0x00000001bfd67824 */ /* 0x000fe200078e02bc */
[----:B------:R-:W-:Y:S01]  /*0f30*/  IADD3 R209, R208, 0x40, RZ ;  /* 0x00000040d0d17810 */ /* 0x000fe20007ffe0ff */
[--C-:B------:R-:W-:Y:S01]  /*0f40*/  IMAD.IADD R190, R194, 0x1, R3.reuse ;  /* 0x00000001c2be7824 */ /* 0x100fe200078e0203 */
[----:B------:R-:W-:Y:S01]  /*0f50*/  IADD3 R208, R208, 0x80, RZ ;  /* 0x00000080d0d07810 */ /* 0x000fe20007ffe0ff */
[----:B------:R-:W-:Y:S01]  /*0f60*/  IMAD.IADD R189, R0, 0x1, R3 ;  /* 0x0000000100bd7824 */ /* 0x000fe200078e0203 */
[----:B------:R-:W-:Y:S01]  /*0f70*/  SHF.R.S32.HI R145, RZ, 0x1f, R144 ;  /* 0x0000001fff917819 */ /* 0x000fe20000011490 */
[C---:B------:R-:W-:Y:S01]  /*0f80*/  IMAD.IADD R214, R3.reuse, 0x1, R214 ;  /* 0x0000000103d67824 */ /* 0x040fe200078e02d6 */
[C---:B------:R-:W-:Y:S01]  /*0f90*/  IADD3 R138, R142.reuse, 0x10, RZ ;  /* 0x000000108e8a7810 */ /* 0x040fe20007ffe0ff */
[----:B------:R-:W-:Y:S01]  /*0fa0*/  IMAD.IADD R147, R3, 0x1, R188 ;  /* 0x0000000103937824 */ /* 0x000fe200078e02bc */
[----:B------:R-:W-:-:S02]  /*0fb0*/  IADD3 R137, R142, 0x30, RZ ;  /* 0x000000308e897810 */ /* 0x000fc40007ffe0ff */
[----:B------:R-:W-:Y:S02]  /*0fc0*/  IADD3 R136, R142, 0x50, RZ ;  /* 0x000000508e887810 */ /* 0x000fe40007ffe0ff */
[----:B------:R-:W-:Y:S02]  /*0fd0*/  SHF.R.U32.HI R141, RZ, 0x3, R211 ;  /* 0x00000003ff8d7819 */ /* 0x000fe400000116d3 */
[C---:B------:R-:W-:Y:S02]  /*0fe0*/  IADD3 R10, R139.reuse, 0x100, RZ ;  /* 0x000001008b0a7810 */ /* 0x040fe40007ffe0ff */
[----:B------:R-:W-:Y:S02]  /*0ff0*/  IADD3 R11, R139, 0xc100, RZ ;  /* 0x0000c1008b0b7810 */ /* 0x000fe40007ffe0ff */
[----:B------:R-:W-:Y:S02]  /*1000*/  LEA R192, R2, 0xc100, 0x1 ;  /* 0x0000c10002c07811 */ /* 0x000fe400078e08ff */
.L_x_1521:
[----:B------:R-:W-:-:S04]  /*1010*/  IMAD.MOV.U32 R6, RZ, RZ, 0x4 ;  /* 0x00000004ff067424 */ /* 0x000fc800078e00ff */
[----:B------:R-:W-:-:S05]  /*1020*/  IMAD.WIDE R8, R203, R6, c[0x0][0x588] ;  /* 0x00016200cb087625 */ /* 0x000fca00078e0206 */
        /* <DEDUP_REMOVED lines=12> */
[----:B--2---:R-:W-:Y:S02]  /*10f0*/  SHF.R.S32.HI R80, RZ, 0x1f, R215 ;  /* 0x0000001fff507819 */ /* 0x004fe400000114d7 */
[C---:B------:R-:W-:Y:S02]  /*1100*/  @P4 LEA R2, P0, R215.reuse, c[0x0][0x360], 0x2 ;  /* 0x0000d800d7024a11 */ /* 0x040fe400078010ff */
[----:B------:R-:W-:-:S02]  /*1110*/  @P2 LEA R4, P1, R215, c[0x0][0x370], 0x2 ;  /* 0x0000dc00d7042a11 */ /* 0x000fc400078210ff */
[C-C-:B------:R-:W-:Y:S02]  /*1120*/  @P4 LEA.HI.X R3, R215.reuse, c[0x0][0x364], R80.reuse, 0x2, P0 ;  /* 0x0000d900d7034a11 */ /* 0x140fe400000f1450 */
[----:B------:R-:W-:Y:S02]  /*1130*/  ISETP.NE.U32.AND P0, PT, RZ, c[0x0][0x350], PT ;  /* 0x0000d400ff007a0c */ /* 0x000fe40003f05070 */
[C---:B------:R-:W-:Y:S01]  /*1140*/  @P2 LEA.HI.X R5, R215.reuse, c[0x0][0x374], R80, 0x2, P1 ;  /* 0x0000dd00d7052a11 */ /* 0x040fe200008f1450 */
[----:B------:R1:W5:Y:S01]  /*1150*/  @P4 LDG.E R78, [R2.64] ;  /* 0x00000008024e4981 */ /* 0x000362000c1e1900 */
[----:B------:R-:W-:Y:S02]  /*1160*/  ISETP.NE.AND.EX P6, PT, RZ, c[0x0][0x354], PT, P0 ;  /* 0x0000d500ff007a0c */ /* 0x000fe40003fc5300 */
[C---:B------:R-:W-:Y:S01]  /*1170*/  LEA R12, P1, R215.reuse, c[0x0][0x350], 0x2 ;  /* 0x0000d400d70c7a11 */ /* 0x040fe200078210ff */
[----:B------:R2:W5:Y:S01]  /*1180*/  @P2 LDG.E R84, [R4.64] ;  /* 0x0000000804542981 */ /* 0x000562000c1e1900 */
[----:B------:R-:W-:-:S02]  /*1190*/  LEA R14, P2, R215, c[0x0][0x348], 0x2 ;  /* 0x0000d200d70e7a11 */ /* 0x000fc400078410ff */
[C---:B------:R-:W-:Y:S02]  /*11a0*/  LEA R8, P0, R215.reuse, c[0x0][0x358], 0x2 ;  /* 0x0000d600d7087a11 */ /* 0x040fe400078010ff */
[C-C-:B------:R-:W-:Y:S02]  /*11b0*/  LEA.HI.X R15, R215.reuse, c[0x0][0x34c], R80.reuse, 0x2, P2 ;  /* 0x0000d300d70f7a11 */ /* 0x140fe400010f1450 */
[C-C-:B------:R-:W-:Y:S02]  /*11c0*/  LEA.HI.X R13, R215.reuse, c[0x0][0x354], R80.reuse, 0x2, P1 ;  /* 0x0000d500d70d7a11 */ /* 0x140fe400008f1450 */
[----:B------:R-:W-:Y:S01]  /*11d0*/  LEA.HI.X R9, R215, c[0x0][0x35c], R80, 0x2, P0 ;  /* 0x0000d700d7097a11 */ /* 0x000fe200000f1450 */
[----:B------:R3:W5:Y:S04]  /*11e0*/  @P3 LDG.E R79, [R14.64] ;  /* 0x000000080e4f3981 */ /* 0x000768000c1e1900 */
[----:B------:R3:W5:Y:S01]  /*11f0*/  @P6 LDG.E R83, [R12.64] ;  /* 0x000000080c536981 */ /* 0x000762000c1e1900 */
[----:B-1----:R-:W-:-:S06]  /*1200*/  IMAD.MOV.U32 R2, RZ, RZ, RZ ;  /* 0x000000ffff027224 */ /* 0x002fcc00078e00ff */
[----:B------:R3:W5:Y:S01]  /*1210*/  @P5 LDG.E R2, [R8.64] ;  /* 0x0000000808025981 */ /* 0x000762000c1e1900 */
[----:B------:R-:W-:Y:S01]  /*1220*/  YIELD ;  /* 0x0000000000007946 */ /* 0x000fe20003800000 */
[----:B--2---:R-:W-:Y:S02]  /*1230*/  P2R R4, PR, RZ, 0x40 ;  /* 0x00000040ff047803 */ /* 0x004fe40000000000 */
[----:B------:R-:W-:Y:S01]  /*1240*/  LOP3.LUT R217, R202, 0xffff, RZ, 0xc0, !PT ;  /* 0x0000ffffcad97812 */ /* 0x000fe200078ec0ff */
[----:B------:R-:W-:Y:S05]  /*1250*/  @P4 BRA `(.L_x_1368) ;  /* 0x0000005000004947 */ /* 0x000fea0003800000 */
[----:B-----5:R-:W-:Y:S01]  /*1260*/  MOV R78, c[0x0][0x168] ;  /* 0x00005a00004e7a02 */ /* 0x020fe20000000f00 */
[----:B------:R-:W-:Y:S05]  /*1270*/  @!P3 BRA `(.L_x_1368) ;  /* 0x000000300000b947 */ /* 0x000fea0003800000 */
[----:B------:R-:W2:Y:S04]  /*1280*/  LDG.E R78, [R14.64] ;  /* 0x000000080e4e7981 */ /* 0x000ea8000c1e1900 */
[----:B------:R-:W2:Y:S02]  /*1290*/  LDG.E R3, [R14.64+0x4] ;  /* 0x000004080e037981 */ /* 0x000ea4000c1e1900 */
[----:B--2---:R-:W-:-:S02]  /*12a0*/  IADD3 R78, -R78, R3, RZ ;  /* 0x000000034e4e7210 */ /* 0x004fc40007ffe1ff */
.L_x_1368:
[----:B------:R-:W-:-:S04]  /*12b0*/  ISETP.NE.U32.AND P0, PT, RZ, c[0x0][0x368], PT ;  /* 0x0000da00ff007a0c */ /* 0x000fc80003f05070 */
[----:B------:R-:W-:-:S13]  /*12c0*/  ISETP.NE.AND.EX P0, PT, RZ, c[0x0][0x36c], PT, P0 ;  /* 0x0000db00ff007a0c */ /* 0x000fda0003f05300 */
[----:B------:R-:W-:Y:S05]  /*12d0*/  @!P0 BRA `(.L_x_1369) ;  /* 0x0000004000008947 */ /* 0x000fea0003800000 */
[----:B---3--:R-:W-:-:S04]  /*12e0*/  LEA R12, P0, R215, c[0x0][0x368], 0x2 ;  /* 0x0000da00d70c7a11 */ /* 0x008fc800078010ff */
[----:B------:R-:W-:-:S05]  /*12f0*/  LEA.HI.X R13, R215, c[0x0][0x36c], R80, 0x2, P0 ;  /* 0x0000db00d70d7a11 */ /* 0x000fca00000f1450 */
[----:B------:R1:W5:Y:S01]  /*1300*/  LDG.E R3, [R12.64] ;  /* 0x000000080c037981 */ /* 0x000362000c1e1900 */
[----:B------:R-:W-:Y:S05]  /*1310*/  BRA `(.L_x_1370) ;  /* 0x0000005000007947 */ /* 0x000fea0003800000 */
.L_x_1369:
[----:B------:R-:W-:Y:S01]  /*1320*/  MOV R3, c[0x0][0x1d0] ;  /* 0x0000740000037a02 */ /* 0x000fe20000000f00 */
[----:B------:R-:W-:Y:S05]  /*1330*/  @!P6 BRA `(.L_x_1370) ;  /* 0x000000300000e947 */ /* 0x000fea0003800000 */
[----:B------:R-:W2:Y:S04]  /*1340*/  LDG.E R3, [R12.64] ;  /* 0x000000080c037981 */ /* 0x000ea8000c1e1900 */
[----:B------:R-:W2:Y:S02]  /*1350*/  LDG.E R0, [R12.64+0x4] ;  /* 0x000004080c007981 */ /* 0x000ea4000c1e1900 */
[----:B--2---:R-:W-:Y:S02]  /*1360*/  IADD3 R3, -R3, R0, RZ ;  /* 0x0000000003037210 */ /* 0x004fe40007ffe1ff */
.L_x_1370:
[----:B------:R-:W2:Y:S04]  /*1370*/  @P5 LDG.E R0, [R8.64] ;  /* 0x0000000808005981 */ /* 0x000ea8000c1e1900 */
[----:B------:R-:W2:Y:S01]  /*1380*/  @P5 LDG.E R5, [R8.64+0x4] ;  /* 0x0000040808055981 */ /* 0x000ea2000c1e1900 */
[----:B------:R-:W-:Y:S01]  /*1390*/  ISETP.NE.U32.AND P0, PT, RZ, c[0x0][0x378], PT ;  /* 0x0000de00ff007a0c */ /* 0x000fe20003f05070 */
[----:B-----5:R-:W-:-:S03]  /*13a0*/  IMAD.MOV.U32 R77, RZ, RZ, R3 ;  /* 0x000000ffff4d7224 */ /* 0x020fc600078e0003 */
[----:B------:R-:W-:Y:S01]  /*13b0*/  ISETP.NE.AND.EX P1, PT, RZ, c[0x0][0x37c], PT, P0 ;  /* 0x0000df00ff007a0c */ /* 0x000fe20003f25300 */
[----:B------:R-:W-:Y:S01]  /*13c0*/  IMAD.MOV.U32 R82, RZ, RZ, c[0x0][0x228] ;  /* 0x00008a00ff527624 */ /* 0x000fe200078e00ff */
[C---:B------:R-:W-:Y:S02]  /*13d0*/  LOP3.LUT R218, R202.reuse, 0xff000000, RZ, 0xc0, !PT ;  /* 0xff000000cada7812 */ /* 0x040fe400078ec0ff */
[----:B------:R-:W-:Y:S02]  /*13e0*/  LOP3.LUT R7, R202, 0xff0000, RZ, 0xc0, !PT ;  /* 0x00ff0000ca077812 */ /* 0x000fe400078ec0ff */
[----:B------:R-:W-:-:S07]  /*13f0*/  SHF.R.U32.HI R218, RZ, 0x8, R218 ;  /* 0x00000008ffda7819 */ /* 0x000fce00000116da */
[----:B-1-3--:R-:W-:-:S04]  /*1400*/  @P1 LEA R12, P0, R215, c[0x0][0x378], 0x2 ;  /* 0x0000de00d70c1a11 */ /* 0x00afc800078010ff */
[----:B------:R-:W-:Y:S02]  /*1410*/  @P1 LEA.HI.X R13, R215, c[0x0][0x37c], R80, 0x2, P0 ;  /* 0x0000df00d70d1a11 */ /* 0x000fe400000f1450 */
[----:B------:R-:W-:Y:S01]  /*1420*/  LEA.HI R218, R7, R218, RZ, 0x10 ;  /* 0x000000da07da7211 */ /* 0x000fe200078f80ff */
[----:B------:R-:W-:Y:S02]  /*1430*/  BSSY B0, `(.L_x_1371) ;  /* 0x000002a000007945 */ /* 0x000fe40003800000 */
[----:B------:R1:W5:Y:S01]  /*1440*/  @P1 LDG.E R77, [R12.64] ;  /* 0x000000080c4d1981 */ /* 0x000362000c1e1900 */
[----:B------:R-:W-:Y:S01]  /*1450*/  SHF.R.U32.HI R202, RZ, 0x10, R218 ;  /* 0x00000010ffca7819 */ /* 0x000fe200000116da */
[----:B------:R-:W-:Y:S01]  /*1460*/  IMAD.MOV.U32 R7, RZ, RZ, RZ ;  /* 0x000000ffff077224 */ /* 0x000fe200078e00ff */
[----:B------:R-:W-:Y:S02]  /*1470*/  LOP3.LUT R218, R218, 0xff, RZ, 0xc0, !PT ;  /* 0x000000ffdada7812 */ /* 0x000fe400078ec0ff */
[----:B------:R-:W-:-:S04]  /*1480*/  ISETP.NE.AND P1, PT, R202, RZ, PT ;  /* 0x000000ffca00720c */ /* 0x000fc80003f25270 */
[----:B------:R-:W-:Y:S01]  /*1490*/  SEL R86, R202, c[0x0][0x338], P1 ;  /* 0x0000ce00ca567a07 */ /* 0x000fe20000800000 */
[----:B--2---:R-:W-:Y:S02]  /*14a0*/  @P5 IMAD.IADD R82, R5, 0x1, -R0 ;  /* 0x0000000105525824 */ /* 0x004fe400078e0a00 */
[----:B------:R-:W-:-:S04]  /*14b0*/  IMAD.IADD R5, R3, 0x1, -R84 ;  /* 0x0000000103057824 */ /* 0x000fc800078e0a54 */
[----:B------:R-:W-:-:S05]  /*14c0*/  IMAD.IADD R76, R5, 0x1, R82 ;  /* 0x00000001054c7824 */ /* 0x000fca00078e0252 */
[C---:B------:R-:W-:Y:S02]  /*14d0*/  ISETP.GE.AND P0, PT, R76.reuse, 0x1, PT ;  /* 0x000000014c00780c */ /* 0x040fe40003f06270 */
[----:B------:R-:W-:-:S04]  /*14e0*/  IADD3 R0, R76, 0x3f, RZ ;  /* 0x0000003f4c007810 */ /* 0x000fc80007ffe0ff */
[----:B------:R-:W-:-:S04]  /*14f0*/  SHF.R.S32.HI R81, RZ, 0x1f, R0 ;  /* 0x0000001fff517819 */ /* 0x000fc80000011400 */
[----:B------:R-:W-:-:S04]  /*1500*/  LEA.HI R81, R81, R0, RZ, 0x6 ;  /* 0x0000000051517211 */ /* 0x000fc800078f30ff */
        /* <DEDUP_REMOVED lines=28> */
.L_x_1372:
[----:B-1----:R-:W-:Y:S05]  /*16d0*/  BSYNC B0 ;  /* 0x0000000000007941 */ /* 0x002fea0003800000 */
.L_x_1371:
[----:B------:R-:W-:Y:S02]  /*16e0*/  IMAD R0, R218, R7, RZ ;  /* 0x00000007da007224 */ /* 0x000fe400078e02ff */
[----:B------:R-:W-:Y:S02]  /*16f0*/  IMAD.SHL.U32 R134, R193, 0x8, RZ ;  /* 0x00000008c1867824 */ /* 0x000fe400078e00ff */
        /* <DEDUP_REMOVED lines=20> */
[----:B------:R-:W-:Y:S01]  /*1840*/  IMAD.IADD R156, R3, 0x1, R83 ;  /* 0x00000001039c7824 */ /* 0x000fe200078e0253 */
[----:B------:R-:W-:Y:S01]  /*1850*/  SHF.R.S32.HI R8, RZ, 0x1f, R2 ;  /* 0x0000001fff087819 */ /* 0x000fe20000011402 */
[----:B------:R-:W-:Y:S01]  /*1860*/  IMAD.MOV.U32 R92, RZ, RZ, c[0x0][0x1e0] ;  /* 0x00007800ff5c7624 */ /* 0x000fe200078e00ff */
[----:B------:R-:W-:Y:S01]  /*1870*/  LEA.HI R7, R7, R146, RZ, 0x3 ;  /* 0x0000009207077211 */ /* 0x000fe200078f18ff */
[----:B------:R-:W-:Y:S01]  /*1880*/  IMAD.WIDE.U32 R18, R156, c[0x0][0x1e0], RZ ;  /* 0x000078009c127a25 */ /* 0x000fe200078e00ff */
[----:B------:R-:W-:Y:S02]  /*1890*/  SHF.R.S32.HI R135, RZ, 0x1f, R134 ;  /* 0x0000001fff877819 */ /* 0x000fe40000011486 */
[----:B------:R-:W-:Y:S01]  /*18a0*/  SHF.R.S32.HI R7, RZ, 0x3, R7 ;  /* 0x00000003ff077819 */ /* 0x000fe20000011407 */
[----:B------:R-:W-:Y:S01]  /*18b0*/  IMAD.WIDE.U32 R160, R213, c[0x0][0x1e0], RZ ;  /* 0x00007800d5a07a25 */ /* 0x000fe200078e00ff */
[----:B------:R-:W-:-:S02]  /*18c0*/  SEL R152, R215, RZ, !P5 ;  /* 0x000000ffd7987207 */ /* 0x000fc40006800000 */
[C---:B------:R-:W-:Y:S02]  /*18d0*/  IADD3 R13, P0, R7.reuse, R2, RZ ;  /* 0x00000002070d7210 */ /* 0x040fe40007f1e0ff */
[----:B------:R-:W-:Y:S02]  /*18e0*/  SEL R2, R80, RZ, !P5 ;  /* 0x000000ff50027207 */ /* 0x000fe40006800000 */
[----:B------:R-:W-:Y:S01]  /*18f0*/  LEA.HI.X.SX32 R8, R7, R8, 0x1, P0 ;  /* 0x0000000807087211 */ /* 0x000fe200000f0eff */
[C---:B------:R-:W-:Y:S01]  /*1900*/  IMAD.WIDE.U32 R14, R13.reuse, c[0x0][0x238], R134 ;  /* 0x00008e000d0e7a25 */ /* 0x040fe200078e0086 */
[----:B------:R-:W-:Y:S02]  /*1910*/  MOV R3, 0x6 ;  /* 0x0000000600037802 */ /* 0x000fe40000000f00 */
[----:B------:R-:W-:Y:S01]  /*1920*/  MOV R99, 0x5 ;  /* 0x0000000500637802 */ /* 0x000fe20000000f00 */
[----:B------:R-:W-:Y:S01]  /*1930*/  IMAD R0, R8, c[0x0][0x238], RZ ;  /* 0x00008e0008007a24 */ /* 0x000fe200078e02ff */
[----:B------:R-:W-:Y:S01]  /*1940*/  MOV R16, R14 ;  /* 0x0000000e00107202 */ /* 0x000fe20000000f00 */
[----:B------:R-:W-:Y:S01]  /*1950*/  IMAD.MOV.U32 R14, RZ, RZ, c[0x0][0x238] ;  /* 0x00008e00ff0e7624 */ /* 0x000fe200078e00ff */
[----:B------:R-:W-:Y:S01]  /*1960*/  SHF.R.S32.HI R6, RZ, 0x1f, R156 ;  /* 0x0000001fff067819 */ /* 0x000fe2000001149c */
[----:B------:R-:W-:Y:S01]  /*1970*/  IMAD R0, R13, c[0x0][0x23c], R0 ;  /* 0x00008f000d007a24 */ /* 0x000fe200078e0200 */
[----:B------:R-:W-:Y:S01]  /*1980*/  ISETP.GE.AND P5, PT, R134, c[0x0][0x1d4], PT ;  /* 0x0000750086007a0c */ /* 0x000fe20003fa6270 */
[----:B------:R-:W-:Y:S01]  /*1990*/  IMAD R159, R2, c[0x0][0x248], RZ ;  /* 0x00009200029f7a24 */ /* 0x000fe200078e02ff */
[----:B------:R-:W-:Y:S01]  /*19a0*/  SHF.L.U64.HI R94, R14, R3, c[0x0][0x23c] ;  /* 0x00008f000e5e7619 */ /* 0x000fe20000010203 */
[----:B------:R-:W-:Y:S01]  /*19b0*/  IMAD.IADD R17, R15, 0x1, R0 ;  /* 0x000000010f117824 */ /* 0x000fe200078e0200 */
[----:B------:R-:W-:Y:S01]  /*19c0*/  IADD3 R15, R5, -0x1, RZ ;  /* 0xffffffff050f7810 */ /* 0x000fe20007ffe0ff */
[----:B------:R-:W-:Y:S01]  /*19d0*/  IMAD.IADD R0, R82, 0x1, -R7 ;  /* 0x0000000152007824 */ /* 0x000fe200078e0a07 */
[C---:B------:R-:W-:Y:S01]  /*19e0*/  SHF.L.U32 R98, R14.reuse, 0x5, RZ ;  /* 0x000000050e627819 */ /* 0x040fe200000006ff */
[----:B------:R-:W-:Y:S01]  /*19f0*/  IMAD.WIDE.U32 R150, R217, c[0x0][0x240], R16 ;  /* 0x00009000d9967a25 */ /* 0x000fe200078e0010 */
[----:B------:R-:W-:-:S02]  /*1a00*/  SHF.L.U64.HI R97, R14, R99, c[0x0][0x23c] ;  /* 0x00008f000e617619 */ /* 0x000fc40000010263 */
[----:B------:R-:W-:Y:S01]  /*1a10*/  ISETP.GE.AND P4, PT, R209, c[0x0][0x1d4], PT ;  /* 0x00007500d1007a0c */ /* 0x000fe20003f86270 */
[----:B------:R-:W-:Y:S01]  /*1a20*/  IMAD R151, R217, c[0x0][0x244], R151 ;  /* 0x00009100d9977a24 */ /* 0x000fe200078e0297 */
[----:B------:R-:W-:Y:S01]  /*1a30*/  MOV R100, c[0x0][0x258] ;  /* 0x0000960000647a02 */ /* 0x000fe20000000f00 */
[----:B------:R-:W-:Y:S01]  /*1a40*/  IMAD R0, R15, -0x40, R0 ;  /* 0xffffffc00f007824 */ /* 0x000fe200078e0200 */
[----:B------:R-:W-:Y:S01]  /*1a50*/  SHF.L.U64.HI R90, R92, R3, c[0x0][0x1e4] ;  /* 0x000079005c5a7619 */ /* 0x000fe20000010203 */
[----:B------:R-:W-:Y:S01]  /*1a60*/  IMAD.WIDE.U32 R150, R152, c[0x0][0x248], R150 ;  /* 0x0000920098967a25 */ /* 0x000fe200078e0096 */
[----:B------:R-:W-:Y:S02]  /*1a70*/  SHF.L.U64.HI R99, R100, R99, c[0x0][0x25c] ;  /* 0x0000970064637619 */ /* 0x000fe40000010263 */
[----:B------:R-:W-:Y:S01]  /*1a80*/  ISETP.GE.AND P1, PT, R0, 0x21, PT ;  /* 0x000000210000780c */ /* 0x000fe20003f26270 */
[----:B------:R-:W-:Y:S01]  /*1a90*/  IMAD R159, R152, c[0x0][0x24c], R159 ;  /* 0x00009300989f7a24 */ /* 0x000fe200078e029f */
[----:B------:R-:W-:Y:S01]  /*1aa0*/  ISETP.GE.AND P2, PT, R0, 0x1, PT ;  /* 0x000000010000780c */ /* 0x000fe20003f46270 */
[----:B------:R-:W-:Y:S01]  /*1ab0*/  IMAD.SHL.U32 R96, R14, 0x40, RZ ;  /* 0x000000400e607824 */ /* 0x000fe200078e00ff */
[----:B------:R-:W-:Y:S01]  /*1ac0*/  SHF.R.S32.HI R0, RZ, 0x1f, R15 ;  /* 0x0000001fff007819 */ /* 0x000fe2000001140f */
[----:B------:R-:W-:Y:S01]  /*1ad0*/  IMAD R7, R94, R15, RZ ;  /* 0x0000000f5e077224 */ /* 0x000fe200078e02ff */
[----:B------:R-:W-:Y:S01]  /*1ae0*/  MOV R158, R150 ;  /* 0x00000096009e7202 */ /* 0x000fe20000000f00 */
[----:B------:R-:W-:Y:S01]  /*1af0*/  IMAD.IADD R159, R151, 0x1, R159 ;  /* 0x00000001979f7824 */ /* 0x000fe200078e029f */
[----:B------:R-:W-:Y:S01]  /*1b00*/  SHF.L.U64.HI R91, R100, R3, c[0x0][0x25c] ;  /* 0x00009700645b7619 */ /* 0x000fe20000010203 */
[-C--:B------:R-:W-:Y:S01]  /*1b10*/  IMAD R7, R0, R96.reuse, R7 ;  /* 0x0000006000077224 */ /* 0x080fe200078e0207 */
[----:B------:R-:W-:Y:S01]  /*1b20*/  SHF.L.U32 R93, R100, 0x6, RZ ;  /* 0x00000006645d7819 */ /* 0x000fe200000006ff */
[----:B------:R-:W-:Y:S01]  /*1b30*/  IMAD R8, R8, c[0x0][0x258], RZ ;  /* 0x0000960008087a24 */ /* 0x000fe200078e02ff */
[----:B------:R-:W-:Y:S01]  /*1b40*/  SHF.R.S32.HI R143, RZ, 0x1f, R142 ;  /* 0x0000001fff8f7819 */ /* 0x000fe2000001148e */
[----:B------:R-:W-:-:S04]  /*1b50*/  IMAD.WIDE.U32 R16, R15, R96, R158 ;  /* 0x000000600f107225 */ /* 0x000fc800078e009e */
[----:B------:R-:W-:Y:S01]  /*1b60*/  IMAD.WIDE.U32 R20, R13, c[0x0][0x258], R134 ;  /* 0x000096000d147a25 */ /* 0x000fe200078e0086 */
[----:B------:R-:W-:-:S03]  /*1b70*/  @P2 LEA R24, P3, R16, c[0x0][0x220], 0x1 ;  /* 0x0000880010182a11 */ /* 0x000fc600078608ff */
[----:B------:R-:W-:Y:S02]  /*1b80*/  IMAD R8, R13, c[0x0][0x25c], R8 ;  /* 0x000097000d087a24 */ /* 0x000fe400078e0208 */
[----:B------:R-:W-:Y:S01]  /*1b90*/  IMAD.IADD R14, R17, 0x1, R7 ;  /* 0x00000001110e7824 */ /* 0x000fe200078e0207 */
[----:B------:R-:W-:Y:S01]  /*1ba0*/  @P1 IADD3 R7, P0, R98, R16, RZ ;  /* 0x0000001062071210 */ /* 0x000fe20007f1e0ff */
[----:B------:R-:W-:Y:S02]  /*1bb0*/  IMAD R9, R6, c[0x0][0x1e0], RZ ;  /* 0x0000780006097a24 */ /* 0x000fe400078e02ff */
[----:B------:R-:W-:Y:S01]  /*1bc0*/  IMAD.IADD R21, R21, 0x1, R8 ;  /* 0x0000000115157824 */ /* 0x000fe200078e0208 */
[----:B------:R-:W-:Y:S01]  /*1bd0*/  @P1 IADD3.X R8, R14, R97, RZ, P0, !PT ;  /* 0x000000610e081210 */ /* 0x000fe200007fe4ff */
[----:B------:R-:W-:Y:S01]  /*1be0*/  IMAD R9, R156, c[0x0][0x1e4], R9 ;  /* 0x000079009c097a24 */ /* 0x000fe200078e0209 */
[C---:B------:R-:W-:Y:S01]  /*1bf0*/  @P1 LEA R22, P0, R7.reuse, c[0x0][0x220], 0x1 ;  /* 0x0000880007161a11 */ /* 0x040fe200078008ff */
[----:B------:R-:W-:Y:S01]  /*1c00*/  IMAD R87, R2, c[0x0][0x268], RZ ;  /* 0x00009a0002577a24 */ /* 0x000fe200078e02ff */
[----:B------:R-:W-:Y:S01]  /*1c10*/  @P2 LEA.HI.X R25, R16, c[0x0][0x224], R14, 0x1, P3 ;  /* 0x0000890010192a11 */ /* 0x000fe200018f0c0e */
[----:B------:R-:W-:Y:S01]  /*1c20*/  IMAD.SHL.U32 R92, R92, 0x40, RZ ;  /* 0x000000405c5c7824 */ /* 0x000fe200078e00ff */
[----:B------:R-:W-:Y:S01]  /*1c30*/  ISETP.GE.AND P3, PT, R208, c[0x0][0x1d4], PT ;  /* 0x00007500d0007a0c */ /* 0x000fe20003f66270 */
[----:B------:R-:W-:Y:S01]  /*1c40*/  IMAD R87, R152, c[0x0][0x26c], R87 ;  /* 0x00009b0098577a24 */ /* 0x000fe200078e0257 */
[----:B------:R-:W-:Y:S01]  /*1c50*/  @P1 LEA.HI.X R23, R7, c[0x0][0x224], R8, 0x1, P0 ;  /* 0x0000890007171a11 */ /* 0x000fe200000f0c08 */
[----:B------:R-:W-:Y:S01]  /*1c60*/  @!PT LDS RZ, [RZ] ;  /* 0x00000000fffff984 */ /* 0x000fe20000000800 */
[----:B------:R-:W-:Y:S01]  /*1c70*/  @!PT LDS RZ, [RZ] ;  /* 0x00000000fffff984 */ /* 0x000fe20000000800 */
[----:B------:R-:W-:Y:S01]  /*1c80*/  @!PT LDS RZ, [RZ] ;  /* 0x00000000fffff984 */ /* 0x000fe20000000800 */
[----:B------:R1:W-:Y:S01]  /*1c90*/  @P2 LDGSTS.E.BYPASS.LTC128B.128 [R139+0xc100], [R24.64], !P5 ;  /* 0x0c100000188b2fae */ /* 0x0003e2000e901d48 */
[----:B------:R-:W-:Y:S01]  /*1ca0*/  IADD3 R19, R19, R9, RZ ;  /* 0x0000000913137210 */ /* 0x000fe20007ffe0ff */
[C---:B------:R-:W-:Y:S01]  /*1cb0*/  IMAD.WIDE.U32 R8, R217.reuse, c[0x0][0x260], R20 ;  /* 0x00009800d9087a25 */ /* 0x040fe200078e0014 */
[----:B------:R-:W-:Y:S01]  /*1cc0*/  ISETP.NE.AND P0, PT, R4, RZ, PT ;  /* 0x000000ff0400720c */ /* 0x000fe20003f05270 */
[----:B------:R1:W-:Y:S01]  /*1cd0*/  @P2 LDGSTS.E.BYPASS.LTC128B.128 [R139+0xe100], [R24.64+0x80], !P4 ;  /* 0x0e100080188b2fae */ /* 0x0003e2000e101d48 */
[----:B------:R-:W-:Y:S01]  /*1ce0*/  SHF.R.S32.HI R7, RZ, 0x1f, R213 ;  /* 0x0000001fff077819 */ /* 0x000fe200000114d5 */
[----:B------:R-:W-:-:S04]  /*1cf0*/  IMAD.WIDE.U32 R154, R217, c[0x0][0x1e8], R18 ;  /* 0x00007a00d99a7a25 */ /* 0x000fc800078e0012 */
[----:B------:R-:W-:Y:S01]  /*1d00*/  IMAD R9, R217, c[0x0][0x264], R9 ;  /* 0x00009900d9097a24 */ /* 0x000fe200078e0209 */
[----:B------:R1:W-:Y:S01]  /*1d10*/  @P2 LDGSTS.E.BYPASS.LTC128B.128 [R139+0x10100], [R24.64+0x100], !P3 ;  /* 0x10100100188b2fae */ /* 0x0003e2000d901d48 */
[----:B------:R-:W-:Y:S02]  /*1d20*/  IMAD R2, R7, c[0x0][0x1e0], RZ ;  /* 0x0000780007027a24 */ /* 0x000fe400078e02ff */
[----:B------:R-:W-:Y:S01]  /*1d30*/  IMAD R155, R217, c[0x0][0x1ec], R155 ;  /* 0x00007b00d99b7a24 */ /* 0x000fe200078e029b */
[----:B------:R1:W-:Y:S01]  /*1d40*/  @P1 LDGSTS.E.BYPASS.LTC128B.128 [R139+0xd100], [R22.64], !P5 ;  /* 0x0d100000168b1fae */ /* 0x0003e2000e901d48 */
[----:B------:R-:W-:-:S03]  /*1d50*/  IMAD.WIDE.U32 R152, R152, c[0x0][0x268], R8 ;  /* 0x00009a0098987a25 */ /* 0x000fc600078e0008 */
[----:B------:R1:W-:Y:S01]  /*1d60*/  @P1 LDGSTS.E.BYPASS.LTC128B.128 [R139+0xf100], [R22.64+0x80], !P4 ;  /* 0x0f100080168b1fae */ /* 0x0003e2000e101d48 */
[----:B------:R-:W-:Y:S01]  /*1d70*/  IMAD R95, R213, c[0x0][0x1e4], R2 ;  /* 0x00007900d55f7a24 */ /* 0x000fe200078e0202 */
[----:B------:R-:W-:Y:S01]  /*1d80*/  IADD3 R87, R153, R87, RZ ;  /* 0x0000005799577210 */ /* 0x000fe20007ffe0ff */
[----:B------:R-:W-:Y:S01]  /*1d90*/  IMAD.SHL.U32 R100, R100, 0x20, RZ ;  /* 0x0000002064647824 */ /* 0x000fe200078e00ff */
[----:B------:R1:W-:Y:S02]  /*1da0*/  @P1 LDGSTS.E.BYPASS.LTC128B.128 [R139+0x11100], [R22.64+0x100], !P3 ;  /* 0x11100100168b1fae */ /* 0x0003e4000d901d48 */
[----:B------:R-:W-:Y:S02]  /*1db0*/  IADD3 R95, R161, R95, RZ ;  /* 0x0000005fa15f7210 */ /* 0x000fe40007ffe0ff */
[----:B------:R-:W0:Y:S01]  /*1dc0*/  LDGDEPBAR ;  /* 0x00000000000079af */ /* 0x000e220000000000 */
[----:B------:R-:W-:Y:S01]  /*1dd0*/  WARPSYNC 0xffffffff ;  /* 0xffffffff00007948 */ /* 0x000fe20003800000 */
[----:B--2---:R-:W-:Y:S01]  /*1de0*/  @P6 SHF.R.S32.HI R119, RZ, 0x1f, R148 ;  /* 0x0000001fff776819 */ /* 0x004fe20000011494 */
[----:B------:R-:W-:Y:S01]  /*1df0*/  @!P6 IMAD.MOV.U32 R148, RZ, RZ, R215 ;  /* 0x000000ffff94e224 */ /* 0x000fe200078e00d7 */
[----:B------:R-:W-:-:S04]  /*1e00*/  @!P6 MOV R119, R80 ;  /* 0x000000500077e202 */ /* 0x000fc80000000f00 */
[----:B------:R-:W-:Y:S02]  /*1e10*/  SEL R119, R119, RZ, !P0 ;  /* 0x000000ff77777207 */ /* 0x000fe40004000000 */
[----:B------:R-:W-:-:S03]  /*1e20*/  SEL R148, R148, RZ, !P0 ;  /* 0x000000ff94947207 */ /* 0x000fc60004000000 */
[----:B------:R-:W-:Y:S02]  /*1e30*/  IMAD R89, R119, c[0x0][0x1f0], RZ ;  /* 0x00007c0077597a24 */ /* 0x000fe400078e02ff */
[----:B------:R-:W-:-:S04]  /*1e40*/  IMAD.WIDE.U32 R154, R148, c[0x0][0x1f0], R154 ;  /* 0x00007c00949a7a25 */ /* 0x000fc800078e009a */
[----:B------:R-:W-:-:S04]  /*1e50*/  IMAD R89, R148, c[0x0][0x1f4], R89 ;  /* 0x00007d0094597a24 */ /* 0x000fc800078e0259 */
[----:B------:R-:W-:Y:S02]  /*1e60*/  IMAD.IADD R89, R155, 0x1, R89 ;  /* 0x000000019b597824 */ /* 0x000fe400078e0259 */
[----:B-1----:R-:W-:Y:S01]  /*1e70*/  ISETP.GT.AND P0, PT, R15, R12, PT ;  /* 0x0000000c0f00720c */ /* 0x002fe20003f04270 */
[----:B------:R-:W-:Y:S01]  /*1e80*/  BAR.SYNC.DEFER_BLOCKING 0x0 ;  /* 0x0000000000007b1d */ /* 0x000fe20000010000 */
[----:B------:R-:W-:Y:S01]  /*1e90*/  IMAD R2, R91, R15, RZ ;  /* 0x0000000f5b027224 */ /* 0x000fe200078e02ff */
[----:B------:R-:W-:Y:S01]  /*1ea0*/  IADD3 R14, R144, 0x40, RZ ;  /* 0x00000040900e7810 */ /* 0x000fe20007ffe0ff */
[----:B------:R-:W-:Y:S01]  /*1eb0*/  IMAD.MOV.U32 R8, RZ, RZ, R152 ;  /* 0x000000ffff087224 */ /* 0x000fe200078e0098 */
[----:B------:R-:W-:Y:S01]  /*1ec0*/  LOP3.LUT R216, R216, 0xfffffffd, RZ, 0xc0, !PT ;  /* 0xfffffffdd8d87812 */ /* 0x000fe200078ec0ff */
[----:B------:R-:W-:Y:S01]  /*1ed0*/  IMAD.MOV.U32 R9, RZ, RZ, R87 ;  /* 0x000000ffff097224 */ /* 0x000fe200078e0057 */
[----:B------:R-:W-:Y:S01]  /*1ee0*/  ULDC.U8 UR4, c[0x0][0x298] ;  /* 0x0000a60000047ab9 */ /* 0x000fe20000000000 */
[-C--:B------:R-:W-:Y:S02]  /*1ef0*/  IMAD R2, R0, R93.reuse, R2 ;  /* 0x0000005d00027224 */ /* 0x080fe400078e0202 */
[----:B------:R-:W-:-:S03]  /*1f00*/  IMAD.WIDE.U32 R8, R15, R93, R8 ;  /* 0x0000005d0f087225 */ /* 0x000fc600078e0008 */
[----:B------:R-:W-:Y:S01]  /*1f10*/  @P0 IADD3 R13, R5, -0x2, RZ ;  /* 0xfffffffe050d0810 */ /* 0x000fe20007ffe0ff */
[----:B------:R-:W-:Y:S01]  /*1f20*/  IMAD.IADD R2, R9, 0x1, R2 ;  /* 0x0000000109027824 */ /* 0x000fe200078e0202 */
[----:B------:R-:W-:Y:S01]  /*1f30*/  @P2 LEA R18, P6, R8, c[0x0][0x250], 0x1 ;  /* 0x0000940008122a11 */ /* 0x000fe200078c08ff */
[----:B------:R-:W-:Y:S01]  /*1f40*/  IMAD R164, R7, c[0x0][0x290], RZ ;  /* 0x0000a40007a47a24 */ /* 0x000fe200078e02ff */
[----:B------:R-:W-:Y:S01]  /*1f50*/  @P0 SHF.R.S32.HI R0, RZ, 0x1f, R13 ;  /* 0x0000001fff000819 */ /* 0x000fe2000001140d */
[----:B------:R-:W-:Y:S01]  /*1f60*/  @P0 IMAD R9, R94, R13, RZ ;  /* 0x0000000d5e090224 */ /* 0x000fe200078e02ff */
[----:B------:R-:W-:Y:S01]  /*1f70*/  @P2 LEA.HI.X R19, R8, c[0x0][0x254], R2, 0x1, P6 ;  /* 0x0000950008132a11 */ /* 0x000fe200030f0c02 */
[----:B------:R-:W-:Y:S01]  /*1f80*/  @P0 IMAD.WIDE.U32 R16, R13, R96, R158 ;  /* 0x000000600d100225 */ /* 0x000fe200078e009e */
[----:B------:R-:W-:Y:S02]  /*1f90*/  @P1 IADD3 R5, P6, R100, R8, RZ ;  /* 0x0000000864051210 */ /* 0x000fe40007fde0ff */
[----:B------:R-:W-:Y:S01]  /*1fa0*/  IADD3 R13, R144, 0x20, RZ ;  /* 0x00000020900d7810 */ /* 0x000fe20007ffe0ff */
[----:B------:R-:W-:Y:S01]  /*1fb0*/  IMAD.MOV.U32 R8, RZ, RZ, c[0x0][0x27c] ;  /* 0x00009f00ff087624 */ /* 0x000fe200078e00ff */
[----:B------:R-:W-:Y:S01]  /*1fc0*/  @!PT LDS RZ, [RZ] ;  /* 0x00000000fffff984 */ /* 0x000fe20000000800 */
[----:B------:R-:W-:Y:S01]  /*1fd0*/  @!PT LDS RZ, [RZ] ;  /* 0x00000000fffff984 */ /* 0x000fe20000000800 */
[----:B------:R-:W-:Y:S01]  /*1fe0*/  @!PT LDS RZ, [RZ] ;  /* 0x00000000fffff984 */ /* 0x000fe20000000800 */
[----:B------:R1:W-:Y:S01]  /*1ff0*/  @P2 LDGSTS.E.BYPASS.LTC128B.128 [R139+0x100], [R18.64], !P5 ;  /* 0x00100000128b2fae */ /* 0x0003e2000e901d48 */
[----:B------:R-:W-:Y:S01]  /*2000*/  @P1 IMAD.X R2, R2, 0x1, R99, P6 ;  /* 0x0000000102021824 */ /* 0x000fe200030e0663 */
[C---:B------:R-:W-:Y:S01]  /*2010*/  @P1 LEA R22, P6, R5.reuse, c[0x0][0x250], 0x1 ;  /* 0x0000940005161a11 */ /* 0x040fe200078c08ff */
[----:B------:R-:W-:Y:S01]  /*2020*/  @P0 IMAD R0, R0, R96, R9 ;  /* 0x0000006000000224 */ /* 0x000fe200078e0209 */
[----:B------:R1:W-:Y:S01]  /*2030*/  @P2 LDGSTS.E.BYPASS.LTC128B.128 [R139+0x2100], [R18.64+0x80], !P4 ;  /* 0x02100080128b2fae */ /* 0x0003e2000e101d48 */
[----:B------:R-:W-:Y:S01]  /*2040*/  IMAD.SHL.U32 R8, R8, 0x2, RZ ;  /* 0x0000000208087824 */ /* 0x000fe200078e00ff */
[----:B------:R-:W-:Y:S01]  /*2050*/  @P1 LEA.HI.X R23, R5, c[0x0][0x254], R2, 0x1, P6 ;  /* 0x0000950005171a11 */ /* 0x000fe200030f0c02 */
[----:B------:R-:W-:Y:S01]  /*2060*/  @P0 IMAD.IADD R0, R17, 0x1, R0 ;  /* 0x0000000111000824 */ /* 0x000fe200078e0200 */
[----:B------:R1:W-:Y:S01]  /*2070*/  @P2 LDGSTS.E.BYPASS.LTC128B.128 [R139+0x4100], [R18.64+0x100], !P3 ;  /* 0x04100100128b2fae */ /* 0x0003e2000d901d48 */
[----:B------:R-:W-:Y:S01]  /*2080*/  @P0 LEA R20, P6, R16, c[0x0][0x220], 0x1 ;  /* 0x0000880010140a11 */ /* 0x000fe200078c08ff */
[----:B------:R-:W-:Y:S01]  /*2090*/  IMAD R162, R7, c[0x0][0x280], RZ ;  /* 0x0000a00007a27a24 */ /* 0x000fe200078e02ff */
[----:B------:R-:W-:Y:S01]  /*20a0*/  ISETP.GE.AND P2, PT, R13, c[0x0][0x27c], PT ;  /* 0x00009f000d007a0c */ /* 0x000fe20003f46270 */
[----:B------:R-:W-:Y:S01]  /*20b0*/  IMAD R119, R119, c[0x0][0x218], RZ ;  /* 0x0000860077777a24 */ /* 0x000fe200078e02ff */
[----:B------:R-:W-:Y:S01]  /*20c0*/  IADD3 R17, -R8, c[0x0][0x1d4], RZ ;  /* 0x0000750008117a10 */ /* 0x000fe20007ffe1ff */
[C---:B------:R-:W-:Y:S01]  /*20d0*/  IMAD R162, R213.reuse, c[0x0][0x284], R162 ;  /* 0x0000a100d5a27a24 */ /* 0x040fe200078e02a2 */
[----:B------:R-:W-:Y:S01]  /*20e0*/  @P0 LEA.HI.X R21, R16, c[0x0][0x224], R0, 0x1, P6 ;  /* 0x0000890010150a11 */ /* 0x000fe200030f0c00 */
[----:B------:R-:W-:Y:S01]  /*20f0*/  IMAD R119, R148, c[0x0][0x21c], R119 ;  /* 0x0000870094777a24 */ /* 0x000fe200078e0277 */
[----:B------:R-:W-:Y:S01]  /*2100*/  SEL R2, RZ, c[0x0][0x27c], !P2 ;  /* 0x00009f00ff027a07 */ /* 0x000fe20005000000 */
[----:B------:R-:W-:Y:S01]  /*2110*/  IMAD.WIDE.U32 R166, R213, c[0x0][0x280], R144 ;  /* 0x0000a000d5a67a25 */ /* 0x000fe200078e0090 */
[-C--:B------:R-:W-:Y:S01]  /*2120*/  SEL R0, R8, R17.reuse, !P2 ;  /* 0x0000001108007207 */ /* 0x080fe20005000000 */
[----:B------:R2:W-:Y:S01]  /*2130*/  @P1 LDGSTS.E.BYPASS.LTC128B.128 [R139+0x1100], [R22.64], !P5 ;  /* 0x01100000168b1fae */ /* 0x0005e2000e901d48 */
[----:B------:R-:W-:Y:S01]  /*2140*/  ISETP.GE.AND P2, PT, R144, c[0x0][0x27c], PT ;  /* 0x00009f0090007a0c */ /* 0x000fe20003f46270 */
[----:B------:R-:W-:Y:S01]  /*2150*/  IMAD.IADD R2, R13, 0x1, R2 ;  /* 0x000000010d027824 */ /* 0x000fe200078e0202 */
[----:B------:R-:W-:Y:S01]  /*2160*/  ISETP.GE.AND P6, PT, R14, c[0x0][0x27c], PT ;  /* 0x00009f000e007a0c */ /* 0x000fe20003fc6270 */
[C---:B------:R-:W-:Y:S01]  /*2170*/  IMAD R164, R213.reuse, c[0x0][0x294], R164 ;  /* 0x0000a500d5a47a24 */ /* 0x040fe200078e02a4 */
[CC--:B------:R-:W-:Y:S01]  /*2180*/  SEL R4, R8.reuse, R17.reuse, !P2 ;  /* 0x0000001108047207 */ /* 0x0c0fe20005000000 */
[C---:B------:R-:W-:Y:S01]  /*2190*/  IMAD.WIDE.U32 R168, R213.reuse, c[0x0][0x290], R144 ;  /* 0x0000a400d5a87a25 */ /* 0x040fe200078e0090 */
[----:B------:R-:W-:Y:S01]  /*21a0*/  SEL R17, R8, R17, !P6 ;  /* 0x0000001108117207 */ /* 0x000fe20007000000 */
[----:B------:R2:W-:Y:S01]  /*21b0*/  @P1 LDGSTS.E.BYPASS.LTC128B.128 [R139+0x3100], [R22.64+0x80], !P4 ;  /* 0x03100080168b1fae */ /* 0x0005e2000e101d48 */
[----:B------:R-:W-:Y:S01]  /*21c0*/  SEL R5, RZ, c[0x0][0x27c], !P2 ;  /* 0x00009f00ff057a07 */ /* 0x000fe20005000000 */
[----:B------:R-:W-:-:S02]  /*21d0*/  IMAD.WIDE.U32 R8, R213, c[0x0][0x280], R142 ;  /* 0x0000a000d5087a25 */ /* 0x000fc400078e008e */
[----:B------:R2:W-:Y:S02]  /*21e0*/  @P1 LDGSTS.E.BYPASS.LTC128B.128 [R139+0x5100], [R22.64+0x100], !P3 ;  /* 0x05100100168b1fae */ /* 0x0005e4000d901d48 */
[----:B------:R-:W-:Y:S01]  /*21f0*/  IMAD.IADD R5, R144, 0x1, R5 ;  /* 0x0000000190057824 */ /* 0x000fe200078e0205 */
[----:B-1----:R-:W-:Y:S01]  /*2200*/  SEL R19, RZ, c[0x0][0x27c], !P6 ;  /* 0x00009f00ff137a07 */ /* 0x002fe20007000000 */
[----:B------:R-:W-:Y:S01]  /*2210*/  IMAD.IADD R163, R162, 0x1, R9 ;  /* 0x00000001a2a37824 */ /* 0x000fe200078e0209 */
[C---:B------:R-:W-:Y:S01]  /*2220*/  IADD3 R156, P6, R213.reuse, R156, RZ ;  /* 0x0000009cd59c7210 */ /* 0x040fe20007fde0ff */
[----:B------:R-:W-:Y:S01]  /*2230*/  IMAD.WIDE.U32 R24, R213, c[0x0][0x290], R142 ;  /* 0x0000a400d5187a25 */ /* 0x000fe200078e008e */
[----:B------:R-:W-:Y:S01]  /*2240*/  SHF.R.S32.HI R16, RZ, 0x1f, R5 ;  /* 0x0000001fff107819 */ /* 0x000fe20000011405 */
[----:B------:R-:W0:Y:S01]  /*2250*/  LDGDEPBAR ;  /* 0x00000000000079af */ /* 0x000e220000000000 */
[----:B------:R-:W-:Y:S01]  /*2260*/  SHF.R.S32.HI R9, RZ, 0x1f, R2 ;  /* 0x0000001fff097819 */ /* 0x000fe20000011402 */
[----:B------:R-:W-:Y:S01]  /*2270*/  IMAD.X R157, R6, 0x1, R7, P6 ;  /* 0x00000001069d7824 */ /* 0x000fe200030e0607 */
[----:B------:R-:W-:Y:S01]  /*2280*/  LOP3.LUT P6, RZ, R212, 0x4, RZ, 0xc0, !PT ;  /* 0x00000004d4ff7812 */ /* 0x000fe200078cc0ff */
[C---:B------:R-:W-:Y:S01]  /*2290*/  IMAD.WIDE.U32 R6, R217.reuse, c[0x0][0x210], R144 ;  /* 0x00008400d9067a25 */ /* 0x040fe200078e0090 */
[----:B------:R2:W-:Y:S03]  /*22a0*/  @P0 LDGSTS.E.BYPASS.LTC128B.128 [R139+0x12100], [R20.64], !P5 ;  /* 0x12100000148b0fae */ /* 0x0005e6000e901d48 */
[----:B------:R-:W-:Y:S01]  /*22b0*/  IMAD R7, R217, c[0x0][0x214], R7 ;  /* 0x00008500d9077a24 */ /* 0x000fe200078e0207 */
[----:B------:R2:W-:Y:S01]  /*22c0*/  @P0 LDGSTS.E.BYPASS.LTC128B.128 [R139+0x14100], [R20.64+0x80], !P4 ;  /* 0x14100080148b0fae */ /* 0x0005e2000e101d48 */
[----:B------:R-:W-:-:S02]  /*22d0*/  IMAD.IADD R19, R14, 0x1, R19 ;  /* 0x000000010e137824 */ /* 0x000fc400078e0213 */
[----:B------:R-:W-:Y:S01]  /*22e0*/  IMAD.WIDE.U32 R148, R148, c[0x0][0x218], R6 ;  /* 0x0000860094947a25 */ /* 0x000fe200078e0006 */
[----:B------:R-:W-:Y:S01]  /*22f0*/  SHF.R.S32.HI R7, RZ, 0x1f, R4 ;  /* 0x0000001fff077819 */ /* 0x000fe20000011404 */
[----:B------:R2:W-:Y:S01]  /*2300*/  @P0 LDGSTS.E.BYPASS.LTC128B.128 [R139+0x16100], [R20.64+0x100], !P3 ;  /* 0x16100100148b0fae */ /* 0x0005e2000d901d48 */
[-C--:B------:R-:W-:Y:S01]  /*2310*/  LEA.HI R6, R16, R5.reuse, RZ, 0x3 ;  /* 0x0000000510067211 */ /* 0x080fe200078f18ff */
[----:B------:R-:W-:Y:S01]  /*2320*/  IMAD.IADD R167, R167, 0x1, R162 ;  /* 0x00000001a7a77824 */ /* 0x000fe200078e02a2 */
[----:B------:R-:W-:Y:S01]  /*2330*/  LEA.HI R7, R7, R4, RZ, 0x4 ;  /* 0x0000000407077211 */ /* 0x000fe200078f20ff */
[----:B------:R-:W-:Y:S01]  /*2340*/  IMAD.MOV.U32 R162, RZ, RZ, R8 ;  /* 0x000000ffffa27224 */ /* 0x000fe200078e0008 */
[-C--:B------:R-:W-:Y:S01]  /*2350*/  LEA.HI R4, R9, R2.reuse, RZ, 0x3 ;  /* 0x0000000209047211 */ /* 0x080fe200078f18ff */
[----:B------:R-:W-:Y:S01]  /*2360*/  IMAD.IADD R169, R169, 0x1, R164 ;  /* 0x00000001a9a97824 */ /* 0x000fe200078e02a4 */
[----:B------:R-:W-:Y:S01]  /*2370*/  SHF.R.S32.HI R7, RZ, 0x4, R7 ;  /* 0x00000004ff077819 */ /* 0x000fe20000011407 */
[----:B------:R-:W-:Y:S01]  /*2380*/  IMAD.IADD R165, R164, 0x1, R25 ;  /* 0x00000001a4a57824 */ /* 0x000fe200078e0219 */
[----:B------:R-:W-:Y:S01]  /*2390*/  LEA.HI R9, R9, R2, RZ, 0x6 ;  /* 0x0000000209097211 */ /* 0x000fe200078f30ff */
[----:B------:R-:W-:Y:S01]  /*23a0*/  IMAD.MOV.U32 R164, RZ, RZ, R24 ;  /* 0x000000ffffa47224 */ /* 0x000fe200078e0018 */
[----:B------:R-:W-:Y:S01]  /*23b0*/  LEA.HI R16, R16, R5, RZ, 0x6 ;  /* 0x0000000510107211 */ /* 0x000fe200078f30ff */
[----:B------:R-:W-:Y:S01]  /*23c0*/  IMAD.MOV.U32 R88, RZ, RZ, 0x1 ;  /* 0x00000001ff587424 */ /* 0x000fe200078e00ff */
[----:B------:R-:W-:Y:S01]  /*23d0*/  SHF.R.S32.HI R5, RZ, 0x1f, R0 ;  /* 0x0000001fff057819 */ /* 0x000fe20000011400 */
[----:B------:R-:W-:Y:S01]  /*23e0*/  IMAD.SHL.U32 R9, R9, 0x40, RZ ;  /* 0x0000004009097824 */ /* 0x000fe200078e00ff */
[----:B------:R-:W-:Y:S01]  /*23f0*/  LEA.HI.SX32 R114, R6, R7, 0x1d ;  /* 0x0000000706727211 */ /* 0x000fe200078feaff */
[----:B------:R-:W-:Y:S01]  /*2400*/  IMAD.SHL.U32 R16, R16, 0x40, RZ ;  /* 0x0000004010107824 */ /* 0x000fe200078e00ff */
[----:B------:R-:W-:Y:S01]  /*2410*/  SHF.R.S32.HI R8, RZ, 0x1f, R19 ;  /* 0x0000001fff087819 */ /* 0x000fe20000011413 */
[----:B------:R-:W-:Y:S01]  /*2420*/  IMAD.MOV.U32 R104, RZ, RZ, c[0x0][0x290] ;  /* 0x0000a400ff687624 */ /* 0x000fe200078e00ff */
[----:B------:R-:W-:Y:S01]  /*2430*/  LOP3.LUT R24, R211, 0x38, R4, 0xf8, !PT ;  /* 0x00000038d3187812 */ /* 0x000fe200078ef804 */
[----:B------:R-:W-:Y:S01]  /*2440*/  IMAD.MOV.U32 R108, RZ, RZ, c[0x0][0x280] ;  /* 0x0000a000ff6c7624 */ /* 0x000fe200078e00ff */
[----:B------:R-:W-:Y:S01]  /*2450*/  LEA.HI R5, R5, R0, RZ, 0x4 ;  /* 0x0000000005057211 */ /* 0x000fe200078f20ff */
[----:B-----5:R-:W-:Y:S01]  /*2460*/  IMAD.WIDE.U32 R168, R77, c[0x0][0x290], R168 ;  /* 0x0000a4004da87a25 */ /* 0x020fe200078e00a8 */
[----:B------:R-:W-:-:S02]  /*2470*/  LOP3.LUT R18, R211, 0x38, R6, 0xf8, !PT ;  /* 0x00000038d3127812 */ /* 0x000fc400078ef806 */
[----:B------:R-:W-:Y:S01]  /*2480*/  SHF.R.S32.HI R7, RZ, 0x1f, R114 ;  /* 0x0000001fff077819 */ /* 0x000fe20000011472 */
[C---:B------:R-:W-:Y:S01]  /*2490*/  IMAD.WIDE.U32 R166, R77.reuse, c[0x0][0x280], R166 ;  /* 0x0000a0004da67a25 */ /* 0x040fe200078e00a6 */
[----:B------:R-:W-:Y:S02]  /*24a0*/  SHF.R.S32.HI R0, RZ, 0x1f, R17 ;  /* 0x0000001fff007819 */ /* 0x000fe40000011411 */
[----:B------:R-:W-:Y:S01]  /*24b0*/  LEA.HI R2, R8, R19, RZ, 0x3 ;  /* 0x0000001308027211 */ /* 0x000fe200078f18ff */
[----:B------:R-:W-:Y:S01]  /*24c0*/  IMAD.WIDE.U32 R164, R77, c[0x0][0x290], R164 ;  /* 0x0000a4004da47a25 */ /* 0x000fe200078e00a4 */
[----:B------:R-:W-:Y:S02]  /*24d0*/  LOP3.LUT R9, R9, 0xfffff000, RZ, 0xc0, !PT ;  /* 0xfffff00009097812 */ /* 0x000fe400078ec0ff */
[-C--:B------:R-:W-:Y:S01]  /*24e0*/  LOP3.LUT R109, R24, R141.reuse, RZ, 0x3c, !PT ;  /* 0x0000008d186d7212 */ /* 0x080fe200078e3cff */
[----:B------:R-:W-:Y:S01]  /*24f0*/  IMAD.WIDE.U32 R162, R77, c[0x0][0x280], R162 ;  /* 0x0000a0004da27a25 */ /* 0x000fe200078e00a2 */
[----:B------:R-:W-:-:S02]  /*2500*/  LOP3.LUT R111, R18, R141, RZ, 0x3c, !PT ;  /* 0x0000008d126f7212 */ /* 0x000fc400078e3cff */
[----:B------:R-:W-:Y:S01]  /*2510*/  LEA.HI R7, R7, R114, RZ, 0x3 ;  /* 0x0000007207077211 */ /* 0x000fe200078f18ff */
[----:B------:R-:W-:Y:S01]  /*2520*/  IMAD.SHL.U32 R114, R114, 0x8, RZ ;  /* 0x0000000872727824 */ /* 0x000fe200078e00ff */
[----:B------:R-:W-:Y:S01]  /*2530*/  LEA.HI R0, R0, R17, RZ, 0x4 ;  /* 0x0000001100007211 */ /* 0x000fe200078f20ff */
[----:B------:R-:W-:Y:S01]  /*2540*/  IMAD.MOV.U32 R58, RZ, RZ, 0x1 ;  /* 0x00000001ff3a7424 */ /* 0x000fe200078e00ff */
[----:B------:R-:W-:Y:S01]  /*2550*/  LOP3.LUT R18, R211, 0x38, R2, 0xf8, !PT ;  /* 0x00000038d3127812 */ /* 0x000fe200078ef802 */
[----:B------:R-:W-:Y:S01]  /*2560*/  IMAD.SHL.U32 R7, R7, 0x200, RZ ;  /* 0x0000020007077824 */ /* 0x000fe200078e00ff */
[----:B------:R-:W-:Y:S01]  /*2570*/  IADD3 R109, R109, R9, R140 ;  /* 0x000000096d6d7210 */ /* 0x000fe20007ffe08c */
[----:B------:R-:W-:Y:S01]  /*2580*/  IMAD.MOV.U32 R43, RZ, RZ, RZ ;  /* 0x000000ffff2b7224 */ /* 0x000fe200078e00ff */
[----:B------:R-:W-:Y:S01]  /*2590*/  SHF.R.S32.HI R9, RZ, 0x4, R5 ;  /* 0x00000004ff097819 */ /* 0x000fe20000011405 */
[----:B------:R-:W-:Y:S01]  /*25a0*/  IMAD.IADD R119, R149, 0x1, R119 ;  /* 0x0000000195777824 */ /* 0x000fe200078e0277 */
[----:B------:R-:W-:-:S02]  /*25b0*/  LOP3.LUT R107, R18, R141, RZ, 0x3c, !PT ;  /* 0x0000008d126b7212 */ /* 0x000fc400078e3cff */
[----:B------:R-:W-:Y:S02]  /*25c0*/  SHF.R.S32.HI R5, RZ, 0x4, R0 ;  /* 0x00000004ff057819 */ /* 0x000fe40000011400 */
[----:B------:R-:W-:Y:S02]  /*25d0*/  LOP3.LUT R18, R211, 0x38, R114, 0xf8, !PT ;  /* 0x00000038d3127812 */ /* 0x000fe400078ef872 */
[----:B------:R-:W-:Y:S02]  /*25e0*/  LEA.HI R8, R8, R19, RZ, 0x6 ;  /* 0x0000001308087211 */ /* 0x000fe400078f30ff */
[----:B------:R-:W-:Y:S02]  /*25f0*/  LEA.HI.SX32 R110, R2, R5, 0x1d ;  /* 0x00000005026e7211 */ /* 0x000fe400078feaff */
[----:B------:R-:W-:Y:S01]  /*2600*/  LOP3.LUT R105, R18, R141, RZ, 0x3c, !PT ;  /* 0x0000008d12697212 */ /* 0x000fe200078e3cff */
[----:B------:R-:W-:Y:S01]  /*2610*/  IMAD.SHL.U32 R8, R8, 0x40, RZ ;  /* 0x0000004008087824 */ /* 0x000fe200078e00ff */
[----:B------:R-:W-:-:S02]  /*2620*/  @P0 LEA R18, P1, R98, R20, 0x1 ;  /* 0x0000001462120211 */ /* 0x000fc400078208ff */
[----:B------:R-:W-:Y:S02]  /*2630*/  LEA.HI.SX32 R112, R4, R9, 0x1d ;  /* 0x0000000904707211 */ /* 0x000fe400078feaff */
[----:B------:R-:W-:Y:S02]  /*2640*/  SHF.R.S32.HI R9, RZ, 0x1f, R110 ;  /* 0x0000001fff097819 */ /* 0x000fe4000001146e */
[----:B------:R-:W-:Y:S02]  /*2650*/  @P0 LEA.HI.X R19, R98, R21, R97, 0x1, P1 ;  /* 0x0000001562130211 */ /* 0x000fe400008f0c61 */
[----:B------:R-:W-:Y:S01]  /*2660*/  LEA.HI R0, R9, R110, RZ, 0x3 ;  /* 0x0000006e09007211 */ /* 0x000fe200078f18ff */
[----:B------:R-:W-:Y:S01]  /*2670*/  IMAD.SHL.U32 R110, R110, 0x8, RZ ;  /* 0x000000086e6e7824 */ /* 0x000fe200078e00ff */
[----:B------:R-:W-:Y:S01]  /*2680*/  LOP3.LUT R8, R8, 0xfffff000, RZ, 0xc0, !PT ;  /* 0xfffff00008087812 */ /* 0x000fe200078ec0ff */
[----:B------:R2:W-:Y:S01]  /*2690*/  @P0 LDGSTS.E.BYPASS.LTC128B.128 [R139+0x13100], [R18.64], !P5 ;  /* 0x13100000128b0fae */ /* 0x0005e2000e901d48 */
[----:B------:R-:W-:Y:S01]  /*26a0*/  SHF.R.S32.HI R5, RZ, 0x1f, R112 ;  /* 0x0000001fff057819 */ /* 0x000fe20000011470 */
[----:B------:R-:W-:Y:S01]  /*26b0*/  IMAD.SHL.U32 R0, R0, 0x200, RZ ;  /* 0x0000020000007824 */ /* 0x000fe200078e00ff */
[----:B------:R-:W-:Y:S01]  /*26c0*/  ISETP.LE.AND P2, PT, R88, c[0x0][0x27c], PT ;  /* 0x00009f0058007a0c */ /* 0x000fe20003f43270 */
[----:B------:R2:W-:Y:S01]  /*26d0*/  @P0 LDGSTS.E.BYPASS.LTC128B.128 [R139+0x15100], [R18.64+0x80], !P4 ;  /* 0x15100080128b0fae */ /* 0x0005e2000e101d48 */
[----:B------:R-:W-:-:S02]  /*26e0*/  IADD3 R107, R107, R8, R140 ;  /* 0x000000086b6b7210 */ /* 0x000fc40007ffe08c */
[----:B------:R-:W-:Y:S01]  /*26f0*/  LEA.HI R5, R5, R112, RZ, 0x3 ;  /* 0x0000007005057211 */ /* 0x000fe200078f18ff */
[----:B------:R2:W-:Y:S01]  /*2700*/  @P0 LDGSTS.E.BYPASS.LTC128B.128 [R139+0x17100], [R18.64+0x100], !P3 ;  /* 0x17100100128b0fae */ /* 0x0005e2000d901d48 */
[----:B------:R-:W-:Y:S01]  /*2710*/  LOP3.LUT R16, R16, 0xfffff000, RZ, 0xc0, !PT ;  /* 0xfffff00010107812 */ /* 0x000fe200078ec0ff */
[----:B------:R-:W-:Y:S01]  /*2720*/  IMAD.SHL.U32 R112, R112, 0x8, RZ ;  /* 0x0000000870707824 */ /* 0x000fe200078e00ff */
[----:B------:R-:W-:Y:S01]  /*2730*/  LOP3.LUT R8, R211, 0x38, R110, 0xf8, !PT ;  /* 0x00000038d3087812 */ /* 0x000fe200078ef86e */
[----:B------:R-:W0:Y:S01]  /*2740*/  LDGDEPBAR ;  /* 0x00000000000079af */ /* 0x000e220000000000 */
[----:B------:R-:W-:Y:S01]  /*2750*/  IADD3 R85, P1, P0, R154, R160, R144 ;  /* 0x000000a09a557210 */ /* 0x000fe2000783e090 */
[----:B------:R-:W-:Y:S01]  /*2760*/  IMAD.SHL.U32 R5, R5, 0x200, RZ ;  /* 0x0000020005057824 */ /* 0x000fe200078e00ff */
[----:B------:R-:W-:Y:S02]  /*2770*/  IADD3 R111, R111, R16, R140 ;  /* 0x000000106f6f7210 */ /* 0x000fe40007ffe08c */
[----:B------:R-:W-:-:S02]  /*2780*/  LOP3.LUT R101, R8, R141, RZ, 0x3c, !PT ;  /* 0x0000008d08657212 */ /* 0x000fc400078e3cff */
[----:B------:R-:W-:Y:S02]  /*2790*/  LOP3.LUT R16, R211, 0x38, R112, 0xf8, !PT ;  /* 0x00000038d3107812 */ /* 0x000fe400078ef870 */
[----:B------:R-:W-:Y:S02]  /*27a0*/  SHF.R.S32.HI R8, RZ, 0x1f, R77 ;  /* 0x0000001fff087819 */ /* 0x000fe4000001144d */
[----:B------:R-:W-:Y:S02]  /*27b0*/  IADD3.X R118, R89, R95, R145, P1, P0 ;  /* 0x0000005f59767210 */ /* 0x000fe40000fe0491 */
[----:B------:R-:W-:Y:S02]  /*27c0*/  ISETP.NE.AND P0, PT, RZ, UR4, PT ;  /* 0x00000004ff007c0c */ /* 0x000fe4000bf05270 */
[----:B------:R-:W-:Y:S01]  /*27d0*/  LOP3.LUT R103, R16, R141, RZ, 0x3c, !PT ;  /* 0x0000008d10677212 */ /* 0x000fe200078e3cff */
[----:B------:R-:W-:Y:S01]  /*27e0*/  IMAD R16, R8, c[0x0][0x290], RZ ;  /* 0x0000a40008107a24 */ /* 0x000fe200078e02ff */
[----:B------:R-:W-:Y:S01]  /*27f0*/  LOP3.LUT R0, R0, 0xfffff000, RZ, 0xc0, !PT ;  /* 0xfffff00000007812 */ /* 0x000fe200078ec0ff */
[----:B------:R-:W-:Y:S01]  /*2800*/  IMAD R8, R8, c[0x0][0x280], RZ ;  /* 0x0000a00008087a24 */ /* 0x000fe200078e02ff */
[----:B------:R-:W-:Y:S01]  /*2810*/  @P2 LOP3.LUT R216, R216, 0x2, RZ, 0xfc, !PT ;  /* 0x00000002d8d82812 */ /* 0x000fe200078efcff */
[----:B------:R-:W-:Y:S01]  /*2820*/  IMAD R115, R77, c[0x0][0x294], R16 ;  /* 0x0000a5004d737a24 */ /* 0x000fe200078e0210 */
[----:B------:R-:W-:Y:S01]  /*2830*/  IADD3 R101, R101, R0, R140 ;  /* 0x0000000065657210 */ /* 0x000fe20007ffe08c */
[----:B------:R-:W-:Y:S01]  /*2840*/  IMAD R113, R77, c[0x0][0x284], R8 ;  /* 0x0000a1004d717a24 */ /* 0x000fe200078e0208 */
[----:B------:R-:W-:Y:S01]  /*2850*/  LOP3.LUT R7, R7, 0xfffff000, RZ, 0xc0, !PT ;  /* 0xfffff00007077812 */ /* 0x000fe200078ec0ff */
[----:B------:R-:W-:Y:S01]  /*2860*/  IMAD.IADD R117, R169, 0x1, R115 ;  /* 0x00000001a9757824 */ /* 0x000fe200078e0273 */
[----:B------:R-:W-:Y:S01]  /*2870*/  LOP3.LUT R5, R5, 0xfffff000, RZ, 0xc0, !PT ;  /* 0xfffff00005057812 */ /* 0x000fe200078ec0ff */
[----:B------:R-:W-:Y:S01]  /*2880*/  IMAD.IADD R116, R167, 0x1, R113 ;  /* 0x00000001a7747824 */ /* 0x000fe200078e0271 */
[----:B------:R-:W-:Y:S01]  /*2890*/  LOP3.LUT R0, R211, 0x18, R144, 0xf8, !PT ;  /* 0x00000018d3007812 */ /* 0x000fe200078ef890 */
[----:B------:R-:W-:Y:S01]  /*28a0*/  IMAD.IADD R115, R115, 0x1, R165 ;  /* 0x0000000173737824 */ /* 0x000fe200078e02a5 */
[----:B------:R-:W-:Y:S01]  /*28b0*/  LOP3.LUT R216, R216, 0xfffffffe, RZ, 0xc0, !PT ;  /* 0xfffffffed8d87812 */ /* 0x000fe200078ec0ff */
[----:B------:R-:W-:Y:S01]  /*28c0*/  IMAD.IADD R113, R113, 0x1, R163 ;  /* 0x0000000171717824 */ /* 0x000fe200078e02a3 */
[----:B------:R-:W-:-:S02]  /*28d0*/  LOP3.LUT R125, R6, 0xfffffff8, RZ, 0xc0, !PT ;  /* 0xfffffff8067d7812 */ /* 0x000fc400078ec0ff */
[----:B------:R-:W-:Y:S02]  /*28e0*/  LOP3.LUT R123, R4, 0xfffffff8, RZ, 0xc0, !PT ;  /* 0xfffffff8047b7812 */ /* 0x000fe400078ec0ff */
[----:B------:R-:W-:Y:S02]  /*28f0*/  LOP3.LUT R121, R2, 0xfffffff8, RZ, 0xc0, !PT ;  /* 0xfffffff802797812 */ /* 0x000fe400078ec0ff */
[CC--:B------:R-:W-:Y:S01]  /*2900*/  SHF.L.U64.HI R102, R104.reuse, R3.reuse, c[0x0][0x294] ;  /* 0x0000a50068667619 */ /* 0x0c0fe20000010203 */
[----:B------:R-:W-:Y:S01]  /*2910*/  IMAD.SHL.U32 R104, R104, 0x40, RZ ;  /* 0x0000004068687824 */ /* 0x000fe200078e00ff */
[C---:B------:R-:W-:Y:S01]  /*2920*/  SHF.L.U64.HI R106, R108.reuse, R3, c[0x0][0x284] ;  /* 0x0000a1006c6a7619 */ /* 0x040fe20000010203 */
[----:B------:R-:W-:Y:S01]  /*2930*/  IMAD.SHL.U32 R108, R108, 0x40, RZ ;  /* 0x000000406c6c7824 */ /* 0x000fe200078e00ff */
[--C-:B------:R-:W-:Y:S02]  /*2940*/  IADD3 R105, R105, R7, R140.reuse ;  /* 0x0000000769697210 */ /* 0x100fe40007ffe08c */
[----:B------:R-:W-:-:S02]  /*2950*/  IADD3 R103, R103, R5, R140 ;  /* 0x0000000567677210 */ /* 0x000fc40007ffe08c */
[----:B------:R-:W-:Y:S02]  /*2960*/  LOP3.LUT R0, R140, R0, R141, 0xf6, !PT ;  /* 0x000000008c007212 */ /* 0x000fe400078ef68d */
[----:B------:R-:W-:Y:S02]  /*2970*/  @P0 LOP3.LUT R216, R216, 0x1, RZ, 0xfc, !PT ;  /* 0x00000001d8d80812 */ /* 0x000fe400078efcff */
[----:B------:R-:W-:Y:S02]  /*2980*/  SHF.R.S32.HI R130, RZ, 0x1f, R125 ;  /* 0x0000001fff827819 */ /* 0x000fe4000001147d */
[----:B------:R-:W-:Y:S02]  /*2990*/  SHF.R.S32.HI R128, RZ, 0x1f, R123 ;  /* 0x0000001fff807819 */ /* 0x000fe4000001147b */
[----:B------:R-:W-:Y:S02]  /*29a0*/  SHF.R.S32.HI R126, RZ, 0x1f, R121 ;  /* 0x0000001fff7e7819 */ /* 0x000fe40000011479 */
[----:B------:R-:W-:-:S02]  /*29b0*/  SHF.R.S32.HI R124, RZ, 0x1f, R114 ;  /* 0x0000001fff7c7819 */ /* 0x000fc40000011472 */
[----:B------:R-:W-:Y:S02]  /*29c0*/  SHF.R.S32.HI R122, RZ, 0x1f, R112 ;  /* 0x0000001fff7a7819 */ /* 0x000fe40000011470 */
[----:B--2---:R-:W-:Y:S02]  /*29d0*/  SHF.R.S32.HI R120, RZ, 0x1f, R110 ;  /* 0x0000001fff787819 */ /* 0x004fe4000001146e */
.L_x_1398:
[----:B------:R-:W-:Y:S01]  /*29e0*/  SHF.R.S32.HI R5, RZ, 0x1f, R15 ;  /* 0x0000001fff057819 */ /* 0x000fe2000001140f */
[----:B------:R-:W-:Y:S04]  /*29f0*/  DEPBAR.LE SB0, 0x2 ;  /* 0x000080800000791a */ /* 0x000fe80000000000 */
[----:B------:R-:W-:Y:S01]  /*2a00*/  ISETP.LE.AND P1, PT, R88, c[0x0][0x27c], PT ;  /* 0x00009f0058007a0c */ /* 0x000fe20003f23270 */
[----:B------:R-:W-:Y:S01]  /*2a10*/  WARPSYNC 0xffffffff ;  /* 0xffffffff00007948 */ /* 0x000fe20003800000 */
[----:B------:R-:W-:Y:S01]  /*2a20*/  BAR.SYNC.DEFER_BLOCKING 0x0 ;  /* 0x0000000000007b1d */ /* 0x000fe20000010000 */
[-C--:B------:R-:W-:Y:S02]  /*2a30*/  IMAD R131, R90, R15.reuse, RZ ;  /* 0x0000000f5a837224 */ /* 0x080fe400078e02ff */
[----:B------:R-:W-:Y:S04]  /*2a40*/  IMAD.WIDE.U32 R20, R92, R15, RZ ;  /* 0x0000000f5c147225 */ /* 0x000fe800078e00ff */
[----:B------:R-:W-:Y:S01]  /*2a50*/  IMAD R131, R5, R92, R131 ;  /* 0x0000005c05837224 */ /* 0x000fe200078e0283 */
[----:B------:R-:W-:Y:S01]  /*2a60*/  IADD3 R4, P0, R85, R20, RZ ;  /* 0x0000001455047210 */ /* 0x000fe20007f1e0ff */
[----:B-1----:R-:W-:Y:S02]  /*2a70*/  IMAD R2, R43, 0x3000, R0 ;  /* 0x000030002b027824 */ /* 0x002fe400078e0200 */
[----:B------:R-:W-:Y:S03]  /*2a80*/  IMAD.IADD R131, R21, 0x1, R131 ;  /* 0x0000000115837824 */ /* 0x000fe600078e0283 */
[----:B------:R-:W-:Y:S01]  /*2a90*/  IADD3 R127, R2, 0x20, RZ ;  /* 0x00000020027f7810 */ /* 0x000fe20007ffe0ff */
[----:B------:R-:W-:Y:S01]  /*2aa0*/  IMAD.X R3, R131, 0x1, R118, P0 ;  /* 0x0000000183037824 */ /* 0x000fe200000e0676 */
[----:B------:R-:W-:Y:S02]  /*2ab0*/  LEA R66, P0, R4, c[0x0][0x1c8], 0x1 ;  /* 0x0000720004427a11 */ /* 0x000fe400078008ff */
[----:B------:R-:W-:Y:S02]  /*2ac0*/  @P6 IADD3 R127, R2, -0x20, RZ ;  /* 0xffffffe0027f6810 */ /* 0x000fe40007ffe0ff */
[----:B------:R-:W-:Y:S02]  /*2ad0*/  LEA.HI.X R67, R4, c[0x0][0x1cc], R3, 0x1, P0 ;  /* 0x0000730004437a11 */ /* 0x000fe400000f0c03 */
[----:B------:R-:W-:Y:S02]  /*2ae0*/  LEA R129, R2, 0x100, 0x1 ;  /* 0x0000010002817811 */ /* 0x000fe400078e08ff */
[----:B------:R-:W-:Y:S01]  /*2af0*/  LEA R127, R127, 0x100, 0x1 ;  /* 0x000001007f7f7811 */ /* 0x000fe200078e08ff */
[----:B------:R-:W-:Y:S01]  /*2b00*/  BSSY B1, `(.L_x_1374) ;  /* 0x000039c000017945 */ /* 0x000fe20003800000 */
[----:B------:R-:W-:-:S05]  /*2b10*/  @!P1 BRA `(.L_x_1375) ;  /* 0x000037d000009947 */ /* 0x000fca0003800000 */
[-C--:B------:R-:W-:Y:S01]  /*2b20*/  IMAD R3, R106, R15.reuse, RZ ;  /* 0x0000000f6a037224 */ /* 0x080fe200078e02ff */
[----:B------:R-:W-:Y:S01]  /*2b30*/  LOP3.LUT P1, RZ, R216, 0x1, RZ, 0xc0, !PT ;  /* 0x00000001d8ff7812 */ /* 0x000fe2000782c0ff */
[-C--:B------:R-:W-:Y:S02]  /*2b40*/  IMAD R9, R102, R15.reuse, RZ ;  /* 0x0000000f66097224 */ /* 0x080fe400078e02ff */
[----:B------:R-:W-:Y:S02]  /*2b50*/  IMAD R132, R15, -0x40, R82 ;  /* 0xffffffc00f847824 */ /* 0x000fe400078e0252 */
[C---:B------:R-:W-:Y:S02]  /*2b60*/  IMAD R3, R5.reuse, R108, R3 ;  /* 0x0000006c05037224 */ /* 0x040fe400078e0203 */
[----:B------:R-:W-:Y:S01]  /*2b70*/  IMAD R9, R5, R104, R9 ;  /* 0x0000006805097224 */ /* 0x000fe200078e0209 */
[----:B------:R-:W-:Y:S01]  /*2b80*/  IMNMX R132, R132, 0x40, PT ;  /* 0x0000004084847817 */ /* 0x000fe20003800200 */
[-C--:B------:R-:W-:Y:S04]  /*2b90*/  IMAD.WIDE.U32 R6, R108, R15.reuse, RZ ;  /* 0x0000000f6c067225 */ /* 0x080fe800078e00ff */
[----:B------:R-:W-:Y:S01]  /*2ba0*/  IMAD.WIDE.U32 R4, R104, R15, RZ ;  /* 0x0000000f68047225 */ /* 0x000fe200078e00ff */
[----:B------:R-:W-:Y:S04]  /*2bb0*/  IADD3 R3, R7, R3, RZ ;  /* 0x0000000307037210 */ /* 0x000fe80007ffe0ff */
[----:B------:R-:W-:Y:S01]  /*2bc0*/  IADD3 R2, R5, R9, RZ ;  /* 0x0000000905027210 */ /* 0x000fe20007ffe0ff */
[----:B------:R-:W-:-:S05]  /*2bd0*/  @!P1 BRA `(.L_x_1376) ;  /* 0x00001b7000009947 */ /* 0x000fca0003800000 */
[----:B------:R-:W-:Y:S01]  /*2be0*/  ISETP.GE.AND P1, PT, R213, R132, PT ;  /* 0x00000084d500720c */ /* 0x000fe20003f26270 */
[----:B------:R-:W-:Y:S01]  /*2bf0*/  BSSY B0, `(.L_x_1377) ;  /* 0x000003c000007945 */ /* 0x000fe20003800000 */
[C---:B------:R-:W-:Y:S01]  /*2c00*/  IADD3 R8, R142.reuse, 0x40, RZ ;  /* 0x000000408e087810 */ /* 0x040fe20007ffe0ff */
[----:B------:R-:W-:Y:S01]  /*2c10*/  CS2R R48, SRZ ;  /* 0x0000000000307805 */ /* 0x000fe2000001ff00 */
[----:B------:R-:W-:Y:S01]  /*2c20*/  IADD3 R23, R142, 0x20, RZ ;  /* 0x000000208e177810 */ /* 0x000fe20007ffe0ff */
        /* <DEDUP_REMOVED lines=56> */
.L_x_1378:
[----:B------:R-:W-:Y:S05]  /*2fb0*/  BSYNC B0 ;  /* 0x0000000000007941 */ /* 0x000fea0003800000 */
.L_x_1377:
[----:B------:R-:W-:-:S05]  /*2fc0*/  @P1 BRA `(.L_x_1379) ;  /* 0x000034f000001947 */ /* 0x000fca0003800000 */
[----:B------:R-:W-:Y:S01]  /*2fd0*/  ISETP.GE.AND P0, PT, R144, c[0x0][0x1d4], PT ;  /* 0x0000750090007a0c */ /* 0x000fe20003f06270 */
[----:B-1---5:R-:W-:Y:S01]  /*2fe0*/  IMAD.MOV.U32 R17, RZ, RZ, R50 ;  /* 0x000000ffff117224 */ /* 0x022fe200078e0032 */
[----:B------:R-:W-:Y:S01]  /*2ff0*/  MOV R16, R51 ;  /* 0x0000003300107202 */ /* 0x000fe20000000f00 */
[----:B------:R-:W-:Y:S01]  /*3000*/  IMAD.MOV.U32 R3, RZ, RZ, R20 ;  /* 0x000000ffff037224 */ /* 0x000fe200078e0014 */
[----:B------:R-:W-:Y:S01]  /*3010*/  MOV R5, R24 ;  /* 0x0000001800057202 */ /* 0x000fe20000000f00 */
[----:B------:R-:W-:Y:S01]  /*3020*/  IMAD.MOV.U32 R2, RZ, RZ, R21 ;  /* 0x000000ffff027224 */ /* 0x000fe200078e0015 */
[----:B------:R-:W-:Y:S01]  /*3030*/  PRMT R47, R16, 0x5410, R17 ;  /* 0x00005410102f7816 */ /* 0x000fe20000000011 */
        /* <DEDUP_REMOVED lines=17> */
[----:B------:R-:W-:Y:S01]  /*3150*/  MOV R3, R36 ;  /* 0x0000002400037202 */ /* 0x000fe20000000f00 */
[----:B------:R-:W-:Y:S01]  /*3160*/  IMAD.MOV.U32 R4, RZ, RZ, R31 ;  /* 0x000000ffff047224 */ /* 0x000fe200078e001f */
[----:B------:R-:W-:Y:S01]  /*3170*/  PRMT R52, R18, 0x5410, R19 ;  /* 0x0000541012347816 */ /* 0x000fe20000000013 */
[----:B------:R-:W-:Y:S01]  /*3180*/  IMAD.MOV.U32 R2, RZ, RZ, R37 ;  /* 0x000000ffff027224 */ /* 0x000fe200078e0025 */
[----:B------:R-:W-:Y:S01]  /*3190*/  PRMT R59, R16, 0x5410, R17 ;  /* 0x00005410103b7816 */ /* 0x000fe20000000011 */
[----:B------:R-:W-:Y:S01]  /*31a0*/  BSSY B0, `(.L_x_1380) ;  /* 0x000003b000007945 */ /* 0x000fe20003800000 */
        /* <DEDUP_REMOVED lines=18> */
[----:B------:R-:W-:Y:S01]  /*32d0*/  @!P0 HADD2.F32 R46, -RZ, R46.H0_H0 ;  /* 0x2000002eff2e8230 */ /* 0x000fe20000004100 */
[----:B-1----:R-:W-:Y:S01]  /*32e0*/  @!P0 IMAD.MOV.U32 R33, RZ, RZ, R17 ;  /* 0x000000ffff218224 */ /* 0x002fe200078e0011 */
[----:B------:R-:W-:Y:S04]  /*32f0*/  @!P0 MOV R29, R16 ;  /* 0x00000010001d8202 */ /* 0x000fe80000000f00 */
[----:B------:R-:W-:Y:S02]  /*3300*/  @!P0 HADD2.F32 R41, -RZ, R33.H1_H1 ;  /* 0x30000021ff298230 */ /* 0x000fe40000004100 */
        /* <DEDUP_REMOVED lines=10> */
[C---:B------:R-:W-:Y:S01]  /*33b0*/  @!P0 FMUL.FTZ R3, R29.reuse, R34 ;  /* 0x000000221d038220 */ /* 0x040fe20000410000 */
[----:B------:R-:W-:Y:S01]  /*33c0*/  @!P0 F2FP.PACK_AB R69, R2, R69 ;  /* 0x000000450245823e */ /* 0x000fe200000000ff */
[-C--:B------:R-:W-:Y:S01]  /*33d0*/  @!P0 FFMA.FTZ R62, R29, R42.reuse, -R62 ;  /* 0x0000002a1d3e8223 */ /* 0x080fe2000001083e */
[----:B------:R-:W-:Y:S01]  /*33e0*/  @!P0 MOV R29, R19 ;  /* 0x00000013001d8202 */ /* 0x000fe20000000f00 */
[----:B------:R-:W-:Y:S01]  /*33f0*/  @!P0 FFMA.FTZ R3, R41, R42, R3 ;  /* 0x0000002a29038223 */ /* 0x000fe20000010003 */
[--C-:B------:R-:W-:Y:S01]  /*3400*/  @!P0 HADD2.F32 R39, -RZ, R33.reuse.H1_H1 ;  /* 0x30000021ff278230 */ /* 0x100fe20000004100 */
[----:B------:R-:W-:Y:S01]  /*3410*/  @!P0 IMAD.MOV.U32 R16, RZ, RZ, R69 ;  /* 0x000000ffff108224 */ /* 0x000fe200078e0045 */
[----:B------:R-:W-:Y:S02]  /*3420*/  @!P0 HADD2.F32 R33, -RZ, R33.H0_H0 ;  /* 0x20000021ff218230 */ /* 0x000fe40000004100 */
[----:B------:R-:W-:Y:S01]  /*3430*/  @!P0 HADD2.F32 R34, -RZ, R35.H0_H0 ;  /* 0x20000023ff228230 */ /* 0x000fe20000004100 */
[----:B------:R-:W-:Y:S01]  /*3440*/  @!P0 F2FP.PACK_AB R62, R3, R62 ;  /* 0x0000003e033e823e */ /* 0x000fe200000000ff */
[--C-:B------:R-:W-:Y:S02]  /*3450*/  @!P0 HADD2.F32 R44, -RZ, R29.reuse.H1_H1 ;  /* 0x3000001dff2c8230 */ /* 0x100fe40000004100 */
[----:B------:R-:W-:Y:S01]  /*3460*/  @!P0 HADD2.F32 R29, -RZ, R29.H0_H0 ;  /* 0x2000001dff1d8230 */ /* 0x000fe20000004100 */
[----:B------:R-:W-:Y:S01]  /*3470*/  @!P0 FMUL.FTZ R4, R33, R34 ;  /* 0x0000002221048220 */ /* 0x000fe20000410000 */
[----:B------:R-:W-:Y:S01]  /*3480*/  @!P0 MOV R17, R62 ;  /* 0x0000003e00118202 */ /* 0x000fe20000000f00 */
[----:B------:R-:W-:Y:S02]  /*3490*/  @!P0 FMUL.FTZ R71, R39, R34 ;  /* 0x0000002227478220 */ /* 0x000fe40000410000 */
[CC--:B------:R-:W-:Y:S02]  /*34a0*/  @!P0 FMUL.FTZ R68, R44.reuse, R32.reuse ;  /* 0x000000202c448220 */ /* 0x0c0fe40000410000 */
[----:B------:R-:W-:Y:S02]  /*34b0*/  @!P0 FMUL.FTZ R5, R29, R32 ;  /* 0x000000201d058220 */ /* 0x000fe40000410000 */
        /* <DEDUP_REMOVED lines=9> */
.L_x_1381:
[----:B------:R-:W-:Y:S05]  /*3550*/  BSYNC B0 ;  /* 0x0000000000007941 */ /* 0x000fea0003800000 */
.L_x_1380:
        /* <DEDUP_REMOVED lines=8> */
[----:B------:R-:W-:Y:S01]  /*35e0*/  @!P0 SHF.R.U64 R29, R36, 0x10, R37 ;  /* 0x00000010241d8819 */ /* 0x000fe20000001225 */
[----:B------:R-:W-:Y:S01]  /*35f0*/  @!P0 HADD2.F32 R39, -RZ, R59.H1_H1 ;  /* 0x3000003bff278230 */ /* 0x000fe20000004100 */
        /* <DEDUP_REMOVED lines=9> */
[----:B------:R-:W-:Y:S01]  /*3690*/  @!P0 HADD2.F32 R36, -RZ, R33.H0_H0 ;  /* 0x20000021ff248230 */ /* 0x000fe20000004100 */
[----:B------:R-:W-:Y:S01]  /*36a0*/  @!P0 MOV R33, R18 ;  /* 0x0000001200218202 */ /* 0x000fe20000000f00 */
[--C-:B------:R-:W-:Y:S01]  /*36b0*/  @!P0 HADD2.F32 R40, -RZ, R34.reuse.H1_H1 ;  /* 0x30000022ff288230 */ /* 0x100fe20000004100 */
[-C--:B------:R-:W-:Y:S01]  /*36c0*/  @!P0 FMUL.FTZ R63, R38, R35.reuse ;  /* 0x00000023263f8220 */ /* 0x080fe20000410000 */
[----:B------:R-:W-:Y:S01]  /*36d0*/  @!P0 HADD2.F32 R34, -RZ, R34.H0_H0 ;  /* 0x20000022ff228230 */ /* 0x000fe20000004100 */
[----:B------:R-:W-:Y:S02]  /*36e0*/  @!P0 FMUL.FTZ R2, R36, R35 ;  /* 0x0000002324028220 */ /* 0x000fe40000410000 */
[-C--:B------:R-:W-:Y:S02]  /*36f0*/  @!P0 FMUL.FTZ R46, R40, R29.reuse ;  /* 0x0000001d282e8220 */ /* 0x080fe40000410000 */
[----:B------:R-:W-:Y:S01]  /*3700*/  @!P0 FMUL.FTZ R3, R34, R29 ;  /* 0x0000001d22038220 */ /* 0x000fe20000410000 */
[----:B------:R-:W-:Y:S01]  /*3710*/  @!P0 MOV R29, R19 ;  /* 0x00000013001d8202 */ /* 0x000fe20000000f00 */
[-C--:B------:R-:W-:Y:S02]  /*3720*/  @!P0 FFMA.FTZ R63, R36, R39.reuse, -R63 ;  /* 0x00000027243f8223 */ /* 0x080fe4000001083f */
[----:B------:R-:W-:Y:S01]  /*3730*/  @!P0 FFMA.FTZ R2, R38, R39, R2 ;  /* 0x0000002726028223 */ /* 0x000fe20000010002 */
[--C-:B------:R-:W-:Y:S01]  /*3740*/  @!P0 HADD2.F32 R39, -RZ, R33.reuse.H1_H1 ;  /* 0x30000021ff278230 */ /* 0x100fe20000004100 */
[-C--:B------:R-:W-:Y:S01]  /*3750*/  @!P0 FFMA.FTZ R46, R34, R41.reuse, -R46 ;  /* 0x00000029222e8223 */ /* 0x080fe2000001082e */
[----:B------:R-:W-:Y:S01]  /*3760*/  @!P0 HADD2.F32 R33, -RZ, R33.H0_H0 ;  /* 0x20000021ff218230 */ /* 0x000fe20000004100 */
[----:B------:R-:W-:Y:S01]  /*3770*/  @!P0 FFMA.FTZ R3, R40, R41, R3 ;  /* 0x0000002928038223 */ /* 0x000fe20000010003 */
[----:B------:R-:W-:Y:S01]  /*3780*/  @!P0 F2FP.PACK_AB R63, R2, R63 ;  /* 0x0000003f023f823e */ /* 0x000fe200000000ff */
[----:B------:R-:W-:Y:S02]  /*3790*/  @!P0 HADD2.F32 R34, -RZ, R28.H0_H0 ;  /* 0x2000001cff228230 */ /* 0x000fe40000004100 */
[--C-:B------:R-:W-:Y:S01]  /*37a0*/  @!P0 HADD2.F32 R42, -RZ, R29.reuse.H1_H1 ;  /* 0x3000001dff2a8230 */ /* 0x100fe20000004100 */
[----:B------:R-:W-:Y:S01]  /*37b0*/  @!P0 MOV R16, R63 ;  /* 0x0000003f00108202 */ /* 0x000fe20000000f00 */
[----:B------:R-:W-:Y:S01]  /*37c0*/  @!P0 HADD2.F32 R29, -RZ, R29.H0_H0 ;  /* 0x2000001dff1d8230 */ /* 0x000fe20000004100 */
[-C--:B------:R-:W-:Y:S01]  /*37d0*/  @!P0 FMUL.FTZ R4, R33, R34.reuse ;  /* 0x0000002221048220 */ /* 0x080fe20000410000 */
[----:B------:R-:W-:Y:S01]  /*37e0*/  @!P0 HADD2.F32 R28, -RZ, R32.H0_H0 ;  /* 0x20000020ff1c8230 */ /* 0x000fe20000004100 */
[----:B------:R-:W-:Y:S01]  /*37f0*/  @!P0 FMUL.FTZ R65, R39, R34 ;  /* 0x0000002227418220 */ /* 0x000fe20000410000 */
[----:B------:R-:W-:Y:S01]  /*3800*/  @!P0 F2FP.PACK_AB R46, R3, R46 ;  /* 0x0000002e032e823e */ /* 0x000fe200000000ff */
[----:B------:R-:W-:Y:S02]  /*3810*/  @!P0 HADD2.F32 R38, -RZ, R59.H0_H0 ;  /* 0x2000003bff268230 */ /* 0x000fe40000004100 */
[C---:B------:R-:W-:Y:S01]  /*3820*/  @!P0 FMUL.FTZ R62, R42.reuse, R28 ;  /* 0x0000001c2a3e8220 */ /* 0x040fe20000410000 */
[----:B------:R-:W-:Y:S01]  /*3830*/  @!P0 MOV R17, R46 ;  /* 0x0000002e00118202 */ /* 0x000fe20000000f00 */
        /* <DEDUP_REMOVED lines=9> */
[----:B------:R1:W-:Y:S02]  /*38d0*/  STG.E.128 [R66.64+0x40], R16 ;  /* 0x0000401042007986 */ /* 0x0003e4000c101d08 */
.L_x_1383:
[----:B------:R-:W-:Y:S05]  /*38e0*/  BSYNC B0 ;  /* 0x0000000000007941 */ /* 0x000fea0003800000 */
.L_x_1382:
        /* <DEDUP_REMOVED lines=8> */
[--C-:B------:R-:W-:Y:S02]  /*3970*/  @!P0 SHF.R.U64 R23, R30, 0x10, R31.reuse ;  /* 0x000000101e178819 */ /* 0x100fe4000000121f */
[----:B------:R-:W-:Y:S01]  /*3980*/  @!P0 SHF.R.U32.HI R30, RZ, 0x10, R31 ;  /* 0x00000010ff1e8819 */ /* 0x000fe2000001161f */
[----:B------:R-:W-:Y:S01]  /*3990*/  @!P0 HADD2.F32 R31, -RZ, R22.H1_H1 ;  /* 0x30000016ff1f8230 */ /* 0x000fe20000004100 */
        /* <DEDUP_REMOVED lines=12> */
[C---:B------:R-:W-:Y:S01]  /*3a60*/  @!P0 FMUL.FTZ R2, R28.reuse, R31 ;  /* 0x0000001f1c028220 */ /* 0x040fe20000410000 */
[----:B------:R-:W-:Y:S01]  /*3a70*/  @!P0 HADD2.F32 R29, -RZ, R22.H0_H0 ;  /* 0x20000016ff1d8230 */ /* 0x000fe20000004100 */
[----:B------:R-:W-:Y:S01]  /*3a80*/  @!P0 FFMA.FTZ R39, R28, R35, -R39 ;  /* 0x000000231c278223 */ /* 0x000fe20000010827 */
[----:B------:R-:W-:Y:S01]  /*3a90*/  @!P0 MOV R28, R18 ;  /* 0x00000012001c8202 */ /* 0x000fe20000000f00 */
[-C--:B------:R-:W-:Y:S01]  /*3aa0*/  @!P0 FMUL.FTZ R40, R34, R23.reuse ;  /* 0x0000001722288220 */ /* 0x080fe20000410000 */
[----:B------:R-:W-:Y:S01]  /*3ab0*/  @!P0 HADD2.F32 R22, -RZ, R30.H0_H0 ;  /* 0x2000001eff168230 */ /* 0x000fe20000004100 */
[----:B------:R-:W-:Y:S01]  /*3ac0*/  @!P0 FMUL.FTZ R3, R32, R23 ;  /* 0x0000001720038220 */ /* 0x000fe20000410000 */
[----:B------:R-:W-:Y:S01]  /*3ad0*/  @!P0 MOV R23, R19 ;  /* 0x0000001300178202 */ /* 0x000fe20000000f00 */
[----:B------:R-:W-:Y:S01]  /*3ae0*/  @!P0 FFMA.FTZ R2, R33, R35, R2 ;  /* 0x0000002321028223 */ /* 0x000fe20000010002 */
[--C-:B------:R-:W-:Y:S01]  /*3af0*/  @!P0 HADD2.F32 R33, -RZ, R28.reuse.H1_H1 ;  /* 0x3000001cff218230 */ /* 0x100fe20000004100 */
[-C--:B------:R-:W-:Y:S01]  /*3b00*/  @!P0 FFMA.FTZ R3, R34, R37.reuse, R3 ;  /* 0x0000002522038223 */ /* 0x080fe20000010003 */
[----:B------:R-:W-:Y:S01]  /*3b10*/  @!P0 HADD2.F32 R28, -RZ, R28.H0_H0 ;  /* 0x2000001cff1c8230 */ /* 0x000fe20000004100 */
[----:B------:R-:W-:Y:S01]  /*3b20*/  @!P0 FFMA.FTZ R40, R32, R37, -R40 ;  /* 0x0000002520288223 */ /* 0x000fe20000010828 */
[----:B------:R-:W-:Y:S01]  /*3b30*/  @!P0 F2FP.PACK_AB R39, R2, R39 ;  /* 0x000000270227823e */ /* 0x000fe200000000ff */
[-C--:B------:R-:W-:Y:S01]  /*3b40*/  @!P0 FMUL.FTZ R41, R33, R29.reuse ;  /* 0x0000001d21298220 */ /* 0x080fe20000410000 */
[--C-:B------:R-:W-:Y:S01]  /*3b50*/  @!P0 HADD2.F32 R36, -RZ, R23.reuse.H1_H1 ;  /* 0x30000017ff248230 */ /* 0x100fe20000004100 */
[----:B------:R-:W-:Y:S01]  /*3b60*/  @!P0 FMUL.FTZ R4, R28, R29 ;  /* 0x0000001d1c048220 */ /* 0x000fe20000410000 */
[----:B------:R-:W-:Y:S01]  /*3b70*/  @!P0 F2FP.PACK_AB R40, R3, R40 ;  /* 0x000000280328823e */ /* 0x000fe200000000ff */
[----:B------:R-:W-:Y:S01]  /*3b80*/  @!P0 HADD2.F32 R23, -RZ, R23.H0_H0 ;  /* 0x20000017ff178230 */ /* 0x000fe20000004100 */
[----:B------:R-:W-:Y:S01]  /*3b90*/  @!P0 MOV R16, R39 ;  /* 0x0000002700108202 */ /* 0x000fe20000000f00 */
[----:B------:R-:W-:Y:S01]  /*3ba0*/  @!P0 FMUL.FTZ R42, R36, R22 ;  /* 0x00000016242a8220 */ /* 0x000fe20000410000 */
[----:B------:R-:W-:Y:S01]  /*3bb0*/  @!P0 MOV R17, R40 ;  /* 0x0000002800118202 */ /* 0x000fe20000000f00 */
[----:B------:R-:W-:Y:S01]  /*3bc0*/  @!P0 HADD2.F32 R35, -RZ, R53.H0_H0 ;  /* 0x20000035ff238230 */ /* 0x000fe20000004100 */
[C---:B------:R-:W-:Y:S02]  /*3bd0*/  @!P0 FMUL.FTZ R5, R23.reuse, R22 ;  /* 0x0000001617058220 */ /* 0x040fe40000410000 */
[-C--:B------:R-:W-:Y:S02]  /*3be0*/  @!P0 FFMA.FTZ R42, R23, R38.reuse, -R42 ;  /* 0x00000026172a8223 */ /* 0x080fe4000001082a */
[-C--:B------:R-:W-:Y:S02]  /*3bf0*/  @!P0 FFMA.FTZ R4, R33, R35.reuse, R4 ;  /* 0x0000002321048223 */ /* 0x080fe40000010004 */
[----:B------:R-:W-:Y:S02]  /*3c00*/  @!P0 FFMA.FTZ R41, R28, R35, -R41 ;  /* 0x000000231c298223 */ /* 0x000fe40000010829 */
[----:B------:R-:W-:Y:S03]  /*3c10*/  @!P0 FFMA.FTZ R5, R36, R38, R5 ;  /* 0x0000002624058223 */ /* 0x000fe60000010005 */
[----:B------:R-:W-:Y:S02]  /*3c20*/  @!P0 F2FP.PACK_AB R41, R4, R41 ;  /* 0x000000290429823e */ /* 0x000fe400000000ff */
[----:B------:R-:W-:Y:S02]  /*3c30*/  @!P0 F2FP.PACK_AB R42, R5, R42 ;  /* 0x0000002a052a823e */ /* 0x000fe400000000ff */
[----:B------:R-:W-:Y:S02]  /*3c40*/  @!P0 MOV R18, R41 ;  /* 0x0000002900128202 */ /* 0x000fe40000000f00 */
[----:B------:R-:W-:Y:S05]  /*3c50*/  @!P0 MOV R19, R42 ;  /* 0x0000002a00138202 */ /* 0x000fea0000000f00 */
[----:B------:R1:W-:Y:S02]  /*3c60*/  STG.E.128 [R66.64+0x80], R16 ;  /* 0x0000801042007986 */ /* 0x0003e4000c101d08 */
.L_x_1385:
[----:B------:R-:W-:Y:S05]  /*3c70*/  BSYNC B0 ;  /* 0x0000000000007941 */ /* 0x000fea0003800000 */
.L_x_1384:
        /* <DEDUP_REMOVED lines=22> */
[CC--:B------:R-:W-:Y:S02]  /*3de0*/  @!P0 FMUL.FTZ R35, R29.reuse, R27.reuse ;  /* 0x0000001b1d238220 */ /* 0x0c0fe40000410000 */
[----:B------:R-:W-:Y:S01]  /*3df0*/  @!P0 FMUL.FTZ R2, R28, R27 ;  /* 0x0000001b1c028220 */ /* 0x000fe20000410000 */
[----:B------:R-:W-:Y:S01]  /*3e00*/  @!P0 HADD2.F32 R27, -RZ, R26.H0_H0 ;  /* 0x2000001aff1b8230 */ /* 0x000fe20000004100 */
[----:B------:R-:W-:Y:S01]  /*3e10*/  @!P0 FMUL.FTZ R36, R30, R22 ;  /* 0x000000161e248220 */ /* 0x000fe20000410000 */
[----:B------:R-:W-:Y:S01]  /*3e20*/  @!P0 MOV R26, R18 ;  /* 0x00000012001a8202 */ /* 0x000fe20000000f00 */
[----:B------:R-:W-:Y:S02]  /*3e30*/  @!P0 FFMA.FTZ R2, R29, R31, R2 ;  /* 0x0000001f1d028223 */ /* 0x000fe40000010002 */
[C---:B------:R-:W-:Y:S01]  /*3e40*/  @!P0 FMUL.FTZ R3, R27.reuse, R22 ;  /* 0x000000161b038220 */ /* 0x040fe20000410000 */
[----:B------:R-:W-:Y:S01]  /*3e50*/  @!P0 MOV R22, R19 ;  /* 0x0000001300168202 */ /* 0x000fe20000000f00 */
[-C--:B------:R-:W-:Y:S01]  /*3e60*/  @!P0 FFMA.FTZ R36, R27, R32.reuse, -R36 ;  /* 0x000000201b248223 */ /* 0x080fe20000010824 */
[--C-:B------:R-:W-:Y:S01]  /*3e70*/  @!P0 HADD2.F32 R29, -RZ, R26.reuse.H1_H1 ;  /* 0x3000001aff1d8230 */ /* 0x100fe20000004100 */
[----:B------:R-:W-:Y:S01]  /*3e80*/  @!P0 FFMA.FTZ R35, R28, R31, -R35 ;  /* 0x0000001f1c238223 */ /* 0x000fe20000010823 */
[----:B------:R-:W-:Y:S01]  /*3e90*/  @!P0 HADD2.F32 R26, -RZ, R26.H0_H0 ;  /* 0x2000001aff1a8230 */ /* 0x000fe20000004100 */
[----:B------:R-:W-:Y:S01]  /*3ea0*/  @!P0 FFMA.FTZ R3, R30, R32, R3 ;  /* 0x000000201e038223 */ /* 0x000fe20000010003 */
[----:B------:R-:W-:Y:S02]  /*3eb0*/  @!P0 HADD2.F32 R27, -RZ, R9.H0_H0 ;  /* 0x20000009ff1b8230 */ /* 0x000fe40000004100 */
[----:B------:R-:W-:Y:S01]  /*3ec0*/  @!P0 F2FP.PACK_AB R35, R2, R35 ;  /* 0x000000230223823e */ /* 0x000fe200000000ff */
[--C-:B------:R-:W-:Y:S01]  /*3ed0*/  @!P0 HADD2.F32 R34, -RZ, R22.reuse.H1_H1 ;  /* 0x30000016ff228230 */ /* 0x100fe20000004100 */
[----:B------:R-:W-:Y:S01]  /*3ee0*/  @!P0 F2FP.PACK_AB R36, R3, R36 ;  /* 0x000000240324823e */ /* 0x000fe200000000ff */
[-C--:B------:R-:W-:Y:S01]  /*3ef0*/  @!P0 FMUL.FTZ R4, R26, R27.reuse ;  /* 0x0000001b1a048220 */ /* 0x080fe20000410000 */
[----:B------:R-:W-:Y:S01]  /*3f00*/  @!P0 HADD2.F32 R22, -RZ, R22.H0_H0 ;  /* 0x20000016ff168230 */ /* 0x000fe20000004100 */
[C---:B------:R-:W-:Y:S01]  /*3f10*/  @!P0 FMUL.FTZ R37, R29.reuse, R27 ;  /* 0x0000001b1d258220 */ /* 0x040fe20000410000 */
[----:B------:R-:W-:Y:S01]  /*3f20*/  @!P0 MOV R16, R35 ;  /* 0x0000002300108202 */ /* 0x000fe20000000f00 */
[----:B------:R-:W-:Y:S01]  /*3f30*/  @!P0 HADD2.F32 R9, -RZ, R23.H0_H0 ;  /* 0x20000017ff098230 */ /* 0x000fe20000004100 */
[----:B------:R-:W-:Y:S01]  /*3f40*/  @!P0 MOV R17, R36 ;  /* 0x0000002400118202 */ /* 0x000fe20000000f00 */
[----:B------:R-:W-:Y:S03]  /*3f50*/  @!P0 HADD2.F32 R31, -RZ, R52.H0_H0 ;  /* 0x20000034ff1f8230 */ /* 0x000fe60000004100 */
[-C--:B------:R-:W-:Y:S02]  /*3f60*/  @!P0 FMUL.FTZ R38, R34, R9.reuse ;  /* 0x0000000922268220 */ /* 0x080fe40000410000 */
        /* <DEDUP_REMOVED lines=10> */
.L_x_1387:
[----:B------:R-:W-:Y:S05]  /*4010*/  BSYNC B0 ;  /* 0x0000000000007941 */ /* 0x000fea0003800000 */
.L_x_1386:
        /* <DEDUP_REMOVED lines=26> */
[CC--:B------:R-:W-:Y:S02]  /*41c0*/  @!P0 FMUL.FTZ R34, R28.reuse, R8.reuse ;  /* 0x000000081c228220 */ /* 0x0c0fe40000410000 */
        /* <DEDUP_REMOVED lines=18> */
[-C--:B------:R-:W-:Y:S01]  /*42f0*/  @!P0 FMUL.FTZ R35, R32, R7.reuse ;  /* 0x0000000720238220 */ /* 0x080fe20000410000 */
        /* <DEDUP_REMOVED lines=11> */
.L_x_1389:
[----:B------:R-:W-:Y:S05]  /*43b0*/  BSYNC B0 ;  /* 0x0000000000007941 */ /* 0x000fea0003800000 */
.L_x_1388:
[----:B------:R-:W-:Y:S04]  /*43c0*/  IADD3 R2, R144, 0xa0, RZ ;  /* 0x000000a090027810 */ /* 0x000fe80007ffe0ff */
[----:B------:R-:W-:Y:S11]  /*43d0*/  ISETP.GE.AND P0, PT, R2, c[0x0][0x1d4], PT ;  /* 0x0000750002007a0c */ /* 0x000ff60003f06270 */
[----:B------:R-:W-:Y:S02]  /*43e0*/  @!UPT UIADD3 URZ, URZ, URZ, URZ ;  /* 0x0000003f3f3ff290 */ /* 0x000fe4000fffe03f */
[----:B------:R-:W-:-:S05]  /*43f0*/  @P0 BRA `(.L_x_1379) ;  /* 0x000020c000000947 */ /* 0x000fca0003800000 */
[----:B------:R-:W-:Y:S01]  /*4400*/  ISETP.GE.AND P0, PT, R136, c[0x0][0x27c], PT ;  /* 0x00009f0088007a0c */ /* 0x000fe20003f06270 */
[----:B-1----:R-:W1:Y:S11]  /*4410*/  LDS.128 R16, [R127+0x10000] ;  /* 0x010000007f107984 */ /* 0x002e760000000c00 */
[----:B------:R-:W-:Y:S01]  /*4420*/  @!UPT UIADD3 URZ, URZ, URZ, URZ ;  /* 0x0000003f3f3ff290 */ /* 0x000fe2000fffe03f */
[--C-:B------:R-:W-:Y:S01]  /*4430*/  @!P0 HADD2.F32 R25, -RZ, R45.reuse.H1_H1 ;  /* 0x3000002dff198230 */ /* 0x100fe20000004100 */
[----:B------:R-:W-:Y:S01]  /*4440*/  @!P0 SHF.R.U64 R7, R20, 0x10, R21 ;  /* 0x0000001014078819 */ /* 0x000fe20000001215 */
[----:B------:R-:W-:Y:S01]  /*4450*/  @!P0 HADD2.F32 R26, -RZ, R45.H0_H0 ;  /* 0x2000002dff1a8230 */ /* 0x000fe20000004100 */
        /* <DEDUP_REMOVED lines=9> */
[--C-:B------:R-:W-:Y:S02]  /*44f0*/  @!P0 HADD2.F32 R22, -RZ, R9.reuse.H0_H0 ;  /* 0x20000009ff168230 */ /* 0x100fe40000004100 */
[--C-:B------:R-:W-:Y:S02]  /*4500*/  @!P0 HADD2.F32 R24, -RZ, R20.reuse.H1_H1 ;  /* 0x30000014ff188230 */ /* 0x100fe40000004100 */
[----:B------:R-:W-:Y:S01]  /*4510*/  @!P0 HADD2.F32 R20, -RZ, R20.H0_H0 ;  /* 0x20000014ff148230 */ /* 0x000fe20000004100 */
[----:B------:R-:W-:Y:S01]  /*4520*/  @!P0 FMUL.FTZ R2, R22, R21 ;  /* 0x0000001516028220 */ /* 0x000fe20000410000 */
[----:B------:R-:W-:Y:S01]  /*4530*/  @!P0 HADD2.F32 R23, -RZ, R9.H1_H1 ;  /* 0x30000009ff178230 */ /* 0x000fe20000004100 */
[-C--:B------:R-:W-:Y:S01]  /*4540*/  @!P0 FMUL.FTZ R30, R24, R7.reuse ;  /* 0x00000007181e8220 */ /* 0x080fe20000410000 */
[----:B------:R-:W-:Y:S01]  /*4550*/  @!P0 MOV R9, R18 ;  /* 0x0000001200098202 */ /* 0x000fe20000000f00 */
[C---:B------:R-:W-:Y:S01]  /*4560*/  @!P0 FMUL.FTZ R3, R20.reuse, R7 ;  /* 0x0000000714038220 */ /* 0x040fe20000410000 */
[----:B------:R-:W-:Y:S01]  /*4570*/  @!P0 MOV R7, R19 ;  /* 0x0000001300078202 */ /* 0x000fe20000000f00 */
[C---:B------:R-:W-:Y:S02]  /*4580*/  @!P0 FMUL.FTZ R29, R23.reuse, R21 ;  /* 0x00000015171d8220 */ /* 0x040fe40000410000 */
[----:B------:R-:W-:Y:S01]  /*4590*/  @!P0 FFMA.FTZ R2, R23, R25, R2 ;  /* 0x0000001917028223 */ /* 0x000fe20000010002 */
[--C-:B------:R-:W-:Y:S01]  /*45a0*/  @!P0 HADD2.F32 R23, -RZ, R9.reuse.H1_H1 ;  /* 0x30000009ff178230 */ /* 0x100fe20000004100 */
[----:B------:R-:W-:Y:S01]  /*45b0*/  @!P0 FFMA.FTZ R30, R20, R27, -R30 ;  /* 0x0000001b141e8223 */ /* 0x000fe2000001081e */
[----:B------:R-:W-:Y:S01]  /*45c0*/  @!P0 HADD2.F32 R9, -RZ, R9.H0_H0 ;  /* 0x20000009ff098230 */ /* 0x000fe20000004100 */
[----:B------:R-:W-:Y:S01]  /*45d0*/  @!P0 FFMA.FTZ R29, R22, R25, -R29 ;  /* 0x00000019161d8223 */ /* 0x000fe2000001081d */
[----:B------:R-:W-:Y:S01]  /*45e0*/  @!P0 HADD2.F32 R20, -RZ, R6.H0_H0 ;  /* 0x20000006ff148230 */ /* 0x000fe20000004100 */
[----:B------:R-:W-:Y:S01]  /*45f0*/  @!P0 FFMA.FTZ R3, R24, R27, R3 ;  /* 0x0000001b18038223 */ /* 0x000fe20000010003 */
[--C-:B------:R-:W-:Y:S02]  /*4600*/  @!P0 HADD2.F32 R25, -RZ, R7.reuse.H1_H1 ;  /* 0x30000007ff198230 */ /* 0x100fe40000004100 */
[----:B------:R-:W-:Y:S01]  /*4610*/  @!P0 F2FP.PACK_AB R29, R2, R29 ;  /* 0x0000001d021d823e */ /* 0x000fe200000000ff */
[----:B------:R-:W-:Y:S01]  /*4620*/  @!P0 FMUL.FTZ R4, R9, R20 ;  /* 0x0000001409048220 */ /* 0x000fe20000410000 */
[----:B------:R-:W-:Y:S01]  /*4630*/  @!P0 F2FP.PACK_AB R30, R3, R30 ;  /* 0x0000001e031e823e */ /* 0x000fe200000000ff */
[C---:B------:R-:W-:Y:S01]  /*4640*/  @!P0 FMUL.FTZ R31, R23.reuse, R20 ;  /* 0x00000014171f8220 */ /* 0x040fe20000410000 */
[----:B------:R-:W-:Y:S01]  /*4650*/  @!P0 MOV R16, R29 ;  /* 0x0000001d00108202 */ /* 0x000fe20000000f00 */
[----:B------:R-:W-:Y:S01]  /*4660*/  @!P0 FFMA.FTZ R4, R23, R26, R4 ;  /* 0x0000001a17048223 */ /* 0x000fe20000010004 */
[----:B------:R-:W-:Y:S01]  /*4670*/  @!P0 MOV R17, R30 ;  /* 0x0000001e00118202 */ /* 0x000fe20000000f00 */
[----:B------:R-:W-:Y:S01]  /*4680*/  @!P0 FFMA.FTZ R31, R9, R26, -R31 ;  /* 0x0000001a091f8223 */ /* 0x000fe2000001081f */
[----:B------:R-:W-:Y:S02]  /*4690*/  @!P0 HADD2.F32 R7, -RZ, R7.H0_H0 ;  /* 0x20000007ff078230 */ /* 0x000fe40000004100 */
[----:B------:R-:W-:Y:S02]  /*46a0*/  @!P0 HADD2.F32 R6, -RZ, R8.H0_H0 ;  /* 0x20000008ff068230 */ /* 0x000fe40000004100 */
[----:B------:R-:W-:Y:S03]  /*46b0*/  @!P0 F2FP.PACK_AB R31, R4, R31 ;  /* 0x0000001f041f823e */ /* 0x000fe600000000ff */
[-C--:B------:R-:W-:Y:S01]  /*46c0*/  @!P0 FMUL.FTZ R32, R25, R6.reuse ;  /* 0x0000000619208220 */ /* 0x080fe20000410000 */
[----:B------:R-:W-:Y:S01]  /*46d0*/  @!P0 MOV R18, R31 ;  /* 0x0000001f00128202 */ /* 0x000fe20000000f00 */
[C---:B------:R-:W-:Y:S02]  /*46e0*/  @!P0 FMUL.FTZ R5, R7.reuse, R6 ;  /* 0x0000000607058220 */ /* 0x040fe40000410000 */
[-C--:B------:R-:W-:Y:S02]  /*46f0*/  @!P0 FFMA.FTZ R32, R7, R28.reuse, -R32 ;  /* 0x0000001c07208223 */ /* 0x080fe40000010820 */
[----:B------:R-:W-:Y:S05]  /*4700*/  @!P0 FFMA.FTZ R5, R25, R28, R5 ;  /* 0x0000001c19058223 */ /* 0x000fea0000010005 */
[----:B------:R-:W-:Y:S04]  /*4710*/  @!P0 F2FP.PACK_AB R32, R5, R32 ;  /* 0x000000200520823e */ /* 0x000fe800000000ff */
[----:B------:R-:W-:Y:S05]  /*4720*/  @!P0 MOV R19, R32 ;  /* 0x0000002000138202 */ /* 0x000fea0000000f00 */
[----:B------:R1:W-:Y:S01]  /*4730*/  STG.E.128 [R66.64+0x140], R16 ;  /* 0x0001401042007986 */ /* 0x0003e2000c101d08 */
[----:B------:R-:W-:-:S05]  /*4740*/  BRA `(.L_x_1379) ;  /* 0x00001d7000007947 */ /* 0x000fca0003800000 */
.L_x_1376:
        /* <DEDUP_REMOVED lines=47> */
.L_x_1391:
[----:B------:R-:W-:Y:S05]  /*4a40*/  BSYNC B0 ;  /* 0x0000000000007941 */ /* 0x000fea0003800000 */
.L_x_1390:
[----:B------:R-:W-:Y:S04]  /*4a50*/  IADD3 R133, P0, R160, R20, RZ ;  /* 0x00000014a0857210 */ /* 0x000fe80007f1e0ff */
[----:B------:R-:W-:Y:S01]  /*4a60*/  IADD3.X R131, R131, R95, RZ, P0, !PT ;  /* 0x0000005f83837210 */ /* 0x000fe200007fe4ff */
[----:B------:R-:W-:-:S05]  /*4a70*/  @P1 BRA `(.L_x_1379) ;  /* 0x00001a4000001947 */ /* 0x000fca0003800000 */
[----:B------:R-:W-:Y:S01]  /*4a80*/  ISETP.GE.AND P0, PT, R144, c[0x0][0x1d4], PT ;  /* 0x0000750090007a0c */ /* 0x000fe20003f06270 */
[----:B-----5:R-:W-:Y:S01]  /*4a90*/  IMAD.MOV.U32 R9, RZ, RZ, R62 ;  /* 0x000000ffff097224 */ /* 0x020fe200078e003e */
[----:B-1----:R-:W-:Y:S01]  /*4aa0*/  MOV R6, R61 ;  /* 0x0000003d00067202 */ /* 0x002fe20000000f00 */
[----:B------:R-:W-:Y:S01]  /*4ab0*/  IMAD.MOV.U32 R8, RZ, RZ, R63 ;  /* 0x000000ffff087224 */ /* 0x000fe200078e003f */
[----:B------:R-:W-:Y:S01]  /*4ac0*/  MOV R4, R19 ;  /* 0x0000001300047202 */ /* 0x000fe20000000f00 */
        /* <DEDUP_REMOVED lines=18> */
[----:B------:R-:W-:Y:S01]  /*4bf0*/  IMAD R170, R43, 0x3000, RZ ;  /* 0x000030002baa7824 */ /* 0x000fe200078e02ff */
[----:B------:R-:W-:Y:S02]  /*4c00*/  PRMT R71, R6, 0x5410, R7 ;  /* 0x0000541006477816 */ /* 0x000fe40000000007 */
[----:B------:R-:W-:Y:S02]  /*4c10*/  PRMT R30, R5, 0x5410, R4 ;  /* 0x00005410051e7816 */ /* 0x000fe40000000004 */
[----:B------:R-:W-:Y:S01]  /*4c20*/  PRMT R31, R2, 0x5410, R3 ;  /* 0x00005410021f7816 */ /* 0x000fe20000000003 */
[----:B------:R-:W-:-:S05]  /*4c30*/  @P0 BRA `(.L_x_1393) ;  /* 0x000007a000000947 */ /* 0x000fca0003800000 */
[----:B------:R-:W-:Y:S01]  /*4c40*/  IMAD.MOV.U32 R54, RZ, RZ, R51 ;  /* 0x000000ffff367224 */ /* 0x000fe200078e0033 */
[----:B------:R-:W-:Y:S01]  /*4c50*/  ISETP.GE.AND P2, PT, R114, c[0x0][0x1d4], PT ;  /* 0x0000750072007a0c */ /* 0x000fe20003f46270 */
[----:B------:R-:W-:Y:S01]  /*4c60*/  IMAD.MOV.U32 R56, RZ, RZ, R49 ;  /* 0x000000ffff387224 */ /* 0x000fe200078e0031 */
[C---:B------:R-:W-:Y:S01]  /*4c70*/  IADD3 R174, P1, P0, R154.reuse, R133, R125 ;  /* 0x000000859aae7210 */ /* 0x040fe2000783e07d */
[----:B------:R-:W-:Y:S01]  /*4c80*/  IMAD.MOV.U32 R37, RZ, RZ, R33 ;  /* 0x000000ffff257224 */ /* 0x000fe200078e0021 */
[----:B------:R-:W-:Y:S02]  /*4c90*/  IADD3 R178, R105, R170, RZ ;  /* 0x000000aa69b27210 */ /* 0x000fe40007ffe0ff */
[C---:B------:R-:W-:Y:S02]  /*4ca0*/  IADD3.X R173, R89.reuse, R131, R130, P1, P0 ;  /* 0x0000008359ad7210 */ /* 0x040fe40000fe0482 */
[----:B------:R-:W-:Y:S02]  /*4cb0*/  MOV R39, R32 ;  /* 0x0000002000277202 */ /* 0x000fe40000000f00 */
[----:B------:R-:W-:Y:S02]  /*4cc0*/  MOV R53, R50 ;  /* 0x0000003200357202 */ /* 0x000fe40000000f00 */
[----:B------:R-:W-:Y:S02]  /*4cd0*/  MOV R47, R48 ;  /* 0x00000030002f7202 */ /* 0x000fe40000000f00 */
[----:B------:R-:W-:Y:S04]  /*4ce0*/  @!P2 IADD3 R171, P1, P0, R154, R133, R114 ;  /* 0x000000859aaba210 */ /* 0x000fe8000783e072 */
[----:B------:R-:W-:Y:S02]  /*4cf0*/  @!P2 IADD3.X R172, R89, R131, R124, P1, P0 ;  /* 0x0000008359aca210 */ /* 0x000fe40000fe047c */
[C---:B------:R-:W-:Y:S04]  /*4d00*/  LEA R176, P0, R174.reuse, c[0x0][0x1c8], 0x1 ;  /* 0x00007200aeb07a11 */ /* 0x040fe800078008ff */
[----:B------:R-:W-:Y:S02]  /*4d10*/  LEA.HI.X R177, R174, c[0x0][0x1cc], R173, 0x1, P0 ;  /* 0x00007300aeb17a11 */ /* 0x000fe400000f0cad */
[C---:B------:R-:W-:Y:S02]  /*4d20*/  @!P2 LEA R174, P0, R171.reuse, c[0x0][0x1c8], 0x1 ;  /* 0x00007200abaeaa11 */ /* 0x040fe400078008ff */
[----:B------:R-:W-:Y:S02]  /*4d30*/  SHF.L.U32 R173, R178, 0x1, RZ ;  /* 0x00000001b2ad7819 */ /* 0x000fe400000006ff */
[----:B------:R-:W-:Y:S01]  /*4d40*/  @!P2 LEA.HI.X R175, R171, c[0x0][0x1cc], R172, 0x1, P0 ;  /* 0x00007300abafaa11 */ /* 0x000fe200000f0cac */
[----:B------:R-:W-:Y:S01]  /*4d50*/  IMAD.IADD R172, R111, 0x1, R170 ;  /* 0x000000016fac7824 */ /* 0x000fe200078e02aa */
[----:B------:R-:W-:Y:S01]  /*4d60*/  ISETP.GE.AND P0, PT, R144, c[0x0][0x27c], PT ;  /* 0x00009f0090007a0c */ /* 0x000fe20003f06270 */
[----:B------:R-:W-:Y:S02]  /*4d70*/  LDS.128 R72, [R173+0xc100] ;  /* 0x00c10000ad487984 */ /* 0x000fe40000000c00 */
[----:B------:R-:W-:Y:S06]  /*4d80*/  IMAD.SHL.U32 R171, R172, 0x2, RZ ;  /* 0x00000002acab7824 */ /* 0x000fec00078e00ff */
[----:B------:R-:W1:Y:S04]  /*4d90*/  LDS.128 R20, [R171+0xc100] ;  /* 0x00c10000ab147984 */ /* 0x000e680000000c00 */
[--C-:B------:R-:W-:Y:S01]  /*4da0*/  @!P0 SHF.R.U64 R55, R50, 0x10, R51.reuse ;  /* 0x0000001032378819 */ /* 0x100fe20000001233 */
[----:B------:R-:W-:Y:S01]  /*4db0*/  @!P0 HADD2.F32 R41, -RZ, R39.H0_H0 ;  /* 0x20000027ff298230 */ /* 0x000fe20000004100 */
[----:B------:R-:W-:Y:S01]  /*4dc0*/  @!P0 SHF.R.U32.HI R59, RZ, 0x10, R51 ;  /* 0x00000010ff3b8819 */ /* 0x000fe20000011633 */
[----:B------:R-:W-:Y:S01]  /*4dd0*/  @!P0 HADD2.F32 R47, -RZ, R47.H0_H0 ;  /* 0x2000002fff2f8230 */ /* 0x000fe20000004100 */
[----:B------:R-:W-:Y:S01]  /*4de0*/  @!P0 SHF.R.U64 R46, R48, 0x10, R49 ;  /* 0x00000010302e8819 */ /* 0x000fe20000001231 */
[----:B------:R-:W-:Y:S01]  /*4df0*/  @!P0 HADD2.F32 R48, -RZ, R56.H0_H0 ;  /* 0x20000038ff308230 */ /* 0x000fe20000004100 */
[----:B------:R-:W-:Y:S01]  /*4e00*/  @!P0 SHF.R.U64 R38, R32, 0x10, R33 ;  /* 0x0000001020268819 */ /* 0x000fe20000001221 */
[----:B------:R-:W-:Y:S01]  /*4e10*/  IMAD.MOV.U32 R32, RZ, RZ, R35 ;  /* 0x000000ffff207224 */ /* 0x000fe200078e0023 */
[----:B------:R-:W-:Y:S01]  /*4e20*/  @!P0 HADD2.F32 R53, -RZ, R53.H0_H0 ;  /* 0x20000035ff358230 */ /* 0x000fe20000004100 */
[----:B------:R-:W-:Y:S01]  /*4e30*/  @!P0 SHF.R.U32.HI R36, RZ, 0x10, R33 ;  /* 0x00000010ff248819 */ /* 0x000fe20000011621 */
[----:B------:R-:W-:Y:S01]  /*4e40*/  @!P0 HADD2.F32 R46, -RZ, R46.H0_H0 ;  /* 0x2000002eff2e8230 */ /* 0x000fe20000004100 */
[----:B------:R-:W-:Y:S01]  /*4e50*/  @!P0 SHF.R.U32.HI R52, RZ, 0x10, R49 ;  /* 0x00000010ff348819 */ /* 0x000fe20000011631 */
[----:B------:R-:W-:Y:S01]  /*4e60*/  @!P0 HADD2.F32 R57, -RZ, R54.H0_H0 ;  /* 0x20000036ff398230 */ /* 0x000fe20000004100 */
[----:B------:R-:W-:Y:S01]  /*4e70*/  MOV R33, R34 ;  /* 0x0000002200217202 */ /* 0x000fe20000000f00 */
[----:B------:R-:W-:Y:S01]  /*4e80*/  @!P0 HADD2.F32 R36, -RZ, R36.H0_H0 ;  /* 0x20000024ff248230 */ /* 0x000fe20000004100 */
[--C-:B------:R-:W-:Y:S01]  /*4e90*/  @!P0 SHF.R.U64 R34, R34, 0x10, R35.reuse ;  /* 0x0000001022228819 */ /* 0x100fe20000001223 */
[----:B------:R-:W-:Y:S01]  /*4ea0*/  @!P0 HADD2.F32 R55, -RZ, R55.H0_H0 ;  /* 0x20000037ff378230 */ /* 0x000fe20000004100 */
[----:B------:R-:W-:Y:S01]  /*4eb0*/  @!P0 SHF.R.U32.HI R35, RZ, 0x10, R35 ;  /* 0x00000010ff238819 */ /* 0x000fe20000011623 */
[----:B------:R-:W-:Y:S02]  /*4ec0*/  @!P0 HADD2.F32 R33, -RZ, R33.H0_H0 ;  /* 0x20000021ff218230 */ /* 0x000fe40000004100 */
[----:B------:R-:W-:Y:S02]  /*4ed0*/  @!P0 HADD2.F32 R59, -RZ, R59.H0_H0 ;  /* 0x2000003bff3b8230 */ /* 0x000fe40000004100 */
[----:B------:R-:W-:Y:S02]  /*4ee0*/  @!P0 HADD2.F32 R42, -RZ, R37.H0_H0 ;  /* 0x20000025ff2a8230 */ /* 0x000fe40000004100 */
[----:B------:R-:W-:Y:S02]  /*4ef0*/  @!P0 HADD2.F32 R38, -RZ, R38.H0_H0 ;  /* 0x20000026ff268230 */ /* 0x000fe40000004100 */
[----:B------:R-:W-:Y:S01]  /*4f00*/  @!P0 HADD2.F32 R35, -RZ, R35.H0_H0 ;  /* 0x20000023ff238230 */ /* 0x000fe20000004100 */
[----:B-1----:R-:W-:Y:S01]  /*4f10*/  @!P0 IMAD.MOV.U32 R39, RZ, RZ, R20 ;  /* 0x000000ffff278224 */ /* 0x002fe200078e0014 */
[----:B------:R-:W-:Y:S02]  /*4f20*/  @!P0 MOV R51, R72 ;  /* 0x0000004800338202 */ /* 0x000fe40000000f00 */
[----:B------:R-:W-:Y:S02]  /*4f30*/  @!P0 MOV R50, R73 ;  /* 0x0000004900328202 */ /* 0x000fe40000000f00 */
[----:B------:R-:W-:Y:S01]  /*4f40*/  @!P0 HADD2.F32 R44, -RZ, R39.H0_H0 ;  /* 0x20000027ff2c8230 */ /* 0x000fe20000004100 */
[----:B------:R-:W-:Y:S01]  /*4f50*/  @!P0 MOV R40, R21 ;  /* 0x0000001500288202 */ /* 0x000fe20000000f00 */
[----:B------:R-:W-:Y:S01]  /*4f60*/  @!P0 HADD2.F32 R45, -RZ, R51.H0_H0 ;  /* 0x20000033ff2d8230 */ /* 0x000fe20000004100 */
[----:B------:R-:W-:Y:S01]  /*4f70*/  @!P0 MOV R56, R75 ;  /* 0x0000004b00388202 */ /* 0x000fe20000000f00 */
[----:B------:R-:W-:Y:S01]  /*4f80*/  @!P0 HADD2.F32 R49, -RZ, R50.H0_H0 ;  /* 0x20000032ff318230 */ /* 0x000fe20000004100 */
[CC--:B------:R-:W-:Y:S01]  /*4f90*/  @!P0 FMUL.FTZ R2, R44.reuse, R41.reuse ;  /* 0x000000292c028220 */ /* 0x0c0fe20000410000 */
[----:B------:R-:W-:Y:S01]  /*4fa0*/  @!P0 HADD2.F32 R37, -RZ, R40.H0_H0 ;  /* 0x20000028ff258230 */ /* 0x000fe20000004100 */
[----:B------:R-:W-:Y:S01]  /*4fb0*/  @!P0 FMUL.FTZ R171, R45, R41 ;  /* 0x000000292dab8220 */ /* 0x000fe20000410000 */
[----:B------:R-:W-:Y:S01]  /*4fc0*/  @!P0 HADD2.F32 R39, -RZ, R39.H1_H1 ;  /* 0x30000027ff278230 */ /* 0x000fe20000004100 */
[-C--:B------:R-:W-:Y:S01]  /*4fd0*/  @!P0 FMUL.FTZ R172, R49, R42.reuse ;  /* 0x0000002a31ac8220 */ /* 0x080fe20000410000 */
[--C-:B------:R-:W-:Y:S01]  /*4fe0*/  @!P0 HADD2.F32 R54, -RZ, R56.reuse.H0_H0 ;  /* 0x20000038ff368230 */ /* 0x100fe20000004100 */
[-C--:B------:R-:W-:Y:S01]  /*4ff0*/  @!P0 FFMA.FTZ R171, R44, R47.reuse, -R171 ;  /* 0x0000002f2cab8223 */ /* 0x080fe200000108ab */
[----:B------:R-:W-:Y:S01]  /*5000*/  @!P0 HADD2.F32 R56, -RZ, R56.H1_H1 ;  /* 0x30000038ff388230 */ /* 0x000fe20000004100 */
[----:B------:R-:W-:Y:S01]  /*5010*/  @!P0 FFMA.FTZ R2, R45, R47, R2 ;  /* 0x0000002f2d028223 */ /* 0x000fe20000010002 */
[----:B------:R-:W-:Y:S01]  /*5020*/  @!P0 HADD2.F32 R47, -RZ, R50.H1_H1 ;  /* 0x30000032ff2f8230 */ /* 0x000fe20000004100 */
[C---:B------:R-:W-:Y:S01]  /*5030*/  @!P0 FMUL.FTZ R4, R37.reuse, R42 ;  /* 0x0000002a25048220 */ /* 0x040fe20000410000 */
[----:B------:R-:W-:Y:S01]  /*5040*/  @!P0 HADD2.F32 R45, -RZ, R51.H1_H1 ;  /* 0x30000033ff2d8230 */ /* 0x000fe20000004100 */
[----:B------:R-:W-:Y:S01]  /*5050*/  @!P0 FFMA.FTZ R172, R37, R48, -R172 ;  /* 0x0000003025ac8223 */ /* 0x000fe200000108ac */
[----:B------:R-:W-:Y:S01]  /*5060*/  @!P0 HADD2.F32 R37, -RZ, R40.H1_H1 ;  /* 0x30000028ff258230 */ /* 0x000fe20000004100 */
[-C--:B------:R-:W-:Y:S01]  /*5070*/  @!P0 FMUL.FTZ R173, R47, R36.reuse ;  /* 0x000000242fad8220 */ /* 0x080fe20000410000 */
[----:B------:R-:W-:Y:S01]  /*5080*/  @!P0 HADD2.F32 R50, -RZ, R52.H0_H0 ;  /* 0x20000034ff328230 */ /* 0x000fe20000004100 */
[----:B------:R-:W-:Y:S02]  /*5090*/  @!P0 IMAD.MOV.U32 R51, RZ, RZ, R74 ;  /* 0x000000ffff338224 */ /* 0x000fe400078e004a */
[C---:B------:R-:W-:Y:S02]  /*50a0*/  @!P0 FMUL.FTZ R5, R37.reuse, R36 ;  /* 0x0000002425058220 */ /* 0x040fe40000410000 */
[----:B------:R-:W-:Y:S01]  /*50b0*/  @!P0 FFMA.FTZ R173, R37, R50, -R173 ;  /* 0x0000003225ad8223 */ /* 0x000fe200000108ad */
[----:B------:R-:W-:Y:S01]  /*50c0*/  @!P0 MOV R37, R22 ;  /* 0x0000001600258202 */ /* 0x000fe20000000f00 */
[-C--:B------:R-:W-:Y:S01]  /*50d0*/  @!P0 FMUL.FTZ R178, R45, R38.reuse ;  /* 0x000000262db28220 */ /* 0x080fe20000410000 */
[--C-:B------:R-:W-:Y:S01]  /*50e0*/  @!P0 HADD2.F32 R52, -RZ, R51.reuse.H1_H1 ;  /* 0x30000033ff348230 */ /* 0x100fe20000004100 */
[----:B------:R-:W-:Y:S01]  /*50f0*/  @!P0 FMUL.FTZ R3, R39, R38 ;  /* 0x0000002627038220 */ /* 0x000fe20000410000 */
[----:B------:R-:W-:Y:S01]  /*5100*/  @!P0 F2FP.PACK_AB R172, R173, R172 ;  /* 0x000000acadac823e */ /* 0x000fe200000000ff */
[-C--:B------:R-:W-:Y:S01]  /*5110*/  @!P0 FFMA.FTZ R178, R39, R46.reuse, -R178 ;  /* 0x0000002e27b28223 */ /* 0x080fe200000108b2 */
[----:B------:R-:W-:Y:S01]  /*5120*/  @!P0 HADD2.F32 R51, -RZ, R51.H0_H0 ;  /* 0x20000033ff338230 */ /* 0x000fe20000004100 */
[----:B------:R-:W-:Y:S01]  /*5130*/  @!P0 FMUL.FTZ R182, R56, R35 ;  /* 0x0000002338b68220 */ /* 0x000fe20000410000 */
[----:B------:R-:W-:Y:S01]  /*5140*/  @!P0 HADD2.F32 R39, -RZ, R34.H0_H0 ;  /* 0x20000022ff278230 */ /* 0x000fe20000004100 */
[----:B------:R-:W-:Y:S01]  /*5150*/  @!P0 FFMA.FTZ R3, R45, R46, R3 ;  /* 0x0000002e2d038223 */ /* 0x000fe20000010003 */
[--C-:B------:R-:W-:Y:S01]  /*5160*/  @!P0 HADD2.F32 R34, -RZ, R37.reuse.H0_H0 ;  /* 0x20000025ff228230 */ /* 0x100fe20000004100 */
[----:B------:R-:W-:Y:S01]  /*5170*/  @!P0 FMUL.FTZ R180, R51, R33 ;  /* 0x0000002133b48220 */ /* 0x000fe20000410000 */
[----:B------:R-:W-:Y:S01]  /*5180*/  @!P0 MOV R21, R172 ;  /* 0x000000ac00158202 */ /* 0x000fe20000000f00 */
[----:B------:R-:W-:Y:S01]  /*5190*/  @!P0 FMUL.FTZ R179, R52, R39 ;  /* 0x0000002734b38220 */ /* 0x000fe20000410000 */
[----:B------:R-:W-:Y:S01]  /*51a0*/  @!P0 F2FP.PACK_AB R171, R178, R171 ;  /* 0x000000abb2ab823e */ /* 0x000fe200000000ff */
[C---:B------:R-:W-:Y:S01]  /*51b0*/  @!P0 FMUL.FTZ R6, R34.reuse, R33 ;  /* 0x0000002122068220 */ /* 0x040fe20000410000 */
[----:B------:R-:W-:Y:S01]  /*51c0*/  @!P0 HADD2.F32 R33, -RZ, R32.H0_H0 ;  /* 0x20000020ff218230 */ /* 0x000fe20000004100 */
[----:B------:R-:W-:Y:S01]  /*51d0*/  @!P0 IMAD.MOV.U32 R32, RZ, RZ, R23 ;  /* 0x000000ffff208224 */ /* 0x000fe200078e0017 */
[----:B------:R-:W-:Y:S01]  /*51e0*/  @!P0 HADD2.F32 R36, -RZ, R37.H1_H1 ;  /* 0x30000025ff248230 */ /* 0x000fe20000004100 */
[----:B------:R-:W-:Y:S01]  /*51f0*/  @!P0 FFMA.FTZ R180, R34, R53, -R180 ;  /* 0x0000003522b48223 */ /* 0x000fe200000108b4 */
[----:B------:R-:W-:Y:S01]  /*5200*/  @!P0 MOV R20, R171 ;  /* 0x000000ab00148202 */ /* 0x000fe20000000f00 */
[----:B------:R-:W-:Y:S01]  /*5210*/  @!P0 FMUL.FTZ R181, R54, R33 ;  /* 0x0000002136b58220 */ /* 0x000fe20000410000 */
[--C-:B------:R-:W-:Y:S01]  /*5220*/  @!P0 HADD2.F32 R34, -RZ, R32.reuse.H0_H0 ;  /* 0x20000020ff228230 */ /* 0x100fe20000004100 */
[----:B------:R-:W-:Y:S01]  /*5230*/  @!P0 FFMA.FTZ R4, R49, R48, R4 ;  /* 0x0000003031048223 */ /* 0x000fe20000010004 */
[----:B------:R-:W-:Y:S01]  /*5240*/  @!P0 HADD2.F32 R32, -RZ, R32.H1_H1 ;  /* 0x30000020ff208230 */ /* 0x000fe20000004100 */
[C---:B------:R-:W-:Y:S01]  /*5250*/  @!P0 FFMA.FTZ R179, R36.reuse, R55, -R179 ;  /* 0x0000003724b38223 */ /* 0x040fe200000108b3 */
[----:B------:R-:W-:Y:S01]  /*5260*/  @!P0 F2FP.PACK_AB R173, R3, R2 ;  /* 0x0000000203ad823e */ /* 0x000fe200000000ff */
[----:B------:R-:W-:Y:S02]  /*5270*/  @!P0 FMUL.FTZ R7, R36, R39 ;  /* 0x0000002724078220 */ /* 0x000fe40000410000 */
[----:B------:R-:W-:Y:S01]  /*5280*/  @!P0 FFMA.FTZ R181, R34, R57, -R181 ;  /* 0x0000003922b58223 */ /* 0x000fe200000108b5 */
[----:B------:R-:W-:Y:S01]  /*5290*/  @!P0 MOV R72, R173 ;  /* 0x000000ad00488202 */ /* 0x000fe20000000f00 */
[----:B------:R-:W-:Y:S01]  /*52a0*/  @!P0 FFMA.FTZ R182, R32, R59, -R182 ;  /* 0x0000003b20b68223 */ /* 0x000fe200000108b6 */
[----:B------:R-:W-:Y:S01]  /*52b0*/  @!P0 F2FP.PACK_AB R179, R179, R180 ;  /* 0x000000b4b3b3823e */ /* 0x000fe200000000ff */
[----:B------:R-:W-:Y:S02]  /*52c0*/  @!P0 FFMA.FTZ R5, R47, R50, R5 ;  /* 0x000000322f058223 */ /* 0x000fe40000010005 */
[----:B------:R-:W-:Y:S01]  /*52d0*/  @!P0 FFMA.FTZ R6, R51, R53, R6 ;  /* 0x0000003533068223 */ /* 0x000fe20000010006 */
[----:B------:R-:W-:Y:S01]  /*52e0*/  @!P0 F2FP.PACK_AB R182, R182, R181 ;  /* 0x000000b5b6b6823e */ /* 0x000fe200000000ff */
[----:B------:R-:W-:Y:S01]  /*52f0*/  @!P0 FMUL.FTZ R8, R34, R33 ;  /* 0x0000002122088220 */ /* 0x000fe20000410000 */
[----:B------:R-:W-:Y:S01]  /*5300*/  @!P0 F2FP.PACK_AB R178, R5, R4 ;  /* 0x0000000405b2823e */ /* 0x000fe200000000ff */
[----:B------:R-:W-:Y:S01]  /*5310*/  @!P0 FFMA.FTZ R7, R52, R55, R7 ;  /* 0x0000003734078223 */ /* 0x000fe20000010007 */
[----:B------:R-:W-:Y:S01]  /*5320*/  @!P0 MOV R23, R182 ;  /* 0x000000b600178202 */ /* 0x000fe20000000f00 */
[----:B------:R-:W-:Y:S02]  /*5330*/  @!P0 FMUL.FTZ R9, R32, R35 ;  /* 0x0000002320098220 */ /* 0x000fe40000410000 */
[----:B------:R-:W-:Y:S01]  /*5340*/  @!P0 FFMA.FTZ R8, R54, R57, R8 ;  /* 0x0000003936088223 */ /* 0x000fe20000010008 */
[----:B------:R-:W-:Y:S01]  /*5350*/  @!P0 F2FP.PACK_AB R180, R7, R6 ;  /* 0x0000000607b4823e */ /* 0x000fe200000000ff */
[----:B------:R-:W-:Y:S02]  /*5360*/  @!P0 FFMA.FTZ R9, R56, R59, R9 ;  /* 0x0000003b38098223 */ /* 0x000fe40000010009 */
[----:B------:R-:W-:Y:S01]  /*5370*/  @!P0 IMAD.MOV.U32 R22, RZ, RZ, R179 ;  /* 0x000000ffff168224 */ /* 0x000fe200078e00b3 */
[----:B------:R-:W-:Y:S01]  /*5380*/  @!P0 MOV R74, R180 ;  /* 0x000000b4004a8202 */ /* 0x000fe20000000f00 */
[----:B------:R-:W-:Y:S01]  /*5390*/  @!P0 IMAD.MOV.U32 R73, RZ, RZ, R178 ;  /* 0x000000ffff498224 */ /* 0x000fe200078e00b2 */
[----:B------:R-:W-:Y:S02]  /*53a0*/  @!P0 F2FP.PACK_AB R181, R9, R8 ;  /* 0x0000000809b5823e */ /* 0x000fe400000000ff */
[----:B------:R1:W-:Y:S02]  /*53b0*/  STG.E.128 [R176.64], R20 ;  /* 0x00000014b0007986 */ /* 0x0003e4000c101d08 */
[----:B------:R-:W-:Y:S06]  /*53c0*/  @!P0 MOV R75, R181 ;  /* 0x000000b5004b8202 */ /* 0x000fec0000000f00 */
[----:B------:R1:W-:Y:S02]  /*53d0*/  @!P2 STG.E.128 [R174.64], R72 ;  /* 0x00000048ae00a986 */ /* 0x0003e4000c101d08 */
.L_x_1393:
[----:B------:R-:W-:Y:S05]  /*53e0*/  BSYNC B0 ;  /* 0x0000000000007941 */ /* 0x000fea0003800000 */
.L_x_1392:
[----:B------:R-:W-:Y:S01]  /*53f0*/  ISETP.GE.AND P0, PT, R13, c[0x0][0x1d4], PT ;  /* 0x000075000d007a0c */ /* 0x000fe20003f06270 */
[----:B------:R-:W-:Y:S01]  /*5400*/  @!UPT UIADD3 URZ, URZ, URZ, URZ ;  /* 0x0000003f3f3ff290 */ /* 0x000fe2000fffe03f */
[----:B------:R-:W-:Y:S11]  /*5410*/  BSSY B0, `(.L_x_1394) ;  /* 0x0000074000007945 */ /* 0x000ff60003800000 */
[----:B------:R-:W-:-:S05]  /*5420*/  @P0 BRA `(.L_x_1395) ;  /* 0x0000072000000947 */ /* 0x000fca0003800000 */
[----:B------:R-:W-:Y:S02]  /*5430*/  ISETP.GE.AND P2, PT, R112, c[0x0][0x1d4], PT ;  /* 0x0000750070007a0c */ /* 0x000fe40003f46270 */
[C---:B------:R-:W-:Y:S02]  /*5440*/  IADD3 R59, P1, P0, R154.reuse, R133, R123 ;  /* 0x000000859a3b7210 */ /* 0x040fe4000783e07b */
[----:B-1----:R-:W-:Y:S02]  /*5450*/  IADD3 R74, R103, R170, RZ ;  /* 0x000000aa674a7210 */ /* 0x002fe40007ffe0ff */
[C---:B------:R-:W-:Y:S07]  /*5460*/  IADD3.X R48, R89.reuse, R131, R128, P1, P0 ;  /* 0x0000008359307210 */ /* 0x040fee0000fe0480 */
        /* <DEDUP_REMOVED lines=9> */
[----:B------:R-:W1:Y:S02]  /*5500*/  LDS.128 R52, [R59+0xc100] ;  /* 0x00c100003b347984 */ /* 0x000e640000000c00 */
[----:B------:R-:W-:Y:S06]  /*5510*/  IMAD.SHL.U32 R48, R50, 0x2, RZ ;  /* 0x0000000232307824 */ /* 0x000fec00078e00ff */
[----:B------:R-:W2:Y:S04]  /*5520*/  LDS.128 R20, [R48+0xc100] ;  /* 0x00c1000030147984 */ /* 0x000ea80000000c00 */
[----:B------:R-:W-:Y:S01]  /*5530*/  @!P0 SHF.R.U64 R26, R26, 0x10, R27 ;  /* 0x000000101a1a8819 */ /* 0x000fe2000000121b */
[----:B------:R-:W-:Y:S01]  /*5540*/  @!P0 HADD2.F32 R34, -RZ, R31.H1_H1 ;  /* 0x3000001fff228230 */ /* 0x000fe20000004100 */
[----:B------:R-:W-:Y:S01]  /*5550*/  @!P0 SHF.R.U64 R32, R24, 0x10, R25 ;  /* 0x0000001018208819 */ /* 0x000fe20000001219 */
[--C-:B------:R-:W-:Y:S01]  /*5560*/  @!P0 HADD2.F32 R36, -RZ, R71.reuse.H1_H1 ;  /* 0x30000047ff248230 */ /* 0x100fe20000004100 */
[----:B------:R-:W-:Y:S01]  /*5570*/  @!P0 SHF.R.U32.HI R24, RZ, 0x10, R27 ;  /* 0x00000010ff188819 */ /* 0x000fe2000001161b */
[----:B------:R-:W-:Y:S01]  /*5580*/  @!P0 HADD2.F32 R39, -RZ, R71.H0_H0 ;  /* 0x20000047ff278230 */ /* 0x000fe20000004100 */
[----:B------:R-:W-:Y:S01]  /*5590*/  @!P0 SHF.R.U32.HI R25, RZ, 0x10, R25 ;  /* 0x00000010ff198819 */ /* 0x000fe20000011619 */
[--C-:B------:R-:W-:Y:S01]  /*55a0*/  @!P0 HADD2.F32 R45, -RZ, R70.reuse.H0_H0 ;  /* 0x20000046ff2d8230 */ /* 0x100fe20000004100 */
[--C-:B------:R-:W-:Y:S01]  /*55b0*/  @!P0 SHF.R.U64 R38, R64, 0x10, R65.reuse ;  /* 0x0000001040268819 */ /* 0x100fe20000001241 */
[----:B------:R-:W-:Y:S01]  /*55c0*/  @!P0 HADD2.F32 R49, -RZ, R70.H1_H1 ;  /* 0x30000046ff318230 */ /* 0x000fe20000004100 */
[----:B------:R-:W-:Y:S01]  /*55d0*/  @!P0 SHF.R.U32.HI R40, RZ, 0x10, R65 ;  /* 0x00000010ff288819 */ /* 0x000fe20000011641 */
[----:B------:R-:W-:Y:S01]  /*55e0*/  @!P0 HADD2.F32 R32, -RZ, R32.H0_H0 ;  /* 0x20000020ff208230 */ /* 0x000fe20000004100 */
[--C-:B------:R-:W-:Y:S01]  /*55f0*/  @!P0 SHF.R.U32.HI R41, RZ, 0x10, R67.reuse ;  /* 0x00000010ff298819 */ /* 0x100fe20000011643 */
[----:B------:R-:W-:Y:S01]  /*5600*/  @!P0 HADD2.F32 R38, -RZ, R38.H0_H0 ;  /* 0x20000026ff268230 */ /* 0x000fe20000004100 */
[----:B------:R-:W-:Y:S01]  /*5610*/  @!P0 SHF.R.U64 R47, R66, 0x10, R67 ;  /* 0x00000010422f8819 */ /* 0x000fe20000001243 */
[----:B------:R-:W-:Y:S02]  /*5620*/  @!P0 HADD2.F32 R40, -RZ, R40.H0_H0 ;  /* 0x20000028ff288230 */ /* 0x000fe40000004100 */
[----:B------:R-:W-:Y:S02]  /*5630*/  @!P0 HADD2.F32 R51, -RZ, R41.H0_H0 ;  /* 0x20000029ff338230 */ /* 0x000fe40000004100 */
[----:B------:R-:W-:Y:S01]  /*5640*/  @!P0 HADD2.F32 R47, -RZ, R47.H0_H0 ;  /* 0x2000002fff2f8230 */ /* 0x000fe20000004100 */
[----:B-1----:R-:W-:Y:S01]  /*5650*/  @!P0 IMAD.MOV.U32 R42, RZ, RZ, R55 ;  /* 0x000000ffff2a8224 */ /* 0x002fe200078e0037 */
[----:B------:R-:W-:Y:S04]  /*5660*/  @!P0 MOV R37, R52 ;  /* 0x0000003400258202 */ /* 0x000fe80000000f00 */
[--C-:B------:R-:W-:Y:S02]  /*5670*/  @!P0 HADD2.F32 R46, -RZ, R42.reuse.H1_H1 ;  /* 0x3000002aff2e8230 */ /* 0x100fe40000004100 */
[----:B------:R-:W-:Y:S01]  /*5680*/  @!P0 HADD2.F32 R44, -RZ, R42.H0_H0 ;  /* 0x2000002aff2c8230 */ /* 0x000fe20000004100 */
[----:B--2---:R-:W-:Y:S01]  /*5690*/  @!P0 IMAD.MOV.U32 R27, RZ, RZ, R20 ;  /* 0x000000ffff1b8224 */ /* 0x004fe200078e0014 */
[--C-:B------:R-:W-:Y:S01]  /*56a0*/  @!P0 HADD2.F32 R35, -RZ, R37.reuse.H0_H0 ;  /* 0x20000025ff238230 */ /* 0x100fe20000004100 */
[----:B------:R-:W-:Y:S01]  /*56b0*/  @!P0 MOV R42, R54 ;  /* 0x00000036002a8202 */ /* 0x000fe20000000f00 */
[----:B------:R-:W-:Y:S02]  /*56c0*/  @!P0 HADD2.F32 R37, -RZ, R37.H1_H1 ;  /* 0x30000025ff258230 */ /* 0x000fe40000004100 */
[--C-:B------:R-:W-:Y:S01]  /*56d0*/  @!P0 HADD2.F32 R33, -RZ, R27.reuse.H0_H0 ;  /* 0x2000001bff218230 */ /* 0x100fe20000004100 */
[----:B------:R-:W-:Y:S01]  /*56e0*/  @!P0 FMUL.FTZ R48, R35, R34 ;  /* 0x0000002223308220 */ /* 0x000fe20000410000 */
[----:B------:R-:W-:Y:S01]  /*56f0*/  @!P0 HADD2.F32 R27, -RZ, R27.H1_H1 ;  /* 0x3000001bff1b8230 */ /* 0x000fe20000004100 */
[----:B------:R-:W-:Y:S01]  /*5700*/  @!P0 FMUL.FTZ R59, R37, R32 ;  /* 0x00000020253b8220 */ /* 0x000fe20000410000 */
[--C-:B------:R-:W-:Y:S01]  /*5710*/  @!P0 HADD2.F32 R41, -RZ, R42.reuse.H0_H0 ;  /* 0x2000002aff298230 */ /* 0x100fe20000004100 */
[C---:B------:R-:W-:Y:S01]  /*5720*/  @!P0 FMUL.FTZ R2, R33.reuse, R34 ;  /* 0x0000002221028220 */ /* 0x040fe20000410000 */
[----:B------:R-:W-:Y:S01]  /*5730*/  @!P0 HADD2.F32 R42, -RZ, R42.H1_H1 ;  /* 0x3000002aff2a8230 */ /* 0x000fe20000004100 */
[-C--:B------:R-:W-:Y:S01]  /*5740*/  @!P0 FFMA.FTZ R48, R33, R36.reuse, -R48 ;  /* 0x0000002421308223 */ /* 0x080fe20000010830 */
[----:B------:R-:W-:Y:S01]  /*5750*/  @!P0 MOV R33, R21 ;  /* 0x0000001500218202 */ /* 0x000fe20000000f00 */
[----:B------:R-:W-:Y:S01]  /*5760*/  @!P0 FFMA.FTZ R2, R35, R36, R2 ;  /* 0x0000002423028223 */ /* 0x000fe20000010002 */
[----:B------:R-:W-:Y:S01]  /*5770*/  @!P0 MOV R36, R53 ;  /* 0x0000003500248202 */ /* 0x000fe20000000f00 */
[C---:B------:R-:W-:Y:S01]  /*5780*/  @!P0 FMUL.FTZ R3, R27.reuse, R32 ;  /* 0x000000201b038220 */ /* 0x040fe20000410000 */
[----:B------:R-:W-:Y:S01]  /*5790*/  @!P0 HADD2.F32 R32, -RZ, R25.H0_H0 ;  /* 0x20000019ff208230 */ /* 0x000fe20000004100 */
[-C--:B------:R-:W-:Y:S01]  /*57a0*/  @!P0 FFMA.FTZ R59, R27, R38.reuse, -R59 ;  /* 0x000000261b3b8223 */ /* 0x080fe2000001083b */
[----:B------:R-:W-:Y:S01]  /*57b0*/  @!P0 HADD2.F32 R25, -RZ, R33.H1_H1 ;  /* 0x30000021ff198230 */ /* 0x000fe20000004100 */
[----:B------:R-:W-:Y:S01]  /*57c0*/  @!P0 FFMA.FTZ R3, R37, R38, R3 ;  /* 0x0000002625038223 */ /* 0x000fe20000010003 */
[--C-:B------:R-:W-:Y:S02]  /*57d0*/  @!P0 HADD2.F32 R35, -RZ, R36.reuse.H0_H0 ;  /* 0x20000024ff238230 */ /* 0x100fe40000004100 */
[----:B------:R-:W-:Y:S01]  /*57e0*/  @!P0 HADD2.F32 R36, -RZ, R36.H1_H1 ;  /* 0x30000024ff248230 */ /* 0x000fe20000004100 */
[----:B------:R-:W-:Y:S01]  /*57f0*/  @!P0 FMUL.FTZ R5, R25, R32 ;  /* 0x0000002019058220 */ /* 0x000fe20000410000 */
[----:B------:R-:W-:Y:S01]  /*5800*/  @!P0 F2FP.PACK_AB R48, R59, R48 ;  /* 0x000000303b30823e */ /* 0x000fe200000000ff */
[----:B------:R-:W-:Y:S01]  /*5810*/  @!P0 HADD2.F32 R27, -RZ, R31.H0_H0 ;  /* 0x2000001fff1b8230 */ /* 0x000fe20000004100 */
[----:B------:R-:W-:Y:S01]  /*5820*/  @!P0 MOV R31, R23 ;  /* 0x00000017001f8202 */ /* 0x000fe20000000f00 */
[----:B------:R-:W-:Y:S01]  /*5830*/  @!P0 FMUL.FTZ R75, R36, R32 ;  /* 0x00000020244b8220 */ /* 0x000fe20000410000 */
[----:B------:R-:W-:Y:S01]  /*5840*/  @!P0 MOV R20, R48 ;  /* 0x0000003000148202 */ /* 0x000fe20000000f00 */
[----:B------:R-:W-:Y:S01]  /*5850*/  @!P0 HADD2.F32 R34, -RZ, R33.H0_H0 ;  /* 0x20000021ff228230 */ /* 0x000fe20000004100 */
[-C--:B------:R-:W-:Y:S01]  /*5860*/  @!P0 FMUL.FTZ R50, R35, R27.reuse ;  /* 0x0000001b23328220 */ /* 0x080fe20000410000 */
[--C-:B------:R-:W-:Y:S01]  /*5870*/  @!P0 HADD2.F32 R32, -RZ, R31.reuse.H0_H0 ;  /* 0x2000001fff208230 */ /* 0x100fe20000004100 */
[----:B------:R-:W-:Y:S01]  /*5880*/  @!P0 FFMA.FTZ R75, R25, R40, -R75 ;  /* 0x00000028194b8223 */ /* 0x000fe2000001084b */
[----:B------:R-:W-:Y:S01]  /*5890*/  @!P0 HADD2.F32 R25, -RZ, R24.H0_H0 ;  /* 0x20000018ff198230 */ /* 0x000fe20000004100 */
[C---:B------:R-:W-:Y:S01]  /*58a0*/  @!P0 FMUL.FTZ R4, R34.reuse, R27 ;  /* 0x0000001b22048220 */ /* 0x040fe20000410000 */
[----:B------:R-:W-:Y:S01]  /*58b0*/  @!P0 HADD2.F32 R24, -RZ, R31.H1_H1 ;  /* 0x3000001fff188230 */ /* 0x000fe20000004100 */
[----:B------:R-:W-:Y:S01]  /*58c0*/  @!P0 FFMA.FTZ R50, R34, R39, -R50 ;  /* 0x0000002722328223 */ /* 0x000fe20000010832 */
[--C-:B------:R-:W-:Y:S01]  /*58d0*/  @!P0 HADD2.F32 R27, -RZ, R30.reuse.H1_H1 ;  /* 0x3000001eff1b8230 */ /* 0x100fe20000004100 */
[-C--:B------:R-:W-:Y:S02]  /*58e0*/  @!P0 FMUL.FTZ R171, R46, R25.reuse ;  /* 0x000000192eab8220 */ /* 0x080fe40000410000 */
[C---:B------:R-:W-:Y:S01]  /*58f0*/  @!P0 FMUL.FTZ R9, R24.reuse, R25 ;  /* 0x0000001918098220 */ /* 0x040fe20000410000 */
[----:B------:R-:W-:Y:S01]  /*5900*/  @!P0 F2FP.PACK_AB R75, R75, R50 ;  /* 0x000000324b4b823e */ /* 0x000fe200000000ff */
[----:B------:R-:W-:Y:S01]  /*5910*/  @!P0 FFMA.FTZ R171, R24, R51, -R171 ;  /* 0x0000003318ab8223 */ /* 0x000fe200000108ab */
[----:B------:R-:W-:Y:S01]  /*5920*/  @!P0 F2FP.PACK_AB R50, R3, R2 ;  /* 0x000000020332823e */ /* 0x000fe200000000ff */
[----:B------:R-:W-:Y:S01]  /*5930*/  @!P0 IMAD.MOV.U32 R24, RZ, RZ, R22 ;  /* 0x000000ffff188224 */ /* 0x000fe200078e0016 */
[----:B------:R-:W-:Y:S01]  /*5940*/  @!P0 MOV R21, R75 ;  /* 0x0000004b00158202 */ /* 0x000fe20000000f00 */
[-C--:B------:R-:W-:Y:S01]  /*5950*/  @!P0 FMUL.FTZ R74, R44, R27.reuse ;  /* 0x0000001b2c4a8220 */ /* 0x080fe20000410000 */
[----:B------:R-:W-:Y:S01]  /*5960*/  @!P0 MOV R52, R50 ;  /* 0x0000003200348202 */ /* 0x000fe20000000f00 */
[C---:B------:R-:W-:Y:S01]  /*5970*/  @!P0 FMUL.FTZ R8, R32.reuse, R27 ;  /* 0x0000001b20088220 */ /* 0x040fe20000410000 */
[----:B------:R-:W-:Y:S01]  /*5980*/  @!P0 HADD2.F32 R27, -RZ, R30.H0_H0 ;  /* 0x2000001eff1b8230 */ /* 0x000fe20000004100 */
[----:B------:R-:W-:Y:S01]  /*5990*/  @!P0 FFMA.FTZ R4, R35, R39, R4 ;  /* 0x0000002723048223 */ /* 0x000fe20000010004 */
[----:B------:R-:W-:Y:S01]  /*59a0*/  @!P0 HADD2.F32 R25, -RZ, R26.H0_H0 ;  /* 0x2000001aff198230 */ /* 0x000fe20000004100 */
[----:B------:R-:W-:Y:S01]  /*59b0*/  @!P0 FFMA.FTZ R74, R32, R49, -R74 ;  /* 0x00000031204a8223 */ /* 0x000fe2000001084a */
[--C-:B------:R-:W-:Y:S01]  /*59c0*/  @!P0 HADD2.F32 R26, -RZ, R24.reuse.H0_H0 ;  /* 0x20000018ff1a8230 */ /* 0x100fe20000004100 */
[----:B------:R-:W-:Y:S01]  /*59d0*/  @!P0 FMUL.FTZ R172, R41, R27 ;  /* 0x0000001b29ac8220 */ /* 0x000fe20000410000 */
[----:B------:R-:W-:Y:S01]  /*59e0*/  @!P0 HADD2.F32 R24, -RZ, R24.H1_H1 ;  /* 0x30000018ff188230 */ /* 0x000fe20000004100 */
[----:B------:R-:W-:Y:S01]  /*59f0*/  @!P0 FMUL.FTZ R173, R42, R25 ;  /* 0x000000192aad8220 */ /* 0x000fe20000410000 */
[----:B------:R-:W-:Y:S01]  /*5a00*/  @!P0 F2FP.PACK_AB R74, R171, R74 ;  /* 0x0000004aab4a823e */ /* 0x000fe200000000ff */
[C---:B------:R-:W-:Y:S02]  /*5a10*/  @!P0 FMUL.FTZ R6, R26.reuse, R27 ;  /* 0x0000001b1a068220 */ /* 0x040fe40000410000 */
[----:B------:R-:W-:Y:S01]  /*5a20*/  @!P0 FFMA.FTZ R172, R26, R45, -R172 ;  /* 0x0000002d1aac8223 */ /* 0x000fe200000108ac */
[----:B------:R-:W-:Y:S01]  /*5a30*/  @!P0 MOV R23, R74 ;  /* 0x0000004a00178202 */ /* 0x000fe20000000f00 */
[----:B------:R-:W-:Y:S02]  /*5a40*/  @!P0 FFMA.FTZ R173, R24, R47, -R173 ;  /* 0x0000002f18ad8223 */ /* 0x000fe400000108ad */
[----:B------:R-:W-:Y:S02]  /*5a50*/  @!P0 FFMA.FTZ R5, R36, R40, R5 ;  /* 0x0000002824058223 */ /* 0x000fe40000010005 */
[----:B------:R-:W-:Y:S01]  /*5a60*/  @!P0 FMUL.FTZ R7, R24, R25 ;  /* 0x0000001918078220 */ /* 0x000fe20000410000 */
[----:B------:R-:W-:Y:S01]  /*5a70*/  @!P0 F2FP.PACK_AB R173, R173, R172 ;  /* 0x000000acadad823e */ /* 0x000fe200000000ff */
[----:B------:R-:W-:Y:S01]  /*5a80*/  @!P0 FFMA.FTZ R6, R41, R45, R6 ;  /* 0x0000002d29068223 */ /* 0x000fe20000010006 */
[----:B------:R-:W-:Y:S01]  /*5a90*/  @!P0 F2FP.PACK_AB R59, R5, R4 ;  /* 0x00000004053b823e */ /* 0x000fe200000000ff */
[----:B------:R-:W-:Y:S02]  /*5aa0*/  @!P0 FFMA.FTZ R7, R42, R47, R7 ;  /* 0x0000002f2a078223 */ /* 0x000fe40000010007 */
[----:B------:R-:W-:Y:S02]  /*5ab0*/  @!P0 FFMA.FTZ R8, R44, R49, R8 ;  /* 0x000000312c088223 */ /* 0x000fe40000010008 */
[----:B------:R-:W-:Y:S01]  /*5ac0*/  @!P0 FFMA.FTZ R9, R46, R51, R9 ;  /* 0x000000332e098223 */ /* 0x000fe20000010009 */
[----:B------:R-:W-:Y:S01]  /*5ad0*/  @!P0 F2FP.PACK_AB R171, R7, R6 ;  /* 0x0000000607ab823e */ /* 0x000fe200000000ff */
[----:B------:R-:W-:Y:S02]  /*5ae0*/  @!P0 IMAD.MOV.U32 R22, RZ, RZ, R173 ;  /* 0x000000ffff168224 */ /* 0x000fe400078e00ad */
[----:B------:R-:W-:Y:S01]  /*5af0*/  @!P0 IMAD.MOV.U32 R53, RZ, RZ, R59 ;  /* 0x000000ffff358224 */ /* 0x000fe200078e003b */
[----:B------:R-:W-:Y:S02]  /*5b00*/  @!P0 F2FP.PACK_AB R172, R9, R8 ;  /* 0x0000000809ac823e */ /* 0x000fe400000000ff */
[----:B------:R1:W-:Y:S01]  /*5b10*/  STG.E.128 [R72.64], R20 ;  /* 0x0000001448007986 */ /* 0x0003e2000c101d08 */
[----:B------:R-:W-:Y:S02]  /*5b20*/  @!P0 MOV R54, R171 ;  /* 0x000000ab00368202 */ /* 0x000fe40000000f00 */
[----:B------:R-:W-:Y:S05]  /*5b30*/  @!P0 MOV R55, R172 ;  /* 0x000000ac00378202 */ /* 0x000fea0000000f00 */
[----:B------:R1:W-:Y:S02]  /*5b40*/  @!P2 STG.E.128 [R56.64], R52 ;  /* 0x000000343800a986 */ /* 0x0003e4000c101d08 */
.L_x_1395:
[----:B------:R-:W-:Y:S05]  /*5b50*/  BSYNC B0 ;  /* 0x0000000000007941 */ /* 0x000fea0003800000 */
.L_x_1394:
[----:B------:R-:W-:Y:S11]  /*5b60*/  ISETP.GE.AND P0, PT, R14, c[0x0][0x1d4], PT ;  /* 0x000075000e007a0c */ /* 0x000ff60003f06270 */
[----:B------:R-:W-:Y:S02]  /*5b70*/  @!UPT UIADD3 URZ, URZ, URZ, URZ ;  /* 0x0000003f3f3ff290 */ /* 0x000fe4000fffe03f */
[----:B------:R-:W-:-:S05]  /*5b80*/  @P0 BRA `(.L_x_1379) ;  /* 0x0000093000000947 */ /* 0x000fca0003800000 */
[-C--:B-1----:R-:W-:Y:S02]  /*5b90*/  IADD3 R54, R101, R170.reuse, RZ ;  /* 0x000000aa65367210 */ /* 0x082fe40007ffe0ff */
[----:B------:R-:W-:Y:S02]  /*5ba0*/  IADD3 R170, R107, R170, RZ ;  /* 0x000000aa6baa7210 */ /* 0x000fe40007ffe0ff */
[----:B------:R-:W-:Y:S02]  /*5bb0*/  SHF.L.U32 R59, R54, 0x1, RZ ;  /* 0x00000001363b7819 */ /* 0x000fe400000006ff */
[----:B------:R-:W-:Y:S01]  /*5bc0*/  IADD3 R56, P1, P0, R154, R133, R121 ;  /* 0x000000859a387210 */ /* 0x000fe2000783e079 */
[----:B------:R-:W-:Y:S02]  /*5bd0*/  IMAD.SHL.U32 R57, R170, 0x2, RZ ;  /* 0x00000002aa397824 */ /* 0x000fe400078e00ff */
[----:B------:R-:W1:Y:S01]  /*5be0*/  LDS.128 R48, [R59+0xc100] ;  /* 0x00c100003b307984 */ /* 0x000e620000000c00 */
[----:B------:R-:W-:Y:S02]  /*5bf0*/  IADD3.X R53, R89, R131, R126, P1, P0 ;  /* 0x0000008359357210 */ /* 0x000fe40000fe047e */
[C---:B------:R-:W-:Y:S04]  /*5c00*/  LEA R54, P0, R56.reuse, c[0x0][0x1c8], 0x1 ;  /* 0x0000720038367a11 */ /* 0x040fe800078008ff */
[----:B------:R-:W-:Y:S01]  /*5c10*/  LEA.HI.X R55, R56, c[0x0][0x1cc], R53, 0x1, P0 ;  /* 0x0000730038377a11 */ /* 0x000fe200000f0c35 */
[----:B------:R-:W2:Y:S01]  /*5c20*/  LDS.128 R20, [R57+0xc100] ;  /* 0x00c1000039147984 */ /* 0x000ea20000000c00 */
[----:B------:R-:W-:Y:S11]  /*5c30*/  ISETP.GE.AND P0, PT, R14, c[0x0][0x27c], PT ;  /* 0x00009f000e007a0c */ /* 0x000ff60003f06270 */
[----:B------:R-:W-:Y:S02]  /*5c40*/  @!UPT UIADD3 URZ, URZ, URZ, URZ ;  /* 0x0000003f3f3ff290 */ /* 0x000fe4000fffe03f */
[----:B------:R-:W-:Y:S01]  /*5c50*/  @!P0 SHF.R.U64 R24, R16, 0x10, R17 ;  /* 0x0000001010188819 */ /* 0x000fe20000001211 */
[--C-:B------:R-:W-:Y:S01]  /*5c60*/  @!P0 HADD2.F32 R32, -RZ, R69.reuse.H1_H1 ;  /* 0x30000045ff208230 */ /* 0x100fe20000004100 */
[--C-:B------:R-:W-:Y:S01]  /*5c70*/  @!P0 SHF.R.U32.HI R16, RZ, 0x10, R19.reuse ;  /* 0x00000010ff108819 */ /* 0x100fe20000011613 */
[----:B------:R-:W-:Y:S01]  /*5c80*/  @!P0 HADD2.F32 R37, -RZ, R69.H0_H0 ;  /* 0x20000045ff258230 */ /* 0x000fe20000004100 */
[----:B------:R-:W-:Y:S01]  /*5c90*/  @!P0 SHF.R.U64 R18, R18, 0x10, R19 ;  /* 0x0000001012128819 */ /* 0x000fe20000001213 */
[----:B------:R-:W-:Y:S01]  /*5ca0*/  @!P0 HADD2.F32 R27, -RZ, R24.H0_H0 ;  /* 0x20000018ff1b8230 */ /* 0x000fe20000004100 */
[----:B------:R-:W-:Y:S01]  /*5cb0*/  @!P0 SHF.R.U32.HI R17, RZ, 0x10, R17 ;  /* 0x00000010ff118819 */ /* 0x000fe20000011611 */
[--C-:B------:R-:W-:Y:S01]  /*5cc0*/  @!P0 HADD2.F32 R41, -RZ, R68.reuse.H1_H1 ;  /* 0x30000044ff298230 */ /* 0x100fe20000004100 */
[----:B------:R-:W-:Y:S01]  /*5cd0*/  @!P0 SHF.R.U32.HI R39, RZ, 0x10, R61 ;  /* 0x00000010ff278819 */ /* 0x000fe2000001163d */
[----:B------:R-:W-:Y:S01]  /*5ce0*/  @!P0 HADD2.F32 R47, -RZ, R68.H0_H0 ;  /* 0x20000044ff2f8230 */ /* 0x000fe20000004100 */
[--C-:B------:R-:W-:Y:S01]  /*5cf0*/  @!P0 SHF.R.U32.HI R40, RZ, 0x10, R63.reuse ;  /* 0x00000010ff288819 */ /* 0x100fe2000001163f */
[----:B------:R-:W-:Y:S01]  /*5d00*/  @!P0 HADD2.F32 R17, -RZ, R17.H0_H0 ;  /* 0x20000011ff118230 */ /* 0x000fe20000004100 */
[----:B------:R-:W-:Y:S01]  /*5d10*/  @!P0 SHF.R.U64 R42, R62, 0x10, R63 ;  /* 0x000000103e2a8819 */ /* 0x000fe2000000123f */
[----:B------:R-:W-:Y:S01]  /*5d20*/  @!P0 HADD2.F32 R39, -RZ, R39.H0_H0 ;  /* 0x20000027ff278230 */ /* 0x000fe20000004100 */
[----:B------:R-:W-:Y:S01]  /*5d30*/  @!P0 SHF.R.U64 R33, R60, 0x10, R61 ;  /* 0x000000103c218819 */ /* 0x000fe2000000123d */
[----:B------:R-:W-:Y:S02]  /*5d40*/  @!P0 HADD2.F32 R46, -RZ, R40.H0_H0 ;  /* 0x20000028ff2e8230 */ /* 0x000fe40000004100 */
[----:B------:R-:W-:Y:S01]  /*5d50*/  @!P0 HADD2.F32 R45, -RZ, R42.H0_H0 ;  /* 0x2000002aff2d8230 */ /* 0x000fe20000004100 */
[----:B-1----:R-:W-:Y:S01]  /*5d60*/  @!P0 IMAD.MOV.U32 R36, RZ, RZ, R49 ;  /* 0x000000ffff248224 */ /* 0x002fe200078e0031 */
[----:B------:R-:W-:Y:S01]  /*5d70*/  @!P0 MOV R34, R48 ;  /* 0x0000003000228202 */ /* 0x000fe20000000f00 */
[----:B------:R-:W-:Y:S01]  /*5d80*/  @!P0 HADD2.F32 R26, -RZ, R29.H1_H1 ;  /* 0x3000001dff1a8230 */ /* 0x000fe20000004100 */
[----:B------:R-:W-:Y:S01]  /*5d90*/  @!P0 MOV R52, R50 ;  /* 0x0000003200348202 */ /* 0x000fe20000000f00 */
[----:B------:R-:W-:Y:S01]  /*5da0*/  @!P0 HADD2.F32 R33, -RZ, R33.H0_H0 ;  /* 0x20000021ff218230 */ /* 0x000fe20000004100 */
[----:B------:R-:W-:Y:S01]  /*5db0*/  @!P0 MOV R44, R51 ;  /* 0x00000033002c8202 */ /* 0x000fe20000000f00 */
[----:B------:R-:W-:Y:S01]  /*5dc0*/  @!P0 HADD2.F32 R31, -RZ, R34.H0_H0 ;  /* 0x20000022ff1f8230 */ /* 0x000fe20000004100 */
[----:B--2---:R-:W-:Y:S01]  /*5dd0*/  @!P0 MOV R25, R20 ;  /* 0x0000001400198202 */ /* 0x004fe20000000f00 */
[--C-:B------:R-:W-:Y:S01]  /*5de0*/  @!P0 HADD2.F32 R35, -RZ, R36.reuse.H0_H0 ;  /* 0x20000024ff238230 */ /* 0x100fe20000004100 */
[----:B------:R-:W-:Y:S02]  /*5df0*/  @!P0 MOV R24, R21 ;  /* 0x0000001500188202 */ /* 0x000fe40000000f00 */
[-C--:B------:R-:W-:Y:S01]  /*5e00*/  @!P0 FMUL.FTZ R53, R31, R26.reuse ;  /* 0x0000001a1f358220 */ /* 0x080fe20000410000 */
[----:B------:R-:W-:Y:S02]  /*5e10*/  @!P0 HADD2.F32 R36, -RZ, R36.H1_H1 ;  /* 0x30000024ff248230 */ /* 0x000fe40000004100 */
[--C-:B------:R-:W-:Y:S02]  /*5e20*/  @!P0 HADD2.F32 R19, -RZ, R25.reuse.H0_H0 ;  /* 0x20000019ff138230 */ /* 0x100fe40000004100 */
[----:B------:R-:W-:Y:S01]  /*5e30*/  @!P0 HADD2.F32 R30, -RZ, R25.H1_H1 ;  /* 0x30000019ff1e8230 */ /* 0x000fe20000004100 */
[----:B------:R-:W-:Y:S01]  /*5e40*/  @!P0 FMUL.FTZ R64, R36, R17 ;  /* 0x0000001124408220 */ /* 0x000fe20000410000 */
[----:B------:R-:W-:Y:S01]  /*5e50*/  @!P0 HADD2.F32 R25, -RZ, R28.H1_H1 ;  /* 0x3000001cff198230 */ /* 0x000fe20000004100 */
[C---:B------:R-:W-:Y:S01]  /*5e60*/  @!P0 FMUL.FTZ R2, R19.reuse, R26 ;  /* 0x0000001a13028220 */ /* 0x040fe20000410000 */
[----:B------:R-:W-:Y:S01]  /*5e70*/  @!P0 HADD2.F32 R26, -RZ, R24.H0_H0 ;  /* 0x20000018ff1a8230 */ /* 0x000fe20000004100 */
[-C--:B------:R-:W-:Y:S01]  /*5e80*/  @!P0 FFMA.FTZ R53, R19, R32.reuse, -R53 ;  /* 0x0000002013358223 */ /* 0x080fe20000010835 */
[----:B------:R-:W-:Y:S01]  /*5e90*/  @!P0 HADD2.F32 R19, -RZ, R29.H0_H0 ;  /* 0x2000001dff138230 */ /* 0x000fe20000004100 */
[----:B------:R-:W-:Y:S01]  /*5ea0*/  @!P0 FMUL.FTZ R3, R30, R27 ;  /* 0x0000001b1e038220 */ /* 0x000fe20000410000 */
[----:B------:R-:W-:Y:S01]  /*5eb0*/  @!P0 HADD2.F32 R38, -RZ, R52.H0_H0 ;  /* 0x20000034ff268230 */ /* 0x000fe20000004100 */
[----:B------:R-:W-:Y:S01]  /*5ec0*/  @!P0 FFMA.FTZ R2, R31, R32, R2 ;  /* 0x000000201f028223 */ /* 0x000fe20000010002 */
[----:B------:R-:W-:Y:S01]  /*5ed0*/  @!P0 HADD2.F32 R34, -RZ, R34.H1_H1 ;  /* 0x30000022ff228230 */ /* 0x000fe20000004100 */
[-C--:B------:R-:W-:Y:S01]  /*5ee0*/  @!P0 FMUL.FTZ R57, R35, R19.reuse ;  /* 0x0000001323398220 */ /* 0x080fe20000410000 */
[----:B------:R-:W-:Y:S01]  /*5ef0*/  @!P0 HADD2.F32 R16, -RZ, R16.H0_H0 ;  /* 0x20000010ff108230 */ /* 0x000fe20000004100 */
[C---:B------:R-:W-:Y:S01]  /*5f00*/  @!P0 FMUL.FTZ R4, R26.reuse, R19 ;  /* 0x000000131a048220 */ /* 0x040fe20000410000 */
[--C-:B------:R-:W-:Y:S01]  /*5f10*/  @!P0 HADD2.F32 R42, -RZ, R44.reuse.H0_H0 ;  /* 0x2000002cff2a8230 */ /* 0x100fe20000004100 */
[----:B------:R-:W-:Y:S01]  /*5f20*/  @!P0 IMAD.MOV.U32 R19, RZ, RZ, R22 ;  /* 0x000000ffff138224 */ /* 0x000fe200078e0016 */
[----:B------:R-:W-:Y:S01]  /*5f30*/  @!P0 HADD2.F32 R44, -RZ, R44.H1_H1 ;  /* 0x3000002cff2c8230 */ /* 0x000fe20000004100 */
[----:B------:R-:W-:Y:S01]  /*5f40*/  @!P0 FFMA.FTZ R57, R26, R37, -R57 ;  /* 0x000000251a398223 */ /* 0x000fe20000010839 */
[----:B------:R-:W-:Y:S01]  /*5f50*/  @!P0 HADD2.F32 R26, -RZ, R24.H1_H1 ;  /* 0x30000018ff1a8230 */ /* 0x000fe20000004100 */
[----:B------:R-:W-:Y:S01]  /*5f60*/  @!P0 FMUL.FTZ R59, R38, R25 ;  /* 0x00000019263b8220 */ /* 0x000fe20000410000 */
[--C-:B------:R-:W-:Y:S01]  /*5f70*/  @!P0 HADD2.F32 R24, -RZ, R19.reuse.H0_H0 ;  /* 0x20000013ff188230 */ /* 0x100fe20000004100 */
[----:B------:R-:W-:Y:S01]  /*5f80*/  @!P0 FMUL.FTZ R56, R34, R27 ;  /* 0x0000001b22388220 */ /* 0x000fe20000410000 */
[----:B------:R-:W-:Y:S01]  /*5f90*/  @!P0 HADD2.F32 R40, -RZ, R52.H1_H1 ;  /* 0x30000034ff288230 */ /* 0x000fe20000004100 */
[C---:B------:R-:W-:Y:S01]  /*5fa0*/  @!P0 FMUL.FTZ R5, R26.reuse, R17 ;  /* 0x000000111a058220 */ /* 0x040fe20000410000 */
[----:B------:R-:W-:Y:S01]  /*5fb0*/  @!P0 HADD2.F32 R17, -RZ, R28.H0_H0 ;  /* 0x2000001cff118230 */ /* 0x000fe20000004100 */
[----:B------:R-:W-:Y:S01]  /*5fc0*/  @!P0 FFMA.FTZ R64, R26, R39, -R64 ;  /* 0x000000271a408223 */ /* 0x000fe20000010840 */
[----:B------:R-:W-:Y:S01]  /*5fd0*/  @!P0 MOV R26, R23 ;  /* 0x00000017001a8202 */ /* 0x000fe20000000f00 */
[C---:B------:R-:W-:Y:S01]  /*5fe0*/  @!P0 FMUL.FTZ R6, R24.reuse, R25 ;  /* 0x0000001918068220 */ /* 0x040fe20000410000 */
[----:B------:R-:W-:Y:S01]  /*5ff0*/  @!P0 HADD2.F32 R25, -RZ, R18.H0_H0 ;  /* 0x20000012ff198230 */ /* 0x000fe20000004100 */
[----:B------:R-:W-:Y:S01]  /*6000*/  @!P0 FFMA.FTZ R59, R24, R41, -R59 ;  /* 0x00000029183b8223 */ /* 0x000fe2000001083b */
[----:B------:R-:W-:Y:S01]  /*6010*/  @!P0 HADD2.F32 R24, -RZ, R19.H1_H1 ;  /* 0x30000013ff188230 */ /* 0x000fe20000004100 */
[----:B------:R-:W-:Y:S01]  /*6020*/  @!P0 FMUL.FTZ R66, R42, R17 ;  /* 0x000000112a428220 */ /* 0x000fe20000410000 */
[--C-:B------:R-:W-:Y:S01]  /*6030*/  @!P0 HADD2.F32 R18, -RZ, R26.reuse.H0_H0 ;  /* 0x2000001aff128230 */ /* 0x100fe20000004100 */
[----:B------:R-:W-:Y:S01]  /*6040*/  @!P0 FMUL.FTZ R65, R44, R16 ;  /* 0x000000102c418220 */ /* 0x000fe20000410000 */
[----:B------:R-:W-:Y:S01]  /*6050*/  @!P0 HADD2.F32 R19, -RZ, R26.H1_H1 ;  /* 0x3000001aff138230 */ /* 0x000fe20000004100 */
[----:B------:R-:W-:Y:S01]  /*6060*/  @!P0 FMUL.FTZ R67, R40, R25 ;  /* 0x0000001928438220 */ /* 0x000fe20000410000 */
[----:B------:R-:W-:Y:S01]  /*6070*/  @!P0 F2FP.PACK_AB R64, R64, R57 ;  /* 0x000000394040823e */ /* 0x000fe200000000ff */
[-C--:B------:R-:W-:Y:S02]  /*6080*/  @!P0 FFMA.FTZ R3, R34, R33.reuse, R3 ;  /* 0x0000002122038223 */ /* 0x080fe40000010003 */
[----:B------:R-:W-:Y:S01]  /*6090*/  @!P0 FFMA.FTZ R56, R30, R33, -R56 ;  /* 0x000000211e388223 */ /* 0x000fe20000010838 */
[----:B------:R-:W-:Y:S01]  /*60a0*/  @!P0 MOV R21, R64 ;  /* 0x0000004000158202 */ /* 0x000fe20000000f00 */
[----:B------:R-:W-:Y:S02]  /*60b0*/  @!P0 FFMA.FTZ R66, R18, R47, -R66 ;  /* 0x0000002f12428223 */ /* 0x000fe40000010842 */
[----:B------:R-:W-:Y:S01]  /*60c0*/  @!P0 FFMA.FTZ R65, R19, R46, -R65 ;  /* 0x0000002e13418223 */ /* 0x000fe20000010841 */
[----:B------:R-:W-:Y:S01]  /*60d0*/  @!P0 F2FP.PACK_AB R53, R56, R53 ;  /* 0x000000353835823e */ /* 0x000fe200000000ff */
[C---:B------:R-:W-:Y:S02]  /*60e0*/  @!P0 FFMA.FTZ R67, R24.reuse, R45, -R67 ;  /* 0x0000002d18438223 */ /* 0x040fe40000010843 */
[----:B------:R-:W-:Y:S01]  /*60f0*/  @!P0 FFMA.FTZ R4, R35, R37, R4 ;  /* 0x0000002523048223 */ /* 0x000fe20000010004 */
[----:B------:R-:W-:Y:S01]  /*6100*/  @!P0 F2FP.PACK_AB R65, R65, R66 ;  /* 0x000000424141823e */ /* 0x000fe200000000ff */
[----:B------:R-:W-:Y:S01]  /*6110*/  @!P0 FMUL.FTZ R7, R24, R25 ;  /* 0x0000001918078220 */ /* 0x000fe20000410000 */
[----:B------:R-:W-:Y:S01]  /*6120*/  @!P0 F2FP.PACK_AB R56, R67, R59 ;  /* 0x0000003b4338823e */ /* 0x000fe200000000ff */
        /* <DEDUP_REMOVED lines=8> */
[----:B------:R-:W-:Y:S01]  /*61b0*/  @!P0 MOV R49, R56 ;  /* 0x0000003800318202 */ /* 0x000fe20000000f00 */
[----:B------:R-:W-:Y:S02]  /*61c0*/  @!P0 FFMA.FTZ R8, R42, R47, R8 ;  /* 0x0000002f2a088223 */ /* 0x000fe40000010008 */
[----:B------:R-:W-:Y:S01]  /*61d0*/  @!P0 IMAD.MOV.U32 R20, RZ, RZ, R53 ;  /* 0x000000ffff148224 */ /* 0x000fe200078e0035 */
[----:B------:R-:W-:Y:S01]  /*61e0*/  @!P0 F2FP.PACK_AB R53, R3, R2 ;  /* 0x000000020335823e */ /* 0x000fe200000000ff */
[----:B------:R-:W-:Y:S01]  /*61f0*/  @!P0 FFMA.FTZ R9, R44, R46, R9 ;  /* 0x0000002e2c098223 */ /* 0x000fe20000010009 */
[----:B------:R-:W-:Y:S02]  /*6200*/  @!P0 F2FP.PACK_AB R57, R7, R6 ;  /* 0x000000060739823e */ /* 0x000fe400000000ff */
[----:B------:R1:W-:Y:S01]  /*6210*/  STG.E.128 [R54.64], R20 ;  /* 0x0000001436007986 */ /* 0x0003e2000c101d08 */
[----:B------:R-:W-:Y:S01]  /*6220*/  @!P0 IMAD.MOV.U32 R48, RZ, RZ, R53 ;  /* 0x000000ffff308224 */ /* 0x000fe200078e0035 */
[----:B------:R-:W-:Y:S02]  /*6230*/  @!P0 F2FP.PACK_AB R64, R9, R8 ;  /* 0x000000080940823e */ /* 0x000fe400000000ff */
        /* <DEDUP_REMOVED lines=11> */
.L_x_1375:
        /* <DEDUP_REMOVED lines=29> */
.L_x_1379:
[----:B------:R-:W-:Y:S05]  /*64c0*/  BSYNC B1 ;  /* 0x0000000000017941 */ /* 0x000fea0003800000 */
.L_x_1374:
[C---:B------:R-:W-:Y:S01]  /*64d0*/  ISETP.GT.AND P0, PT, R15.reuse, R12, PT ;  /* 0x0000000c0f00720c */ /* 0x040fe20003f04270 */
[----:B------:R-:W-:Y:S01]  /*64e0*/  @!UPT UIADD3 URZ, URZ, URZ, URZ ;  /* 0x0000003f3f3ff290 */ /* 0x000fe2000fffe03f */
[----:B------:R-:W-:Y:S11]  /*64f0*/  BSSY B0, `(.L_x_1396) ;  /* 0x0000041000007945 */ /* 0x000ff60003800000 */
[----:B-1----:R-:W-:Y:S01]  /*6500*/  @P0 IADD3 R6, R15, -0x1, RZ ;  /* 0xffffffff0f060810 */ /* 0x002fe20007ffe0ff */
[----:B------:R-:W-:Y:S02]  /*6510*/  @P0 IMAD.MOV.U32 R8, RZ, RZ, R152 ;  /* 0x000000ffff080224 */ /* 0x000fe400078e0098 */
[----:B------:R-:W-:Y:S01]  /*6520*/  @P0 IMAD.MOV.U32 R9, RZ, RZ, R87 ;  /* 0x000000ffff090224 */ /* 0x000fe200078e0057 */
[----:B------:R-:W-:Y:S01]  /*6530*/  @P0 SHF.R.S32.HI R3, RZ, 0x1f, R6 ;  /* 0x0000001fff030819 */ /* 0x000fe20000011406 */
[----:B--2---:R-:W-:Y:S02]  /*6540*/  @P0 IMAD R4, R91, R6, RZ ;  /* 0x000000065b040224 */ /* 0x004fe400078e02ff */
[-C--:B------:R-:W-:Y:S04]  /*6550*/  @P0 IMAD.WIDE.U32 R6, R6, R93.reuse, R8 ;  /* 0x0000005d06060225 */ /* 0x080fe800078e0008 */
[----:B------:R-:W-:Y:S01]  /*6560*/  @P0 IMAD R4, R3, R93, R4 ;  /* 0x0000005d03040224 */ /* 0x000fe200078e0204 */
[----:B------:R-:W-:Y:S01]  /*6570*/  @P0 LEA R8, P1, R6, c[0x0][0x250], 0x1 ;  /* 0x0000940006080a11 */ /* 0x000fe200078208ff */
[C---:B------:R-:W-:Y:S01]  /*6580*/  @P0 IMAD R2, R58.reuse, 0x6000, R10 ;  /* 0x000060003a020824 */ /* 0x040fe200078e020a */
[----:B------:R-:W-:Y:S01]  /*6590*/  IADD3 R3, R58, 0x1, RZ ;  /* 0x000000013a037810 */ /* 0x000fe20007ffe0ff */
[----:B------:R-:W-:Y:S05]  /*65a0*/  @P0 IMAD.IADD R4, R7, 0x1, R4 ;  /* 0x0000000107040824 */ /* 0x000fea00078e0204 */
[----:B------:R-:W-:Y:S02]  /*65b0*/  @P0 LEA.HI.X R9, R6, c[0x0][0x254], R4, 0x1, P1 ;  /* 0x0000950006090a11 */ /* 0x000fe400008f0c04 */
[C---:B------:R-:W-:Y:S03]  /*65c0*/  @P0 LEA R6, P1, R100.reuse, R8, 0x1 ;  /* 0x0000000864060211 */ /* 0x040fe600078208ff */
[----:B------:R-:W-:Y:S01]  /*65d0*/  @!PT LDS RZ, [RZ] ;  /* 0x00000000fffff984 */ /* 0x000fe20000000800 */
[----:B------:R-:W-:Y:S01]  /*65e0*/  @!PT LDS RZ, [RZ] ;  /* 0x00000000fffff984 */ /* 0x000fe20000000800 */
[----:B------:R-:W-:Y:S01]  /*65f0*/  @!PT LDS RZ, [RZ] ;  /* 0x00000000fffff984 */ /* 0x000fe20000000800 */
[----:B------:R1:W-:Y:S01]  /*6600*/  @P0 LDGSTS.E.BYPASS.LTC128B.128 [R2], [R8.64], !P5 ;  /* 0x0000000008020fae */ /* 0x0003e2000e901d48 */
[----:B------:R-:W-:Y:S03]  /*6610*/  @P0 LEA.HI.X R7, R100, R9, R99, 0x1, P1 ;  /* 0x0000000964070211 */ /* 0x000fe600008f0c63 */
[----:B------:R1:W-:Y:S04]  /*6620*/  @P0 LDGSTS.E.BYPASS.LTC128B.128 [R2+0x2000], [R8.64+0x80], !P4 ;  /* 0x0200008008020fae */ /* 0x0003e8000e101d48 */
[----:B------:R1:W-:Y:S04]  /*6630*/  @P0 LDGSTS.E.BYPASS.LTC128B.128 [R2+0x4000], [R8.64+0x100], !P3 ;  /* 0x0400010008020fae */ /* 0x0003e8000d901d48 */
[----:B------:R1:W-:Y:S04]  /*6640*/  @P0 LDGSTS.E.BYPASS.LTC128B.128 [R2+0x1000], [R6.64], !P5 ;  /* 0x0100000006020fae */ /* 0x0003e8000e901d48 */
[----:B------:R1:W-:Y:S04]  /*6650*/  @P0 LDGSTS.E.BYPASS.LTC128B.128 [R2+0x3000], [R6.64+0x80], !P4 ;  /* 0x0300008006020fae */ /* 0x0003e8000e101d48 */
[----:B------:R1:W-:Y:S01]  /*6660*/  @P0 LDGSTS.E.BYPASS.LTC128B.128 [R2+0x5000], [R6.64+0x100], !P3 ;  /* 0x0500010006020fae */ /* 0x0003e2000d901d48 */
[----:B------:R-:W-:Y:S03]  /*6670*/  ISETP.GE.AND P0, PT, R58, 0x1, PT ;  /* 0x000000013a00780c */ /* 0x000fe60003f06270 */
[----:B------:R-:W0:Y:S01]  /*6680*/  LDGDEPBAR ;  /* 0x00000000000079af */ /* 0x000e220000000000 */
[----:B------:R-:W-:Y:S02]  /*6690*/  SEL R58, R3, RZ, !P0 ;  /* 0x000000ff033a7207 */ /* 0x000fe40004000000 */
[----:B------:R-:W-:Y:S01]  /*66a0*/  ISETP.GE.AND P0, PT, R213, R132, PT ;  /* 0x00000084d500720c */ /* 0x000fe20003f06270 */
[----:B------:R-:W-:Y:S04]  /*66b0*/  DEPBAR.LE SB0, 0x2 ;  /* 0x000080800000791a */ /* 0x000fe80000000000 */
[----:B------:R-:W-:Y:S08]  /*66c0*/  BAR.SYNC.DEFER_BLOCKING 0x0 ;  /* 0x0000000000007b1d */ /* 0x000ff00000010000 */
[----:B------:R-:W-:-:S05]  /*66d0*/  @P0 BRA `(.L_x_1397) ;  /* 0x0000022000000947 */ /* 0x000fca0003800000 */
[C---:B-1----:R-:W-:Y:S01]  /*66e0*/  LEA R6, P0, R15.reuse, R156, 0x6 ;  /* 0x0000009c0f067211 */ /* 0x042fe200078030ff */
[----:B------:R-:W-:Y:S02]  /*66f0*/  IMAD.MOV.U32 R4, RZ, RZ, R148 ;  /* 0x000000ffff047224 */ /* 0x000fe400078e0094 */
[----:B------:R-:W-:Y:S01]  /*6700*/  IMAD.MOV.U32 R5, RZ, RZ, R119 ;  /* 0x000000ffff057224 */ /* 0x000fe200078e0077 */
[----:B------:R-:W-:Y:S03]  /*6710*/  LEA.HI.X.SX32 R7, R15, R157, 0x6, P0 ;  /* 0x0000009d0f077211 */ /* 0x000fe600000f36ff */
[----:B------:R-:W-:Y:S04]  /*6720*/  IMAD.WIDE.U32 R4, R6, c[0x0][0x208], R4 ;  /* 0x0000820006047a25 */ /* 0x000fe800078e0004 */
[----:B------:R-:W-:Y:S01]  /*6730*/  IMAD R2, R7, c[0x0][0x208], RZ ;  /* 0x0000820007027a24 */ /* 0x000fe200078e02ff */
[----:B------:R-:W-:Y:S03]  /*6740*/  LEA R8, P0, R4, c[0x0][0x1f8], 0x1 ;  /* 0x00007e0004087a11 */ /* 0x000fe600078008ff */
[----:B------:R-:W-:Y:S04]  /*6750*/  IMAD R2, R6, c[0x0][0x20c], R2 ;  /* 0x0000830006027a24 */ /* 0x000fe800078e0202 */
[----:B------:R-:W-:Y:S05]  /*6760*/  IMAD.IADD R2, R5, 0x1, R2 ;  /* 0x0000000105027824 */ /* 0x000fea00078e0202 */
[----:B------:R-:W-:Y:S02]  /*6770*/  LEA.HI.X R9, R4, c[0x0][0x1fc], R2, 0x1, P0 ;  /* 0x00007f0004097a11 */ /* 0x000fe400000f0c02 */
[C---:B------:R-:W-:Y:S02]  /*6780*/  ISETP.GE.AND P0, PT, R144.reuse, c[0x0][0x1d4], PT ;  /* 0x0000750090007a0c */ /* 0x040fe40003f06270 */
[----:B------:R-:W-:Y:S11]  /*6790*/  IADD3 R2, R144, 0x80, RZ ;  /* 0x0000008090027810 */ /* 0x000ff60007ffe0ff */
[----:B-----5:R-:W1:Y:S04]  /*67a0*/  @!P0 LDS.128 R16, [R129] ;  /* 0x0000000081108984 */ /* 0x020e680000000c00 */
[----:B-1----:R-:W-:Y:S01]  /*67b0*/  @!P0 STG.E.128 [R8.64], R16 ;  /* 0x0000001008008986 */ /* 0x002fe2000c101d08 */
        /* <DEDUP_REMOVED lines=10> */
[----:B------:R-:W1:Y:S04]  /*6860*/  @!P0 LDS.128 R24, [R127] ;  /* 0x000000007f188984 */ /* 0x000e680000000c00 */
        /* <DEDUP_REMOVED lines=9> */
.L_x_1397:
[----:B-1----:R-:W-:Y:S05]  /*6900*/  BSYNC B0 ;  /* 0x0000000000007941 */ /* 0x002fea0003800000 */
.L_x_1396:
[----:B------:R-:W-:Y:S04]  /*6910*/  IADD3 R3, R15, -0x2, RZ ;  /* 0xfffffffe0f037810 */ /* 0x000fe80007ffe0ff */
[C---:B------:R-:W-:Y:S11]  /*6920*/  ISETP.GE.AND P0, PT, R3.reuse, R12, PT ;  /* 0x0000000c0300720c */ /* 0x040ff60003f06270 */
[----:B------:R-:W-:Y:S02]  /*6930*/  @!UPT UIADD3 URZ, URZ, URZ, URZ ;  /* 0x0000003f3f3ff290 */ /* 0x000fe4000fffe03f */
[----:B------:R-:W-:Y:S01]  /*6940*/  @P0 SHF.R.S32.HI R4, RZ, 0x1f, R3 ;  /* 0x0000001fff040819 */ /* 0x000fe20000011403 */
[----:B------:R-:W-:Y:S02]  /*6950*/  @P0 IMAD.MOV.U32 R6, RZ, RZ, R150 ;  /* 0x000000ffff060224 */ /* 0x000fe400078e0096 */
[----:B------:R-:W-:Y:S02]  /*6960*/  @P0 IMAD.MOV.U32 R7, RZ, RZ, R159 ;  /* 0x000000ffff070224 */ /* 0x000fe400078e009f */
[----:B------:R-:W-:Y:S02]  /*6970*/  @P0 IMAD R5, R94, R3, RZ ;  /* 0x000000035e050224 */ /* 0x000fe400078e02ff */
[-C--:B------:R-:W-:Y:S04]  /*6980*/  @P0 IMAD.WIDE.U32 R6, R3, R96.reuse, R6 ;  /* 0x0000006003060225 */ /* 0x080fe800078e0006 */
[----:B------:R-:W-:Y:S01]  /*6990*/  @P0 IMAD R5, R4, R96, R5 ;  /* 0x0000006004050224 */ /* 0x000fe200078e0205 */
[----:B------:R-:W-:Y:S01]  /*69a0*/  @P0 LEA R8, P1, R6, c[0x0][0x220], 0x1 ;  /* 0x0000880006080a11 */ /* 0x000fe200078208ff */
[----:B------:R-:W-:Y:S01]  /*69b0*/  @P0 IMAD R2, R58, 0x6000, R11 ;  /* 0x000060003a020824 */ /* 0x000fe200078e020b */
[----:B------:R-:W-:Y:S01]  /*69c0*/  IADD3 R4, R43, 0x1, RZ ;  /* 0x000000012b047810 */ /* 0x000fe20007ffe0ff */
[----:B------:R-:W-:Y:S05]  /*69d0*/  @P0 IMAD.IADD R5, R7, 0x1, R5 ;  /* 0x0000000107050824 */ /* 0x000fea00078e0205 */
[----:B------:R-:W-:Y:S02]  /*69e0*/  @P0 LEA.HI.X R9, R6, c[0x0][0x224], R5, 0x1, P1 ;  /* 0x0000890006090a11 */ /* 0x000fe400008f0c05 */
[C---:B-----5:R-:W-:Y:S03]  /*69f0*/  @P0 LEA R16, P1, R98.reuse, R8, 0x1 ;  /* 0x0000000862100211 */ /* 0x060fe600078208ff */
        /* <DEDUP_REMOVED lines=13> */
[C---:B------:R-:W-:Y:S02]  /*6ad0*/  ISETP.GT.AND P0, PT, R15.reuse, R12, PT ;  /* 0x0000000c0f00720c */ /* 0x040fe40003f04270 */
[----:B------:R-:W-:Y:S11]  /*6ae0*/  IADD3 R15, R15, -0x1, RZ ;  /* 0xffffffff0f0f7810 */ /* 0x000ff60007ffe0ff */
[----:B------:R-:W-:-:S05]  /*6af0*/  @P0 BRA `(.L_x_1398) ;  /* 0xffffbee000000947 */ /* 0x000fca000383ffff */
[----:B------:R-:W-:Y:S01]  /*6b00*/  WARPSYNC 0xffffffff ;  /* 0xffffffff00007948 */ /* 0x000fe20003800000 */
[----:B------:R-:W-:Y:S06]  /*6b10*/  BAR.SYNC.DEFER_BLOCKING 0x0 ;  /* 0x0000000000007b1d */ /* 0x000fec0000010000 */
.L_x_1373:
[----:B------:R-:W-:Y:S01]  /*6b20*/  ISETP.GE.AND P0, PT, R76, 0x1, PT ;  /* 0x000000014c00780c */ /* 0x000fe20003f06270 */
[----:B------:R-:W-:Y:S01]  /*6b30*/  BSSY B0, `(.L_x_1399) ;  /* 0x000001e000007945 */ /* 0x000fe20003800000 */
[----:B------:R-:W-:Y:S01]  /*6b40*/  IMAD.IADD R15, R83, 0x1, R84 ;  /* 0x00000001530f7824 */ /* 0x000fe200078e0254 */
[----:B-1----:R-:W-:-:S10]  /*6b50*/  MOV R2, RZ ;  /* 0x000000ff00027202 */ /* 0x002fd40000000f00 */
        /* <DEDUP_REMOVED lines=27> */
.L_x_1400:
[----:B------:R-:W-:Y:S05]  /*6d10*/  BSYNC B0 ;  /* 0x0000000000007941 */ /* 0x000fea0003800000 */
.L_x_1399:
        /* <DEDUP_REMOVED lines=58> */
[----:B------:R-:W-:-:S05]  /*70c0*/  @P1 MOV R0, 0x4 ;  /* 0x0000000400001802 */ /* 0x000fca0000000f00 */
[----:B------:R-:W-:-:S05]  /*70d0*/  @P1 IMAD.WIDE R8, R215, R0, c[0x0][0x340] ;  /* 0x0000d000d7081625 */ /* 0x000fca00078e0200 */
[----:B------:R1:W2:Y:S01]  /*70e0*/  @P1 LDG.E R0, [R8.64] ;  /* 0x0000000808001981 */ /* 0x0002a2000c1e1900 */
[----:B------:R-:W-:Y:S01]  /*70f0*/  SHF.R.S32.HI R3, RZ, 0x1f, R146 ;  /* 0x0000001fff037819 */ /* 0x000fe20000011492 */
[----:B------:R-:W-:Y:S01]  /*7100*/  IMAD.WIDE.U32 R12, R79, c[0x0][0x178], RZ ;  /* 0x00005e004f0c7a25 */ /* 0x000fe200078e00ff */
[----:B------:R-:W-:Y:S02]  /*7110*/  MOV R5, 0x1 ;  /* 0x0000000100057802 */ /* 0x000fe40000000f00 */
[----:B------:R-:W-:Y:S02]  /*7120*/  LEA.HI R6, R3, R146, RZ, 0x3 ;  /* 0x0000009203067211 */ /* 0x000fe400078f18ff */
[----:B------:R-:W-:Y:S02]  /*7130*/  SHF.R.S32.HI R4, RZ, 0x1f, R79 ;  /* 0x0000001fff047819 */ /* 0x000fe4000001144f */
[----:B------:R-:W-:Y:S02]  /*7140*/  SHF.R.S32.HI R6, RZ, 0x3, R6 ;  /* 0x00000003ff067819 */ /* 0x000fe40000011406 */
[----:B------:R-:W-:Y:S01]  /*7150*/  ISETP.NE.AND P3, PT, R5, c[0x0][0x2c4], PT ;  /* 0x0000b10005007a0c */ /* 0x000fe20003f65270 */
[----:B------:R-:W-:Y:S01]  /*7160*/  IMAD R16, R4, c[0x0][0x178], RZ ;  /* 0x00005e0004107a24 */ /* 0x000fe200078e02ff */
[----:B------:R-:W-:Y:S01]  /*7170*/  ISETP.NE.U32.AND P2, PT, RZ, c[0x0][0x348], PT ;  /* 0x0000d200ff007a0c */ /* 0x000fe20003f45070 */
[----:B------:R-:W-:Y:S01]  /*7180*/  IMAD R4, R193, 0x20, R6 ;  /* 0x00000020c1047824 */ /* 0x000fe200078e0206 */
[----:B------:R-:W-:Y:S01]  /*7190*/  SHF.R.S32.HI R7, RZ, 0x1f, R15 ;  /* 0x0000001fff077819 */ /* 0x000fe2000001140f */
[----:B------:R-:W-:Y:S01]  /*71a0*/  IMAD R16, R79, c[0x0][0x17c], R16 ;  /* 0x00005f004f107a24 */ /* 0x000fe200078e0210 */
[----:B------:R-:W-:-:S02]  /*71b0*/  ISETP.NE.AND.EX P2, PT, RZ, c[0x0][0x34c], PT, P2 ;  /* 0x0000d300ff007a0c */ /* 0x000fc40003f45320 */
[----:B------:R-:W-:Y:S01]  /*71c0*/  LEA R4, R201, R4, 0x7 ;  /* 0x00000004c9047211 */ /* 0x000fe200078e38ff */
[----:B------:R-:W-:Y:S01]  /*71d0*/  IMAD.IADD R17, R13, 0x1, R16 ;  /* 0x000000010d117824 */ /* 0x000fe200078e0210 */
[----:B------:R-:W-:Y:S01]  /*71e0*/  IADD3 R15, P0, R6, R15, RZ ;  /* 0x0000000f060f7210 */ /* 0x000fe20007f1e0ff */
[----:B------:R-:W-:Y:S01]  /*71f0*/  IMAD.MOV.U32 R16, RZ, RZ, R12 ;  /* 0x000000ffff107224 */ /* 0x000fe200078e000c */
[----:B------:R-:W-:Y:S01]  /*7200*/  MOV R5, R4 ;  /* 0x0000000400057202 */ /* 0x000fe20000000f00 */
[----:B-1----:R-:W-:Y:S01]  /*7210*/  @P3 IMAD.HI.U32 R8, R4, c[0x0][0x2c8], RZ ;  /* 0x0000b20004083a27 */ /* 0x002fe200078e00ff */
[----:B------:R-:W-:Y:S02]  /*7220*/  LEA.HI.X.SX32 R12, R6, R7, 0x1, P0 ;  /* 0x00000007060c7211 */ /* 0x000fe400000f0eff */
[----:B------:R-:W-:Y:S01]  /*7230*/  SEL R7, R215, RZ, !P2 ;  /* 0x000000ffd7077207 */ /* 0x000fe20005000000 */
[----:B------:R-:W-:Y:S01]  /*7240*/  IMAD.WIDE.U32 R16, R217, c[0x0][0x1b8], R16 ;  /* 0x00006e00d9107a25 */ /* 0x000fe200078e0010 */
[----:B------:R-:W-:-:S02]  /*7250*/  @P3 SHF.R.U32.HI R5, RZ, c[0x0][0x2cc], R8 ;  /* 0x0000b300ff053a19 */ /* 0x000fc40000011608 */
[----:B------:R-:W-:Y:S01]  /*7260*/  SEL R8, R80, RZ, !P2 ;  /* 0x000000ff50087207 */ /* 0x000fe20005000000 */
[----:B------:R-:W-:Y:S01]  /*7270*/  IMAD R17, R217, c[0x0][0x1bc], R17 ;  /* 0x00006f00d9117a24 */ /* 0x000fe200078e0211 */
[----:B------:R-:W-:Y:S01]  /*7280*/  SHF.R.S32.HI R23, RZ, 0x1f, R134 ;  /* 0x0000001fff177819 */ /* 0x000fe20000011486 */
[----:B------:R-:W-:Y:S01]  /*7290*/  IMAD.MOV R9, RZ, RZ, -R5 ;  /* 0x000000ffff097224 */ /* 0x000fe200078e0a05 */
[----:B------:R-:W-:Y:S01]  /*72a0*/  MOV R22, R134 ;  /* 0x0000008600167202 */ /* 0x000fe20000000f00 */
[----:B------:R-:W-:Y:S01]  /*72b0*/  IMAD R8, R8, c[0x0][0x1c0], RZ ;  /* 0x0000700008087a24 */ /* 0x000fe200078e02ff */
[----:B------:R-:W-:Y:S01]  /*72c0*/  ISETP.NE.U32.AND P0, PT, RZ, c[0x0][0x350], PT ;  /* 0x0000d400ff007a0c */ /* 0x000fe20003f05070 */
[----:B------:R-:W-:Y:S01]  /*72d0*/  IMAD.WIDE.U32 R16, R7, c[0x0][0x1c0], R16 ;  /* 0x0000700007107a25 */ /* 0x000fe200078e0010 */
[----:B------:R-:W-:Y:S02]  /*72e0*/  ISETP.GE.AND P6, PT, R209, c[0x0][0x1d4], PT ;  /* 0x00007500d1007a0c */ /* 0x000fe40003fc6270 */
[----:B------:R-:W-:Y:S01]  /*72f0*/  ISETP.NE.AND.EX P0, PT, RZ, c[0x0][0x354], PT, P0 ;  /* 0x0000d500ff007a0c */ /* 0x000fe20003f05300 */
[----:B------:R-:W-:Y:S01]  /*7300*/  IMAD R8, R7, c[0x0][0x1c4], R8 ;  /* 0x0000710007087a24 */ /* 0x000fe200078e0208 */
[----:B------:R-:W-:Y:S01]  /*7310*/  ISETP.GE.AND P4, PT, R134, c[0x0][0x198], PT ;  /* 0x0000660086007a0c */ /* 0x000fe20003f86270 */
[----:B------:R-:W-:Y:S01]  /*7320*/  IMAD R9, R9, c[0x0][0x2c4], R4 ;  /* 0x0000b10009097a24 */ /* 0x000fe200078e0204 */
[----:B------:R-:W-:Y:S01]  /*7330*/  SHF.R.S32.HI R4, RZ, 0x1f, R5 ;  /* 0x0000001fff047819 */ /* 0x000fe20000011405 */
[C---:B------:R-:W-:Y:S01]  /*7340*/  IMAD R14, R12.reuse, c[0x0][0x1e0], RZ ;  /* 0x000078000c0e7a24 */ /* 0x040fe200078e02ff */
[----:B------:R-:W-:Y:S01]  /*7350*/  IADD3 R17, R17, R8, RZ ;  /* 0x0000000811117210 */ /* 0x000fe20007ffe0ff */
[----:B------:R-:W-:Y:S01]  /*7360*/  IMAD R12, R12, c[0x0][0x208], RZ ;  /* 0x000082000c0c7a24 */ /* 0x000fe200078e02ff */
[----:B------:R-:W-:Y:S01]  /*7370*/  ISETP.GE.AND P3, PT, R209, c[0x0][0x198], PT ;  /* 0x00006600d1007a0c */ /* 0x000fe20003f66270 */
[----:B------:R-:W-:Y:S01]  /*7380*/  IMAD R4, R4, c[0x0][0x1b0], RZ ;  /* 0x00006c0004047a24 */ /* 0x000fe200078e02ff */
[----:B------:R-:W-:Y:S01]  /*7390*/  ISETP.GE.AND P2, PT, R208, c[0x0][0x198], PT ;  /* 0x00006600d0007a0c */ /* 0x000fe20003f46270 */
[----:B------:R-:W-:Y:S01]  /*73a0*/  IMAD.WIDE.U32 R20, R15, c[0x0][0x1e0], R22 ;  /* 0x000078000f147a25 */ /* 0x000fe200078e0016 */
[----:B------:R-:W-:-:S03]  /*73b0*/  IADD3 R8, R2, -0x1, RZ ;  /* 0xffffffff02087810 */ /* 0x000fc60007ffe0ff */
[C---:B------:R-:W-:Y:S02]  /*73c0*/  IMAD R13, R15.reuse, c[0x0][0x1e4], R14 ;  /* 0x000079000f0d7a24 */ /* 0x040fe400078e020e */
[----:B------:R-:W-:-:S03]  /*73d0*/  IMAD.WIDE.U32 R18, R15, c[0x0][0x208], R22 ;  /* 0x000082000f127a25 */ /* 0x000fc600078e0016 */
[----:B------:R-:W-:Y:S01]  /*73e0*/  IADD3 R21, R21, R13, RZ ;  /* 0x0000000d15157210 */ /* 0x000fe20007ffe0ff */
[----:B------:R-:W-:Y:S02]  /*73f0*/  IMAD R12, R15, c[0x0][0x20c], R12 ;  /* 0x000083000f0c7a24 */ /* 0x000fe400078e020c */
[C---:B------:R-:W-:Y:S02]  /*7400*/  IMAD R4, R5.reuse, c[0x0][0x1b4], R4 ;  /* 0x00006d0005047a24 */ /* 0x040fe400078e0204 */
[----:B------:R-:W-:Y:S01]  /*7410*/  IMAD.WIDE.U32 R16, R5, c[0x0][0x1b0], R16 ;  /* 0x00006c0005107a25 */ /* 0x000fe200078e0010 */
[----:B------:R-:W-:-:S03]  /*7420*/  SHF.R.S32.HI R5, RZ, 0x1f, R9 ;  /* 0x0000001fff057819 */ /* 0x000fc60000011409 */
[----:B------:R-:W-:Y:S02]  /*7430*/  IMAD.IADD R19, R19, 0x1, R12 ;  /* 0x0000000113137824 */ /* 0x000fe400078e020c */
[----:B------:R-:W-:Y:S02]  /*7440*/  IMAD.IADD R17, R17, 0x1, R4 ;  /* 0x0000000111117824 */ /* 0x000fe400078e0204 */
[----:B------:R-:W-:Y:S02]  /*7450*/  IMAD R4, R5, c[0x0][0x1a8], RZ ;  /* 0x00006a0005047a24 */ /* 0x000fe400078e02ff */
[----:B------:R-:W-:-:S04]  /*7460*/  IMAD.WIDE.U32 R228, R217, c[0x0][0x1e8], R20 ;  /* 0x00007a00d9e47a25 */ /* 0x000fc800078e0014 */
[----:B------:R-:W-:-:S04]  /*7470*/  IMAD.WIDE.U32 R226, R217, c[0x0][0x210], R18 ;  /* 0x00008400d9e27a25 */ /* 0x000fc800078e0012 */
[----:B------:R-:W-:Y:S02]  /*7480*/  IMAD R7, R9, c[0x0][0x1ac], R4 ;  /* 0x00006b0009077a24 */ /* 0x000fe400078e0204 */
[----:B------:R-:W-:Y:S02]  /*7490*/  IMAD R229, R217, c[0x0][0x1ec], R229 ;  /* 0x00007b00d9e57a24 */ /* 0x000fe400078e02e5 */
[----:B------:R-:W-:-:S04]  /*74a0*/  IMAD.WIDE.U32 R4, R9, c[0x0][0x1a8], R16 ;  /* 0x00006a0009047a25 */ /* 0x000fc800078e0010 */
[----:B------:R-:W-:Y:S01]  /*74b0*/  IMAD R227, R217, c[0x0][0x214], R227 ;  /* 0x00008500d9e37a24 */ /* 0x000fe200078e02e3 */
[----:B------:R-:W-:Y:S01]  /*74c0*/  IADD3 R7, R5, R7, RZ ;  /* 0x0000000705077210 */ /* 0x000fe20007ffe0ff */
[----:B------:R-:W-:Y:S01]  /*74d0*/  IMAD R5, R201, 0x80, R6 ;  /* 0x00000080c9057824 */ /* 0x000fe200078e0206 */
[----:B--2---:R-:W-:Y:S01]  /*74e0*/  @P1 SHF.R.S32.HI R219, RZ, 0x1f, R0 ;  /* 0x0000001fffdb1819 */ /* 0x004fe20000011400 */
[----:B------:R-:W-:Y:S01]  /*74f0*/  @!P1 IMAD.MOV.U32 R0, RZ, RZ, R215 ;  /* 0x000000ffff009224 */ /* 0x000fe200078e00d7 */
[----:B------:R-:W-:Y:S02]  /*7500*/  @!P1 MOV R219, R80 ;  /* 0x0000005000db9202 */ /* 0x000fe40000000f00 */
[----:B------:R-:W-:Y:S02]  /*7510*/  ISETP.GE.AND P1, PT, R134, c[0x0][0x1d4], PT ;  /* 0x0000750086007a0c */ /* 0x000fe40003f26270 */
[----:B------:R-:W-:Y:S02]  /*7520*/  SEL R219, R219, RZ, !P0 ;  /* 0x000000ffdbdb7207 */ /* 0x000fe40004000000 */
[----:B------:R-:W-:-:S02]  /*7530*/  SEL R0, R0, RZ, !P0 ;  /* 0x000000ff00007207 */ /* 0x000fc40004000000 */
[C---:B------:R-:W-:Y:S01]  /*7540*/  LEA R9, P0, R4.reuse, c[0x0][0x160], 0x1 ;  /* 0x0000580004097a11 */ /* 0x040fe200078008ff */
[C---:B------:R-:W-:Y:S01]  /*7550*/  IMAD R13, R219.reuse, c[0x0][0x1f0], RZ ;  /* 0x00007c00db0d7a24 */ /* 0x040fe200078e02ff */
[----:B------:R-:W-:Y:S01]  /*7560*/  P2R R222, PR, RZ, 0x2 ;  /* 0x00000002ffde7803 */ /* 0x000fe20000000000 */
[----:B------:R-:W-:Y:S01]  /*7570*/  IMAD R219, R219, c[0x0][0x218], RZ ;  /* 0x00008600dbdb7a24 */ /* 0x000fe200078e02ff */
[----:B------:R-:W-:Y:S01]  /*7580*/  LEA.HI.X R7, R4, c[0x0][0x164], R7, 0x1, P0 ;  /* 0x0000590004077a11 */ /* 0x000fe200000f0c07 */
[C---:B------:R-:W-:Y:S02]  /*7590*/  IMAD R13, R0.reuse, c[0x0][0x1f4], R13 ;  /* 0x00007d00000d7a24 */ /* 0x040fe400078e020d */
[----:B------:R-:W-:-:S04]  /*75a0*/  IMAD.WIDE.U32 R228, R0, c[0x0][0x1f0], R228 ;  /* 0x00007c0000e47a25 */ /* 0x000fc800078e00e4 */
[C---:B------:R-:W-:Y:S01]  /*75b0*/  IMAD R219, R0.reuse, c[0x0][0x21c], R219 ;  /* 0x0000870000db7a24 */ /* 0x040fe200078e02db */
[----:B------:R-:W-:Y:S01]  /*75c0*/  IADD3 R220, R229, R13, RZ ;  /* 0x0000000de5dc7210 */ /* 0x000fe20007ffe0ff */
[----:B------:R-:W-:-:S04]  /*75d0*/  IMAD.WIDE.U32 R226, R0, c[0x0][0x218], R226 ;  /* 0x0000860000e27a25 */ /* 0x000fc800078e00e2 */
[----:B------:R-:W-:Y:S01]  /*75e0*/  IMAD.IADD R219, R227, 0x1, R219 ;  /* 0x00000001e3db7824 */ /* 0x000fe200078e02db */
[----:B------:R-:W-:Y:S05]  /*75f0*/  BRA.DIV ~URZ, `(.L_x_1402) ;  /* 0x0000fe627f007947 */ /* 0x000fea000b800000 */
[----:B------:R1:W2:Y:S02]  /*7600*/  SHFL.IDX PT, R13, R7, RZ, 0x181f ;  /* 0x00181fff070d7589 */ /* 0x0002a400000e0000 */
.L_x_1526:
[----:B------:R-:W-:Y:S05]  /*7610*/  BRA.DIV ~URZ, `(.L_x_1403) ;  /* 0x0000feb27f007947 */ /* 0x000fea000b800000 */
[----:B------:R3:W4:Y:S02]  /*7620*/  SHFL.IDX PT, R15, R9, RZ, 0x181f ;  /* 0x00181fff090f7589 */ /* 0x00072400000e0000 */
.L_x_1527:
[----:B------:R-:W-:Y:S01]  /*7630*/  IMAD R4, R78, c[0x0][0x2c4], RZ ;  /* 0x0000b1004e047a24 */ /* 0x000fe200078e02ff */
[----:B------:R-:W-:Y:S01]  /*7640*/  BSSY B0, `(.L_x_1404) ;  /* 0x0000011000007945 */ /* 0x000fe20003800000 */
[----:B------:R-:W-:Y:S02]  /*7650*/  SHF.R.S32.HI R21, RZ, 0x1f, R208 ;  /* 0x0000001fff157819 */ /* 0x000fe400000114d0 */
[----:B------:R-:W-:Y:S02]  /*7660*/  SHF.R.S32.HI R12, RZ, 0x1f, R209 ;  /* 0x0000001fff0c7819 */ /* 0x000fe400000114d1 */
[----:B------:R-:W-:-:S13]  /*7670*/  ISETP.GE.AND P0, PT, R5, R4, PT ;  /* 0x000000040500720c */ /* 0x000fda0003f06270 */
[----:B------:R-:W-:Y:S05]  /*7680*/  @P0 BRA `(.L_x_1405) ;  /* 0x000000c000000947 */ /* 0x000fea0003800000 */
[CC--:B----4-:R-:W-:Y:S02]  /*7690*/  LEA R16, P0, R134.reuse, R15.reuse, 0x1 ;  /* 0x0000000f86107211 */ /* 0x0d0fe400078008ff */
        /* <DEDUP_REMOVED lines=11> */
.L_x_1405:
[----:B------:R-:W-:Y:S05]  /*7750*/  BSYNC B0 ;  /* 0x0000000000007941 */ /* 0x000fea0003800000 */
.L_x_1404:
[----:B------:R-:W-:Y:S05]  /*7760*/  BRA.DIV ~URZ, `(.L_x_1406) ;  /* 0x0000fdc27f007947 */ /* 0x000fea000b800000 */
[----:B--2---:R2:W1:Y:S04]  /*7770*/  SHFL.IDX PT, R13, R7, 0x1, 0x181f ;  /* 0x00381f00070d7f89 */ /* 0x00446800000e0000 */
[----:B------:R2:W3:Y:S02]  /*7780*/  SHFL.IDX PT, R17, R9, 0x1, 0x181f ;  /* 0x00381f0009117f89 */ /* 0x0004e400000e0000 */
.L_x_1528:
[----:B----4-:R-:W-:Y:S01]  /*7790*/  IADD3 R15, R5, 0x20, RZ ;  /* 0x00000020050f7810 */ /* 0x010fe20007ffe0ff */
[----:B------:R-:W-:Y:S03]  /*77a0*/  BSSY B0, `(.L_x_1407) ;  /* 0x000000f000007945 */ /* 0x000fe60003800000 */
[----:B------:R-:W-:-:S13]  /*77b0*/  ISETP.GE.AND P0, PT, R15, R4, PT ;  /* 0x000000040f00720c */ /* 0x000fda0003f06270 */
[----:B------:R-:W-:Y:S05]  /*77c0*/  @P0 BRA `(.L_x_1408) ;  /* 0x000000c000000947 */ /* 0x000fea0003800000 */
[CC--:B---3--:R-:W-:Y:S02]  /*77d0*/  LEA R18, P0, R134.reuse, R17.reuse, 0x1 ;  /* 0x0000001186127211 */ /* 0x0c8fe400078008ff */
[C---:B------:R-:W-:Y:S02]  /*77e0*/  LEA R14, P1, R209.reuse, R17, 0x1 ;  /* 0x00000011d10e7211 */ /* 0x040fe400078208ff */
[----:B-1----:R-:W-:Y:S02]  /*77f0*/  LEA.HI.X R19, R134, R13, R23, 0x1, P0 ;  /* 0x0000000d86137211 */ /* 0x002fe400000f0c17 */
        /* <DEDUP_REMOVED lines=9> */
.L_x_1408:
[----:B------:R-:W-:Y:S05]  /*7890*/  BSYNC B0 ;  /* 0x0000000000007941 */ /* 0x000fea0003800000 */
.L_x_1407:
[----:B------:R-:W-:Y:S05]  /*78a0*/  BRA.DIV ~URZ, `(.L_x_1409) ;  /* 0x0000fd527f007947 */ /* 0x000fea000b800000 */
[----:B-1----:R1:W4:Y:S02]  /*78b0*/  SHFL.IDX PT, R13, R7, 0x2, 0x181f ;  /* 0x00581f00070d7f89 */ /* 0x00232400000e0000 */
.L_x_1529:
[----:B------:R-:W-:Y:S05]  /*78c0*/  BRA.DIV ~URZ, `(.L_x_1410) ;  /* 0x0000fda27f007947 */ /* 0x000fea000b800000 */
[----:B---3--:R3:W1:Y:S02]  /*78d0*/  SHFL.IDX PT, R17, R9, 0x2, 0x181f ;  /* 0x00581f0009117f89 */ /* 0x00866400000e0000 */
.L_x_1530:
[----:B------:R-:W-:Y:S01]  /*78e0*/  IADD3 R15, R5, 0x40, RZ ;  /* 0x00000040050f7810 */ /* 0x000fe20007ffe0ff */
[----:B------:R-:W-:Y:S03]  /*78f0*/  BSSY B0, `(.L_x_1411) ;  /* 0x000000f000007945 */ /* 0x000fe60003800000 */
[----:B------:R-:W-:-:S13]  /*7900*/  ISETP.GE.AND P0, PT, R15, R4, PT ;  /* 0x000000040f00720c */ /* 0x000fda0003f06270 */
[----:B------:R-:W-:Y:S05]  /*7910*/  @P0 BRA `(.L_x_1412) ;  /* 0x000000c000000947 */ /* 0x000fea0003800000 */
[CC--:B-1----:R-:W-:Y:S02]  /*7920*/  LEA R18, P0, R134.reuse, R17.reuse, 0x1 ;  /* 0x0000001186127211 */ /* 0x0c2fe400078008ff */
[C---:B------:R-:W-:Y:S02]  /*7930*/  LEA R14, P1, R209.reuse, R17, 0x1 ;  /* 0x00000011d10e7211 */ /* 0x040fe400078208ff */
[----:B----4-:R-:W-:Y:S02]  /*7940*/  LEA.HI.X R19, R134, R13, R23, 0x1, P0 ;  /* 0x0000000d86137211 */ /* 0x010fe400000f0c17 */
        /* <DEDUP_REMOVED lines=9> */
.L_x_1412:
[----:B------:R-:W-:Y:S05]  /*79e0*/  BSYNC B0 ;  /* 0x0000000000007941 */ /* 0x000fea0003800000 */
.L_x_1411:
[----:B------:R-:W-:Y:S05]  /*79f0*/  BRA.DIV ~URZ, `(.L_x_1413) ;  /* 0x0000fce27f007947 */ /* 0x000fea000b800000 */
[----:B-12---:R-:W1:Y:S04]  /*7a00*/  SHFL.IDX PT, R7, R7, 0x3, 0x181f ;  /* 0x00781f0007077f89 */ /* 0x006e6800000e0000 */
[----:B------:R2:W3:Y:S02]  /*7a10*/  SHFL.IDX PT, R15, R9, 0x3, 0x181f ;  /* 0x00781f00090f7f89 */ /* 0x0004e400000e0000 */
.L_x_1531:
[----:B------:R-:W-:-:S04]  /*7a20*/  IADD3 R5, R5, 0x60, RZ ;  /* 0x0000006005057810 */ /* 0x000fc80007ffe0ff */
[----:B------:R-:W-:-:S13]  /*7a30*/  ISETP.GE.AND P0, PT, R5, R4, PT ;  /* 0x000000040500720c */ /* 0x000fda0003f06270 */
[----:B---3--:R-:W-:-:S04]  /*7a40*/  @!P0 LEA R18, P1, R134, R15, 0x1 ;  /* 0x0000000f86128211 */ /* 0x008fc800078208ff */
[----:B-1----:R-:W-:Y:S02]  /*7a50*/  @!P0 LEA.HI.X R19, R134, R7, R23, 0x1, P1 ;  /* 0x0000000786138211 */ /* 0x002fe400008f0c17 */
        /* <DEDUP_REMOVED lines=8> */
[----:B----4-:R-:W-:-:S05]  /*7ae0*/  @!P0 LEA.HI.X R13, R208, R7, R21, 0x1, P1 ;  /* 0x00000007d00d8211 */ /* 0x010fca00008f0c15 */
[----:B------:R1:W-:Y:S04]  /*7af0*/  @!P0 LDGSTS.E.BYPASS.LTC128B.128 [R139+0x23100], [R12.64], !P2 ;  /* 0x231000000c8b8fae */ /* 0x0003e8000d101d48 */
[----:B------:R-:W0:Y:S01]  /*7b00*/  LDGDEPBAR ;  /* 0x00000000000079af */ /* 0x000e220000000000 */
[----:B------:R-:W-:Y:S02]  /*7b10*/  WARPSYNC 0xffffffff ;  /* 0xffffffff00007948 */ /* 0x000fe40003800000 */
[----:B------:R-:W-:Y:S01]  /*7b20*/  IMAD.IADD R7, R76, 0x1, -R6 ;  /* 0x000000014c077824 */ /* 0x000fe200078e0a06 */
[----:B--2---:R-:W-:Y:S01]  /*7b30*/  SHF.R.S32.HI R9, RZ, 0x1f, R8 ;  /* 0x0000001fff097819 */ /* 0x004fe20000011408 */
[C---:B-1----:R-:W-:Y:S01]  /*7b40*/  IMAD.WIDE.U32 R12, R8.reuse, c[0x0][0x1e0], RZ ;  /* 0x00007800080c7a25 */ /* 0x042fe200078e00ff */
[----:B------:R-:W-:Y:S03]  /*7b50*/  BAR.SYNC.DEFER_BLOCKING 0x0 ;  /* 0x0000000000007b1d */ /* 0x000fe60000010000 */
[----:B------:R-:W-:Y:S01]  /*7b60*/  IMAD R7, R8, -0x40, R7 ;  /* 0xffffffc008077824 */ /* 0x000fe200078e0207 */
[----:B------:R-:W-:Y:S01]  /*7b70*/  LEA R6, P2, R12, R228, 0x6 ;  /* 0x000000e40c067211 */ /* 0x000fe200078430ff */
[----:B------:R-:W-:Y:S01]  /*7b80*/  IMAD R5, R9, c[0x0][0x1e0], RZ ;  /* 0x0000780009057a24 */ /* 0x000fe200078e02ff */
[----:B------:R-:W-:Y:S01]  /*7b90*/  ULDC.64 UR4, c[0x0][0x208] ;  /* 0x0000820000047ab9 */ /* 0x000fe20000000a00 */
[----:B------:R-:W-:Y:S01]  /*7ba0*/  IMAD.MOV.U32 R0, RZ, RZ, 0x20 ;  /* 0x00000020ff007424 */ /* 0x000fe200078e00ff */
[C---:B------:R-:W-:Y:S01]  /*7bb0*/  ISETP.GE.AND P0, PT, R7.reuse, 0x21, PT ;  /* 0x000000210700780c */ /* 0x040fe20003f06270 */
[----:B------:R-:W-:Y:S01]  /*7bc0*/  IMAD R5, R8, c[0x0][0x1e4], R5 ;  /* 0x0000790008057a24 */ /* 0x000fe200078e0205 */
[----:B------:R-:W-:Y:S01]  /*7bd0*/  ISETP.GE.AND P1, PT, R7, 0x1, PT ;  /* 0x000000010700780c */ /* 0x000fe20003f26270 */
[----:B------:R-:W-:Y:S01]  /*7be0*/  IMAD.WIDE.U32 R16, R0, c[0x0][0x1e0], RZ ;  /* 0x0000780000107a25 */ /* 0x000fe200078e00ff */
[----:B------:R-:W-:Y:S01]  /*7bf0*/  USHF.L.U32 UR7, UR4, 0x6, URZ ;  /* 0x0000000604077899 */ /* 0x000fe2000800063f */
[----:B------:R-:W-:Y:S01]  /*7c00*/  BSSY B0, `(.L_x_1414) ;  /* 0x000004d000007945 */ /* 0x000fe20003800000 */
[----:B------:R-:W-:Y:S01]  /*7c10*/  UMOV UR6, 0x6 ;  /* 0x0000000600067882 */ /* 0x000fe20000000000 */
[----:B------:R-:W-:Y:S01]  /*7c20*/  IMAD.IADD R5, R13, 0x1, R5 ;  /* 0x000000010d057824 */ /* 0x000fe200078e0205 */
[----:B------:R-:W-:Y:S01]  /*7c30*/  USHF.L.U64.HI UR5, UR4, UR6, UR5 ;  /* 0x0000000604057299 */ /* 0x000fe20008010205 */
[----:B------:R-:W-:-:S02]  /*7c40*/  IMAD R9, R9, c[0x0][0x208], RZ ;  /* 0x0000820009097a24 */ /* 0x000fc400078e02ff */
[----:B------:R-:W-:Y:S01]  /*7c50*/  IMAD.WIDE.U32 R14, R8, c[0x0][0x208], RZ ;  /* 0x00008200080e7a25 */ /* 0x000fe200078e00ff */
[----:B------:R-:W-:Y:S02]  /*7c60*/  LEA.HI.X R5, R12, R220, R5, 0x6, P2 ;  /* 0x000000dc0c057211 */ /* 0x000fe400010f3405 */
[----:B------:R-:W-:Y:S01]  /*7c70*/  @P0 IADD3 R13, P2, R6, R16, RZ ;  /* 0x00000010060d0210 */ /* 0x000fe20007f5e0ff */
[----:B------:R-:W-:Y:S01]  /*7c80*/  IMAD R12, R0, c[0x0][0x1e4], RZ ;  /* 0x00007900000c7a24 */ /* 0x000fe200078e02ff */
[----:B------:R-:W-:Y:S01]  /*7c90*/  @P1 LEA R16, P3, R6, c[0x0][0x1c8], 0x1 ;  /* 0x0000720006101a11 */ /* 0x000fe200078608ff */
[----:B------:R-:W-:Y:S01]  /*7ca0*/  IMAD R9, R8, c[0x0][0x20c], R9 ;  /* 0x0000830008097a24 */ /* 0x000fe200078e0209 */
[----:B------:R-:W-:Y:S02]  /*7cb0*/  @P1 ISETP.GE.AND P5, PT, R208, c[0x0][0x1d4], PT ;  /* 0x00007500d0001a0c */ /* 0x000fe40003fa6270 */
[----:B------:R-:W-:Y:S02]  /*7cc0*/  @P0 IADD3.X R12, R5, R17, R12, P2, !PT ;  /* 0x00000011050c0210 */ /* 0x000fe400017fe40c */
[----:B------:R-:W-:Y:S01]  /*7cd0*/  @P1 LEA.HI.X R17, R6, c[0x0][0x1cc], R5, 0x1, P3 ;  /* 0x0000730006111a11 */ /* 0x000fe200018f0c05 */
[----:B------:R-:W-:Y:S01]  /*7ce0*/  IMAD.IADD R6, R15, 0x1, R9 ;  /* 0x000000010f067824 */ /* 0x000fe200078e0209 */
[----:B------:R-:W-:Y:S01]  /*7cf0*/  @P0 LEA R18, P3, R13, c[0x0][0x1c8], 0x1 ;  /* 0x000072000d120a11 */ /* 0x000fe200078608ff */
[----:B------:R-:W-:Y:S01]  /*7d00*/  IMAD.MOV.U32 R9, RZ, RZ, 0x40 ;  /* 0x00000040ff097424 */ /* 0x000fe200078e00ff */
[----:B------:R-:W-:-:S02]  /*7d10*/  LEA R5, P2, R14, R226, 0x6 ;  /* 0x000000e20e057211 */ /* 0x000fc400078430ff */
[----:B------:R-:W-:Y:S02]  /*7d20*/  @P0 LEA.HI.X R19, R13, c[0x0][0x1cc], R12, 0x1, P3 ;  /* 0x000073000d130a11 */ /* 0x000fe400018f0c0c */
[----:B------:R-:W-:Y:S02]  /*7d30*/  ISETP.NE.AND P3, PT, R222, RZ, PT ;  /* 0x000000ffde00720c */ /* 0x000fe40003f65270 */
[----:B------:R-:W-:Y:S02]  /*7d40*/  LEA.HI.X R6, R14, R219, R6, 0x6, P2 ;  /* 0x000000db0e067211 */ /* 0x000fe400010f3406 */
[C---:B------:R-:W-:Y:S02]  /*7d50*/  LEA R12, P2, R5.reuse, c[0x0][0x1f8], 0x1 ;  /* 0x00007e00050c7a11 */ /* 0x040fe400078408ff */
[----:B------:R-:W-:Y:S02]  /*7d60*/  @P0 ISETP.GE.AND P4, PT, R208, c[0x0][0x1d4], PT ;  /* 0x00007500d0000a0c */ /* 0x000fe40003f86270 */
[----:B------:R-:W-:-:S02]  /*7d70*/  LEA.HI.X R13, R5, c[0x0][0x1fc], R6, 0x1, P2 ;  /* 0x00007f00050d7a11 */ /* 0x000fc400010f0c06 */
[----:B------:R-:W-:-:S03]  /*7d80*/  ISETP.GE.AND P2, PT, R134, c[0x0][0x1d4], PT ;  /* 0x0000750086007a0c */ /* 0x000fc60003f46270 */
[----:B------:R-:W-:Y:S01]  /*7d90*/  @!PT LDS RZ, [RZ] ;  /* 0x00000000fffff984 */ /* 0x000fe20000000800 */
[----:B------:R-:W-:Y:S01]  /*7da0*/  @!PT LDS RZ, [RZ] ;  /* 0x00000000fffff984 */ /* 0x000fe20000000800 */
[----:B------:R-:W-:Y:S01]  /*7db0*/  @!PT LDS RZ, [RZ] ;  /* 0x00000000fffff984 */ /* 0x000fe20000000800 */
[----:B------:R1:W-:Y:S01]  /*7dc0*/  @P1 LDGSTS.E.BYPASS.LTC128B.128 [R139+0xc100], [R16.64], !P3 ;  /* 0x0c100000108b1fae */ /* 0x0003e2000d901d48 */
[----:B------:R-:W-:-:S03]  /*7dd0*/  ISETP.LT.OR P3, PT, R7, 0x1, P2 ;  /* 0x000000010700780c */ /* 0x000fc60001761670 */
[----:B------:R1:W-:Y:S04]  /*7de0*/  @P1 LDGSTS.E.BYPASS.LTC128B.128 [R139+0xe100], [R16.64+0x80], !P6 ;  /* 0x0e100080108b1fae */ /* 0x0003e8000f101d48 */
[----:B------:R1:W-:Y:S01]  /*7df0*/  @P1 LDGSTS.E.BYPASS.LTC128B.128 [R139+0x10100], [R16.64+0x100], !P5 ;  /* 0x10100100108b1fae */ /* 0x0003e2000e901d48 */
[----:B------:R-:W-:Y:S02]  /*7e00*/  ISETP.NE.AND P5, PT, R222, RZ, PT ;  /* 0x000000ffde00720c */ /* 0x000fe40003fa5270 */
[----:B------:R-:W-:-:S11]  /*7e10*/  ISETP.GE.AND P1, PT, R209, c[0x0][0x1d4], PT ;  /* 0x00007500d1007a0c */ /* 0x000fd60003f26270 */
[----:B------:R1:W-:Y:S01]  /*7e20*/  @P0 LDGSTS.E.BYPASS.LTC128B.128 [R139+0xd100], [R18.64], !P5 ;  /* 0x0d100000128b0fae */ /* 0x0003e2000e901d48 */
[----:B------:R-:W-:-:S03]  /*7e30*/  ISETP.LT.OR P5, PT, R7, 0x1, P1 ;  /* 0x000000010700780c */ /* 0x000fc60000fa1670 */
[----:B------:R1:W-:Y:S04]  /*7e40*/  @P0 LDGSTS.E.BYPASS.LTC128B.128 [R139+0xf100], [R18.64+0x80], !P6 ;  /* 0x0f100080128b0fae */ /* 0x0003e8000f101d48 */
[----:B------:R1:W-:Y:S01]  /*7e50*/  @P0 LDGSTS.E.BYPASS.LTC128B.128 [R139+0x11100], [R18.64+0x100], !P4 ;  /* 0x11100100128b0fae */ /* 0x0003e2000e101d48 */
[----:B------:R-:W-:-:S03]  /*7e60*/  ISETP.GE.AND P0, PT, R208, c[0x0][0x1d4], PT ;  /* 0x00007500d0007a0c */ /* 0x000fc60003f06270 */
[----:B------:R-:W0:Y:S01]  /*7e70*/  LDGDEPBAR ;  /* 0x00000000000079af */ /* 0x000e220000000000 */
[----:B------:R-:W-:-:S03]  /*7e80*/  ISETP.LT.OR P4, PT, R7, 0x1, P0 ;  /* 0x000000010700780c */ /* 0x000fc60000781670 */
[----:B------:R1:W-:Y:S01]  /*7e90*/  LDGSTS.E.BYPASS.LTC128B.128 [R139+0x100], [R12.64], !P3 ;  /* 0x001000000c8b7fae */ /* 0x0003e2000d901d48 */
[C---:B------:R-:W-:Y:S02]  /*7ea0*/  ISETP.LT.OR P3, PT, R7.reuse, 0x21, P2 ;  /* 0x000000210700780c */ /* 0x040fe40001761670 */
[C---:B------:R-:W-:Y:S01]  /*7eb0*/  ISETP.LT.OR P2, PT, R7.reuse, 0x21, P1 ;  /* 0x000000210700780c */ /* 0x040fe20000f41670 */
[----:B------:R1:W-:Y:S01]  /*7ec0*/  LDGSTS.E.BYPASS.LTC128B.128 [R139+0x2100], [R12.64+0x80], !P5 ;  /* 0x021000800c8b7fae */ /* 0x0003e2000e901d48 */
[----:B------:R-:W-:Y:S02]  /*7ed0*/  ISETP.LT.OR P1, PT, R7, 0x21, P0 ;  /* 0x000000210700780c */ /* 0x000fe40000721670 */
[----:B------:R-:W-:Y:S02]  /*7ee0*/  IADD3 R6, P0, R12, UR7, RZ ;  /* 0x000000070c067c10 */ /* 0x000fe4000ff1e0ff */
[----:B------:R-:W-:Y:S01]  /*7ef0*/  ISETP.GT.AND P5, PT, R8, R221, PT ;  /* 0x000000dd0800720c */ /* 0x000fe20003fa4270 */
[----:B------:R1:W-:Y:S01]  /*7f00*/  LDGSTS.E.BYPASS.LTC128B.128 [R139+0x4100], [R12.64+0x100], !P4 ;  /* 0x041001000c8b7fae */ /* 0x0003e2000e101d48 */
[----:B------:R-:W-:-:S05]  /*7f10*/  IADD3.X R7, R13, UR5, RZ, P0, !PT ;  /* 0x000000050d077c10 */ /* 0x000fca00087fe4ff */
[----:B------:R1:W-:Y:S04]  /*7f20*/  LDGSTS.E.BYPASS.LTC128B.128 [R139+0x1100], [R6.64], !P3 ;  /* 0x01100000068b7fae */ /* 0x0003e8000d901d48 */
[----:B------:R1:W-:Y:S04]  /*7f30*/  LDGSTS.E.BYPASS.LTC128B.128 [R139+0x3100], [R6.64+0x80], !P2 ;  /* 0x03100080068b7fae */ /* 0x0003e8000d101d48 */
[----:B------:R1:W-:Y:S04]  /*7f40*/  LDGSTS.E.BYPASS.LTC128B.128 [R139+0x5100], [R6.64+0x100], !P1 ;  /* 0x05100100068b7fae */ /* 0x0003e8000c901d48 */
[----:B------:R-:W0:Y:S01]  /*7f50*/  LDGDEPBAR ;  /* 0x00000000000079af */ /* 0x000e220000000000 */
[----:B------:R-:W-:Y:S05]  /*7f60*/  @!P5 BRA `(.L_x_1415) ;  /* 0x000001600000d947 */ /* 0x000fea0003800000 */
[----:B-1----:R-:W-:Y:S02]  /*7f70*/  IADD3 R6, R2, -0x2, RZ ;  /* 0xfffffffe02067810 */ /* 0x002fe40007ffe0ff */
[----:B------:R-:W-:-:S02]  /*7f80*/  ISETP.NE.AND P4, PT, R222, RZ, PT ;  /* 0x000000ffde00720c */ /* 0x000fc40003f85270 */
[----:B------:R-:W-:Y:S01]  /*7f90*/  SHF.R.S32.HI R5, RZ, 0x1f, R6 ;  /* 0x0000001fff057819 */ /* 0x000fe20000011406 */
[----:B------:R-:W-:-:S04]  /*7fa0*/  IMAD.WIDE.U32 R12, R6, c[0x0][0x1e0], RZ ;  /* 0x00007800060c7a25 */ /* 0x000fc800078e00ff */
[----:B------:R-:W-:-:S04]  /*7fb0*/  IMAD R5, R5, c[0x0][0x1e0], RZ ;  /* 0x0000780005057a24 */ /* 0x000fc800078e02ff */
[----:B------:R-:W-:Y:S01]  /*7fc0*/  IMAD R5, R6, c[0x0][0x1e4], R5 ;  /* 0x0000790006057a24 */ /* 0x000fe200078e0205 */
[----:B------:R-:W-:-:S03]  /*7fd0*/  LEA R6, P0, R12, R228, 0x6 ;  /* 0x000000e40c067211 */ /* 0x000fc600078030ff */
[----:B------:R-:W-:Y:S01]  /*7fe0*/  IMAD.IADD R5, R13, 0x1, R5 ;  /* 0x000000010d057824 */ /* 0x000fe200078e0205 */
[----:B------:R-:W-:-:S04]  /*7ff0*/  LEA R14, P1, R6, c[0x0][0x1c8], 0x1 ;  /* 0x00007200060e7a11 */ /* 0x000fc800078208ff */
[----:B------:R-:W-:Y:S01]  /*8000*/  LEA.HI.X R5, R12, R220, R5, 0x6, P0 ;  /* 0x000000dc0c057211 */ /* 0x000fe200000f3405 */
[C---:B------:R-:W-:Y:S01]  /*8010*/  IMAD.WIDE.U32 R12, R9.reuse, c[0x0][0x1e0], RZ ;  /* 0x00007800090c7a25 */ /* 0x040fe200078e00ff */
[----:B------:R-:W-:Y:S02]  /*8020*/  ISETP.GE.AND P0, PT, R208, c[0x0][0x1d4], PT ;  /* 0x00007500d0007a0c */ /* 0x000fe40003f06270 */
[----:B------:R-:W-:Y:S01]  /*8030*/  LEA.HI.X R15, R6, c[0x0][0x1cc], R5, 0x1, P1 ;  /* 0x00007300060f7a11 */ /* 0x000fe200008f0c05 */
[----:B------:R-:W-:Y:S01]  /*8040*/  IMAD R5, R9, c[0x0][0x1e4], RZ ;  /* 0x0000790009057a24 */ /* 0x000fe200078e02ff */
        /* <DEDUP_REMOVED lines=8> */
.L_x_1415:
[----:B------:R-:W-:Y:S05]  /*80d0*/  BSYNC B0 ;  /* 0x0000000000007941 */ /* 0x000fea0003800000 */
.L_x_1414:
[----:B------:R-:W-:Y:S01]  /*80e0*/  ISETP.LT.AND P0, PT, RZ, c[0x0][0x27c], PT ;  /* 0x00009f00ff007a0c */ /* 0x000fe20003f01270 */
[----:B------:R-:W0:-:S12]  /*80f0*/  LDGDEPBAR ;  /* 0x00000000000079af */ /* 0x000e180000000000 */
[----:B------:R-:W-:Y:S05]  /*8100*/  @P0 BRA `(.L_x_1416) ;  /* 0x0000002000000947 */ /* 0x000fea0003800000 */
[----:B------:R-:W-:-:S04]  /*8110*/  DEPBAR.LE SB0, 0x3 ;  /* 0x000080c00000791a */ /* 0x000fc80000000000 */
[----:B------:R-:W-:Y:S05]  /*8120*/  BRA `(.L_x_1417) ;  /* 0x0000597000007947 */ /* 0x000fea0003800000 */
.L_x_1416:
[----:B-1---5:R-:W-:Y:S01]  /*8130*/  SHF.R.S32.HI R12, RZ, 0x1f, R77 ;  /* 0x0000001fff0c7819 */ /* 0x022fe2000001144d */
[----:B------:R-:W-:Y:S01]  /*8140*/  ULDC.U8 UR4, c[0x0][0x298] ;  /* 0x0000a60000047ab9 */ /* 0x000fe20000000000 */
[C---:B------:R-:W-:Y:S01]  /*8150*/  IMAD.WIDE.U32 R16, R77.reuse, c[0x0][0x280], RZ ;  /* 0x0000a0004d107a25 */ /* 0x040fe200078e00ff */
[----:B------:R-:W-:Y:S01]  /*8160*/  ISETP.NE.AND P2, PT, RZ, UR4, PT ;  /* 0x00000004ff007c0c */ /* 0x000fe2000bf45270 */
[----:B------:R-:W-:Y:S01]  /*8170*/  BSSY B2, `(.L_x_1417) ;  /* 0x0000592000027945 */ /* 0x000fe20003800000 */
[----:B------:R-:W-:Y:S01]  /*8180*/  IADD3 R23, R142, 0x40, RZ ;  /* 0x000000408e177810 */ /* 0x000fe20007ffe0ff */
[----:B------:R-:W-:Y:S01]  /*8190*/  IMAD R6, R12, c[0x0][0x280], RZ ;  /* 0x0000a0000c067a24 */ /* 0x000fe200078e02ff */
[----:B------:R-:W-:Y:S01]  /*81a0*/  LEA R7, P1, R16, c[0x0][0x270], 0x1 ;  /* 0x00009c0010077a11 */ /* 0x000fe200078208ff */
[----:B------:R-:W-:Y:S01]  /*81b0*/  IMAD R12, R12, c[0x0][0x290], RZ ;  /* 0x0000a4000c0c7a24 */ /* 0x000fe200078e02ff */
[----:B------:R-:W-:Y:S01]  /*81c0*/  IADD3 R33, R142, 0x20, RZ ;  /* 0x000000208e217810 */ /* 0x000fe20007ffe0ff */
[----:B------:R-:W-:-:S04]  /*81d0*/  IMAD.WIDE.U32 R14, R77, c[0x0][0x290], RZ ;  /* 0x0000a4004d0e7a25 */ /* 0x000fc800078e00ff */
[C---:B------:R-:W-:Y:S01]  /*81e0*/  IMAD R6, R77.reuse, c[0x0][0x284], R6 ;  /* 0x0000a1004d067a24 */ /* 0x040fe200078e0206 */
[----:B------:R-:W-:Y:S01]  /*81f0*/  LEA R5, P0, R14, c[0x0][0x288], 0x1 ;  /* 0x0000a2000e057a11 */ /* 0x000fe200078008ff */
[----:B------:R-:W-:Y:S02]  /*8200*/  IMAD R77, R77, c[0x0][0x294], R12 ;  /* 0x0000a5004d4d7a24 */ /* 0x000fe400078e020c */
[----:B------:R-:W-:Y:S02]  /*8210*/  IMAD.IADD R6, R6, 0x1, R17 ;  /* 0x0000000106067824 */ /* 0x000fe400078e0211 */
[----:B------:R-:W-:Y:S02]  /*8220*/  IMAD.IADD R77, R77, 0x1, R15 ;  /* 0x000000014d4d7824 */ /* 0x000fe400078e020f */
[----:B------:R-:W-:Y:S01]  /*8230*/  IMAD R13, R201, 0x80, R213 ;  /* 0x00000080c90d7824 */ /* 0x000fe200078e02d5 */
[----:B------:R-:W-:Y:S02]  /*8240*/  LEA.HI.X R12, R16, c[0x0][0x274], R6, 0x1, P1 ;  /* 0x00009d00100c7a11 */ /* 0x000fe400008f0c06 */
[----:B------:R-:W-:-:S02]  /*8250*/  LEA.HI.X R6, R14, c[0x0][0x28c], R77, 0x1, P0 ;  /* 0x0000a3000e067a11 */ /* 0x000fc400000f0c4d */
[----:B------:R-:W-:Y:S01]  /*8260*/  IADD3 R16, R213, 0x40, RZ ;  /* 0x00000040d5107810 */ /* 0x000fe20007ffe0ff */
[----:B------:R-:W-:Y:S05]  /*8270*/  @!P2 BRA `(.L_x_1418) ;  /* 0x00002a500000a947 */ /* 0x000fea0003800000 */
[----:B------:R-:W-:Y:S01]  /*8280*/  ISETP.GE.AND P0, PT, R13, R4, PT ;  /* 0x000000040d00720c */ /* 0x000fe20003f06270 */
[----:B------:R1:W2:Y:S01]  /*8290*/  SHFL.IDX PT, R31, R12, RZ, 0x1c1f ;  /* 0x001c1fff0c1f7589 */ /* 0x0002a200000e0000 */
[----:B------:R-:W-:Y:S01]  /*82a0*/  BSSY B0, `(.L_x_1419) ;  /* 0x0000054000007945 */ /* 0x000fe20003800000 */
[----:B------:R-:W-:Y:S01]  /*82b0*/  CS2R R14, SRZ ;  /* 0x00000000000e7805 */ /* 0x000fe2000001ff00 */
[----:B------:R-:W-:Y:S01]  /*82c0*/  CS2R R20, SRZ ;  /* 0x0000000000147805 */ /* 0x000fe2000001ff00 */
[----:B------:R-:W3:Y:S01]  /*82d0*/  SHFL.IDX PT, R30, R7, RZ, 0x1c1f ;  /* 0x001c1fff071e7589 */ /* 0x000ee200000e0000 */
[----:B------:R-:W-:Y:S01]  /*82e0*/  CS2R R24, SRZ ;  /* 0x0000000000187805 */ /* 0x000fe2000001ff00 */
[----:B------:R-:W-:Y:S01]  /*82f0*/  CS2R R26, SRZ ;  /* 0x00000000001a7805 */ /* 0x000fe2000001ff00 */
[----:B------:R-:W-:Y:S01]  /*8300*/  CS2R R34, SRZ ;  /* 0x0000000000227805 */ /* 0x000fe2000001ff00 */
[----:B------:R4:W2:Y:S01]  /*8310*/  SHFL.IDX PT, R29, R6, RZ, 0x1c1f ;  /* 0x001c1fff061d7589 */ /* 0x0008a200000e0000 */
[----:B------:R-:W-:Y:S01]  /*8320*/  CS2R R36, SRZ ;  /* 0x0000000000247805 */ /* 0x000fe2000001ff00 */
[----:B------:R-:W-:Y:S01]  /*8330*/  CS2R R60, SRZ ;  /* 0x00000000003c7805 */ /* 0x000fe2000001ff00 */
[----:B------:R-:W-:Y:S01]  /*8340*/  CS2R R62, SRZ ;  /* 0x00000000003e7805 */ /* 0x000fe2000001ff00 */
[----:B------:R2:W2:Y:S01]  /*8350*/  SHFL.IDX PT, R28, R5, RZ, 0x1c1f ;  /* 0x001c1fff051c7589 */ /* 0x0004a200000e0000 */
[----:B------:R-:W-:Y:S01]  /*8360*/  CS2R R18, SRZ ;  /* 0x0000000000127805 */ /* 0x000fe2000001ff00 */
[----:B------:R-:W-:Y:S01]  /*8370*/  CS2R R42, SRZ ;  /* 0x00000000002a7805 */ /* 0x000fe2000001ff00 */
[----:B-1----:R-:W-:Y:S01]  /*8380*/  CS2R R12, SRZ ;  /* 0x00000000000c7805 */ /* 0x002fe2000001ff00 */
[----:B----4-:R-:W-:Y:S01]  /*8390*/  CS2R R6, SRZ ;  /* 0x0000000000067805 */ /* 0x010fe2000001ff00 */
[----:B------:R-:W-:Y:S05]  /*83a0*/  @P0 BRA `(.L_x_1420) ;  /* 0x0000043000000947 */ /* 0x000fea0003800000 */
[C---:B---3--:R-:W-:Y:S01]  /*83b0*/  ISETP.GE.AND P1, PT, R33.reuse, c[0x0][0x27c], PT ;  /* 0x00009f0021007a0c */ /* 0x048fe20003f26270 */
[----:B--2---:R-:W-:Y:S01]  /*83c0*/  IMAD.SHL.U32 R5, R33, 0x2, RZ ;  /* 0x0000000221057824 */ /* 0x004fe200078e00ff */
[----:B------:R-:W-:Y:S01]  /*83d0*/  SHF.R.S32.HI R12, RZ, 0x1f, R33 ;  /* 0x0000001fff0c7819 */ /* 0x000fe20000011421 */
[C---:B------:R-:W-:Y:S01]  /*83e0*/  IMAD.SHL.U32 R7, R137.reuse, 0x2, RZ ;  /* 0x0000000289077824 */ /* 0x040fe200078e00ff */
[----:B------:R-:W-:Y:S01]  /*83f0*/  ISETP.GE.AND P0, PT, R137, c[0x0][0x27c], PT ;  /* 0x00009f0089007a0c */ /* 0x000fe20003f06270 */
[----:B------:R-:W-:Y:S01]  /*8400*/  CS2R R26, SRZ ;  /* 0x00000000001a7805 */ /* 0x000fe2000001ff00 */
[----:B------:R-:W-:-:S02]  /*8410*/  SHF.L.U64.HI R13, R33, 0x1, R12 ;  /* 0x00000001210d7819 */ /* 0x000fc4000001020c */
[----:B------:R-:W-:-:S05]  /*8420*/  SHF.R.S32.HI R6, RZ, 0x1f, R137 ;  /* 0x0000001fff067819 */ /* 0x000fca0000011489 */
[-C--:B------:R-:W-:Y:S02]  /*8430*/  @!P1 IADD3 R14, P2, R30, R5.reuse, RZ ;  /* 0x000000051e0e9210 */ /* 0x080fe40007f5e0ff */
[----:B------:R-:W-:Y:S02]  /*8440*/  @!P1 IADD3 R36, P3, R28, R5, RZ ;  /* 0x000000051c249210 */ /* 0x000fe40007f7e0ff */
[----:B------:R-:W-:Y:S01]  /*8450*/  SHF.L.U64.HI R5, R137, 0x1, R6 ;  /* 0x0000000189057819 */ /* 0x000fe20000010206 */
[--C-:B------:R-:W-:Y:S01]  /*8460*/  @!P1 IMAD.X R15, R31, 0x1, R13.reuse, P2 ;  /* 0x000000011f0f9824 */ /* 0x100fe200010e060d */
[----:B------:R-:W-:Y:S01]  /*8470*/  @!P0 IADD3 R34, P2, R30, R7, RZ ;  /* 0x000000071e228210 */ /* 0x000fe20007f5e0ff */
[----:B------:R-:W-:Y:S02]  /*8480*/  @!P1 IMAD.X R37, R29, 0x1, R13, P3 ;  /* 0x000000011d259824 */ /* 0x000fe400018e060d */
[----:B------:R-:W-:Y:S01]  /*8490*/  CS2R R12, SRZ ;  /* 0x00000000000c7805 */ /* 0x000fe2000001ff00 */
[----:B------:R-:W-:Y:S01]  /*84a0*/  ISETP.GE.AND P3, PT, R23, c[0x0][0x27c], PT ;  /* 0x00009f0017007a0c */ /* 0x000fe20003f66270 */
[----:B------:R1:W5:Y:S01]  /*84b0*/  @!P1 LD.E.64 R26, [R14.64] ;  /* 0x000000080e1a9980 */ /* 0x000362000c101b00 */
[----:B------:R-:W-:-:S03]  /*84c0*/  @!P0 IMAD.X R35, R31, 0x1, R5, P2 ;  /* 0x000000011f238824 */ /* 0x000fc600010e0605 */
[----:B------:R2:W5:Y:S01]  /*84d0*/  @!P1 LD.E.64 R12, [R36.64] ;  /* 0x00000008240c9980 */ /* 0x000562000c101b00 */
[----:B------:R-:W-:Y:S01]  /*84e0*/  @!P0 IADD3 R20, P1, R28, R7, RZ ;  /* 0x000000071c148210 */ /* 0x000fe20007f3e0ff */
[----:B------:R-:W-:Y:S01]  /*84f0*/  CS2R R24, SRZ ;  /* 0x0000000000187805 */ /* 0x000fe2000001ff00 */
[----:B------:R-:W-:Y:S01]  /*8500*/  CS2R R6, SRZ ;  /* 0x0000000000067805 */ /* 0x000fe2000001ff00 */
[C---:B------:R-:W-:Y:S02]  /*8510*/  ISETP.GE.AND P2, PT, R138.reuse, c[0x0][0x27c], PT ;  /* 0x00009f008a007a0c */ /* 0x040fe40003f46270 */
[----:B------:R-:W-:Y:S01]  /*8520*/  @!P0 IMAD.X R21, R29, 0x1, R5, P1 ;  /* 0x000000011d158824 */ /* 0x000fe200008e0605 */
[----:B------:R-:W-:Y:S01]  /*8530*/  SHF.R.S32.HI R18, RZ, 0x1f, R23 ;  /* 0x0000001fff127819 */ /* 0x000fe20000011417 */
[----:B------:R3:W5:Y:S01]  /*8540*/  @!P0 LD.E.64 R24, [R34.64] ;  /* 0x0000000822188980 */ /* 0x000762000c101b00 */
[----:B------:R-:W-:Y:S02]  /*8550*/  IMAD.SHL.U32 R17, R138, 0x2, RZ ;  /* 0x000000028a117824 */ /* 0x000fe400078e00ff */
[C---:B------:R-:W-:Y:S01]  /*8560*/  SHF.L.U64.HI R5, R23.reuse, 0x1, R18 ;  /* 0x0000000117057819 */ /* 0x040fe20000010212 */
[----:B------:R4:W5:Y:S01]  /*8570*/  @!P0 LD.E.64 R6, [R20.64] ;  /* 0x0000000814068980 */ /* 0x000962000c101b00 */
[----:B-1----:R-:W-:Y:S01]  /*8580*/  IMAD.SHL.U32 R14, R23, 0x2, RZ ;  /* 0x00000002170e7824 */ /* 0x002fe200078e00ff */
[----:B------:R-:W-:-:S04]  /*8590*/  SHF.R.S32.HI R15, RZ, 0x1f, R138 ;  /* 0x0000001fff0f7819 */ /* 0x000fc8000001148a */
[----:B------:R-:W-:Y:S02]  /*85a0*/  @!P3 IADD3 R40, P0, R30, R14, RZ ;  /* 0x0000000e1e28b210 */ /* 0x000fe40007f1e0ff */
[----:B------:R-:W-:-:S03]  /*85b0*/  SHF.L.U64.HI R15, R138, 0x1, R15 ;  /* 0x000000018a0f7819 */ /* 0x000fc6000001020f */
[----:B------:R-:W-:Y:S01]  /*85c0*/  @!P3 IMAD.X R41, R31, 0x1, R5, P0 ;  /* 0x000000011f29b824 */ /* 0x000fe200000e0605 */
[----:B------:R-:W-:Y:S02]  /*85d0*/  @!P2 IADD3 R46, P0, R30, R17, RZ ;  /* 0x000000111e2ea210 */ /* 0x000fe40007f1e0ff */
[----:B------:R-:W-:-:S03]  /*85e0*/  ISETP.GE.AND P1, PT, R142, c[0x0][0x27c], PT ;  /* 0x00009f008e007a0c */ /* 0x000fc60003f26270 */
[----:B------:R-:W-:Y:S01]  /*85f0*/  @!P2 IMAD.X R47, R31, 0x1, R15, P0 ;  /* 0x000000011f2fa824 */ /* 0x000fe200000e060f */
[----:B------:R-:W-:-:S05]  /*8600*/  @!P2 IADD3 R44, P0, R28, R17, RZ ;  /* 0x000000111c2ca210 */ /* 0x000fca0007f1e0ff */
[----:B------:R-:W-:Y:S01]  /*8610*/  @!P2 IMAD.X R45, R29, 0x1, R15, P0 ;  /* 0x000000011d2da824 */ /* 0x000fe200000e060f */
[----:B------:R-:W-:Y:S02]  /*8620*/  ISETP.GE.AND P0, PT, R136, c[0x0][0x27c], PT ;  /* 0x00009f0088007a0c */ /* 0x000fe40003f06270 */
[----:B------:R-:W-:Y:S01]  /*8630*/  @!P3 IADD3 R38, P4, R28, R14, RZ ;  /* 0x0000000e1c26b210 */ /* 0x000fe20007f9e0ff */
[----:B--2---:R-:W-:Y:S01]  /*8640*/  CS2R R36, SRZ ;  /* 0x0000000000247805 */ /* 0x004fe2000001ff00 */
[----:B------:R-:W-:Y:S01]  /*8650*/  CS2R R42, SRZ ;  /* 0x00000000002a7805 */ /* 0x000fe2000001ff00 */
[----:B------:R-:W-:-:S04]  /*8660*/  @!P1 IMAD.WIDE R48, R142, 0x2, R30 ;  /* 0x000000028e309825 */ /* 0x000fc800078e021e */
[----:B------:R-:W-:Y:S01]  /*8670*/  @!P1 IMAD.WIDE R18, R142, 0x2, R28 ;  /* 0x000000028e129825 */ /* 0x000fe200078e021c */
[----:B------:R1:W5:Y:S03]  /*8680*/  @!P1 LD.E.64 R36, [R48.64] ;  /* 0x0000000830249980 */ /* 0x000366000c101b00 */
[----:B------:R-:W-:Y:S01]  /*8690*/  @!P3 IMAD.X R39, R29, 0x1, R5, P4 ;  /* 0x000000011d27b824 */ /* 0x000fe200020e0605 */
[----:B------:R-:W-:Y:S01]  /*86a0*/  SHF.R.S32.HI R5, RZ, 0x1f, R136 ;  /* 0x0000001fff057819 */ /* 0x000fe20000011488 */
[C---:B------:R-:W-:Y:S01]  /*86b0*/  IMAD.SHL.U32 R14, R136.reuse, 0x2, RZ ;  /* 0x00000002880e7824 */ /* 0x040fe200078e00ff */
[----:B------:R2:W5:Y:S02]  /*86c0*/  @!P1 LD.E.64 R42, [R18.64] ;  /* 0x00000008122a9980 */ /* 0x000564000c101b00 */
[----:B------:R-:W-:Y:S02]  /*86d0*/  SHF.L.U64.HI R5, R136, 0x1, R5 ;  /* 0x0000000188057819 */ /* 0x000fe40000010205 */
[----:B------:R-:W-:-:S05]  /*86e0*/  @!P0 IADD3 R30, P1, R30, R14, RZ ;  /* 0x0000000e1e1e8210 */ /* 0x000fca0007f3e0ff */
[--C-:B------:R-:W-:Y:S01]  /*86f0*/  @!P0 IMAD.X R31, R31, 0x1, R5.reuse, P1 ;  /* 0x000000011f1f8824 */ /* 0x100fe200008e0605 */
[----:B------:R-:W-:Y:S01]  /*8700*/  @!P0 IADD3 R28, P1, R28, R14, RZ ;  /* 0x0000000e1c1c8210 */ /* 0x000fe20007f3e0ff */
[----:B----4-:R-:W-:Y:S01]  /*8710*/  CS2R R20, SRZ ;  /* 0x0000000000147805 */ /* 0x010fe2000001ff00 */
[----:B------:R-:W-:Y:S01]  /*8720*/  CS2R R62, SRZ ;  /* 0x00000000003e7805 */ /* 0x000fe2000001ff00 */
[----:B---3--:R-:W-:Y:S01]  /*8730*/  CS2R R34, SRZ ;  /* 0x0000000000227805 */ /* 0x008fe2000001ff00 */
[----:B------:R-:W-:Y:S01]  /*8740*/  CS2R R14, SRZ ;  /* 0x00000000000e7805 */ /* 0x000fe2000001ff00 */
[----:B------:R-:W-:Y:S01]  /*8750*/  CS2R R60, SRZ ;  /* 0x00000000003c7805 */ /* 0x000fe2000001ff00 */
[----:B------:R-:W-:Y:S01]  /*8760*/  @!P0 IMAD.X R29, R29, 0x1, R5, P1 ;  /* 0x000000011d1d8824 */ /* 0x000fe200008e0605 */
[----:B------:R1:W5:Y:S04]  /*8770*/  @!P3 LD.E.64 R20, [R40.64] ;  /* 0x000000082814b980 */ /* 0x000368000c101b00 */
[----:B------:R1:W5:Y:S01]  /*8780*/  @!P3 LD.E.64 R62, [R38.64] ;  /* 0x00000008263eb980 */ /* 0x000362000c101b00 */
[----:B--2---:R-:W-:-:S03]  /*8790*/  CS2R R18, SRZ ;  /* 0x0000000000127805 */ /* 0x004fc6000001ff00 */
[----:B------:R1:W5:Y:S04]  /*87a0*/  @!P2 LD.E.64 R34, [R46.64] ;  /* 0x000000082e22a980 */ /* 0x000368000c101b00 */
[----:B------:R1:W5:Y:S04]  /*87b0*/  @!P0 LD.E.64 R14, [R30.64] ;  /* 0x000000081e0e8980 */ /* 0x000368000c101b00 */
[----:B------:R1:W5:Y:S04]  /*87c0*/  @!P2 LD.E.64 R18, [R44.64] ;  /* 0x000000082c12a980 */ /* 0x000368000c101b00 */
[----:B------:R1:W5:Y:S02]  /*87d0*/  @!P0 LD.E.64 R60, [R28.64] ;  /* 0x000000081c3c8980 */ /* 0x000364000c101b00 */
.L_x_1420:
[----:B---3--:R-:W-:Y:S05]  /*87e0*/  BSYNC B0 ;  /* 0x0000000000007941 */ /* 0x008fea0003800000 */
.L_x_1419:
[----:B-----5:R-:W-:Y:S01]  /*87f0*/  IMAD.MOV.U32 R56, RZ, RZ, R26 ;  /* 0x000000ffff387224 */ /* 0x020fe200078e001a */
[----:B------:R-:W-:Y:S01]  /*8800*/  SHF.R.U64 R53, R26, 0x10, R27 ;  /* 0x000000101a357819 */ /* 0x000fe2000000121b */
[----:B------:R-:W-:Y:S01]  /*8810*/  IMAD.MOV.U32 R26, RZ, RZ, R6 ;  /* 0x000000ffff1a7224 */ /* 0x000fe200078e0006 */
[----:B------:R-:W-:Y:S01]  /*8820*/  SHF.R.U64 R52, R24, 0x10, R25 ;  /* 0x0000001018347819 */ /* 0x000fe20000001219 */
[----:B-1----:R-:W-:Y:S01]  /*8830*/  IMAD.MOV.U32 R41, RZ, RZ, R7 ;  /* 0x000000ffff297224 */ /* 0x002fe200078e0007 */
[----:B------:R-:W-:Y:S01]  /*8840*/  SHF.R.U64 R44, R18, 0x10, R19 ;  /* 0x00000010122c7819 */ /* 0x000fe20000001213 */
[----:B------:R-:W-:Y:S01]  /*8850*/  IMAD.MOV.U32 R54, RZ, RZ, R24 ;  /* 0x000000ffff367224 */ /* 0x000fe200078e0018 */
[--C-:B------:R-:W-:Y:S01]  /*8860*/  SHF.R.U32.HI R24, RZ, 0x10, R7.reuse ;  /* 0x00000010ff187819 */ /* 0x100fe20000011607 */
[----:B------:R-:W-:Y:S01]  /*8870*/  IMAD.MOV.U32 R46, RZ, RZ, R18 ;  /* 0x000000ffff2e7224 */ /* 0x000fe200078e0012 */
[----:B------:R-:W-:Y:S01]  /*8880*/  PRMT R26, R41, 0x5410, R26 ;  /* 0x00005410291a7816 */ /* 0x000fe2000000001a */
[----:B------:R-:W-:Y:S01]  /*8890*/  IMAD R41, R201, -0x80, R4 ;  /* 0xffffff80c9297824 */ /* 0x000fe200078e0204 */
[----:B------:R-:W-:Y:S01]  /*88a0*/  SHF.R.U64 R18, R6, 0x10, R7 ;  /* 0x0000001006127819 */ /* 0x000fe20000001207 */
[----:B------:R-:W-:Y:S01]  /*88b0*/  IMAD.MOV.U32 R22, RZ, RZ, R20 ;  /* 0x000000ffff167224 */ /* 0x000fe200078e0014 */
[----:B------:R-:W-:Y:S01]  /*88c0*/  LOP3.LUT P0, RZ, R212, 0x4, RZ, 0xc0, !PT ;  /* 0x00000004d4ff7812 */ /* 0x000fe2000780c0ff */
[----:B------:R-:W-:Y:S01]  /*88d0*/  IMAD.MOV.U32 R48, RZ, RZ, R42 ;  /* 0x000000ffff307224 */ /* 0x000fe200078e002a */
[----:B------:R-:W-:Y:S01]  /*88e0*/  PRMT R24, R24, 0x5410, R18 ;  /* 0x0000541018187816 */ /* 0x000fe20000000012 */
[----:B------:R-:W-:Y:S01]  /*88f0*/  IMAD.MOV.U32 R40, RZ, RZ, R36 ;  /* 0x000000ffff287224 */ /* 0x000fe200078e0024 */
[----:B------:R-:W-:Y:S01]  /*8900*/  IMNMX R41, R41, 0x80, PT ;  /* 0x0000008029297817 */ /* 0x000fe20003800200 */
[----:B------:R-:W-:Y:S01]  /*8910*/  IMAD.MOV.U32 R51, RZ, RZ, R21 ;  /* 0x000000ffff337224 */ /* 0x000fe200078e0015 */
[----:B------:R-:W-:Y:S01]  /*8920*/  LOP3.LUT R18, R211, 0x18, R144, 0xf8, !PT ;  /* 0x00000018d3127812 */ /* 0x000fe200078ef890 */
[----:B------:R-:W-:Y:S01]  /*8930*/  IMAD.MOV.U32 R30, RZ, RZ, R12 ;  /* 0x000000ffff1e7224 */ /* 0x000fe200078e000c */
[----:B------:R-:W-:Y:S01]  /*8940*/  ISETP.GE.AND P1, PT, R213, R41, PT ;  /* 0x00000029d500720c */ /* 0x000fe20003f26270 */
[----:B------:R-:W-:Y:S01]  /*8950*/  IMAD.MOV.U32 R59, RZ, RZ, R37 ;  /* 0x000000ffff3b7224 */ /* 0x000fe200078e0025 */
[----:B------:R-:W-:Y:S01]  /*8960*/  LOP3.LUT R18, R140, R18, R141, 0xf6, !PT ;  /* 0x000000128c127212 */ /* 0x000fe200078ef68d */
[----:B------:R-:W-:Y:S01]  /*8970*/  IMAD.MOV.U32 R50, RZ, RZ, R14 ;  /* 0x000000ffff327224 */ /* 0x000fe200078e000e */
[----:B------:R-:W-:Y:S01]  /*8980*/  SHF.R.U64 R49, R20, 0x10, R21 ;  /* 0x0000001014317819 */ /* 0x000fe20000001215 */
[----:B------:R-:W-:Y:S01]  /*8990*/  IMAD.MOV.U32 R57, RZ, RZ, R35 ;  /* 0x000000ffff397224 */ /* 0x000fe200078e0023 */
[----:B------:R-:W-:Y:S01]  /*89a0*/  SHF.R.U64 R45, R42, 0x10, R43 ;  /* 0x000000102a2d7819 */ /* 0x000fe2000000122b */
[----:B------:R-:W-:Y:S01]  /*89b0*/  IMAD.SHL.U32 R18, R18, 0x2, RZ ;  /* 0x0000000212127824 */ /* 0x000fe200078e00ff */
[----:B------:R-:W-:Y:S01]  /*89c0*/  SHF.R.U64 R58, R36, 0x10, R37 ;  /* 0x00000010243a7819 */ /* 0x000fe20000001225 */
[----:B------:R-:W-:Y:S01]  /*89d0*/  IMAD.MOV.U32 R36, RZ, RZ, R34 ;  /* 0x000000ffff247224 */ /* 0x000fe200078e0022 */
[----:B------:R-:W-:Y:S01]  /*89e0*/  SHF.R.U32.HI R20, RZ, 0x10, R21 ;  /* 0x00000010ff147819 */ /* 0x000fe20000011615 */
[----:B------:R-:W-:Y:S01]  /*89f0*/  IMAD.MOV.U32 R21, RZ, RZ, R63 ;  /* 0x000000ffff157224 */ /* 0x000fe200078e003f */
[----:B------:R-:W-:Y:S01]  /*8a00*/  SHF.R.U64 R42, R12, 0x10, R13 ;  /* 0x000000100c2a7819 */ /* 0x000fe2000000120d */
[----:B------:R-:W-:Y:S01]  /*8a10*/  IMAD.MOV.U32 R12, RZ, RZ, R62 ;  /* 0x000000ffff0c7224 */ /* 0x000fe200078e003e */
[----:B------:R-:W-:Y:S01]  /*8a20*/  SHF.R.U32.HI R38, RZ, 0x10, R37 ;  /* 0x00000010ff267819 */ /* 0x000fe20000011625 */
[----:B--2---:R-:W-:Y:S01]  /*8a30*/  IMAD.MOV.U32 R31, RZ, RZ, R27 ;  /* 0x000000ffff1f7224 */ /* 0x004fe200078e001b */
[----:B------:R-:W-:Y:S01]  /*8a40*/  SHF.R.U64 R55, R34, 0x10, R35 ;  /* 0x0000001022377819 */ /* 0x000fe20000001223 */
[--C-:B------:R-:W-:Y:S01]  /*8a50*/  IMAD.MOV.U32 R17, RZ, RZ, R15.reuse ;  /* 0x000000ffff117224 */ /* 0x100fe200078e000f */
[----:B------:R-:W-:Y:S01]  /*8a60*/  SHF.R.U64 R47, R14, 0x10, R15 ;  /* 0x000000100e2f7819 */ /* 0x000fe2000000120f */
[----:B------:R-:W-:Y:S01]  /*8a70*/  IMAD.MOV.U32 R39, RZ, RZ, R43 ;  /* 0x000000ffff277224 */ /* 0x000fe200078e002b */
[----:B------:R-:W-:Y:S01]  /*8a80*/  SHF.R.U32.HI R34, RZ, 0x10, R35 ;  /* 0x00000010ff227819 */ /* 0x000fe20000011623 */
        /* <DEDUP_REMOVED lines=10> */
[----:B------:R-:W-:-:S04]  /*8b30*/  DEPBAR.LE SB0, 0x3 ;  /* 0x000080c00000791a */ /* 0x000fc80000000000 */
[----:B------:R-:W-:Y:S01]  /*8b40*/  SHF.R.U32.HI R25, RZ, 0x10, R25 ;  /* 0x00000010ff197819 */ /* 0x000fe20000011619 */
[----:B------:R-:W-:Y:S01]  /*8b50*/  BSSY B1, `(.L_x_1421) ;  /* 0x000011a000017945 */ /* 0x000fe20003800000 */
[--C-:B------:R-:W-:Y:S02]  /*8b60*/  SHF.R.U64 R7, R62, 0x10, R63.reuse ;  /* 0x000000103e077819 */ /* 0x100fe4000000123f */
[----:B------:R-:W-:Y:S02]  /*8b70*/  SHF.R.U32.HI R19, RZ, 0x10, R63 ;  /* 0x00000010ff137819 */ /* 0x000fe4000001163f */
[--C-:B------:R-:W-:Y:S02]  /*8b80*/  SHF.R.U64 R5, R60, 0x10, R61.reuse ;  /* 0x000000103c057819 */ /* 0x100fe4000000123d */
[----:B------:R-:W-:Y:S02]  /*8b90*/  SHF.R.U32.HI R13, RZ, 0x10, R61 ;  /* 0x00000010ff0d7819 */ /* 0x000fe4000001163d */
[----:B------:R-:W-:-:S02]  /*8ba0*/  IADD3 R4, R18, 0x18100, RZ ;  /* 0x0001810012047810 */ /* 0x000fc40007ffe0ff */
[----:B------:R-:W-:Y:S02]  /*8bb0*/  PRMT R21, R21, 0x5410, R12 ;  /* 0x0000541015157816 */ /* 0x000fe4000000000c */
[----:B------:R-:W-:Y:S02]  /*8bc0*/  IADD3 R12, R18, 0x18140, RZ ;  /* 0x00018140120c7810 */ /* 0x000fe40007ffe0ff */
        /* <DEDUP_REMOVED lines=21> */
[----:B------:R-:W-:Y:S01]  /*8d20*/  @P0 IADD3 R12, R4, -0x40, RZ ;  /* 0xffffffc0040c0810 */ /* 0x000fe20007ffe0ff */
[----:B------:R-:W-:Y:S06]  /*8d30*/  BAR.SYNC.DEFER_BLOCKING 0x0 ;  /* 0x0000000000007b1d */ /* 0x000fec0000010000 */
[----:B------:R-:W-:Y:S05]  /*8d40*/  @P1 BRA `(.L_x_1422) ;  /* 0x00000fa000001947 */ /* 0x000fea0003800000 */
[----:B------:R-:W-:Y:S01]  /*8d50*/  ISETP.GE.AND P0, PT, R142, c[0x0][0x27c], PT ;  /* 0x00009f008e007a0c */ /* 0x000fe20003f06270 */
[----:B------:R-:W-:-:S12]  /*8d60*/  BSSY B0, `(.L_x_1423) ;  /* 0x0000028000007945 */ /* 0x000fd80003800000 */
[----:B------:R-:W-:Y:S05]  /*8d70*/  @P0 BRA `(.L_x_1424) ;  /* 0x0000026000000947 */ /* 0x000fea0003800000 */
[----:B------:R-:W1:Y:S01]  /*8d80*/  LDS.128 R4, [R18+0x18100] ;  /* 0x0181000012047984 */ /* 0x000e620000000c00 */
[----:B------:R-:W-:Y:S02]  /*8d90*/  HADD2.F32 R42, -RZ, R39.H1_H1 ;  /* 0x30000027ff2a7230 */ /* 0x000fe40000004100 */
[----:B------:R-:W-:Y:S02]  /*8da0*/  HADD2.F32 R50, -RZ, R40.H1_H1 ;  /* 0x30000028ff327230 */ /* 0x000fe40000004100 */
[----:B------:R-:W-:Y:S02]  /*8db0*/  HADD2.F32 R47, -RZ, R38.H1_H1 ;  /* 0x30000026ff2f7230 */ /* 0x000fe40000004100 */
[--C-:B-1----:R-:W-:Y:S02]  /*8dc0*/  HADD2.F32 R43, -RZ, R4.reuse.H0_H0 ;  /* 0x20000004ff2b7230 */ /* 0x102fe40000004100 */
[----:B------:R-:W-:Y:S02]  /*8dd0*/  HADD2.F32 R45, -RZ, R4.H1_H1 ;  /* 0x30000004ff2d7230 */ /* 0x000fe40000004100 */
[--C-:B------:R-:W-:Y:S01]  /*8de0*/  HADD2.F32 R4, -RZ, R5.reuse.H0_H0 ;  /* 0x20000005ff047230 */ /* 0x100fe20000004100 */
[-C--:B------:R-:W-:Y:S01]  /*8df0*/  FMUL.FTZ R51, R43, R42.reuse ;  /* 0x0000002a2b337220 */ /* 0x080fe20000410000 */
[----:B------:R-:W-:Y:S01]  /*8e00*/  HADD2.F32 R44, -RZ, R5.H1_H1 ;  /* 0x30000005ff2c7230 */ /* 0x000fe20000004100 */
[C---:B------:R-:W-:Y:S01]  /*8e10*/  FMUL.FTZ R48, R45.reuse, R42 ;  /* 0x0000002a2d307220 */ /* 0x040fe20000410000 */
[--C-:B------:R-:W-:Y:S01]  /*8e20*/  HADD2.F32 R5, -RZ, R6.reuse.H0_H0 ;  /* 0x20000006ff057230 */ /* 0x100fe20000004100 */
[-C--:B------:R-:W-:Y:S01]  /*8e30*/  FFMA.FTZ R51, R45, R50.reuse, R51 ;  /* 0x000000322d337223 */ /* 0x080fe20000010033 */
[----:B------:R-:W-:Y:S01]  /*8e40*/  HADD2.F32 R46, -RZ, R6.H1_H1 ;  /* 0x30000006ff2e7230 */ /* 0x000fe20000004100 */
[----:B------:R-:W-:Y:S01]  /*8e50*/  FFMA.FTZ R48, R43, R50, -R48 ;  /* 0x000000322b307223 */ /* 0x000fe20000010830 */
[----:B------:R-:W-:-:S02]  /*8e60*/  HADD2.F32 R6, -RZ, R7.H0_H0 ;  /* 0x20000007ff067230 */ /* 0x000fc40000004100 */
[----:B------:R-:W-:Y:S02]  /*8e70*/  HADD2.F32 R49, -RZ, R7.H1_H1 ;  /* 0x30000007ff317230 */ /* 0x000fe40000004100 */
[----:B------:R-:W-:Y:S02]  /*8e80*/  HADD2.F32 R7, -RZ, R37.H1_H1 ;  /* 0x30000025ff077230 */ /* 0x000fe40000004100 */
[----:B------:R-:W-:Y:S02]  /*8e90*/  HADD2.F32 R45, -RZ, R39.H0_H0 ;  /* 0x20000027ff2d7230 */ /* 0x000fe40000004100 */
[----:B------:R-:W-:Y:S01]  /*8ea0*/  HADD2.F32 R50, -RZ, R40.H0_H0 ;  /* 0x20000028ff327230 */ /* 0x000fe20000004100 */
[-C--:B------:R-:W-:Y:S02]  /*8eb0*/  FMUL.FTZ R42, R44, R7.reuse ;  /* 0x000000072c2a7220 */ /* 0x080fe40000410000 */
[C---:B------:R-:W-:Y:S02]  /*8ec0*/  FMUL.FTZ R7, R4.reuse, R7 ;  /* 0x0000000704077220 */ /* 0x040fe40000410000 */
[-C--:B------:R-:W-:Y:S01]  /*8ed0*/  FFMA.FTZ R42, R4, R47.reuse, -R42 ;  /* 0x0000002f042a7223 */ /* 0x080fe2000001082a */
[----:B------:R-:W-:Y:S01]  /*8ee0*/  HADD2.F32 R4, -RZ, R37.H0_H0 ;  /* 0x20000025ff047230 */ /* 0x000fe20000004100 */
[----:B------:R-:W-:Y:S01]  /*8ef0*/  FFMA.FTZ R47, R44, R47, R7 ;  /* 0x0000002f2c2f7223 */ /* 0x000fe20000010007 */
[----:B------:R-:W-:Y:S01]  /*8f00*/  HADD2.F32 R44, -RZ, R38.H0_H0 ;  /* 0x20000026ff2c7230 */ /* 0x000fe20000004100 */
[----:B------:R-:W-:-:S02]  /*8f10*/  FMUL.FTZ R7, R46, R45 ;  /* 0x0000002d2e077220 */ /* 0x000fc40000410000 */
[----:B------:R-:W-:Y:S02]  /*8f20*/  FMUL.FTZ R45, R5, R45 ;  /* 0x0000002d052d7220 */ /* 0x000fe40000410000 */
[-C--:B------:R-:W-:Y:S02]  /*8f30*/  FMUL.FTZ R43, R49, R4.reuse ;  /* 0x00000004312b7220 */ /* 0x080fe40000410000 */
[----:B------:R-:W-:Y:S02]  /*8f40*/  FMUL.FTZ R4, R6, R4 ;  /* 0x0000000406047220 */ /* 0x000fe40000410000 */
[----:B------:R-:W-:Y:S01]  /*8f50*/  FFMA.FTZ R7, R5, R50, -R7 ;  /* 0x0000003205077223 */ /* 0x000fe20000010807 */
[----:B------:R-:W-:Y:S01]  /*8f60*/  F2FP.PACK_AB R5, R47, R42 ;  /* 0x0000002a2f05723e */ /* 0x000fe200000000ff */
[----:B------:R-:W-:Y:S02]  /*8f70*/  FFMA.FTZ R46, R46, R50, R45 ;  /* 0x000000322e2e7223 */ /* 0x000fe4000001002d */
[----:B------:R-:W-:-:S02]  /*8f80*/  FFMA.FTZ R43, R6, R44, -R43 ;  /* 0x0000002c062b7223 */ /* 0x000fc4000001082b */
[----:B------:R-:W-:Y:S01]  /*8f90*/  FFMA.FTZ R44, R49, R44, R4 ;  /* 0x0000002c312c7223 */ /* 0x000fe20000010004 */
[----:B------:R-:W-:Y:S02]  /*8fa0*/  F2FP.PACK_AB R6, R46, R7 ;  /* 0x000000072e06723e */ /* 0x000fe400000000ff */
[----:B------:R-:W-:Y:S02]  /*8fb0*/  F2FP.PACK_AB R4, R51, R48 ;  /* 0x000000303304723e */ /* 0x000fe400000000ff */
[----:B------:R-:W-:-:S05]  /*8fc0*/  F2FP.PACK_AB R7, R44, R43 ;  /* 0x0000002b2c07723e */ /* 0x000fca00000000ff */
[----:B------:R1:W-:Y:S02]  /*8fd0*/  STS.128 [R18+0x18100], R4 ;  /* 0x0181000412007388 */ /* 0x0003e40000000c00 */
.L_x_1424:
[----:B------:R-:W-:Y:S05]  /*8fe0*/  BSYNC B0 ;  /* 0x0000000000007941 */ /* 0x000fea0003800000 */
.L_x_1423:
[----:B------:R-:W-:Y:S01]  /*8ff0*/  ISETP.GE.AND P0, PT, R138, c[0x0][0x27c], PT ;  /* 0x00009f008a007a0c */ /* 0x000fe20003f06270 */
[----:B------:R-:W-:-:S12]  /*9000*/  BSSY B0, `(.L_x_1425) ;  /* 0x0000028000007945 */ /* 0x000fd80003800000 */
[----:B------:R-:W-:Y:S05]  /*9010*/  @P0 BRA `(.L_x_1426) ;  /* 0x0000026000000947 */ /* 0x000fea0003800000 */
[----:B-1----:R-:W1:Y:S01]  /*9020*/  LDS.128 R4, [R12] ;  /* 0x000000000c047984 */ /* 0x002e620000000c00 */
        /* <DEDUP_REMOVED lines=36> */
[----:B------:R1:W-:Y:S02]  /*9270*/  STS.128 [R12], R4 ;  /* 0x000000040c007388 */ /* 0x0003e40000000c00 */
.L_x_1426:
[----:B------:R-:W-:Y:S05]  /*9280*/  BSYNC B0 ;  /* 0x0000000000007941 */ /* 0x000fea0003800000 */
.L_x_1425:
[----:B------:R-:W-:Y:S01]  /*9290*/  ISETP.GE.AND P0, PT, R33, c[0x0][0x27c], PT ;  /* 0x00009f0021007a0c */ /* 0x000fe20003f06270 */
[----:B------:R-:W-:-:S12]  /*92a0*/  BSSY B0, `(.L_x_1427) ;  /* 0x0000028000007945 */ /* 0x000fd80003800000 */
[----:B------:R-:W-:Y:S05]  /*92b0*/  @P0 BRA `(.L_x_1428) ;  /* 0x0000026000000947 */ /* 0x000fea0003800000 */
[----:B-1----:R-:W1:Y:S01]  /*92c0*/  LDS.128 R4, [R18+0x1c100] ;  /* 0x01c1000012047984 */ /* 0x002e620000000c00 */
        /* <DEDUP_REMOVED lines=37> */
.L_x_1428:
[----:B------:R-:W-:Y:S05]  /*9520*/  BSYNC B0 ;  /* 0x0000000000007941 */ /* 0x000fea0003800000 */
.L_x_1427:
        /* <DEDUP_REMOVED lines=41> */
.L_x_1430:
[----:B------:R-:W-:Y:S05]  /*97c0*/  BSYNC B0 ;  /* 0x0000000000007941 */ /* 0x000fea0003800000 */
.L_x_1429:
        /* <DEDUP_REMOVED lines=41> */
.L_x_1432:
[----:B------:R-:W-:Y:S05]  /*9a60*/  BSYNC B0 ;  /* 0x0000000000007941 */ /* 0x000fea0003800000 */
.L_x_1431:
[----:B------:R-:W-:-:S13]  /*9a70*/  ISETP.GE.AND P0, PT, R136, c[0x0][0x27c], PT ;  /* 0x00009f0088007a0c */ /* 0x000fda0003f06270 */
        /* <DEDUP_REMOVED lines=39> */
.L_x_1422:
[----:B------:R-:W-:Y:S05]  /*9cf0*/  BSYNC B1 ;  /* 0x0000000000017941 */ /* 0x000fea0003800000 */
.L_x_1421:
        /* <DEDUP_REMOVED lines=33> */
[----:B------:R-:W-:-:S02]  /*9f10*/  FFMA.FTZ R39, R38, R6, -R39 ;  /* 0x0000000626277223 */ /* 0x000fc40000010827 */
[----:B------:R-:W-:Y:S02]  /*9f20*/  FFMA.FTZ R48, R46, R43, R48 ;  /* 0x0000002b2e307223 */ /* 0x000fe40000010030 */
[C---:B------:R-:W-:Y:S01]  /*9f30*/  FFMA.FTZ R42, R40.reuse, R5, -R4 ;  /* 0x00000005282a7223 */ /* 0x040fe20000010804 */
[----:B------:R-:W-:Y:S01]  /*9f40*/  F2FP.PACK_AB R5, R45, R16 ;  /* 0x000000102d05723e */ /* 0x000fe200000000ff */
[----:B------:R-:W-:Y:S01]  /*9f50*/  FFMA.FTZ R41, R40, R44, R41 ;  /* 0x0000002c28297223 */ /* 0x000fe20000010029 */
[----:B------:R-:W-:Y:S01]  /*9f60*/  F2FP.PACK_AB R4, R48, R47 ;  /* 0x0000002f3004723e */ /* 0x000fe200000000ff */
[----:B------:R-:W-:-:S03]  /*9f70*/  FFMA.FTZ R38, R38, R7, R37 ;  /* 0x0000000726267223 */ /* 0x000fc60000010025 */
[----:B------:R-:W-:Y:S02]  /*9f80*/  F2FP.PACK_AB R6, R41, R42 ;  /* 0x0000002a2906723e */ /* 0x000fe400000000ff */
[----:B------:R-:W-:-:S05]  /*9f90*/  F2FP.PACK_AB R7, R38, R39 ;  /* 0x000000272607723e */ /* 0x000fca00000000ff */
[----:B------:R1:W-:Y:S02]  /*9fa0*/  STS.128 [R18+0x1a100], R4 ;  /* 0x01a1000412007388 */ /* 0x0003e40000000c00 */
.L_x_1435:
[----:B------:R-:W-:Y:S05]  /*9fb0*/  BSYNC B0 ;  /* 0x0000000000007941 */ /* 0x000fea0003800000 */
.L_x_1434:
[----:B------:R-:W-:Y:S01]  /*9fc0*/  ISETP.GE.AND P0, PT, R138, c[0x0][0x27c], PT ;  /* 0x00009f008a007a0c */ /* 0x000fe20003f06270 */
[----:B------:R-:W-:-:S12]  /*9fd0*/  BSSY B0, `(.L_x_1436) ;  /* 0x0000028000007945 */ /* 0x000fd80003800000 */
[----:B------:R-:W-:Y:S05]  /*9fe0*/  @P0 BRA `(.L_x_1437) ;  /* 0x0000026000000947 */ /* 0x000fea0003800000 */
[----:B-1----:R-:W1:Y:S01]  /*9ff0*/  LDS.128 R4, [R12+0x2000] ;  /* 0x002000000c047984 */ /* 0x002e620000000c00 */
[--C-:B------:R-:W-:Y:S02]  /*a000*/  HADD2.F32 R16, -RZ, R35.reuse.H1_H1 ;  /* 0x30000023ff107230 */ /* 0x100fe40000004100 */
        /* <DEDUP_REMOVED lines=36> */
.L_x_1437:
[----:B------:R-:W-:Y:S05]  /*a250*/  BSYNC B0 ;  /* 0x0000000000007941 */ /* 0x000fea0003800000 */
.L_x_1436:
[----:B------:R-:W-:Y:S01]  /*a260*/  ISETP.GE.AND P0, PT, R33, c[0x0][0x27c], PT ;  /* 0x00009f0021007a0c */ /* 0x000fe20003f06270 */
[----:B------:R-:W-:-:S12]  /*a270*/  BSSY B0, `(.L_x_1438) ;  /* 0x0000028000007945 */ /* 0x000fd80003800000 */
[----:B------:R-:W-:Y:S05]  /*a280*/  @P0 BRA `(.L_x_1439) ;  /* 0x0000026000000947 */ /* 0x000fea0003800000 */
[----:B-1----:R-:W1:Y:S01]  /*a290*/  LDS.128 R4, [R18+0x1e100] ;  /* 0x01e1000012047984 */ /* 0x002e620000000c00 */
[----:B------:R-:W-:Y:S02]  /*a2a0*/  HADD2.F32 R16, -RZ, R30.H1_H1 ;  /* 0x3000001eff107230 */ /* 0x000fe40000004100 */
[----:B------:R-:W-:Y:S02]  /*a2b0*/  HADD2.F32 R37, -RZ, R28.H1_H1 ;  /* 0x3000001cff257230 */ /* 0x000fe40000004100 */
[----:B------:R-:W-:Y:S02]  /*a2c0*/  HADD2.F32 R39, -RZ, R29.H1_H1 ;  /* 0x3000001dff277230 */ /* 0x000fe40000004100 */
[----:B------:R-:W-:Y:S02]  /*a2d0*/  HADD2.F32 R30, -RZ, R30.H0_H0 ;  /* 0x2000001eff1e7230 */ /* 0x000fe40000004100 */
[----:B------:R-:W-:Y:S02]  /*a2e0*/  HADD2.F32 R28, -RZ, R28.H0_H0 ;  /* 0x2000001cff1c7230 */ /* 0x000fe40000004100 */
[----:B------:R-:W-:-:S02]  /*a2f0*/  HADD2.F32 R36, -RZ, R31.H1_H1 ;  /* 0x3000001fff247230 */ /* 0x000fc40000004100 */
        /* <DEDUP_REMOVED lines=11> */
[-C--:B------:R-:W-:Y:S01]  /*a3b0*/  FMUL.FTZ R37, R37, R4.reuse ;  /* 0x0000000425257220 */ /* 0x080fe20000410000 */
[--C-:B------:R-:W-:Y:S01]  /*a3c0*/  HADD2.F32 R6, -RZ, R7.reuse.H0_H0 ;  /* 0x20000007ff067230 */ /* 0x100fe20000004100 */
[C---:B------:R-:W-:Y:S01]  /*a3d0*/  FFMA.FTZ R16, R39.reuse, R4, -R16 ;  /* 0x0000000427107223 */ /* 0x040fe20000010810 */
[----:B------:R-:W-:Y:S01]  /*a3e0*/  HADD2.F32 R7, -RZ, R7.H1_H1 ;  /* 0x30000007ff077230 */ /* 0x000fe20000004100 */
[----:B------:R-:W-:-:S02]  /*a3f0*/  FFMA.FTZ R37, R39, R32, R37 ;  /* 0x0000002027257223 */ /* 0x000fc40000010025 */
[C---:B------:R-:W-:Y:S02]  /*a400*/  FMUL.FTZ R4, R30.reuse, R34 ;  /* 0x000000221e047220 */ /* 0x040fe40000410000 */
[----:B------:R-:W-:Y:S02]  /*a410*/  FMUL.FTZ R32, R30, R5 ;  /* 0x000000051e207220 */ /* 0x000fe40000410000 */
[C---:B------:R-:W-:Y:S02]  /*a420*/  FMUL.FTZ R30, R28.reuse, R7 ;  /* 0x000000071c1e7220 */ /* 0x040fe40000410000 */
[----:B------:R-:W-:Y:S02]  /*a430*/  FMUL.FTZ R28, R28, R6 ;  /* 0x000000061c1c7220 */ /* 0x000fe40000410000 */
[C---:B------:R-:W-:Y:S02]  /*a440*/  FFMA.FTZ R38, R36.reuse, R33, -R38 ;  /* 0x0000002124267223 */ /* 0x040fe40000010826 */
        /* <DEDUP_REMOVED lines=10> */
.L_x_1439:
[----:B------:R-:W-:Y:S05]  /*a4f0*/  BSYNC B0 ;  /* 0x0000000000007941 */ /* 0x000fea0003800000 */
.L_x_1438:
        /* <DEDUP_REMOVED lines=41> */
.L_x_1441:
[----:B------:R-:W-:Y:S05]  /*a790*/  BSYNC B0 ;  /* 0x0000000000007941 */ /* 0x000fea0003800000 */
.L_x_1440:
        /* <DEDUP_REMOVED lines=41> */
.L_x_1443:
[----:B------:R-:W-:Y:S05]  /*aa30*/  BSYNC B0 ;  /* 0x0000000000007941 */ /* 0x000fea0003800000 */
.L_x_1442:
[----:B------:R-:W-:-:S13]  /*aa40*/  ISETP.GE.AND P0, PT, R136, c[0x0][0x27c], PT ;  /* 0x00009f0088007a0c */ /* 0x000fda0003f06270 */
        /* <DEDUP_REMOVED lines=27> */
[-C--:B------:R-:W-:Y:S02]  /*ac00*/  FMUL.FTZ R13, R13, R6.reuse ;  /* 0x000000060d0d7220 */ /* 0x080fe40000410000 */
[----:B------:R-:W-:Y:S02]  /*ac10*/  FFMA.FTZ R24, R22, R19, -R24 ;  /* 0x0000001316187223 */ /* 0x000fe40000010818 */
[----:B------:R-:W-:-:S02]  /*ac20*/  FFMA.FTZ R15, R14, R6, -R15 ;  /* 0x000000060e0f7223 */ /* 0x000fc4000001080f */
[----:B------:R-:W-:Y:S02]  /*ac30*/  FFMA.FTZ R21, R22, R21, R26 ;  /* 0x0000001516157223 */ /* 0x000fe4000001001a */
[----:B------:R-:W-:Y:S01]  /*ac40*/  FFMA.FTZ R19, R17, R5, -R4 ;  /* 0x0000000511137223 */ /* 0x000fe20000010804 */
[----:B------:R-:W-:Y:S01]  /*ac50*/  F2FP.PACK_AB R5, R23, R16 ;  /* 0x000000101705723e */ /* 0x000fe200000000ff */
[----:B------:R-:W-:Y:S01]  /*ac60*/  FFMA.FTZ R18, R17, R20, R18 ;  /* 0x0000001411127223 */ /* 0x000fe20000010012 */
[----:B------:R-:W-:Y:S01]  /*ac70*/  F2FP.PACK_AB R4, R21, R24 ;  /* 0x000000181504723e */ /* 0x000fe200000000ff */
[----:B------:R-:W-:-:S03]  /*ac80*/  FFMA.FTZ R14, R14, R7, R13 ;  /* 0x000000070e0e7223 */ /* 0x000fc6000001000d */
[----:B------:R-:W-:Y:S02]  /*ac90*/  F2FP.PACK_AB R6, R18, R19 ;  /* 0x000000131206723e */ /* 0x000fe400000000ff */
[----:B------:R-:W-:-:S05]  /*aca0*/  F2FP.PACK_AB R7, R14, R15 ;  /* 0x0000000f0e07723e */ /* 0x000fca00000000ff */
[----:B------:R1:W-:Y:S01]  /*acb0*/  STS.128 [R12+0xa000], R4 ;  /* 0x00a000040c007388 */ /* 0x0003e20000000c00 */
[----:B------:R-:W-:Y:S05]  /*acc0*/  BRA `(.L_x_1433) ;  /* 0x00002dc000007947 */ /* 0x000fea0003800000 */
.L_x_1418:
[----:B------:R-:W-:Y:S01]  /*acd0*/  ISETP.GE.AND P0, PT, R13, R4, PT ;  /* 0x000000040d00720c */ /* 0x000fe20003f06270 */
[C---:B------:R-:W-:Y:S01]  /*ace0*/  IMAD.IADD R28, R142.reuse, 0x1, R23 ;  /* 0x000000018e1c7824 */ /* 0x040fe200078e0217 */
[----:B------:R1:W2:Y:S01]  /*acf0*/  SHFL.IDX PT, R31, R12, RZ, 0x1c1f ;  /* 0x001c1fff0c1f7589 */ /* 0x0002a200000e0000 */
[----:B------:R-:W-:Y:S01]  /*ad00*/  IMAD.IADD R40, R142, 0x1, R33 ;  /* 0x000000018e287824 */ /* 0x000fe200078e0221 */
[----:B------:R-:W-:Y:S01]  /*ad10*/  BSSY B0, `(.L_x_1444) ;  /* 0x000003a000007945 */ /* 0x000fe20003800000 */
[----:B------:R-:W-:Y:S01]  /*ad20*/  CS2R R54, SRZ ;  /* 0x0000000000367805 */ /* 0x000fe2000001ff00 */
[----:B------:R-:W-:Y:S01]  /*ad30*/  SHF.R.S32.HI R27, RZ, 0x1f, R28 ;  /* 0x0000001fff1b7819 */ /* 0x000fe2000001141c */
[----:B------:R3:W4:Y:S01]  /*ad40*/  SHFL.IDX PT, R30, R7, RZ, 0x1c1f ;  /* 0x001c1fff071e7589 */ /* 0x00072200000e0000 */
[----:B------:R-:W-:Y:S01]  /*ad50*/  SHF.R.S32.HI R39, RZ, 0x1f, R40 ;  /* 0x0000001fff277819 */ /* 0x000fe20000011428 */
[----:B------:R-:W-:Y:S01]  /*ad60*/  CS2R R52, SRZ ;  /* 0x0000000000347805 */ /* 0x000fe2000001ff00 */
[----:B------:R-:W-:Y:S01]  /*ad70*/  LEA.HI R26, R27, R28, RZ, 0x3 ;  /* 0x0000001c1b1a7211 */ /* 0x000fe200078f18ff */
[----:B------:R3:W2:Y:S01]  /*ad80*/  SHFL.IDX PT, R19, R6, RZ, 0x1c1f ;  /* 0x001c1fff06137589 */ /* 0x0006a200000e0000 */
[----:B------:R-:W-:Y:S01]  /*ad90*/  LEA.HI R38, R39, R40, RZ, 0x3 ;  /* 0x0000002827267211 */ /* 0x000fe200078f18ff */
[----:B------:R-:W-:Y:S01]  /*ada0*/  CS2R R50, SRZ ;  /* 0x0000000000327805 */ /* 0x000fe2000001ff00 */
[----:B------:R-:W-:Y:S01]  /*adb0*/  CS2R R48, SRZ ;  /* 0x0000000000307805 */ /* 0x000fe2000001ff00 */
[----:B------:R3:W2:Y:S01]  /*adc0*/  SHFL.IDX PT, R18, R5, RZ, 0x1c1f ;  /* 0x001c1fff05127589 */ /* 0x0006a200000e0000 */
[----:B------:R-:W-:Y:S01]  /*add0*/  CS2R R46, SRZ ;  /* 0x00000000002e7805 */ /* 0x000fe2000001ff00 */
[----:B------:R-:W-:Y:S01]  /*ade0*/  CS2R R44, SRZ ;  /* 0x00000000002c7805 */ /* 0x000fe2000001ff00 */
[----:B------:R-:W-:Y:S01]  /*adf0*/  CS2R R34, SRZ ;  /* 0x0000000000227805 */ /* 0x000fe2000001ff00 */
[----:B------:R-:W-:Y:S01]  /*ae00*/  CS2R R32, SRZ ;  /* 0x0000000000207805 */ /* 0x000fe2000001ff00 */
[----:B------:R-:W-:Y:S01]  /*ae10*/  CS2R R22, SRZ ;  /* 0x0000000000167805 */ /* 0x000fe2000001ff00 */
[----:B------:R-:W-:Y:S01]  /*ae20*/  CS2R R20, SRZ ;  /* 0x0000000000147805 */ /* 0x000fe2000001ff00 */
[----:B------:R-:W-:Y:S01]  /*ae30*/  CS2R R14, SRZ ;  /* 0x00000000000e7805 */ /* 0x000fe2000001ff00 */
[----:B------:R-:W-:Y:S01]  /*ae40*/  SHF.R.S32.HI R25, RZ, 0x3, R26 ;  /* 0x00000003ff197819 */ /* 0x000fe2000001141a */
[----:B-1----:R-:W-:Y:S01]  /*ae50*/  CS2R R12, SRZ ;  /* 0x00000000000c7805 */ /* 0x002fe2000001ff00 */
[----:B------:R-:W-:Y:S01]  /*ae60*/  SHF.R.S32.HI R37, RZ, 0x3, R38 ;  /* 0x00000003ff257819 */ /* 0x000fe20000011426 */
[----:B------:R-:W-:Y:S05]  /*ae70*/  @P0 BRA `(.L_x_1445) ;  /* 0x0000023000000947 */ /* 0x000fea0003800000 */
[C---:B------:R-:W-:Y:S01]  /*ae80*/  ISETP.GE.AND P0, PT, R144.reuse, c[0x0][0x27c], PT ;  /* 0x00009f0090007a0c */ /* 0x040fe20003f06270 */
[----:B------:R-:W-:Y:S01]  /*ae90*/  CS2R R50, SRZ ;  /* 0x0000000000327805 */ /* 0x000fe2000001ff00 */
[C---:B---3--:R-:W-:Y:S01]  /*aea0*/  IADD3 R6, R144.reuse, 0x20, RZ ;  /* 0x0000002090067810 */ /* 0x048fe20007ffe0ff */
        /* <DEDUP_REMOVED lines=10> */
[-C--:B----4-:R-:W-:Y:S02]  /*af50*/  @!P0 IADD3 R56, P3, R30, R43.reuse, RZ ;  /* 0x0000002b1e388210 */ /* 0x090fe40007f7e0ff */
[----:B------:R-:W-:Y:S01]  /*af60*/  @!P2 SHF.L.U32 R7, R37, 0x3, RZ ;  /* 0x000000032507a819 */ /* 0x000fe200000006ff */
[----:B------:R-:W-:Y:S02]  /*af70*/  @!P1 IMAD.SHL.U32 R6, R25, 0x8, RZ ;  /* 0x0000000819069824 */ /* 0x000fe400078e00ff */
[----:B--2---:R-:W-:Y:S01]  /*af80*/  @!P0 IMAD.X R57, R31, 0x1, R5, P3 ;  /* 0x000000011f398824 */ /* 0x004fe200018e0605 */
[----:B------:R-:W-:Y:S01]  /*af90*/  @!P0 IADD3 R42, P3, R18, R43, RZ ;  /* 0x0000002b122a8210 */ /* 0x000fe20007f7e0ff */
[C---:B------:R-:W-:Y:S01]  /*afa0*/  @!P2 IMAD.WIDE R58, R7.reuse, 0x2, R30 ;  /* 0x00000002073aa825 */ /* 0x040fe200078e021e */
[----:B------:R-:W-:Y:S01]  /*afb0*/  CS2R R34, SRZ ;  /* 0x0000000000227805 */ /* 0x000fe2000001ff00 */
[----:B------:R-:W-:Y:S01]  /*afc0*/  CS2R R32, SRZ ;  /* 0x0000000000207805 */ /* 0x000fe2000001ff00 */
[----:B------:R-:W-:Y:S01]  /*afd0*/  CS2R R46, SRZ ;  /* 0x00000000002e7805 */ /* 0x000fe2000001ff00 */
[----:B------:R-:W-:Y:S01]  /*afe0*/  @!P2 IMAD.WIDE R60, R7, 0x2, R18 ;  /* 0x00000002073ca825 */ /* 0x000fe200078e0212 */
[----:B------:R-:W-:Y:S01]  /*aff0*/  CS2R R44, SRZ ;  /* 0x00000000002c7805 */ /* 0x000fe2000001ff00 */
[----:B------:R-:W-:Y:S01]  /*b000*/  CS2R R14, SRZ ;  /* 0x00000000000e7805 */ /* 0x000fe2000001ff00 */
[----:B------:R-:W-:Y:S01]  /*b010*/  CS2R R12, SRZ ;  /* 0x00000000000c7805 */ /* 0x000fe2000001ff00 */
[C---:B------:R-:W-:Y:S01]  /*b020*/  @!P1 IMAD.WIDE R30, R6.reuse, 0x2, R30 ;  /* 0x00000002061e9825 */ /* 0x040fe200078e021e */
[----:B------:R-:W-:Y:S01]  /*b030*/  @!P0 IADD3.X R43, R19, R5, RZ, P3, !PT ;  /* 0x00000005132b8210 */ /* 0x000fe20001ffe4ff */
[----:B------:R1:W5:Y:S02]  /*b040*/  @!P2 LD.E.128 R48, [R58.64] ;  /* 0x000000083a30a980 */ /* 0x000364000c101d00 */
[----:B------:R-:W-:-:S02]  /*b050*/  @!P1 IMAD.WIDE R6, R6, 0x2, R18 ;  /* 0x0000000206069825 */ /* 0x000fc400078e0212 */
[----:B------:R1:W5:Y:S04]  /*b060*/  @!P2 LD.E.128 R20, [R60.64] ;  /* 0x000000083c14a980 */ /* 0x000368000c101d00 */
[----:B------:R1:W5:Y:S04]  /*b070*/  @!P1 LD.E.128 R52, [R30.64] ;  /* 0x000000081e349980 */ /* 0x000368000c101d00 */
[----:B------:R1:W5:Y:S04]  /*b080*/  @!P1 LD.E.128 R32, [R6.64] ;  /* 0x0000000806209980 */ /* 0x000368000c101d00 */
[----:B------:R1:W5:Y:S04]  /*b090*/  @!P0 LD.E.128 R44, [R56.64] ;  /* 0x00000008382c8980 */ /* 0x000368000c101d00 */
[----:B------:R1:W5:Y:S02]  /*b0a0*/  @!P0 LD.E.128 R12, [R42.64] ;  /* 0x000000082a0c8980 */ /* 0x000364000c101d00 */
.L_x_1445:
[----:B------:R-:W-:Y:S05]  /*b0b0*/  BSYNC B0 ;  /* 0x0000000000007941 */ /* 0x000fea0003800000 */
.L_x_1444:
[--C-:B-----5:R-:W-:Y:S01]  /*b0c0*/  IMAD.MOV.U32 R66, RZ, RZ, R49.reuse ;  /* 0x000000ffff427224 */ /* 0x120fe200078e0031 */
[--C-:B------:R-:W-:Y:S01]  /*b0d0*/  SHF.R.U64 R63, R48, 0x10, R49.reuse ;  /* 0x00000010303f7819 */ /* 0x100fe20000001231 */
[----:B------:R-:W-:Y:S01]  /*b0e0*/  IMAD R4, R201, -0x80, R4 ;  /* 0xffffff80c9047824 */ /* 0x000fe200078e0204 */
[----:B------:R-:W-:Y:S01]  /*b0f0*/  SHF.R.U32.HI R65, RZ, 0x10, R49 ;  /* 0x00000010ff417819 */ /* 0x000fe20000011631 */
[----:B------:R-:W-:Y:S01]  /*b100*/  IMAD.MOV.U32 R73, RZ, RZ, R44 ;  /* 0x000000ffff497224 */ /* 0x000fe200078e002c */
[----:B-1--4-:R-:W-:Y:S01]  /*b110*/  SHF.R.U64 R30, R20, 0x10, R21 ;  /* 0x00000010141e7819 */ /* 0x012fe20000001215 */
[----:B------:R-:W-:Y:S01]  /*b120*/  IMAD.MOV.U32 R72, RZ, RZ, R45 ;  /* 0x000000ffff487224 */ /* 0x000fe200078e002d */
[----:B------:R-:W-:Y:S01]  /*b130*/  SHF.R.U32.HI R49, RZ, 0x10, R21 ;  /* 0x00000010ff317819 */ /* 0x000fe20000011615 */
[----:B------:R-:W-:Y:S01]  /*b140*/  IMAD.MOV.U32 R70, RZ, RZ, R46 ;  /* 0x000000ffff467224 */ /* 0x000fe200078e002e */
[--C-:B------:R-:W-:Y:S01]  /*b150*/  SHF.R.U64 R44, R44, 0x10, R45.reuse ;  /* 0x000000102c2c7819 */ /* 0x100fe2000000122d */
        /* <DEDUP_REMOVED lines=13> */
[----:B--2---:R-:W-:Y:S01]  /*b230*/  SHF.R.U64 R19, R54, 0x10, R55 ;  /* 0x0000001036137819 */ /* 0x004fe20000001237 */
[--C-:B------:R-:W-:Y:S01]  /*b240*/  IMAD.MOV.U32 R36, RZ, RZ, R51.reuse ;  /* 0x000000ffff247224 */ /* 0x100fe200078e0033 */
[----:B------:R-:W-:Y:S01]  /*b250*/  SHF.R.U64 R31, R50, 0x10, R51 ;  /* 0x00000010321f7819 */ /* 0x000fe20000001233 */
        /* <DEDUP_REMOVED lines=20> */
[----:B---3--:R-:W-:Y:S01]  /*b3a0*/  IMAD.MOV.U32 R6, RZ, RZ, R34 ;  /* 0x000000ffff067224 */ /* 0x008fe200078e0022 */
[----:B------:R-:W-:Y:S01]  /*b3b0*/  SHF.R.U64 R18, R32, 0x10, R33 ;  /* 0x0000001020127819 */ /* 0x000fe20000001221 */
        /* <DEDUP_REMOVED lines=49> */
[----:B------:R-:W-:Y:S01]  /*b6d0*/  HADD2.F32 R72, -RZ, R44.H0_H0 ;  /* 0x2000002cff487230 */ /* 0x000fe20000004100 */
[----:B------:R-:W-:Y:S01]  /*b6e0*/  SHF.L.U32 R4, R4, 0xa, RZ ;  /* 0x0000000a04047819 */ /* 0x000fe200000006ff */
[----:B------:R-:W-:Y:S01]  /*b6f0*/  HADD2.F32 R71, -RZ, R48.H1_H1 ;  /* 0x30000030ff477230 */ /* 0x000fe20000004100 */
[----:B------:R-:W-:Y:S01]  /*b700*/  LOP3.LUT R5, R6, R141, RZ, 0x3c, !PT ;  /* 0x0000008d06057212 */ /* 0x000fe200078e3cff */
[----:B------:R-:W-:Y:S01]  /*b710*/  HADD2.F32 R61, -RZ, R41.H1_H1 ;  /* 0x30000029ff3d7230 */ /* 0x000fe20000004100 */
[----:B------:R-:W-:Y:S01]  /*b720*/  LOP3.LUT R4, R4, 0x7fffe000, RZ, 0xc0, !PT ;  /* 0x7fffe00004047812 */ /* 0x000fe200078ec0ff */
[--C-:B------:R-:W-:Y:S01]  /*b730*/  HADD2.F32 R70, -RZ, R43.reuse.H1_H1 ;  /* 0x3000002bff467230 */ /* 0x100fe20000004100 */
[----:B------:R-:W-:Y:S01]  /*b740*/  SHF.L.U32 R51, R51, 0x1, RZ ;  /* 0x0000000133337819 */ /* 0x000fe200000006ff */
[----:B------:R-:W-:Y:S01]  /*b750*/  HADD2.F32 R59, -RZ, R46.H0_H0 ;  /* 0x2000002eff3b7230 */ /* 0x000fe20000004100 */
[----:B------:R-:W-:Y:S01]  /*b760*/  IADD3 R4, R5, R4, R140 ;  /* 0x0000000405047210 */ /* 0x000fe20007ffe08c */
[----:B------:R-:W-:-:S02]  /*b770*/  HADD2.F32 R68, -RZ, R43.H0_H0 ;  /* 0x2000002bff447230 */ /* 0x000fc40000004100 */
[----:B------:R-:W1:Y:S01]  /*b780*/  LDS.128 R12, [R51+0x18100] ;  /* 0x01810000330c7984 */ /* 0x000e620000000c00 */
[----:B------:R-:W-:-:S05]  /*b790*/  SHF.L.U32 R50, R4, 0x1, RZ ;  /* 0x0000000104327819 */ /* 0x000fca00000006ff */
[----:B------:R-:W2:Y:S01]  /*b7a0*/  LDS.128 R4, [R50+0x18100] ;  /* 0x0181000032047984 */ /* 0x000ea20000000c00 */
[--C-:B-1----:R-:W-:Y:S02]  /*b7b0*/  HADD2.F32 R52, -RZ, R12.reuse.H0_H0 ;  /* 0x2000000cff347230 */ /* 0x102fe40000004100 */
[----:B------:R-:W-:Y:S02]  /*b7c0*/  HADD2.F32 R53, -RZ, R12.H1_H1 ;  /* 0x3000000cff357230 */ /* 0x000fe40000004100 */
[----:B------:R-:W-:Y:S01]  /*b7d0*/  HADD2.F32 R12, -RZ, R13.H0_H0 ;  /* 0x2000000dff0c7230 */ /* 0x000fe20000004100 */
[-C--:B------:R-:W-:Y:S01]  /*b7e0*/  FMUL.FTZ R65, R52, R67.reuse ;  /* 0x0000004334417220 */ /* 0x080fe20000410000 */
[--C-:B--2---:R-:W-:Y:S01]  /*b7f0*/  HADD2.F32 R60, -RZ, R4.reuse.H0_H0 ;  /* 0x20000004ff3c7230 */ /* 0x104fe20000004100 */
[-C--:B------:R-:W-:Y:S01]  /*b800*/  FMUL.FTZ R64, R53, R66.reuse ;  /* 0x0000004235407220 */ /* 0x080fe20000410000 */
[----:B------:R-:W-:Y:S02]  /*b810*/  HADD2.F32 R57, -RZ, R4.H1_H1 ;  /* 0x30000004ff397230 */ /* 0x000fe40000004100 */
[----:B------:R-:W-:Y:S01]  /*b820*/  HADD2.F32 R58, -RZ, R5.H0_H0 ;  /* 0x20000005ff3a7230 */ /* 0x000fe20000004100 */
[C---:B------:R-:W-:Y:S01]  /*b830*/  FMUL.FTZ R67, R60.reuse, R67 ;  /* 0x000000433c437220 */ /* 0x040fe20000410000 */
[----:B------:R-:W-:Y:S01]  /*b840*/  HADD2.F32 R55, -RZ, R13.H1_H1 ;  /* 0x3000000dff377230 */ /* 0x000fe20000004100 */
[----:B------:R-:W-:Y:S01]  /*b850*/  FFMA.FTZ R65, R60, R75, R65 ;  /* 0x0000004b3c417223 */ /* 0x000fe20000010041 */
[--C-:B------:R-:W-:Y:S01]  /*b860*/  HADD2.F32 R4, -RZ, R6.reuse.H0_H0 ;  /* 0x20000006ff047230 */ /* 0x100fe20000004100 */
[C---:B------:R-:W-:Y:S01]  /*b870*/  FMUL.FTZ R66, R57.reuse, R66 ;  /* 0x0000004239427220 */ /* 0x040fe20000410000 */
[----:B------:R-:W-:Y:S01]  /*b880*/  HADD2.F32 R69, -RZ, R6.H1_H1 ;  /* 0x30000006ff457230 */ /* 0x000fe20000004100 */
[-C--:B------:R-:W-:Y:S01]  /*b890*/  FMUL.FTZ R6, R12, R63.reuse ;  /* 0x0000003f0c067220 */ /* 0x080fe20000410000 */
[----:B------:R-:W-:Y:S01]  /*b8a0*/  HADD2.F32 R13, -RZ, R14.H0_H0 ;  /* 0x2000000eff0d7230 */ /* 0x000fe20000004100 */
[C---:B------:R-:W-:Y:S01]  /*b8b0*/  FMUL.FTZ R63, R58.reuse, R63 ;  /* 0x0000003f3a3f7220 */ /* 0x040fe20000410000 */
[----:B------:R-:W-:Y:S01]  /*b8c0*/  HADD2.F32 R60, -RZ, R46.H1_H1 ;  /* 0x3000002eff3c7230 */ /* 0x000fe20000004100 */
[----:B------:R-:W-:Y:S01]  /*b8d0*/  FFMA.FTZ R64, R57, R74, R64 ;  /* 0x0000004a39407223 */ /* 0x000fe20000010040 */
[----:B------:R-:W-:Y:S01]  /*b8e0*/  HADD2.F32 R5, -RZ, R5.H1_H1 ;  /* 0x30000005ff057230 */ /* 0x000fe20000004100 */
[----:B------:R-:W-:Y:S01]  /*b8f0*/  FFMA.FTZ R58, R58, R73, R6 ;  /* 0x000000493a3a7223 */ /* 0x000fe20000010006 */
[----:B------:R-:W-:Y:S01]  /*b900*/  HADD2.F32 R56, -RZ, R14.H1_H1 ;  /* 0x3000000eff387230 */ /* 0x000fe20000004100 */
[----:B------:R-:W-:Y:S01]  /*b910*/  FMUL.FTZ R6, R55, R62 ;  /* 0x0000003e37067220 */ /* 0x000fe20000410000 */
[--C-:B------:R-:W-:Y:S01]  /*b920*/  HADD2.F32 R14, -RZ, R15.reuse.H0_H0 ;  /* 0x2000000fff0e7230 */ /* 0x100fe20000004100 */
[----:B------:R-:W-:Y:S01]  /*b930*/  FMUL.FTZ R57, R13, R60 ;  /* 0x0000003c0d397220 */ /* 0x000fe20000410000 */
[----:B------:R-:W-:Y:S01]  /*b940*/  HADD2.F32 R15, -RZ, R15.H1_H1 ;  /* 0x3000000fff0f7230 */ /* 0x000fe20000004100 */
[C---:B------:R-:W-:Y:S01]  /*b950*/  FMUL.FTZ R62, R5.reuse, R62 ;  /* 0x0000003e053e7220 */ /* 0x040fe20000410000 */
[--C-:B------:R-:W-:Y:S01]  /*b960*/  HADD2.F32 R54, -RZ, R7.reuse.H0_H0 ;  /* 0x20000007ff367230 */ /* 0x100fe20000004100 */
[----:B------:R-:W-:Y:S01]  /*b970*/  FFMA.FTZ R5, R5, R72, R6 ;  /* 0x0000004805057223 */ /* 0x000fe20000010006 */
[----:B------:R-:W-:Y:S01]  /*b980*/  HADD2.F32 R77, -RZ, R7.H1_H1 ;  /* 0x30000007ff4d7230 */ /* 0x000fe20000004100 */
[----:B------:R-:W-:-:S02]  /*b990*/  FMUL.FTZ R60, R4, R60 ;  /* 0x0000003c043c7220 */ /* 0x000fc40000410000 */
[----:B------:R-:W-:Y:S01]  /*b9a0*/  FFMA.FTZ R57, R4, R71, R57 ;  /* 0x0000004704397223 */ /* 0x000fe20000010039 */
[----:B------:R-:W-:Y:S01]  /*b9b0*/  HADD2.F32 R4, -RZ, R41.H0_H0 ;  /* 0x20000029ff047230 */ /* 0x000fe20000004100 */
[-C--:B------:R-:W-:Y:S01]  /*b9c0*/  FMUL.FTZ R6, R56, R61.reuse ;  /* 0x0000003d38067220 */ /* 0x080fe20000410000 */
[----:B------:R-:W-:Y:S01]  /*b9d0*/  F2FP.PACK_AB R5, R5, R58 ;  /* 0x0000003a0505723e */ /* 0x000fe200000000ff */
[C---:B------:R-:W-:Y:S02]  /*b9e0*/  FMUL.FTZ R61, R69.reuse, R61 ;  /* 0x0000003d453d7220 */ /* 0x040fe40000410000 */
[----:B------:R-:W-:Y:S01]  /*b9f0*/  FFMA.FTZ R6, R69, R70, R6 ;  /* 0x0000004645067223 */ /* 0x000fe20000010006 */
[----:B------:R-:W-:Y:S01]  /*ba00*/  HADD2.F32 R69, -RZ, R48.H0_H0 ;  /* 0x20000030ff457230 */ /* 0x000fe20000004100 */
[----:B------:R-:W-:Y:S02]  /*ba10*/  FMUL.FTZ R78, R14, R59 ;  /* 0x0000003b0e4e7220 */ /* 0x000fe40000410000 */
[----:B------:R-:W-:Y:S01]  /*ba20*/  FMUL.FTZ R7, R15, R4 ;  /* 0x000000040f077220 */ /* 0x000fe20000410000 */
[----:B------:R-:W-:Y:S01]  /*ba30*/  F2FP.PACK_AB R6, R6, R57 ;  /* 0x000000390606723e */ /* 0x000fe200000000ff */
[----:B------:R-:W-:-:S02]  /*ba40*/  FMUL.FTZ R59, R54, R59 ;  /* 0x0000003b363b7220 */ /* 0x000fc40000410000 */
[C---:B------:R-:W-:Y:S02]  /*ba50*/  FMUL.FTZ R4, R77.reuse, R4 ;  /* 0x000000044d047220 */ /* 0x040fe40000410000 */
[----:B------:R-:W-:Y:S02]  /*ba60*/  FFMA.FTZ R7, R77, R68, R7 ;  /* 0x000000444d077223 */ /* 0x000fe40000010007 */
        /* <DEDUP_REMOVED lines=8> */
[-C--:B------:R-:W-:Y:S02]  /*baf0*/  FFMA.FTZ R59, R14, R69.reuse, -R59 ;  /* 0x000000450e3b7223 */ /* 0x080fe4000001083b */
[----:B------:R-:W-:Y:S01]  /*bb00*/  FFMA.FTZ R68, R15, R68, -R4 ;  /* 0x000000440f447223 */ /* 0x000fe20000010804 */
[----:B------:R-:W-:Y:S01]  /*bb10*/  F2FP.PACK_AB R14, R61, R60 ;  /* 0x0000003c3d0e723e */ /* 0x000fe200000000ff */
[----:B------:R-:W-:Y:S01]  /*bb20*/  FFMA.FTZ R54, R54, R69, R78 ;  /* 0x0000004536367223 */ /* 0x000fe2000001004e */
[----:B------:R-:W-:Y:S02]  /*bb30*/  F2FP.PACK_AB R4, R64, R65 ;  /* 0x000000414004723e */ /* 0x000fe400000000ff */
[----:B------:R-:W-:Y:S02]  /*bb40*/  F2FP.PACK_AB R15, R68, R59 ;  /* 0x0000003b440f723e */ /* 0x000fe400000000ff */
[----:B------:R-:W-:-:S03]  /*bb50*/  F2FP.PACK_AB R7, R7, R54 ;  /* 0x000000360707723e */ /* 0x000fc600000000ff */
[----:B------:R1:W-:Y:S04]  /*bb60*/  STS.128 [R51+0x18100], R12 ;  /* 0x0181000c33007388 */ /* 0x0003e80000000c00 */
[----:B------:R1:W-:Y:S02]  /*bb70*/  STS.128 [R50+0x18100], R4 ;  /* 0x0181000432007388 */ /* 0x0003e40000000c00 */
.L_x_1449:
[----:B------:R-:W-:Y:S05]  /*bb80*/  BSYNC B0 ;  /* 0x0000000000007941 */ /* 0x000fea0003800000 */
.L_x_1448:
[----:B-1----:R-:W-:Y:S01]  /*bb90*/  IADD3 R4, R144, 0x20, RZ ;  /* 0x0000002090047810 */ /* 0x002fe20007ffe0ff */
[----:B------:R-:W-:Y:S03]  /*bba0*/  BSSY B0, `(.L_x_1450) ;  /* 0x0000061000007945 */ /* 0x000fe60003800000 */
[----:B------:R-:W-:-:S13]  /*bbb0*/  ISETP.GE.AND P0, PT, R4, c[0x0][0x27c], PT ;  /* 0x00009f0004007a0c */ /* 0x000fda0003f06270 */
[----:B------:R-:W-:Y:S05]  /*bbc0*/  @P0 BRA `(.L_x_1451) ;  /* 0x000005e000000947 */ /* 0x000fea0003800000 */
[----:B------:R-:W-:Y:S01]  /*bbd0*/  MOV R4, c[0x0][0x27c] ;  /* 0x00009f0000047a02 */ /* 0x000fe20000000f00 */
[----:B------:R-:W-:Y:S01]  /*bbe0*/  HADD2.F32 R67, -RZ, R33.H1_H1 ;  /* 0x30000021ff437230 */ /* 0x000fe20000004100 */
[----:B------:R-:W-:Y:S01]  /*bbf0*/  LEA.HI R50, R39, R40, RZ, 0x6 ;  /* 0x0000002827327211 */ /* 0x000fe200078f30ff */
[----:B------:R-:W-:Y:S01]  /*bc00*/  HADD2.F32 R75, -RZ, R35.H1_H1 ;  /* 0x30000023ff4b7230 */ /* 0x000fe20000004100 */
[----:B------:R-:W-:Y:S01]  /*bc10*/  LEA.HI R7, R4, R37, RZ, 0x1d ;  /* 0x0000002504077211 */ /* 0x000fe200078fe8ff */
[----:B------:R-:W-:Y:S01]  /*bc20*/  HADD2.F32 R66, -RZ, R30.H1_H1 ;  /* 0x3000001eff427230 */ /* 0x000fe20000004100 */
[----:B------:R-:W-:Y:S01]  /*bc30*/  LOP3.LUT R6, R211, 0x38, R38, 0xf8, !PT ;  /* 0x00000038d3067812 */ /* 0x000fe200078ef826 */
[----:B------:R-:W-:Y:S01]  /*bc40*/  HADD2.F32 R63, -RZ, R33.H0_H0 ;  /* 0x20000021ff3f7230 */ /* 0x000fe20000004100 */
[----:B------:R-:W-:Y:S01]  /*bc50*/  SHF.R.S32.HI R4, RZ, 0x1f, R7 ;  /* 0x0000001fff047819 */ /* 0x000fe20000011407 */
[----:B------:R-:W-:Y:S01]  /*bc60*/  HADD2.F32 R74, -RZ, R32.H1_H1 ;  /* 0x30000020ff4a7230 */ /* 0x000fe20000004100 */
[----:B------:R-:W-:Y:S01]  /*bc70*/  SHF.L.U32 R50, R50, 0x7, RZ ;  /* 0x0000000732327819 */ /* 0x000fe200000006ff */
[----:B------:R-:W-:Y:S01]  /*bc80*/  HADD2.F32 R73, -RZ, R35.H0_H0 ;  /* 0x20000023ff497230 */ /* 0x000fe20000004100 */
[----:B------:R-:W-:Y:S01]  /*bc90*/  LOP3.LUT R5, R6, R141, RZ, 0x3c, !PT ;  /* 0x0000008d06057212 */ /* 0x000fe200078e3cff */
[----:B------:R-:W-:Y:S01]  /*bca0*/  HADD2.F32 R62, -RZ, R30.H0_H0 ;  /* 0x2000001eff3e7230 */ /* 0x000fe20000004100 */
[----:B------:R-:W-:Y:S01]  /*bcb0*/  SHF.L.U32 R6, R7, 0x3, RZ ;  /* 0x0000000307067819 */ /* 0x000fe200000006ff */
[----:B------:R-:W-:Y:S01]  /*bcc0*/  HADD2.F32 R72, -RZ, R32.H0_H0 ;  /* 0x20000020ff487230 */ /* 0x000fe20000004100 */
[----:B------:R-:W-:Y:S01]  /*bcd0*/  LEA.HI R4, R4, R7, RZ, 0x3 ;  /* 0x0000000704047211 */ /* 0x000fe200078f18ff */
[----:B------:R-:W-:Y:S01]  /*bce0*/  HADD2.F32 R71, -RZ, R36.H1_H1 ;  /* 0x30000024ff477230 */ /* 0x000fe20000004100 */
[----:B------:R-:W-:Y:S01]  /*bcf0*/  LOP3.LUT R50, R50, 0xffffe000, RZ, 0xc0, !PT ;  /* 0xffffe00032327812 */ /* 0x000fe200078ec0ff */
[----:B------:R-:W-:Y:S01]  /*bd00*/  HADD2.F32 R61, -RZ, R29.H1_H1 ;  /* 0x3000001dff3d7230 */ /* 0x000fe20000004100 */
[----:B------:R-:W-:Y:S01]  /*bd10*/  LOP3.LUT R6, R211, 0x38, R6, 0xf8, !PT ;  /* 0x00000038d3067812 */ /* 0x000fe200078ef806 */
[--C-:B------:R-:W-:Y:S01]  /*bd20*/  HADD2.F32 R70, -RZ, R31.reuse.H1_H1 ;  /* 0x3000001fff467230 */ /* 0x100fe20000004100 */
[----:B------:R-:W-:Y:S01]  /*bd30*/  SHF.L.U32 R4, R4, 0xa, RZ ;  /* 0x0000000a04047819 */ /* 0x000fe200000006ff */
[----:B------:R-:W-:Y:S01]  /*bd40*/  HADD2.F32 R59, -RZ, R34.H0_H0 ;  /* 0x20000022ff3b7230 */ /* 0x000fe20000004100 */
[----:B------:R-:W-:Y:S01]  /*bd50*/  IADD3 R50, R5, R50, R140 ;  /* 0x0000003205327210 */ /* 0x000fe20007ffe08c */
[----:B------:R-:W-:Y:S01]  /*bd60*/  HADD2.F32 R68, -RZ, R31.H0_H0 ;  /* 0x2000001fff447230 */ /* 0x000fe20000004100 */
[----:B------:R-:W-:-:S02]  /*bd70*/  LOP3.LUT R5, R6, R141, RZ, 0x3c, !PT ;  /* 0x0000008d06057212 */ /* 0x000fc400078e3cff */
        /* <DEDUP_REMOVED lines=65> */
[----:B------:R1:W-:Y:S04]  /*c190*/  STS.128 [R50], R12 ;  /* 0x0000000c32007388 */ /* 0x0003e80000000c00 */
[----:B------:R1:W-:Y:S02]  /*c1a0*/  STS.128 [R51+0x18100], R4 ;  /* 0x0181000433007388 */ /* 0x0003e40000000c00 */
.L_x_1451:
[----:B------:R-:W-:Y:S05]  /*c1b0*/  BSYNC B0 ;  /* 0x0000000000007941 */ /* 0x000fea0003800000 */
.L_x_1450:
[----:B-1----:R-:W-:-:S04]  /*c1c0*/  IADD3 R4, R144, 0x40, RZ ;  /* 0x0000004090047810 */ /* 0x002fc80007ffe0ff */
        /* <DEDUP_REMOVED lines=96> */
.L_x_1447:
[----:B------:R-:W-:Y:S05]  /*c7d0*/  BSYNC B1 ;  /* 0x0000000000017941 */ /* 0x000fea0003800000 */
.L_x_1446:
[----:B------:R-:W-:-:S13]  /*c7e0*/  ISETP.GE.AND P0, PT, R16, R49, PT ;  /* 0x000000311000720c */ /* 0x000fda0003f06270 */
[----:B------:R-:W-:Y:S05]  /*c7f0*/  @P0 BRA `(.L_x_1433) ;  /* 0x0000129000000947 */ /* 0x000fea0003800000 */
[----:B------:R-:W-:Y:S01]  /*c800*/  ISETP.GE.AND P0, PT, R144, c[0x0][0x27c], PT ;  /* 0x00009f0090007a0c */ /* 0x000fe20003f06270 */
[----:B-1----:R-:W-:Y:S01]  /*c810*/  IMAD.SHL.U32 R51, R16, 0x40, RZ ;  /* 0x0000004010337824 */ /* 0x002fe200078e00ff */
        /* <DEDUP_REMOVED lines=8> */
[----:B------:R-:W-:Y:S01]  /*c8a0*/  MOV R5, c[0x0][0x27c] ;  /* 0x00009f0000057a02 */ /* 0x000fe20000000f00 */
[--C-:B------:R-:W-:Y:S01]  /*c8b0*/  HADD2.F32 R58, -RZ, R45.reuse.H1_H1 ;  /* 0x3000002dff3a7230 */ /* 0x100fe20000004100 */
[----:B------:R-:W-:Y:S01]  /*c8c0*/  LOP3.LUT R50, R51, 0x38, R144, 0xf8, !PT ;  /* 0x0000003833327812 */ /* 0x000fe200078ef890 */
[----:B------:R-:W-:Y:S01]  /*c8d0*/  HADD2.F32 R45, -RZ, R45.H0_H0 ;  /* 0x2000002dff2d7230 */ /* 0x000fe20000004100 */
[----:B------:R-:W-:Y:S01]  /*c8e0*/  LEA.HI R6, R5, R210, RZ, 0x1d ;  /* 0x000000d205067211 */ /* 0x000fe200078fe8ff */
[--C-:B------:R-:W-:Y:S01]  /*c8f0*/  HADD2.F32 R62, -RZ, R47.reuse.H1_H1 ;  /* 0x3000002fff3e7230 */ /* 0x100fe20000004100 */
[----:B------:R-:W-:Y:S01]  /*c900*/  LOP3.LUT R50, R16, R50, R49, 0xf6, !PT ;  /* 0x0000003210327212 */ /* 0x000fe200078ef631 */
[----:B------:R-:W-:Y:S01]  /*c910*/  HADD2.F32 R47, -RZ, R47.H0_H0 ;  /* 0x2000002fff2f7230 */ /* 0x000fe20000004100 */
[----:B------:R-:W-:Y:S01]  /*c920*/  SHF.R.S32.HI R5, RZ, 0x1f, R6 ;  /* 0x0000001fff057819 */ /* 0x000fe20000011406 */
[--C-:B------:R-:W-:Y:S01]  /*c930*/  HADD2.F32 R63, -RZ, R42.reuse.H1_H1 ;  /* 0x3000002aff3f7230 */ /* 0x100fe20000004100 */
        /* <DEDUP_REMOVED lines=16> */
[C---:B------:R-:W-:Y:S01]  /*ca40*/  FMUL.FTZ R64, R58.reuse, R53 ;  /* 0x000000353a407220 */ /* 0x040fe20000410000 */
[--C-:B--2---:R-:W-:Y:S01]  /*ca50*/  HADD2.F32 R57, -RZ, R4.reuse.H0_H0 ;  /* 0x20000004ff397230 */ /* 0x104fe20000004100 */
[----:B------:R-:W-:Y:S01]  /*ca60*/  FMUL.FTZ R66, R63, R54 ;  /* 0x000000363f427220 */ /* 0x000fe20000410000 */
[----:B------:R-:W-:Y:S01]  /*ca70*/  HADD2.F32 R59, -RZ, R4.H1_H1 ;  /* 0x30000004ff3b7230 */ /* 0x000fe20000004100 */
[C---:B------:R-:W-:Y:S01]  /*ca80*/  FMUL.FTZ R65, R45.reuse, R12 ;  /* 0x0000000c2d417220 */ /* 0x040fe20000410000 */
[----:B------:R-:W-:Y:S01]  /*ca90*/  HADD2.F32 R4, -RZ, R5.H0_H0 ;  /* 0x20000005ff047230 */ /* 0x000fe20000004100 */
[-C--:B------:R-:W-:Y:S01]  /*caa0*/  FMUL.FTZ R58, R58, R57.reuse ;  /* 0x000000393a3a7220 */ /* 0x080fe20000410000 */
[----:B------:R-:W-:Y:S01]  /*cab0*/  HADD2.F32 R55, -RZ, R13.H1_H1 ;  /* 0x3000000dff377230 */ /* 0x000fe20000004100 */
[----:B------:R-:W-:Y:S01]  /*cac0*/  FFMA.FTZ R57, R62, R57, R64 ;  /* 0x000000393e397223 */ /* 0x000fe20000010040 */
[----:B------:R-:W-:Y:S01]  /*cad0*/  HADD2.F32 R13, -RZ, R14.H0_H0 ;  /* 0x2000000eff0d7230 */ /* 0x000fe20000004100 */
[-C--:B------:R-:W-:Y:S01]  /*cae0*/  FMUL.FTZ R45, R45, R4.reuse ;  /* 0x000000042d2d7220 */ /* 0x080fe20000410000 */
[----:B------:R-:W-:Y:S01]  /*caf0*/  HADD2.F32 R64, -RZ, R44.H1_H1 ;  /* 0x3000002cff407230 */ /* 0x000fe20000004100 */
[----:B------:R-:W-:Y:S01]  /*cb00*/  FFMA.FTZ R65, R47, R4, R65 ;  /* 0x000000042f417223 */ /* 0x000fe20000010041 */
[----:B------:R-:W-:Y:S01]  /*cb10*/  HADD2.F32 R4, -RZ, R46.H1_H1 ;  /* 0x3000002eff047230 */ /* 0x000fe20000004100 */
[-C--:B------:R-:W-:Y:S01]  /*cb20*/  FMUL.FTZ R63, R63, R59.reuse ;  /* 0x0000003b3f3f7220 */ /* 0x080fe20000410000 */
[----:B------:R-:W-:Y:S01]  /*cb30*/  HADD2.F32 R60, -RZ, R5.H1_H1 ;  /* 0x30000005ff3c7230 */ /* 0x000fe20000004100 */
[----:B------:R-:W-:Y:S01]  /*cb40*/  FFMA.FTZ R66, R64, R59, R66 ;  /* 0x0000003b40427223 */ /* 0x000fe20000010042 */
[----:B------:R-:W-:Y:S01]  /*cb50*/  HADD2.F32 R5, -RZ, R6.H0_H0 ;  /* 0x20000006ff057230 */ /* 0x000fe20000004100 */
        /* <DEDUP_REMOVED lines=11> */
[--C-:B------:R-:W-:Y:S01]  /*cc10*/  HADD2.F32 R14, -RZ, R15.reuse.H0_H0 ;  /* 0x2000000fff0e7230 */ /* 0x100fe20000004100 */
        /* <DEDUP_REMOVED lines=9> */
[----:B------:R-:W-:Y:S01]  /*ccb0*/  HADD2.F32 R61, -RZ, R48.H0_H0 ;  /* 0x20000030ff3d7230 */ /* 0x000fe20000004100 */
[----:B------:R-:W-:Y:S01]  /*ccc0*/  FMUL.FTZ R69, R69, R6 ;  /* 0x0000000645457220 */ /* 0x000fe20000410000 */
[----:B------:R-:W-:Y:S01]  /*ccd0*/  HADD2.F32 R7, -RZ, R7.H1_H1 ;  /* 0x30000007ff077230 */ /* 0x000fe20000004100 */
[----:B------:R-:W-:Y:S01]  /*cce0*/  FFMA.FTZ R63, R64, R54, -R63 ;  /* 0x00000036403f7223 */ /* 0x000fe2000001083f */
[----:B------:R-:W-:Y:S01]  /*ccf0*/  HADD2.F32 R48, -RZ, R43.H0_H0 ;  /* 0x2000002bff307230 */ /* 0x000fe20000004100 */
[----:B------:R-:W-:-:S02]  /*cd00*/  FMUL.FTZ R43, R46, R15 ;  /* 0x0000000f2e2b7220 */ /* 0x000fc40000410000 */
[----:B------:R-:W-:Y:S02]  /*cd10*/  FFMA.FTZ R41, R61, R6, R41 ;  /* 0x000000063d297223 */ /* 0x000fe40000010029 */
[-C--:B------:R-:W-:Y:S02]  /*cd20*/  FMUL.FTZ R6, R46, R7.reuse ;  /* 0x000000072e067220 */ /* 0x080fe40000410000 */
[----:B------:R-:W-:Y:S02]  /*cd30*/  FFMA.FTZ R46, R48, R7, R43 ;  /* 0x00000007302e7223 */ /* 0x000fe4000001002b */
        /* <DEDUP_REMOVED lines=13> */
[----:B------:R-:W-:-:S05]  /*ce10*/  F2FP.PACK_AB R15, R48, R69 ;  /* 0x00000045300f723e */ /* 0x000fca00000000ff */
[----:B------:R1:W-:Y:S04]  /*ce20*/  STS.128 [R50], R12 ;  /* 0x0000000c32007388 */ /* 0x0003e80000000c00 */
[----:B------:R1:W-:Y:S02]  /*ce30*/  STS.128 [R52+0x18100], R4 ;  /* 0x0181000434007388 */ /* 0x0003e40000000c00 */
.L_x_1453:
[----:B------:R-:W-:Y:S05]  /*ce40*/  BSYNC B0 ;  /* 0x0000000000007941 */ /* 0x000fea0003800000 */
.L_x_1452:
        /* <DEDUP_REMOVED lines=9> */
[----:B------:R-:W-:Y:S01]  /*cee0*/  HADD2.F32 R33, -RZ, R33.H0_H0 ;  /* 0x20000021ff217230 */ /* 0x000fe20000004100 */
[----:B------:R-:W-:Y:S01]  /*cef0*/  LOP3.LUT R38, R51, 0x38, R38, 0xf8, !PT ;  /* 0x0000003833267812 */ /* 0x000fe200078ef826 */
[--C-:B------:R-:W-:Y:S01]  /*cf00*/  HADD2.F32 R50, -RZ, R30.reuse.H1_H1 ;  /* 0x3000001eff327230 */ /* 0x100fe20000004100 */
[----:B------:R-:W-:Y:S01]  /*cf10*/  SHF.R.S32.HI R5, RZ, 0x1f, R4 ;  /* 0x0000001fff057819 */ /* 0x000fe20000011404 */
[----:B------:R-:W-:Y:S01]  /*cf20*/  HADD2.F32 R30, -RZ, R30.H0_H0 ;  /* 0x2000001eff1e7230 */ /* 0x000fe20000004100 */
[----:B------:R-:W-:Y:S01]  /*cf30*/  SHF.L.U32 R6, R4, 0x3, RZ ;  /* 0x0000000304067819 */ /* 0x000fe200000006ff */
[----:B------:R-:W-:Y:S01]  /*cf40*/  HADD2.F32 R35, -RZ, R35.H0_H0 ;  /* 0x20000023ff237230 */ /* 0x000fe20000004100 */
[----:B------:R-:W-:Y:S01]  /*cf50*/  LEA.HI R5, R5, R4, RZ, 0x3 ;  /* 0x0000000405057211 */ /* 0x000fe200078f18ff */
[----:B------:R-:W-:Y:S01]  /*cf60*/  HADD2.F32 R59, -RZ, R36.H0_H0 ;  /* 0x20000024ff3b7230 */ /* 0x000fe20000004100 */
[----:B------:R-:W-:-:S02]  /*cf70*/  SHF.L.U32 R39, R39, 0x7, RZ ;  /* 0x0000000727277819 */ /* 0x000fc400000006ff */
[----:B------:R-:W-:Y:S02]  /*cf80*/  LOP3.LUT R4, R51, 0x38, R6, 0xf8, !PT ;  /* 0x0000003833047812 */ /* 0x000fe400078ef806 */
[----:B------:R-:W-:Y:S02]  /*cf90*/  SHF.L.U32 R5, R5, 0xa, RZ ;  /* 0x0000000a05057819 */ /* 0x000fe400000006ff */
[-C--:B------:R-:W-:Y:S02]  /*cfa0*/  LOP3.LUT R7, R38, R49.reuse, RZ, 0x3c, !PT ;  /* 0x0000003126077212 */ /* 0x080fe400078e3cff */
[----:B------:R-:W-:Y:S02]  /*cfb0*/  LOP3.LUT R39, R39, 0xffffe000, RZ, 0xc0, !PT ;  /* 0xffffe00027277812 */ /* 0x000fe400078ec0ff */
[----:B------:R-:W-:Y:S02]  /*cfc0*/  LOP3.LUT R4, R4, R49, RZ, 0x3c, !PT ;  /* 0x0000003104047212 */ /* 0x000fe400078e3cff */
[----:B------:R-:W-:-:S02]  /*cfd0*/  LOP3.LUT R5, R5, 0x7fffe000, RZ, 0xc0, !PT ;  /* 0x7fffe00005057812 */ /* 0x000fc400078ec0ff */
[--C-:B------:R-:W-:Y:S02]  /*cfe0*/  IADD3 R7, R7, R39, R16.reuse ;  /* 0x0000002707077210 */ /* 0x100fe40007ffe010 */
[----:B------:R-:W-:Y:S02]  /*cff0*/  IADD3 R4, R4, R5, R16 ;  /* 0x0000000504047210 */ /* 0x000fe40007ffe010 */
[----:B------:R-:W-:Y:S02]  /*d000*/  LEA R37, R7, 0x18100, 0x1 ;  /* 0x0001810007257811 */ /* 0x000fe400078e08ff */
[----:B------:R-:W-:-:S03]  /*d010*/  SHF.L.U32 R38, R4, 0x1, RZ ;  /* 0x0000000104267819 */ /* 0x000fc600000006ff */
[----:B------:R-:W1:Y:S04]  /*d020*/  LDS.128 R12, [R37] ;  /* 0x00000000250c7984 */ /* 0x000e680000000c00 */
[----:B------:R-:W2:Y:S01]  /*d030*/  LDS.128 R4, [R38+0x18100] ;  /* 0x0181000026047984 */ /* 0x000ea20000000c00 */
[--C-:B-1----:R-:W-:Y:S02]  /*d040*/  HADD2.F32 R39, -RZ, R12.reuse.H0_H0 ;  /* 0x2000000cff277230 */ /* 0x102fe40000004100 */
[----:B------:R-:W-:Y:S02]  /*d050*/  HADD2.F32 R40, -RZ, R12.H1_H1 ;  /* 0x3000000cff287230 */ /* 0x000fe40000004100 */
[--C-:B--2---:R-:W-:Y:S01]  /*d060*/  HADD2.F32 R43, -RZ, R4.reuse.H0_H0 ;  /* 0x20000004ff2b7230 */ /* 0x104fe20000004100 */
[----:B------:R-:W-:Y:S01]  /*d070*/  FMUL.FTZ R52, R44, R39 ;  /* 0x000000272c347220 */ /* 0x000fe20000410000 */
[--C-:B------:R-:W-:Y:S01]  /*d080*/  HADD2.F32 R12, -RZ, R13.reuse.H0_H0 ;  /* 0x2000000dff0c7230 */ /* 0x100fe20000004100 */
[----:B------:R-:W-:Y:S01]  /*d090*/  FMUL.FTZ R54, R50, R40 ;  /* 0x0000002832367220 */ /* 0x000fe20000410000 */
[----:B------:R-:W-:Y:S01]  /*d0a0*/  HADD2.F32 R41, -RZ, R13.H1_H1 ;  /* 0x3000000dff297230 */ /* 0x000fe20000004100 */
[-C--:B------:R-:W-:Y:S01]  /*d0b0*/  FMUL.FTZ R44, R44, R43.reuse ;  /* 0x0000002b2c2c7220 */ /* 0x080fe20000410000 */
[----:B------:R-:W-:Y:S01]  /*d0c0*/  HADD2.F32 R45, -RZ, R4.H1_H1 ;  /* 0x30000004ff2d7230 */ /* 0x000fe20000004100 */
[----:B------:R-:W-:Y:S01]  /*d0d0*/  FFMA.FTZ R43, R48, R43, R52 ;  /* 0x0000002b302b7223 */ /* 0x000fe20000010034 */
[--C-:B------:R-:W-:Y:S01]  /*d0e0*/  HADD2.F32 R4, -RZ, R5.reuse.H0_H0 ;  /* 0x20000005ff047230 */ /* 0x100fe20000004100 */
[C---:B------:R-:W-:Y:S01]  /*d0f0*/  FMUL.FTZ R53, R33.reuse, R12 ;  /* 0x0000000c21357220 */ /* 0x040fe20000410000 */
[----:B------:R-:W-:Y:S01]  /*d100*/  HADD2.F32 R46, -RZ, R5.H1_H1 ;  /* 0x30000005ff2e7230 */ /* 0x000fe20000004100 */
[C---:B------:R-:W-:Y:S01]  /*d110*/  FMUL.FTZ R57, R30.reuse, R41 ;  /* 0x000000291e397220 */ /* 0x040fe20000410000 */
[--C-:B------:R-:W-:Y:S01]  /*d120*/  HADD2.F32 R52, -RZ, R32.reuse.H1_H1 ;  /* 0x30000020ff347230 */ /* 0x100fe20000004100 */
[-C--:B------:R-:W-:Y:S01]  /*d130*/  FMUL.FTZ R33, R33, R4.reuse ;  /* 0x0000000421217220 */ /* 0x080fe20000410000 */
[----:B------:R-:W-:Y:S01]  /*d140*/  HADD2.F32 R32, -RZ, R32.H0_H0 ;  /* 0x20000020ff207230 */ /* 0x000fe20000004100 */
[C---:B------:R-:W-:Y:S01]  /*d150*/  FFMA.FTZ R53, R35.reuse, R4, R53 ;  /* 0x0000000423357223 */ /* 0x040fe20000010035 */
[----:B------:R-:W-:Y:S01]  /*d160*/  HADD2.F32 R13, -RZ, R14.H0_H0 ;  /* 0x2000000eff0d7230 */ /* 0x000fe20000004100 */
[-C--:B------:R-:W-:Y:S01]  /*d170*/  FMUL.FTZ R30, R30, R46.reuse ;  /* 0x0000002e1e1e7220 */ /* 0x080fe20000410000 */
[----:B------:R-:W-:Y:S01]  /*d180*/  HADD2.F32 R4, -RZ, R34.H1_H1 ;  /* 0x30000022ff047230 */ /* 0x000fe20000004100 */
[----:B------:R-:W-:Y:S01]  /*d190*/  FFMA.FTZ R46, R32, R46, R57 ;  /* 0x0000002e202e7223 */ /* 0x000fe20000010039 */
[----:B------:R-:W-:Y:S01]  /*d1a0*/  HADD2.F32 R42, -RZ, R14.H1_H1 ;  /* 0x3000000eff2a7230 */ /* 0x000fe20000004100 */
[-C--:B------:R-:W-:Y:S01]  /*d1b0*/  FMUL.FTZ R55, R50, R45.reuse ;  /* 0x0000002d32377220 */ /* 0x080fe20000410000 */
[--C-:B------:R-:W-:Y:S01]  /*d1c0*/  HADD2.F32 R14, -RZ, R15.reuse.H0_H0 ;  /* 0x2000000fff0e7230 */ /* 0x100fe20000004100 */
[----:B------:R-:W-:Y:S01]  /*d1d0*/  FFMA.FTZ R50, R52, R45, R54 ;  /* 0x0000002d34327223 */ /* 0x000fe20000010036 */
[----:B------:R-:W-:Y:S01]  /*d1e0*/  HADD2.F32 R57, -RZ, R34.H0_H0 ;  /* 0x20000022ff397230 */ /* 0x000fe20000004100 */
[----:B------:R-:W-:Y:S01]  /*d1f0*/  FMUL.FTZ R56, R4, R13 ;  /* 0x0000000d04387220 */ /* 0x000fe20000410000 */
[----:B------:R-:W-:Y:S01]  /*d200*/  HADD2.F32 R5, -RZ, R6.H0_H0 ;  /* 0x20000006ff057230 */ /* 0x000fe20000004100 */
[----:B------:R-:W-:Y:S01]  /*d210*/  FFMA.FTZ R44, R48, R39, -R44 ;  /* 0x00000027302c7223 */ /* 0x000fe2000001082c */
[----:B------:R-:W-:Y:S01]  /*d220*/  HADD2.F32 R54, -RZ, R36.H1_H1 ;  /* 0x30000024ff367230 */ /* 0x000fe20000004100 */
[----:B------:R-:W-:Y:S01]  /*d230*/  FFMA.FTZ R55, R52, R40, -R55 ;  /* 0x0000002834377223 */ /* 0x000fe20000010837 */
[----:B------:R-:W-:Y:S01]  /*d240*/  HADD2.F32 R47, -RZ, R6.H1_H1 ;  /* 0x30000006ff2f7230 */ /* 0x000fe20000004100 */
[-C--:B------:R-:W-:Y:S01]  /*d250*/  FMUL.FTZ R4, R4, R5.reuse ;  /* 0x0000000504047220 */ /* 0x080fe20000410000 */
[----:B------:R-:W-:Y:S01]  /*d260*/  HADD2.F32 R15, -RZ, R15.H1_H1 ;  /* 0x3000000fff0f7230 */ /* 0x000fe20000004100 */
[----:B------:R-:W-:Y:S01]  /*d270*/  FFMA.FTZ R56, R54, R5, R56 ;  /* 0x0000000536387223 */ /* 0x000fe20000010038 */
[----:B------:R-:W-:Y:S01]  /*d280*/  HADD2.F32 R6, -RZ, R7.H0_H0 ;  /* 0x20000007ff067230 */ /* 0x000fe20000004100 */
[----:B------:R-:W-:Y:S01]  /*d290*/  FFMA.FTZ R33, R35, R12, -R33 ;  /* 0x0000000c23217223 */ /* 0x000fe20000010821 */
[--C-:B------:R-:W-:Y:S01]  /*d2a0*/  HADD2.F32 R45, -RZ, R29.reuse.H1_H1 ;  /* 0x3000001dff2d7230 */ /* 0x100fe20000004100 */
[----:B------:R-:W-:Y:S01]  /*d2b0*/  FFMA.FTZ R30, R32, R41, -R30 ;  /* 0x00000029201e7223 */ /* 0x000fe2000001081e */
[----:B------:R-:W-:Y:S01]  /*d2c0*/  HADD2.F32 R34, -RZ, R29.H0_H0 ;  /* 0x2000001dff227230 */ /* 0x000fe20000004100 */
[----:B------:R-:W-:Y:S01]  /*d2d0*/  FMUL.FTZ R29, R57, R14 ;  /* 0x0000000e391d7220 */ /* 0x000fe20000410000 */
[----:B------:R-:W-:Y:S01]  /*d2e0*/  HADD2.F32 R7, -RZ, R7.H1_H1 ;  /* 0x30000007ff077230 */ /* 0x000fe20000004100 */
[----:B------:R-:W-:Y:S01]  /*d2f0*/  FMUL.FTZ R58, R45, R42 ;  /* 0x0000002a2d3a7220 */ /* 0x000fe20000410000 */
[--C-:B------:R-:W-:Y:S01]  /*d300*/  HADD2.F32 R5, -RZ, R31.reuse.H1_H1 ;  /* 0x3000001fff057230 */ /* 0x100fe20000004100 */
[----:B------:R-:W-:Y:S01]  /*d310*/  FMUL.FTZ R57, R57, R6 ;  /* 0x0000000639397220 */ /* 0x000fe20000410000 */
[----:B------:R-:W-:Y:S01]  /*d320*/  HADD2.F32 R36, -RZ, R31.H0_H0 ;  /* 0x2000001fff247230 */ /* 0x000fe20000004100 */
[----:B------:R-:W-:Y:S01]  /*d330*/  FMUL.FTZ R31, R34, R15 ;  /* 0x0000000f221f7220 */ /* 0x000fe20000410000 */
[----:B------:R-:W-:Y:S01]  /*d340*/  F2FP.PACK_AB R12, R55, R44 ;  /* 0x0000002c370c723e */ /* 0x000fe200000000ff */
[----:B------:R-:W-:-:S02]  /*d350*/  FFMA.FTZ R29, R59, R6, R29 ;  /* 0x000000063b1d7223 */ /* 0x000fc4000001001d */
[----:B------:R-:W-:Y:S02]  /*d360*/  FMUL.FTZ R45, R45, R47 ;  /* 0x0000002f2d2d7220 */ /* 0x000fe40000410000 */
        /* <DEDUP_REMOVED lines=11> */
[----:B------:R-:W-:-:S02]  /*d420*/  F2FP.PACK_AB R5, R46, R53 ;  /* 0x000000352e05723e */ /* 0x000fc400000000ff */
[----:B------:R-:W-:Y:S02]  /*d430*/  F2FP.PACK_AB R15, R36, R57 ;  /* 0x00000039240f723e */ /* 0x000fe400000000ff */
[----:B------:R-:W-:-:S03]  /*d440*/  F2FP.PACK_AB R6, R47, R56 ;  /* 0x000000382f06723e */ /* 0x000fc600000000ff */
[----:B------:R1:W-:Y:S04]  /*d450*/  STS.128 [R37], R12 ;  /* 0x0000000c25007388 */ /* 0x0003e80000000c00 */
[----:B------:R1:W-:Y:S02]  /*d460*/  STS.128 [R38+0x18100], R4 ;  /* 0x0181000426007388 */ /* 0x0003e40000000c00 */
.L_x_1455:
[----:B------:R-:W-:Y:S05]  /*d470*/  BSYNC B0 ;  /* 0x0000000000007941 */ /* 0x000fea0003800000 */
.L_x_1454:
[----:B-1----:R-:W-:-:S04]  /*d480*/  IADD3 R4, R144, 0x40, RZ ;  /* 0x0000004090047810 */ /* 0x002fc80007ffe0ff */
[----:B------:R-:W-:-:S13]  /*d490*/  ISETP.GE.AND P0, PT, R4, c[0x0][0x27c], PT ;  /* 0x00009f0004007a0c */ /* 0x000fda0003f06270 */
[----:B------:R-:W-:Y:S05]  /*d4a0*/  @P0 BRA `(.L_x_1433) ;  /* 0x000005e000000947 */ /* 0x000fea0003800000 */
[----:B------:R-:W-:Y:S01]  /*d4b0*/  MOV R4, c[0x0][0x27c] ;  /* 0x00009f0000047a02 */ /* 0x000fe20000000f00 */
[--C-:B------:R-:W-:Y:S01]  /*d4c0*/  HADD2.F32 R31, -RZ, R21.reuse.H1_H1 ;  /* 0x30000015ff1f7230 */ /* 0x100fe20000004100 */
[----:B------:R-:W-:Y:S01]  /*d4d0*/  LEA.HI R27, R27, R28, RZ, 0x6 ;  /* 0x0000001c1b1b7211 */ /* 0x000fe200078f30ff */
[----:B------:R-:W-:Y:S01]  /*d4e0*/  HADD2.F32 R37, -RZ, R21.H0_H0 ;  /* 0x20000015ff257230 */ /* 0x000fe20000004100 */
[----:B------:R-:W-:Y:S01]  /*d4f0*/  LEA.HI R4, R4, R25, RZ, 0x1d ;  /* 0x0000001904047211 */ /* 0x000fe200078fe8ff */
[--C-:B------:R-:W-:Y:S01]  /*d500*/  HADD2.F32 R35, -RZ, R23.reuse.H1_H1 ;  /* 0x30000017ff237230 */ /* 0x100fe20000004100 */
[----:B------:R-:W-:Y:S01]  /*d510*/  LOP3.LUT R26, R51, 0x38, R26, 0xf8, !PT ;  /* 0x00000038331a7812 */ /* 0x000fe200078ef81a */
[--C-:B------:R-:W-:Y:S01]  /*d520*/  HADD2.F32 R36, -RZ, R18.reuse.H1_H1 ;  /* 0x30000012ff247230 */ /* 0x100fe20000004100 */
[----:B------:R-:W-:Y:S01]  /*d530*/  SHF.R.S32.HI R5, RZ, 0x1f, R4 ;  /* 0x0000001fff057819 */ /* 0x000fe20000011404 */
[----:B------:R-:W-:Y:S01]  /*d540*/  HADD2.F32 R23, -RZ, R23.H0_H0 ;  /* 0x20000017ff177230 */ /* 0x000fe20000004100 */
[----:B------:R-:W-:Y:S01]  /*d550*/  SHF.L.U32 R6, R4, 0x3, RZ ;  /* 0x0000000304067819 */ /* 0x000fe200000006ff */
[----:B------:R-:W-:Y:S01]  /*d560*/  HADD2.F32 R18, -RZ, R18.H0_H0 ;  /* 0x20000012ff127230 */ /* 0x000fe20000004100 */
[----:B------:R-:W-:Y:S01]  /*d570*/  LEA.HI R5, R5, R4, RZ, 0x3 ;  /* 0x0000000405057211 */ /* 0x000fe200078f18ff */
[----:B------:R-:W-:Y:S01]  /*d580*/  HADD2.F32 R41, -RZ, R17.H1_H1 ;  /* 0x30000011ff297230 */ /* 0x000fe20000004100 */
        /* <DEDUP_REMOVED lines=15> */
[----:B------:R-:W-:Y:S01]  /*d680*/  HADD2.F32 R12, -RZ, R13.H0_H0 ;  /* 0x2000000dff0c7230 */ /* 0x000fe20000004100 */
[----:B------:R-:W-:Y:S01]  /*d690*/  FMUL.FTZ R38, R31, R26 ;  /* 0x0000001a1f267220 */ /* 0x000fe20000410000 */
[--C-:B--2---:R-:W-:Y:S01]  /*d6a0*/  HADD2.F32 R30, -RZ, R4.reuse.H0_H0 ;  /* 0x20000004ff1e7230 */ /* 0x104fe20000004100 */
[C---:B------:R-:W-:Y:S01]  /*d6b0*/  FMUL.FTZ R21, R36.reuse, R27 ;  /* 0x0000001b24157220 */ /* 0x040fe20000410000 */
        /* <DEDUP_REMOVED lines=29> */
[----:B------:R-:W-:Y:S01]  /*d890*/  FMUL.FTZ R44, R41, R34 ;  /* 0x00000022292c7220 */ /* 0x000fe20000410000 */
[----:B------:R-:W-:Y:S01]  /*d8a0*/  HADD2.F32 R15, -RZ, R15.H1_H1 ;  /* 0x3000000fff0f7230 */ /* 0x000fe20000004100 */
[----:B------:R-:W-:Y:S01]  /*d8b0*/  FFMA.FTZ R31, R35, R26, -R31 ;  /* 0x0000001a231f7223 */ /* 0x000fe2000001081f */
[----:B------:R-:W-:Y:S01]  /*d8c0*/  HADD2.F32 R6, -RZ, R7.H0_H0 ;  /* 0x20000007ff067230 */ /* 0x000fe20000004100 */
[----:B------:R-:W-:Y:S01]  /*d8d0*/  FFMA.FTZ R36, R38, R27, -R36 ;  /* 0x0000001b26247223 */ /* 0x000fe20000010824 */
[----:B------:R-:W-:Y:S01]  /*d8e0*/  HADD2.F32 R22, -RZ, R17.H0_H0 ;  /* 0x20000011ff167230 */ /* 0x000fe20000004100 */
[----:B------:R-:W-:Y:S01]  /*d8f0*/  FFMA.FTZ R17, R5, R34, R18 ;  /* 0x0000002205117223 */ /* 0x000fe20000010012 */
[----:B------:R-:W-:Y:S01]  /*d900*/  HADD2.F32 R7, -RZ, R7.H1_H1 ;  /* 0x30000007ff077230 */ /* 0x000fe20000004100 */
[C---:B------:R-:W-:Y:S01]  /*d910*/  FMUL.FTZ R18, R33.reuse, R14 ;  /* 0x0000000e21127220 */ /* 0x040fe20000410000 */
[----:B------:R-:W-:Y:S01]  /*d920*/  HADD2.F32 R41, -RZ, R24.H0_H0 ;  /* 0x20000018ff297230 */ /* 0x000fe20000004100 */
[----:B------:R-:W-:Y:S01]  /*d930*/  FMUL.FTZ R33, R33, R6 ;  /* 0x0000000621217220 */ /* 0x000fe20000410000 */
[----:B------:R-:W-:Y:S01]  /*d940*/  HADD2.F32 R24, -RZ, R19.H0_H0 ;  /* 0x20000013ff187230 */ /* 0x000fe20000004100 */
[----:B------:R-:W-:-:S02]  /*d950*/  FMUL.FTZ R19, R22, R15 ;  /* 0x0000000f16137220 */ /* 0x000fc40000410000 */
[----:B------:R-:W-:Y:S02]  /*d960*/  FMUL.FTZ R22, R22, R7 ;  /* 0x0000000716167220 */ /* 0x000fe40000410000 */
[----:B------:R-:W-:Y:S01]  /*d970*/  FFMA.FTZ R37, R23, R12, -R37 ;  /* 0x0000000c17257223 */ /* 0x000fe20000010825 */
[----:B------:R-:W-:Y:S01]  /*d980*/  F2FP.PACK_AB R12, R36, R31 ;  /* 0x0000001f240c723e */ /* 0x000fe200000000ff */
[----:B------:R-:W-:Y:S02]  /*d990*/  FFMA.FTZ R20, R20, R28, -R43 ;  /* 0x0000001c14147223 */ /* 0x000fe4000001082b */
[----:B------:R-:W-:Y:S02]  /*d9a0*/  FFMA.FTZ R4, R32, R13, -R4 ;  /* 0x0000000d20047223 */ /* 0x000fe40000010804 */
[----:B------:R-:W-:Y:S01]  /*d9b0*/  FFMA.FTZ R29, R5, R29, -R44 ;  /* 0x0000001d051d7223 */ /* 0x000fe2000001082c */
[----:B------:R-:W-:Y:S01]  /*d9c0*/  F2FP.PACK_AB R13, R20, R37 ;  /* 0x00000025140d723e */ /* 0x000fe200000000ff */
[----:B------:R-:W-:Y:S01]  /*d9d0*/  FFMA.FTZ R33, R41, R14, -R33 ;  /* 0x0000000e29217223 */ /* 0x000fe20000010821 */
[----:B------:R-:W-:Y:S01]  /*d9e0*/  F2FP.PACK_AB R5, R40, R39 ;  /* 0x000000272805723e */ /* 0x000fe200000000ff */
[C---:B------:R-:W-:Y:S01]  /*d9f0*/  FFMA.FTZ R22, R24.reuse, R15, -R22 ;  /* 0x0000000f18167223 */ /* 0x040fe20000010816 */
[----:B------:R-:W-:Y:S01]  /*da00*/  F2FP.PACK_AB R14, R29, R4 ;  /* 0x000000041d0e723e */ /* 0x000fe200000000ff */
[----:B------:R-:W-:Y:S01]  /*da10*/  FFMA.FTZ R18, R41, R6, R18 ;  /* 0x0000000629127223 */ /* 0x000fe20000010012 */
[----:B------:R-:W-:Y:S01]  /*da20*/  F2FP.PACK_AB R6, R17, R42 ;  /* 0x0000002a1106723e */ /* 0x000fe200000000ff */
[----:B------:R-:W-:Y:S01]  /*da30*/  FFMA.FTZ R7, R24, R7, R19 ;  /* 0x0000000718077223 */ /* 0x000fe20000010013 */
[----:B------:R-:W-:-:S02]  /*da40*/  F2FP.PACK_AB R15, R22, R33 ;  /* 0x00000021160f723e */ /* 0x000fc400000000ff */
[----:B------:R-:W-:Y:S02]  /*da50*/  F2FP.PACK_AB R4, R21, R30 ;  /* 0x0000001e1504723e */ /* 0x000fe400000000ff */
[----:B------:R-:W-:Y:S01]  /*da60*/  F2FP.PACK_AB R7, R7, R18 ;  /* 0x000000120707723e */ /* 0x000fe200000000ff */
[----:B------:R1:W-:Y:S04]  /*da70*/  STS.128 [R25], R12 ;  /* 0x0000000c19007388 */ /* 0x0003e80000000c00 */
[----:B------:R1:W-:Y:S02]  /*da80*/  STS.128 [R16+0x18100], R4 ;  /* 0x0181000410007388 */ /* 0x0003e40000000c00 */
.L_x_1433:
[----:B------:R-:W-:Y:S05]  /*da90*/  BSYNC B2 ;  /* 0x0000000000027941 */ /* 0x000fea0003800000 */
.L_x_1417:
[----:B------:R-:W-:-:S04]  /*daa0*/  DEPBAR.LE SB0, 0x2 ;  /* 0x000080800000791a */ /* 0x000fc80000000000 */
[----:B------:R-:W-:Y:S01]  /*dab0*/  BAR.SYNC.DEFER_BLOCKING 0x0 ;  /* 0x0000000000007b1d */ /* 0x000fe20000010000 */
[----:B------:R-:W-:Y:S01]  /*dac0*/  LOP3.LUT P0, RZ, R193, 0x2, RZ, 0xc0, !PT ;  /* 0x00000002c1ff7812 */ /* 0x000fe2000780c0ff */
[----:B------:R-:W-:-:S03]  /*dad0*/  IMAD.IADD R195, R194, 0x1, R191 ;  /* 0x00000001c2c37824 */ /* 0x000fc600078e02bf */
[----:B------:R-:W-:Y:S01]  /*dae0*/  SEL R197, R0, 0xffffffe0, !P0 ;  /* 0xffffffe000c57807 */ /* 0x000fe20004000000 */
[----:B------:R-:W-:Y:S04]  /*daf0*/  BSSY B0, `(.L_x_1456) ;  /* 0x0000024000007945 */ /* 0x000fe80003800000 */
[----:B-----5:R-:W-:Y:S01]  /*db00*/  IMAD.IADD R77, R192, 0x1, R197 ;  /* 0x00000001c04d7824 */ /* 0x020fe200078e02c5 */
[----:B------:R2:W3:Y:S04]  /*db10*/  LDSM.16.M88.4 R60, [R194] ;  /* 0x00000000c23c783b */ /* 0x0004e80000000200 */
[----:B------:R2:W4:Y:S04]  /*db20*/  LDSM.16.M88.4 R32, [R192] ;  /* 0x00000000c020783b */ /* 0x0005280000000200 */
[----:B-1----:R2:W1:Y:S04]  /*db30*/  LDSM.16.M88.4 R24, [R192+0x800] ;  /* 0x00080000c018783b */ /* 0x0024680000000200 */
[----:B------:R2:W1:Y:S04]  /*db40*/  LDSM.16.M88.4 R16, [R192+0x1000] ;  /* 0x00100000c010783b */ /* 0x0004680000000200 */
[----:B------:R2:W1:Y:S04]  /*db50*/  LDSM.16.M88.4 R40, [R192+0x1800] ;  /* 0x00180000c028783b */ /* 0x0004680000000200 */
[----:B------:R2:W1:Y:S04]  /*db60*/  LDSM.16.M88.4 R44, [R195] ;  /* 0x00000000c32c783b */ /* 0x0004680000000200 */
[----:B------:R2:W1:Y:S04]  /*db70*/  LDSM.16.M88.4 R12, [R77] ;  /* 0x000000004d0c783b */ /* 0x0004680000000200 */
[----:B------:R2:W1:Y:S04]  /*db80*/  LDSM.16.M88.4 R56, [R77+0x800] ;  /* 0x000800004d38783b */ /* 0x0004680000000200 */
[----:B------:R2:W1:Y:S04]  /*db90*/  LDSM.16.M88.4 R52, [R77+0x1000] ;  /* 0x001000004d34783b */ /* 0x0004680000000200 */
[----:B------:R2:W1:Y:S01]  /*dba0*/  LDSM.16.M88.4 R48, [R77+0x1800] ;  /* 0x001800004d30783b */ /* 0x0004620000000200 */
[----:B------:R-:W-:Y:S05]  /*dbb0*/  @!P5 BRA `(.L_x_1457) ;  /* 0x000001700000d947 */ /* 0x000fea0003800000 */
[----:B------:R-:W-:Y:S02]  /*dbc0*/  IADD3 R4, R2, -0x2, RZ ;  /* 0xfffffffe02047810 */ /* 0x000fe40007ffe0ff */
[----:B------:R-:W-:-:S02]  /*dbd0*/  ISETP.NE.AND P3, PT, R222, RZ, PT ;  /* 0x000000ffde00720c */ /* 0x000fc40003f65270 */
[----:B------:R-:W-:Y:S01]  /*dbe0*/  SHF.R.S32.HI R0, RZ, 0x1f, R4 ;  /* 0x0000001fff007819 */ /* 0x000fe20000011404 */
[----:B------:R-:W-:-:S04]  /*dbf0*/  IMAD.WIDE.U32 R6, R4, c[0x0][0x208], RZ ;  /* 0x0000820004067a25 */ /* 0x000fc800078e00ff */
[----:B------:R-:W-:Y:S01]  /*dc00*/  IMAD R5, R0, c[0x0][0x208], RZ ;  /* 0x0000820000057a24 */ /* 0x000fe200078e02ff */
[----:B------:R-:W-:-:S03]  /*dc10*/  LEA R0, P0, R6, R226, 0x6 ;  /* 0x000000e206007211 */ /* 0x000fc600078030ff */
[----:B------:R-:W-:Y:S01]  /*dc20*/  IMAD R5, R4, c[0x0][0x20c], R5 ;  /* 0x0000830004057a24 */ /* 0x000fe200078e0205 */
[----:B------:R-:W-:-:S03]  /*dc30*/  LEA R20, P2, R0, c[0x0][0x1f8], 0x1 ;  /* 0x00007e0000147a11 */ /* 0x000fc600078408ff */
[----:B------:R-:W-:-:S05]  /*dc40*/  IMAD.IADD R4, R7, 0x1, R5 ;  /* 0x0000000107047824 */ /* 0x000fca00078e0205 */
        /* <DEDUP_REMOVED lines=14> */
.L_x_1457:
[----:B------:R-:W-:Y:S05]  /*dd30*/  BSYNC B0 ;  /* 0x0000000000007941 */ /* 0x000fea0003800000 */
.L_x_1456:
[----:B------:R-:W-:Y:S01]  /*dd40*/  LOP3.LUT P0, RZ, R193, 0x4, RZ, 0xc0, !PT ;  /* 0x00000004c1ff7812 */ /* 0x000fe2000780c0ff */
[C---:B---34-:R-:W-:Y:S01]  /*dd50*/  HMMA.16816.F32 R36, R60.reuse, R32, RZ ;  /* 0x000000203c24723c */ /* 0x058fe200000018ff */
[----:B------:R-:W-:Y:S01]  /*dd60*/  LDSM.16.M88.4 R68, [R190] ;  /* 0x00000000be44783b */ /* 0x000fe20000000200 */
[----:B------:R-:W-:Y:S01]  /*dd70*/  LEA.HI R3, R3, R146, RZ, 0x5 ;  /* 0x0000009203037211 */ /* 0x000fe200078f28ff */
[----:B------:R-:W-:Y:S01]  /*dd80*/  IMAD R8, R8, -0x40, R76 ;  /* 0xffffffc008087824 */ /* 0x000fe200078e024c */
[----:B------:R-:W-:Y:S01]  /*dd90*/  SEL R79, R9, 0xffffffc0, !P0 ;  /* 0xffffffc0094f7807 */ /* 0x000fe20004000000 */
[----:B------:R-:W0:Y:S01]  /*dda0*/  LDGDEPBAR ;  /* 0x00000000000079af */ /* 0x000e220000000000 */
[----:B------:R-:W-:Y:S01]  /*ddb0*/  LOP3.LUT R3, R3, 0xffffffe0, RZ, 0xc0, !PT ;  /* 0xffffffe003037812 */ /* 0x000fe200078ec0ff */
[----:B------:R-:W-:Y:S01]  /*ddc0*/  IMAD.IADD R177, R191, 0x1, R188 ;  /* 0x00000001bfb17824 */ /* 0x000fe200078e02bc */
[C---:B------:R-:W-:Y:S01]  /*ddd0*/  HMMA.16816.F32 R32, R60.reuse, R34, RZ ;  /* 0x000000223c20723c */ /* 0x040fe200000018ff */
[----:B------:R-:W-:Y:S01]  /*dde0*/  IMAD.IADD R9, R192, 0x1, R79 ;  /* 0x00000001c0097824 */ /* 0x000fe200078e024f */
[----:B------:R-:W-:Y:S01]  /*ddf0*/  IADD3 R0, R79, R192, R197 ;  /* 0x000000c04f007210 */ /* 0x000fe20007ffe0c5 */
[----:B------:R-:W-:Y:S01]  /*de00*/  IMAD.IADD R3, R146, 0x1, -R3 ;  /* 0x0000000192037824 */ /* 0x000fe200078e0a03 */
[----:B------:R-:W-:Y:S01]  /*de10*/  BSSY B0, `(.L_x_1458) ;  /* 0x000020f000007945 */ /* 0x000fe20003800000 */
[----:B------:R-:W-:Y:S01]  /*de20*/  IMAD.IADD R170, R191, 0x1, R147 ;  /* 0x00000001bfaa7824 */ /* 0x000fe200078e0293 */
[----:B--2---:R-:W2:Y:S02]  /*de30*/  LDSM.16.M88.4 R4, [R9] ;  /* 0x000000000904783b */ /* 0x004ea40000000200 */
[C---:B-1----:R-:W-:Y:S02]  /*de40*/  HMMA.16816.F32 R28, R60.reuse, R24, RZ ;  /* 0x000000183c1c723c */ /* 0x042fe400000018ff */
[----:B------:R-:W-:Y:S06]  /*de50*/  LDSM.16.M88.4 R72, [R9+0x1800] ;  /* 0x001800000948783b */ /* 0x000fec0000000200 */
[C---:B------:R-:W-:Y:S08]  /*de60*/  HMMA.16816.F32 R24, R60.reuse, R26, RZ ;  /* 0x0000001a3c18723c */ /* 0x040ff000000018ff */
[C---:B------:R-:W-:Y:S08]  /*de70*/  HMMA.16816.F32 R20, R60.reuse, R16, RZ ;  /* 0x000000103c14723c */ /* 0x040ff000000018ff */
[C---:B------:R-:W-:Y:S08]  /*de80*/  HMMA.16816.F32 R16, R60.reuse, R18, RZ ;  /* 0x000000123c10723c */ /* 0x040ff000000018ff */
[C---:B------:R-:W-:Y:S08]  /*de90*/  HMMA.16816.F32 R64, R60.reuse, R40, RZ ;  /* 0x000000283c40723c */ /* 0x040ff000000018ff */
[----:B------:R-:W-:Y:S01]  /*dea0*/  HMMA.16816.F32 R60, R60, R42, RZ ;  /* 0x0000002a3c3c723c */ /* 0x000fe200000018ff */
[----:B------:R-:W1:Y:S07]  /*deb0*/  LDSM.16.M88.4 R40, [R9+0x800] ;  /* 0x000800000928783b */ /* 0x000e6e0000000200 */
[C---:B------:R-:W-:Y:S08]  /*dec0*/  HMMA.16816.F32 R36, R44.reuse, R12, R36 ;  /* 0x0000000c2c24723c */ /* 0x040ff00000001824 */
[C---:B------:R-:W-:Y:S01]  /*ded0*/  HMMA.16816.F32 R32, R44.reuse, R14, R32 ;  /* 0x0000000e2c20723c */ /* 0x040fe20000001820 */
[----:B------:R-:W3:Y:S07]  /*dee0*/  LDSM.16.M88.4 R12, [R9+0x1000] ;  /* 0x00100000090c783b */ /* 0x000eee0000000200 */
        /* <DEDUP_REMOVED lines=8> */
[----:B------:R-:W-:Y:S04]  /*df70*/  LDSM.16.M88.4 R44, [R0+0x1000] ;  /* 0x00100000002c783b */ /* 0x000fe80000000200 */
[----:B------:R-:W-:Y:S03]  /*df80*/  LDSM.16.M88.4 R48, [R194+0x4000] ;  /* 0x00400000c230783b */ /* 0x000fe60000000200 */
[C---:B--2---:R-:W-:Y:S08]  /*df90*/  HMMA.16816.F32 R36, R68.reuse, R4, R36 ;  /* 0x000000044424723c */ /* 0x044ff00000001824 */
[C---:B------:R-:W-:Y:S01]  /*dfa0*/  HMMA.16816.F32 R32, R68.reuse, R6, R32 ;  /* 0x000000064420723c */ /* 0x040fe20000001820 */
[----:B------:R-:W2:Y:S07]  /*dfb0*/  LDSM.16.M88.4 R4, [R189] ;  /* 0x00000000bd04783b */ /* 0x000eae0000000200 */
[C---:B-1----:R-:W-:Y:S08]  /*dfc0*/  HMMA.16816.F32 R28, R68.reuse, R40, R28 ;  /* 0x00000028441c723c */ /* 0x042ff0000000181c */
[C---:B------:R-:W-:Y:S01]  /*dfd0*/  HMMA.16816.F32 R24, R68.reuse, R42, R24 ;  /* 0x0000002a4418723c */ /* 0x040fe20000001818 */
[----:B------:R-:W1:Y:S07]  /*dfe0*/  LDSM.16.M88.4 R40, [R0+0x1800] ;  /* 0x001800000028783b */ /* 0x000e6e0000000200 */
[C---:B---3--:R-:W-:Y:S08]  /*dff0*/  HMMA.16816.F32 R20, R68.reuse, R12, R20 ;  /* 0x0000000c4414723c */ /* 0x048ff00000001814 */
        /* <DEDUP_REMOVED lines=14> */
[----:B------:R-:W-:Y:S07]  /*e0e0*/  LDSM.16.M88.4 R44, [R77+0x2000] ;  /* 0x002000004d2c783b */ /* 0x000fee0000000200 */
[C---:B-1----:R-:W-:Y:S08]  /*e0f0*/  HMMA.16816.F32 R64, R4.reuse, R40, R64 ;  /* 0x000000280440723c */ /* 0x042ff00000001840 */
[----:B------:R-:W-:Y:S01]  /*e100*/  HMMA.16816.F32 R60, R4, R42, R60 ;  /* 0x0000002a043c723c */ /* 0x000fe2000000183c */
[----:B------:R-:W-:Y:S04]  /*e110*/  LDSM.16.M88.4 R4, [R195+0x4000] ;  /* 0x00400000c304783b */ /* 0x000fe80000000200 */
[----:B------:R-:W1:Y:S03]  /*e120*/  LDSM.16.M88.4 R40, [R77+0x2800] ;  /* 0x002800004d28783b */ /* 0x000e660000000200 */
[C---:B---3--:R-:W-:Y:S08]  /*e130*/  HMMA.16816.F32 R28, R48.reuse, R68, R28 ;  /* 0x00000044301c723c */ /* 0x048ff0000000181c */
[C---:B------:R-:W-:Y:S01]  /*e140*/  HMMA.16816.F32 R24, R48.reuse, R70, R24 ;  /* 0x000000463018723c */ /* 0x040fe20000001818 */
[----:B------:R-:W-:Y:S07]  /*e150*/  LDSM.16.M88.4 R68, [R9+0x2800] ;  /* 0x002800000944783b */ /* 0x000fee0000000200 */
[C---:B------:R-:W-:Y:S08]  /*e160*/  HMMA.16816.F32 R36, R48.reuse, R12, R36 ;  /* 0x0000000c3024723c */ /* 0x040ff00000001824 */
[C---:B------:R-:W-:Y:S01]  /*e170*/  HMMA.16816.F32 R32, R48.reuse, R14, R32 ;  /* 0x0000000e3020723c */ /* 0x040fe20000001820 */
[----:B------:R-:W3:Y:S07]  /*e180*/  LDSM.16.M88.4 R12, [R77+0x3000] ;  /* 0x003000004d0c783b */ /* 0x000eee0000000200 */
[C---:B--2---:R-:W-:Y:S08]  /*e190*/  HMMA.16816.F32 R20, R48.reuse, R56, R20 ;  /* 0x000000383014723c */ /* 0x044ff00000001814 */
[C---:B------:R-:W-:Y:S01]  /*e1a0*/  HMMA.16816.F32 R16, R48.reuse, R58, R16 ;  /* 0x0000003a3010723c */ /* 0x040fe20000001810 */
[----:B------:R-:W-:Y:S07]  /*e1b0*/  LDSM.16.M88.4 R56, [R9+0x3800] ;  /* 0x003800000938783b */ /* 0x000fee0000000200 */
        /* <DEDUP_REMOVED lines=9> */
[----:B------:R-:W-:Y:S07]  /*e250*/  LDSM.16.M88.4 R44, [R189+0x4000] ;  /* 0x00400000bd2c783b */ /* 0x000fee0000000200 */
[C---:B---3--:R-:W-:Y:S08]  /*e260*/  HMMA.16816.F32 R20, R4.reuse, R12, R20 ;  /* 0x0000000c0414723c */ /* 0x048ff00000001814 */
[C---:B------:R-:W-:Y:S01]  /*e270*/  HMMA.16816.F32 R16, R4.reuse, R14, R16 ;  /* 0x0000000e0410723c */ /* 0x040fe20000001810 */
[----:B------:R-:W-:Y:S07]  /*e280*/  LDSM.16.M88.4 R12, [R0+0x2000] ;  /* 0x00200000000c783b */ /* 0x000fee0000000200 */
[C---:B------:R-:W-:Y:S08]  /*e290*/  HMMA.16816.F32 R64, R4.reuse, R72, R64 ;  /* 0x000000480440723c */ /* 0x040ff00000001840 */
        /* <DEDUP_REMOVED lines=8> */
[----:B------:R-:W-:Y:S07]  /*e320*/  LDSM.16.M88.4 R68, [R192+0x5800] ;  /* 0x00580000c044783b */ /* 0x000fee0000000200 */
[C---:B------:R-:W-:Y:S08]  /*e330*/  HMMA.16816.F32 R20, R40.reuse, R48, R20 ;  /* 0x000000302814723c */ /* 0x040ff00000001814 */
[C---:B------:R-:W-:Y:S01]  /*e340*/  HMMA.16816.F32 R16, R40.reuse, R50, R16 ;  /* 0x000000322810723c */ /* 0x040fe20000001810 */
[----:B------:R-:W3:Y:S07]  /*e350*/  LDSM.16.M88.4 R48, [R0+0x3800] ;  /* 0x003800000030783b */ /* 0x000eee0000000200 */
[C---:B------:R-:W-:Y:S08]  /*e360*/  HMMA.16816.F32 R64, R40.reuse, R56, R64 ;  /* 0x000000382840723c */ /* 0x040ff00000001840 */
[----:B------:R-:W-:Y:S01]  /*e370*/  HMMA.16816.F32 R60, R40, R58, R60 ;  /* 0x0000003a283c723c */ /* 0x000fe2000000183c */
[----:B------:R-:W4:Y:S04]  /*e380*/  LDSM.16.M88.4 R40, [R192+0x4000] ;  /* 0x00400000c028783b */ /* 0x000f280000000200 */
[----:B------:R-:W-:Y:S03]  /*e390*/  LDSM.16.M88.4 R56, [R195+0x8000] ;  /* 0x00800000c338783b */ /* 0x000fe60000000200 */
[C---:B--2---:R-:W-:Y:S08]  /*e3a0*/  HMMA.16816.F32 R28, R44.reuse, R4, R28 ;  /* 0x000000042c1c723c */ /* 0x044ff0000000181c */
[C---:B------:R-:W-:Y:S01]  /*e3b0*/  HMMA.16816.F32 R24, R44.reuse, R6, R24 ;  /* 0x000000062c18723c */ /* 0x040fe20000001818 */
[----:B------:R-:W2:Y:S07]  /*e3c0*/  LDSM.16.M88.4 R4, [R192+0x5000] ;  /* 0x00500000c004783b */ /* 0x000eae0000000200 */
[C---:B------:R-:W-:Y:S08]  /*e3d0*/  HMMA.16816.F32 R36, R44.reuse, R12, R36 ;  /* 0x0000000c2c24723c */ /* 0x040ff00000001824 */
[C---:B------:R-:W-:Y:S01]  /*e3e0*/  HMMA.16816.F32 R32, R44.reuse, R14, R32 ;  /* 0x0000000e2c20723c */ /* 0x040fe20000001820 */
[----:B------:R-:W5:Y:S07]  /*e3f0*/  LDSM.16.M88.4 R12, [R192+0x4800] ;  /* 0x00480000c00c783b */ /* 0x000f6e0000000200 */
[C---:B-1----:R-:W-:Y:S08]  /*e400*/  HMMA.16816.F32 R20, R44.reuse, R52, R20 ;  /* 0x000000342c14723c */ /* 0x042ff00000001814 */
[C---:B------:R-:W-:Y:S01]  /*e410*/  HMMA.16816.F32 R16, R44.reuse, R54, R16 ;  /* 0x000000362c10723c */ /* 0x040fe20000001810 */
[----:B------:R-:W1:Y:S07]  /*e420*/  LDSM.16.M88.4 R52, [R77+0x4000] ;  /* 0x004000004d34783b */ /* 0x000e6e0000000200 */
[C---:B---3--:R-:W-:Y:S08]  /*e430*/  HMMA.16816.F32 R64, R44.reuse, R48, R64 ;  /* 0x000000302c40723c */ /* 0x048ff00000001840 */
[----:B------:R-:W-:Y:S01]  /*e440*/  HMMA.16816.F32 R60, R44, R50, R60 ;  /* 0x000000322c3c723c */ /* 0x000fe2000000183c */
[----:B------:R-:W3:Y:S04]  /*e450*/  LDSM.16.M88.4 R44, [R77+0x5000] ;  /* 0x005000004d2c783b */ /* 0x000ee80000000200 */
[----:B------:R-:W1:Y:S03]  /*e460*/  LDSM.16.M88.4 R48, [R77+0x4800] ;  /* 0x004800004d30783b */ /* 0x000e660000000200 */
[C---:B----4-:R-:W-:Y:S08]  /*e470*/  HMMA.16816.F32 R36, R72.reuse, R40, R36 ;  /* 0x000000284824723c */ /* 0x050ff00000001824 */
[C---:B------:R-:W-:Y:S01]  /*e480*/  HMMA.16816.F32 R32, R72.reuse, R42, R32 ;  /* 0x0000002a4820723c */ /* 0x040fe20000001820 */
[----:B------:R-:W4:Y:S07]  /*e490*/  LDSM.16.M88.4 R40, [R77+0x5800] ;  /* 0x005800004d28783b */ /* 0x000f2e0000000200 */
[C---:B--2---:R-:W-:Y:S08]  /*e4a0*/  HMMA.16816.F32 R20, R72.reuse, R4, R20 ;  /* 0x000000044814723c */ /* 0x044ff00000001814 */
[C---:B------:R-:W-:Y:S01]  /*e4b0*/  HMMA.16816.F32 R16, R72.reuse, R6, R16 ;  /* 0x000000064810723c */ /* 0x040fe20000001810 */
[----:B------:R-:W-:Y:S07]  /*e4c0*/  LDSM.16.M88.4 R4, [R9+0x4000] ;  /* 0x004000000904783b */ /* 0x000fee0000000200 */
[C---:B-----5:R-:W-:Y:S08]  /*e4d0*/  HMMA.16816.F32 R28, R72.reuse, R12, R28 ;  /* 0x0000000c481c723c */ /* 0x060ff0000000181c */
[C---:B------:R-:W-:Y:S01]  /*e4e0*/  HMMA.16816.F32 R24, R72.reuse, R14, R24 ;  /* 0x0000000e4818723c */ /* 0x040fe20000001818 */
[----:B------:R-:W2:Y:S07]  /*e4f0*/  LDSM.16.M88.4 R12, [R190+0x8000] ;  /* 0x00800000be0c783b */ /* 0x000eae0000000200 */
[C---:B------:R-:W-:Y:S08]  /*e500*/  HMMA.16816.F32 R64, R72.reuse, R68, R64 ;  /* 0x000000444840723c */ /* 0x040ff00000001840 */
[----:B------:R-:W-:Y:S01]  /*e510*/  HMMA.16816.F32 R60, R72, R70, R60 ;  /* 0x00000046483c723c */ /* 0x000fe2000000183c */
[----:B------:R-:W-:Y:S07]  /*e520*/  LDSM.16.M88.4 R72, [R9+0x5800] ;  /* 0x005800000948783b */ /* 0x000fee0000000200 */
[C---:B-1----:R-:W-:Y:S08]  /*e530*/  HMMA.16816.F32 R36, R56.reuse, R52, R36 ;  /* 0x000000343824723c */ /* 0x042ff00000001824 */
[C---:B------:R-:W-:Y:S01]  /*e540*/  HMMA.16816.F32 R32, R56.reuse, R54, R32 ;  /* 0x000000363820723c */ /* 0x040fe20000001820 */
[----:B------:R-:W1:Y:S07]  /*e550*/  LDSM.16.M88.4 R52, [R9+0x4800] ;  /* 0x004800000934783b */ /* 0x000e6e0000000200 */
[C---:B---3--:R-:W-:Y:S08]  /*e560*/  HMMA.16816.F32 R20, R56.reuse, R44, R20 ;  /* 0x0000002c3814723c */ /* 0x048ff00000001814 */
[C---:B------:R-:W-:Y:S01]  /*e570*/  HMMA.16816.F32 R16, R56.reuse, R46, R16 ;  /* 0x0000002e3810723c */ /* 0x040fe20000001810 */
[----:B------:R-:W3:Y:S07]  /*e580*/  LDSM.16.M88.4 R44, [R9+0x5000] ;  /* 0x00500000092c783b */ /* 0x000eee0000000200 */
[C---:B------:R-:W-:Y:S08]  /*e590*/  HMMA.16816.F32 R28, R56.reuse, R48, R28 ;  /* 0x00000030381c723c */ /* 0x040ff0000000181c */
[C---:B----4-:R-:W-:Y:S01]  /*e5a0*/  HMMA.16816.F32 R68, R56.reuse, R40, R64 ;  /* 0x000000283844723c */ /* 0x050fe20000001840 */
[----:B------:R-:W-:Y:S07]  /*e5b0*/  LDSM.16.M88.4 R64, [R189+0x8000] ;  /* 0x00800000bd40783b */ /* 0x000fee0000000200 */
[----:B------:R-:W-:Y:S01]  /*e5c0*/  HMMA.16816.F32 R60, R56, R42, R60 ;  /* 0x0000002a383c723c */ /* 0x000fe2000000183c */
[----:B------:R-:W4:Y:S07]  /*e5d0*/  LDSM.16.M88.4 R40, [R0+0x4800] ;  /* 0x004800000028783b */ /* 0x000f2e0000000200 */
[C---:B--2---:R-:W-:Y:S08]  /*e5e0*/  HMMA.16816.F32 R36, R12.reuse, R4, R36 ;  /* 0x000000040c24723c */ /* 0x044ff00000001824 */
[----:B------:R-:W-:Y:S01]  /*e5f0*/  HMMA.16816.F32 R32, R12, R6, R32 ;  /* 0x000000060c20723c */ /* 0x000fe20000001820 */
[----:B------:R-:W2:Y:S07]  /*e600*/  LDSM.16.M88.4 R4, [R0+0x5000] ;  /* 0x005000000004783b */ /* 0x000eae0000000200 */
[----:B------:R-:W-:Y:S01]  /*e610*/  HMMA.16816.F32 R24, R56, R50, R24 ;  /* 0x000000323818723c */ /* 0x000fe20000001818 */
[----:B------:R-:W5:Y:S07]  /*e620*/  LDSM.16.M88.4 R48, [R0+0x4000] ;  /* 0x004000000030783b */ /* 0x000f6e0000000200 */
[C---:B-1----:R-:W-:Y:S08]  /*e630*/  HMMA.16816.F32 R28, R12.reuse, R52, R28 ;  /* 0x000000340c1c723c */ /* 0x042ff0000000181c */
[C---:B---3--:R-:W-:Y:S08]  /*e640*/  HMMA.16816.F32 R20, R12.reuse, R44, R20 ;  /* 0x0000002c0c14723c */ /* 0x048ff00000001814 */
[----:B------:R-:W-:Y:S08]  /*e650*/  HMMA.16816.F32 R24, R12, R54, R24 ;  /* 0x000000360c18723c */ /* 0x000ff00000001818 */
[C---:B----4-:R-:W-:Y:S07]  /*e660*/  HMMA.16816.F32 R28, R64.reuse, R40, R28 ;  /* 0x00000028401c723c */ /* 0x050fee000000181c */
[----:B------:R-:W-:Y:S01]  /*e670*/  SHF.R.S32.HI R40, RZ, 0x1f, R3 ;  /* 0x0000001fff287819 */ /* 0x000fe20000011403 */
[C---:B--2---:R-:W-:Y:S07]  /*e680*/  HMMA.16816.F32 R20, R64.reuse, R4, R20 ;  /* 0x000000044014723c */ /* 0x044fee0000001814 */
[----:B------:R-:W-:Y:S01]  /*e690*/  LEA.HI R4, R40, R3, RZ, 0x2 ;  /* 0x0000000328047211 */ /* 0x000fe200078f10ff */
[----:B-----5:R-:W-:Y:S03]  /*e6a0*/  HMMA.16816.F32 R36, R64, R48, R36 ;  /* 0x000000304024723c */ /* 0x020fe60000001824 */
[----:B------:R-:W-:-:S05]  /*e6b0*/  LOP3.LUT R4, R4, 0x7ffffffc, RZ, 0xc0, !PT ;  /* 0x7ffffffc04047812 */ /* 0x000fca00078ec0ff */
[----:B------:R-:W-:Y:S01]  /*e6c0*/  HMMA.16816.F32 R16, R12, R46, R16 ;  /* 0x0000002e0c10723c */ /* 0x000fe20000001810 */
[----:B------:R-:W-:-:S04]  /*e6d0*/  IMAD.IADD R3, R3, 0x1, -R4 ;  /* 0x0000000103037824 */ /* 0x000fc800078e0a04 */
[----:B------:R-:W-:-:S03]  /*e6e0*/  IMAD.SHL.U32 R3, R3, 0x2, RZ ;  /* 0x0000000203037824 */ /* 0x000fc600078e00ff */
[----:B------:R-:W-:Y:S01]  /*e6f0*/  HMMA.16816.F32 R68, R12, R72, R68 ;  /* 0x000000480c44723c */ /* 0x000fe20000001844 */
[----:B------:R-:W-:-:S05]  /*e700*/  IMAD.IADD R3, R8, 0x1, -R3 ;  /* 0x0000000108037824 */ /* 0x000fca00078e0a03 */
[C---:B------:R-:W-:Y:S02]  /*e710*/  ISETP.GT.AND P1, PT, R3.reuse, RZ, PT ;  /* 0x000000ff0300720c */ /* 0x040fe40003f24270 */
[----:B------:R-:W-:Y:S01]  /*e720*/  HMMA.16816.F32 R60, R12, R74, R60 ;  /* 0x0000004a0c3c723c */ /* 0x000fe2000000183c */
[----:B------:R-:W1:Y:S01]  /*e730*/  LDSM.16.M88.4 R12, [R0+0x5800] ;  /* 0x00580000000c783b */ /* 0x000e620000000200 */
[----:B------:R-:W-:Y:S01]  /*e740*/  ISETP.GT.AND P0, PT, R3, 0x1, PT ;  /* 0x000000010300780c */ /* 0x000fe20003f04270 */
[----:B------:R-:W-:-:S04]  /*e750*/  DEPBAR.LE SB0, 0x2 ;  /* 0x000080800000791a */ /* 0x000fc80000000000 */
[----:B------:R-:W-:Y:S01]  /*e760*/  ISETP.GT.AND P2, PT, R3, 0x8, PT ;  /* 0x000000080300780c */ /* 0x000fe20003f44270 */
[C---:B------:R-:W-:Y:S01]  /*e770*/  HMMA.16816.F32 R32, R64.reuse, R50, R32 ;  /* 0x000000324020723c */ /* 0x040fe20000001820 */
[----:B------:R-:W-:Y:S01]  /*e780*/  FSEL R5, R36, -INF , P1 ;  /* 0xff80000024057808 */ /* 0x000fe20000800000 */
[----:B------:R-:W-:Y:S01]  /*e790*/  BAR.SYNC.DEFER_BLOCKING 0x0 ;  /* 0x0000000000007b1d */ /* 0x000fe20000010000 */
[----:B------:R-:W-:Y:S02]  /*e7a0*/  FSEL R40, R37, -INF , P0 ;  /* 0xff80000025287808 */ /* 0x000fe40000000000 */
[----:B------:R-:W-:Y:S02]  /*e7b0*/  FSEL R36, R39, -INF , P0 ;  /* 0xff80000027247808 */ /* 0x000fe40000000000 */
[----:B------:R-:W-:Y:S01]  /*e7c0*/  ISETP.GT.AND P0, PT, R3, 0x9, PT ;  /* 0x000000090300780c */ /* 0x000fe20003f04270 */
[----:B------:R-:W-:Y:S01]  /*e7d0*/  HMMA.16816.F32 R24, R64, R42, R24 ;  /* 0x0000002a4018723c */ /* 0x000fe20000001818 */
[----:B------:R-:W-:-:S02]  /*e7e0*/  FSEL R38, R38, -INF , P1 ;  /* 0xff80000026267808 */ /* 0x000fc40000800000 */
[C---:B------:R-:W-:Y:S02]  /*e7f0*/  ISETP.GT.AND P1, PT, R3.reuse, 0x10, PT ;  /* 0x000000100300780c */ /* 0x040fe40003f24270 */
[----:B------:R-:W-:Y:S02]  /*e800*/  FMNMX.FTZ R9, R38, R36, !PT ;  /* 0x0000002426097209 */ /* 0x000fe40007810000 */
[----:B------:R-:W-:Y:S01]  /*e810*/  FSEL R30, R30, -INF , P1 ;  /* 0xff8000001e1e7808 */ /* 0x000fe20000800000 */
[----:B------:R-:W-:Y:S01]  /*e820*/  HMMA.16816.F32 R16, R64, R6, R16 ;  /* 0x000000064010723c */ /* 0x000fe20000001810 */
[C---:B------:R-:W-:Y:S02]  /*e830*/  ISETP.GT.AND P4, PT, R3.reuse, 0x29, PT ;  /* 0x000000290300780c */ /* 0x040fe40003f84270 */
[----:B------:R-:W-:-:S04]  /*e840*/  ISETP.GT.AND P3, PT, R3, 0x30, PT ;  /* 0x000000300300780c */ /* 0x000fc80003f64270 */
[----:B------:R-:W-:Y:S02]  /*e850*/  FMNMX.FTZ R7, R5, R40, !PT ;  /* 0x0000002805077209 */ /* 0x000fe40007810000 */
[----:B------:R-:W-:Y:S01]  /*e860*/  FSEL R44, R32, -INF , P2 ;  /* 0xff800000202c7808 */ /* 0x000fe20001000000 */
[----:B------:R-:W-:Y:S01]  /*e870*/  LDSM.16.MT88.4 R84, [R147+0x2000] ;  /* 0x002000009354783b */ /* 0x000fe20000004200 */
[----:B------:R-:W-:Y:S02]  /*e880*/  FSEL R42, R33, -INF , P0 ;  /* 0xff800000212a7808 */ /* 0x000fe40000000000 */
[----:B------:R-:W-:Y:S01]  /*e890*/  FMNMX.FTZ R7, R44, R7, !PT ;  /* 0x000000072c077209 */ /* 0x000fe20007810000 */
[----:B------:R-:W-:Y:S01]  /*e8a0*/  LDSM.16.MT88.4 R128, [R188] ;  /* 0x00000000bc80783b */ /* 0x000fe20000004200 */
[----:B------:R-:W-:Y:S02]  /*e8b0*/  FSEL R32, R35, -INF , P0 ;  /* 0xff80000023207808 */ /* 0x000fe40000000000 */
[----:B------:R-:W-:Y:S01]  /*e8c0*/  ISETP.GT.AND P0, PT, R3, 0x11, PT ;  /* 0x000000110300780c */ /* 0x000fe20003f04270 */
[----:B-1----:R-:W-:Y:S01]  /*e8d0*/  HMMA.16816.F32 R68, R64, R12, R68 ;  /* 0x0000000c4044723c */ /* 0x002fe20000001844 */
[----:B------:R-:W-:Y:S01]  /*e8e0*/  FSEL R6, R28, -INF , P1 ;  /* 0xff8000001c067808 */ /* 0x000fe20000800000 */
[----:B------:R-:W-:Y:S01]  /*e8f0*/  LDSM.16.MT88.4 R52, [R147] ;  /* 0x000000009334783b */ /* 0x000fe20000004200 */
[----:B------:R-:W-:-:S02]  /*e900*/  FMNMX.FTZ R7, R42, R7, !PT ;  /* 0x000000072a077209 */ /* 0x000fc40007810000 */
[----:B------:R-:W-:Y:S01]  /*e910*/  FSEL R4, R29, -INF , P0 ;  /* 0xff8000001d047808 */ /* 0x000fe20000000000 */
[----:B------:R-:W-:Y:S01]  /*e920*/  LDSM.16.MT88.4 R76, [R177+0x2000] ;  /* 0x00200000b14c783b */ /* 0x000fe20000004200 */
[----:B------:R-:W-:Y:S01]  /*e930*/  ISETP.GT.AND P1, PT, R3, 0x18, PT ;  /* 0x000000180300780c */ /* 0x000fe20003f24270 */
[----:B------:R-:W-:Y:S01]  /*e940*/  HMMA.16816.F32 R60, R64, R14, R60 ;  /* 0x0000000e403c723c */ /* 0x000fe2000000183c */
[----:B------:R-:W-:Y:S01]  /*e950*/  FMNMX.FTZ R7, R6, R7, !PT ;  /* 0x0000000706077209 */ /* 0x000fe20007810000 */
[----:B------:R-:W-:Y:S01]  /*e960*/  LDSM.16.MT88.4 R92, [R170+0x2000] ;  /* 0x00200000aa5c783b */ /* 0x000fe20000004200 */
[----:B------:R-:W-:Y:S02]  /*e970*/  FSEL R28, R31, -INF , P0 ;  /* 0xff8000001f1c7808 */ /* 0x000fe40000000000 */
[----:B------:R-:W-:Y:S01]  /*e980*/  ISETP.GT.AND P0, PT, R3, 0x19, PT ;  /* 0x000000190300780c */ /* 0x000fe20003f04270 */
[----:B------:R-:W-:Y:S01]  /*e990*/  LDSM.16.MT88.4 R100, [R188+0x4000] ;  /* 0x00400000bc64783b */ /* 0x000fe20000004200 */
[----:B------:R-:W-:-:S02]  /*e9a0*/  FSEL R24, R24, -INF , P1 ;  /* 0xff80000018187808 */ /* 0x000fc40000800000 */
[----:B------:R-:W-:Y:S01]  /*e9b0*/  FMNMX.FTZ R7, R4, R7, !PT ;  /* 0x0000000704077209 */ /* 0x000fe20007810000 */
[----:B------:R-:W-:Y:S01]  /*e9c0*/  LDSM.16.MT88.4 R108, [R177+0x4000] ;  /* 0x00400000b16c783b */ /* 0x000fe20000004200 */
[----:B------:R-:W-:Y:S02]  /*e9d0*/  FSEL R34, R34, -INF , P2 ;  /* 0xff80000022227808 */ /* 0x000fe40001000000 */
[----:B------:R-:W-:Y:S01]  /*e9e0*/  ISETP.GT.AND P2, PT, R3, 0x20, PT ;  /* 0x000000200300780c */ /* 0x000fe20003f44270 */
[----:B------:R-:W-:Y:S01]  /*e9f0*/  LDSM.16.MT88.4 R112, [R147+0x4000] ;  /* 0x004000009370783b */ /* 0x000fe20000004200 */
[----:B------:R-:W-:Y:S02]  /*ea00*/  FSEL R0, R25, -INF , P0 ;  /* 0xff80000019007808 */ /* 0x000fe40000000000 */
[----:B------:R-:W-:Y:S01]  /*ea10*/  FMNMX.FTZ R7, R24, R7, !PT ;  /* 0x0000000718077209 */ /* 0x000fe20007810000 */
[----:B------:R-:W-:Y:S01]  /*ea20*/  LDSM.16.MT88.4 R148, [R177+0x800] ;  /* 0x00080000b194783b */ /* 0x000fe20000004200 */
[----:B------:R-:W-:-:S02]  /*ea30*/  FMNMX.FTZ R9, R34, R9, !PT ;  /* 0x0000000922097209 */ /* 0x000fc40007810000 */
[----:B------:R-:W-:Y:S02]  /*ea40*/  FSEL R12, R27, -INF , P0 ;  /* 0xff8000001b0c7808 */ /* 0x000fe40000000000 */
[----:B------:R-:W-:Y:S02]  /*ea50*/  ISETP.GT.AND P0, PT, R3, 0x21, PT ;  /* 0x000000210300780c */ /* 0x000fe40003f04270 */
        /* <DEDUP_REMOVED lines=22> */
[----:B------:R-:W-:-:S02]  /*ebc0*/  FMNMX.FTZ R7, R198, R7, !PT ;  /* 0x00000007c6077209 */ /* 0x000fc40007810000 */
[----:B------:R-:W-:Y:S02]  /*ebd0*/  FMNMX.FTZ R9, R178, R9, !PT ;  /* 0x00000009b2097209 */ /* 0x000fe40007810000 */
[----:B------:R-:W-:Y:S02]  /*ebe0*/  FSEL R224, R18, -INF , P0 ;  /* 0xff80000012e07808 */ /* 0x000fe40000000000 */
[C---:B------:R-:W-:Y:S02]  /*ebf0*/  ISETP.GT.AND P1, PT, R3.reuse, 0x38, PT ;  /* 0x000000380300780c */ /* 0x040fe40003f24270 */
[----:B------:R-:W-:Y:S02]  /*ec00*/  ISETP.GT.AND P0, PT, R3, 0x39, PT ;  /* 0x000000390300780c */ /* 0x000fe40003f04270 */
[----:B------:R-:W-:Y:S02]  /*ec10*/  FMNMX.FTZ R3, R196, R7, !PT ;  /* 0x00000007c4037209 */ /* 0x000fe40007810000 */
[----:B------:R-:W-:-:S02]  /*ec20*/  FMNMX.FTZ R7, R230, R9, !PT ;  /* 0x00000009e6077209 */ /* 0x000fc40007810000 */
[----:B------:R-:W-:Y:S02]  /*ec30*/  FSEL R184, R19, -INF , P4 ;  /* 0xff80000013b87808 */ /* 0x000fe40002000000 */
[----:B------:R-:W-:Y:S02]  /*ec40*/  FMNMX.FTZ R7, R224, R7, !PT ;  /* 0x00000007e0077209 */ /* 0x000fe40007810000 */
[----:B------:R-:W-:Y:S02]  /*ec50*/  FSEL R180, R70, -INF , P3 ;  /* 0xff80000046b47808 */ /* 0x000fe40001800000 */
[----:B------:R-:W-:Y:S02]  /*ec60*/  FMNMX.FTZ R7, R184, R7, !PT ;  /* 0x00000007b8077209 */ /* 0x000fe40007810000 */
[----:B------:R-:W-:Y:S02]  /*ec70*/  FSEL R186, R60, -INF , P1 ;  /* 0xff8000003cba7808 */ /* 0x000fe40000800000 */
[----:B------:R-:W-:-:S02]  /*ec80*/  FSEL R154, R71, -INF , P2 ;  /* 0xff800000479a7808 */ /* 0x000fc40001000000 */
[----:B------:R-:W-:Y:S01]  /*ec90*/  FMNMX.FTZ R7, R180, R7, !PT ;  /* 0x00000007b4077209 */ /* 0x000fe20007810000 */
[----:B------:R-:W-:Y:S01]  /*eca0*/  LDSM.16.MT88.4 R68, [R188+0x2000] ;  /* 0x00200000bc44783b */ /* 0x000fe20000004200 */
[----:B------:R-:W-:Y:S02]  /*ecb0*/  FSEL R182, R61, -INF , P0 ;  /* 0xff8000003db67808 */ /* 0x000fe40000000000 */
[----:B------:R-:W-:Y:S02]  /*ecc0*/  FMNMX.FTZ R3, R186, R3, !PT ;  /* 0x00000003ba037209 */ /* 0x000fe40007810000 */
[----:B------:R-:W-:Y:S02]  /*ecd0*/  FSEL R152, R62, -INF , P1 ;  /* 0xff8000003e987808 */ /* 0x000fe40000800000 */
[----:B------:R-:W-:Y:S02]  /*ece0*/  FMNMX.FTZ R7, R154, R7, !PT ;  /* 0x000000079a077209 */ /* 0x000fe40007810000 */
[----:B------:R-:W-:-:S02]  /*ecf0*/  FMNMX.FTZ R3, R182, R3, !PT ;  /* 0x00000003b6037209 */ /* 0x000fc40007810000 */
[----:B------:R-:W-:Y:S02]  /*ed00*/  FSEL R176, R63, -INF , P0 ;  /* 0xff8000003fb07808 */ /* 0x000fe40000000000 */
[----:B------:R-:W-:Y:S01]  /*ed10*/  FMNMX.FTZ R7, R152, R7, !PT ;  /* 0x0000000798077209 */ /* 0x000fe20007810000 */
[----:B------:R-:W1:Y:S03]  /*ed20*/  SHFL.BFLY PT, R8, R3, 0x2, 0x1f ;  /* 0x0c401f0003087f89 */ /* 0x000e6600000e0000 */
[----:B------:R-:W-:Y:S01]  /*ed30*/  FMNMX.FTZ R9, R176, R7, !PT ;  /* 0x00000007b0097209 */ /* 0x000fe20007810000 */
[----:B------:R-:W-:Y:S04]  /*ed40*/  LDSM.16.MT88.4 R60, [R214] ;  /* 0x00000000d63c783b */ /* 0x000fe80000004200 */
        /* <DEDUP_REMOVED lines=9> */
[----:B------:R-:W-:Y:S01]  /*ede0*/  FSEL R153, R153, RZ, P0 ;  /* 0x000000ff99997208 */ /* 0x000fe20000000000 */
[----:B------:R-:W-:Y:S01]  /*edf0*/  LDSM.16.MT88.4 R16, [R170+0x2800] ;  /* 0x00280000aa10783b */ /* 0x000fe20000004200 */
[C---:B------:R-:W-:Y:S01]  /*ee00*/  FSETP.NEU.FTZ.AND P0, PT, R3.reuse, -INF , PT ;  /* 0xff8000000300780b */ /* 0x040fe20003f1d000 */
[----:B------:R-:W-:Y:S02]  /*ee10*/  FMUL.FTZ R175, R3, c[0x0][0x2d0] ;  /* 0x0000b40003af7a20 */ /* 0x000fe40000410000 */
[--C-:B------:R-:W-:Y:S02]  /*ee20*/  FFMA.FTZ R169, R5, c[0x0][0x2d0], -R153.reuse ;  /* 0x0000b40005a97a23 */ /* 0x100fe40000010899 */
[--C-:B------:R-:W-:Y:S01]  /*ee30*/  FFMA.FTZ R168, R40, c[0x0][0x2d0], -R153.reuse ;  /* 0x0000b40028a87a23 */ /* 0x100fe20000010899 */
[----:B------:R-:W-:Y:S01]  /*ee40*/  FSEL R175, R175, RZ, P0 ;  /* 0x000000ffafaf7208 */ /* 0x000fe20000000000 */
[--C-:B------:R-:W-:Y:S02]  /*ee50*/  FFMA.FTZ R167, R44, c[0x0][0x2d0], -R153.reuse ;  /* 0x0000b4002ca77a23 */ /* 0x100fe40000010899 */
[----:B------:R-:W-:Y:S01]  /*ee60*/  FFMA.FTZ R162, R42, c[0x0][0x2d0], -R153 ;  /* 0x0000b4002aa27a23 */ /* 0x000fe20000010899 */
[----:B------:R-:W1:Y:S01]  /*ee70*/  LDSM.16.MT88.4 R44, [R177] ;  /* 0x00000000b12c783b */ /* 0x000e620000004200 */
[--C-:B------:R-:W-:Y:S01]  /*ee80*/  FFMA.FTZ R166, R38, c[0x0][0x2d0], -R175.reuse ;  /* 0x0000b40026a67a23 */ /* 0x100fe200000108af */
[----:B------:R-:W-:Y:S01]  /*ee90*/  MUFU.EX2 R169, R169 ;  /* 0x000000a900a97308 */ /* 0x000fe20000000800 */
[----:B------:R-:W-:-:S02]  /*eea0*/  FFMA.FTZ R165, R36, c[0x0][0x2d0], -R175 ;  /* 0x0000b40024a57a23 */ /* 0x000fc400000108af */
[--C-:B------:R-:W-:Y:S01]  /*eeb0*/  FFMA.FTZ R164, R34, c[0x0][0x2d0], -R175.reuse ;  /* 0x0000b40022a47a23 */ /* 0x100fe200000108af */
[----:B------:R-:W-:Y:S01]  /*eec0*/  LDSM.16.MT88.4 R36, [R147+0x800] ;  /* 0x000800009324783b */ /* 0x000fe20000004200 */
[----:B------:R-:W-:Y:S02]  /*eed0*/  FFMA.FTZ R161, R32, c[0x0][0x2d0], -R175 ;  /* 0x0000b40020a17a23 */ /* 0x000fe400000108af */
[--C-:B------:R-:W-:Y:S01]  /*eee0*/  FFMA.FTZ R163, R6, c[0x0][0x2d0], -R153.reuse ;  /* 0x0000b40006a37a23 */ /* 0x100fe20000010899 */
[----:B------:R-:W2:Y:S01]  /*eef0*/  MUFU.EX2 R168, R168 ;  /* 0x000000a800a87308 */ /* 0x000ea20000000800 */
[----:B------:R-:W-:Y:S01]  /*ef00*/  FFMA.FTZ R158, R4, c[0x0][0x2d0], -R153 ;  /* 0x0000b400049e7a23 */ /* 0x000fe20000010899 */
[----:B------:R-:W-:Y:S01]  /*ef10*/  LDSM.16.MT88.4 R32, [R170+0x800] ;  /* 0x00080000aa20783b */ /* 0x000fe20000004200 */
[--C-:B------:R-:W-:Y:S02]  /*ef20*/  FFMA.FTZ R160, R14, c[0x0][0x2d0], -R175.reuse ;  /* 0x0000b4000ea07a23 */ /* 0x100fe400000108af */
[----:B------:R-:W-:Y:S01]  /*ef30*/  FFMA.FTZ R9, R12, c[0x0][0x2d0], -R175 ;  /* 0x0000b4000c097a23 */ /* 0x000fe200000108af */
[----:B------:R-:W3:Y:S01]  /*ef40*/  LDSM.16.MT88.4 R4, [R214+0x4000] ;  /* 0x00400000d604783b */ /* 0x000ee20000004200 */
[--C-:B------:R-:W-:Y:S01]  /*ef50*/  FFMA.FTZ R157, R24, c[0x0][0x2d0], -R153.reuse ;  /* 0x0000b400189d7a23 */ /* 0x100fe20000010899 */
[----:B------:R-:W-:Y:S01]  /*ef60*/  MUFU.EX2 R167, R167 ;  /* 0x000000a700a77308 */ /* 0x000fe20000000800 */
[----:B------:R-:W-:Y:S01]  /*ef70*/  FFMA.FTZ R0, R0, c[0x0][0x2d0], -R153 ;  /* 0x0000b40000007a23 */ /* 0x000fe20000010899 */
[----:B------:R-:W4:Y:S01]  /*ef80*/  LDSM.16.MT88.4 R12, [R188+0x2800] ;  /* 0x00280000bc0c783b */ /* 0x000f220000004200 */
[----:B------:R-:W-:-:S02]  /*ef90*/  FFMA.FTZ R159, R30, c[0x0][0x2d0], -R175 ;  /* 0x0000b4001e9f7a23 */ /* 0x000fc400000108af */
[----:B------:R-:W-:Y:S01]  /*efa0*/  FFMA.FTZ R156, R28, c[0x0][0x2d0], -R175 ;  /* 0x0000b4001c9c7a23 */ /* 0x000fe200000108af */
[----:B------:R-:W5:Y:S01]  /*efb0*/  LDSM.16.MT88.4 R24, [R188+0x800] ;  /* 0x00080000bc18783b */ /* 0x000f620000004200 */
[--C-:B------:R-:W-:Y:S01]  /*efc0*/  FFMA.FTZ R171, R174, c[0x0][0x2d0], -R153.reuse ;  /* 0x0000b400aeab7a23 */ /* 0x100fe20000010899 */
[----:B------:R-:W1:Y:S01]  /*efd0*/  MUFU.EX2 R162, R162 ;  /* 0x000000a200a27308 */ /* 0x000e620000000800 */
[----:B--2---:R-:W-:Y:S01]  /*efe0*/  F2FP.PACK_AB R116, R168, R169 ;  /* 0x000000a9a874723e */ /* 0x004fe200000000ff */
[----:B------:R-:W-:Y:S01]  /*eff0*/  LDSM.16.MT88.4 R28, [R177+0x2800] ;  /* 0x00280000b11c783b */ /* 0x000fe20000004200 */
[--C-:B------:R-:W-:Y:S02]  /*f000*/  FFMA.FTZ R174, R234, c[0x0][0x2d0], -R153.reuse ;  /* 0x0000b400eaae7a23 */ /* 0x100fe40000010899 */
[--C-:B------:R-:W-:Y:S02]  /*f010*/  FFMA.FTZ R172, R172, c[0x0][0x2d0], -R153.reuse ;  /* 0x0000b400acac7a23 */ /* 0x100fe40000010899 */
[----:B------:R-:W-:Y:S01]  /*f020*/  FFMA.FTZ R173, R232, c[0x0][0x2d0], -R153 ;  /* 0x0000b400e8ad7a23 */ /* 0x000fe20000010899 */
[----:B------:R-:W-:Y:S01]  /*f030*/  MUFU.EX2 R166, R166 ;  /* 0x000000a600a67308 */ /* 0x000fe20000000800 */
[----:B------:R-:W-:-:S02]  /*f040*/  FFMA.FTZ R178, R178, c[0x0][0x2d0], -R175 ;  /* 0x0000b400b2b27a23 */ /* 0x000fc400000108af */
[--C-:B------:R-:W-:Y:S02]  /*f050*/  FFMA.FTZ R179, R230, c[0x0][0x2d0], -R175.reuse ;  /* 0x0000b400e6b37a23 */ /* 0x100fe400000108af */
[--C-:B------:R-:W-:Y:S02]  /*f060*/  FFMA.FTZ R181, R224, c[0x0][0x2d0], -R175.reuse ;  /* 0x0000b400e0b57a23 */ /* 0x100fe400000108af */
[----:B------:R-:W-:Y:S01]  /*f070*/  FFMA.FTZ R184, R184, c[0x0][0x2d0], -R175 ;  /* 0x0000b400b8b87a23 */ /* 0x000fe200000108af */
[----:B------:R-:W2:Y:S01]  /*f080*/  MUFU.EX2 R165, R165 ;  /* 0x000000a500a57308 */ /* 0x000ea20000000800 */
[----:B-1----:R-:W-:Y:S01]  /*f090*/  F2FP.PACK_AB R118, R162, R167 ;  /* 0x000000a7a276723e */ /* 0x002fe200000000ff */
[--C-:B------:R-:W-:Y:S02]  /*f0a0*/  FFMA.FTZ R185, R186, c[0x0][0x2d0], -R153.reuse ;  /* 0x0000b400bab97a23 */ /* 0x100fe40000010899 */
[--C-:B------:R-:W-:Y:S02]  /*f0b0*/  FFMA.FTZ R183, R198, c[0x0][0x2d0], -R153.reuse ;  /* 0x0000b400c6b77a23 */ /* 0x100fe40000010899 */
[----:B------:R-:W-:-:S02]  /*f0c0*/  FFMA.FTZ R196, R196, c[0x0][0x2d0], -R153 ;  /* 0x0000b400c4c47a23 */ /* 0x000fc40000010899 */
[----:B------:R-:W-:Y:S01]  /*f0d0*/  MUFU.EX2 R164, R164 ;  /* 0x000000a400a47308 */ /* 0x000fe20000000800 */
[----:B------:R-:W-:Y:S02]  /*f0e0*/  FFMA.FTZ R182, R182, c[0x0][0x2d0], -R153 ;  /* 0x0000b400b6b67a23 */ /* 0x000fe40000010899 */
[--C-:B------:R-:W-:Y:S02]  /*f0f0*/  FFMA.FTZ R180, R180, c[0x0][0x2d0], -R175.reuse ;  /* 0x0000b400b4b47a23 */ /* 0x100fe400000108af */
[--C-:B------:R-:W-:Y:S02]  /*f100*/  FFMA.FTZ R187, R154, c[0x0][0x2d0], -R175.reuse ;  /* 0x0000b4009abb7a23 */ /* 0x100fe400000108af */
[--C-:B------:R-:W-:Y:S01]  /*f110*/  FFMA.FTZ R186, R152, c[0x0][0x2d0], -R175.reuse ;  /* 0x0000b40098ba7a23 */ /* 0x100fe200000108af */
[----:B------:R-:W1:Y:S01]  /*f120*/  MUFU.EX2 R161, R161 ;  /* 0x000000a100a17308 */ /* 0x000e620000000800 */
[----:B--2---:R-:W-:Y:S01]  /*f130*/  F2FP.PACK_AB R117, R165, R166 ;  /* 0x000000a6a575723e */ /* 0x004fe200000000ff */
[----:B------:R-:W-:Y:S01]  /*f140*/  FFMA.FTZ R225, R176, c[0x0][0x2d0], -R175 ;  /* 0x0000b400b0e17a23 */ /* 0x000fe200000108af */
[----:B------:R-:W-:Y:S01]  /*f150*/  LDSM.16.MT88.4 R152, [R177+0x3800] ;  /* 0x00380000b198783b */ /* 0x000fe20000004200 */
[----:B------:R-:W-:-:S02]  /*f160*/  FADD.FTZ R168, R169, R168 ;  /* 0x000000a8a9a87221 */ /* 0x000fc40000010000 */
[----:B------:R-:W-:Y:S02]  /*f170*/  FADD.FTZ R165, R166, R165 ;  /* 0x000000a5a6a57221 */ /* 0x000fe40000010000 */
[----:B------:R-:W-:Y:S01]  /*f180*/  MUFU.EX2 R163, R163 ;  /* 0x000000a300a37308 */ /* 0x000fe20000000800 */
[----:B------:R-:W-:-:S04]  /*f190*/  FADD.FTZ R167, R167, R168 ;  /* 0x000000a8a7a77221 */ /* 0x000fc80000010000 */
[----:B------:R-:W-:Y:S01]  /*f1a0*/  FADD.FTZ R162, R162, R167 ;  /* 0x000000a7a2a27221 */ /* 0x000fe20000010000 */
[----:B-1----:R-:W-:Y:S02]  /*f1b0*/  F2FP.PACK_AB R119, R161, R164 ;  /* 0x000000a4a177723e */ /* 0x002fe400000000ff */
[----:B------:R-:W1:Y:S01]  /*f1c0*/  MUFU.EX2 R158, R158 ;  /* 0x0000009e009e7308 */ /* 0x000e620000000800 */
        /* <DEDUP_REMOVED lines=9> */
[----:B------:R-:W2:Y:S06]  /*f260*/  MUFU.EX2 R156, R156 ;  /* 0x0000009c009c7308 */ /* 0x000eac0000000800 */
        /* <DEDUP_REMOVED lines=35> */
[----:B------:R-:W4:Y:S06]  /*f4a0*/  MUFU.EX2 R225, R225 ;  /* 0x000000e100e17308 */ /* 0x000f2c0000000800 */
[C---:B---3--:R-:W-:Y:S07]  /*f4b0*/  HMMA.16816.F32 R120, R116.reuse, R4, RZ ;  /* 0x000000047478723c */ /* 0x048fee00000018ff */
[----:B-1----:R-:W-:Y:S01]  /*f4c0*/  F2FP.PACK_AB R4, R158, R163 ;  /* 0x000000a39e04723e */ /* 0x002fe200000000ff */
[----:B------:R-:W-:Y:S01]  /*f4d0*/  HMMA.16816.F32 R116, R116, R6, RZ ;  /* 0x000000067474723c */ /* 0x000fe200000018ff */
[----:B--2---:R-:W-:Y:S01]  /*f4e0*/  F2FP.PACK_AB R5, R156, R159 ;  /* 0x0000009f9c05723e */ /* 0x004fe200000000ff */
[----:B------:R-:W-:-:S02]  /*f4f0*/  FADD.FTZ R163, R163, R162 ;  /* 0x000000a2a3a37221 */ /* 0x000fc40000010000 */
[----:B------:R-:W-:Y:S02]  /*f500*/  FADD.FTZ R159, R159, R164 ;  /* 0x000000a49f9f7221 */ /* 0x000fe40000010000 */
[----:B------:R-:W-:Y:S01]  /*f510*/  FADD.FTZ R158, R158, R163 ;  /* 0x000000a39e9e7221 */ /* 0x000fe20000010000 */
[----:B------:R-:W-:Y:S01]  /*f520*/  F2FP.PACK_AB R6, R0, R157 ;  /* 0x0000009d0006723e */ /* 0x000fe200000000ff */
[----:B------:R-:W-:Y:S01]  /*f530*/  FADD.FTZ R159, R156, R159 ;  /* 0x0000009f9c9f7221 */ /* 0x000fe20000010000 */
[----:B------:R-:W-:Y:S01]  /*f540*/  F2FP.PACK_AB R7, R9, R160 ;  /* 0x000000a00907723e */ /* 0x000fe200000000ff */
        /* <DEDUP_REMOVED lines=10> */
[C---:B-----5:R-:W-:Y:S08]  /*f5f0*/  HMMA.16816.F32 R132, R4.reuse, R24, R132 ;  /* 0x000000180484723c */ /* 0x060ff00000001884 */
        /* <DEDUP_REMOVED lines=36> */
[----:B------:R-:W-:Y:S01]  /*f840*/  FADD.FTZ R178, R179, R178 ;  /* 0x000000b2b3b27221 */ /* 0x000fe20000010000 */
[----:B------:R-:W-:Y:S01]  /*f850*/  IADD3 R0, R2, -0x3, RZ ;  /* 0xfffffffd02007810 */ /* 0x000fe20007ffe0ff */
[----:B------:R-:W-:-:S02]  /*f860*/  FADD.FTZ R172, R172, R171 ;  /* 0x000000abacac7221 */ /* 0x000fc40000010000 */
[----:B------:R-:W-:Y:S01]  /*f870*/  FADD.FTZ R181, R181, R178 ;  /* 0x000000b2b5b57221 */ /* 0x000fe20000010000 */
[----:B------:R-:W-:Y:S01]  /*f880*/  ISETP.GE.AND P0, PT, R0, R221, PT ;  /* 0x000000dd0000720c */ /* 0x000fe20003f06270 */
        /* <DEDUP_REMOVED lines=80> */
[----:B------:R-:W-:Y:S01]  /*fd90*/  IMAD.WIDE.U32 R6, R0, c[0x0][0x1e0], RZ ;  /* 0x0000780000067a25 */ /* 0x000fe200078e00ff */
[----:B------:R-:W-:-:S03]  /*fda0*/  ISETP.NE.AND P5, PT, R222, RZ, PT ;  /* 0x000000ffde00720c */ /* 0x000fc60003fa5270 */
[----:B------:R-:W-:-:S04]  /*fdb0*/  IMAD R5, R5, c[0x0][0x1e0], RZ ;  /* 0x0000780005057a24 */ /* 0x000fc800078e02ff */
[----:B------:R-:W-:Y:S01]  /*fdc0*/  IMAD R0, R0, c[0x0][0x1e4], R5 ;  /* 0x0000790000007a24 */ /* 0x000fe200078e0205 */
[----:B------:R-:W-:-:S03]  /*fdd0*/  LEA R5, P0, R6, R228, 0x6 ;  /* 0x000000e406057211 */ /* 0x000fc600078030ff */
[----:B------:R-:W-:Y:S01]  /*fde0*/  IMAD.IADD R7, R7, 0x1, R0 ;  /* 0x0000000107077824 */ /* 0x000fe200078e0200 */
[----:B------:R-:W-:Y:S01]  /*fdf0*/  LEA R12, P1, R5, c[0x0][0x1c8], 0x1 ;  /* 0x00007200050c7a11 */ /* 0x000fe200078208ff */
[----:B------:R-:W-:-:S03]  /*fe00*/  IMAD.MOV.U32 R0, RZ, RZ, c[0x0][0x1e0] ;  /* 0x00007800ff007624 */ /* 0x000fc600078e00ff */
        /* <DEDUP_REMOVED lines=15> */
.L_x_1459:
[----:B------:R-:W-:Y:S05]  /*ff00*/  BSYNC B0 ;  /* 0x0000000000007941 */ /* 0x000fea0003800000 */
.L_x_1458:
        /* <DEDUP_REMOVED lines=8> */
.L_x_1461:
        /* <DEDUP_REMOVED lines=9> */
[----:B------:R-:W-:Y:S01]  /*10020*/  @!P1 IMAD.WIDE.U32 R36, R230, c[0x0][0x208], RZ ;  /* 0x00008200e6249a25 */ /* 0x000fe200078e00ff */
[----:B------:R-:W-:Y:S02]  /*10030*/  @!P1 MOV R2, c[0x0][0x208] ;  /* 0x0000820000029a02 */ /* 0x000fe40000000f00 */
[----:B------:R-:W-:Y:S01]  /*10040*/  @!P1 ISETP.GE.AND P3, PT, R209, c[0x0][0x1d4], PT ;  /* 0x00007500d1009a0c */ /* 0x000fe20003f66270 */
[----:B------:R-:W-:Y:S01]  /*10050*/  @!P1 IMAD R3, R3, c[0x0][0x208], RZ ;  /* 0x0000820003039a24 */ /* 0x000fe200078e02ff */
[----:B------:R-:W-:Y:S01]  /*10060*/  @!P1 SHF.L.U32 R169, R36, 0x6, RZ ;  /* 0x0000000624a99819 */ /* 0x000fe200000006ff */
[----:B------:R-:W-:Y:S01]  /*10070*/  @!P1 IMAD R180, R223, 0x6000, R10 ;  /* 0x00006000dfb49824 */ /* 0x000fe200078e020a */
[----:B------:R-:W-:Y:S01]  /*10080*/  @!P1 ISETP.GE.AND P2, PT, R208, c[0x0][0x1d4], PT ;  /* 0x00007500d0009a0c */ /* 0x000fe20003f46270 */
[----:B------:R-:W-:Y:S01]  /*10090*/  LDSM.16.M88.4 R148, [R194] ;  /* 0x00000000c294783b */ /* 0x000fe20000000200 */
[----:B------:R-:W-:Y:S05]  /*100a0*/  @!P1 IMAD R3, R230, c[0x0][0x20c], R3 ;  /* 0x00008300e6039a24 */ /* 0x000fea00078e0203 */
[----:B------:R-:W-:Y:S02]  /*100b0*/  @!P1 IADD3 R168, R37, R3, RZ ;  /* 0x0000000325a89210 */ /* 0x000fe40007ffe0ff */
[----:B------:R-:W2:Y:S01]  /*100c0*/  LDSM.16.M88.4 R152, [R184] ;  /* 0x00000000b898783b */ /* 0x000ea20000000200 */
[----:B------:R-:W-:Y:S02]  /*100d0*/  @!P1 MOV R37, c[0x0][0x20c] ;  /* 0x0000830000259a02 */ /* 0x000fe40000000f00 */
[----:B------:R-:W-:Y:S02]  /*100e0*/  @!P1 SHF.L.U64.HI R168, R36, 0x6, R168 ;  /* 0x0000000624a89819 */ /* 0x000fe400000102a8 */
[C---:B------:R-:W-:Y:S03]  /*100f0*/  @!P1 LEA R3, P0, R2.reuse, R169, 0x5 ;  /* 0x000000a902039211 */ /* 0x040fe600078028ff */
[----:B------:R-:W3:Y:S01]  /*10100*/  LDSM.16.M88.4 R156, [R184+0x800] ;  /* 0x00080000b89c783b */ /* 0x000ee20000000200 */
[----:B------:R-:W-:Y:S02]  /*10110*/  @!P1 IADD3 R3, P5, R3, R226, RZ ;  /* 0x000000e203039210 */ /* 0x000fe40007fbe0ff */
[----:B------:R-:W-:Y:S02]  /*10120*/  @!P1 LEA.HI.X R2, R2, R168, R37, 0x5, P0 ;  /* 0x000000a802029211 */ /* 0x000fe400000f2c25 */
[----:B------:R-:W-:Y:S02]  /*10130*/  @!P1 LEA R182, P4, R3, c[0x0][0x1f8], 0x1 ;  /* 0x00007e0003b69a11 */ /* 0x000fe400078808ff */
[----:B------:R-:W-:Y:S01]  /*10140*/  @!P1 IADD3 R169, P0, R169, R226, RZ ;  /* 0x000000e2a9a99210 */ /* 0x000fe20007f1e0ff */
[----:B------:R-:W4:Y:S01]  /*10150*/  LDSM.16.M88.4 R160, [R184+0x1000] ;  /* 0x00100000b8a0783b */ /* 0x000f220000000200 */
[-C--:B------:R-:W-:Y:S02]  /*10160*/  @!P1 IADD3.X R170, R2, R219.reuse, RZ, P5, !PT ;  /* 0x000000db02aa9210 */ /* 0x080fe40002ffe4ff */
[----:B------:R-:W-:Y:S02]  /*10170*/  @!P1 LEA R176, P6, R169, c[0x0][0x1f8], 0x1 ;  /* 0x00007e00a9b09a11 */ /* 0x000fe400078c08ff */
[----:B------:R-:W-:Y:S02]  /*10180*/  @!P1 IADD3.X R168, R168, R219, RZ, P0, !PT ;  /* 0x000000dba8a89210 */ /* 0x000fe400007fe4ff */
[----:B------:R-:W-:Y:S01]  /*10190*/  @!P1 LEA.HI.X R183, R3, c[0x0][0x1fc], R170, 0x1, P4 ;  /* 0x00007f0003b79a11 */ /* 0x000fe200020f0caa */
[----:B------:R-:W5:Y:S01]  /*101a0*/  LDSM.16.M88.4 R164, [R184+0x1800] ;  /* 0x00180000b8a4783b */ /* 0x000f620000000200 */
[----:B------:R-:W-:Y:S02]  /*101b0*/  @!P1 LEA.HI.X R177, R169, c[0x0][0x1fc], R168, 0x1, P6 ;  /* 0x00007f00a9b19a11 */ /* 0x000fe400030f0ca8 */
[----:B------:R-:W-:Y:S02]  /*101c0*/  ISETP.NE.AND P5, PT, R222, RZ, PT ;  /* 0x000000ffde00720c */ /* 0x000fe40003fa5270 */
[----:B------:R-:W-:Y:S02]  /*101d0*/  MOV R2, 0x40 ;  /* 0x0000004000027802 */ /* 0x000fe40000000f00 */
[----:B------:R-:W-:Y:S02]  /*101e0*/  LOP3.LUT P0, RZ, R193, 0x4, RZ, 0xc0, !PT ;  /* 0x00000004c1ff7812 */ /* 0x000fe4000780c0ff */
[C---:B------:R-:W-:Y:S02]  /*101f0*/  ISETP.GE.AND P6, PT, R223.reuse, 0x1, PT ;  /* 0x00000001df00780c */ /* 0x040fe40003fc6270 */
[----:B------:R-:W-:Y:S02]  /*10200*/  SEL R185, R2, 0xffffffc0, !P0 ;  /* 0xffffffc002b97807 */ /* 0x000fe40004000000 */
[----:B------:R-:W-:Y:S02]  /*10210*/  IADD3 R223, R223, 0x1, RZ ;  /* 0x00000001dfdf7810 */ /* 0x000fe40007ffe0ff */
[C---:B------:R-:W-:Y:S01]  /*10220*/  IADD3 R2, R185.reuse, R184, RZ ;  /* 0x000000b8b9027210 */ /* 0x040fe20007ffe0ff */
[C---:B-12---:R-:W-:Y:S03]  /*10230*/  HMMA.16816.F32 R4, R148.reuse, R152, RZ ;  /* 0x000000989404723c */ /* 0x046fe600000018ff */
[----:B------:R-:W-:Y:S02]  /*10240*/  IADD3 R3, R185, R8, RZ ;  /* 0x00000008b9037210 */ /* 0x000fe40007ffe0ff */
[----:B------:R-:W-:Y:S02]  /*10250*/  IADD3 R198, R197, R184, R185 ;  /* 0x000000b8c5c67210 */ /* 0x000fe40007ffe0b9 */
[----:B------:R-:W-:Y:S01]  /*10260*/  SEL R223, R223, RZ, !P6 ;  /* 0x000000ffdfdf7207 */ /* 0x000fe20007000000 */
        /* <DEDUP_REMOVED lines=110> */
[C---:B-1----:R-:W-:Y:S01]  /*10950*/  HMMA.16816.F32 R24, R164.reuse, R156, R24 ;  /* 0x0000009ca418723c */ /* 0x042fe20000001818 */
[----:B------:R-:W-:Y:S07]  /*10960*/  LDSM.16.M88.4 R184, [R3+0x4000] ;  /* 0x0040000003b8783b */ /* 0x000fee0000000200 */
        /* <DEDUP_REMOVED lines=92> */
[--C-:B------:R-:W-:Y:S02]  /*10f30*/  FFMA.FTZ R177, R12, c[0x0][0x2d0], -R185.reuse ;  /* 0x0000b4000cb17a23 */ /* 0x100fe400000108b9 */
[----:B------:R-:W-:Y:S02]  /*10f40*/  IMAD R12, R196, 0x6000, RZ ;  /* 0x00006000c40c7824 */ /* 0x000fe400078e02ff */
[----:B------:R-:W-:Y:S02]  /*10f50*/  FMUL.FTZ R183, R3, c[0x0][0x2d0] ;  /* 0x0000b40003b77a20 */ /* 0x000fe40000410000 */
[----:B------:R-:W-:Y:S01]  /*10f60*/  FMUL.FTZ R2, R9, c[0x0][0x2d0] ;  /* 0x0000b40009027a20 */ /* 0x000fe20000410000 */
[-C--:B------:R-:W-:Y:S01]  /*10f70*/  IADD3 R174, R188, R12.reuse, RZ ;  /* 0x0000000cbcae7210 */ /* 0x080fe20007ffe0ff */
[----:B------:R-:W-:Y:S01]  /*10f80*/  FADD.FTZ R9, -R3, R0 ;  /* 0x0000000003097221 */ /* 0x000fe20000010100 */
[----:B------:R-:W-:Y:S01]  /*10f90*/  MUFU.EX2 R177, R177 ;  /* 0x000000b100b17308 */ /* 0x000fe20000000800 */
[--C-:B------:R-:W-:Y:S01]  /*10fa0*/  FFMA.FTZ R175, R4, c[0x0][0x2d0], -R185.reuse ;  /* 0x0000b40004af7a23 */ /* 0x100fe200000108b9 */
[----:B------:R-:W-:Y:S01]  /*10fb0*/  IADD3 R172, R147, R12, RZ ;  /* 0x0000000c93ac7210 */ /* 0x000fe20007ffe0ff */
[----:B------:R-:W1:Y:S01]  /*10fc0*/  LDSM.16.MT88.4 R148, [R174] ;  /* 0x00000000ae94783b */ /* 0x000e620000004200 */
[----:B------:R-:W-:Y:S01]  /*10fd0*/  FMUL.FTZ R0, R9, c[0x0][0x2d0] ;  /* 0x0000b40009007a20 */ /* 0x000fe20000410000 */
[----:B------:R-:W-:Y:S01]  /*10fe0*/  IADD3 R9, R191, R174, RZ ;  /* 0x000000aebf097210 */ /* 0x000fe20007ffe0ff */
[--C-:B------:R-:W-:Y:S01]  /*10ff0*/  FFMA.FTZ R176, R5, c[0x0][0x2d0], -R185.reuse ;  /* 0x0000b40005b07a23 */ /* 0x100fe200000108b9 */
[----:B------:R-:W-:Y:S01]  /*11000*/  IADD3 R173, R191, R172, RZ ;  /* 0x000000acbfad7210 */ /* 0x000fe20007ffe0ff */
[----:B------:R-:W-:Y:S02]  /*11010*/  FFMA.FTZ R178, R13, c[0x0][0x2d0], -R185 ;  /* 0x0000b4000db27a23 */ /* 0x000fe400000108b9 */
[--C-:B------:R-:W-:Y:S01]  /*11020*/  FFMA.FTZ R179, R6, c[0x0][0x2d0], -R183.reuse ;  /* 0x0000b40006b37a23 */ /* 0x100fe200000108b7 */
[----:B------:R-:W2:Y:S01]  /*11030*/  MUFU.EX2 R2, R2 ;  /* 0x0000000200027308 */ /* 0x000ea20000000800 */
[--C-:B------:R-:W-:Y:S01]  /*11040*/  FFMA.FTZ R180, R7, c[0x0][0x2d0], -R183.reuse ;  /* 0x0000b40007b47a23 */ /* 0x100fe200000108b7 */
[----:B------:R-:W3:Y:S01]  /*11050*/  LDSM.16.MT88.4 R152, [R9] ;  /* 0x000000000998783b */ /* 0x000ee20000004200 */
[--C-:B------:R-:W-:Y:S02]  /*11060*/  FFMA.FTZ R181, R14, c[0x0][0x2d0], -R183.reuse ;  /* 0x0000b4000eb57a23 */ /* 0x100fe400000108b7 */
[--C-:B------:R-:W-:Y:S02]  /*11070*/  FFMA.FTZ R182, R15, c[0x0][0x2d0], -R183.reuse ;  /* 0x0000b4000fb67a23 */ /* 0x100fe400000108b7 */
[--C-:B------:R-:W-:Y:S02]  /*11080*/  FFMA.FTZ R238, R30, c[0x0][0x2d0], -R183.reuse ;  /* 0x0000b4001eee7a23 */ /* 0x100fe400000108b7 */
[----:B------:R-:W-:Y:S01]  /*11090*/  FFMA.FTZ R241, R31, c[0x0][0x2d0], -R183 ;  /* 0x0000b4001ff17a23 */ /* 0x000fe200000108b7 */
[----:B------:R-:W4:Y:S01]  /*110a0*/  MUFU.EX2 R0, R0 ;  /* 0x0000000000007308 */ /* 0x000f220000000800 */
[----:B------:R-:W5:Y:S01]  /*110b0*/  LDSM.16.MT88.4 R156, [R172] ;  /* 0x00000000ac9c783b */ /* 0x000f620000004200 */
[--C-:B------:R-:W-:Y:S02]  /*110c0*/  FFMA.FTZ R240, R32, c[0x0][0x2d0], -R185.reuse ;  /* 0x0000b40020f07a23 */ /* 0x100fe400000108b9 */
[--C-:B------:R-:W-:Y:S02]  /*110d0*/  FFMA.FTZ R243, R33, c[0x0][0x2d0], -R185.reuse ;  /* 0x0000b40021f37a23 */ /* 0x100fe400000108b9 */
[----:B------:R-:W-:Y:S02]  /*110e0*/  FFMA.FTZ R242, R36, c[0x0][0x2d0], -R185 ;  /* 0x0000b40024f27a23 */ /* 0x000fe400000108b9 */
[--C-:B------:R-:W-:Y:S01]  /*110f0*/  FFMA.FTZ R244, R34, c[0x0][0x2d0], -R183.reuse ;  /* 0x0000b40022f47a23 */ /* 0x100fe200000108b7 */
[----:B------:R-:W-:Y:S01]  /*11100*/  LDSM.16.MT88.4 R160, [R174+0x2800] ;  /* 0x00280000aea0783b */ /* 0x000fe20000004200 */
[----:B------:R-:W-:Y:S01]  /*11110*/  MUFU.EX2 R175, R175 ;  /* 0x000000af00af7308 */ /* 0x000fe20000000800 */
[--C-:B------:R-:W-:Y:S02]  /*11120*/  FFMA.FTZ R245, R35, c[0x0][0x2d0], -R183.reuse ;  /* 0x0000b40023f57a23 */ /* 0x100fe400000108b7 */
[----:B------:R-:W-:Y:S02]  /*11130*/  FFMA.FTZ R246, R38, c[0x0][0x2d0], -R183 ;  /* 0x0000b40026f67a23 */ /* 0x000fe400000108b7 */
[C---:B--2---:R-:W-:Y:S02]  /*11140*/  FMUL.FTZ R4, R2.reuse, R132 ;  /* 0x0000008402047220 */ /* 0x044fe40000410000 */
[C---:B------:R-:W-:Y:S01]  /*11150*/  FMUL.FTZ R5, R2.reuse, R133 ;  /* 0x0000008502057220 */ /* 0x040fe20000410000 */
[----:B------:R-:W-:Y:S01]  /*11160*/  LDSM.16.MT88.4 R164, [R9+0x2800] ;  /* 0x0028000009a4783b */ /* 0x000fe20000004200 */
[C---:B------:R-:W-:Y:S01]  /*11170*/  FMUL.FTZ R12, R2.reuse, R128 ;  /* 0x00000080020c7220 */ /* 0x040fe20000410000 */
[----:B------:R-:W2:Y:S01]  /*11180*/  MUFU.EX2 R176, R176 ;  /* 0x000000b000b07308 */ /* 0x000ea20000000800 */
[C---:B------:R-:W-:Y:S02]  /*11190*/  FMUL.FTZ R13, R2.reuse, R129 ;  /* 0x00000081020d7220 */ /* 0x040fe40000410000 */
[----:B------:R-:W-:Y:S02]  /*111a0*/  FMUL.FTZ R40, R2, R40 ;  /* 0x0000002802287220 */ /* 0x000fe40000410000 */
[C---:B----4-:R-:W-:Y:S01]  /*111b0*/  FMUL.FTZ R6, R0.reuse, R134 ;  /* 0x0000008600067220 */ /* 0x050fe20000410000 */
[----:B------:R-:W-:Y:S01]  /*111c0*/  LDSM.16.MT88.4 R168, [R172+0x2800] ;  /* 0x00280000aca8783b */ /* 0x000fe20000004200 */
[C---:B------:R-:W-:Y:S02]  /*111d0*/  FMUL.FTZ R7, R0.reuse, R135 ;  /* 0x0000008700077220 */ /* 0x040fe40000410000 */
[C---:B------:R-:W-:Y:S01]  /*111e0*/  FMUL.FTZ R14, R0.reuse, R130 ;  /* 0x00000082000e7220 */ /* 0x040fe20000410000 */
[----:B------:R-:W4:Y:S01]  /*111f0*/  MUFU.EX2 R178, R178 ;  /* 0x000000b200b27308 */ /* 0x000f220000000800 */
[----:B------:R-:W-:Y:S02]  /*11200*/  FMUL.FTZ R15, R0, R131 ;  /* 0x00000083000f7220 */ /* 0x000fe40000410000 */
[----:B------:R-:W-:Y:S01]  /*11210*/  FMUL.FTZ R41, R2, R41 ;  /* 0x0000002902297220 */ /* 0x000fe20000410000 */
[----:B------:R-:W1:Y:S01]  /*11220*/  LDSM.16.MT88.4 R128, [R173] ;  /* 0x00000000ad80783b */ /* 0x000e620000004200 */
[C---:B------:R-:W-:Y:S02]  /*11230*/  FMUL.FTZ R42, R0.reuse, R42 ;  /* 0x0000002a002a7220 */ /* 0x040fe40000410000 */
[----:B------:R-:W-:Y:S02]  /*11240*/  FMUL.FTZ R43, R0, R43 ;  /* 0x0000002b002b7220 */ /* 0x000fe40000410000 */
[C---:B------:R-:W-:Y:S01]  /*11250*/  FMUL.FTZ R44, R2.reuse, R44 ;  /* 0x0000002c022c7220 */ /* 0x040fe20000410000 */
[----:B------:R-:W-:Y:S01]  /*11260*/  MUFU.EX2 R179, R179 ;  /* 0x000000b300b37308 */ /* 0x000fe20000000800 */
[----:B------:R-:W-:Y:S01]  /*11270*/  FMUL.FTZ R45, R2, R45 ;  /* 0x0000002d022d7220 */ /* 0x000fe20000410000 */
[----:B------:R-:W-:Y:S01]  /*11280*/  LDSM.16.MT88.4 R32, [R9+0x1800] ;  /* 0x001800000920783b */ /* 0x000fe20000004200 */
[----:B------:R-:W-:Y:S01]  /*11290*/  FMUL.FTZ R46, R0, R46 ;  /* 0x0000002e002e7220 */ /* 0x000fe20000410000 */
[----:B--2---:R-:W-:Y:S01]  /*112a0*/  F2FP.PACK_AB R132, R176, R175 ;  /* 0x000000afb084723e */ /* 0x004fe200000000ff */
[----:B------:R-:W-:Y:S02]  /*112b0*/  FMUL.FTZ R47, R0, R47 ;  /* 0x0000002f002f7220 */ /* 0x000fe40000410000 */
[C---:B------:R-:W-:Y:S02]  /*112c0*/  FMUL.FTZ R48, R2.reuse, R48 ;  /* 0x0000003002307220 */ /* 0x040fe40000410000 */
[----:B------:R-:W-:Y:S01]  /*112d0*/  FMUL.FTZ R49, R2, R49 ;  /* 0x0000003102317220 */ /* 0x000fe20000410000 */
[----:B------:R-:W2:Y:S01]  /*112e0*/  MUFU.EX2 R180, R180 ;  /* 0x000000b400b47308 */ /* 0x000ea20000000800 */
        /* <DEDUP_REMOVED lines=15> */
[----:B--2---:R-:W-:Y:S01]  /*113e0*/  F2FP.PACK_AB R133, R180, R179 ;  /* 0x000000b3b485723e */ /* 0x004fe200000000ff */
        /* <DEDUP_REMOVED lines=9> */
[----:B------:R-:W-:Y:S01]  /*11480*/  MUFU.EX2 R241, R241 ;  /* 0x000000f100f17308 */ /* 0x000fe20000000800 */
[C---:B------:R-:W-:Y:S02]  /*11490*/  FMUL.FTZ R70, R0.reuse, R70 ;  /* 0x0000004600467220 */ /* 0x040fe40000410000 */
[----:B------:R-:W-:Y:S01]  /*114a0*/  FMUL.FTZ R71, R0, R71 ;  /* 0x0000004700477220 */ /* 0x000fe20000410000 */
[----:B----4-:R-:W-:Y:S01]  /*114b0*/  F2FP.PACK_AB R135, R182, R181 ;  /* 0x000000b5b687723e */ /* 0x010fe200000000ff */
[C---:B------:R-:W-:Y:S02]  /*114c0*/  FMUL.FTZ R72, R2.reuse, R72 ;  /* 0x0000004802487220 */ /* 0x040fe40000410000 */
[----:B------:R-:W-:Y:S02]  /*114d0*/  FMUL.FTZ R73, R2, R73 ;  /* 0x0000004902497220 */ /* 0x000fe40000410000 */
[C---:B------:R-:W-:Y:S01]  /*114e0*/  FMUL.FTZ R74, R0.reuse, R74 ;  /* 0x0000004a004a7220 */ /* 0x040fe20000410000 */
[----:B------:R-:W-:Y:S01]  /*114f0*/  MUFU.EX2 R240, R240 ;  /* 0x000000f000f07308 */ /* 0x000fe20000000800 */
[C---:B-1----:R-:W-:Y:S05]  /*11500*/  HMMA.16816.F32 R4, R132.reuse, R148, R4 ;  /* 0x000000948404723c */ /* 0x042fea0000001804 */
[----:B------:R-:W-:Y:S02]  /*11510*/  FMUL.FTZ R75, R0, R75 ;  /* 0x0000004b004b7220 */ /* 0x000fe40000410000 */
[C---:B------:R-:W-:Y:S01]  /*11520*/  FMUL.FTZ R76, R2.reuse, R76 ;  /* 0x0000004c024c7220 */ /* 0x040fe20000410000 */
[C---:B------:R-:W-:Y:S01]  /*11530*/  HMMA.16816.F32 R12, R132.reuse, R150, R12 ;  /* 0x00000096840c723c */ /* 0x040fe2000000180c */
[----:B------:R-:W1:Y:S01]  /*11540*/  LDSM.16.MT88.4 R148, [R174+0x2000] ;  /* 0x00200000ae94783b */ /* 0x000e620000004200 */
[----:B------:R-:W-:Y:S02]  /*11550*/  MUFU.EX2 R243, R243 ;  /* 0x000000f300f37308 */ /* 0x000fe40000000800 */
[----:B------:R-:W-:Y:S02]  /*11560*/  FMUL.FTZ R77, R2, R77 ;  /* 0x0000004d024d7220 */ /* 0x000fe40000410000 */
[C---:B------:R-:W-:Y:S02]  /*11570*/  FMUL.FTZ R78, R0.reuse, R78 ;  /* 0x0000004e004e7220 */ /* 0x040fe40000410000 */
[C---:B---3--:R-:W-:Y:S04]  /*11580*/  HMMA.16816.F32 R40, R132.reuse, R152, R40 ;  /* 0x000000988428723c */ /* 0x048fe80000001828 */
[----:B------:R-:W-:Y:S01]  /*11590*/  FMUL.FTZ R79, R0, R79 ;  /* 0x0000004f004f7220 */ /* 0x000fe20000410000 */
[----:B------:R-:W-:Y:S01]  /*115a0*/  MUFU.EX2 R242, R242 ;  /* 0x000000f200f27308 */ /* 0x000fe20000000800 */
[C---:B------:R-:W-:Y:S02]  /*115b0*/  FMUL.FTZ R80, R2.reuse, R80 ;  /* 0x0000005002507220 */ /* 0x040fe40000410000 */
[C---:B------:R-:W-:Y:S01]  /*115c0*/  HMMA.16816.F32 R44, R132.reuse, R154, R44 ;  /* 0x0000009a842c723c */ /* 0x040fe2000000182c */
[----:B------:R-:W2:Y:S03]  /*115d0*/  LDSM.16.MT88.4 R152, [R9+0x2000] ;  /* 0x002000000998783b */ /* 0x000ea60000004200 */
[----:B------:R-:W-:Y:S02]  /*115e0*/  FMUL.FTZ R81, R2, R81 ;  /* 0x0000005102517220 */ /* 0x000fe40000410000 */
[C---:B------:R-:W-:Y:S01]  /*115f0*/  FMUL.FTZ R82, R0.reuse, R82 ;  /* 0x0000005200527220 */ /* 0x040fe20000410000 */
[----:B------:R-:W-:Y:S01]  /*11600*/  MUFU.EX2 R244, R244 ;  /* 0x000000f400f47308 */ /* 0x000fe20000000800 */
[C---:B-----5:R-:W-:Y:S04]  /*11610*/  HMMA.16816.F32 R48, R132.reuse, R156, R48 ;  /* 0x0000009c8430723c */ /* 0x060fe80000001830 */
        /* <DEDUP_REMOVED lines=8> */
[----:B------:R-:W-:Y:S01]  /*116a0*/  FMUL.FTZ R87, R0, R87 ;  /* 0x0000005700577220 */ /* 0x000fe20000410000 */
[----:B------:R-:W-:Y:S01]  /*116b0*/  MUFU.EX2 R246, R246 ;  /* 0x000000f600f67308 */ /* 0x000fe20000000800 */
[C---:B------:R-:W-:Y:S02]  /*116c0*/  FMUL.FTZ R88, R2.reuse, R88 ;  /* 0x0000005802587220 */ /* 0x040fe40000410000 */
[C---:B------:R-:W-:Y:S01]  /*116d0*/  HMMA.16816.F32 R60, R132.reuse, R130, R60 ;  /* 0x00000082843c723c */ /* 0x040fe2000000183c */
[----:B------:R-:W3:Y:S03]  /*116e0*/  LDSM.16.MT88.4 R128, [R172+0x2000] ;  /* 0x00200000ac80783b */ /* 0x000ee60000004200 */
        /* <DEDUP_REMOVED lines=16> */
[----:B------:R-:W-:Y:S01]  /*117f0*/  FMUL.FTZ R99, R0, R99 ;  /* 0x0000006300637220 */ /* 0x000fe20000410000 */
[C---:B---3--:R-:W-:Y:S03]  /*11800*/  HMMA.16816.F32 R80, R132.reuse, R128, R80 ;  /* 0x000000808450723c */ /* 0x048fe60000001850 */
[C---:B------:R-:W-:Y:S02]  /*11810*/  FMUL.FTZ R100, R2.reuse, R100 ;  /* 0x0000006402647220 */ /* 0x040fe40000410000 */
[----:B------:R-:W-:Y:S02]  /*11820*/  FMUL.FTZ R101, R2, R101 ;  /* 0x0000006502657220 */ /* 0x000fe40000410000 */
[C---:B------:R-:W-:Y:S01]  /*11830*/  FMUL.FTZ R102, R0.reuse, R102 ;  /* 0x0000006600667220 */ /* 0x040fe20000410000 */
        /* <DEDUP_REMOVED lines=17> */
[--C-:B------:R-:W-:Y:S02]  /*11950*/  FFMA.FTZ R186, R16, c[0x0][0x2d0], -R185.reuse ;  /* 0x0000b40010ba7a23 */ /* 0x100fe400000108b9 */
[C---:B------:R-:W-:Y:S01]  /*11960*/  FMUL.FTZ R16, R2.reuse, R124 ;  /* 0x0000007c02107220 */ /* 0x040fe20000410000 */
[C---:B---3--:R-:W-:Y:S03]  /*11970*/  HMMA.16816.F32 R104, R132.reuse, R128, R104 ;  /* 0x000000808468723c */ /* 0x048fe60000001868 */
[----:B------:R-:W-:Y:S01]  /*11980*/  FFMA.FTZ R187, R17, c[0x0][0x2d0], -R185 ;  /* 0x0000b40011bb7a23 */ /* 0x000fe200000108b9 */
[----:B------:R-:W-:Y:S01]  /*11990*/  MUFU.EX2 R186, R186 ;  /* 0x000000ba00ba7308 */ /* 0x000fe20000000800 */
[----:B------:R-:W-:Y:S02]  /*119a0*/  FMUL.FTZ R17, R2, R125 ;  /* 0x0000007d02117220 */ /* 0x000fe40000410000 */
[--C-:B------:R-:W-:Y:S01]  /*119b0*/  FFMA.FTZ R232, R18, c[0x0][0x2d0], -R183.reuse ;  /* 0x0000b40012e87a23 */ /* 0x100fe200000108b7 */
[C---:B------:R-:W-:Y:S01]  /*119c0*/  HMMA.16816.F32 R108, R132.reuse, R130, R108 ;  /* 0x00000082846c723c */ /* 0x040fe2000000186c */
[----:B------:R-:W-:Y:S03]  /*119d0*/  LDSM.16.MT88.4 R128, [R9+0x800] ;  /* 0x000800000980783b */ /* 0x000fe60000004200 */
[C---:B------:R-:W-:Y:S02]  /*119e0*/  FMUL.FTZ R18, R0.reuse, R126 ;  /* 0x0000007e00127220 */ /* 0x040fe40000410000 */
[----:B------:R-:W-:Y:S01]  /*119f0*/  FFMA.FTZ R235, R19, c[0x0][0x2d0], -R183 ;  /* 0x0000b40013eb7a23 */ /* 0x000fe200000108b7 */
[----:B------:R-:W3:Y:S01]  /*11a00*/  MUFU.EX2 R187, R187 ;  /* 0x000000bb00bb7308 */ /* 0x000ee20000000800 */
[----:B------:R-:W-:Y:S02]  /*11a10*/  FMUL.FTZ R19, R0, R127 ;  /* 0x0000007f00137220 */ /* 0x000fe40000410000 */
[----:B------:R-:W4:Y:S02]  /*11a20*/  LDSM.16.MT88.4 R124, [R174+0x800] ;  /* 0x00080000ae7c783b */ /* 0x000f240000004200 */
[--C-:B------:R-:W-:Y:S02]  /*11a30*/  FFMA.FTZ R198, R20, c[0x0][0x2d0], -R185.reuse ;  /* 0x0000b40014c67a23 */ /* 0x100fe400000108b9 */
[----:B------:R-:W-:Y:S01]  /*11a40*/  FFMA.FTZ R233, R21, c[0x0][0x2d0], -R185 ;  /* 0x0000b40015e97a23 */ /* 0x000fe200000108b9 */
[C---:B-1----:R-:W-:Y:S02]  /*11a50*/  HMMA.16816.F32 R16, R132.reuse, R148, R16 ;  /* 0x000000948410723c */ /* 0x042fe40000001810 */
[----:B------:R-:W-:Y:S01]  /*11a60*/  MUFU.EX2 R232, R232 ;  /* 0x000000e800e87308 */ /* 0x000fe20000000800 */
[--C-:B------:R-:W-:Y:S02]  /*11a70*/  FFMA.FTZ R234, R22, c[0x0][0x2d0], -R183.reuse ;  /* 0x0000b40016ea7a23 */ /* 0x100fe400000108b7 */
[--C-:B------:R-:W-:Y:S02]  /*11a80*/  FFMA.FTZ R237, R23, c[0x0][0x2d0], -R183.reuse ;  /* 0x0000b40017ed7a23 */ /* 0x100fe400000108b7 */
[C---:B------:R-:W-:Y:S02]  /*11a90*/  FMUL.FTZ R112, R2.reuse, R112 ;  /* 0x0000007002707220 */ /* 0x040fe40000410000 */
[----:B------:R-:W-:Y:S03]  /*11aa0*/  FMUL.FTZ R113, R2, R113 ;  /* 0x0000007102717220 */ /* 0x000fe60000410000 */
[----:B------:R-:W-:Y:S01]  /*11ab0*/  MUFU.EX2 R198, R198 ;  /* 0x000000c600c67308 */ /* 0x000fe20000000800 */
[C---:B------:R-:W-:Y:S02]  /*11ac0*/  FMUL.FTZ R114, R0.reuse, R114 ;  /* 0x0000007200727220 */ /* 0x040fe40000410000 */
[----:B------:R-:W-:Y:S02]  /*11ad0*/  FMUL.FTZ R115, R0, R115 ;  /* 0x0000007300737220 */ /* 0x000fe40000410000 */
[C---:B------:R-:W-:Y:S01]  /*11ae0*/  FMUL.FTZ R20, R2.reuse, R120 ;  /* 0x0000007802147220 */ /* 0x040fe20000410000 */
[----:B---3--:R-:W-:Y:S01]  /*11af0*/  F2FP.PACK_AB R120, R187, R186 ;  /* 0x000000babb78723e */ /* 0x008fe200000000ff */
[----:B------:R-:W-:Y:S02]  /*11b00*/  FMUL.FTZ R21, R2, R121 ;  /* 0x0000007902157220 */ /* 0x000fe40000410000 */
[C---:B------:R-:W-:Y:S01]  /*11b10*/  FMUL.FTZ R22, R0.reuse, R122 ;  /* 0x0000007a00167220 */ /* 0x040fe20000410000 */
[C---:B------:R-:W-:Y:S01]  /*11b20*/  HMMA.16816.F32 R112, R132.reuse, R150, R112 ;  /* 0x000000968470723c */ /* 0x040fe20000001870 */
[----:B------:R-:W1:Y:S01]  /*11b30*/  MUFU.EX2 R233, R233 ;  /* 0x000000e900e97308 */ /* 0x000e620000000800 */
[----:B------:R-:W3:Y:S01]  /*11b40*/  LDSM.16.MT88.4 R148, [R172+0x800] ;  /* 0x00080000ac94783b */ /* 0x000ee20000004200 */
[----:B------:R-:W-:Y:S02]  /*11b50*/  FMUL.FTZ R23, R0, R123 ;  /* 0x0000007b00177220 */ /* 0x000fe40000410000 */
[C---:B------:R-:W-:Y:S02]  /*11b60*/  FMUL.FTZ R116, R2.reuse, R116 ;  /* 0x0000007402747220 */ /* 0x040fe40000410000 */
[----:B------:R-:W-:Y:S02]  /*11b70*/  FMUL.FTZ R117, R2, R117 ;  /* 0x0000007502757220 */ /* 0x000fe40000410000 */
[C---:B------:R-:W-:Y:S01]  /*11b80*/  FMUL.FTZ R118, R0.reuse, R118 ;  /* 0x0000007600767220 */ /* 0x040fe20000410000 */
[C---:B--2---:R-:W-:Y:S01]  /*11b90*/  HMMA.16816.F32 R20, R132.reuse, R152, R20 ;  /* 0x000000988414723c */ /* 0x044fe20000001814 */
[----:B------:R-:W2:Y:S02]  /*11ba0*/  MUFU.EX2 R235, R235 ;  /* 0x000000eb00eb7308 */ /* 0x000ea40000000800 */
[----:B------:R-:W-:Y:S02]  /*11bb0*/  FMUL.FTZ R119, R0, R119 ;  /* 0x0000007700777220 */ /* 0x000fe40000410000 */
[--C-:B------:R-:W-:Y:S02]  /*11bc0*/  FFMA.FTZ R236, R26, c[0x0][0x2d0], -R183.reuse ;  /* 0x0000b4001aec7a23 */ /* 0x100fe400000108b7 */
[--C-:B------:R-:W-:Y:S01]  /*11bd0*/  FFMA.FTZ R239, R27, c[0x0][0x2d0], -R183.reuse ;  /* 0x0000b4001bef7a23 */ /* 0x100fe200000108b7 */
[----:B------:R-:W-:Y:S01]  /*11be0*/  F2FP.PACK_AB R27, R241, R238 ;  /* 0x000000eef11b723e */ /* 0x000fe200000000ff */
[----:B------:R-:W-:Y:S01]  /*11bf0*/  FFMA.FTZ R183, R39, c[0x0][0x2d0], -R183 ;  /* 0x0000b40027b77a23 */ /* 0x000fe200000108b7 */
[----:B------:R-:W-:Y:S01]  /*11c00*/  HMMA.16816.F32 R116, R132, R154, R116 ;  /* 0x0000009a8474723c */ /* 0x000fe20000001874 */
[----:B------:R-:W-:Y:S01]  /*11c10*/  MUFU.EX2 R234, R234 ;  /* 0x000000ea00ea7308 */ /* 0x000fe20000000800 */
[----:B------:R-:W5:Y:S01]  /*11c20*/  LDSM.16.MT88.4 R132, [R173+0x2800] ;  /* 0x00280000ad84783b */ /* 0x000f620000004200 */
[----:B------:R-:W-:Y:S01]  /*11c30*/  FFMA.FTZ R179, R0, R225, R179 ;  /* 0x000000e100b37223 */ /* 0x000fe200000100b3 */
[----:B-1----:R-:W-:Y:S01]  /*11c40*/  F2FP.PACK_AB R122, R233, R198 ;  /* 0x000000c6e97a723e */ /* 0x002fe200000000ff */
[----:B------:R-:W-:Y:S02]  /*11c50*/  FFMA.FTZ R175, R2, R231, R175 ;  /* 0x000000e702af7223 */ /* 0x000fe400000100af */
[----:B------:R-:W-:Y:S03]  /*11c60*/  FADD.FTZ R180, R180, R179 ;  /* 0x000000b3b4b47221 */ /* 0x000fe60000010000 */
[----:B------:R-:W-:Y:S01]  /*11c70*/  LDSM.16.MT88.4 R152, [R172+0x3800] ;  /* 0x00380000ac98783b */ /* 0x000fe20000004200 */
[----:B------:R-:W1:Y:S01]  /*11c80*/  MUFU.EX2 R237, R237 ;  /* 0x000000ed00ed7308 */ /* 0x000e620000000800 */
[----:B------:R-:W-:Y:S02]  /*11c90*/  FADD.FTZ R176, R176, R175 ;  /* 0x000000afb0b07221 */ /* 0x000fe40000010000 */
[----:B------:R-:W-:Y:S01]  /*11ca0*/  FADD.FTZ R181, R181, R180 ;  /* 0x000000b4b5b57221 */ /* 0x000fe20000010000 */
[----:B--2---:R-:W-:Y:S01]  /*11cb0*/  F2FP.PACK_AB R121, R235, R232 ;  /* 0x000000e8eb79723e */ /* 0x004fe200000000ff */
[----:B------:R-:W-:Y:S02]  /*11cc0*/  FADD.FTZ R177, R177, R176 ;  /* 0x000000b0b1b17221 */ /* 0x000fe40000010000 */
[----:B------:R-:W-:Y:S02]  /*11cd0*/  FADD.FTZ R181, R182, R181 ;  /* 0x000000b5b6b57221 */ /* 0x000fe40000010000 */
[----:B------:R-:W-:Y:S01]  /*11ce0*/  FADD.FTZ R177, R178, R177 ;  /* 0x000000b1b2b17221 */ /* 0x000fe20000010000 */
[----:B------:R-:W-:Y:S01]  /*11cf0*/  MUFU.EX2 R236, R236 ;  /* 0x000000ec00ec7308 */ /* 0x000fe20000000800 */
[----:B------:R-:W-:Y:S02]  /*11d00*/  FADD.FTZ R232, R232, R181 ;  /* 0x000000b5e8e87221 */ /* 0x000fe40000010000 */
[----:B------:R-:W-:Y:S02]  /*11d10*/  FADD.FTZ R186, R186, R177 ;  /* 0x000000b1baba7221 */ /* 0x000fe40000010000 */
[----:B------:R-:W-:Y:S02]  /*11d20*/  FADD.FTZ R235, R235, R232 ;  /* 0x000000e8ebeb7221 */ /* 0x000fe40000010000 */
[----:B------:R-:W-:Y:S03]  /*11d30*/  FADD.FTZ R187, R187, R186 ;  /* 0x000000babbbb7221 */ /* 0x000fe60000010000 */
[----:B------:R-:W2:Y:S01]  /*11d40*/  MUFU.EX2 R239, R239 ;  /* 0x000000ef00ef7308 */ /* 0x000ea20000000800 */
[----:B------:R-:W-:Y:S01]  /*11d50*/  FADD.FTZ R198, R198, R187 ;  /* 0x000000bbc6c67221 */ /* 0x000fe20000010000 */
[----:B-1----:R-:W-:Y:S01]  /*11d60*/  F2FP.PACK_AB R123, R237, R234 ;  /* 0x000000eaed7b723e */ /* 0x002fe200000000ff */
[----:B------:R-:W-:Y:S02]  /*11d70*/  FADD.FTZ R234, R234, R235 ;  /* 0x000000ebeaea7221 */ /* 0x000fe40000010000 */
[----:B------:R-:W-:Y:S02]  /*11d80*/  FADD.FTZ R233, R233, R198 ;  /* 0x000000c6e9e97221 */ /* 0x000fe40000010000 */
[----:B------:R-:W-:Y:S03]  /*11d90*/  FADD.FTZ R237, R237, R234 ;  /* 0x000000eaeded7221 */ /* 0x000fe60000010000 */
[----:B------:R-:W-:Y:S01]  /*11da0*/  MUFU.EX2 R183, R183 ;  /* 0x000000b700b77308 */ /* 0x000fe20000000800 */
[C---:B----4-:R-:W-:Y:S08]  /*11db0*/  HMMA.16816.F32 R4, R120.reuse, R124, R4 ;  /* 0x0000007c7804723c */ /* 0x050ff00000001804 */
[C---:B------:R-:W-:Y:S01]  /*11dc0*/  HMMA.16816.F32 R12, R120.reuse, R126, R12 ;  /* 0x0000007e780c723c */ /* 0x040fe2000000180c */
[----:B------:R-:W1:Y:S07]  /*11dd0*/  LDSM.16.MT88.4 R124, [R174+0x4800] ;  /* 0x00480000ae7c783b */ /* 0x000e6e0000004200 */
[C---:B------:R-:W-:Y:S08]  /*11de0*/  HMMA.16816.F32 R40, R120.reuse, R128, R40 ;  /* 0x000000807828723c */ /* 0x040ff00000001828 */
[C---:B------:R-:W-:Y:S01]  /*11df0*/  HMMA.16816.F32 R44, R120.reuse, R130, R44 ;  /* 0x00000082782c723c */ /* 0x040fe2000000182c */
[----:B------:R-:W4:Y:S07]  /*11e00*/  LDSM.16.MT88.4 R128, [R9+0x4800] ;  /* 0x004800000980783b */ /* 0x000f2e0000004200 */
[C---:B---3--:R-:W-:Y:S08]  /*11e10*/  HMMA.16816.F32 R48, R120.reuse, R148, R48 ;  /* 0x000000947830723c */ /* 0x048ff00000001830 */
[C---:B------:R-:W-:Y:S01]  /*11e20*/  HMMA.16816.F32 R52, R120.reuse, R150, R52 ;  /* 0x000000967834723c */ /* 0x040fe20000001834 */
[----:B------:R-:W3:Y:S07]  /*11e30*/  LDSM.16.MT88.4 R148, [R172+0x4800] ;  /* 0x00480000ac94783b */ /* 0x000eee0000004200 */
[C---:B------:R-:W-:Y:S08]  /*11e40*/  HMMA.16816.F32 R56, R120.reuse, R156, R56 ;  /* 0x0000009c7838723c */ /* 0x040ff00000001838 */
[C---:B------:R-:W-:Y:S08]  /*11e50*/  HMMA.16816.F32 R60, R120.reuse, R158, R60 ;  /* 0x0000009e783c723c */ /* 0x040ff0000000183c */
[C---:B------:R-:W-:Y:S08]  /*11e60*/  HMMA.16816.F32 R64, R120.reuse, R160, R64 ;  /* 0x000000a07840723c */ /* 0x040ff00000001840 */
[C---:B------:R-:W-:Y:S08]  /*11e70*/  HMMA.16816.F32 R68, R120.reuse, R162, R68 ;  /* 0x000000a27844723c */ /* 0x040ff00000001844 */
[C---:B------:R-:W-:Y:S08]  /*11e80*/  HMMA.16816.F32 R72, R120.reuse, R164, R72 ;  /* 0x000000a47848723c */ /* 0x040ff00000001848 */
[C---:B------:R-:W-:Y:S08]  /*11e90*/  HMMA.16816.F32 R76, R120.reuse, R166, R76 ;  /* 0x000000a6784c723c */ /* 0x040ff0000000184c */
[C---:B------:R-:W-:Y:S07]  /*11ea0*/  HMMA.16816.F32 R80, R120.reuse, R168, R80 ;  /* 0x000000a87850723c */ /* 0x040fee0000001850 */
[--C-:B------:R-:W-:Y:S01]  /*11eb0*/  FFMA.FTZ R168, R24, c[0x0][0x2d0], -R185.reuse ;  /* 0x0000b40018a87a23 */ /* 0x100fe200000108b9 */
[C---:B------:R-:W-:Y:S04]  /*11ec0*/  HMMA.16816.F32 R84, R120.reuse, R170, R84 ;  /* 0x000000aa7854723c */ /* 0x040fe80000001854 */
[--C-:B------:R-:W-:Y:S01]  /*11ed0*/  FFMA.FTZ R169, R25, c[0x0][0x2d0], -R185.reuse ;  /* 0x0000b40019a97a23 */ /* 0x100fe200000108b9 */
[----:B--2---:R-:W-:Y:S01]  /*11ee0*/  F2FP.PACK_AB R25, R239, R236 ;  /* 0x000000ecef19723e */ /* 0x004fe200000000ff */
[----:B------:R-:W-:Y:S01]  /*11ef0*/  MUFU.EX2 R168, R168 ;  /* 0x000000a800a87308 */ /* 0x000fe20000000800 */
[--C-:B------:R-:W-:Y:S01]  /*11f00*/  FFMA.FTZ R170, R28, c[0x0][0x2d0], -R185.reuse ;  /* 0x0000b4001caa7a23 */ /* 0x100fe200000108b9 */
[C---:B-----5:R-:W-:Y:S04]  /*11f10*/  HMMA.16816.F32 R88, R120.reuse, R132, R88 ;  /* 0x000000847858723c */ /* 0x060fe80000001858 */
[--C-:B------:R-:W-:Y:S02]  /*11f20*/  FFMA.FTZ R171, R29, c[0x0][0x2d0], -R185.reuse ;  /* 0x0000b4001dab7a23 */ /* 0x100fe400000108b9 */
[----:B------:R-:W-:Y:S01]  /*11f30*/  LDSM.16.MT88.4 R28, [R9+0x1000] ;  /* 0x00100000091c783b */ /* 0x000fe20000004200 */
[----:B------:R-:W-:Y:S01]  /*11f40*/  FFMA.FTZ R185, R37, c[0x0][0x2d0], -R185 ;  /* 0x0000b40025b97a23 */ /* 0x000fe200000108b9 */
[C---:B------:R-:W-:Y:S01]  /*11f50*/  HMMA.16816.F32 R92, R120.reuse, R134, R92 ;  /* 0x00000086785c723c */ /* 0x040fe2000000185c */
[----:B------:R-:W2:Y:S03]  /*11f60*/  MUFU.EX2 R169, R169 ;  /* 0x000000a900a97308 */ /* 0x000ea60000000800 */
[----:B------:R-:W-:Y:S02]  /*11f70*/  FADD.FTZ R236, R236, R237 ;  /* 0x000000edecec7221 */ /* 0x000fe40000010000 */
[----:B------:R-:W5:Y:S02]  /*11f80*/  LDSM.16.MT88.4 R132, [R173+0x4800] ;  /* 0x00480000ad84783b */ /* 0x000f640000004200 */
[C---:B-1----:R-:W-:Y:S03]  /*11f90*/  HMMA.16816.F32 R96, R120.reuse, R124, R96 ;  /* 0x0000007c7860723c */ /* 0x042fe60000001860 */
[----:B------:R-:W-:Y:S01]  /*11fa0*/  MUFU.EX2 R170, R170 ;  /* 0x000000aa00aa7308 */ /* 0x000fe20000000800 */
[----:B------:R-:W-:Y:S02]  /*11fb0*/  FADD.FTZ R239, R239, R236 ;  /* 0x000000ecefef7221 */ /* 0x000fe40000010000 */
[----:B------:R-:W-:Y:S02]  /*11fc0*/  LDSM.16.MT88.4 R36, [R173+0x1800] ;  /* 0x00180000ad24783b */ /* 0x000fe40000004200 */
[C---:B------:R-:W-:Y:S04]  /*11fd0*/  HMMA.16816.F32 R100, R120.reuse, R126, R100 ;  /* 0x0000007e7864723c */ /* 0x040fe80000001864 */
[----:B------:R-:W-:Y:S01]  /*11fe0*/  FADD.FTZ R238, R238, R239 ;  /* 0x000000efeeee7221 */ /* 0x000fe20000010000 */
[----:B------:R-:W1:Y:S01]  /*11ff0*/  MUFU.EX2 R171, R171 ;  /* 0x000000ab00ab7308 */ /* 0x000e620000000800 */
[----:B------:R-:W5:Y:S02]  /*12000*/  LDSM.16.MT88.4 R124, [R174+0x1000] ;  /* 0x00100000ae7c783b */ /* 0x000f640000004200 */
[C---:B----4-:R-:W-:Y:S04]  /*12010*/  HMMA.16816.F32 R104, R120.reuse, R128, R104 ;  /* 0x000000807868723c */ /* 0x050fe80000001868 */
[C---:B--2---:R-:W-:Y:S01]  /*12020*/  F2FP.PACK_AB R24, R169.reuse, R168 ;  /* 0x000000a8a918723e */ /* 0x044fe200000000ff */
[----:B------:R-:W-:Y:S02]  /*12030*/  FADD.FTZ R168, R168, R233 ;  /* 0x000000e9a8a87221 */ /* 0x000fe40000010000 */
[----:B------:R-:W2:Y:S01]  /*12040*/  MUFU.EX2 R185, R185 ;  /* 0x000000b900b97308 */ /* 0x000ea20000000800 */
[C---:B------:R-:W-:Y:S01]  /*12050*/  HMMA.16816.F32 R108, R120.reuse, R130, R108 ;  /* 0x00000082786c723c */ /* 0x040fe2000000186c */
[----:B------:R-:W4:Y:S03]  /*12060*/  LDSM.16.MT88.4 R128, [R172+0x1000] ;  /* 0x00100000ac80783b */ /* 0x000f260000004200 */
[----:B------:R-:W-:Y:S02]  /*12070*/  FADD.FTZ R169, R169, R168 ;  /* 0x000000a8a9a97221 */ /* 0x000fe40000010000 */
[----:B------:R-:W-:Y:S02]  /*12080*/  FADD.FTZ R241, R241, R238 ;  /* 0x000000eef1f17221 */ /* 0x000fe40000010000 */
[C---:B---3--:R-:W-:Y:S04]  /*12090*/  HMMA.16816.F32 R16, R120.reuse, R148, R16 ;  /* 0x000000947810723c */ /* 0x048fe80000001810 */
[C---:B-1----:R-:W-:Y:S01]  /*120a0*/  F2FP.PACK_AB R26, R171.reuse, R170 ;  /* 0x000000aaab1a723e */ /* 0x042fe200000000ff */
[----:B------:R-:W-:Y:S03]  /*120b0*/  FADD.FTZ R170, R170, R169 ;  /* 0x000000a9aaaa7221 */ /* 0x000fe60000010000 */
[C---:B------:R-:W-:Y:S01]  /*120c0*/  HMMA.16816.F32 R112, R120.reuse, R150, R112 ;  /* 0x000000967870723c */ /* 0x040fe20000001870 */
[----:B------:R-:W1:Y:S03]  /*120d0*/  LDSM.16.MT88.4 R148, [R173+0x1000] ;  /* 0x00100000ad94783b */ /* 0x000e660000004200 */
[----:B------:R-:W-:Y:S04]  /*120e0*/  FADD.FTZ R171, R171, R170 ;  /* 0x000000aaabab7221 */ /* 0x000fe80000010000 */
[C---:B-----5:R-:W-:Y:S08]  /*120f0*/  HMMA.16816.F32 R20, R120.reuse, R132, R20 ;  /* 0x000000847814723c */ /* 0x060ff00000001814 */
[----:B------:R-:W-:Y:S01]  /*12100*/  HMMA.16816.F32 R116, R120, R134, R116 ;  /* 0x000000867874723c */ /* 0x000fe20000001874 */
[----:B------:R-:W3:Y:S07]  /*12110*/  LDSM.16.MT88.4 R120, [R174+0x3000] ;  /* 0x00300000ae78783b */ /* 0x000eee0000004200 */
[C---:B------:R-:W-:Y:S01]  /*12120*/  HMMA.16816.F32 R4, R24.reuse, R124, R4 ;  /* 0x0000007c1804723c */ /* 0x040fe20000001804 */
[----:B------:R-:W5:Y:S07]  /*12130*/  LDSM.16.MT88.4 R132, [R9+0x3000] ;  /* 0x003000000984783b */ /* 0x000f6e0000004200 */
[C---:B------:R-:W-:Y:S01]  /*12140*/  HMMA.16816.F32 R12, R24.reuse, R126, R12 ;  /* 0x0000007e180c723c */ /* 0x040fe2000000180c */
[----:B------:R-:W2:Y:S07]  /*12150*/  LDSM.16.MT88.4 R124, [R172+0x3000] ;  /* 0x00300000ac7c783b */ /* 0x000eae0000004200 */
[C---:B------:R-:W-:Y:S08]  /*12160*/  HMMA.16816.F32 R40, R24.reuse, R28, R40 ;  /* 0x0000001c1828723c */ /* 0x040ff00000001828 */
[C---:B------:R-:W-:Y:S01]  /*12170*/  HMMA.16816.F32 R44, R24.reuse, R30, R44 ;  /* 0x0000001e182c723c */ /* 0x040fe2000000182c */
[----:B------:R-:W2:Y:S07]  /*12180*/  LDSM.16.MT88.4 R28, [R173+0x3000] ;  /* 0x00300000ad1c783b */ /* 0x000eae0000004200 */
[C---:B----4-:R-:W-:Y:S08]  /*12190*/  HMMA.16816.F32 R48, R24.reuse, R128, R48 ;  /* 0x000000801830723c */ /* 0x050ff00000001830 */
        /* <DEDUP_REMOVED lines=8> */
[C---:B-----5:R-:W-:Y:S08]  /*12220*/  HMMA.16816.F32 R72, R24.reuse, R132, R72 ;  /* 0x000000841848723c */ /* 0x060ff00000001848 */
[C---:B------:R-:W-:Y:S08]  /*12230*/  HMMA.16816.F32 R76, R24.reuse, R134, R76 ;  /* 0x00000086184c723c */ /* 0x040ff0000000184c */
[C---:B--2---:R-:W-:Y:S08]  /*12240*/  HMMA.16816.F32 R80, R24.reuse, R124, R80 ;  /* 0x0000007c1850723c */ /* 0x044ff00000001850 */
[C---:B------:R-:W-:Y:S01]  /*12250*/  HMMA.16816.F32 R84, R24.reuse, R126, R84 ;  /* 0x0000007e1854723c */ /* 0x040fe20000001854 */
[----:B------:R-:W2:Y:S07]  /*12260*/  LDSM.16.MT88.4 R124, [R172+0x5000] ;  /* 0x00500000ac7c783b */ /* 0x000eae0000004200 */
[C---:B------:R-:W-:Y:S08]  /*12270*/  HMMA.16816.F32 R88, R24.reuse, R28, R88 ;  /* 0x0000001c1858723c */ /* 0x040ff00000001858 */
[C---:B------:R-:W-:Y:S01]  /*12280*/  HMMA.16816.F32 R92, R24.reuse, R30, R92 ;  /* 0x0000001e185c723c */ /* 0x040fe2000000185c */
[----:B------:R-:W3:Y:S07]  /*12290*/  LDSM.16.MT88.4 R28, [R173+0x5000] ;  /* 0x00500000ad1c783b */ /* 0x000eee0000004200 */
[C---:B----4-:R-:W-:Y:S08]  /*122a0*/  HMMA.16816.F32 R96, R24.reuse, R128, R96 ;  /* 0x000000801860723c */ /* 0x050ff00000001860 */
        /* <DEDUP_REMOVED lines=9> */
[----:B------:R-:W-:Y:S01]  /*12340*/  HMMA.16816.F32 R116, R24, R30, R116 ;  /* 0x0000001e1874723c */ /* 0x000fe20000001874 */
[----:B------:R-:W3:Y:S06]  /*12350*/  LDSM.16.MT88.4 R28, [R173+0x3800] ;  /* 0x00380000ad1c783b */ /* 0x000eec0000004200 */
[----:B------:R-:W-:Y:S01]  /*12360*/  F2FP.PACK_AB R24, R243, R240 ;  /* 0x000000f0f318723e */ /* 0x000fe200000000ff */
[----:B------:R-:W-:Y:S01]  /*12370*/  FADD.FTZ R240, R240, R171 ;  /* 0x000000abf0f07221 */ /* 0x000fe20000010000 */
[----:B------:R-:W-:Y:S03]  /*12380*/  F2FP.PACK_AB R26, R185, R242 ;  /* 0x000000f2b91a723e */ /* 0x000fe600000000ff */
[----:B------:R-:W-:Y:S01]  /*12390*/  F2FP.PACK_AB R25, R245, R244 ;  /* 0x000000f4f519723e */ /* 0x000fe200000000ff */
[----:B------:R-:W-:Y:S01]  /*123a0*/  FADD.FTZ R244, R244, R241 ;  /* 0x000000f1f4f47221 */ /* 0x000fe20000010000 */
[----:B------:R-:W-:Y:S01]  /*123b0*/  F2FP.PACK_AB R27, R183, R246 ;  /* 0x000000f6b71b723e */ /* 0x000fe200000000ff */
[----:B------:R-:W-:Y:S02]  /*123c0*/  FADD.FTZ R243, R243, R240 ;  /* 0x000000f0f3f37221 */ /* 0x000fe40000010000 */
[----:B------:R-:W-:Y:S02]  /*123d0*/  FADD.FTZ R245, R245, R244 ;  /* 0x000000f4f5f57221 */ /* 0x000fe40000010000 */
[----:B------:R-:W-:Y:S02]  /*123e0*/  FADD.FTZ R242, R242, R243 ;  /* 0x000000f3f2f27221 */ /* 0x000fe40000010000 */
[C---:B----4-:R-:W-:Y:S01]  /*123f0*/  HMMA.16816.F32 R132, R24.reuse, R128, R4 ;  /* 0x000000801884723c */ /* 0x050fe20000001804 */
[----:B------:R-:W4:Y:S02]  /*12400*/  LDSM.16.MT88.4 R4, [R174+0x5800] ;  /* 0x00580000ae04783b */ /* 0x000f240000004200 */
[----:B------:R-:W-:Y:S02]  /*12410*/  FADD.FTZ R246, R246, R245 ;  /* 0x000000f5f6f67221 */ /* 0x000fe40000010000 */
[----:B------:R-:W-:Y:S02]  /*12420*/  FADD.FTZ R231, R185, R242 ;  /* 0x000000f2b9e77221 */ /* 0x000fe40000010000 */
[----:B------:R-:W-:Y:S01]  /*12430*/  FADD.FTZ R225, R183, R246 ;  /* 0x000000f6b7e17221 */ /* 0x000fe20000010000 */
[C---:B------:R-:W-:Y:S01]  /*12440*/  HMMA.16816.F32 R128, R24.reuse, R130, R12 ;  /* 0x000000821880723c */ /* 0x040fe2000000180c */
[----:B------:R-:W5:Y:S07]  /*12450*/  LDSM.16.MT88.4 R12, [R9+0x5800] ;  /* 0x00580000090c783b */ /* 0x000f6e0000004200 */
[C---:B------:R-:W-:Y:S07]  /*12460*/  HMMA.16816.F32 R40, R24.reuse, R32, R40 ;  /* 0x000000201828723c */ /* 0x040fee0000001828 */
[----:B------:R-:W-:Y:S01]  /*12470*/  IADD3 R32, R224, -0x2, RZ ;  /* 0xfffffffee0207810 */ /* 0x000fe20007ffe0ff */
[C---:B------:R-:W-:Y:S03]  /*12480*/  HMMA.16816.F32 R44, R24.reuse, R34, R44 ;  /* 0x00000022182c723c */ /* 0x040fe6000000182c */
[C---:B------:R-:W-:Y:S05]  /*12490*/  ISETP.GE.AND P0, PT, R32.reuse, R221, PT ;  /* 0x000000dd2000720c */ /* 0x040fea0003f06270 */
[C---:B-1----:R-:W-:Y:S08]  /*124a0*/  HMMA.16816.F32 R48, R24.reuse, R120, R48 ;  /* 0x000000781830723c */ /* 0x042ff00000001830 */
[C---:B------:R-:W-:Y:S01]  /*124b0*/  HMMA.16816.F32 R52, R24.reuse, R122, R52 ;  /* 0x0000007a1834723c */ /* 0x040fe20000001834 */
[----:B------:R-:W-:Y:S02]  /*124c0*/  @P0 MOV R0, c[0x0][0x1e0] ;  /* 0x0000780000000a02 */ /* 0x000fe40000000f00 */
[----:B------:R-:W-:Y:S02]  /*124d0*/  @P0 ISETP.GE.AND P2, PT, R209, c[0x0][0x1d4], PT ;  /* 0x00007500d1000a0c */ /* 0x000fe40003f46270 */
[----:B------:R-:W-:Y:S03]  /*124e0*/  @P0 MOV R2, c[0x0][0x1e4] ;  /* 0x0000790000020a02 */ /* 0x000fe60000000f00 */
        /* <DEDUP_REMOVED lines=8> */
[C---:B---3--:R-:W-:Y:S08]  /*12570*/  HMMA.16816.F32 R88, R24.reuse, R28, R88 ;  /* 0x0000001c1858723c */ /* 0x048ff00000001858 */
[C---:B------:R-:W-:Y:S01]  /*12580*/  HMMA.16816.F32 R92, R24.reuse, R30, R92 ;  /* 0x0000001e185c723c */ /* 0x040fe2000000185c */
[----:B------:R-:W1:Y:S07]  /*12590*/  LDSM.16.MT88.4 R28, [R172+0x5800] ;  /* 0x00580000ac1c783b */ /* 0x000e6e0000004200 */
[C---:B----4-:R-:W-:Y:S07]  /*125a0*/  HMMA.16816.F32 R96, R24.reuse, R4, R96 ;  /* 0x000000041860723c */ /* 0x050fee0000001860 */
[----:B------:R-:W-:Y:S01]  /*125b0*/  @P0 SHF.R.S32.HI R5, RZ, 0x1f, R32 ;  /* 0x0000001fff050819 */ /* 0x000fe20000011420 */
[C---:B------:R-:W-:Y:S04]  /*125c0*/  HMMA.16816.F32 R100, R24.reuse, R6, R100 ;  /* 0x000000061864723c */ /* 0x040fe80000001864 */
[----:B------:R-:W-:Y:S04]  /*125d0*/  @P0 IMAD R5, R5, c[0x0][0x1e0], RZ ;  /* 0x0000780005050a24 */ /* 0x000fe800078e02ff */
[C---:B-----5:R-:W-:Y:S04]  /*125e0*/  HMMA.16816.F32 R104, R24.reuse, R12, R104 ;  /* 0x0000000c1868723c */ /* 0x060fe80000001868 */
[C---:B------:R-:W-:Y:S02]  /*125f0*/  @P0 IMAD R5, R32.reuse, c[0x0][0x1e4], R5 ;  /* 0x0000790020050a24 */ /* 0x040fe400078e0205 */
[----:B------:R-:W-:Y:S02]  /*12600*/  @P0 IMAD.WIDE.U32 R32, R32, c[0x0][0x1e0], RZ ;  /* 0x0000780020200a25 */ /* 0x000fe400078e00ff */
[C---:B------:R-:W-:Y:S04]  /*12610*/  HMMA.16816.F32 R108, R24.reuse, R14, R108 ;  /* 0x0000000e186c723c */ /* 0x040fe8000000186c */
[----:B------:R-:W-:Y:S02]  /*12620*/  @P0 IADD3 R9, R33, R5, RZ ;  /* 0x0000000521090210 */ /* 0x000fe40007ffe0ff */
[----:B------:R-:W2:Y:S01]  /*12630*/  LDSM.16.MT88.4 R4, [R173+0x5800] ;  /* 0x00580000ad04783b */ /* 0x000ea20000004200 */
[C---:B------:R-:W-:Y:S02]  /*12640*/  @P0 SHF.L.U32 R13, R32.reuse, 0x6, RZ ;  /* 0x00000006200d0819 */ /* 0x040fe400000006ff */
[----:B------:R-:W-:Y:S01]  /*12650*/  @P0 SHF.L.U64.HI R9, R32, 0x6, R9 ;  /* 0x0000000620090819 */ /* 0x000fe20000010209 */
[C---:B-1----:R-:W-:Y:S03]  /*12660*/  HMMA.16816.F32 R124, R24.reuse, R28, R16 ;  /* 0x0000001c187c723c */ /* 0x042fe60000001810 */
[C---:B------:R-:W-:Y:S04]  /*12670*/  @P0 LEA R15, P1, R0.reuse, R13, 0x5 ;  /* 0x0000000d000f0211 */ /* 0x040fe800078228ff */
[----:B------:R-:W-:Y:S01]  /*12680*/  @P0 LEA.HI.X R33, R0, R9, R2, 0x5, P1 ;  /* 0x0000000900210211 */ /* 0x000fe200008f2c02 */
[C---:B------:R-:W-:Y:S04]  /*12690*/  HMMA.16816.F32 R112, R24.reuse, R30, R112 ;  /* 0x0000001e1870723c */ /* 0x040fe80000001870 */
[-C--:B------:R-:W-:Y:S02]  /*126a0*/  @P0 IADD3 R15, P4, R15, R228.reuse, RZ ;  /* 0x000000e40f0f0210 */ /* 0x080fe40007f9e0ff */
[----:B------:R-:W-:Y:S02]  /*126b0*/  @P0 IADD3 R13, P1, R13, R228, RZ ;  /* 0x000000e40d0d0210 */ /* 0x000fe40007f3e0ff */
[-C--:B------:R-:W-:Y:S02]  /*126c0*/  @P0 IADD3.X R2, R33, R220.reuse, RZ, P4, !PT ;  /* 0x000000dc21020210 */ /* 0x080fe400027fe4ff */
[----:B------:R-:W-:Y:S02]  /*126d0*/  ISETP.NE.AND P4, PT, R222, RZ, PT ;  /* 0x000000ffde00720c */ /* 0x000fe40003f85270 */
[----:B------:R-:W-:Y:S02]  /*126e0*/  @P0 LEA R16, P5, R13, c[0x0][0x1c8], 0x1 ;  /* 0x000072000d100a11 */ /* 0x000fe400078a08ff */
[----:B------:R-:W-:Y:S01]  /*126f0*/  @P0 IADD3.X R0, R9, R220, RZ, P1, !PT ;  /* 0x000000dc09000210 */ /* 0x000fe20000ffe4ff */
[----:B------:R-:W-:Y:S01]  /*12700*/  @P0 IMAD R9, R223, 0x6000, R11 ;  /* 0x00006000df090824 */ /* 0x000fe200078e020b */
[----:B------:R-:W-:Y:S02]  /*12710*/  @P0 ISETP.GE.AND P1, PT, R208, c[0x0][0x1d4], PT ;  /* 0x00007500d0000a0c */ /* 0x000fe40003f26270 */
[----:B------:R-:W-:Y:S02]  /*12720*/  @P0 LEA.HI.X R17, R13, c[0x0][0x1cc], R0, 0x1, P5 ;  /* 0x000073000d110a11 */ /* 0x000fe400028f0c00 */
[C---:B------:R-:W-:Y:S02]  /*12730*/  @P0 LEA R12, P3, R15.reuse, c[0x0][0x1c8], 0x1 ;  /* 0x000072000f0c0a11 */ /* 0x040fe400078608ff */
[C---:B------:R-:W-:Y:S01]  /*12740*/  IADD3 R0, R196.reuse, 0x1, RZ ;  /* 0x00000001c4007810 */ /* 0x040fe20007ffe0ff */
[----:B------:R-:W-:Y:S01]  /*12750*/  @!PT LDS RZ, [RZ] ;  /* 0x00000000fffff984 */ /* 0x000fe20000000800 */
[----:B------:R-:W-:Y:S01]  /*12760*/  @!PT LDS RZ, [RZ] ;  /* 0x00000000fffff984 */ /* 0x000fe20000000800 */
[----:B------:R-:W-:Y:S01]  /*12770*/  @!PT LDS RZ, [RZ] ;  /* 0x00000000fffff984 */ /* 0x000fe20000000800 */
[----:B------:R1:W-:Y:S01]  /*12780*/  @P0 LDGSTS.E.BYPASS.LTC128B.128 [R9], [R16.64], !P4 ;  /* 0x0000000010090fae */ /* 0x0003e2000e101d48 */
[----:B------:R-:W-:Y:S01]  /*12790*/  @P0 LEA.HI.X R13, R15, c[0x0][0x1cc], R2, 0x1, P3 ;  /* 0x000073000f0d0a11 */ /* 0x000fe200018f0c02 */
[C---:B--2---:R-:W-:Y:S06]  /*127a0*/  HMMA.16816.F32 R120, R24.reuse, R4, R20 ;  /* 0x000000041878723c */ /* 0x044fec0000001814 */
[----:B------:R1:W-:Y:S02]  /*127b0*/  @P0 LDGSTS.E.BYPASS.LTC128B.128 [R9+0x2000], [R16.64+0x80], !P2 ;  /* 0x0200008010090fae */ /* 0x0003e4000d101d48 */
[----:B------:R-:W-:Y:S06]  /*127c0*/  HMMA.16816.F32 R116, R24, R6, R116 ;  /* 0x000000061874723c */ /* 0x000fec0000001874 */
[----:B------:R1:W-:Y:S08]  /*127d0*/  @P0 LDGSTS.E.BYPASS.LTC128B.128 [R9+0x4000], [R16.64+0x100], !P1 ;  /* 0x0400010010090fae */ /* 0x0003f0000c901d48 */
[----:B------:R1:W-:Y:S08]  /*127e0*/  @P0 LDGSTS.E.BYPASS.LTC128B.128 [R9+0x1000], [R12.64], !P4 ;  /* 0x010000000c090fae */ /* 0x0003f0000e101d48 */
[----:B------:R1:W-:Y:S08]  /*127f0*/  @P0 LDGSTS.E.BYPASS.LTC128B.128 [R9+0x3000], [R12.64+0x80], !P2 ;  /* 0x030000800c090fae */ /* 0x0003f0000d101d48 */
[----:B------:R1:W-:Y:S01]  /*12800*/  @P0 LDGSTS.E.BYPASS.LTC128B.128 [R9+0x5000], [R12.64+0x100], !P1 ;  /* 0x050001000c090fae */ /* 0x0003e2000c901d48 */
[----:B------:R-:W-:Y:S02]  /*12810*/  ISETP.GE.AND P0, PT, R221, R224, PT ;  /* 0x000000e0dd00720c */ /* 0x000fe40003f06270 */
[----:B------:R-:W-:Y:S02]  /*12820*/  ISETP.GE.AND P1, PT, R196, 0x1, PT ;  /* 0x00000001c400780c */ /* 0x000fe40003f26270 */
[----:B------:R-:W-:Y:S02]  /*12830*/  MOV R224, R230 ;  /* 0x000000e600e07202 */ /* 0x000fe40000000f00 */
[----:B------:R-:W-:Y:S01]  /*12840*/  SEL R196, R0, RZ, !P1 ;  /* 0x000000ff00c47207 */ /* 0x000fe20004800000 */
[----:B------:R-:W0:Y:S01]  /*12850*/  LDGDEPBAR ;  /* 0x00000000000079af */ /* 0x000e220000000000 */
[----:B------:R-:W-:Y:S02]  /*12860*/  MOV R0, R3 ;  /* 0x0000000300007202 */ /* 0x000fe40000000f00 */
[----:B-1----:R-:W-:Y:S03]  /*12870*/  MOV R9, R8 ;  /* 0x0000000800097202 */ /* 0x002fe60000000f00 */
[----:B------:R-:W-:-:S05]  /*12880*/  @!P0 BRA `(.L_x_1461) ;  /* 0xffffd70000008947 */ /* 0x000fca000383ffff */
.L_x_1460:
[----:B-1----:R-:W-:Y:S02]  /*12890*/  MOV R5, 0x1f ;  /* 0x0000001f00057802 */ /* 0x002fe40000000f00 */
[----:B------:R-:W-:Y:S01]  /*128a0*/  MOV R0, 0xffffffff ;  /* 0xffffffff00007802 */ /* 0x000fe20000000f00 */
[----:B------:R-:W-:Y:S05]  /*128b0*/  BRA.DIV ~URZ, `(.L_x_1462) ;  /* 0x00004ee27f007947 */ /* 0x000fea000b800000 */
[----:B------:R1:W2:Y:S02]  /*128c0*/  SHFL.BFLY PT, R6, R231, 0x2, 0x1f ;  /* 0x0c401f00e7067f89 */ /* 0x0002a400000e0000 */
.L_x_1532:
[----:B-12---:R-:W-:Y:S01]  /*128d0*/  FADD.FTZ R231, R6, R231 ;  /* 0x000000e706e77221 */ /* 0x006fe20000010000 */
[----:B------:R-:W-:Y:S05]  /*128e0*/  BRA.DIV ~URZ, `(.L_x_1463) ;  /* 0x00004ef27f007947 */ /* 0x000fea000b800000 */
[----:B------:R-:W1:Y:S04]  /*128f0*/  SHFL.BFLY PT, R14, R225, 0x2, 0x1f ;  /* 0x0c401f00e10e7f89 */ /* 0x000e6800000e0000 */
[----:B------:R-:W2:Y:S01]  /*12900*/  SHFL.BFLY PT, R4, R231, 0x1, 0x1f ;  /* 0x0c201f00e7047f89 */ /* 0x000ea200000e0000 */
[----:B-1----:R-:W-:-:S02]  /*12910*/  FADD.FTZ R14, R14, R225 ;  /* 0x000000e10e0e7221 */ /* 0x002fc40000010000 */
[----:B--2---:R-:W-:-:S03]  /*12920*/  FADD.FTZ R4, R231, R4 ;  /* 0x00000004e7047221 */ /* 0x004fc60000010000 */
[----:B------:R1:W2:Y:S04]  /*12930*/  SHFL.BFLY PT, R6, R14, 0x1, 0x1f ;  /* 0x0c201f000e067f89 */ /* 0x0002a800000e0000 */
.L_x_1533:
[----:B-12---:R-:W-:Y:S01]  /*12940*/  FADD.FTZ R14, R6, R14 ;  /* 0x0000000e060e7221 */ /* 0x006fe20000010000 */
[----:B------:R-:W-:Y:S02]  /*12950*/  FSETP.NE.FTZ.AND P1, PT, R4, RZ, PT ;  /* 0x000000ff0400720b */ /* 0x000fe40003f35000 */
[----:B------:R-:W-:Y:S02]  /*12960*/  MOV R9, RZ ;  /* 0x000000ff00097202 */ /* 0x000fe40000000f00 */
[----:B------:R-:W-:Y:S02]  /*12970*/  FSETP.NE.FTZ.AND P0, PT, R14, RZ, PT ;  /* 0x000000ff0e00720b */ /* 0x000fe40003f15000 */
[----:B------:R-:W-:Y:S02]  /*12980*/  MOV R2, RZ ;  /* 0x000000ff00027202 */ /* 0x000fe40000000f00 */
[----:B------:R-:W-:-:S05]  /*12990*/  MOV R0, 0xff800000 ;  /* 0xff80000000007802 */ /* 0x000fca0000000f00 */
[----:B------:R-:W1:Y:S01]  /*129a0*/  @P1 MUFU.LG2 R5, R4 ;  /* 0x0000000400051308 */ /* 0x000e620000000c00 */
[----:B------:R-:W-:-:S03]  /*129b0*/  @P1 MOV R6, 0x3f317218 ;  /* 0x3f31721800061802 */ /* 0x000fc60000000f00 */
[----:B------:R-:W-:Y:S02]  /*129c0*/  @P0 MOV R16, 0x3f317218 ;  /* 0x3f31721800100802 */ /* 0x000fe40000000f00 */
[----:B------:R-:W-:Y:S02]  /*129d0*/  @P1 FMUL.FTZ R6, R6, c[0x0][0x2d0] ;  /* 0x0000b40006061a20 */ /* 0x000fe40000410000 */
[----:B------:R-:W2:Y:S01]  /*129e0*/  @P0 MUFU.LG2 R15, R14 ;  /* 0x0000000e000f0308 */ /* 0x000ea20000000c00 */
[----:B------:R-:W-:-:S07]  /*129f0*/  @P0 FMUL.FTZ R16, R16, c[0x0][0x2d0] ;  /* 0x0000b40010100a20 */ /* 0x000fce0000410000 */
[----:B------:R-:W3:Y:S01]  /*12a00*/  @P1 MUFU.RCP R9, R4 ;  /* 0x0000000400091308 */ /* 0x000ee20000001000 */
[----:B-1----:R-:W-:-:S04]  /*12a10*/  @P1 FMUL.FTZ R5, R5, 0.69314718246459960938 ;  /* 0x3f31721805051820 */ /* 0x002fc80000410000 */
[----:B------:R-:W-:-:S03]  /*12a20*/  @P1 FFMA.FTZ R0, R6, R8, R5 ;  /* 0x0000000806001223 */ /* 0x000fc60000010005 */
[----:B------:R1:W4:Y:S01]  /*12a30*/  @P0 MUFU.RCP R2, R14 ;  /* 0x0000000e00020308 */ /* 0x0003220000001000 */
[----:B--2---:R-:W-:Y:S01]  /*12a40*/  @P0 FMUL.FTZ R17, R15, 0.69314718246459960938 ;  /* 0x3f3172180f110820 */ /* 0x004fe20000410000 */
[----:B------:R-:W-:Y:S01]  /*12a50*/  MOV R15, 0x1 ;  /* 0x00000001000f7802 */ /* 0x000fe20000000f00 */
[C---:B---3--:R-:W-:Y:S02]  /*12a60*/  FMUL.FTZ R132, R9.reuse, R132 ;  /* 0x0000008409847220 */ /* 0x048fe40000410000 */
        /* <DEDUP_REMOVED lines=48> */
[----:B------:R-:W-:Y:S01]  /*12d70*/  @P0 FFMA.FTZ R14, R16, R3, R17 ;  /* 0x00000003100e0223 */ /* 0x000fe20000010011 */
[----:B------:R-:W-:Y:S01]  /*12d80*/  PRMT R3, R15, 0x7610, R3 ;  /* 0x000076100f037816 */ /* 0x000fe20000000003 */
        /* <DEDUP_REMOVED lines=48> */
.L_x_1401:
        /* <DEDUP_REMOVED lines=8> */
[----:B------:R-:W2:Y:S01]  /*13110*/  POPC R17, UR4 ;  /* 0x0000000400117d09 */ /* 0x000ea20008000000 */
[----:B-1----:R-:W-:-:S13]  /*13120*/  ISETP.EQ.U32.AND P0, PT, R16, R15, PT ;  /* 0x0000000f1000720c */ /* 0x002fda0003f02070 */
[----:B--2---:R-:W2:Y:S04]  /*13130*/  @P0 ATOMG.E.ADD.STRONG.GPU PT, R15, [R18.64], R17 ;  /* 0x00000011120f09a8 */ /* 0x004ea800081ee1c8 */
[----:B------:R-:W1:Y:S02]  /*13140*/  S2R R2, SR_LTMASK ;  /* 0x0000000000027919 */ /* 0x000e640000003900 */
[----:B-1----:R-:W-:-:S04]  /*13150*/  LOP3.LUT R2, R2, UR4, RZ, 0xc0, !PT ;  /* 0x0000000402027c12 */ /* 0x002fc8000f8ec0ff */
[----:B------:R-:W1:Y:S01]  /*13160*/  POPC R200, R2 ;  /* 0x0000000200c87309 */ /* 0x000e620000000000 */
[----:B--2---:R-:W1:Y:S02]  /*13170*/  SHFL.IDX PT, R15, R15, R16, 0x1f ;  /* 0x00001f100f0f7589 */ /* 0x004e6400000e0000 */
[----:B-1----:R-:W-:-:S05]  /*13180*/  IADD3 R200, R15, c[0x0][0xc], R200 ;  /* 0x000003000fc87a10 */ /* 0x002fca0007ffe0c8 */
.L_x_1465:
[----:B------:R-:W-:Y:S05]  /*13190*/  BSYNC B0 ;  /* 0x0000000000007941 */ /* 0x000fea0003800000 */
.L_x_1464:
[----:B------:R-:W-:Y:S01]  /*131a0*/  PRMT R3, R3, 0x9910, RZ ;  /* 0x0000991003037816 */ /* 0x000fe200000000ff */
[----:B------:R-:W-:Y:S01]  /*131b0*/  BSSY B1, `(.L_x_1466) ;  /* 0x0000343000017945 */ /* 0x000fe20003800000 */
[----:B------:R-:W-:Y:S02]  /*131c0*/  IMAD.MOV.U32 R2, RZ, RZ, R200 ;  /* 0x000000ffff027224 */ /* 0x000fe400078e00c8 */
[----:B------:R-:W-:Y:S01]  /*131d0*/  ISETP.NE.AND P0, PT, R3, RZ, PT ;  /* 0x000000ff0300720c */ /* 0x000fe20003f05270 */
[----:B------:R-:W-:-:S12]  /*131e0*/  IMAD.SHL.U32 R22, R193, 0x8, RZ ;  /* 0x00000008c1167824 */ /* 0x000fd800078e00ff */
[----:B------:R-:W-:Y:S05]  /*131f0*/  @!P0 BRA `(.L_x_1467) ;  /* 0x000027c000008947 */ /* 0x000fea0003800000 */
[----:B------:R-:W-:Y:S01]  /*13200*/  SHF.R.S32.HI R15, RZ, 0x1f, R146 ;  /* 0x0000001fff0f7819 */ /* 0x000fe20000011492 */
[----:B------:R-:W-:Y:S01]  /*13210*/  WARPSYNC 0xffffffff ;  /* 0xffffffff00007948 */ /* 0x000fe20003800000 */
[----:B------:R-:W-:Y:S01]  /*13220*/  BAR.SYNC.DEFER_BLOCKING 0x1, 0x100 ;  /* 0x0044000000007b1d */ /* 0x000fe20000010000 */
[----:B------:R-:W-:Y:S01]  /*13230*/  LOP3.LUT R17, R141, R211, RZ, 0xfc, !PT ;  /* 0x000000d38d117212 */ /* 0x000fe200078efcff */
[----:B------:R-:W-:Y:S01]  /*13240*/  IMAD.MOV.U32 R23, RZ, RZ, 0x20 ;  /* 0x00000020ff177424 */ /* 0x000fe200078e00ff */
[----:B------:R-:W-:Y:S02]  /*13250*/  LEA.HI R21, R15, R146, RZ, 0x5 ;  /* 0x000000920f157211 */ /* 0x000fe400078f28ff */
[----:B------:R-:W-:Y:S02]  /*13260*/  LOP3.LUT R16, R212, 0x1, RZ, 0xc0, !PT ;  /* 0x00000001d4107812 */ /* 0x000fe400078ec0ff */
[----:B------:R-:W-:Y:S02]  /*13270*/  SHF.R.S32.HI R19, RZ, 0x5, R21 ;  /* 0x00000005ff137819 */ /* 0x000fe40000011415 */
[----:B------:R-:W-:-:S02]  /*13280*/  ISETP.NE.U32.AND P0, PT, R16, 0x1, PT ;  /* 0x000000011000780c */ /* 0x000fc40003f05070 */
[----:B------:R-:W-:Y:S01]  /*13290*/  F2FP.PACK_AB R33, R133, R132 ;  /* 0x000000848521723e */ /* 0x000fe200000000ff */
[----:B------:R-:W-:Y:S01]  /*132a0*/  IMAD.SHL.U32 R3, R19, 0x400, RZ ;  /* 0x0000040013037824 */ /* 0x000fe200078e00ff */
[----:B------:R-:W-:Y:S02]  /*132b0*/  R2P PR, R212, 0x6 ;  /* 0x00000006d4007804 */ /* 0x000fe40000000000 */
[----:B------:R-:W-:Y:S01]  /*132c0*/  F2FP.PACK_AB R31, R9, R8 ;  /* 0x00000008091f723e */ /* 0x000fe200000000ff */
[----:B------:R-:W-:Y:S01]  /*132d0*/  IMAD R18, R210, 0x2, R3 ;  /* 0x00000002d2127824 */ /* 0x000fe200078e0203 */
[----:B------:R-:W-:Y:S02]  /*132e0*/  F2FP.PACK_AB R29, R129, R128 ;  /* 0x00000080811d723e */ /* 0x000fe400000000ff */
[----:B------:R-:W-:Y:S01]  /*132f0*/  SEL R23, R23, 0xffffffe0, !P1 ;  /* 0xffffffe017177807 */ /* 0x000fe20004800000 */
[----:B------:R-:W-:Y:S01]  /*13300*/  IMAD.IADD R17, R18, 0x1, R17 ;  /* 0x0000000112117824 */ /* 0x000fe200078e0211 */
[----:B------:R-:W-:-:S02]  /*13310*/  F2FP.PACK_AB R27, R41, R40 ;  /* 0x00000028291b723e */ /* 0x000fc400000000ff */
[----:B------:R-:W-:Y:S01]  /*13320*/  F2FP.PACK_AB R25, R43, R42 ;  /* 0x0000002a2b19723e */ /* 0x000fe200000000ff */
[----:B------:R-:W-:Y:S01]  /*13330*/  IMAD.SHL.U32 R28, R17, 0x2, RZ ;  /* 0x00000002111c7824 */ /* 0x000fe200078e00ff */
[----:B------:R-:W-:Y:S01]  /*13340*/  F2FP.PACK_AB R18, R45, R44 ;  /* 0x0000002c2d12723e */ /* 0x000fe200000000ff */
[----:B------:R-:W-:Y:S01]  /*13350*/  IMAD.MOV.U32 R17, RZ, RZ, 0x40 ;  /* 0x00000040ff117424 */ /* 0x000fe200078e00ff */
[----:B------:R-:W-:Y:S01]  /*13360*/  F2FP.PACK_AB R26, R47, R46 ;  /* 0x0000002e2f1a723e */ /* 0x000fe200000000ff */
[C---:B------:R-:W-:Y:S01]  /*13370*/  IMAD.IADD R16, R28.reuse, 0x1, R23 ;  /* 0x000000011c107824 */ /* 0x040fe200078e0217 */
[C---:B------:R-:W-:Y:S01]  /*13380*/  IADD3 R3, R28.reuse, 0x80, RZ ;  /* 0x000000801c037810 */ /* 0x040fe20007ffe0ff */
[----:B------:R1:W-:Y:S01]  /*13390*/  STS [R28+0x80], R33 ;  /* 0x000080211c007388 */ /* 0x0003e20000000800 */
[----:B------:R-:W-:Y:S02]  /*133a0*/  IADD3 R24, R28, 0x70, RZ ;  /* 0x000000701c187810 */ /* 0x000fe40007ffe0ff */
[----:B------:R-:W-:Y:S01]  /*133b0*/  @P0 IADD3 R24, R3, 0x10, RZ ;  /* 0x0000001003180810 */ /* 0x000fe20007ffe0ff */
[----:B------:R2:W-:Y:S01]  /*133c0*/  STS [R28+0x480], R31 ;  /* 0x0004801f1c007388 */ /* 0x0005e20000000800 */
[----:B------:R-:W-:-:S02]  /*133d0*/  F2FP.PACK_AB R3, R131, R130 ;  /* 0x000000828303723e */ /* 0x000fc400000000ff */
[----:B------:R-:W-:Y:S01]  /*133e0*/  SEL R17, R17, 0xffffffc0, !P2 ;  /* 0xffffffc011117807 */ /* 0x000fe20005000000 */
[--C-:B------:R-:W-:Y:S01]  /*133f0*/  IMAD.IADD R23, R23, 0x1, R24.reuse ;  /* 0x0000000117177824 */ /* 0x100fe200078e0218 */
[----:B------:R-:W-:Y:S01]  /*13400*/  F2FP.PACK_AB R30, R49, R48 ;  /* 0x00000030311e723e */ /* 0x000fe200000000ff */
[----:B------:R3:W-:Y:S01]  /*13410*/  STS [R24+0x400], R3 ;  /* 0x0004000318007388 */ /* 0x0007e20000000800 */
[----:B------:R-:W-:Y:S01]  /*13420*/  F2FP.PACK_AB R32, R51, R50 ;  /* 0x000000323320723e */ /* 0x000fe200000000ff */
[----:B------:R-:W-:Y:S01]  /*13430*/  IMAD.IADD R20, R17, 0x1, R24 ;  /* 0x0000000111147824 */ /* 0x000fe200078e0218 */
[----:B------:R-:W-:Y:S01]  /*13440*/  F2FP.PACK_AB R35, R71, R70 ;  /* 0x000000464723723e */ /* 0x000fe200000000ff */
[----:B------:R4:W-:Y:S01]  /*13450*/  STS [R24], R29 ;  /* 0x0000001d18007388 */ /* 0x0009e20000000800 */
[----:B------:R-:W-:Y:S02]  /*13460*/  F2FP.PACK_AB R34, R83, R82 ;  /* 0x000000525322723e */ /* 0x000fe400000000ff */
[----:B------:R-:W-:Y:S01]  /*13470*/  ISETP.NE.U32.AND P0, PT, RZ, c[0x0][0x508], PT ;  /* 0x00014200ff007a0c */ /* 0x000fe20003f05070 */
[----:B------:R4:W-:Y:S01]  /*13480*/  STS [R16+0x80], R27 ;  /* 0x0000801b10007388 */ /* 0x0009e20000000800 */
[----:B------:R-:W-:-:S02]  /*13490*/  ISETP.NE.U32.AND P2, PT, RZ, c[0x0][0x500], PT ;  /* 0x00014000ff007a0c */ /* 0x000fc40003f45070 */
[----:B------:R-:W-:Y:S01]  /*134a0*/  ISETP.NE.AND.EX P1, PT, RZ, c[0x0][0x50c], PT, P0 ;  /* 0x00014300ff007a0c */ /* 0x000fe20003f25300 */
[----:B------:R4:W-:Y:S01]  /*134b0*/  STS [R16+0x480], R25 ;  /* 0x0004801910007388 */ /* 0x0009e20000000800 */
[----:B------:R-:W-:Y:S02]  /*134c0*/  ISETP.NE.AND.EX P2, PT, RZ, c[0x0][0x504], PT, P2 ;  /* 0x00014100ff007a0c */ /* 0x000fe40003f45320 */
[----:B-1----:R-:W-:Y:S01]  /*134d0*/  F2FP.PACK_AB R33, R55, R54 ;  /* 0x000000363721723e */ /* 0x002fe200000000ff */
[----:B------:R1:W-:Y:S01]  /*134e0*/  STS [R23], R18 ;  /* 0x0000001217007388 */ /* 0x0003e20000000800 */
[----:B--2---:R-:W-:-:S03]  /*134f0*/  F2FP.PACK_AB R31, R53, R52 ;  /* 0x00000034351f723e */ /* 0x004fc600000000ff */
[----:B------:R2:W-:Y:S01]  /*13500*/  STS [R23+0x400], R26 ;  /* 0x0004001a17007388 */ /* 0x0005e20000000800 */
[----:B---3--:R-:W-:Y:S01]  /*13510*/  IMAD.IADD R3, R28, 0x1, R17 ;  /* 0x000000011c037824 */ /* 0x008fe200078e0211 */
[----:B----4-:R-:W-:-:S04]  /*13520*/  F2FP.PACK_AB R29, R65, R64 ;  /* 0x00000040411d723e */ /* 0x010fc800000000ff */
[----:B------:R3:W-:Y:S01]  /*13530*/  STS [R3+0x80], R30 ;  /* 0x0000801e03007388 */ /* 0x0007e20000000800 */
[----:B------:R-:W-:-:S03]  /*13540*/  F2FP.PACK_AB R27, R57, R56 ;  /* 0x00000038391b723e */ /* 0x000fc600000000ff */
[----:B------:R4:W-:Y:S01]  /*13550*/  STS [R3+0x480], R32 ;  /* 0x0004802003007388 */ /* 0x0009e20000000800 */
[----:B------:R-:W-:-:S03]  /*13560*/  F2FP.PACK_AB R25, R59, R58 ;  /* 0x0000003a3b19723e */ /* 0x000fc600000000ff */
[----:B------:R4:W-:Y:S01]  /*13570*/  STS [R20], R31 ;  /* 0x0000001f14007388 */ /* 0x0009e20000000800 */
[----:B-1----:R-:W-:-:S03]  /*13580*/  IMAD.IADD R18, R17, 0x1, R16 ;  /* 0x0000000111127824 */ /* 0x002fc600078e0210 */
[----:B------:R1:W-:Y:S01]  /*13590*/  STS [R20+0x400], R33 ;  /* 0x0004002114007388 */ /* 0x0003e20000000800 */
[----:B------:R-:W-:Y:S01]  /*135a0*/  IMAD.IADD R17, R23, 0x1, R17 ;  /* 0x0000000117117824 */ /* 0x000fe200078e0211 */
[----:B--2---:R-:W-:Y:S02]  /*135b0*/  F2FP.PACK_AB R26, R61, R60 ;  /* 0x0000003c3d1a723e */ /* 0x004fe400000000ff */
[----:B------:R2:W-:Y:S04]  /*135c0*/  STS [R18+0x80], R27 ;  /* 0x0000801b12007388 */ /* 0x0005e80000000800 */
[----:B------:R2:W-:Y:S04]  /*135d0*/  STS [R18+0x480], R25 ;  /* 0x0004801912007388 */ /* 0x0005e80000000800 */
[----:B------:R2:W-:Y:S01]  /*135e0*/  STS [R17], R26 ;  /* 0x0000001a11007388 */ /* 0x0005e20000000800 */
[----:B---3--:R-:W-:-:S02]  /*135f0*/  F2FP.PACK_AB R30, R63, R62 ;  /* 0x0000003e3f1e723e */ /* 0x008fc400000000ff */
[----:B----4-:R-:W-:-:S03]  /*13600*/  F2FP.PACK_AB R32, R7, R6 ;  /* 0x000000060720723e */ /* 0x010fc600000000ff */
[----:B------:R3:W-:Y:S01]  /*13610*/  STS [R17+0x400], R30 ;  /* 0x0004001e11007388 */ /* 0x0007e20000000800 */
[----:B------:R-:W-:-:S03]  /*13620*/  F2FP.PACK_AB R31, R67, R66 ;  /* 0x00000042431f723e */ /* 0x000fc600000000ff */
[----:B------:R4:W-:Y:S01]  /*13630*/  STS [R28+0x4080], R29 ;  /* 0x0040801d1c007388 */ /* 0x0009e20000000800 */
[----:B-1----:R-:W-:-:S03]  /*13640*/  F2FP.PACK_AB R33, R69, R68 ;  /* 0x000000444521723e */ /* 0x002fc600000000ff */
[----:B------:R1:W-:Y:S01]  /*13650*/  STS [R28+0x4480], R31 ;  /* 0x0044801f1c007388 */ /* 0x0003e20000000800 */
[----:B--2---:R-:W-:-:S03]  /*13660*/  F2FP.PACK_AB R27, R73, R72 ;  /* 0x00000048491b723e */ /* 0x004fc600000000ff */
[----:B------:R2:W-:Y:S01]  /*13670*/  STS [R24+0x4000], R33 ;  /* 0x0040002118007388 */ /* 0x0005e20000000800 */
[----:B------:R-:W-:-:S03]  /*13680*/  F2FP.PACK_AB R25, R75, R74 ;  /* 0x0000004a4b19723e */ /* 0x000fc600000000ff */
[----:B------:R2:W-:Y:S01]  /*13690*/  STS [R24+0x4400], R35 ;  /* 0x0044002318007388 */ /* 0x0005e20000000800 */
[----:B------:R-:W-:-:S03]  /*136a0*/  F2FP.PACK_AB R26, R5, R4 ;  /* 0x00000004051a723e */ /* 0x000fc600000000ff */
[----:B------:R2:W-:Y:S04]  /*136b0*/  STS [R16+0x4080], R27 ;  /* 0x0040801b10007388 */ /* 0x0005e80000000800 */
[----:B------:R2:W-:Y:S01]  /*136c0*/  STS [R16+0x4480], R25 ;  /* 0x0044801910007388 */ /* 0x0005e20000000800 */
[----:B---3--:R-:W-:-:S03]  /*136d0*/  F2FP.PACK_AB R30, R13, R12 ;  /* 0x0000000c0d1e723e */ /* 0x008fc600000000ff */
[----:B------:R3:W-:Y:S01]  /*136e0*/  STS [R23+0x4000], R26 ;  /* 0x0040001a17007388 */ /* 0x0007e20000000800 */
[----:B----4-:R-:W-:-:S03]  /*136f0*/  F2FP.PACK_AB R29, R85, R84 ;  /* 0x00000054551d723e */ /* 0x010fc600000000ff */
[----:B------:R4:W-:Y:S01]  /*13700*/  STS [R23+0x4400], R30 ;  /* 0x0044001e17007388 */ /* 0x0009e20000000800 */
[----:B-1----:R-:W-:-:S03]  /*13710*/  F2FP.PACK_AB R31, R87, R86 ;  /* 0x00000056571f723e */ /* 0x002fc600000000ff */
[----:B------:R1:W-:Y:S01]  /*13720*/  STS [R3+0x4080], R32 ;  /* 0x0040802003007388 */ /* 0x0003e20000000800 */
[----:B--2---:R-:W-:-:S03]  /*13730*/  F2FP.PACK_AB R33, R97, R96 ;  /* 0x000000606121723e */ /* 0x004fc600000000ff */
[----:B------:R-:W-:Y:S01]  /*13740*/  STS [R3+0x4480], R34 ;  /* 0x0044802203007388 */ /* 0x000fe20000000800 */
[----:B------:R-:W-:-:S03]  /*13750*/  F2FP.PACK_AB R35, R99, R98 ;  /* 0x000000626323723e */ /* 0x000fc600000000ff */
[----:B------:R2:W-:Y:S01]  /*13760*/  STS [R20+0x4000], R29 ;  /* 0x0040001d14007388 */ /* 0x0005e20000000800 */
[----:B------:R-:W-:-:S03]  /*13770*/  F2FP.PACK_AB R27, R89, R88 ;  /* 0x00000058591b723e */ /* 0x000fc600000000ff */
[----:B------:R2:W-:Y:S01]  /*13780*/  STS [R20+0x4400], R31 ;  /* 0x0044001f14007388 */ /* 0x0005e20000000800 */
[----:B------:R-:W-:-:S03]  /*13790*/  F2FP.PACK_AB R25, R91, R90 ;  /* 0x0000005a5b19723e */ /* 0x000fc600000000ff */
[----:B------:R2:W-:Y:S01]  /*137a0*/  STS [R18+0x4080], R27 ;  /* 0x0040801b12007388 */ /* 0x0005e20000000800 */
[----:B---3--:R-:W-:-:S03]  /*137b0*/  F2FP.PACK_AB R26, R93, R92 ;  /* 0x0000005c5d1a723e */ /* 0x008fc600000000ff */
[----:B------:R3:W-:Y:S01]  /*137c0*/  STS [R18+0x4480], R25 ;  /* 0x0044801912007388 */ /* 0x0007e20000000800 */
[----:B----4-:R-:W-:-:S03]  /*137d0*/  F2FP.PACK_AB R30, R95, R94 ;  /* 0x0000005e5f1e723e */ /* 0x010fc600000000ff */
[----:B------:R4:W-:Y:S01]  /*137e0*/  STS [R17+0x4000], R26 ;  /* 0x0040001a11007388 */ /* 0x0009e20000000800 */
[----:B-1----:R-:W-:-:S03]  /*137f0*/  F2FP.PACK_AB R32, R109, R108 ;  /* 0x0000006c6d20723e */ /* 0x002fc600000000ff */
[----:B------:R1:W-:Y:S04]  /*13800*/  STS [R17+0x4400], R30 ;  /* 0x0044001e11007388 */ /* 0x0003e80000000800 */
[----:B------:R-:W-:Y:S01]  /*13810*/  STS [R28+0x8080], R33 ;  /* 0x008080211c007388 */ /* 0x000fe20000000800 */
[----:B--2---:R-:W-:-:S03]  /*13820*/  F2FP.PACK_AB R29, R101, R100 ;  /* 0x00000064651d723e */ /* 0x004fc600000000ff */
        /* <DEDUP_REMOVED lines=11> */
[----:B------:R1:W-:Y:S01]  /*138e0*/  STS [R23+0x8400], R26 ;  /* 0x0084001a17007388 */ /* 0x0003e20000000800 */
[----:B--2---:R-:W-:-:S03]  /*138f0*/  F2FP.PACK_AB R28, R127, R126 ;  /* 0x0000007e7f1c723e */ /* 0x004fc600000000ff */
[----:B------:R2:W-:Y:S01]  /*13900*/  STS [R3+0x8080], R30 ;  /* 0x0080801e03007388 */ /* 0x0005e20000000800 */
[----:B------:R-:W-:-:S03]  /*13910*/  F2FP.PACK_AB R29, R115, R114 ;  /* 0x00000072731d723e */ /* 0x000fc600000000ff */
[----:B------:R2:W-:Y:S01]  /*13920*/  STS [R3+0x8480], R28 ;  /* 0x0084801c03007388 */ /* 0x0005e20000000800 */
[----:B------:R-:W-:Y:S02]  /*13930*/  F2FP.PACK_AB R31, R113, R112 ;  /* 0x00000070711f723e */ /* 0x000fe400000000ff */
[----:B------:R-:W-:Y:S01]  /*13940*/  SHF.R.S32.HI R24, RZ, 0x1f, R215 ;  /* 0x0000001fff187819 */ /* 0x000fe200000114d7 */
[----:B------:R-:W-:Y:S01]  /*13950*/  STS [R20+0x8400], R29 ;  /* 0x0084001d14007388 */ /* 0x000fe20000000800 */
[----:B---3--:R-:W-:-:S03]  /*13960*/  F2FP.PACK_AB R27, R121, R120 ;  /* 0x00000078791b723e */ /* 0x008fc600000000ff */
[----:B------:R-:W-:Y:S01]  /*13970*/  STS [R20+0x8000], R31 ;  /* 0x0080001f14007388 */ /* 0x000fe20000000800 */
[----:B----4-:R-:W-:Y:S01]  /*13980*/  F2FP.PACK_AB R25, R123, R122 ;  /* 0x0000007a7b19723e */ /* 0x010fe200000000ff */
[----:B------:R-:W-:Y:S02]  /*13990*/  IMAD.MOV.U32 R16, RZ, RZ, RZ ;  /* 0x000000ffff107224 */ /* 0x000fe400078e00ff */
[----:B------:R3:W-:Y:S01]  /*139a0*/  STS [R18+0x8080], R27 ;  /* 0x0080801b12007388 */ /* 0x0007e20000000800 */
[----:B-1----:R-:W-:-:S03]  /*139b0*/  @P1 LEA R32, P0, R215, c[0x0][0x508], 0x2 ;  /* 0x00014200d7201a11 */ /* 0x002fc600078010ff */
[----:B------:R1:W-:Y:S01]  /*139c0*/  STS [R18+0x8480], R25 ;  /* 0x0084801912007388 */ /* 0x0003e20000000800 */
[----:B------:R-:W-:Y:S01]  /*139d0*/  IMAD.MOV.U32 R26, RZ, RZ, 0x4 ;  /* 0x00000004ff1a7424 */ /* 0x000fe200078e00ff */
[----:B------:R-:W-:Y:S02]  /*139e0*/  @P1 LEA.HI.X R33, R215, c[0x0][0x50c], R24, 0x2, P0 ;  /* 0x00014300d7211a11 */ /* 0x000fe400000f1418 */
[----:B--2---:R-:W-:Y:S02]  /*139f0*/  F2FP.PACK_AB R30, R117, R116 ;  /* 0x00000074751e723e */ /* 0x004fe400000000ff */
[----:B------:R-:W-:-:S03]  /*13a00*/  F2FP.PACK_AB R28, R119, R118 ;  /* 0x00000076771c723e */ /* 0x000fc600000000ff */
[----:B------:R1:W-:Y:S01]  /*13a10*/  STS [R17+0x8000], R30 ;  /* 0x0080001e11007388 */ /* 0x0003e20000000800 */
[----:B------:R-:W-:-:S03]  /*13a20*/  IMAD.MOV.U32 R3, RZ, RZ, c[0x0][0x388] ;  /* 0x0000e200ff037624 */ /* 0x000fc600078e00ff */
[----:B------:R1:W-:Y:S04]  /*13a30*/  STS [R17+0x8400], R28 ;  /* 0x0084001c11007388 */ /* 0x0003e80000000800 */
[----:B------:R-:W-:Y:S01]  /*13a40*/  BAR.SYNC.DEFER_BLOCKING 0x1, 0x100 ;  /* 0x0044000000007b1d */ /* 0x000fe20000010000 */
[----:B---3--:R-:W-:-:S05]  /*13a50*/  IMAD.WIDE R26, R215, R26, c[0x0][0x500] ;  /* 0x00014000d71a7625 */ /* 0x008fca00078e021a */
[----:B------:R1:W5:Y:S04]  /*13a60*/  @P1 LDG.E R3, [R32.64] ;  /* 0x0000000820031981 */ /* 0x000368000c1e1900 */
[----:B------:R1:W5:Y:S01]  /*13a70*/  @P2 LDG.E R16, [R26.64] ;  /* 0x000000081a102981 */ /* 0x000362000c1e1900 */
[----:B------:R-:W-:-:S04]  /*13a80*/  ISETP.NE.AND P0, PT, R202, RZ, PT ;  /* 0x000000ffca00720c */ /* 0x000fc80003f05270 */
[----:B------:R-:W-:Y:S01]  /*13a90*/  SEL R202, R202, c[0x0][0x3d4], P0 ;  /* 0x0000f500caca7a07 */ /* 0x000fe20000000000 */
[----:B------:R-:W-:Y:S05]  /*13aa0*/  @P1 BRA `(.L_x_1468) ;  /* 0x0000004000001947 */ /* 0x000fea0003800000 */
[----:B------:R-:W-:Y:S05]  /*13ab0*/  @!P2 BRA `(.L_x_1468) ;  /* 0x000000300000a947 */ /* 0x000fea0003800000 */
[----:B-----5:R-:W2:Y:S04]  /*13ac0*/  LDG.E R3, [R26.64] ;  /* 0x000000081a037981 */ /* 0x020ea8000c1e1900 */
[----:B-1----:R-:W2:Y:S02]  /*13ad0*/  LDG.E R18, [R26.64+0x4] ;  /* 0x000004081a127981 */ /* 0x002ea4000c1e1900 */
[----:B--2---:R-:W-:Y:S02]  /*13ae0*/  IADD3 R3, -R3, R18, RZ ;  /* 0x0000001203037210 */ /* 0x004fe40007ffe1ff */
.L_x_1468:
[----:B-1----:R-:W-:Y:S01]  /*13af0*/  IMAD.MOV.U32 R25, RZ, RZ, 0x368 ;  /* 0x00000368ff197424 */ /* 0x002fe200078e00ff */
[----:B------:R-:W-:Y:S01]  /*13b00*/  ISETP.GT.AND P2, PT, R202, 0x1, PT ;  /* 0x00000001ca00780c */ /* 0x000fe20003f44270 */
[----:B------:R-:W-:Y:S01]  /*13b10*/  IMAD.MOV.U32 R23, RZ, RZ, c[0x0][0x4e8] ;  /* 0x00013a00ff177624 */ /* 0x000fe200078e00ff */
[----:B------:R-:W-:-:S02]  /*13b20*/  SHF.R.S32.HI R18, RZ, 0x1f, R21 ;  /* 0x0000001fff127819 */ /* 0x000fc40000011415 */
[----:B------:R-:W-:Y:S02]  /*13b30*/  SEL R25, R25, 0x328, P2 ;  /* 0x0000032819197807 */ /* 0x000fe40001000000 */
[----:B------:R-:W-:Y:S02]  /*13b40*/  LOP3.LUT R21, R21, 0xffffffe0, RZ, 0xc0, !PT ;  /* 0xffffffe015157812 */ /* 0x000fe400078ec0ff */
[----:B------:R-:W1:Y:S01]  /*13b50*/  LDC.64 R26, c[0x0][R25+0x170] ;  /* 0x00005c00191a7b82 */ /* 0x000e620000000a00 */
[----:B------:R-:W-:Y:S02]  /*13b60*/  LEA.HI R18, R18, R19, RZ, 0x3 ;  /* 0x0000001312127211 */ /* 0x000fe400078f18ff */
[----:B------:R-:W-:Y:S01]  /*13b70*/  IMAD.IADD R21, R146, 0x1, -R21 ;  /* 0x0000000192157824 */ /* 0x000fe200078e0a15 */
[----:B------:R-:W-:Y:S02]  /*13b80*/  LEA.HI R17, R210, R210, RZ, 0x1 ;  /* 0x000000d2d2117211 */ /* 0x000fe400078f08ff */
[----:B------:R-:W-:-:S02]  /*13b90*/  LOP3.LUT R18, R18, 0xffffff8, RZ, 0xc0, !PT ;  /* 0x0ffffff812127812 */ /* 0x000fc400078ec0ff */
[----:B------:R-:W2:Y:S01]  /*13ba0*/  LDC.64 R28, c[0x0][R25+0x168] ;  /* 0x00005a00191c7b82 */ /* 0x000ea20000000a00 */
[----:B------:R-:W-:Y:S02]  /*13bb0*/  SHF.R.S32.HI R20, RZ, 0x1f, R21 ;  /* 0x0000001fff147819 */ /* 0x000fe40000011415 */
[----:B------:R-:W-:Y:S01]  /*13bc0*/  IMAD.IADD R19, R19, 0x1, -R18 ;  /* 0x0000000113137824 */ /* 0x000fe200078e0a12 */
[----:B------:R-:W-:Y:S02]  /*13bd0*/  ISETP.NE.U32.AND P0, PT, RZ, c[0x0][0x500], PT ;  /* 0x00014000ff007a0c */ /* 0x000fe40003f05070 */
[----:B------:R-:W-:Y:S02]  /*13be0*/  LEA.HI R20, R20, R21, RZ, 0x2 ;  /* 0x0000001514147211 */ /* 0x000fe400078f10ff */
[----:B------:R-:W3:Y:S01]  /*13bf0*/  LDC.64 R32, c[0x0][R25+0x178] ;  /* 0x00005e0019207b82 */ /* 0x000ee20000000a00 */
[----:B------:R-:W-:Y:S02]  /*13c00*/  LOP3.LUT R17, R17, 0x1ffffffe, RZ, 0xc0, !PT ;  /* 0x1ffffffe11117812 */ /* 0x000fe400078ec0ff */
[----:B------:R-:W-:-:S02]  /*13c10*/  SHF.R.S32.HI R18, RZ, 0x2, R20 ;  /* 0x00000002ff127819 */ /* 0x000fc40000011414 */
[----:B------:R-:W-:Y:S01]  /*13c20*/  ISETP.NE.AND.EX P0, PT, RZ, c[0x0][0x504], PT, P0 ;  /* 0x00014100ff007a0c */ /* 0x000fe20003f05300 */
[----:B------:R-:W-:Y:S01]  /*13c30*/  IMAD.IADD R17, R210, 0x1, -R17 ;  /* 0x00000001d2117824 */ /* 0x000fe200078e0a11 */
[----:B------:R-:W-:Y:S01]  /*13c40*/  ISETP.NE.AND P3, PT, R23, 0x1, PT ;  /* 0x000000011700780c */ /* 0x000fe20003f65270 */
[----:B------:R3:W4:Y:S01]  /*13c50*/  LDC.64 R30, c[0x0][R25+0x160] ;  /* 0x00005800191e7b82 */ /* 0x0007220000000a00 */
[----:B------:R-:W-:Y:S01]  /*13c60*/  IMAD R18, R19, 0x10, R18 ;  /* 0x0000001013127824 */ /* 0x000fe200078e0212 */
[----:B------:R-:W-:Y:S02]  /*13c70*/  SEL R215, R215, RZ, !P0 ;  /* 0x000000ffd7d77207 */ /* 0x000fe40004000000 */
[----:B------:R-:W-:Y:S01]  /*13c80*/  SEL R24, R24, RZ, !P0 ;  /* 0x000000ff18187207 */ /* 0x000fe20004000000 */
[--C-:B------:R-:W-:Y:S02]  /*13c90*/  IMAD R34, R17, 0x8, R18.reuse ;  /* 0x0000000811227824 */ /* 0x100fe400078e0212 */
[----:B------:R-:W-:-:S02]  /*13ca0*/  IMAD R18, R201, 0x80, R18 ;  /* 0x00000080c9127824 */ /* 0x000fc400078e0212 */
[----:B------:R-:W-:Y:S02]  /*13cb0*/  IMAD R17, R201, 0x80, R34 ;  /* 0x00000080c9117824 */ /* 0x000fe400078e0222 */
[-C--:B-1----:R-:W-:Y:S02]  /*13cc0*/  IMAD R19, R27, R215.reuse, RZ ;  /* 0x000000d71b137224 */ /* 0x082fe400078e02ff */
[----:B------:R-:W-:-:S04]  /*13cd0*/  IMAD.WIDE.U32 R36, R26, R215, RZ ;  /* 0x000000d71a247225 */ /* 0x000fc800078e00ff */
[----:B------:R-:W-:Y:S02]  /*13ce0*/  IMAD R24, R26, R24, R19 ;  /* 0x000000181a187224 */ /* 0x000fe400078e0213 */
[----:B------:R-:W-:-:S04]  /*13cf0*/  @P3 IMAD.HI.U32 R19, R17, c[0x0][0x4ec], RZ ;  /* 0x00013b0011133a27 */ /* 0x000fc800078e00ff */
[----:B--2---:R-:W-:Y:S01]  /*13d00*/  IMAD.WIDE.U32 R34, R28, R217, RZ ;  /* 0x000000d91c227225 */ /* 0x004fe200078e00ff */
[----:B------:R-:W-:-:S03]  /*13d10*/  SEL R28, R218, RZ, P2 ;  /* 0x000000ffda1c7207 */ /* 0x000fc60001000000 */
[----:B------:R-:W-:Y:S01]  /*13d20*/  IMAD R23, R29, R217, RZ ;  /* 0x000000d91d177224 */ /* 0x000fe200078e02ff */
[----:B-----5:R-:W-:Y:S01]  /*13d30*/  IADD3 R26, P1, P0, R36, R34, R16 ;  /* 0x00000022241a7210 */ /* 0x020fe2000783e010 */
[----:B------:R-:W-:Y:S01]  /*13d40*/  IMAD.MOV.U32 R27, RZ, RZ, R17 ;  /* 0x000000ffff1b7224 */ /* 0x000fe200078e0011 */
[----:B------:R-:W-:Y:S01]  /*13d50*/  @P3 SHF.R.U32.HI R27, RZ, c[0x0][0x4f0], R19 ;  /* 0x00013c00ff1b3a19 */ /* 0x000fe20000011613 */
[----:B------:R-:W-:Y:S01]  /*13d60*/  IMAD.IADD R24, R37, 0x1, R24 ;  /* 0x0000000125187824 */ /* 0x000fe200078e0218 */
[----:B------:R-:W-:Y:S01]  /*13d70*/  SHF.R.S32.HI R19, RZ, 0x1f, R16 ;  /* 0x0000001fff137819 */ /* 0x000fe20000011410 */
        /* <DEDUP_REMOVED lines=10> */
[-C--:B----4-:R-:W-:Y:S01]  /*13e20*/  IMAD R23, R31, R27.reuse, RZ ;  /* 0x0000001b1f177224 */ /* 0x090fe200078e02ff */
[----:B------:R-:W-:Y:S01]  /*13e30*/  SHF.R.S32.HI R24, RZ, 0x1f, R27 ;  /* 0x0000001fff187819 */ /* 0x000fe2000001141b */
[----:B------:R-:W-:Y:S01]  /*13e40*/  IMAD.MOV.U32 R25, RZ, RZ, c[0x0][0x4a8] ;  /* 0x00012a00ff197624 */ /* 0x000fe200078e00ff */
[----:B------:R-:W-:Y:S01]  /*13e50*/  IADD3 R28, R18, 0x8, RZ ;  /* 0x00000008121c7810 */ /* 0x000fe20007ffe0ff */
[----:B------:R-:W-:-:S03]  /*13e60*/  IMAD.WIDE.U32 R32, R30, R27, R32 ;  /* 0x0000001b1e207225 */ /* 0x000fc600078e0020 */
[----:B------:R-:W-:Y:S01]  /*13e70*/  SEL R25, R25, c[0x0][0x450], P2 ;  /* 0x0001140019197a07 */ /* 0x000fe20001000000 */
[----:B------:R-:W-:Y:S02]  /*13e80*/  IMAD R24, R30, R24, R23 ;  /* 0x000000181e187224 */ /* 0x000fe400078e0217 */
[----:B------:R-:W-:Y:S01]  /*13e90*/  IMAD.MOV.U32 R23, RZ, RZ, c[0x0][0x4ac] ;  /* 0x00012b00ff177624 */ /* 0x000fe200078e00ff */
[----:B------:R-:W-:Y:S01]  /*13ea0*/  LEA R25, P0, R32, R25, 0x2 ;  /* 0x0000001920197211 */ /* 0x000fe200078010ff */
[----:B------:R-:W-:-:S03]  /*13eb0*/  IMAD.IADD R24, R33, 0x1, R24 ;  /* 0x0000000121187824 */ /* 0x000fc600078e0218 */
[----:B------:R-:W-:Y:S01]  /*13ec0*/  SEL R23, R23, c[0x0][0x454], P2 ;  /* 0x0001150017177a07 */ /* 0x000fe20001000000 */
[----:B------:R-:W-:Y:S03]  /*13ed0*/  SHFL.IDX PT, R26, R25, RZ, 0x1c1f ;  /* 0x001c1fff191a7589 */ /* 0x000fe600000e0000 */
[----:B------:R-:W-:Y:S01]  /*13ee0*/  LEA.HI.X R24, R32, R23, R24, 0x2, P0 ;  /* 0x0000001720187211 */ /* 0x000fe200000f1418 */
[----:B------:R-:W-:Y:S01]  /*13ef0*/  SHFL.IDX PT, R30, R25, 0x1, 0x1c1f ;  /* 0x003c1f00191e7f89 */ /* 0x000fe200000e0000 */
[----:B------:R-:W-:Y:S01]  /*13f00*/  IMAD R23, R3, c[0x0][0x4e8], RZ ;  /* 0x00013a0003177a24 */ /* 0x000fe200078e02ff */
[----:B------:R-:W-:Y:S02]  /*13f10*/  LOP3.LUT P0, RZ, R21, 0x3, RZ, 0xc0, !PT ;  /* 0x0000000315ff7812 */ /* 0x000fe4000780c0ff */
[----:B------:R-:W1:Y:S02]  /*13f20*/  SHFL.IDX PT, R27, R24, RZ, 0x1c1f ;  /* 0x001c1fff181b7589 */ /* 0x000e6400000e0000 */
[----:B------:R-:W-:-:S02]  /*13f30*/  ISETP.GE.OR P1, PT, R18, R23, P0 ;  /* 0x000000171200720c */ /* 0x000fc40000726670 */
[----:B------:R-:W2:Y:S01]  /*13f40*/  SHFL.IDX PT, R31, R24, 0x1, 0x1c1f ;  /* 0x003c1f00181f7f89 */ /* 0x000ea200000e0000 */
[----:B------:R-:W-:-:S10]  /*13f50*/  ISETP.GE.OR P0, PT, R28, R23, P0 ;  /* 0x000000171c00720c */ /* 0x000fd40000706670 */
[----:B-1----:R1:W-:Y:S01]  /*13f60*/  @!P1 ST.E [R26.64], R0 ;  /* 0x000000001a009985 */ /* 0x0023e2000c101908 */
[----:B------:R-:W-:-:S03]  /*13f70*/  ISETP.GE.AND P1, PT, R28, R23, PT ;  /* 0x000000171c00720c */ /* 0x000fc60003f26270 */
[----:B--2---:R1:W-:Y:S01]  /*13f80*/  @!P0 ST.E [R30.64], R14 ;  /* 0x0000000e1e008985 */ /* 0x0043e2000c101908 */
[----:B------:R-:W-:Y:S02]  /*13f90*/  ISETP.GE.AND P0, PT, R18, R23, PT ;  /* 0x000000171200720c */ /* 0x000fe40003f06270 */
[----:B------:R-:W-:Y:S01]  /*13fa0*/  P2R R3, PR, RZ, 0x2 ;  /* 0x00000002ff037803 */ /* 0x000fe20000000000 */
[----:B------:R-:W-:Y:S05]  /*13fb0*/  @P2 BRA `(.L_x_1469) ;  /* 0x0000081000002947 */ /* 0x000fea0003800000 */
[----:B------:R-:W-:Y:S01]  /*13fc0*/  IMAD R19, R19, c[0x0][0x3a0], RZ ;  /* 0x0000e80013137a24 */ /* 0x000fe200078e02ff */
[----:B------:R-:W-:Y:S01]  /*13fd0*/  LEA.HI R12, R15, R146, RZ, 0x3 ;  /* 0x000000920f0c7211 */ /* 0x000fe200078f18ff */
[C---:B------:R-:W-:Y:S01]  /*13fe0*/  IMAD.WIDE.U32 R4, R16.reuse, c[0x0][0x3a0], RZ ;  /* 0x0000e80010047a25 */ /* 0x040fe200078e00ff */
[----:B------:R-:W-:Y:S01]  /*13ff0*/  SHF.R.S32.HI R8, RZ, 0x1f, R215 ;  /* 0x0000001fff087819 */ /* 0x000fe200000114d7 */
[----:B------:R2:W3:Y:S01]  /*14000*/  LDS.128 R64, [R139+0x80] ;  /* 0x000080008b407984 */ /* 0x0004e20000000c00 */
[----:B------:R-:W-:Y:S01]  /*14010*/  SHF.R.S32.HI R12, RZ, 0x3, R12 ;  /* 0x00000003ff0c7819 */ /* 0x000fe2000001140c */
[----:B------:R-:W-:-:S02]  /*14020*/  IMAD R19, R16, c[0x0][0x3a4], R19 ;  /* 0x0000e90010137a24 */ /* 0x000fc400078e0213 */
[----:B------:R2:W4:Y:S01]  /*14030*/  LDS.128 R60, [R139+0x1080] ;  /* 0x001080008b3c7984 */ /* 0x0005220000000c00 */
[----:B-1----:R-:W-:Y:S01]  /*14040*/  LEA R0, R193, R12, 0x5 ;  /* 0x0000000cc1007211 */ /* 0x002fe200078e28ff */
[----:B------:R-:W-:Y:S01]  /*14050*/  IMAD R8, R8, c[0x0][0x3f0], RZ ;  /* 0x0000fc0008087a24 */ /* 0x000fe200078e02ff */
[----:B------:R-:W-:Y:S01]  /*14060*/  IADD3 R5, R5, R19, RZ ;  /* 0x0000001305057210 */ /* 0x000fe20007ffe0ff */
[----:B------:R2:W1:Y:S01]  /*14070*/  LDS.128 R56, [R139+0x2080] ;  /* 0x002080008b387984 */ /* 0x0004620000000c00 */
[----:B------:R-:W-:Y:S01]  /*14080*/  LEA R0, R201, R0, 0x7 ;  /* 0x00000000c9007211 */ /* 0x000fe200078e38ff */
[----:B------:R-:W-:Y:S01]  /*14090*/  IMAD R8, R215, c[0x0][0x3f4], R8 ;  /* 0x0000fd00d7087a24 */ /* 0x000fe200078e0208 */
[----:B------:R-:W-:Y:S01]  /*140a0*/  LEA R12, R201, R12, 0x7 ;  /* 0x0000000cc90c7211 */ /* 0x000fe200078e38ff */
[----:B------:R-:W-:Y:S01]  /*140b0*/  IMAD.WIDE.U32 R6, R217, c[0x0][0x3e8], R4 ;  /* 0x0000fa00d9067a25 */ /* 0x000fe200078e0004 */
[----:B------:R-:W-:Y:S01]  /*140c0*/  MOV R3, R0 ;  /* 0x0000000000037202 */ /* 0x000fe20000000f00 */
[----:B------:R2:W1:Y:S02]  /*140d0*/  LDS.128 R52, [R139+0x3080] ;  /* 0x003080008b347984 */ /* 0x0004640000000c00 */
[----:B------:R-:W-:-:S02]  /*140e0*/  @P3 IMAD.HI.U32 R4, R0, c[0x0][0x4ec], RZ ;  /* 0x00013b0000043a27 */ /* 0x000fc400078e00ff */
[----:B------:R2:W1:Y:S02]  /*140f0*/  LDS.128 R48, [R139+0x4080] ;  /* 0x004080008b307984 */ /* 0x0004640000000c00 */
[----:B------:R-:W-:Y:S01]  /*14100*/  IMAD R7, R217, c[0x0][0x3ec], R7 ;  /* 0x0000fb00d9077a24 */ /* 0x000fe200078e0207 */
[----:B------:R-:W-:Y:S01]  /*14110*/  @P3 SHF.R.U32.HI R3, RZ, c[0x0][0x4f0], R4 ;  /* 0x00013c00ff033a19 */ /* 0x000fe20000011604 */
[----:B------:R2:W1:Y:S02]  /*14120*/  LDS.128 R44, [R139+0x5080] ;  /* 0x005080008b2c7984 */ /* 0x0004640000000c00 */
[----:B------:R-:W-:Y:S01]  /*14130*/  IMAD.WIDE.U32 R14, R215, c[0x0][0x3f0], R6 ;  /* 0x0000fc00d70e7a25 */ /* 0x000fe200078e0006 */
[----:B------:R-:W-:Y:S01]  /*14140*/  SHF.R.S32.HI R13, RZ, 0x1f, R3 ;  /* 0x0000001fff0d7819 */ /* 0x000fe20000011403 */
        /* <DEDUP_REMOVED lines=13> */
[----:B------:R-:W-:Y:S02]  /*14220*/  IMAD R0, R0, c[0x0][0x3d8], RZ ;  /* 0x0000f60000007a24 */ /* 0x000fe400078e02ff */
[----:B------:R2:W1:Y:S02]  /*14230*/  LDS.128 R4, [R139+0xb080] ;  /* 0x00b080008b047984 */ /* 0x0004640000000c00 */
[----:B------:R-:W-:-:S04]  /*14240*/  IMAD.WIDE.U32 R14, R9, c[0x0][0x3d8], R14 ;  /* 0x0000f600090e7a25 */ /* 0x000fc800078e000e */
[----:B------:R-:W-:Y:S01]  /*14250*/  IMAD R20, R9, c[0x0][0x3dc], R0 ;  /* 0x0000f70009147a24 */ /* 0x000fe200078e0200 */
[----:B------:R-:W-:-:S04]  /*14260*/  LEA R3, P0, R14, c[0x0][0x380], 0x1 ;  /* 0x0000e0000e037a11 */ /* 0x000fc800078008ff */
[----:B------:R-:W-:-:S04]  /*14270*/  IADD3 R20, R15, R20, RZ ;  /* 0x000000140f147210 */ /* 0x000fc80007ffe0ff */
[----:B------:R-:W-:Y:S01]  /*14280*/  LEA.HI.X R20, R14, c[0x0][0x384], R20, 0x1, P0 ;  /* 0x0000e1000e147a11 */ /* 0x000fe200000f0c14 */
[----:B------:R-:W-:Y:S05]  /*14290*/  BRA.DIV ~URZ, `(.L_x_1470) ;  /* 0x000036227f007947 */ /* 0x000fea000b800000 */
[----:B---34-:R3:W4:Y:S02]  /*142a0*/  SHFL.IDX PT, R21, R20, RZ, 0x181f ;  /* 0x00181fff14157589 */ /* 0x01872400000e0000 */
.L_x_1534:
[----:B------:R-:W-:Y:S05]  /*142b0*/  BRA.DIV ~URZ, `(.L_x_1471) ;  /* 0x000036727f007947 */ /* 0x000fea000b800000 */
[----:B------:R2:W3:Y:S02]  /*142c0*/  SHFL.IDX PT, R15, R3, RZ, 0x181f ;  /* 0x00181fff030f7589 */ /* 0x0004e400000e0000 */
.L_x_1535:
        /* <DEDUP_REMOVED lines=10> */
[CC--:B------:R-:W-:Y:S02]  /*14370*/  @!P1 LEA R14, P4, R209.reuse, R15.reuse, 0x1 ;  /* 0x0000000fd10e9211 */ /* 0x0c0fe400078808ff */
[----:B------:R-:W-:Y:S02]  /*14380*/  @!P0 LEA R18, P3, R208, R15, 0x1 ;  /* 0x0000000fd0128211 */ /* 0x000fe400078608ff */
[-C--:B----4-:R-:W-:Y:S02]  /*14390*/  @!P2 LEA.HI.X R17, R22, R21.reuse, R9, 0x1, P5 ;  /* 0x000000151611a211 */ /* 0x090fe400028f0c09 */
[-C--:B------:R-:W-:Y:S02]  /*143a0*/  @!P1 LEA.HI.X R15, R209, R21.reuse, R8, 0x1, P4 ;  /* 0x00000015d10f9211 */ /* 0x080fe400020f0c08 */
[----:B------:R-:W-:Y:S01]  /*143b0*/  @!P0 LEA.HI.X R19, R208, R21, R13, 0x1, P3 ;  /* 0x00000015d0138211 */ /* 0x000fe200018f0c0d */
[----:B------:R3:W-:Y:S04]  /*143c0*/  @!P2 ST.E.128 [R16.64], R64 ;  /* 0x000000401000a985 */ /* 0x0007e8000c101d08 */
[----:B-1----:R3:W-:Y:S04]  /*143d0*/  @!P1 ST.E.128 [R14.64], R48 ;  /* 0x000000300e009985 */ /* 0x0027e8000c101d08 */
[----:B------:R3:W-:Y:S02]  /*143e0*/  @!P0 ST.E.128 [R18.64], R32 ;  /* 0x0000002012008985 */ /* 0x0007e4000c101d08 */
.L_x_1473:
[----:B------:R-:W-:Y:S05]  /*143f0*/  BSYNC B0 ;  /* 0x0000000000007941 */ /* 0x000fea0003800000 */
.L_x_1472:
[----:B------:R-:W-:Y:S05]  /*14400*/  BRA.DIV ~URZ, `(.L_x_1474) ;  /* 0x000035827f007947 */ /* 0x000fea000b800000 */
[----:B----4-:R4:W2:Y:S04]  /*14410*/  SHFL.IDX PT, R21, R20, 0x1, 0x181f ;  /* 0x00381f0014157f89 */ /* 0x0108a800000e0000 */
[----:B---3--:R4:W3:Y:S02]  /*14420*/  SHFL.IDX PT, R15, R3, 0x1, 0x181f ;  /* 0x00381f00030f7f89 */ /* 0x0088e400000e0000 */
.L_x_1536:
[----:B------:R-:W-:Y:S01]  /*14430*/  IADD3 R0, R12, 0x20, RZ ;  /* 0x000000200c007810 */ /* 0x000fe20007ffe0ff */
[----:B------:R-:W-:Y:S03]  /*14440*/  BSSY B0, `(.L_x_1475) ;  /* 0x000000f000007945 */ /* 0x000fe60003800000 */
[----:B------:R-:W-:-:S13]  /*14450*/  ISETP.GE.AND P0, PT, R0, R23, PT ;  /* 0x000000170000720c */ /* 0x000fda0003f06270 */
[----:B------:R-:W-:Y:S05]  /*14460*/  @P0 BRA `(.L_x_1476) ;  /* 0x000000c000000947 */ /* 0x000fea0003800000 */
[----:B------:R-:W-:Y:S02]  /*14470*/  ISETP.GE.AND P2, PT, R22, c[0x0][0x3c8], PT ;  /* 0x0000f20016007a0c */ /* 0x000fe40003f46270 */
[----:B------:R-:W-:Y:S02]  /*14480*/  ISETP.GE.AND P1, PT, R209, c[0x0][0x3c8], PT ;  /* 0x0000f200d1007a0c */ /* 0x000fe40003f26270 */
[----:B------:R-:W-:-:S09]  /*14490*/  ISETP.GE.AND P0, PT, R208, c[0x0][0x3c8], PT ;  /* 0x0000f200d0007a0c */ /* 0x000fd20003f06270 */
[-C--:B---3--:R-:W-:Y:S02]  /*144a0*/  @!P2 LEA R16, P5, R22, R15.reuse, 0x1 ;  /* 0x0000000f1610a211 */ /* 0x088fe400078a08ff */
[CC--:B------:R-:W-:Y:S02]  /*144b0*/  @!P1 LEA R14, P4, R209.reuse, R15.reuse, 0x1 ;  /* 0x0000000fd10e9211 */ /* 0x0c0fe400078808ff */
[----:B------:R-:W-:Y:S02]  /*144c0*/  @!P0 LEA R18, P3, R208, R15, 0x1 ;  /* 0x0000000fd0128211 */ /* 0x000fe400078608ff */
[-C--:B--2---:R-:W-:Y:S02]  /*144d0*/  @!P2 LEA.HI.X R17, R22, R21.reuse, R9, 0x1, P5 ;  /* 0x000000151611a211 */ /* 0x084fe400028f0c09 */
[-C--:B------:R-:W-:Y:S02]  /*144e0*/  @!P1 LEA.HI.X R15, R209, R21.reuse, R8, 0x1, P4 ;  /* 0x00000015d10f9211 */ /* 0x080fe400020f0c08 */
[----:B------:R-:W-:Y:S01]  /*144f0*/  @!P0 LEA.HI.X R19, R208, R21, R13, 0x1, P3 ;  /* 0x00000015d0138211 */ /* 0x000fe200018f0c0d */
[----:B------:R2:W-:Y:S04]  /*14500*/  @!P2 ST.E.128 [R16.64], R60 ;  /* 0x0000003c1000a985 */ /* 0x0005e8000c101d08 */
[----:B-1----:R2:W-:Y:S04]  /*14510*/  @!P1 ST.E.128 [R14.64], R44 ;  /* 0x0000002c0e009985 */ /* 0x0025e8000c101d08 */
[----:B------:R2:W-:Y:S02]  /*14520*/  @!P0 ST.E.128 [R18.64], R28 ;  /* 0x0000001c12008985 */ /* 0x0005e4000c101d08 */
.L_x_1476:
[----:B------:R-:W-:Y:S05]  /*14530*/  BSYNC B0 ;  /* 0x0000000000007941 */ /* 0x000fea0003800000 */
.L_x_1475:
[----:B------:R-:W-:Y:S05]  /*14540*/  BRA.DIV ~URZ, `(.L_x_1477) ;  /* 0x000035027f007947 */ /* 0x000fea000b800000 */
[----:B--2---:R2:W4:Y:S02]  /*14550*/  SHFL.IDX PT, R21, R20, 0x2, 0x181f ;  /* 0x00581f0014157f89 */ /* 0x00452400000e0000 */
.L_x_1537:
[----:B------:R-:W-:Y:S05]  /*14560*/  BRA.DIV ~URZ, `(.L_x_1478) ;  /* 0x000035527f007947 */ /* 0x000fea000b800000 */
[----:B---3--:R3:W2:Y:S02]  /*14570*/  SHFL.IDX PT, R15, R3, 0x2, 0x181f ;  /* 0x00581f00030f7f89 */ /* 0x0086a400000e0000 */
.L_x_1538:
        /* <DEDUP_REMOVED lines=10> */
[-C--:B----4-:R-:W-:Y:S02]  /*14620*/  @!P2 LEA.HI.X R17, R22, R21.reuse, R9, 0x1, P5 ;  /* 0x000000151611a211 */ /* 0x090fe400028f0c09 */
[-C--:B------:R-:W-:Y:S02]  /*14630*/  @!P1 LEA.HI.X R15, R209, R21.reuse, R8, 0x1, P4 ;  /* 0x00000015d10f9211 */ /* 0x080fe400020f0c08 */
[----:B------:R-:W-:Y:S01]  /*14640*/  @!P0 LEA.HI.X R19, R208, R21, R13, 0x1, P3 ;  /* 0x00000015d0138211 */ /* 0x000fe200018f0c0d */
[----:B-1----:R1:W-:Y:S04]  /*14650*/  @!P2 ST.E.128 [R16.64], R56 ;  /* 0x000000381000a985 */ /* 0x0023e8000c101d08 */
[----:B------:R1:W-:Y:S04]  /*14660*/  @!P1 ST.E.128 [R14.64], R40 ;  /* 0x000000280e009985 */ /* 0x0003e8000c101d08 */
[----:B------:R1:W-:Y:S02]  /*14670*/  @!P0 ST.E.128 [R18.64], R24 ;  /* 0x0000001812008985 */ /* 0x0003e4000c101d08 */
.L_x_1480:
[----:B------:R-:W-:Y:S05]  /*14680*/  BSYNC B0 ;  /* 0x0000000000007941 */ /* 0x000fea0003800000 */
.L_x_1479:
[----:B------:R-:W-:Y:S05]  /*14690*/  BRA.DIV ~URZ, `(.L_x_1481) ;  /* 0x000034827f007947 */ /* 0x000fea000b800000 */
[----:B--2-4-:R-:W2:Y:S04]  /*146a0*/  SHFL.IDX PT, R20, R20, 0x3, 0x181f ;  /* 0x00781f0014147f89 */ /* 0x014ea800000e0000 */
[----:B-1----:R1:W4:Y:S02]  /*146b0*/  SHFL.IDX PT, R15, R3, 0x3, 0x181f ;  /* 0x00781f00030f7f89 */ /* 0x00232400000e0000 */
.L_x_1539:
[----:B------:R-:W-:-:S04]  /*146c0*/  IADD3 R12, R12, 0x60, RZ ;  /* 0x000000600c0c7810 */ /* 0x000fc80007ffe0ff */
[----:B------:R-:W-:-:S13]  /*146d0*/  ISETP.GE.AND P0, PT, R12, R23, PT ;  /* 0x000000170c00720c */ /* 0x000fda0003f06270 */
[----:B------:R-:W-:Y:S05]  /*146e0*/  @P0 BRA `(.L_x_1482) ;  /* 0x00001ef000000947 */ /* 0x000fea0003800000 */
[----:B------:R-:W-:Y:S02]  /*146f0*/  ISETP.GE.AND P1, PT, R22, c[0x0][0x3c8], PT ;  /* 0x0000f20016007a0c */ /* 0x000fe40003f26270 */
[----:B------:R-:W-:-:S11]  /*14700*/  ISETP.GE.AND P0, PT, R209, c[0x0][0x3c8], PT ;  /* 0x0000f200d1007a0c */ /* 0x000fd60003f06270 */
[CC--:B----4-:R-:W-:Y:S02]  /*14710*/  @!P1 LEA R18, P3, R22.reuse, R15.reuse, 0x1 ;  /* 0x0000000f16129211 */ /* 0x0d0fe400078608ff */
[C---:B------:R-:W-:Y:S02]  /*14720*/  @!P0 LEA R16, P2, R209.reuse, R15, 0x1 ;  /* 0x0000000fd1108211 */ /* 0x040fe400078408ff */
[-C--:B--2---:R-:W-:Y:S02]  /*14730*/  @!P1 LEA.HI.X R19, R22, R20.reuse, R9, 0x1, P3 ;  /* 0x0000001416139211 */ /* 0x084fe400018f0c09 */
        /* <DEDUP_REMOVED lines=9> */
.L_x_1469:
[----:B------:R-:W-:Y:S01]  /*147d0*/  IMAD R19, R19, c[0x0][0x408], RZ ;  /* 0x0001020013137a24 */ /* 0x000fe200078e02ff */
[----:B-1----:R-:W-:Y:S01]  /*147e0*/  SHF.R.S32.HI R0, RZ, 0x1f, R215 ;  /* 0x0000001fff007819 */ /* 0x002fe200000114d7 */
[----:B------:R-:W-:-:S04]  /*147f0*/  IMAD.WIDE.U32 R14, R16, c[0x0][0x408], RZ ;  /* 0x00010200100e7a25 */ /* 0x000fc800078e00ff */
[----:B------:R-:W-:Y:S02]  /*14800*/  IMAD R19, R16, c[0x0][0x40c], R19 ;  /* 0x0001030010137a24 */ /* 0x000fe400078e0213 */
[----:B------:R-:W-:-:S03]  /*14810*/  IMAD R0, R0, c[0x0][0x440], RZ ;  /* 0x0001100000007a24 */ /* 0x000fc600078e02ff */
[----:B------:R-:W-:Y:S01]  /*14820*/  IADD3 R15, R15, R19, RZ ;  /* 0x000000130f0f7210 */ /* 0x000fe20007ffe0ff */
[----:B------:R-:W-:-:S04]  /*14830*/  IMAD R0, R215, c[0x0][0x444], R0 ;  /* 0x00011100d7007a24 */ /* 0x000fc800078e0200 */
[----:B------:R-:W-:Y:S01]  /*14840*/  IMAD.WIDE.U32 R18, R217, c[0x0][0x438], R14 ;  /* 0x00010e00d9127a25 */ /* 0x000fe200078e000e */
[----:B------:R-:W-:-:S03]  /*14850*/  MOV R15, R17 ;  /* 0x00000011000f7202 */ /* 0x000fc60000000f00 */
[----:B------:R-:W-:Y:S02]  /*14860*/  IMAD R19, R217, c[0x0][0x43c], R19 ;  /* 0x00010f00d9137a24 */ /* 0x000fe400078e0213 */
[----:B------:R-:W-:-:S04]  /*14870*/  @P3 IMAD.HI.U32 R14, R17, c[0x0][0x4ec], RZ ;  /* 0x00013b00110e3a27 */ /* 0x000fc800078e00ff */
[----:B------:R-:W-:Y:S01]  /*14880*/  IMAD.WIDE.U32 R18, R215, c[0x0][0x440], R18 ;  /* 0x00011000d7127a25 */ /* 0x000fe200078e0012 */
[----:B------:R-:W-:-:S04]  /*14890*/  @P3 SHF.R.U32.HI R15, RZ, c[0x0][0x4f0], R14 ;  /* 0x00013c00ff0f3a19 */ /* 0x000fc8000001160e */
        /* <DEDUP_REMOVED lines=19> */
.L_x_1540:
[----:B------:R-:W-:Y:S05]  /*149d0*/  BRA.DIV ~URZ, `(.L_x_1484) ;  /* 0x000032727f007947 */ /* 0x000fea000b800000 */
[----:B------:R3:W4:Y:S02]  /*149e0*/  SHFL.IDX PT, R15, R168, RZ, 0x1c1f ;  /* 0x001c1fffa80f7589 */ /* 0x00072400000e0000 */
.L_x_1541:
[----:B------:R-:W-:Y:S01]  /*149f0*/  LOP3.LUT R20, R20, 0x7ffffffc, RZ, 0xc0, !PT ;  /* 0x7ffffffc14147812 */ /* 0x000fe200078ec0ff */
[----:B------:R-:W-:Y:S04]  /*14a00*/  BSSY B0, `(.L_x_1485) ;  /* 0x0000093000007945 */ /* 0x000fe80003800000 */
        /* <DEDUP_REMOVED lines=56> */
[-C--:B------:R-:W-:Y:S02]  /*14d90*/  @!P0 LEA R16, P2, R30, R15.reuse, 0x2 ;  /* 0x0000000f1e108211 */ /* 0x080fe400078410ff */
[----:B------:R-:W-:Y:S01]  /*14da0*/  @!P3 LEA R170, P5, R165, R15, 0x2 ;  /* 0x0000000fa5aab211 */ /* 0x000fe200078a10ff */
[----:B------:R-:W-:Y:S01]  /*14db0*/  @!P1 IMAD.WIDE R18, R166, 0x4, R18 ;  /* 0x00000004a6129825 */ /* 0x000fe200078e0212 */
[----:B------:R-:W-:Y:S02]  /*14dc0*/  @!P0 LEA.HI.X R17, R30, R169, R29, 0x2, P2 ;  /* 0x000000a91e118211 */ /* 0x000fe400010f141d */
[----:B------:R-:W-:Y:S02]  /*14dd0*/  ISETP.GE.AND P2, PT, R161, c[0x0][0x3c8], PT ;  /* 0x0000f200a1007a0c */ /* 0x000fe40003f46270 */
[----:B------:R2:W-:Y:S01]  /*14de0*/  @!P1 ST.E.64 [R18.64], R132 ;  /* 0x0000008412009985 */ /* 0x0005e2000c101b08 */
[----:B------:R-:W-:-:S02]  /*14df0*/  ISETP.GE.AND P1, PT, R159, c[0x0][0x3c8], PT ;  /* 0x0000f2009f007a0c */ /* 0x000fc40003f26270 */
[----:B------:R-:W-:Y:S01]  /*14e00*/  @!P3 LEA.HI.X R171, R165, R169, R26, 0x2, P5 ;  /* 0x000000a9a5abb211 */ /* 0x000fe200028f141a */
[----:B------:R4:W-:Y:S01]  /*14e10*/  @!P0 ST.E.64 [R16.64], R128 ;  /* 0x0000008010008985 */ /* 0x0009e2000c101b08 */
[----:B------:R-:W-:-:S03]  /*14e20*/  @!P4 LEA R172, P0, R163, R15, 0x2 ;  /* 0x0000000fa3acc211 */ /* 0x000fc600078010ff */
[----:B------:R5:W-:Y:S01]  /*14e30*/  @!P3 ST.E.64 [R170.64], R40 ;  /* 0x00000028aa00b985 */ /* 0x000be2000c101b08 */
[----:B------:R-:W-:Y:S02]  /*14e40*/  @!P4 LEA.HI.X R173, R163, R169, R162, 0x2, P0 ;  /* 0x000000a9a3adc211 */ /* 0x000fe400000f14a2 */
[----:B------:R-:W-:Y:S02]  /*14e50*/  @!P2 LEA R174, P5, R161, R15, 0x2 ;  /* 0x0000000fa1aea211 */ /* 0x000fe400078a10ff */
[----:B------:R-:W-:Y:S01]  /*14e60*/  ISETP.GE.AND P3, PT, R155, c[0x0][0x3c8], PT ;  /* 0x0000f2009b007a0c */ /* 0x000fe20003f66270 */
[----:B------:R1:W-:Y:S01]  /*14e70*/  @!P4 ST.E.64 [R172.64], R44 ;  /* 0x0000002cac00c985 */ /* 0x0003e2000c101b08 */
[----:B------:R-:W-:Y:S02]  /*14e80*/  @!P2 LEA.HI.X R175, R161, R169, R160, 0x2, P5 ;  /* 0x000000a9a1afa211 */ /* 0x000fe400028f14a0 */
[----:B------:R-:W-:-:S03]  /*14e90*/  ISETP.GE.AND P4, PT, R151, c[0x0][0x3c8], PT ;  /* 0x0000f20097007a0c */ /* 0x000fc60003f86270 */
[----:B------:R3:W-:Y:S01]  /*14ea0*/  @!P2 ST.E.64 [R174.64], R48 ;  /* 0x00000030ae00a985 */ /* 0x0007e2000c101b08 */
[----:B------:R-:W-:Y:S02]  /*14eb0*/  ISETP.GE.AND P2, PT, R148, c[0x0][0x3c8], PT ;  /* 0x0000f20094007a0c */ /* 0x000fe40003f46270 */
[----:B--2---:R-:W-:-:S04]  /*14ec0*/  @!P1 LEA R18, P0, R159, R15, 0x2 ;  /* 0x0000000f9f129211 */ /* 0x004fc800078010ff */
[----:B------:R-:W-:Y:S02]  /*14ed0*/  @!P1 LEA.HI.X R19, R159, R169, R158, 0x2, P0 ;  /* 0x000000a99f139211 */ /* 0x000fe400000f149e */
[-C--:B----4-:R-:W-:Y:S02]  /*14ee0*/  @!P3 LEA R16, P5, R155, R15.reuse, 0x2 ;  /* 0x0000000f9b10b211 */ /* 0x090fe400078a10ff */
[----:B-----5:R-:W-:Y:S01]  /*14ef0*/  @!P4 LEA R40, P0, R151, R15, 0x2 ;  /* 0x0000000f9728c211 */ /* 0x020fe200078010ff */
[----:B------:R2:W-:Y:S01]  /*14f00*/  @!P1 ST.E.64 [R18.64], R52 ;  /* 0x0000003412009985 */ /* 0x0005e2000c101b08 */
[----:B------:R-:W-:Y:S02]  /*14f10*/  ISETP.GE.AND P1, PT, R78, c[0x0][0x3c8], PT ;  /* 0x0000f2004e007a0c */ /* 0x000fe40003f26270 */
[-C--:B------:R-:W-:Y:S02]  /*14f20*/  @!P3 LEA.HI.X R17, R155, R169.reuse, R154, 0x2, P5 ;  /* 0x000000a99b11b211 */ /* 0x080fe400028f149a */
[----:B------:R-:W-:-:S02]  /*14f30*/  @!P4 LEA.HI.X R41, R151, R169, R150, 0x2, P0 ;  /* 0x000000a99729c211 */ /* 0x000fc400000f1496 */
[----:B-1----:R-:W-:Y:S01]  /*14f40*/  @!P2 LEA R44, P5, R148, R15, 0x2 ;  /* 0x0000000f942ca211 */ /* 0x002fe200078a10ff */
[----:B------:R1:W-:Y:S01]  /*14f50*/  @!P3 ST.E.64 [R16.64], R56 ;  /* 0x000000381000b985 */ /* 0x0003e2000c101b08 */
[----:B------:R-:W-:Y:S02]  /*14f60*/  ISETP.GE.AND P3, PT, R76, c[0x0][0x3c8], PT ;  /* 0x0000f2004c007a0c */ /* 0x000fe40003f66270 */
[----:B------:R-:W-:Y:S01]  /*14f70*/  @!P2 LEA.HI.X R45, R148, R169, R135, 0x2, P5 ;  /* 0x000000a9942da211 */ /* 0x000fe200028f1487 */
[----:B------:R4:W-:Y:S01]  /*14f80*/  @!P4 ST.E.64 [R40.64], R60 ;  /* 0x0000003c2800c985 */ /* 0x0009e2000c101b08 */
[----:B------:R-:W-:Y:S02]  /*14f90*/  ISETP.GE.AND P4, PT, R38, c[0x0][0x3c8], PT ;  /* 0x0000f20026007a0c */ /* 0x000fe40003f86270 */
[----:B---3--:R-:W-:Y:S01]  /*14fa0*/  @!P1 LEA R48, P0, R78, R15, 0x2 ;  /* 0x0000000f4e309211 */ /* 0x008fe200078010ff */
[----:B------:R3:W-:Y:S01]  /*14fb0*/  @!P2 ST.E.64 [R44.64], R64 ;  /* 0x000000402c00a985 */ /* 0x0007e2000c101b08 */
[----:B------:R-:W-:-:S02]  /*14fc0*/  ISETP.GE.AND P2, PT, R36, c[0x0][0x3c8], PT ;  /* 0x0000f20024007a0c */ /* 0x000fc40003f46270 */
[----:B------:R-:W-:-:S05]  /*14fd0*/  @!P1 LEA.HI.X R49, R78, R169, R77, 0x2, P0 ;  /* 0x000000a94e319211 */ /* 0x000fca00000f144d */
[----:B------:R5:W-:Y:S01]  /*14fe0*/  @!P1 ST.E.64 [R48.64], R68 ;  /* 0x0000004430009985 */ /* 0x000be2000c101b08 */
[----:B------:R-:W-:Y:S02]  /*14ff0*/  ISETP.GE.AND P1, PT, R34, c[0x0][0x3c8], PT ;  /* 0x0000f20022007a0c */ /* 0x000fe40003f26270 */
[----:B--2---:R-:W-:-:S04]  /*15000*/  @!P3 LEA R18, P5, R76, R15, 0x2 ;  /* 0x0000000f4c12b211 */ /* 0x004fc800078a10ff */
[----:B------:R-:W-:Y:S02]  /*15010*/  @!P3 LEA.HI.X R19, R76, R169, R39, 0x2, P5 ;  /* 0x000000a94c13b211 */ /* 0x000fe400028f1427 */
[----:B-1----:R-:W-:-:S03]  /*15020*/  @!P4 LEA R16, P0, R38, R15, 0x2 ;  /* 0x0000000f2610c211 */ /* 0x002fc600078010ff */
[----:B------:R1:W-:Y:S01]  /*15030*/  @!P3 ST.E.64 [R18.64], R72 ;  /* 0x000000481200b985 */ /* 0x0003e2000c101b08 */
[----:B------:R-:W-:Y:S02]  /*15040*/  ISETP.GE.AND P3, PT, R32, c[0x0][0x3c8], PT ;  /* 0x0000f20020007a0c */ /* 0x000fe40003f66270 */
[----:B------:R-:W-:Y:S02]  /*15050*/  @!P4 LEA.HI.X R17, R38, R169, R37, 0x2, P0 ;  /* 0x000000a92611c211 */ /* 0x000fe400000f1425 */
[-C--:B----4-:R-:W-:Y:S02]  /*15060*/  @!P2 LEA R40, P5, R36, R15.reuse, 0x2 ;  /* 0x0000000f2428a211 */ /* 0x090fe400078a10ff */
[----:B---3--:R-:W-:Y:S01]  /*15070*/  @!P1 LEA R44, P0, R34, R15, 0x2 ;  /* 0x0000000f222c9211 */ /* 0x008fe200078010ff */
[----:B------:R2:W-:Y:S01]  /*15080*/  @!P4 ST.E.64 [R16.64], R4 ;  /* 0x000000041000c985 */ /* 0x0005e2000c101b08 */
[----:B------:R-:W-:Y:S02]  /*15090*/  @!P2 LEA.HI.X R41, R36, R169, R35, 0x2, P5 ;  /* 0x000000a92429a211 */ /* 0x000fe400028f1423 */
[----:B------:R-:W-:-:S02]  /*150a0*/  ISETP.GE.AND P4, PT, R28, c[0x0][0x3c8], PT ;  /* 0x0000f2001c007a0c */ /* 0x000fc40003f86270 */
[----:B------:R-:W-:Y:S01]  /*150b0*/  @!P1 LEA.HI.X R45, R34, R169, R33, 0x2, P0 ;  /* 0x000000a9222d9211 */ /* 0x000fe200000f1421 */
[----:B------:R3:W-:Y:S01]  /*150c0*/  @!P2 ST.E.64 [R40.64], R6 ;  /* 0x000000062800a985 */ /* 0x0007e2000c101b08 */
[----:B------:R-:W-:Y:S02]  /*150d0*/  ISETP.GE.AND P2, PT, R25, c[0x0][0x3c8], PT ;  /* 0x0000f20019007a0c */ /* 0x000fe40003f46270 */
[C---:B-----5:R-:W-:Y:S01]  /*150e0*/  @!P3 LEA R48, P5, R32.reuse, R15, 0x2 ;  /* 0x0000000f2030b211 */ /* 0x060fe200078a10ff */
[----:B------:R-:W-:Y:S01]  /*150f0*/  @!P1 ST.E.64 [R44.64], R84 ;  /* 0x000000542c009985 */ /* 0x000fe2000c101b08 */
[----:B------:R-:W-:Y:S02]  /*15100*/  ISETP.GE.AND P1, PT, R23, c[0x0][0x3c8], PT ;  /* 0x0000f20017007a0c */ /* 0x000fe40003f26270 */
[----:B------:R-:W-:Y:S02]  /*15110*/  @!P3 LEA.HI.X R49, R32, R169, R31, 0x2, P5 ;  /* 0x000000a92031b211 */ /* 0x000fe400028f141f */
[----:B------:R-:W-:-:S03]  /*15120*/  ISETP.GE.AND P5, PT, R164, c[0x0][0x3c8], PT ;  /* 0x0000f200a4007a0c */ /* 0x000fc60003fa6270 */
[----:B------:R-:W-:Y:S01]  /*15130*/  @!P3 ST.E.64 [R48.64], R88 ;  /* 0x000000583000b985 */ /* 0x000fe2000c101b08 */
[----:B-1----:R-:W-:-:S04]  /*15140*/  @!P4 LEA R18, P0, R28, R15, 0x2 ;  /* 0x0000000f1c12c211 */ /* 0x002fc800078010ff */
[----:B------:R-:W-:Y:S02]  /*15150*/  @!P4 LEA.HI.X R19, R28, R169, R27, 0x2, P0 ;  /* 0x000000a91c13c211 */ /* 0x000fe400000f141b */
[----:B--2---:R-:W-:-:S03]  /*15160*/  @!P2 LEA R4, P0, R25, R15, 0x2 ;  /* 0x0000000f1904a211 */ /* 0x004fc600078010ff */
[----:B------:R1:W-:Y:S01]  /*15170*/  @!P4 ST.E.64 [R18.64], R92 ;  /* 0x0000005c1200c985 */ /* 0x0003e2000c101b08 */
[----:B------:R-:W-:Y:S02]  /*15180*/  @!P1 LEA R16, P3, R23, R15, 0x2 ;  /* 0x0000000f17109211 */ /* 0x000fe400078610ff */
[-C--:B------:R-:W-:Y:S02]  /*15190*/  @!P2 LEA.HI.X R5, R25, R169.reuse, R24, 0x2, P0 ;  /* 0x000000a91905a211 */ /* 0x080fe400000f1418 */
[----:B------:R-:W-:Y:S02]  /*151a0*/  @!P1 LEA.HI.X R17, R23, R169, R22, 0x2, P3 ;  /* 0x000000a917119211 */ /* 0x000fe400018f1416 */
[----:B---3--:R-:W-:Y:S01]  /*151b0*/  @!P6 LEA R6, P0, R21, R15, 0x2 ;  /* 0x0000000f1506e211 */ /* 0x008fe200078010ff */
[----:B------:R2:W-:Y:S01]  /*151c0*/  @!P2 ST.E.64 [R4.64], R96 ;  /* 0x000000600400a985 */ /* 0x0005e2000c101b08 */
[----:B------:R-:W-:Y:S02]  /*151d0*/  ISETP.GE.AND P2, PT, R153, c[0x0][0x3c8], PT ;  /* 0x0000f20099007a0c */ /* 0x000fe40003f46270 */
[----:B------:R-:W-:Y:S01]  /*151e0*/  ISETP.GE.AND P4, PT, R157, c[0x0][0x3c8], PT ;  /* 0x0000f2009d007a0c */ /* 0x000fe20003f86270 */
[----:B------:R3:W-:Y:S01]  /*151f0*/  @!P1 ST.E.64 [R16.64], R100 ;  /* 0x0000006410009985 */ /* 0x0007e2000c101b08 */
[----:B------:R-:W-:-:S02]  /*15200*/  @!P6 LEA.HI.X R7, R21, R169, R20, 0x2, P0 ;  /* 0x000000a91507e211 */ /* 0x000fc400000f1414 */
[----:B------:R-:W-:Y:S02]  /*15210*/  ISETP.GE.AND P1, PT, R134, c[0x0][0x3c8], PT ;  /* 0x0000f20086007a0c */ /* 0x000fe40003f26270 */
[----:B------:R-:W-:Y:S01]  /*15220*/  ISETP.GE.AND P0, PT, R80, c[0x0][0x3c8], PT ;  /* 0x0000f20050007a0c */ /* 0x000fe20003f06270 */
[----:B------:R3:W-:Y:S06]  /*15230*/  @!P6 ST.E.64 [R6.64], R104 ;  /* 0x000000680600e985 */ /* 0x0007ec000c101b08 */
[----:B------:R-:W-:-:S04]  /*15240*/  @!P4 LEA R40, P6, R157, R15, 0x2 ;  /* 0x0000000f9d28c211 */ /* 0x000fc800078c10ff */
[----:B------:R-:W-:Y:S02]  /*15250*/  @!P4 LEA.HI.X R41, R157, R169, R156, 0x2, P6 ;  /* 0x000000a99d29c211 */ /* 0x000fe400030f149c */
[----:B-1----:R-:W-:-:S04]  /*15260*/  @!P5 LEA R18, P3, R164, R15, 0x2 ;  /* 0x0000000fa412d211 */ /* 0x002fc800078610ff */
[----:B------:R-:W-:Y:S02]  /*15270*/  @!P5 LEA.HI.X R19, R164, R169, R149, 0x2, P3 ;  /* 0x000000a9a413d211 */ /* 0x000fe400018f1495 */
[----:B------:R-:W-:-:S03]  /*15280*/  @!P2 LEA R44, P3, R153, R15, 0x2 ;  /* 0x0000000f992ca211 */ /* 0x000fc600078610ff */
[----:B------:R3:W-:Y:S01]  /*15290*/  @!P5 ST.E.64 [R18.64], R108 ;  /* 0x0000006c1200d985 */ /* 0x0007e2000c101b08 */
[----:B--2---:R-:W-:Y:S02]  /*152a0*/  @!P1 LEA R4, P5, R134, R15, 0x2 ;  /* 0x0000000f86049211 */ /* 0x004fe400078a10ff */
[----:B------:R-:W-:Y:S01]  /*152b0*/  @!P2 LEA.HI.X R45, R153, R169, R152, 0x2, P3 ;  /* 0x000000a9992da211 */ /* 0x000fe200018f1498 */
[----:B------:R3:W-:Y:S01]  /*152c0*/  @!P4 ST.E.64 [R40.64], R124 ;  /* 0x0000007c2800c985 */ /* 0x0007e2000c101b08 */
[----:B------:R-:W-:Y:S02]  /*152d0*/  @!P0 LEA R14, P3, R80, R15, 0x2 ;  /* 0x0000000f500e8211 */ /* 0x000fe400078610ff */
[-C--:B------:R-:W-:Y:S01]  /*152e0*/  @!P1 LEA.HI.X R5, R134, R169.reuse, R81, 0x2, P5 ;  /* 0x000000a986059211 */ /* 0x080fe200028f1451 */
[----:B------:R3:W-:Y:S01]  /*152f0*/  @!P2 ST.E.64 [R44.64], R112 ;  /* 0x000000702c00a985 */ /* 0x0007e2000c101b08 */
[----:B------:R-:W-:-:S03]  /*15300*/  @!P0 LEA.HI.X R15, R80, R169, R79, 0x2, P3 ;  /* 0x000000a9500f8211 */ /* 0x000fc600018f144f */
[----:B------:R3:W-:Y:S04]  /*15310*/  @!P1 ST.E.64 [R4.64], R120 ;  /* 0x0000007804009985 */ /* 0x0007e8000c101b08 */
[----:B------:R3:W-:Y:S02]  /*15320*/  @!P0 ST.E.64 [R14.64], R116 ;  /* 0x000000740e008985 */ /* 0x0007e4000c101b08 */
.L_x_1486:
[----:B------:R-:W-:Y:S05]  /*15330*/  BSYNC B0 ;  /* 0x0000000000007941 */ /* 0x000fea0003800000 */
.L_x_1485:
[----:B------:R-:W-:Y:S05]  /*15340*/  BRA.DIV ~URZ, `(.L_x_1487) ;  /* 0x000029627f007947 */ /* 0x000fea000b800000 */
[----:B-1----:R-:W1:Y:S04]  /*15350*/  SHFL.IDX PT, R167, R167, 0x1, 0x1c1f ;  /* 0x003c1f00a7a77f89 */ /* 0x002e6800000e0000 */
[----:B---34-:R3:W4:Y:S02]  /*15360*/  SHFL.IDX PT, R15, R168, 0x1, 0x1c1f ;  /* 0x003c1f00a80f7f89 */ /* 0x01872400000e0000 */
.L_x_1542:
[----:B------:R-:W-:-:S13]  /*15370*/  ISETP.NE.AND P0, PT, R3, RZ, PT ;  /* 0x000000ff0300720c */ /* 0x000fda0003f05270 */
[----:B------:R-:W-:Y:S05]  /*15380*/  @P0 BRA `(.L_x_1482) ;  /* 0x0000125000000947 */ /* 0x000fea0003800000 */
[----:B------:R-:W-:Y:S02]  /*15390*/  ISETP.GE.AND P3, PT, R30, c[0x0][0x3c8], PT ;  /* 0x0000f2001e007a0c */ /* 0x000fe40003f66270 */
[----:B------:R-:W-:Y:S02]  /*153a0*/  ISETP.GE.AND P2, PT, R165, c[0x0][0x3c8], PT ;  /* 0x0000f200a5007a0c */ /* 0x000fe40003f46270 */
[----:B------:R-:W-:Y:S02]  /*153b0*/  ISETP.GE.AND P1, PT, R163, c[0x0][0x3c8], PT ;  /* 0x0000f200a3007a0c */ /* 0x000fe40003f26270 */
[----:B------:R-:W-:Y:S02]  /*153c0*/  ISETP.GE.AND P4, PT, R166, c[0x0][0x3c8], PT ;  /* 0x0000f200a6007a0c */ /* 0x000fe40003f86270 */
[----:B------:R-:W-:-:S05]  /*153d0*/  ISETP.GE.AND P0, PT, R161, c[0x0][0x3c8], PT ;  /* 0x0000f200a1007a0c */ /* 0x000fca0003f06270 */
[CC--:B----4-:R-:W-:Y:S02]  /*153e0*/  @!P3 LEA R6, P6, R30.reuse, R15.reuse, 0x2 ;  /* 0x0000000f1e06b211 */ /* 0x0d0fe400078c10ff */
[----:B------:R-:W-:Y:S02]  /*153f0*/  @!P2 LEA R4, P5, R165, R15, 0x2 ;  /* 0x0000000fa504a211 */ /* 0x000fe400078a10ff */
[----:B-1----:R-:W-:Y:S02]  /*15400*/  @!P3 LEA.HI.X R7, R30, R167, R29, 0x2, P6 ;  /* 0x000000a71e07b211 */ /* 0x002fe400030f141d */
[----:B------:R-:W-:Y:S01]  /*15410*/  @!P1 LEA R18, P6, R163, R15, 0x2 ;  /* 0x0000000fa3129211 */ /* 0x000fe200078c10ff */
        /* <DEDUP_REMOVED lines=9> */
[----:B------:R1:W-:Y:S01]  /*154b0*/  @!P4 ST.E.64 [R40.64], R8 ;  /* 0x000000082800c985 */ /* 0x0003e2000c101b08 */
[----:B------:R-:W-:-:S03]  /*154c0*/  ISETP.GE.AND P4, PT, R151, c[0x0][0x3c8], PT ;  /* 0x0000f20097007a0c */ /* 0x000fc60003f86270 */
[----:B------:R-:W-:Y:S01]  /*154d0*/  @!P3 ST.E.64 [R6.64], R130 ;  /* 0x000000820600b985 */ /* 0x000fe2000c101b08 */
[----:B------:R-:W-:-:S03]  /*154e0*/  ISETP.GE.AND P3, PT, R148, c[0x0][0x3c8], PT ;  /* 0x0000f20094007a0c */ /* 0x000fc60003f66270 */
[----:B------:R4:W-:Y:S01]  /*154f0*/  @!P2 ST.E.64 [R4.64], R42 ;  /* 0x0000002a0400a985 */ /* 0x0009e2000c101b08 */
[----:B------:R-:W-:-:S03]  /*15500*/  ISETP.GE.AND P2, PT, R78, c[0x0][0x3c8], PT ;  /* 0x0000f2004e007a0c */ /* 0x000fc60003f46270 */
[----:B------:R-:W-:Y:S01]  /*15510*/  @!P1 ST.E.64 [R18.64], R46 ;  /* 0x0000002e12009985 */ /* 0x000fe2000c101b08 */
[----:B------:R-:W-:-:S03]  /*15520*/  @!P5 LEA R44, P1, R155, R15, 0x2 ;  /* 0x0000000f9b2cd211 */ /* 0x000fc600078210ff */
[----:B------:R5:W-:Y:S01]  /*15530*/  @!P0 ST.E.64 [R16.64], R50 ;  /* 0x0000003210008985 */ /* 0x000be2000c101b08 */
[----:B------:R-:W-:Y:S02]  /*15540*/  @!P6 LEA R48, P0, R159, R15, 0x2 ;  /* 0x0000000f9f30e211 */ /* 0x000fe400078010ff */
[-C--:B------:R-:W-:Y:S02]  /*15550*/  @!P5 LEA.HI.X R45, R155, R167.reuse, R154, 0x2, P1 ;  /* 0x000000a79b2dd211 */ /* 0x080fe400008f149a */
[----:B------:R-:W-:Y:S02]  /*15560*/  @!P6 LEA.HI.X R49, R159, R167, R158, 0x2, P0 ;  /* 0x000000a79f31e211 */ /* 0x000fe400000f149e */
[----:B------:R-:W-:-:S03]  /*15570*/  ISETP.GE.AND P1, PT, R76, c[0x0][0x3c8], PT ;  /* 0x0000f2004c007a0c */ /* 0x000fc60003f26270 */
[----:B------:R-:W-:Y:S01]  /*15580*/  @!P6 ST.E.64 [R48.64], R54 ;  /* 0x000000363000e985 */ /* 0x000fe2000c101b08 */
[----:B------:R-:W-:Y:S02]  /*15590*/  ISETP.GE.AND P6, PT, R38, c[0x0][0x3c8], PT ;  /* 0x0000f20026007a0c */ /* 0x000fe40003fc6270 */
[C---:B-1----:R-:W-:Y:S01]  /*155a0*/  @!P4 LEA R8, P0, R151.reuse, R15, 0x2 ;  /* 0x0000000f9708c211 */ /* 0x042fe200078010ff */
[----:B------:R-:W-:Y:S01]  /*155b0*/  @!P5 ST.E.64 [R44.64], R58 ;  /* 0x0000003a2c00d985 */ /* 0x000fe2000c101b08 */
[----:B------:R-:W-:Y:S02]  /*155c0*/  ISETP.GE.AND P5, PT, R36, c[0x0][0x3c8], PT ;  /* 0x0000f20024007a0c */ /* 0x000fe40003fa6270 */
[----:B------:R-:W-:Y:S02]  /*155d0*/  @!P4 LEA.HI.X R9, R151, R167, R150, 0x2, P0 ;  /* 0x000000a79709c211 */ /* 0x000fe400000f1496 */
[----:B----4-:R-:W-:-:S03]  /*155e0*/  @!P3 LEA R4, P0, R148, R15, 0x2 ;  /* 0x0000000f9404b211 */ /* 0x010fc600078010ff */
[----:B------:R-:W-:Y:S01]  /*155f0*/  @!P4 ST.E.64 [R8.64], R62 ;  /* 0x0000003e0800c985 */ /* 0x000fe2000c101b08 */
[----:B------:R-:W-:Y:S02]  /*15600*/  ISETP.GE.AND P4, PT, R34, c[0x0][0x3c8], PT ;  /* 0x0000f20022007a0c */ /* 0x000fe40003f86270 */
[----:B------:R-:W-:Y:S02]  /*15610*/  @!P3 LEA.HI.X R5, R148, R167, R135, 0x2, P0 ;  /* 0x000000a79405b211 */ /* 0x000fe400000f1487 */
[----:B------:R-:W-:-:S03]  /*15620*/  @!P2 LEA R6, P0, R78, R15, 0x2 ;  /* 0x0000000f4e06a211 */ /* 0x000fc600078010ff */
[----:B------:R1:W-:Y:S01]  /*15630*/  @!P3 ST.E.64 [R4.64], R66 ;  /* 0x000000420400b985 */ /* 0x0003e2000c101b08 */
[----:B------:R-:W-:Y:S02]  /*15640*/  @!P2 LEA.HI.X R7, R78, R167, R77, 0x2, P0 ;  /* 0x000000a74e07a211 */ /* 0x000fe400000f144d */
[----:B-----5:R-:W-:Y:S02]  /*15650*/  @!P1 LEA R16, P0, R76, R15, 0x2 ;  /* 0x0000000f4c109211 */ /* 0x020fe400078010ff */
[----:B------:R-:W-:Y:S01]  /*15660*/  ISETP.GE.AND P3, PT, R32, c[0x0][0x3c8], PT ;  /* 0x0000f20020007a0c */ /* 0x000fe20003f66270 */
[----:B------:R4:W-:Y:S01]  /*15670*/  @!P2 ST.E.64 [R6.64], R70 ;  /* 0x000000460600a985 */ /* 0x0009e2000c101b08 */
[----:B------:R-:W-:Y:S02]  /*15680*/  @!P1 LEA.HI.X R17, R76, R167, R39, 0x2, P0 ;  /* 0x000000a74c119211 */ /* 0x000fe400000f1427 */
[-C--:B------:R-:W-:Y:S02]  /*15690*/  @!P6 LEA R40, P0, R38, R15.reuse, 0x2 ;  /* 0x0000000f2628e211 */ /* 0x080fe400078010ff */
[----:B------:R-:W-:Y:S01]  /*156a0*/  ISETP.GE.AND P2, PT, R28, c[0x0][0x3c8], PT ;  /* 0x0000f2001c007a0c */ /* 0x000fe20003f46270 */
[----:B------:R5:W-:Y:S01]  /*156b0*/  @!P1 ST.E.64 [R16.64], R74 ;  /* 0x0000004a10009985 */ /* 0x000be2000c101b08 */
[----:B------:R-:W-:-:S02]  /*156c0*/  @!P5 LEA R18, P1, R36, R15, 0x2 ;  /* 0x0000000f2412d211 */ /* 0x000fc400078210ff */
[----:B------:R-:W-:Y:S02]  /*156d0*/  @!P6 LEA.HI.X R41, R38, R167, R37, 0x2, P0 ;  /* 0x000000a72629e211 */ /* 0x000fe400000f1425 */
[----:B------:R-:W-:Y:S02]  /*156e0*/  @!P4 LEA R38, P0, R34, R15, 0x2 ;  /* 0x0000000f2226c211 */ /* 0x000fe400078010ff */
[-C--:B------:R-:W-:Y:S01]  /*156f0*/  @!P5 LEA.HI.X R19, R36, R167.reuse, R35, 0x2, P1 ;  /* 0x000000a72413d211 */ /* 0x080fe200008f1423 */
[----:B------:R3:W-:Y:S01]  /*15700*/  @!P6 ST.E.64 [R40.64], R12 ;  /* 0x0000000c2800e985 */ /* 0x0007e2000c101b08 */
[----:B------:R-:W-:Y:S02]  /*15710*/  ISETP.GE.AND P1, PT, R25, c[0x0][0x3c8], PT ;  /* 0x0000f20019007a0c */ /* 0x000fe40003f26270 */
[----:B------:R-:W-:Y:S01]  /*15720*/  @!P4 LEA.HI.X R39, R34, R167, R33, 0x2, P0 ;  /* 0x000000a72227c211 */ /* 0x000fe200000f1421 */
[----:B------:R2:W-:Y:S01]  /*15730*/  @!P5 ST.E.64 [R18.64], R82 ;  /* 0x000000521200d985 */ /* 0x0005e2000c101b08 */
[----:B------:R-:W-:-:S02]  /*15740*/  ISETP.GE.AND P6, PT, R23, c[0x0][0x3c8], PT ;  /* 0x0000f20017007a0c */ /* 0x000fc40003fc6270 */
[----:B------:R-:W-:Y:S01]  /*15750*/  ISETP.GE.AND P5, PT, R21, c[0x0][0x3c8], PT ;  /* 0x0000f20015007a0c */ /* 0x000fe20003fa6270 */
[----:B------:R-:W-:Y:S01]  /*15760*/  @!P4 ST.E.64 [R38.64], R86 ;  /* 0x000000562600c985 */ /* 0x000fe2000c101b08 */
[----:B-1----:R-:W-:Y:S02]  /*15770*/  @!P3 LEA R4, P0, R32, R15, 0x2 ;  /* 0x0000000f2004b211 */ /* 0x002fe400078010ff */
[----:B------:R-:W-:Y:S02]  /*15780*/  ISETP.GE.AND P4, PT, R164, c[0x0][0x3c8], PT ;  /* 0x0000f200a4007a0c */ /* 0x000fe40003f86270 */
[----:B------:R-:W-:Y:S02]  /*15790*/  @!P3 LEA.HI.X R5, R32, R167, R31, 0x2, P0 ;  /* 0x000000a72005b211 */ /* 0x000fe400000f141f */
[----:B----4-:R-:W-:-:S03]  /*157a0*/  @!P2 LEA R6, P0, R28, R15, 0x2 ;  /* 0x0000000f1c06a211 */ /* 0x010fc600078010ff */
[----:B------:R1:W-:Y:S01]  /*157b0*/  @!P3 ST.E.64 [R4.64], R90 ;  /* 0x0000005a0400b985 */ /* 0x0003e2000c101b08 */
[----:B------:R-:W-:Y:S02]  /*157c0*/  @!P2 LEA.HI.X R7, R28, R167, R27, 0x2, P0 ;  /* 0x000000a71c07a211 */ /* 0x000fe400000f141b */
[----:B------:R-:W-:Y:S02]  /*157d0*/  @!P1 LEA R8, P0, R25, R15, 0x2 ;  /* 0x0000000f19089211 */ /* 0x000fe400078010ff */
[----:B------:R-:W-:Y:S01]  /*157e0*/  ISETP.GE.AND P3, PT, R157, c[0x0][0x3c8], PT ;  /* 0x0000f2009d007a0c */ /* 0x000fe20003f66270 */
[----:B------:R4:W-:Y:S01]  /*157f0*/  @!P2 ST.E.64 [R6.64], R94 ;  /* 0x0000005e0600a985 */ /* 0x0009e2000c101b08 */
[----:B------:R-:W-:Y:S02]  /*15800*/  @!P1 LEA.HI.X R9, R25, R167, R24, 0x2, P0 ;  /* 0x000000a719099211 */ /* 0x000fe400000f1418 */
[-C--:B-----5:R-:W-:Y:S02]  /*15810*/  @!P6 LEA R16, P0, R23, R15.reuse, 0x2 ;  /* 0x0000000f1710e211 */ /* 0x0a0fe400078010ff */
[----:B------:R-:W-:Y:S01]  /*15820*/  ISETP.GE.AND P2, PT, R153, c[0x0][0x3c8], PT ;  /* 0x0000f20099007a0c */ /* 0x000fe20003f46270 */
[----:B------:R5:W-:Y:S01]  /*15830*/  @!P1 ST.E.64 [R8.64], R98 ;  /* 0x0000006208009985 */ /* 0x000be2000c101b08 */
[----:B---3--:R-:W-:-:S02]  /*15840*/  @!P5 LEA R12, P1, R21, R15, 0x2 ;  /* 0x0000000f150cd211 */ /* 0x008fc400078210ff */
[----:B------:R-:W-:Y:S02]  /*15850*/  @!P6 LEA.HI.X R17, R23, R167, R22, 0x2, P0 ;  /* 0x000000a71711e211 */ /* 0x000fe400000f1416 */
[----:B--2---:R-:W-:Y:S02]  /*15860*/  @!P4 LEA R18, P0, R164, R15, 0x2 ;  /* 0x0000000fa412c211 */ /* 0x004fe400078010ff */
[-C--:B------:R-:W-:Y:S01]  /*15870*/  @!P5 LEA.HI.X R13, R21, R167.reuse, R20, 0x2, P1 ;  /* 0x000000a7150dd211 */ /* 0x080fe200008f1414 */
[----:B------:R2:W-:Y:S01]  /*15880*/  @!P6 ST.E.64 [R16.64], R102 ;  /* 0x000000661000e985 */ /* 0x0005e2000c101b08 */
[----:B------:R-:W-:Y:S02]  /*15890*/  ISETP.GE.AND P1, PT, R134, c[0x0][0x3c8], PT ;  /* 0x0000f20086007a0c */ /* 0x000fe40003f26270 */
[----:B------:R-:W-:Y:S01]  /*158a0*/  @!P4 LEA.HI.X R19, R164, R167, R149, 0x2, P0 ;  /* 0x000000a7a413c211 */ /* 0x000fe200000f1495 */
[----:B------:R2:W-:Y:S04]  /*158b0*/  @!P5 ST.E.64 [R12.64], R106 ;  /* 0x0000006a0c00d985 */ /* 0x0005e8000c101b08 */
[----:B------:R2:W-:Y:S01]  /*158c0*/  @!P4 ST.E.64 [R18.64], R110 ;  /* 0x0000006e1200c985 */ /* 0x0005e2000c101b08 */
[----:B-1----:R-:W-:-:S04]  /*158d0*/  @!P3 LEA R4, P0, R157, R15, 0x2 ;  /* 0x0000000f9d04b211 */ /* 0x002fc800078010ff */
[----:B------:R-:W-:Y:S02]  /*158e0*/  @!P3 LEA.HI.X R5, R157, R167, R156, 0x2, P0 ;  /* 0x000000a79d05b211 */ /* 0x000fe400000f149c */
[----:B----4-:R-:W-:-:S03]  /*158f0*/  @!P2 LEA R6, P0, R153, R15, 0x2 ;  /* 0x0000000f9906a211 */ /* 0x010fc600078010ff */
        /* <DEDUP_REMOVED lines=8> */
[----:B--2---:R-:W-:-:S04]  /*15980*/  LEA R4, P0, R80, R15, 0x2 ;  /* 0x0000000f50047211 */ /* 0x004fc800078010ff */
[----:B------:R-:W-:-:S05]  /*15990*/  LEA.HI.X R5, R80, R167, R79, 0x2, P0 ;  /* 0x000000a750057211 */ /* 0x000fca00000f144f */
[----:B------:R1:W-:Y:S01]  /*159a0*/  ST.E.64 [R4.64], R118 ;  /* 0x0000007604007985 */ /* 0x0003e2000c101b08 */
[----:B------:R-:W-:Y:S05]  /*159b0*/  BRA `(.L_x_1482) ;  /* 0x00000c2000007947 */ /* 0x000fea0003800000 */
.L_x_1467:
        /* <DEDUP_REMOVED lines=20> */
.L_x_1488:
        /* <DEDUP_REMOVED lines=16> */
[----:B------:R-:W-:Y:S02]  /*15c00*/  MOV R7, R4 ;  /* 0x0000000400077202 */ /* 0x000fe40000000f00 */
[----:B------:R-:W-:-:S05]  /*15c10*/  SEL R218, R218, RZ, P2 ;  /* 0x000000ffdada7207 */ /* 0x000fca0001000000 */
[----:B------:R-:W2:Y:S03]  /*15c20*/  LDC.64 R24, c[0x0][R15+0x168] ;  /* 0x00005a000f187b82 */ /* 0x000ea60000000a00 */
[----:B------:R-:W-:-:S05]  /*15c30*/  @P0 IMAD.HI.U32 R12, R4, c[0x0][0x4ec], RZ ;  /* 0x00013b00040c0a27 */ /* 0x000fca00078e00ff */
[----:B------:R-:W3:Y:S01]  /*15c40*/  LDC.64 R18, c[0x0][R15+0x178] ;  /* 0x00005e000f127b82 */ /* 0x000ee20000000a00 */
[----:B------:R-:W-:-:S05]  /*15c50*/  @P0 SHF.R.U32.HI R7, RZ, c[0x0][0x4f0], R12 ;  /* 0x00013c00ff070a19 */ /* 0x000fca000001160c */
[--C-:B------:R-:W-:Y:S02]  /*15c60*/  IMAD.MOV R13, RZ, RZ, -R7.reuse ;  /* 0x000000ffff0d7224 */ /* 0x100fe400078e0a07 */
[----:B------:R-:W4:Y:S02]  /*15c70*/  LDC.64 R16, c[0x0][R15+0x160] ;  /* 0x000058000f107b82 */ /* 0x000f240000000a00 */
[----:B------:R-:W-:Y:S01]  /*15c80*/  IMAD R13, R13, c[0x0][0x4e8], R4 ;  /* 0x00013a000d0d7a24 */ /* 0x000fe200078e0204 */
[----:B------:R-:W-:Y:S01]  /*15c90*/  SHF.R.S32.HI R4, RZ, 0x1f, R7 ;  /* 0x0000001fff047819 */ /* 0x000fe20000011407 */
[-C--:B-1----:R-:W-:Y:S02]  /*15ca0*/  IMAD R14, R27, R215.reuse, RZ ;  /* 0x000000d71b0e7224 */ /* 0x082fe400078e02ff */
[----:B------:R-:W-:-:S04]  /*15cb0*/  IMAD.WIDE.U32 R20, R26, R215, RZ ;  /* 0x000000d71a147225 */ /* 0x000fc800078e00ff */
[----:B------:R-:W-:Y:S02]  /*15cc0*/  IMAD R9, R26, R5, R14 ;  /* 0x000000051a097224 */ /* 0x000fe400078e020e */
[-C--:B--2---:R-:W-:Y:S02]  /*15cd0*/  IMAD R8, R25, R217.reuse, RZ ;  /* 0x000000d919087224 */ /* 0x084fe400078e02ff */
[----:B------:R-:W-:Y:S01]  /*15ce0*/  IMAD.WIDE.U32 R24, R24, R217, RZ ;  /* 0x000000d918187225 */ /* 0x000fe200078e00ff */
[----:B------:R-:W-:-:S03]  /*15cf0*/  IADD3 R9, R21, R9, RZ ;  /* 0x0000000915097210 */ /* 0x000fc60007ffe0ff */
[----:B------:R-:W-:Y:S01]  /*15d00*/  IMAD.IADD R8, R25, 0x1, R8 ;  /* 0x0000000119087824 */ /* 0x000fe200078e0208 */
[----:B------:R-:W-:Y:S01]  /*15d10*/  IADD3 R14, P1, P0, R20, R24, R0 ;  /* 0x00000018140e7210 */ /* 0x000fe2000783e000 */
[-C--:B---3--:R-:W-:Y:S02]  /*15d20*/  IMAD R12, R19, R218.reuse, RZ ;  /* 0x000000da130c7224 */ /* 0x088fe400078e02ff */
[----:B------:R-:W-:Y:S01]  /*15d30*/  IMAD.WIDE.U32 R18, R18, R218, RZ ;  /* 0x000000da12127225 */ /* 0x000fe200078e00ff */
[----:B------:R-:W-:-:S04]  /*15d40*/  IADD3.X R8, R9, R8, R6, P1, P0 ;  /* 0x0000000809087210 */ /* 0x000fc80000fe0406 */
[----:B------:R-:W-:Y:S02]  /*15d50*/  IADD3 R9, R19, R12, RZ ;  /* 0x0000000c13097210 */ /* 0x000fe40007ffe0ff */
[----:B------:R-:W-:Y:S01]  /*15d60*/  IADD3 R14, P1, P0, R7, R14, R18 ;  /* 0x0000000e070e7210 */ /* 0x000fe2000783e012 */
[-C--:B----4-:R-:W-:Y:S01]  /*15d70*/  IMAD R7, R17, R13.reuse, RZ ;  /* 0x0000000d11077224 */ /* 0x090fe200078e02ff */
[----:B------:R-:W-:Y:S02]  /*15d80*/  SHF.R.S32.HI R12, RZ, 0x1f, R13 ;  /* 0x0000001fff0c7819 */ /* 0x000fe4000001140d */
[----:B------:R-:W-:Y:S01]  /*15d90*/  IADD3.X R15, R4, R8, R9, P1, P0 ;  /* 0x00000008040f7210 */ /* 0x000fe20000fe0409 */
[----:B------:R-:W-:Y:S01]  /*15da0*/  IMAD.MOV.U32 R4, RZ, RZ, c[0x0][0x4a8] ;  /* 0x00012a00ff047624 */ /* 0x000fe200078e00ff */
[----:B------:R-:W-:Y:S01]  /*15db0*/  MOV R8, c[0x0][0x4ac] ;  /* 0x00012b0000087a02 */ /* 0x000fe20000000f00 */
[C---:B------:R-:W-:Y:S02]  /*15dc0*/  IMAD R7, R16.reuse, R12, R7 ;  /* 0x0000000c10077224 */ /* 0x040fe400078e0207 */
[----:B------:R-:W-:Y:S01]  /*15dd0*/  IMAD.WIDE.U32 R14, R16, R13, R14 ;  /* 0x0000000d100e7225 */ /* 0x000fe200078e000e */
[----:B------:R-:W-:-:S02]  /*15de0*/  SEL R4, R4, c[0x0][0x450], P2 ;  /* 0x0001140004047a07 */ /* 0x000fc40001000000 */
[----:B------:R-:W-:Y:S01]  /*15df0*/  SEL R8, R8, c[0x0][0x454], P2 ;  /* 0x0001150008087a07 */ /* 0x000fe20001000000 */
[----:B------:R-:W-:Y:S01]  /*15e00*/  IMAD.IADD R7, R15, 0x1, R7 ;  /* 0x000000010f077824 */ /* 0x000fe200078e0207 */
[C---:B------:R-:W-:Y:S02]  /*15e10*/  LEA R12, P0, R14.reuse, R4, 0x2 ;  /* 0x000000040e0c7211 */ /* 0x040fe400078010ff */
[----:B------:R-:W-:Y:S02]  /*15e20*/  MOV R4, 0xff800000 ;  /* 0xff80000000047802 */ /* 0x000fe40000000f00 */
[----:B------:R-:W-:-:S05]  /*15e30*/  LEA.HI.X R13, R14, R8, R7, 0x2, P0 ;  /* 0x000000080e0d7211 */ /* 0x000fca00000f1407 */
[----:B------:R1:W-:Y:S04]  /*15e40*/  STG.E [R12.64], R4 ;  /* 0x000000040c007986 */ /* 0x0003e8000c101908 */
.L_x_1490:
[----:B------:R-:W-:Y:S05]  /*15e50*/  BSYNC B0 ;  /* 0x0000000000007941 */ /* 0x000fea0003800000 */
.L_x_1489:
[----:B------:R-:W-:-:S13]  /*15e60*/  ISETP.GT.AND P0, PT, R202, 0x1, PT ;  /* 0x00000001ca00780c */ /* 0x000fda0003f04270 */
[----:B------:R-:W-:Y:S05]  /*15e70*/  @P0 BRA `(.L_x_1482) ;  /* 0x0000076000000947 */ /* 0x000fea0003800000 */
[----:B-1----:R-:W-:Y:S01]  /*15e80*/  IMAD R13, R6, c[0x0][0x3a0], RZ ;  /* 0x0000e800060d7a24 */ /* 0x002fe200078e02ff */
[----:B------:R-:W-:Y:S01]  /*15e90*/  SHF.R.S32.HI R7, RZ, 0x1f, R146 ;  /* 0x0000001fff077819 */ /* 0x000fe20000011492 */
[----:B------:R-:W-:-:S03]  /*15ea0*/  IMAD.WIDE.U32 R8, R0, c[0x0][0x3a0], RZ ;  /* 0x0000e80000087a25 */ /* 0x000fc600078e00ff */
[----:B------:R-:W-:Y:S01]  /*15eb0*/  LEA.HI R7, R7, R146, RZ, 0x3 ;  /* 0x0000009207077211 */ /* 0x000fe200078f18ff */
[----:B------:R-:W-:Y:S01]  /*15ec0*/  IMAD R4, R0, c[0x0][0x3a4], R13 ;  /* 0x0000e90000047a24 */ /* 0x000fe200078e020d */
[----:B------:R-:W-:Y:S01]  /*15ed0*/  MOV R0, c[0x0][0x4e8] ;  /* 0x00013a0000007a02 */ /* 0x000fe20000000f00 */
[----:B------:R-:W-:-:S03]  /*15ee0*/  IMAD R6, R5, c[0x0][0x3f0], RZ ;  /* 0x0000fc0005067a24 */ /* 0x000fc600078e02ff */
[----:B------:R-:W-:Y:S01]  /*15ef0*/  ISETP.NE.AND P0, PT, R0, 0x1, PT ;  /* 0x000000010000780c */ /* 0x000fe20003f05270 */
[----:B------:R-:W-:Y:S01]  /*15f00*/  IMAD R6, R215, c[0x0][0x3f4], R6 ;  /* 0x0000fd00d7067a24 */ /* 0x000fe200078e0206 */
[----:B------:R-:W-:Y:S02]  /*15f10*/  SHF.R.S32.HI R0, RZ, 0x3, R7 ;  /* 0x00000003ff007819 */ /* 0x000fe40000011407 */
[----:B------:R-:W-:Y:S02]  /*15f20*/  IADD3 R9, R9, R4, RZ ;  /* 0x0000000409097210 */ /* 0x000fe40007ffe0ff */
[----:B------:R-:W-:-:S03]  /*15f30*/  LEA R4, R193, R0, 0x5 ;  /* 0x00000000c1047211 */ /* 0x000fc600078e28ff */
[----:B------:R-:W-:Y:S01]  /*15f40*/  IMAD.WIDE.U32 R8, R217, c[0x0][0x3e8], R8 ;  /* 0x0000fa00d9087a25 */ /* 0x000fe200078e0008 */
[C---:B------:R-:W-:Y:S02]  /*15f50*/  LEA R4, R201.reuse, R4, 0x7 ;  /* 0x00000004c9047211 */ /* 0x040fe400078e38ff */
[----:B------:R-:W-:Y:S01]  /*15f60*/  LEA R201, R201, R0, 0x7 ;  /* 0x00000000c9c97211 */ /* 0x000fe200078e38ff */
[----:B------:R-:W-:Y:S01]  /*15f70*/  IMAD R9, R217, c[0x0][0x3ec], R9 ;  /* 0x0000fb00d9097a24 */ /* 0x000fe200078e0209 */
[----:B------:R-:W-:Y:S01]  /*15f80*/  MOV R7, R4 ;  /* 0x0000000400077202 */ /* 0x000fe20000000f00 */
[----:B------:R-:W-:-:S04]  /*15f90*/  @P0 IMAD.HI.U32 R5, R4, c[0x0][0x4ec], RZ ;  /* 0x00013b0004050a27 */ /* 0x000fc800078e00ff */
[----:B------:R-:W-:Y:S01]  /*15fa0*/  IMAD.WIDE.U32 R12, R215, c[0x0][0x3f0], R8 ;  /* 0x0000fc00d70c7a25 */ /* 0x000fe200078e0008 */
        /* <DEDUP_REMOVED lines=18> */
.L_x_1543:
[----:B------:R-:W-:Y:S05]  /*160d0*/  BRA.DIV ~URZ, `(.L_x_1492) ;  /* 0x00001d027f007947 */ /* 0x000fea000b800000 */
[----:B------:R3:W4:Y:S02]  /*160e0*/  SHFL.IDX PT, R15, R4, RZ, 0x181f ;  /* 0x00181fff040f7589 */ /* 0x00072400000e0000 */
.L_x_1544:
        /* <DEDUP_REMOVED lines=19> */
.L_x_1494:
[----:B------:R-:W-:Y:S05]  /*16220*/  BSYNC B0 ;  /* 0x0000000000007941 */ /* 0x000fea0003800000 */
.L_x_1493:
[----:B------:R-:W-:Y:S05]  /*16230*/  BRA.DIV ~URZ, `(.L_x_1495) ;  /* 0x00001c027f007947 */ /* 0x000fea000b800000 */
[----:B--2---:R2:W1:Y:S04]  /*16240*/  SHFL.IDX PT, R7, R5, 0x1, 0x181f ;  /* 0x00381f0005077f89 */ /* 0x00446800000e0000 */
[----:B----4-:R2:W4:Y:S02]  /*16250*/  SHFL.IDX PT, R15, R4, 0x1, 0x181f ;  /* 0x00381f00040f7f89 */ /* 0x01052400000e0000 */
.L_x_1545:
        /* <DEDUP_REMOVED lines=10> */
[-C--:B-1----:R-:W-:Y:S02]  /*16300*/  @!P2 LEA.HI.X R15, R22, R7.reuse, R3, 0x1, P5 ;  /* 0x00000007160fa211 */ /* 0x082fe400028f0c03 */
[-C--:B------:R-:W-:Y:S02]  /*16310*/  @!P1 LEA.HI.X R13, R209, R7.reuse, R6, 0x1, P4 ;  /* 0x00000007d10d9211 */ /* 0x080fe400020f0c06 */
[----:B------:R-:W-:Y:S01]  /*16320*/  @!P0 LEA.HI.X R17, R208, R7, R9, 0x1, P3 ;  /* 0x00000007d0118211 */ /* 0x000fe200018f0c09 */
[----:B------:R1:W-:Y:S04]  /*16330*/  @!P2 ST.E.128 [R14.64], RZ ;  /* 0x000000ff0e00a985 */ /* 0x0003e8000c101d08 */
[----:B------:R1:W-:Y:S04]  /*16340*/  @!P1 ST.E.128 [R12.64], RZ ;  /* 0x000000ff0c009985 */ /* 0x0003e8000c101d08 */
[----:B------:R1:W-:Y:S02]  /*16350*/  @!P0 ST.E.128 [R16.64], RZ ;  /* 0x000000ff10008985 */ /* 0x0003e4000c101d08 */
.L_x_1497:
[----:B------:R-:W-:Y:S05]  /*16360*/  BSYNC B0 ;  /* 0x0000000000007941 */ /* 0x000fea0003800000 */
.L_x_1496:
[----:B------:R-:W-:Y:S05]  /*16370*/  BRA.DIV ~URZ, `(.L_x_1498) ;  /* 0x00001b827f007947 */ /* 0x000fea000b800000 */
[----:B-1----:R1:W2:Y:S02]  /*16380*/  SHFL.IDX PT, R7, R5, 0x2, 0x181f ;  /* 0x00581f0005077f89 */ /* 0x0022a400000e0000 */
.L_x_1546:
[----:B------:R-:W-:Y:S05]  /*16390*/  BRA.DIV ~URZ, `(.L_x_1499) ;  /* 0x00001bd27f007947 */ /* 0x000fea000b800000 */
[----:B----4-:R4:W1:Y:S02]  /*163a0*/  SHFL.IDX PT, R15, R4, 0x2, 0x181f ;  /* 0x00581f00040f7f89 */ /* 0x01086400000e0000 */
.L_x_1547:
        /* <DEDUP_REMOVED lines=16> */
.L_x_1501:
[----:B------:R-:W-:Y:S05]  /*164b0*/  BSYNC B0 ;  /* 0x0000000000007941 */ /* 0x000fea0003800000 */
.L_x_1500:
[----:B------:R-:W-:Y:S05]  /*164c0*/  BRA.DIV ~URZ, `(.L_x_1502) ;  /* 0x00001b027f007947 */ /* 0x000fea000b800000 */
[----:B-12---:R-:W1:Y:S04]  /*164d0*/  SHFL.IDX PT, R5, R5, 0x3, 0x181f ;  /* 0x00781f0005057f89 */ /* 0x006e6800000e0000 */
[----:B------:R2:W3:Y:S02]  /*164e0*/  SHFL.IDX PT, R15, R4, 0x3, 0x181f ;  /* 0x00781f00040f7f89 */ /* 0x0004e400000e0000 */
.L_x_1548:
[----:B------:R-:W-:-:S04]  /*164f0*/  IADD3 R201, R201, 0x60, RZ ;  /* 0x00000060c9c97810 */ /* 0x000fc80007ffe0ff */
[----:B------:R-:W-:-:S13]  /*16500*/  ISETP.GE.AND P0, PT, R201, R8, PT ;  /* 0x00000008c900720c */ /* 0x000fda0003f06270 */
[----:B------:R-:W-:Y:S05]  /*16510*/  @P0 BRA `(.L_x_1482) ;  /* 0x000000c000000947 */ /* 0x000fea0003800000 */
[----:B------:R-:W-:Y:S02]  /*16520*/  ISETP.GE.AND P2, PT, R22, c[0x0][0x3c8], PT ;  /* 0x0000f20016007a0c */ /* 0x000fe40003f46270 */
[----:B------:R-:W-:Y:S02]  /*16530*/  ISETP.GE.AND P1, PT, R209, c[0x0][0x3c8], PT ;  /* 0x0000f200d1007a0c */ /* 0x000fe40003f26270 */
[----:B------:R-:W-:-:S09]  /*16540*/  ISETP.GE.AND P0, PT, R208, c[0x0][0x3c8], PT ;  /* 0x0000f200d0007a0c */ /* 0x000fd20003f06270 */
[-C--:B---3--:R-:W-:Y:S02]  /*16550*/  @!P2 LEA R14, P5, R22, R15.reuse, 0x1 ;  /* 0x0000000f160ea211 */ /* 0x088fe400078a08ff */
[CC--:B------:R-:W-:Y:S02]  /*16560*/  @!P1 LEA R12, P4, R209.reuse, R15.reuse, 0x1 ;  /* 0x0000000fd10c9211 */ /* 0x0c0fe400078808ff */
[----:B--2-4-:R-:W-:Y:S02]  /*16570*/  @!P0 LEA R4, P3, R208, R15, 0x1 ;  /* 0x0000000fd0048211 */ /* 0x014fe400078608ff */
[-C--:B-1----:R-:W-:Y:S02]  /*16580*/  @!P2 LEA.HI.X R15, R22, R5.reuse, R3, 0x1, P5 ;  /* 0x00000005160fa211 */ /* 0x082fe400028f0c03 */
[-C--:B------:R-:W-:Y:S02]  /*16590*/  @!P1 LEA.HI.X R13, R209, R5.reuse, R6, 0x1, P4 ;  /* 0x00000005d10d9211 */ /* 0x080fe400020f0c06 */
[----:B------:R-:W-:Y:S01]  /*165a0*/  @!P0 LEA.HI.X R5, R208, R5, R9, 0x1, P3 ;  /* 0x00000005d0058211 */ /* 0x000fe200018f0c09 */
[----:B------:R1:W-:Y:S04]  /*165b0*/  @!P2 ST.E.128 [R14.64], RZ ;  /* 0x000000ff0e00a985 */ /* 0x0003e8000c101d08 */
[----:B------:R1:W-:Y:S04]  /*165c0*/  @!P1 ST.E.128 [R12.64], RZ ;  /* 0x000000ff0c009985 */ /* 0x0003e8000c101d08 */
[----:B------:R1:W-:Y:S02]  /*165d0*/  @!P0 ST.E.128 [R4.64], RZ ;  /* 0x000000ff04008985 */ /* 0x0003e4000c101d08 */
.L_x_1482:
[----:B------:R-:W-:Y:S05]  /*165e0*/  BSYNC B1 ;  /* 0x0000000000017941 */ /* 0x000fea0003800000 */
.L_x_1466:
[----:B------:R-:W-:-:S13]  /*165f0*/  ISETP.NE.AND P0, PT, R207, RZ, PT ;  /* 0x000000ffcf00720c */ /* 0x000fda0003f05270 */
[----:B------:R-:W-:Y:S01]  /*16600*/  @P0 WARPSYNC 0xffffffff ;  /* 0xffffffff00000948 */ /* 0x000fe20003800000 */
[----:B------:R-:W-:Y:S06]  /*16610*/  @P0 BAR.SYNC.DEFER_BLOCKING 0x5, 0x100 ;  /* 0x0144000000000b1d */ /* 0x000fec0000010000 */
[----:B------:R-:W4:Y:S04]  /*16620*/  @P0 LDS.128 R200, [0x24100] ;  /* 0x02410000ffc80984 */ /* 0x000f280000000c00 */
[----:B------:R-:W-:Y:S06]  /*16630*/  @P0 BAR.ARV 0x4, 0x100 ;  /* 0x0104000000000b1d */ /* 0x000fec0000002000 */
[----:B------:R-:W-:Y:S05]  /*16640*/  @P0 BRA `(.L_x_1503) ;  /* 0x00000a7000000947 */ /* 0x000fea0003800000 */
[----:B-1234-:R-:W-:Y:S01]  /*16650*/  LOP3.LUT R4, R146, 0x1f, RZ, 0xc0, !PT ;  /* 0x0000001f92047812 */ /* 0x01efe200078ec0ff */
[----:B------:R-:W-:-:S03]  /*16660*/  IMAD.MOV.U32 R5, RZ, RZ, RZ ;  /* 0x000000ffff057224 */ /* 0x000fc600078e00ff */
[----:B------:R-:W-:Y:S01]  /*16670*/  ISETP.NE.AND P6, PT, R4, 0x1f, PT ;  /* 0x0000001f0400780c */ /* 0x000fe20003fc5270 */
[----:B------:R-:W-:Y:S10]  /*16680*/  BRA.DIV ~URZ, `(.L_x_1504) ;  /* 0x00001a027f007947 */ /* 0x000ff4000b800000 */
[----:B------:R1:W2:Y:S02]  /*16690*/  SHFL.IDX PT, R3, R2, RZ, 0x1f ;  /* 0x00001fff02037589 */ /* 0x0002a400000e0000 */
.L_x_1549:
[----:B------:R-:W-:Y:S05]  /*166a0*/  BRA.DIV ~URZ, `(.L_x_1505) ;  /* 0x00001a527f007947 */ /* 0x000fea000b800000 */
[----:B-1----:R-:W1:Y:S02]  /*166b0*/  SHFL.IDX PT, R2, R2, 0x1, 0x1f ;  /* 0x00201f0002027f89 */ /* 0x002e6400000e0000 */
.L_x_1550:
[----:B------:R-:W-:Y:S02]  /*166c0*/  IMAD.IADD R8, R203, 0x1, R4 ;  /* 0x00000001cb087824 */ /* 0x000fe400078e0204 */
[----:B------:R-:W-:-:S03]  /*166d0*/  IMAD.MOV.U32 R6, RZ, RZ, RZ ;  /* 0x000000ffff067224 */ /* 0x000fc600078e00ff */
[----:B------:R-:W-:-:S13]  /*166e0*/  ISETP.GE.OR P0, PT, R8, c[0x0][0x53c], !P6 ;  /* 0x00014f0008007a0c */ /* 0x000fda0007706670 */
[----:B------:R-:W-:Y:S01]  /*166f0*/  @!P0 MOV R0, 0x4 ;  /* 0x0000000400008802 */ /* 0x000fe20000000f00 */
[----:B------:R-:W-:-:S04]  /*16700*/  @!P0 IMAD.MOV.U32 R7, RZ, RZ, 0x4 ;  /* 0x00000004ff078424 */ /* 0x000fc800078e00ff */
        /* <DEDUP_REMOVED lines=13> */
.L_x_1551:
        /* <DEDUP_REMOVED lines=16> */
.L_x_1552:
[----:B----4-:R-:W-:Y:S01]  /*168e0*/  IMAD R7, R15, c[0x0][0x538], RZ ;  /* 0x00014e000f077a24 */ /* 0x010fe200078e02ff */
[----:B------:R-:W-:Y:S04]  /*168f0*/  BSSY B1, `(.L_x_1508) ;  /* 0x0000077000017945 */ /* 0x000fe80003800000 */
[----:B-1----:R-:W-:-:S04]  /*16900*/  IADD3 R200, R7, R2, RZ ;  /* 0x0000000207c87210 */ /* 0x002fc80007ffe0ff */
[----:B--2---:R-:W-:-:S13]  /*16910*/  ISETP.GT.AND P0, PT, R200, R3, PT ;  /* 0x00000003c800720c */ /* 0x004fda0003f04270 */
[----:B------:R-:W-:Y:S05]  /*16920*/  @P0 BRA `(.L_x_1509) ;  /* 0x0000024000000947 */ /* 0x000fea0003800000 */
.L_x_1513:
        /* <DEDUP_REMOVED lines=9> */
[----:B---3--:R-:W-:-:S04]  /*169c0*/  @!P0 IMAD.WIDE R8, R7, R2, c[0x0][0x580] ;  /* 0x0001600007088625 */ /* 0x008fc800078e0202 */
[----:B------:R-:W-:Y:S01]  /*169d0*/  @!P0 IMAD.WIDE R14, R7, R0, c[0x0][0x578] ;  /* 0x00015e00070e8625 */ /* 0x000fe200078e0200 */
[----:B------:R-:W2:Y:S04]  /*169e0*/  @!P0 LDG.E R6, [R8.64] ;  /* 0x0000000808068981 */ /* 0x000ea8000c1e1900 */
[----:B------:R-:W2:Y:S02]  /*169f0*/  @!P0 LDG.E R5, [R14.64] ;  /* 0x000000080e058981 */ /* 0x000ea4000c1e1900 */
[----:B--2---:R-:W-:Y:S01]  /*16a00*/  IMAD R2, R5, R6, RZ ;  /* 0x0000000605027224 */ /* 0x004fe200078e02ff */
[----:B------:R-:W-:Y:S05]  /*16a10*/  BRA.DIV ~URZ, `(.L_x_1511) ;  /* 0x000019327f007947 */ /* 0x000fea000b800000 */
[----:B------:R1:W2:Y:S02]  /*16a20*/  SHFL.UP PT, R7, R2, 0x1, RZ ;  /* 0x0420000002077989 */ /* 0x0002a400000e00ff */
.L_x_1553:
        /* <DEDUP_REMOVED lines=16> */
.L_x_1554:
[----:B--2---:R-:W-:-:S05]  /*16b30*/  IMAD R7, R15, c[0x0][0x538], RZ ;  /* 0x00014e000f077a24 */ /* 0x004fca00078e02ff */
[----:B------:R-:W-:-:S04]  /*16b40*/  IADD3 R200, R7, R200, RZ ;  /* 0x000000c807c87210 */ /* 0x000fc80007ffe0ff */
[----:B------:R-:W-:-:S13]  /*16b50*/  ISETP.GT.AND P0, PT, R200, R3, PT ;  /* 0x00000003c800720c */ /* 0x000fda0003f04270 */
[----:B-1----:R-:W-:Y:S05]  /*16b60*/  @!P0 BRA `(.L_x_1513) ;  /* 0xfffffdc000008947 */ /* 0x002fea000383ffff */
.L_x_1509:
[----:B------:R-:W-:-:S05]  /*16b70*/  IADD3 R200, -R7, R200, RZ ;  /* 0x000000c807c87210 */ /* 0x000fca0007ffe1ff */
[----:B------:R-:W-:-:S05]  /*16b80*/  IMAD R0, R9, c[0x0][0x538], R200 ;  /* 0x00014e0009007a24 */ /* 0x000fca00078e02c8 */
[----:B------:R-:W-:Y:S01]  /*16b90*/  ISETP.GT.AND P0, PT, R0, R3, PT ;  /* 0x000000030000720c */ /* 0x000fe20003f04270 */
[----:B------:R-:W-:-:S12]  /*16ba0*/  BRA.DIV ~URZ, `(.L_x_1514) ;  /* 0x000019a27f007947 */ /* 0x000fd8000b800000 */
[----:B------:R-:W-:-:S04]  /*16bb0*/  VOTE.ANY R7, PT, !P0 ;  /* 0x0000000000077806 */ /* 0x000fc800040e0100 */
.L_x_1555:
[----:B------:R1:W2:Y:S01]  /*16bc0*/  POPC R2, R7 ;  /* 0x0000000700027309 */ /* 0x0002a20000000000 */
[----:B------:R-:W-:Y:S05]  /*16bd0*/  BRA.DIV ~URZ, `(.L_x_1515) ;  /* 0x000019b27f007947 */ /* 0x000fea000b800000 */
[----:B--2---:R2:W4:Y:S04]  /*16be0*/  SHFL.IDX PT, R6, R6, R2, 0x1f ;  /* 0x00001f0206067589 */ /* 0x00452800000e0000 */
[----:B------:R2:W1:Y:S02]  /*16bf0*/  SHFL.IDX PT, R5, R5, R2, 0x1f ;  /* 0x00001f0205057589 */ /* 0x00046400000e0000 */
.L_x_1556:
[----:B------:R-:W-:Y:S01]  /*16c00*/  ISETP.NE.AND P0, PT, R7, RZ, PT ;  /* 0x000000ff0700720c */ /* 0x000fe20003f05270 */
[----:B------:R-:W-:-:S12]  /*16c10*/  BSSY B0, `(.L_x_1516) ;  /* 0x0000005000007945 */ /* 0x000fd80003800000 */
[----:B------:R-:W-:Y:S05]  /*16c20*/  @!P0 BRA `(.L_x_1517) ;  /* 0x0000003000008947 */ /* 0x000fea0003800000 */
[----:B------:R-:W-:Y:S01]  /*16c30*/  IADD3 R14, R2, -0x1, RZ ;  /* 0xffffffff020e7810 */ /* 0x000fe20007ffe0ff */
[----:B------:R-:W-:Y:S05]  /*16c40*/  BRA.DIV ~URZ, `(.L_x_1518) ;  /* 0x00001a127f007947 */ /* 0x000fea000b800000 */
[----:B------:R2:W3:Y:S02]  /*16c50*/  SHFL.IDX PT, R13, R9, R14, 0x1f ;  /* 0x00001f0e090d7589 */ /* 0x0004e400000e0000 */
.L_x_1517:
[----:B------:R-:W-:Y:S05]  /*16c60*/  BSYNC B0 ;  /* 0x0000000000007941 */ /* 0x000fea0003800000 */
.L_x_1516:
[-C--:B----4-:R-:W-:Y:S01]  /*16c70*/  IABS R0, R6.reuse ;  /* 0x0000000600007213 */ /* 0x090fe20000000000 */
[----:B---3--:R-:W-:Y:S01]  /*16c80*/  IMAD R200, R13, c[0x0][0x538], R200 ;  /* 0x00014e000dc87a24 */ /* 0x008fe200078e02c8 */
[----:B-1----:R-:W-:Y:S02]  /*16c90*/  IABS R12, R5 ;  /* 0x00000005000c7213 */ /* 0x002fe40000000000 */
[----:B--2---:R-:W1:Y:S01]  /*16ca0*/  I2F.RP R14, R0 ;  /* 0x00000000000e7306 */ /* 0x004e620000209400 */
[----:B------:R-:W-:Y:S01]  /*16cb0*/  IMAD.IADD R201, R3, 0x1, -R200 ;  /* 0x0000000103c97824 */ /* 0x000fe200078e0ac8 */
[----:B------:R-:W-:Y:S02]  /*16cc0*/  IABS R3, R6 ;  /* 0x0000000600037213 */ /* 0x000fe40000000000 */
[----:B------:R-:W-:-:S03]  /*16cd0*/  IADD3 R203, R2, R203, RZ ;  /* 0x000000cb02cb7210 */ /* 0x000fc60007ffe0ff */
[----:B------:R-:W-:Y:S01]  /*16ce0*/  IMAD.MOV R3, RZ, RZ, -R3 ;  /* 0x000000ffff037224 */ /* 0x000fe200078e0a03 */
[----:B-1----:R-:W1:Y:S08]  /*16cf0*/  MUFU.RCP R8, R14 ;  /* 0x0000000e00087308 */ /* 0x002e700000001000 */
[----:B------:R-:W2:Y:S01]  /*16d00*/  I2F.RP R14, R12 ;  /* 0x0000000c000e7306 */ /* 0x000ea20000209400 */
[----:B-1----:R-:W-:-:S07]  /*16d10*/  IADD3 R8, R8, 0xffffffe, RZ ;  /* 0x0ffffffe08087810 */ /* 0x002fce0007ffe0ff */
[----:B------:R-:W1:Y:S08]  /*16d20*/  F2I.FTZ.U32.TRUNC.NTZ R9, R8 ;  /* 0x0000000800097305 */ /* 0x000e70000021f000 */
[----:B--2---:R-:W2:Y:S01]  /*16d30*/  MUFU.RCP R14, R14 ;  /* 0x0000000e000e7308 */ /* 0x004ea20000001000 */
[----:B-1----:R-:W-:Y:S02]  /*16d40*/  IMAD.MOV R7, RZ, RZ, -R9 ;  /* 0x000000ffff077224 */ /* 0x002fe400078e0a09 */
[----:B------:R-:W-:-:S02]  /*16d50*/  IMAD.MOV.U32 R8, RZ, RZ, RZ ;  /* 0x000000ffff087224 */ /* 0x000fc400078e00ff */
[----:B------:R-:W-:Y:S01]  /*16d60*/  IMAD.MOV.U32 R13, RZ, RZ, R7 ;  /* 0x000000ffff0d7224 */ /* 0x000fe200078e0007 */
[----:B------:R-:W-:-:S03]  /*16d70*/  IABS R7, R201 ;  /* 0x000000c900077213 */ /* 0x000fc60000000000 */
[----:B------:R-:W-:Y:S01]  /*16d80*/  IMAD R13, R13, R0, RZ ;  /* 0x000000000d0d7224 */ /* 0x000fe200078e02ff */
[----:B--2---:R-:W-:-:S03]  /*16d90*/  IADD3 R16, R14, 0xffffffe, RZ ;  /* 0x0ffffffe0e107810 */ /* 0x004fc60007ffe0ff */
[----:B------:R-:W-:Y:S01]  /*16da0*/  IMAD.HI.U32 R13, R9, R13, R8 ;  /* 0x0000000d090d7227 */ /* 0x000fe200078e0008 */
[----:B------:R-:W1:Y:S05]  /*16db0*/  F2I.FTZ.U32.TRUNC.NTZ R17, R16 ;  /* 0x0000001000117305 */ /* 0x000e6a000021f000 */
[----:B------:R-:W-:-:S04]  /*16dc0*/  IMAD.HI.U32 R8, R13, R7, RZ ;  /* 0x000000070d087227 */ /* 0x000fc800078e00ff */
[----:B------:R-:W-:-:S05]  /*16dd0*/  IMAD R3, R8, R3, R7 ;  /* 0x0000000308037224 */ /* 0x000fca00078e0207 */
[----:B------:R-:W-:Y:S01]  /*16de0*/  ISETP.GT.U32.AND P0, PT, R0, R3, PT ;  /* 0x000000030000720c */ /* 0x000fe20003f04070 */
[----:B-1----:R-:W-:Y:S02]  /*16df0*/  IMAD.MOV R7, RZ, RZ, -R17 ;  /* 0x000000ffff077224 */ /* 0x002fe400078e0a11 */
[----:B------:R-:W-:Y:S02]  /*16e00*/  IMAD.MOV.U32 R16, RZ, RZ, RZ ;  /* 0x000000ffff107224 */ /* 0x000fe400078e00ff */
[----:B------:R-:W-:-:S04]  /*16e10*/  IMAD R7, R7, R12, RZ ;  /* 0x0000000c07077224 */ /* 0x000fc800078e02ff */
[----:B------:R-:W-:-:S04]  /*16e20*/  IMAD.HI.U32 R7, R17, R7, R16 ;  /* 0x0000000711077227 */ /* 0x000fc800078e0010 */
        /* <DEDUP_REMOVED lines=19> */
[-C--:B------:R-:W-:Y:S02]  /*16f60*/  @!P0 IADD3 R3, R3, -R12.reuse, RZ ;  /* 0x8000000c03038210 */ /* 0x080fe40007ffe0ff */
[----:B------:R-:W-:Y:S02]  /*16f70*/  @!P0 IADD3 R7, R7, 0x1, RZ ;  /* 0x0000000107078810 */ /* 0x000fe40007ffe0ff */
[----:B------:R-:W-:Y:S02]  /*16f80*/  ISETP.GE.U32.AND P2, PT, R3, R12, PT ;  /* 0x0000000c0300720c */ /* 0x000fe40003f46070 */
[----:B------:R-:W-:-:S11]  /*16f90*/  ISETP.NE.AND P0, PT, R5, RZ, PT ;  /* 0x000000ff0500720c */ /* 0x000fd60003f05270 */
        /* <DEDUP_REMOVED lines=8> */
.L_x_1510:
[----:B------:R-:W-:Y:S01]  /*17020*/  IMAD.MOV.U32 R200, RZ, RZ, R3 ;  /* 0x000000ffffc87224 */ /* 0x000fe200078e0003 */
[----:B------:R-:W-:Y:S01]  /*17030*/  MOV R202, RZ ;  /* 0x000000ff00ca7202 */ /* 0x000fe20000000f00 */
[----:B------:R-:W-:Y:S01]  /*17040*/  IMAD.MOV.U32 R201, RZ, RZ, RZ ;  /* 0x000000ffffc97224 */ /* 0x000fe200078e00ff */
[----:B------:R-:W-:Y:S02]  /*17050*/  MOV R203, c[0x0][0x53c] ;  /* 0x00014f0000cb7a02 */ /* 0x000fe40000000f00 */
.L_x_1519:
[----:B------:R-:W-:Y:S05]  /*17060*/  BSYNC B1 ;  /* 0x0000000000017941 */ /* 0x000fea0003800000 */
.L_x_1508:
[----:B------:R-:W-:Y:S01]  /*17070*/  WARPSYNC 0xffffffff ;  /* 0xffffffff00007948 */ /* 0x000fe20003800000 */
[----:B------:R-:W-:Y:S01]  /*17080*/  BAR.SYNC.DEFER_BLOCKING 0x4, 0x100 ;  /* 0x0104000000007b1d */ /* 0x000fe20000010000 */
[----:B------:R-:W-:-:S13]  /*17090*/  ISETP.NE.AND P0, PT, R4, RZ, PT ;  /* 0x000000ff0400720c */ /* 0x000fda0003f05270 */
[----:B------:R1:W-:Y:S04]  /*170a0*/  @!P0 STS.128 [0x24100], R200 ;  /* 0x024100c8ff008388 */ /* 0x0003e80000000c00 */
[----:B------:R-:W-:Y:S06]  /*170b0*/  BAR.ARV 0x5, 0x100 ;  /* 0x0144000000007b1d */ /* 0x000fec0000002000 */
.L_x_1503:
[----:B----4-:R-:W-:-:S13]  /*170c0*/  ISETP.GE.AND P0, PT, R203, c[0x0][0x53c], PT ;  /* 0x00014f00cb007a0c */ /* 0x010fda0003f06270 */
[----:B-123--:R-:W-:Y:S01]  /*170d0*/  @P0 CALL.REL.NOINC `(.L_x_1520) ;  /* 0x0000001000000944 */ /* 0x00efe20003c00000 */
[----:B------:R-:W-:Y:S05]  /*170e0*/  BRA `(.L_x_1521) ;  /* 0xfffe9f2000007947 */ /* 0x000fea000383ffff */
.L_x_1520:
[----:B------:R-:W-:Y:S05]  /*170f0*/  EXIT ;  /* 0x000000000000794d */ /* 0x000fea0003800000 */
.L_x_1359:
[----:B------:R-:W-:Y:S02]  /*17100*/  MOV R7, 0x1 ;  /* 0x0000000100077802 */ /* 0x000fe40000000f00 */
[----:B------:R-:W-:Y:S02]  /*17110*/  MOV R0, 0x17130 ;  /* 0x0001713000007802 */ /* 0x000fe40000000f00 */
[----:B-1----:R-:W-:Y:S05]  /*17120*/  CALL.REL.NOINC `($__internal_32_$__cuda_sm70_shflsync_up_p) ;  /* 0x0000163000007944 */ /* 0x002fea0003c00000 */
[----:B-12---:R-:W-:Y:S05]  /*17130*/  BRA `(.L_x_1522) ;  /* 0xfffe932000007947 */ /* 0x006fea000383ffff */
.L_x_1360:
[----:B------:R-:W-:Y:S02]  /*17140*/  MOV R7, 0x2 ;  /* 0x0000000200077802 */ /* 0x000fe40000000f00 */
[----:B------:R-:W-:Y:S02]  /*17150*/  MOV R0, 0x17170 ;  /* 0x0001717000007802 */ /* 0x000fe40000000f00 */
[----:B-1----:R-:W-:Y:S05]  /*17160*/  CALL.REL.NOINC `($__internal_32_$__cuda_sm70_shflsync_up_p) ;  /* 0x000015f000007944 */ /* 0x002fea0003c00000 */
[----:B--2---:R-:W-:Y:S01]  /*17170*/  SEL R0, R7, RZ, P4 ;  /* 0x000000ff07007207 */ /* 0x004fe20002000000 */
[----:B------:R-:W-:-:S04]  /*17180*/  IMAD.MOV.U32 R7, RZ, RZ, 0x4 ;  /* 0x00000004ff077424 */ /* 0x000fc800078e00ff */
[----:B-1----:R-:W-:Y:S01]  /*17190*/  IMAD.IADD R9, R9, 0x1, R0 ;  /* 0x0000000109097824 */ /* 0x002fe200078e0200 */
[----:B------:R-:W-:Y:S02]  /*171a0*/  MOV R0, 0x171c0 ;  /* 0x000171c000007802 */ /* 0x000fe40000000f00 */
[----:B------:R-:W-:Y:S05]  /*171b0*/  CALL.REL.NOINC `($__internal_32_$__cuda_sm70_shflsync_up_p) ;  /* 0x000015a000007944 */ /* 0x000fea0003c00000 */
        /* <DEDUP_REMOVED lines=11> */
[----:B------:R-:W-:Y:S01]  /*17270*/  IMAD.MOV.U32 R14, RZ, RZ, 0x1f ;  /* 0x0000001fff0e7424 */ /* 0x000fe200078e00ff */
[----:B------:R-:W-:-:S03]  /*17280*/  MOV R15, 0x1f ;  /* 0x0000001f000f7802 */ /* 0x000fc60000000f00 */
[----:B-1----:R-:W-:Y:S01]  /*17290*/  IMAD.IADD R9, R9, 0x1, R0 ;  /* 0x0000000109097824 */ /* 0x002fe200078e0200 */
[----:B------:R-:W-:-:S03]  /*172a0*/  MOV R0, 0x172d0 ;  /* 0x000172d000007802 */ /* 0x000fc60000000f00 */
[----:B------:R-:W-:Y:S02]  /*172b0*/  IMAD.MOV.U32 R17, RZ, RZ, R9 ;  /* 0x000000ffff117224 */ /* 0x000fe400078e0009 */
[----:B------:R-:W-:Y:S05]  /*172c0*/  CALL.REL.NOINC `($__internal_31_$__cuda_sm70_shflsync_idx_p) ;  /* 0x0000144000007944 */ /* 0x000fea0003c00000 */
[----:B-12---:R-:W-:Y:S05]  /*172d0*/  BRA `(.L_x_1523) ;  /* 0xfffe928000007947 */ /* 0x006fea000383ffff */
.L_x_1362:
[----:B------:R-:W-:Y:S02]  /*172e0*/  SEL R2, RZ, 0x1, P0 ;  /* 0x00000001ff027807 */ /* 0x000fe40000000000 */
[----:B------:R-:W-:Y:S02]  /*172f0*/  MOV R0, 0x17310 ;  /* 0x0001731000007802 */ /* 0x000fe40000000f00 */
[----:B------:R-:W-:Y:S05]  /*17300*/  CALL.REL.NOINC `($__internal_33_$__cuda_sm70_votesync_ballot) ;  /* 0x000014a000007944 */ /* 0x000fea0003c00000 */
[----:B------:R-:W-:Y:S05]  /*17310*/  BRA `(.L_x_1524) ;  /* 0xfffe92d000007947 */ /* 0x000fea000383ffff */
.L_x_1363:
[----:B------:R-:W-:Y:S01]  /*17320*/  IMAD.MOV.U32 R17, RZ, RZ, R6 ;  /* 0x000000ffff117224 */ /* 0x000fe200078e0006 */
[----:B--2---:R-:W-:Y:S01]  /*17330*/  MOV R14, R203 ;  /* 0x000000cb000e7202 */ /* 0x004fe20000000f00 */
[----:B------:R-:W-:Y:S01]  /*17340*/  IMAD.MOV.U32 R15, RZ, RZ, 0x1f ;  /* 0x0000001fff0f7424 */ /* 0x000fe200078e00ff */
[----:B------:R-:W-:Y:S02]  /*17350*/  MOV R0, 0x17370 ;  /* 0x0001737000007802 */ /* 0x000fe40000000f00 */
[----:B-1----:R-:W-:Y:S05]  /*17360*/  CALL.REL.NOINC `($__internal_31_$__cuda_sm70_shflsync_idx_p) ;  /* 0x000013a000007944 */ /* 0x002fea0003c00000 */
[----:B--2---:R-:W-:Y:S01]  /*17370*/  IMAD.MOV.U32 R6, RZ, RZ, R15 ;  /* 0x000000ffff067224 */ /* 0x004fe200078e000f */
[----:B-1----:R-:W-:Y:S01]  /*17380*/  MOV R17, R5 ;  /* 0x0000000500117202 */ /* 0x002fe20000000f00 */
[----:B------:R-:W-:Y:S01]  /*17390*/  IMAD.MOV.U32 R11, RZ, RZ, RZ ;  /* 0x000000ffff0b7224 */ /* 0x000fe200078e00ff */
[----:B------:R-:W-:Y:S01]  /*173a0*/  MOV R14, R203 ;  /* 0x000000cb000e7202 */ /* 0x000fe20000000f00 */
[----:B------:R-:W-:Y:S01]  /*173b0*/  IMAD.MOV.U32 R15, RZ, RZ, 0x1f ;  /* 0x0000001fff0f7424 */ /* 0x000fe200078e00ff */
[----:B------:R-:W-:-:S02]  /*173c0*/  MOV R0, 0x173e0 ;  /* 0x000173e000007802 */ /* 0x000fc40000000f00 */
[----:B------:R-:W-:Y:S05]  /*173d0*/  CALL.REL.NOINC `($__internal_31_$__cuda_sm70_shflsync_idx_p) ;  /* 0x0000133000007944 */ /* 0x000fea0003c00000 */
[----:B--2---:R-:W-:Y:S01]  /*173e0*/  MOV R5, R15 ;  /* 0x0000000f00057202 */ /* 0x004fe20000000f00 */
[----:B-1----:R-:W-:Y:S05]  /*173f0*/  BRA `(.L_x_1525) ;  /* 0xfffe924000007947 */ /* 0x002fea000383ffff */
.L_x_1366:
[----:B------:R-:W-:Y:S01]  /*17400*/  IMAD.MOV.U32 R17, RZ, RZ, R9 ;  /* 0x000000ffff117224 */ /* 0x000fe200078e0009 */
[----:B------:R-:W-:-:S02]  /*17410*/  MOV R15, 0x1f ;  /* 0x0000001f000f7802 */ /* 0x000fc40000000f00 */
[----:B------:R-:W-:Y:S02]  /*17420*/  MOV R0, 0x17440 ;  /* 0x0001744000007802 */ /* 0x000fe40000000f00 */
[----:B-1234-:R-:W-:Y:S05]  /*17430*/  CALL.REL.NOINC `($__internal_31_$__cuda_sm70_shflsync_idx_p) ;  /* 0x000012d000007944 */ /* 0x01efea0003c00000 */
[----:B--2---:R-:W-:Y:S01]  /*17440*/  MOV R11, R15 ;  /* 0x0000000f000b7202 */ /* 0x004fe20000000f00 */
[----:B-1----:R-:W-:Y:S05]  /*17450*/  BRA `(.L_x_1365) ;  /* 0xfffe924000007947 */ /* 0x002fea000383ffff */
.L_x_1402:
[----:B------:R-:W-:Y:S01]  /*17460*/  IMAD.MOV.U32 R17, RZ, RZ, R7 ;  /* 0x000000ffff117224 */ /* 0x000fe200078e0007 */
[----:B------:R-:W-:Y:S01]  /*17470*/  MOV R14, RZ ;  /* 0x000000ff000e7202 */ /* 0x000fe20000000f00 */
[----:B------:R-:W-:Y:S01]  /*17480*/  IMAD.MOV.U32 R15, RZ, RZ, 0x181f ;  /* 0x0000181fff0f7424 */ /* 0x000fe200078e00ff */
[----:B------:R-:W-:Y:S02]  /*17490*/  MOV R0, 0x174b0 ;  /* 0x000174b000007802 */ /* 0x000fe40000000f00 */
[----:B-----5:R-:W-:Y:S05]  /*174a0*/  CALL.REL.NOINC `($__internal_31_$__cuda_sm70_shflsync_idx_p) ;  /* 0x0000126000007944 */ /* 0x020fea0003c00000 */
[----:B--2---:R-:W-:Y:S01]  /*174b0*/  MOV R13, R15 ;  /* 0x0000000f000d7202 */ /* 0x004fe20000000f00 */
[----:B-1----:R-:W-:Y:S05]  /*174c0*/  BRA `(.L_x_1526) ;  /* 0xffff014000007947 */ /* 0x002fea000383ffff */
.L_x_1403:
[----:B------:R-:W-:Y:S01]  /*174d0*/  IMAD.MOV.U32 R17, RZ, RZ, R9 ;  /* 0x000000ffff117224 */ /* 0x000fe200078e0009 */
[----:B------:R-:W-:Y:S01]  /*174e0*/  MOV R14, RZ ;  /* 0x000000ff000e7202 */ /* 0x000fe20000000f00 */
[----:B------:R-:W-:Y:S01]  /*174f0*/  IMAD.MOV.U32 R15, RZ, RZ, 0x181f ;  /* 0x0000181fff0f7424 */ /* 0x000fe200078e00ff */
[----:B------:R-:W-:Y:S02]  /*17500*/  MOV R0, 0x17520 ;  /* 0x0001752000007802 */ /* 0x000fe40000000f00 */
[----:B-12--5:R-:W-:Y:S05]  /*17510*/  CALL.REL.NOINC `($__internal_31_$__cuda_sm70_shflsync_idx_p) ;  /* 0x000011f000007944 */ /* 0x026fea0003c00000 */
[----:B-12---:R-:W-:Y:S05]  /*17520*/  BRA `(.L_x_1527) ;  /* 0xffff010000007947 */ /* 0x006fea000383ffff */
.L_x_1406:
[----:B--2---:R-:W-:Y:S01]  /*17530*/  IMAD.MOV.U32 R17, RZ, RZ, R7 ;  /* 0x000000ffff117224 */ /* 0x004fe200078e0007 */
[----:B------:R-:W-:Y:S01]  /*17540*/  MOV R14, 0x1 ;  /* 0x00000001000e7802 */ /* 0x000fe20000000f00 */
[----:B----4-:R-:W-:Y:S01]  /*17550*/  IMAD.MOV.U32 R15, RZ, RZ, 0x181f ;  /* 0x0000181fff0f7424 */ /* 0x010fe200078e00ff */
[----:B------:R-:W-:-:S02]  /*17560*/  MOV R0, 0x17580 ;  /* 0x0001758000007802 */ /* 0x000fc40000000f00 */
[----:B-1-3-5:R-:W-:Y:S05]  /*17570*/  CALL.REL.NOINC `($__internal_31_$__cuda_sm70_shflsync_idx_p) ;  /* 0x0000119000007944 */ /* 0x02afea0003c00000 */
[----:B--2---:R-:W-:Y:S01]  /*17580*/  IMAD.MOV.U32 R13, RZ, RZ, R15 ;  /* 0x000000ffff0d7224 */ /* 0x004fe200078e000f */
[----:B-1----:R-:W-:Y:S01]  /*17590*/  MOV R14, 0x1 ;  /* 0x00000001000e7802 */ /* 0x002fe20000000f00 */
[----:B------:R-:W-:Y:S01]  /*175a0*/  IMAD.MOV.U32 R17, RZ, RZ, R9 ;  /* 0x000000ffff117224 */ /* 0x000fe200078e0009 */
[----:B------:R-:W-:-:S02]  /*175b0*/  MOV R15, 0x181f ;  /* 0x0000181f000f7802 */ /* 0x000fc40000000f00 */
[----:B------:R-:W-:Y:S02]  /*175c0*/  MOV R0, 0x175e0 ;  /* 0x000175e000007802 */ /* 0x000fe40000000f00 */
[----:B------:R-:W-:Y:S05]  /*175d0*/  CALL.REL.NOINC `($__internal_31_$__cuda_sm70_shflsync_idx_p) ;  /* 0x0000113000007944 */ /* 0x000fea0003c00000 */
[----:B-12---:R-:W-:Y:S01]  /*175e0*/  MOV R17, R15 ;  /* 0x0000000f00117202 */ /* 0x006fe20000000f00 */
[----:B------:R-:W-:Y:S05]  /*175f0*/  BRA `(.L_x_1528) ;  /* 0xffff019000007947 */ /* 0x000fea000383ffff */
.L_x_1409:
[----:B-1-3--:R-:W-:Y:S01]  /*17600*/  IMAD.MOV.U32 R17, RZ, RZ, R7 ;  /* 0x000000ffff117224 */ /* 0x00afe200078e0007 */
[----:B------:R-:W-:Y:S01]  /*17610*/  MOV R14, 0x2 ;  /* 0x00000002000e7802 */ /* 0x000fe20000000f00 */
[----:B------:R-:W-:Y:S01]  /*17620*/  IMAD.MOV.U32 R15, RZ, RZ, 0x181f ;  /* 0x0000181fff0f7424 */ /* 0x000fe200078e00ff */
[----:B------:R-:W-:Y:S02]  /*17630*/  MOV R0, 0x17650 ;  /* 0x0001765000007802 */ /* 0x000fe40000000f00 */
[----:B--2--5:R-:W-:Y:S05]  /*17640*/  CALL.REL.NOINC `($__internal_31_$__cuda_sm70_shflsync_idx_p) ;  /* 0x000010c000007944 */ /* 0x024fea0003c00000 */
[----:B--2---:R-:W-:Y:S01]  /*17650*/  MOV R13, R15 ;  /* 0x0000000f000d7202 */ /* 0x004fe20000000f00 */
[----:B-1----:R-:W-:Y:S05]  /*17660*/  BRA `(.L_x_1529) ;  /* 0xffff025000007947 */ /* 0x002fea000383ffff */
.L_x_1410:
[----:B---3--:R-:W-:Y:S01]  /*17670*/  IMAD.MOV.U32 R17, RZ, RZ, R9 ;  /* 0x000000ffff117224 */ /* 0x008fe200078e0009 */
[----:B------:R-:W-:Y:S01]  /*17680*/  MOV R14, 0x2 ;  /* 0x00000002000e7802 */ /* 0x000fe20000000f00 */
[----:B------:R-:W-:Y:S01]  /*17690*/  IMAD.MOV.U32 R15, RZ, RZ, 0x181f ;  /* 0x0000181fff0f7424 */ /* 0x000fe200078e00ff */
[----:B------:R-:W-:Y:S02]  /*176a0*/  MOV R0, 0x176c0 ;  /* 0x000176c000007802 */ /* 0x000fe40000000f00 */
[----:B-12-45:R-:W-:Y:S05]  /*176b0*/  CALL.REL.NOINC `($__internal_31_$__cuda_sm70_shflsync_idx_p) ;  /* 0x0000105000007944 */ /* 0x036fea0003c00000 */
[----:B-12---:R-:W-:Y:S01]  /*176c0*/  MOV R17, R15 ;  /* 0x0000000f00117202 */ /* 0x006fe20000000f00 */
[----:B------:R-:W-:Y:S05]  /*176d0*/  BRA `(.L_x_1530) ;  /* 0xffff020000007947 */ /* 0x000fea000383ffff */
.L_x_1413:
[----:B-1----:R-:W-:Y:S01]  /*176e0*/  IMAD.MOV.U32 R17, RZ, RZ, R7 ;  /* 0x000000ffff117224 */ /* 0x002fe200078e0007 */
[----:B------:R-:W-:Y:S01]  /*176f0*/  MOV R14, 0x3 ;  /* 0x00000003000e7802 */ /* 0x000fe20000000f00 */
[----:B------:R-:W-:Y:S01]  /*17700*/  IMAD.MOV.U32 R15, RZ, RZ, 0x181f ;  /* 0x0000181fff0f7424 */ /* 0x000fe200078e00ff */
[----:B------:R-:W-:-:S02]  /*17710*/  MOV R0, 0x17730 ;  /* 0x0001773000007802 */ /* 0x000fc40000000f00 */
[----:B--2345:R-:W-:Y:S05]  /*17720*/  CALL.REL.NOINC `($__internal_31_$__cuda_sm70_shflsync_idx_p) ;  /* 0x00000fe000007944 */ /* 0x03cfea0003c00000 */
[----:B--2---:R-:W-:Y:S01]  /*17730*/  IMAD.MOV.U32 R7, RZ, RZ, R15 ;  /* 0x000000ffff077224 */ /* 0x004fe200078e000f */
[----:B-1----:R-:W-:Y:S01]  /*17740*/  MOV R14, 0x3 ;  /* 0x00000003000e7802 */ /* 0x002fe20000000f00 */
[----:B------:R-:W-:Y:S01]  /*17750*/  IMAD.MOV.U32 R17, RZ, RZ, R9 ;  /* 0x000000ffff117224 */ /* 0x000fe200078e0009 */
[----:B------:R-:W-:-:S02]  /*17760*/  MOV R15, 0x181f ;  /* 0x0000181f000f7802 */ /* 0x000fc40000000f00 */
[----:B------:R-:W-:Y:S02]  /*17770*/  MOV R0, 0x17790 ;  /* 0x0001779000007802 */ /* 0x000fe40000000f00 */
[----:B------:R-:W-:Y:S05]  /*17780*/  CALL.REL.NOINC `($__internal_31_$__cuda_sm70_shflsync_idx_p) ;  /* 0x00000f8000007944 */ /* 0x000fea0003c00000 */
[----:B-12---:R-:W-:Y:S05]  /*17790*/  BRA `(.L_x_1531) ;  /* 0xffff028000007947 */ /* 0x006fea000383ffff */
.L_x_1462:
[----:B------:R-:W-:Y:S02]  /*177a0*/  MOV R6, 0x2 ;  /* 0x0000000200067802 */ /* 0x000fe40000000f00 */
[----:B------:R-:W-:Y:S02]  /*177b0*/  MOV R2, 0x177d0 ;  /* 0x000177d000027802 */ /* 0x000fe40000000f00 */
[----:B------:R-:W-:Y:S05]  /*177c0*/  CALL.REL.NOINC `($__internal_30_$__cuda_sm70_shflsync_bfly_p) ;  /* 0x00000ef000007944 */ /* 0x000fea0003c00000 */
[----:B-12---:R-:W-:Y:S05]  /*177d0*/  BRA `(.L_x_1532) ;  /* 0xffffb0f000007947 */ /* 0x006fea000383ffff */
.L_x_1463:
[----:B------:R-:W-:Y:S02]  /*177e0*/  MOV R6, 0x1 ;  /* 0x0000000100067802 */ /* 0x000fe40000000f00 */
[----:B------:R-:W-:Y:S02]  /*177f0*/  MOV R2, 0x17810 ;  /* 0x0001781000027802 */ /* 0x000fe40000000f00 */
[----:B------:R-:W-:Y:S05]  /*17800*/  CALL.REL.NOINC `($__internal_30_$__cuda_sm70_shflsync_bfly_p) ;  /* 0x00000eb000007944 */ /* 0x000fea0003c00000 */
[----:B--2---:R-:W-:Y:S01]  /*17810*/  FADD.FTZ R4, R231, R6 ;  /* 0x00000006e7047221 */ /* 0x004fe20000010000 */
[----:B-1----:R-:W-:Y:S02]  /*17820*/  MOV R231, R225 ;  /* 0x000000e100e77202 */ /* 0x002fe40000000f00 */
[----:B------:R-:W-:Y:S02]  /*17830*/  MOV R6, 0x2 ;  /* 0x0000000200067802 */ /* 0x000fe40000000f00 */
[----:B------:R-:W-:Y:S02]  /*17840*/  MOV R2, 0x17860 ;  /* 0x0001786000027802 */ /* 0x000fe40000000f00 */
[----:B------:R-:W-:Y:S05]  /*17850*/  CALL.REL.NOINC `($__internal_30_$__cuda_sm70_shflsync_bfly_p) ;  /* 0x00000e6000007944 */ /* 0x000fea0003c00000 */
[----:B--2---:R-:W-:Y:S01]  /*17860*/  FADD.FTZ R14, R225, R6 ;  /* 0x00000006e10e7221 */ /* 0x004fe20000010000 */
[----:B------:R-:W-:-:S02]  /*17870*/  MOV R6, 0x1 ;  /* 0x0000000100067802 */ /* 0x000fc40000000f00 */
[----:B------:R-:W-:Y:S02]  /*17880*/  MOV R2, 0x178b0 ;  /* 0x000178b000027802 */ /* 0x000fe40000000f00 */
[----:B-1----:R-:W-:Y:S02]  /*17890*/  MOV R231, R14 ;  /* 0x0000000e00e77202 */ /* 0x002fe40000000f00 */
[----:B------:R-:W-:Y:S05]  /*178a0*/  CALL.REL.NOINC `($__internal_30_$__cuda_sm70_shflsync_bfly_p) ;  /* 0x00000e1000007944 */ /* 0x000fea0003c00000 */
[----:B-12---:R-:W-:Y:S05]  /*178b0*/  BRA `(.L_x_1533) ;  /* 0xffffb08000007947 */ /* 0x006fea000383ffff */
.L_x_1470:
[----:B---34-:R-:W-:Y:S01]  /*178c0*/  IMAD.MOV.U32 R17, RZ, RZ, R20 ;  /* 0x000000ffff117224 */ /* 0x018fe200078e0014 */
[----:B------:R-:W-:Y:S01]  /*178d0*/  MOV R14, RZ ;  /* 0x000000ff000e7202 */ /* 0x000fe20000000f00 */
[----:B------:R-:W-:Y:S01]  /*178e0*/  IMAD.MOV.U32 R15, RZ, RZ, 0x181f ;  /* 0x0000181fff0f7424 */ /* 0x000fe200078e00ff */
[----:B------:R-:W-:Y:S02]  /*178f0*/  MOV R0, 0x17910 ;  /* 0x0001791000007802 */ /* 0x000fe40000000f00 */
[----:B-12---:R-:W-:Y:S05]  /*17900*/  CALL.REL.NOINC `($__internal_31_$__cuda_sm70_shflsync_idx_p) ;  /* 0x00000e0000007944 */ /* 0x006fea0003c00000 */
[----:B--2---:R-:W-:Y:S01]  /*17910*/  MOV R21, R15 ;  /* 0x0000000f00157202 */ /* 0x004fe20000000f00 */
[----:B-1----:R-:W-:Y:S05]  /*17920*/  BRA `(.L_x_1534) ;  /* 0xffffc98000007947 */ /* 0x002fea000383ffff */
.L_x_1471:
[----:B------:R-:W-:Y:S01]  /*17930*/  IMAD.MOV.U32 R17, RZ, RZ, R3 ;  /* 0x000000ffff117224 */ /* 0x000fe200078e0003 */
[----:B------:R-:W-:Y:S01]  /*17940*/  MOV R14, RZ ;  /* 0x000000ff000e7202 */ /* 0x000fe20000000f00 */
[----:B------:R-:W-:Y:S01]  /*17950*/  IMAD.MOV.U32 R15, RZ, RZ, 0x181f ;  /* 0x0000181fff0f7424 */ /* 0x000fe200078e00ff */
[----:B------:R-:W-:Y:S02]  /*17960*/  MOV R0, 0x17980 ;  /* 0x0001798000007802 */ /* 0x000fe40000000f00 */
[----:B-1234-:R-:W-:Y:S05]  /*17970*/  CALL.REL.NOINC `($__internal_31_$__cuda_sm70_shflsync_idx_p) ;  /* 0x00000d9000007944 */ /* 0x01efea0003c00000 */
[----:B-12---:R-:W-:Y:S05]  /*17980*/  BRA `(.L_x_1535) ;  /* 0xffffc94000007947 */ /* 0x006fea000383ffff */
.L_x_1474:
[----:B---3--:R-:W-:Y:S01]  /*17990*/  IMAD.MOV.U32 R17, RZ, RZ, R20 ;  /* 0x000000ffff117224 */ /* 0x008fe200078e0014 */
[----:B------:R-:W-:Y:S01]  /*179a0*/  MOV R14, 0x1 ;  /* 0x00000001000e7802 */ /* 0x000fe20000000f00 */
[----:B------:R-:W-:Y:S01]  /*179b0*/  IMAD.MOV.U32 R15, RZ, RZ, 0x181f ;  /* 0x0000181fff0f7424 */ /* 0x000fe200078e00ff */
[----:B------:R-:W-:-:S02]  /*179c0*/  MOV R0, 0x179e0 ;  /* 0x000179e000007802 */ /* 0x000fc40000000f00 */
[----:B-12-4-:R-:W-:Y:S05]  /*179d0*/  CALL.REL.NOINC `($__internal_31_$__cuda_sm70_shflsync_idx_p) ;  /* 0x00000d3000007944 */ /* 0x016fea0003c00000 */
[----:B--2---:R-:W-:Y:S01]  /*179e0*/  IMAD.MOV.U32 R21, RZ, RZ, R15 ;  /* 0x000000ffff157224 */ /* 0x004fe200078e000f */
[----:B-1----:R-:W-:Y:S01]  /*179f0*/  MOV R14, 0x1 ;  /* 0x00000001000e7802 */ /* 0x002fe20000000f00 */
[----:B------:R-:W-:Y:S01]  /*17a00*/  IMAD.MOV.U32 R17, RZ, RZ, R3 ;  /* 0x000000ffff117224 */ /* 0x000fe200078e0003 */
[----:B------:R-:W-:-:S02]  /*17a10*/  MOV R15, 0x181f ;  /* 0x0000181f000f7802 */ /* 0x000fc40000000f00 */
[----:B------:R-:W-:Y:S02]  /*17a20*/  MOV R0, 0x17a40 ;  /* 0x00017a4000007802 */ /* 0x000fe40000000f00 */
[----:B------:R-:W-:Y:S05]  /*17a30*/  CALL.REL.NOINC `($__internal_31_$__cuda_sm70_shflsync_idx_p) ;  /* 0x00000cd000007944 */ /* 0x000fea0003c00000 */
[----:B-12---:R-:W-:Y:S05]  /*17a40*/  BRA `(.L_x_1536) ;  /* 0xffffc9e000007947 */ /* 0x006fea000383ffff */
.L_x_1477:
[----:B--2---:R-:W-:Y:S01]  /*17a50*/  IMAD.MOV.U32 R17, RZ, RZ, R20 ;  /* 0x000000ffff117224 */ /* 0x004fe200078e0014 */
[----:B------:R-:W-:Y:S01]  /*17a60*/  MOV R14, 0x2 ;  /* 0x00000002000e7802 */ /* 0x000fe20000000f00 */
[----:B---3--:R-:W-:Y:S01]  /*17a70*/  IMAD.MOV.U32 R15, RZ, RZ, 0x181f ;  /* 0x0000181fff0f7424 */ /* 0x008fe200078e00ff */
[----:B------:R-:W-:Y:S02]  /*17a80*/  MOV R0, 0x17aa0 ;  /* 0x00017aa000007802 */ /* 0x000fe40000000f00 */
[----:B-1--4-:R-:W-:Y:S05]  /*17a90*/  CALL.REL.NOINC `($__internal_31_$__cuda_sm70_shflsync_idx_p) ;  /* 0x00000c7000007944 */ /* 0x012fea0003c00000 */
[----:B--2---:R-:W-:Y:S01]  /*17aa0*/  MOV R21, R15 ;  /* 0x0000000f00157202 */ /* 0x004fe20000000f00 */
[----:B-1----:R-:W-:Y:S05]  /*17ab0*/  BRA `(.L_x_1537) ;  /* 0xffffcaa000007947 */ /* 0x002fea000383ffff */
.L_x_1478:
[----:B------:R-:W-:Y:S01]  /*17ac0*/  IMAD.MOV.U32 R17, RZ, RZ, R3 ;  /* 0x000000ffff117224 */ /* 0x000fe200078e0003 */
[----:B------:R-:W-:Y:S01]  /*17ad0*/  MOV R14, 0x2 ;  /* 0x00000002000e7802 */ /* 0x000fe20000000f00 */
[----:B---3--:R-:W-:Y:S01]  /*17ae0*/  IMAD.MOV.U32 R15, RZ, RZ, 0x181f ;  /* 0x0000181fff0f7424 */ /* 0x008fe200078e00ff */
[----:B------:R-:W-:Y:S02]  /*17af0*/  MOV R0, 0x17b10 ;  /* 0x00017b1000007802 */ /* 0x000fe40000000f00 */
[----:B-12-4-:R-:W-:Y:S05]  /*17b00*/  CALL.REL.NOINC `($__internal_31_$__cuda_sm70_shflsync_idx_p) ;  /* 0x00000c0000007944 */ /* 0x016fea0003c00000 */
[----:B-12---:R-:W-:Y:S05]  /*17b10*/  BRA `(.L_x_1538) ;  /* 0xffffca6000007947 */ /* 0x006fea000383ffff */
.L_x_1481:
[----:B-1----:R-:W-:Y:S01]  /*17b20*/  IMAD.MOV.U32 R17, RZ, RZ, R20 ;  /* 0x000000ffff117224 */ /* 0x002fe200078e0014 */
[----:B------:R-:W-:Y:S01]  /*17b30*/  MOV R14, 0x3 ;  /* 0x00000003000e7802 */ /* 0x000fe20000000f00 */
[----:B--2---:R-:W-:Y:S01]  /*17b40*/  IMAD.MOV.U32 R15, RZ, RZ, 0x181f ;  /* 0x0000181fff0f7424 */ /* 0x004fe200078e00ff */
[----:B------:R-:W-:-:S02]  /*17b50*/  MOV R0, 0x17b70 ;  /* 0x00017b7000007802 */ /* 0x000fc40000000f00 */
[----:B---34-:R-:W-:Y:S05]  /*17b60*/  CALL.REL.NOINC `($__internal_31_$__cuda_sm70_shflsync_idx_p) ;  /* 0x00000ba000007944 */ /* 0x018fea0003c00000 */
[----:B--2---:R-:W-:Y:S01]  /*17b70*/  IMAD.MOV.U32 R20, RZ, RZ, R15 ;  /* 0x000000ffff147224 */ /* 0x004fe200078e000f */
[----:B-1----:R-:W-:Y:S01]  /*17b80*/  MOV R14, 0x3 ;  /* 0x00000003000e7802 */ /* 0x002fe20000000f00 */
[----:B------:R-:W-:Y:S01]  /*17b90*/  IMAD.MOV.U32 R17, RZ, RZ, R3 ;  /* 0x000000ffff117224 */ /* 0x000fe200078e0003 */
[----:B------:R-:W-:-:S02]  /*17ba0*/  MOV R15, 0x181f ;  /* 0x0000181f000f7802 */ /* 0x000fc40000000f00 */
[----:B------:R-:W-:Y:S02]  /*17bb0*/  MOV R0, 0x17bd0 ;  /* 0x00017bd000007802 */ /* 0x000fe40000000f00 */
[----:B------:R-:W-:Y:S05]  /*17bc0*/  CALL.REL.NOINC `($__internal_31_$__cuda_sm70_shflsync_idx_p) ;  /* 0x00000b4000007944 */ /* 0x000fea0003c00000 */
[----:B-12---:R-:W-:Y:S05]  /*17bd0*/  BRA `(.L_x_1539) ;  /* 0xffffcae000007947 */ /* 0x006fea000383ffff */
.L_x_1483:
[----:B------:R-:W-:Y:S01]  /*17be0*/  IMAD.MOV.U32 R17, RZ, RZ, R167 ;  /* 0x000000ffff117224 */ /* 0x000fe200078e00a7 */
[----:B------:R-:W-:Y:S01]  /*17bf0*/  MOV R14, RZ ;  /* 0x000000ff000e7202 */ /* 0x000fe20000000f00 */
[----:B------:R-:W-:Y:S01]  /*17c00*/  IMAD.MOV.U32 R15, RZ, RZ, 0x1c1f ;  /* 0x00001c1fff0f7424 */ /* 0x000fe200078e00ff */
[----:B------:R-:W-:Y:S02]  /*17c10*/  MOV R0, 0x17c30 ;  /* 0x00017c3000007802 */ /* 0x000fe40000000f00 */
[----:B------:R-:W-:Y:S05]  /*17c20*/  CALL.REL.NOINC `($__internal_31_$__cuda_sm70_shflsync_idx_p) ;  /* 0x00000ae000007944 */ /* 0x000fea0003c00000 */
[----:B--2---:R-:W-:Y:S01]  /*17c30*/  MOV R169, R15 ;  /* 0x0000000f00a97202 */ /* 0x004fe20000000f00 */
[----:B-1----:R-:W-:Y:S05]  /*17c40*/  BRA `(.L_x_1540) ;  /* 0xffffcd8000007947 */ /* 0x002fea000383ffff */
.L_x_1484:
[----:B------:R-:W-:Y:S01]  /*17c50*/  IMAD.MOV.U32 R17, RZ, RZ, R168 ;  /* 0x000000ffff117224 */ /* 0x000fe200078e00a8 */
[----:B------:R-:W-:Y:S01]  /*17c60*/  MOV R14, RZ ;  /* 0x000000ff000e7202 */ /* 0x000fe20000000f00 */
[----:B------:R-:W-:Y:S01]  /*17c70*/  IMAD.MOV.U32 R15, RZ, RZ, 0x1c1f ;  /* 0x00001c1fff0f7424 */ /* 0x000fe200078e00ff */
[----:B------:R-:W-:Y:S02]  /*17c80*/  MOV R0, 0x17ca0 ;  /* 0x00017ca000007802 */ /* 0x000fe40000000f00 */
[----:B-12---:R-:W-:Y:S05]  /*17c90*/  CALL.REL.NOINC `($__internal_31_$__cuda_sm70_shflsync_idx_p) ;  /* 0x00000a7000007944 */ /* 0x006fea0003c00000 */
[----:B-12---:R-:W-:Y:S05]  /*17ca0*/  BRA `(.L_x_1541) ;  /* 0xffffcd4000007947 */ /* 0x006fea000383ffff */
.L_x_1487:
[----:B---3--:R-:W-:Y:S01]  /*17cb0*/  IMAD.MOV.U32 R17, RZ, RZ, R167 ;  /* 0x000000ffff117224 */ /* 0x008fe200078e00a7 */
[----:B------:R-:W-:Y:S01]  /*17cc0*/  MOV R14, 0x1 ;  /* 0x00000001000e7802 */ /* 0x000fe20000000f00 */
[----:B----4-:R-:W-:Y:S01]  /*17cd0*/  IMAD.MOV.U32 R15, RZ, RZ, 0x1c1f ;  /* 0x00001c1fff0f7424 */ /* 0x010fe200078e00ff */
[----:B------:R-:W-:-:S02]  /*17ce0*/  MOV R0, 0x17d00 ;  /* 0x00017d0000007802 */ /* 0x000fc40000000f00 */
[----:B-12---:R-:W-:Y:S05]  /*17cf0*/  CALL.REL.NOINC `($__internal_31_$__cuda_sm70_shflsync_idx_p) ;  /* 0x00000a1000007944 */ /* 0x006fea0003c00000 */
[----:B--2---:R-:W-:Y:S01]  /*17d00*/  IMAD.MOV.U32 R167, RZ, RZ, R15 ;  /* 0x000000ffffa77224 */ /* 0x004fe200078e000f */
[----:B-1----:R-:W-:Y:S01]  /*17d10*/  MOV R14, 0x1 ;  /* 0x00000001000e7802 */ /* 0x002fe20000000f00 */
[----:B------:R-:W-:Y:S01]  /*17d20*/  IMAD.MOV.U32 R17, RZ, RZ, R168 ;  /* 0x000000ffff117224 */ /* 0x000fe200078e00a8 */
[----:B------:R-:W-:-:S02]  /*17d30*/  MOV R15, 0x1c1f ;  /* 0x00001c1f000f7802 */ /* 0x000fc40000000f00 */
[----:B------:R-:W-:Y:S02]  /*17d40*/  MOV R0, 0x17d60 ;  /* 0x00017d6000007802 */ /* 0x000fe40000000f00 */
[----:B------:R-:W-:Y:S05]  /*17d50*/  CALL.REL.NOINC `($__internal_31_$__cuda_sm70_shflsync_idx_p) ;  /* 0x000009b000007944 */ /* 0x000fea0003c00000 */
[----:B-12---:R-:W-:Y:S05]  /*17d60*/  BRA `(.L_x_1542) ;  /* 0xffffd60000007947 */ /* 0x006fea000383ffff */
.L_x_1491:
[----:B------:R-:W-:Y:S01]  /*17d70*/  IMAD.MOV.U32 R17, RZ, RZ, R5 ;  /* 0x000000ffff117224 */ /* 0x000fe200078e0005 */
[----:B------:R-:W-:Y:S01]  /*17d80*/  MOV R14, RZ ;  /* 0x000000ff000e7202 */ /* 0x000fe20000000f00 */
[----:B------:R-:W-:Y:S01]  /*17d90*/  IMAD.MOV.U32 R15, RZ, RZ, 0x181f ;  /* 0x0000181fff0f7424 */ /* 0x000fe200078e00ff */
[----:B------:R-:W-:Y:S02]  /*17da0*/  MOV R0, 0x17dc0 ;  /* 0x00017dc000007802 */ /* 0x000fe40000000f00 */
[----:B------:R-:W-:Y:S05]  /*17db0*/  CALL.REL.NOINC `($__internal_31_$__cuda_sm70_shflsync_idx_p) ;  /* 0x0000095000007944 */ /* 0x000fea0003c00000 */
[----:B--2---:R-:W-:Y:S01]  /*17dc0*/  MOV R7, R15 ;  /* 0x0000000f00077202 */ /* 0x004fe20000000f00 */
[----:B-1----:R-:W-:Y:S05]  /*17dd0*/  BRA `(.L_x_1543) ;  /* 0xffffe2f000007947 */ /* 0x002fea000383ffff */
.L_x_1492:
[----:B------:R-:W-:Y:S01]  /*17de0*/  IMAD.MOV.U32 R17, RZ, RZ, R4 ;  /* 0x000000ffff117224 */ /* 0x000fe200078e0004 */
[----:B------:R-:W-:Y:S01]  /*17df0*/  MOV R14, RZ ;  /* 0x000000ff000e7202 */ /* 0x000fe20000000f00 */
[----:B------:R-:W-:Y:S01]  /*17e00*/  IMAD.MOV.U32 R15, RZ, RZ, 0x181f ;  /* 0x0000181fff0f7424 */ /* 0x000fe200078e00ff */
[----:B------:R-:W-:Y:S02]  /*17e10*/  MOV R0, 0x17e30 ;  /* 0x00017e3000007802 */ /* 0x000fe40000000f00 */
[----:B-12---:R-:W-:Y:S05]  /*17e20*/  CALL.REL.NOINC `($__internal_31_$__cuda_sm70_shflsync_idx_p) ;  /* 0x000008e000007944 */ /* 0x006fea0003c00000 */
[----:B-12---:R-:W-:Y:S05]  /*17e30*/  BRA `(.L_x_1544) ;  /* 0xffffe2b000007947 */ /* 0x006fea000383ffff */
.L_x_1495:
[----:B--2---:R-:W-:Y:S01]  /*17e40*/  IMAD.MOV.U32 R17, RZ, RZ, R5 ;  /* 0x000000ffff117224 */ /* 0x004fe200078e0005 */
[----:B------:R-:W-:Y:S01]  /*17e50*/  MOV R14, 0x1 ;  /* 0x00000001000e7802 */ /* 0x000fe20000000f00 */
[----:B----4-:R-:W-:Y:S01]  /*17e60*/  IMAD.MOV.U32 R15, RZ, RZ, 0x181f ;  /* 0x0000181fff0f7424 */ /* 0x010fe200078e00ff */
[----:B------:R-:W-:-:S02]  /*17e70*/  MOV R0, 0x17e90 ;  /* 0x00017e9000007802 */ /* 0x000fc40000000f00 */
[----:B-1-3--:R-:W-:Y:S05]  /*17e80*/  CALL.REL.NOINC `($__internal_31_$__cuda_sm70_shflsync_idx_p) ;  /* 0x0000088000007944 */ /* 0x00afea0003c00000 */
[----:B--2---:R-:W-:Y:S01]  /*17e90*/  IMAD.MOV.U32 R7, RZ, RZ, R15 ;  /* 0x000000ffff077224 */ /* 0x004fe200078e000f */
[----:B-1----:R-:W-:Y:S01]  /*17ea0*/  MOV R14, 0x1 ;  /* 0x00000001000e7802 */ /* 0x002fe20000000f00 */
[----:B------:R-:W-:Y:S01]  /*17eb0*/  IMAD.MOV.U32 R17, RZ, RZ, R4 ;  /* 0x000000ffff117224 */ /* 0x000fe200078e0004 */
[----:B------:R-:W-:-:S02]  /*17ec0*/  MOV R15, 0x181f ;  /* 0x0000181f000f7802 */ /* 0x000fc40000000f00 */
[----:B------:R-:W-:Y:S02]  /*17ed0*/  MOV R0, 0x17ef0 ;  /* 0x00017ef000007802 */ /* 0x000fe40000000f00 */
[----:B------:R-:W-:Y:S05]  /*17ee0*/  CALL.REL.NOINC `($__internal_31_$__cuda_sm70_shflsync_idx_p) ;  /* 0x0000082000007944 */ /* 0x000fea0003c00000 */
[----:B-12---:R-:W-:Y:S05]  /*17ef0*/  BRA `(.L_x_1545) ;  /* 0xffffe36000007947 */ /* 0x006fea000383ffff */
.L_x_1498:
[----:B-1----:R-:W-:Y:S01]  /*17f00*/  IMAD.MOV.U32 R17, RZ, RZ, R5 ;  /* 0x000000ffff117224 */ /* 0x002fe200078e0005 */
[----:B------:R-:W-:Y:S01]  /*17f10*/  MOV R14, 0x2 ;  /* 0x00000002000e7802 */ /* 0x000fe20000000f00 */
[----:B----4-:R-:W-:Y:S01]  /*17f20*/  IMAD.MOV.U32 R15, RZ, RZ, 0x181f ;  /* 0x0000181fff0f7424 */ /* 0x010fe200078e00ff */
[----:B------:R-:W-:Y:S02]  /*17f30*/  MOV R0, 0x17f50 ;  /* 0x00017f5000007802 */ /* 0x000fe40000000f00 */
[----:B--23--:R-:W-:Y:S05]  /*17f40*/  CALL.REL.NOINC `($__internal_31_$__cuda_sm70_shflsync_idx_p) ;  /* 0x000007c000007944 */ /* 0x00cfea0003c00000 */
[----:B--2---:R-:W-:Y:S01]  /*17f50*/  MOV R7, R15 ;  /* 0x0000000f00077202 */ /* 0x004fe20000000f00 */
[----:B-1----:R-:W-:Y:S05]  /*17f60*/  BRA `(.L_x_1546) ;  /* 0xffffe42000007947 */ /* 0x002fea000383ffff */
.L_x_1499:
[----:B------:R-:W-:Y:S01]  /*17f70*/  IMAD.MOV.U32 R17, RZ, RZ, R4 ;  /* 0x000000ffff117224 */ /* 0x000fe200078e0004 */
[----:B------:R-:W-:Y:S01]  /*17f80*/  MOV R14, 0x2 ;  /* 0x00000002000e7802 */ /* 0x000fe20000000f00 */
[----:B----4-:R-:W-:Y:S01]  /*17f90*/  IMAD.MOV.U32 R15, RZ, RZ, 0x181f ;  /* 0x0000181fff0f7424 */ /* 0x010fe200078e00ff */
[----:B------:R-:W-:Y:S02]  /*17fa0*/  MOV R0, 0x17fc0 ;  /* 0x00017fc000007802 */ /* 0x000fe40000000f00 */
[----:B-123--:R-:W-:Y:S05]  /*17fb0*/  CALL.REL.NOINC `($__internal_31_$__cuda_sm70_shflsync_idx_p) ;  /* 0x0000075000007944 */ /* 0x00efea0003c00000 */
[----:B-12---:R-:W-:Y:S05]  /*17fc0*/  BRA `(.L_x_1547) ;  /* 0xffffe3e000007947 */ /* 0x006fea000383ffff */
.L_x_1502:
[----:B-1----:R-:W-:Y:S01]  /*17fd0*/  IMAD.MOV.U32 R17, RZ, RZ, R5 ;  /* 0x000000ffff117224 */ /* 0x002fe200078e0005 */
[----:B------:R-:W-:Y:S01]  /*17fe0*/  MOV R14, 0x3 ;  /* 0x00000003000e7802 */ /* 0x000fe20000000f00 */
[----:B------:R-:W-:Y:S01]  /*17ff0*/  IMAD.MOV.U32 R15, RZ, RZ, 0x181f ;  /* 0x0000181fff0f7424 */ /* 0x000fe200078e00ff */
[----:B------:R-:W-:-:S02]  /*18000*/  MOV R0, 0x18020 ;  /* 0x0001802000007802 */ /* 0x000fc40000000f00 */
[----:B--234-:R-:W-:Y:S05]  /*18010*/  CALL.REL.NOINC `($__internal_31_$__cuda_sm70_shflsync_idx_p) ;  /* 0x000006f000007944 */ /* 0x01cfea0003c00000 */
[----:B--2---:R-:W-:Y:S01]  /*18020*/  IMAD.MOV.U32 R5, RZ, RZ, R15 ;  /* 0x000000ffff057224 */ /* 0x004fe200078e000f */
[----:B-1----:R-:W-:Y:S01]  /*18030*/  MOV R14, 0x3 ;  /* 0x00000003000e7802 */ /* 0x002fe20000000f00 */
[----:B------:R-:W-:Y:S01]  /*18040*/  IMAD.MOV.U32 R17, RZ, RZ, R4 ;  /* 0x000000ffff117224 */ /* 0x000fe200078e0004 */
[----:B------:R-:W-:-:S02]  /*18050*/  MOV R15, 0x181f ;  /* 0x0000181f000f7802 */ /* 0x000fc40000000f00 */
[----:B------:R-:W-:Y:S02]  /*18060*/  MOV R0, 0x18080 ;  /* 0x0001808000007802 */ /* 0x000fe40000000f00 */
[----:B------:R-:W-:Y:S05]  /*18070*/  CALL.REL.NOINC `($__internal_31_$__cuda_sm70_shflsync_idx_p) ;  /* 0x0000069000007944 */ /* 0x000fea0003c00000 */
[----:B-12---:R-:W-:Y:S05]  /*18080*/  BRA `(.L_x_1548) ;  /* 0xffffe46000007947 */ /* 0x006fea000383ffff */
.L_x_1504:
[----:B------:R-:W-:Y:S01]  /*18090*/  IMAD.MOV.U32 R17, RZ, RZ, R2 ;  /* 0x000000ffff117224 */ /* 0x000fe200078e0002 */
[----:B------:R-:W-:Y:S01]  /*180a0*/  MOV R14, RZ ;  /* 0x000000ff000e7202 */ /* 0x000fe20000000f00 */
[----:B------:R-:W-:Y:S01]  /*180b0*/  IMAD.MOV.U32 R15, RZ, RZ, 0x1f ;  /* 0x0000001fff0f7424 */ /* 0x000fe200078e00ff */
[----:B------:R-:W-:Y:S02]  /*180c0*/  MOV R0, 0x180e0 ;  /* 0x000180e000007802 */ /* 0x000fe40000000f00 */
[----:B------:R-:W-:Y:S05]  /*180d0*/  CALL.REL.NOINC `($__internal_31_$__cuda_sm70_shflsync_idx_p) ;  /* 0x0000063000007944 */ /* 0x000fea0003c00000 */
[----:B--2---:R-:W-:Y:S01]  /*180e0*/  MOV R3, R15 ;  /* 0x0000000f00037202 */ /* 0x004fe20000000f00 */
[----:B-1----:R-:W-:Y:S05]  /*180f0*/  BRA `(.L_x_1549) ;  /* 0xffffe5a000007947 */ /* 0x002fea000383ffff */
.L_x_1505:
[----:B------:R-:W-:Y:S01]  /*18100*/  IMAD.MOV.U32 R17, RZ, RZ, R2 ;  /* 0x000000ffff117224 */ /* 0x000fe200078e0002 */
[----:B------:R-:W-:Y:S01]  /*18110*/  MOV R14, 0x1 ;  /* 0x00000001000e7802 */ /* 0x000fe20000000f00 */
[----:B------:R-:W-:Y:S01]  /*18120*/  IMAD.MOV.U32 R15, RZ, RZ, 0x1f ;  /* 0x0000001fff0f7424 */ /* 0x000fe200078e00ff */
[----:B------:R-:W-:Y:S02]  /*18130*/  MOV R0, 0x18150 ;  /* 0x0001815000007802 */ /* 0x000fe40000000f00 */
[----:B-12---:R-:W-:Y:S05]  /*18140*/  CALL.REL.NOINC `($__internal_31_$__cuda_sm70_shflsync_idx_p) ;  /* 0x000005c000007944 */ /* 0x006fea0003c00000 */
[----:B--2---:R-:W-:Y:S01]  /*18150*/  MOV R2, R15 ;  /* 0x0000000f00027202 */ /* 0x004fe20000000f00 */
[----:B-1----:R-:W-:Y:S05]  /*18160*/  BRA `(.L_x_1550) ;  /* 0xffffe55000007947 */ /* 0x002fea000383ffff */
.L_x_1506:
[----:B------:R-:W-:Y:S02]  /*18170*/  MOV R7, 0x1 ;  /* 0x0000000100077802 */ /* 0x000fe40000000f00 */
[----:B------:R-:W-:-:S02]  /*18180*/  MOV R0, 0x181a0 ;  /* 0x000181a000007802 */ /* 0x000fc40000000f00 */
[----:B-12---:R-:W-:Y:S05]  /*18190*/  CALL.REL.NOINC `($__internal_32_$__cuda_sm70_shflsync_up_p) ;  /* 0x000005c000007944 */ /* 0x006fea0003c00000 */
[----:B-12---:R-:W-:Y:S05]  /*181a0*/  BRA `(.L_x_1551) ;  /* 0xffffe63000007947 */ /* 0x006fea000383ffff */
.L_x_1507:
[----:B------:R-:W-:Y:S02]  /*181b0*/  MOV R7, 0x2 ;  /* 0x0000000200077802 */ /* 0x000fe40000000f00 */
[----:B------:R-:W-:-:S02]  /*181c0*/  MOV R0, 0x181e0 ;  /* 0x000181e000007802 */ /* 0x000fc40000000f00 */
[----:B-12---:R-:W-:Y:S05]  /*181d0*/  CALL.REL.NOINC `($__internal_32_$__cuda_sm70_shflsync_up_p) ;  /* 0x0000058000007944 */ /* 0x006fea0003c00000 */
        /* <DEDUP_REMOVED lines=23> */
.L_x_1511:
[----:B------:R-:W-:Y:S01]  /*18350*/  IMAD.MOV.U32 R9, RZ, RZ, R2 ;  /* 0x000000ffff097224 */ /* 0x000fe200078e0002 */
[----:B------:R-:W-:Y:S02]  /*18360*/  MOV R7, 0x1 ;  /* 0x0000000100077802 */ /* 0x000fe40000000f00 */
[----:B------:R-:W-:Y:S02]  /*18370*/  MOV R0, 0x18390 ;  /* 0x0001839000007802 */ /* 0x000fe40000000f00 */
[----:B------:R-:W-:Y:S05]  /*18380*/  CALL.REL.NOINC `($__internal_32_$__cuda_sm70_shflsync_up_p) ;  /* 0x000003d000007944 */ /* 0x000fea0003c00000 */
[----:B-12---:R-:W-:Y:S05]  /*18390*/  BRA `(.L_x_1553) ;  /* 0xffffe69000007947 */ /* 0x006fea000383ffff */
.L_x_1512:
[----:B------:R-:W-:Y:S01]  /*183a0*/  IMAD.MOV.U32 R9, RZ, RZ, R2 ;  /* 0x000000ffff097224 */ /* 0x000fe200078e0002 */
[----:B------:R-:W-:Y:S02]  /*183b0*/  MOV R7, 0x2 ;  /* 0x0000000200077802 */ /* 0x000fe40000000f00 */
[----:B------:R-:W-:Y:S02]  /*183c0*/  MOV R0, 0x183e0 ;  /* 0x000183e000007802 */ /* 0x000fe40000000f00 */
[----:B------:R-:W-:Y:S05]  /*183d0*/  CALL.REL.NOINC `($__internal_32_$__cuda_sm70_shflsync_up_p) ;  /* 0x0000038000007944 */ /* 0x000fea0003c00000 */
[----:B-12---:R-:W-:Y:S01]  /*183e0*/  SEL R9, R7, RZ, P1 ;  /* 0x000000ff07097207 */ /* 0x006fe20000800000 */
[----:B------:R-:W-:Y:S01]  /*183f0*/  IMAD.MOV.U32 R7, RZ, RZ, 0x4 ;  /* 0x00000004ff077424 */ /* 0x000fe200078e00ff */
[----:B------:R-:W-:-:S03]  /*18400*/  MOV R0, 0x18430 ;  /* 0x0001843000007802 */ /* 0x000fc60000000f00 */
[----:B------:R-:W-:Y:S02]  /*18410*/  IMAD.IADD R9, R2, 0x1, R9 ;  /* 0x0000000102097824 */ /* 0x000fe400078e0209 */
        /* <DEDUP_REMOVED lines=19> */
.L_x_1514:
[----:B------:R-:W-:Y:S02]  /*18550*/  SEL R2, RZ, 0x1, P0 ;  /* 0x00000001ff027807 */ /* 0x000fe40000000000 */
[----:B------:R-:W-:Y:S02]  /*18560*/  MOV R0, 0x18580 ;  /* 0x0001858000007802 */ /* 0x000fe40000000f00 */
[----:B---3--:R-:W-:Y:S05]  /*18570*/  CALL.REL.NOINC `($__internal_33_$__cuda_sm70_votesync_ballot) ;  /* 0x0000023000007944 */ /* 0x008fea0003c00000 */
[----:B------:R-:W-:Y:S05]  /*18580*/  BRA `(.L_x_1555) ;  /* 0xffffe63000007947 */ /* 0x000fea000383ffff */
.L_x_1515:
[----:B------:R-:W-:Y:S01]  /*18590*/  IMAD.MOV.U32 R17, RZ, RZ, R6 ;  /* 0x000000ffff117224 */ /* 0x000fe200078e0006 */
[----:B--2---:R-:W-:Y:S01]  /*185a0*/  MOV R14, R2 ;  /* 0x00000002000e7202 */ /* 0x004fe20000000f00 */
[----:B------:R-:W-:Y:S01]  /*185b0*/  IMAD.MOV.U32 R15, RZ, RZ, 0x1f ;  /* 0x0000001fff0f7424 */ /* 0x000fe200078e00ff */
[----:B------:R-:W-:Y:S02]  /*185c0*/  MOV R0, 0x185e0 ;  /* 0x000185e000007802 */ /* 0x000fe40000000f00 */
[----:B-1-3--:R-:W-:Y:S05]  /*185d0*/  CALL.REL.NOINC `($__internal_31_$__cuda_sm70_shflsync_idx_p) ;  /* 0x0000013000007944 */ /* 0x00afea0003c00000 */
[----:B--2---:R-:W-:Y:S01]  /*185e0*/  IMAD.MOV.U32 R6, RZ, RZ, R15 ;  /* 0x000000ffff067224 */ /* 0x004fe200078e000f */
[----:B-1----:R-:W-:Y:S01]  /*185f0*/  MOV R14, R2 ;  /* 0x00000002000e7202 */ /* 0x002fe20000000f00 */
[----:B------:R-:W-:Y:S01]  /*18600*/  IMAD.MOV.U32 R17, RZ, RZ, R5 ;  /* 0x000000ffff117224 */ /* 0x000fe200078e0005 */
[----:B------:R-:W-:Y:S02]  /*18610*/  MOV R15, 0x1f ;  /* 0x0000001f000f7802 */ /* 0x000fe40000000f00 */
[----:B------:R-:W-:-:S02]  /*18620*/  MOV R0, 0x18640 ;  /* 0x0001864000007802 */ /* 0x000fc40000000f00 */
[----:B------:R-:W-:Y:S05]  /*18630*/  CALL.REL.NOINC `($__internal_31_$__cuda_sm70_shflsync_idx_p) ;  /* 0x000000d000007944 */ /* 0x000fea0003c00000 */
[----:B--2---:R-:W-:Y:S01]  /*18640*/  MOV R5, R15 ;  /* 0x0000000f00057202 */ /* 0x004fe20000000f00 */
[----:B-1----:R-:W-:Y:S05]  /*18650*/  BRA `(.L_x_1556) ;  /* 0xffffe5a000007947 */ /* 0x002fea000383ffff */
.L_x_1518:
[----:B------:R-:W-:Y:S01]  /*18660*/  IMAD.MOV.U32 R17, RZ, RZ, R9 ;  /* 0x000000ffff117224 */ /* 0x000fe200078e0009 */
[----:B------:R-:W-:-:S02]  /*18670*/  MOV R15, 0x1f ;  /* 0x0000001f000f7802 */ /* 0x000fc40000000f00 */
[----:B------:R-:W-:Y:S02]  /*18680*/  MOV R0, 0x186a0 ;  /* 0x000186a000007802 */ /* 0x000fe40000000f00 */
[----:B-1234-:R-:W-:Y:S05]  /*18690*/  CALL.REL.NOINC `($__internal_31_$__cuda_sm70_shflsync_idx_p) ;  /* 0x0000007000007944 */ /* 0x01efea0003c00000 */
[----:B--2---:R-:W-:Y:S01]  /*186a0*/  MOV R13, R15 ;  /* 0x0000000f000d7202 */ /* 0x004fe20000000f00 */
[----:B-1----:R-:W-:Y:S05]  /*186b0*/  BRA `(.L_x_1517) ;  /* 0xffffe5a000007947 */ /* 0x002fea000383ffff */
        .weak           $__internal_30_$__cuda_sm70_shflsync_bfly_p
        .type           $__internal_30_$__cuda_sm70_shflsync_bfly_p,@function
        .size           $__internal_30_$__cuda_sm70_shflsync_bfly_p,($__internal_31_$__cuda_sm70_shflsync_idx_p - $__internal_30_$__cuda_sm70_shflsync_bfly_p)
$__internal_30_$__cuda_sm70_shflsync_bfly_p:
[----:B------:R-:W-:Y:S01]  /*186c0*/  MOV R12, R2 ;  /* 0x00000002000c7202 */ /* 0x000fe20000000f00 */
[----:B------:R-:W-:Y:S04]  /*186d0*/  WARPSYNC R0 ;  /* 0x0000000000007348 */ /* 0x000fe80003800000 */
[----:B------:R-:W-:Y:S01]  /*186e0*/  MOV R13, 0x0 ;  /* 0x00000000000d7802 */ /* 0x000fe20000000f00 */
[----:B------:R1:W2:Y:S03]  /*186f0*/  SHFL.BFLY PT, R6, R231, R6, R5 ;  /* 0x0c000006e7067389 */ /* 0x0002a600000e0005 */
[----:B------:R-:W-:Y:S05]  /*18700*/  RET.REL.NODEC R12 `(_ZN7cutlass13device_kernelIN5flash19enable_sm80_to_sm89INS1_16FlashAttnFwdSm80INS1_25CollectiveMainloopFwdSm80ILi8ELi2ELb0EN4cute5tupleIJNS5_1CILi128EEENS7_ILi64EEENS7_ILi192EEEEEELi192ENS_6half_tEfNS_4arch4Sm80ELb0ELb0ELb0ELb1ELb0ELb1ELb1ELb1EEENS1_21CollectiveEpilogueFwdINS6_IJS8_SA_S9_EEENS6_IJNS7_ILi1EEESI_SI_EEESC_SE_Li256ELb1ELb1ELb1ELb0EEENS1_36VarlenDynamicPersistentTileSchedulerILi128ELi64ELi256ELi256ELb1ELb1ELb0ELb0ELb1ELb1EEEEEEEEEvNT_6ParamsE) ;  /* 0xfffe78f00c007950 */ /* 0x000fea0003c3ffff */
        .weak           $__internal_31_$__cuda_sm70_shflsync_idx_p
        .type           $__internal_31_$__cuda_sm70_shflsync_idx_p,@function
        .size           $__internal_31_$__cuda_sm70_shflsync_idx_p,($__internal_32_$__cuda_sm70_shflsync_up_p - $__internal_31_$__cuda_sm70_shflsync_idx_p)
$__internal_31_$__cuda_sm70_shflsync_idx_p:
[----:B------:R-:W-:Y:S01]  /*18710*/  MOV R18, R0 ;  /* 0x0000000000127202 */ /* 0x000fe20000000f00 */
[----:B------:R-:W-:Y:S04]  /*18720*/  WARPSYNC R204 ;  /* 0x000000cc00007348 */ /* 0x000fe80003800000 */
[----:B------:R-:W-:Y:S01]  /*18730*/  MOV R19, 0x0 ;  /* 0x0000000000137802 */ /* 0x000fe20000000f00 */
[----:B------:R1:W2:Y:S03]  /*18740*/  SHFL.IDX PT, R15, R17, R14, R15 ;  /* 0x0000000e110f7389 */ /* 0x0002a600000e000f */
[----:B------:R-:W-:Y:S05]  /*18750*/  RET.REL.NODEC R18 `(_ZN7cutlass13device_kernelIN5flash19enable_sm80_to_sm89INS1_16FlashAttnFwdSm80INS1_25CollectiveMainloopFwdSm80ILi8ELi2ELb0EN4cute5tupleIJNS5_1CILi128EEENS7_ILi64EEENS7_ILi192EEEEEELi192ENS_6half_tEfNS_4arch4Sm80ELb0ELb0ELb0ELb1ELb0ELb1ELb1ELb1EEENS1_21CollectiveEpilogueFwdINS6_IJS8_SA_S9_EEENS6_IJNS7_ILi1EEESI_SI_EEESC_SE_Li256ELb1ELb1ELb1ELb0EEENS1_36VarlenDynamicPersistentTileSchedulerILi128ELi64ELi256ELi256ELb1ELb1ELb0ELb0ELb1ELb1EEEEEEEEEvNT_6ParamsE) ;  /* 0xfffe78a012007950 */ /* 0x000fea0003c3ffff */
        .weak           $__internal_32_$__cuda_sm70_shflsync_up_p
        .type           $__internal_32_$__cuda_sm70_shflsync_up_p,@function
        .size           $__internal_32_$__cuda_sm70_shflsync_up_p,($__internal_33_$__cuda_sm70_votesync_ballot - $__internal_32_$__cuda_sm70_shflsync_up_p)
$__internal_32_$__cuda_sm70_shflsync_up_p:
[----:B------:R-:W-:Y:S01]  /*18760*/  MOV R14, R0 ;  /* 0x00000000000e7202 */ /* 0x000fe20000000f00 */
[----:B------:R-:W-:Y:S04]  /*18770*/  WARPSYNC R205 ;  /* 0x000000cd00007348 */ /* 0x000fe80003800000 */
[----:B------:R-:W-:Y:S01]  /*18780*/  MOV R15, 0x0 ;  /* 0x00000000000f7802 */ /* 0x000fe20000000f00 */
[----:B------:R1:W2:Y:S03]  /*18790*/  SHFL.UP PT, R7, R9, R7, R206 ;  /* 0x0400000709077389 */ /* 0x0002a600000e00ce */
[----:B------:R-:W-:Y:S05]  /*187a0*/  RET.REL.NODEC R14 `(_ZN7cutlass13device_kernelIN5flash19enable_sm80_to_sm89INS1_16FlashAttnFwdSm80INS1_25CollectiveMainloopFwdSm80ILi8ELi2ELb0EN4cute5tupleIJNS5_1CILi128EEENS7_ILi64EEENS7_ILi192EEEEEELi192ENS_6half_tEfNS_4arch4Sm80ELb0ELb0ELb0ELb1ELb0ELb1ELb1ELb1EEENS1_21CollectiveEpilogueFwdINS6_IJS8_SA_S9_EEENS6_IJNS7_ILi1EEESI_SI_EEESC_SE_Li256ELb1ELb1ELb1ELb0EEENS1_36VarlenDynamicPersistentTileSchedulerILi128ELi64ELi256ELi256ELb1ELb1ELb0ELb0ELb1ELb1EEEEEEEEEvNT_6ParamsE) ;  /* 0xfffe78500e007950 */ /* 0x000fea0003c3ffff */
        .weak           $__internal_33_$__cuda_sm70_votesync_ballot
        .type           $__internal_33_$__cuda_sm70_votesync_ballot,@function
        .size           $__internal_33_$__cuda_sm70_votesync_ballot,(.L_x_2493 - $__internal_33_$__cuda_sm70_votesync_ballot)
$__internal_33_$__cuda_sm70_votesync_ballot:
[----:B------:R-:W-:Y:S01]  /*187b0*/  ISETP.NE.U32.AND P0, PT, R2, 0x1, PT ;  /* 0x000000010200780c */ /* 0x000fe20003f05070 */
[----:B------:R-:W-:Y:S01]  /*187c0*/  IMAD.MOV.U32 R14, RZ, RZ, R0 ;  /* 0x000000ffff0e7224 */ /* 0x000fe200078e0000 */
[----:B------:R-:W-:Y:S04]  /*187d0*/  WARPSYNC R199 ;  /* 0x000000c700007348 */ /* 0x000fe80003800000 */
[----:B------:R-:W-:-:S07]  /*187e0*/  IMAD.MOV.U32 R15, RZ, RZ, 0x0 ;  /* 0x00000000ff0f7424 */ /* 0x000fce00078e00ff */
[----:B------:R-:W-:-:S04]  /*187f0*/  VOTE.ANY R2, PT, !P0 ;  /* 0x0000000000027806 */ /* 0x000fc800040e0100 */
[----:B------:R-:W-:Y:S01]  /*18800*/  LOP3.LUT R7, R2, R199, RZ, 0xc0, !PT ;  /* 0x000000c702077212 */ /* 0x000fe200078ec0ff */
[----:B------:R-:W-:Y:S06]  /*18810*/  RET.REL.NODEC R14 `(_ZN7cutlass13device_kernelIN5flash19enable_sm80_to_sm89INS1_16FlashAttnFwdSm80INS1_25CollectiveMainloopFwdSm80ILi8ELi2ELb0EN4cute5tupleIJNS5_1CILi128EEENS7_ILi64EEENS7_ILi192EEEEEELi192ENS_6half_tEfNS_4arch4Sm80ELb0ELb0ELb0ELb1ELb0ELb1ELb1ELb1EEENS1_21CollectiveEpilogueFwdINS6_IJS8_SA_S9_EEENS6_IJNS7_ILi1EEESI_SI_EEESC_SE_Li256ELb1ELb1ELb1ELb0EEENS1_36VarlenDynamicPersistentTileSchedulerILi128ELi64ELi256ELi256ELb1ELb1ELb0ELb0ELb1ELb1EEEEEEEEEvNT_6ParamsE) ;  /* 0xfffe77e00e007950 */ /* 0x000fec0003c3ffff */
.L_x_1557:
        /* <DEDUP_REMOVED lines=14> */
.L_x_2493:


//--------------------- .text._ZN7cutlass13device_kernelIN5flash19enable_sm80_to_sm89INS1_16FlashAttnFwdSm80INS1_25CollectiveMainloopFwdSm80ILi8ELi2ELb0EN4cute5tupleIJNS5_1CILi128EEENS7_ILi64EEENS7_ILi192EEEEEELi192ENS_6half_tEfNS_4arch4Sm80ELb0ELb1ELb0ELb0ELb0ELb0ELb1ELb1EEENS1_21CollectiveEpilogueFwdINS6_IJS8_SA_S9_EEENS6_IJNS7_ILi1EEESI_SI_EEESC_SE_Li256ELb0ELb1ELb1ELb0EEENS1_19SingleTileSchedulerILb0ELb1ELb1ELi128EEEEEEEEEvNT_6ParamsE --------------------------
	.section	.text._ZN7cutlass13device_kernelIN5flash19enable_sm80_to_sm89INS1_16FlashAttnFwdSm80INS1_25CollectiveMainloopFwdSm80ILi8ELi2ELb0EN4cute5tupleIJNS5_1CILi128EEENS7_ILi64EEENS7_ILi192EEEEEELi192ENS_6half_tEfNS_4arch4Sm80ELb0ELb1ELb0ELb0ELb0ELb0ELb1ELb1EEENS1_21CollectiveEpilogueFwdINS6_IJS8_SA_S9_EEENS6_IJNS7_ILi1EEESI_SI_EEESC_SE_Li256ELb0ELb1ELb1ELb0EEENS1_19SingleTileSchedulerILb0ELb1ELb1ELi128EEEEEEEEEvNT_6ParamsE,"ax",@progbits
	.sectioninfo	@"SHI_REGISTERS=241"
	.align	128
.text._ZN7cutlass13device_kernelIN5flash19enable_sm80_to_sm89INS1_16FlashAttnFwdSm80INS1_25CollectiveMainloopFwdSm80ILi8ELi2ELb0EN4cute5tupleIJNS5_1CILi128EEENS7_ILi64EEENS7_ILi192EEEEEELi192ENS_6half_tEfNS_4arch4Sm80ELb0ELb1ELb0ELb0ELb0ELb0ELb1ELb1EEENS1_21CollectiveEpilogueFwdINS6_IJS8_SA_S9_EEENS6_IJNS7_ILi1EEESI_SI_EEESC_SE_Li256ELb0ELb1ELb1ELb0EEENS1_19SingleTileSchedulerILb0ELb1ELb1ELi128EEEEEEEEEvNT_6ParamsE:
        .type           _ZN7cutlass13device_kernelIN5flash19enable_sm80_to_sm89INS1_16FlashAttnFwdSm80INS1_25CollectiveMainloopFwdSm80ILi8ELi2ELb0EN4cute5tupleIJNS5_1CILi128EEENS7_ILi64EEENS7_ILi192EEEEEELi192ENS_6half_tEfNS_4arch4Sm80ELb0ELb1ELb0ELb0ELb0ELb0ELb1ELb1EEENS1_21CollectiveEpilogueFwdINS6_IJS8_SA_S9_EEENS6_IJNS7_ILi1EEESI_SI_EEESC_SE_Li256ELb0ELb1ELb1ELb0EEENS1_19SingleTileSchedulerILb0ELb1ELb1ELi128EEEEEEEEEvNT_6ParamsE,@function
        .size           _ZN7cutlass13device_kernelIN5flash19enable_sm80_to_sm89INS1_16FlashAttnFwdSm80INS1_25CollectiveMainloopFwdSm80ILi8ELi2ELb0EN4cute5tupleIJNS5_1CILi128EEENS7_ILi64EEENS7_ILi192EEEEEELi192ENS_6half_tEfNS_4arch4Sm80ELb0ELb1ELb0ELb0ELb0ELb0ELb1ELb1EEENS1_21CollectiveEpilogueFwdINS6_IJS8_SA_S9_EEENS6_IJNS7_ILi1EEESI_SI_EEESC_SE_Li256ELb0ELb1ELb1ELb0EEENS1_19SingleTileSchedulerILb0ELb1ELb1ELi128EEEEEEEEEvNT_6ParamsE,(.L_x_2498 - _ZN7cutlass13device_kernelIN5flash19enable_sm80_to_sm89INS1_16FlashAttnFwdSm80INS1_25CollectiveMainloopFwdSm80ILi8ELi2ELb0EN4cute5tupleIJNS5_1CILi128EEENS7_ILi64EEENS7_ILi192EEEEEELi192ENS_6half_tEfNS_4arch4Sm80ELb0ELb1ELb0ELb0ELb0ELb0ELb1ELb1EEENS1_21CollectiveEpilogueFwdINS6_IJS8_SA_S9_EEENS6_IJNS7_ILi1EEESI_SI_EEESC_SE_Li256ELb0ELb1ELb1ELb0EEENS1_19SingleTileSchedulerILb0ELb1ELb1ELi128EEEEEEEEEvNT_6ParamsE)
        .other          _ZN7cutlass13device_kernelIN5flash19enable_sm80_to_sm89INS1_16FlashAttnFwdSm80INS1_25CollectiveMainloopFwdSm80ILi8ELi2ELb0EN4cute5tupleIJNS5_1CILi128EEENS7_ILi64EEENS7_ILi192EEEEEELi192ENS_6half_tEfNS_4arch4Sm80ELb0ELb1ELb0ELb0ELb0ELb0ELb1ELb1EEENS1_21CollectiveEpilogueFwdINS6_IJS8_SA_S9_EEENS6_IJNS7_ILi1EEESI_SI_EEESC_SE_Li256ELb0ELb1ELb1ELb0EEENS1_19SingleTileSchedulerILb0ELb1ELb1ELi128EEEEEEEEEvNT_6ParamsE,@"STO_CUDA_ENTRY STV_DEFAULT"
_ZN7cutlass13device_kernelIN5flash19enable_sm80_to_sm89INS1_16FlashAttnFwdSm80INS1_25CollectiveMainloopFwdSm80ILi8ELi2ELb0EN4cute5tupleIJNS5_1CILi128EEENS7_ILi64EEENS7_ILi192EEEEEELi192ENS_6half_tEfNS_4arch4Sm80ELb0ELb1ELb0ELb0ELb0ELb0ELb1ELb1EEENS1_21CollectiveEpilogueFwdINS6_IJS8_SA_S9_EEENS6_IJNS7_ILi1EEESI_SI_EEESC_SE_Li256ELb0ELb1ELb1ELb0EEENS1_19SingleTileSchedulerILb0ELb1ELb1ELi128EEEEEEEEEvNT_6ParamsE:
        /* <DEDUP_REMOVED lines=17> */
.L_x_1558:
[----:B---3--:R-:W-:Y:S02]  /*0110*/  ULDC.64 UR4, c[0x0][0x550] ;  /* 0x0001540000047ab9 */ /* 0x008fe40000000a00 */
[----:B------:R-:W-:Y:S02]  /*0120*/  UISETP.NE.AND UP0, UPT, UR4, 0x1, UPT ;  /* 0x000000010400788c */ /* 0x000fe4000bf05270 */
[----:B------:R-:W-:-:S02]  /*0130*/  UIMAD.WIDE.U32 UR10, UR6, UR5, URZ ;  /* 0x00000005060a72a5 */ /* 0x000fc4000f8e003f */
[----:B------:R-:W-:Y:S02]  /*0140*/  ULDC UR4, c[0x0][0x558] ;  /* 0x0001560000047ab9 */ /* 0x000fe40000000800 */
[----:B------:R-:W-:-:S05]  /*0150*/  UMOV UR8, UR6 ;  /* 0x0000000600087c82 */ /* 0x000fca0008000000 */
[----:B------:R-:W-:-:S03]  /*0160*/  @UP0 USHF.R.U32.HI UR8, URZ, UR4, UR11 ;  /* 0x000000043f080299 */ /* 0x000fc6000801160b */
.L_x_1559:
        /* <DEDUP_REMOVED lines=35> */
.L_x_1561:
[----:B------:R-:W-:Y:S02]  /*03a0*/  ULDC UR4, c[0x0][0x32c] ;  /* 0x0000cb0000047ab9 */ /* 0x000fe40000000800 */
[----:B------:R-:W-:-:S03]  /*03b0*/  UISETP.NE.AND UP0, UPT, UR11, UR4, UPT ;  /* 0x000000040b00728c */ /* 0x000fc6000bf05270 */
[----:B------:R-:W-:Y:S02]  /*03c0*/  ULDC.64 UR4, c[0x0][0x330] ;  /* 0x0000cc0000047ab9 */ /* 0x000fe40000000a00 */
[----:B------:R-:W-:-:S06]  /*03d0*/  UIMAD.WIDE.U32 UR14, UR7, UR4, URZ ;  /* 0x00000004070e72a5 */ /* 0x000fcc000f8e003f */
[----:B------:R-:W-:Y:S02]  /*03e0*/  @UP0 USHF.R.U32.HI UR7, URZ, UR5, UR15 ;  /* 0x000000053f070299 */ /* 0x000fe4000801160f */
.L_x_1562:
[----:B------:R-:W-:Y:S02]  /*03f0*/  ULDC UR4, c[0x0][0x32c] ;  /* 0x0000cb0000047ab9 */ /* 0x000fe40000000800 */
[----:B------:R-:W-:-:S04]  /*0400*/  UIMAD UR4, UR7, UR4, UR4 ;  /* 0x00000004070472a4 */ /* 0x000fc8000f8e0204 */
[----:B------:R-:W-:-:S04]  /*0410*/  UISETP.LT.AND UP0, UPT, UR6, UR4, UPT ;  /* 0x000000040600728c */ /* 0x000fc8000bf01270 */
[----:B------:R-:W-:-:S03]  /*0420*/  USEL UR6, UR6, UR4, UP0 ;  /* 0x0000000406067287 */ /* 0x000fc60008000000 */
.L_x_1560:
[----:B------:R-:W-:Y:S01]  /*0430*/  ULDC.64 UR4, c[0x0][0x2c8] ;  /* 0x0000b20000047ab9 */ /* 0x000fe20000000a00 */
[----:B------:R-:W-:Y:S01]  /*0440*/  PLOP3.LUT P0, PT, PT, PT, UP1, 0x40, 0x0 ;  /* 0x000000000000781c */ /* 0x000fe20003f0e818 */
[----:B------:R-:W-:Y:S02]  /*0450*/  UMOV UR7, 0x3f ;  /* 0x0000003f00077882 */ /* 0x000fe40000000000 */
[----:B------:R-:W-:Y:S02]  /*0460*/  ULDC UR12, c[0x0][0x1d0] ;  /* 0x00007400000c7ab9 */ /* 0x000fe40000000800 */
[----:B------:R-:W-:Y:S02]  /*0470*/  UIMAD.WIDE.U32 UR14, UR13, UR4, URZ ;  /* 0x000000040d0e72a5 */ /* 0x000fe4000f8e003f */
[----:B------:R-:W-:Y:S02]  /*0480*/  UIADD3 UR6, UR6, 0x3f, URZ ;  /* 0x0000003f06067890 */ /* 0x000fe4000fffe03f */
[----:B------:R-:W-:-:S02]  /*0490*/  UIADD3 UR7, UR7, UR12, URZ ;  /* 0x0000000c07077290 */ /* 0x000fc4000fffe03f */
[----:B------:R-:W-:Y:S02]  /*04a0*/  UMOV UR4, UR13 ;  /* 0x0000000d00047c82 */ /* 0x000fe40008000000 */
[----:B------:R-:W-:Y:S02]  /*04b0*/  @UP2 USHF.R.U32.HI UR4, URZ, UR5, UR15 ;  /* 0x000000053f042299 */ /* 0x000fe4000801160f */
[----:B------:R-:W-:Y:S02]  /*04c0*/  ULDC UR11, c[0x0][0x168] ;  /* 0x00005a00000b7ab9 */ /* 0x000fe40000000800 */
[----:B------:R-:W-:Y:S02]  /*04d0*/  USHF.R.S32.HI UR15, URZ, 0x1f, UR6 ;  /* 0x0000001f3f0f7899 */ /* 0x000fe40008011406 */
[----:B------:R-:W-:Y:S02]  /*04e0*/  USHF.R.S32.HI UR14, URZ, 0x1f, UR7 ;  /* 0x0000001f3f0e7899 */ /* 0x000fe40008011407 */
[----:B------:R-:W-:-:S02]  /*04f0*/  UIADD3 UR12, UR12, -UR11, URZ ;  /* 0x8000000b0c0c7290 */ /* 0x000fc4000fffe03f */
[----:B------:R-:W-:Y:S02]  /*0500*/  ULEA.HI UR6, UR15, UR6, URZ, 0x6 ;  /* 0x000000060f067291 */ /* 0x000fe4000f8f303f */
[----:B------:R-:W-:Y:S02]  /*0510*/  ULEA.HI UR14, UR14, UR7, URZ, 0x6 ;  /* 0x000000070e0e7291 */ /* 0x000fe4000f8f303f */
[----:B------:R-:W-:Y:S02]  /*0520*/  UIADD3 UR4, UR12, UR4, URZ ;  /* 0x000000040c047290 */ /* 0x000fe4000fffe03f */
[----:B------:R-:W-:Y:S02]  /*0530*/  ULDC UR5, c[0x0][0x324] ;  /* 0x0000c90000057ab9 */ /* 0x000fe40000000800 */
[----:B------:R-:W-:Y:S02]  /*0540*/  USHF.R.S32.HI UR6, URZ, 0x6, UR6 ;  /* 0x000000063f067899 */ /* 0x000fe40008011406 */
[----:B------:R-:W-:-:S02]  /*0550*/  USHF.R.S32.HI UR14, URZ, 0x6, UR14 ;  /* 0x000000063f0e7899 */ /* 0x000fc4000801140e */
[----:B------:R-:W-:Y:S02]  /*0560*/  UIADD3 UR5, UR4, -UR5, URZ ;  /* 0x8000000504057290 */ /* 0x000fe4000fffe03f */
[----:B------:R-:W-:-:S04]  /*0570*/  UISETP.LT.AND UP0, UPT, UR14, UR6, UPT ;  /* 0x000000060e00728c */ /* 0x000fc8000bf01270 */
[----:B------:R-:W-:Y:S01]  /*0580*/  USEL UR6, UR14, UR6, UP0 ;  /* 0x000000060e067287 */ /* 0x000fe20008000000 */
[----:B------:R-:W-:Y:S01]  /*0590*/  MOV R3, UR5 ;  /* 0x0000000500037c02 */ /* 0x000fe20008000f00 */
[----:B------:R-:W-:Y:S05]  /*05a0*/  @P0 BRA `(.L_x_1563) ;  /* 0x0000010000000947 */ /* 0x000fea0003800000 */
[----:B------:R-:W-:-:S04]  /*05b0*/  MOV R4, UR4 ;  /* 0x0000000400047c02 */ /* 0x000fc80008000f00 */
        /* <DEDUP_REMOVED lines=9> */
.L_x_1564:
[----:B------:R-:W-:-:S04]  /*0650*/  MOV R2, c[0x0][0x32c] ;  /* 0x0000cb0000027a02 */ /* 0x000fc80000000f00 */
[----:B------:R-:W-:-:S13]  /*0660*/  ISETP.NE.AND P0, PT, R2, 0x1, PT ;  /* 0x000000010200780c */ /* 0x000fda0003f05270 */
[----:B------:R-:W-:-:S05]  /*0670*/  @P0 IMAD.HI.U32 R2, R4, c[0x0][0x330], RZ ;  /* 0x0000cc0004020a27 */ /* 0x000fca00078e00ff */
[----:B------:R-:W-:-:S05]  /*0680*/  @P0 SHF.R.U32.HI R4, RZ, c[0x0][0x334], R2 ;  /* 0x0000cd00ff040a19 */ /* 0x000fca0000011602 */
.L_x_1565:
[----:B------:R-:W-:-:S05]  /*0690*/  IMAD R4, R4, c[0x0][0x32c], RZ ;  /* 0x0000cb0004047a24 */ /* 0x000fca00078e02ff */
[----:B------:R-:W-:-:S04]  /*06a0*/  IMNMX R3, R3, R4, !PT ;  /* 0x0000000403037217 */ /* 0x000fc80007800200 */
.L_x_1563:
[----:B------:R-:W-:Y:S01]  /*06b0*/  SHF.R.S32.HI R2, RZ, 0x1f, R3 ;  /* 0x0000001fff027819 */ /* 0x000fe20000011403 */
[----:B------:R-:W-:Y:S01]  /*06c0*/  USHF.R.U32.HI UR5, URZ, 0x10, UR10 ;  /* 0x000000103f057899 */ /* 0x000fe2000801160a */
[----:B------:R-:W-:Y:S01]  /*06d0*/  IMAD.MOV.U32 R132, RZ, RZ, RZ ;  /* 0x000000ffff847224 */ /* 0x000fe200078e00ff */
[----:B------:R-:W-:Y:S01]  /*06e0*/  ULDC UR4, c[0x0][0x338] ;  /* 0x0000ce0000047ab9 */ /* 0x000fe20000000800 */
[----:B------:R-:W-:Y:S01]  /*06f0*/  LEA.HI R2, R2, R3, RZ, 0x6 ;  /* 0x0000000302027211 */ /* 0x000fe200078f30ff */
[----:B------:R-:W-:-:S03]  /*0700*/  UISETP.NE.AND UP0, UPT, UR5, URZ, UPT ;  /* 0x0000003f0500728c */ /* 0x000fc6000bf05270 */
[----:B------:R-:W-:Y:S01]  /*0710*/  SHF.R.S32.HI R189, RZ, 0x6, R2 ;  /* 0x00000006ffbd7819 */ /* 0x000fe20000011402 */
[----:B------:R-:W-:-:S03]  /*0720*/  USEL UR4, UR5, UR4, UP0 ;  /* 0x0000000405047287 */ /* 0x000fc60008000000 */
[----:B------:R-:W-:-:S04]  /*0730*/  IMNMX R189, RZ, R189, !PT ;  /* 0x000000bdffbd7217 */ /* 0x000fc80007800200 */
[----:B------:R-:W-:-:S13]  /*0740*/  ISETP.LT.AND P0, PT, R189, UR6, PT ;  /* 0x00000006bd007c0c */ /* 0x000fda000bf01270 */
[----:B------:R-:W-:Y:S05]  /*0750*/  @!P0 BRA `(.L_x_1566) ;  /* 0x000001c000008947 */ /* 0x000fea0003800000 */
[----:B------:R-:W-:Y:S01]  /*0760*/  IMAD.U32 R2, RZ, RZ, UR4 ;  /* 0x00000004ff027e24 */ /* 0x000fe2000f8e00ff */
[----:B------:R-:W-:-:S04]  /*0770*/  UIADD3 UR5, UR4, -0x1, UR6 ;  /* 0xffffffff04057890 */ /* 0x000fc8000fffe006 */
[-C--:B------:R-:W-:Y:S02]  /*0780*/  IABS R5, R2.reuse ;  /* 0x0000000200057213 */ /* 0x080fe40000000000 */
[----:B------:R-:W-:Y:S02]  /*0790*/  IADD3 R7, -R189, UR5, RZ ;  /* 0x00000005bd077c10 */ /* 0x000fe4000fffe1ff */
[----:B------:R-:W1:Y:S01]  /*07a0*/  I2F.RP R10, R5 ;  /* 0x00000005000a7306 */ /* 0x000e620000209400 */
[----:B------:R-:W-:Y:S02]  /*07b0*/  IABS R2, R2 ;  /* 0x0000000200027213 */ /* 0x000fe40000000000 */
[----:B------:R-:W-:Y:S02]  /*07c0*/  IABS R3, R7 ;  /* 0x0000000700037213 */ /* 0x000fe40000000000 */
[----:B------:R-:W-:Y:S01]  /*07d0*/  LOP3.LUT R7, R7, UR4, RZ, 0x3c, !PT ;  /* 0x0000000407077c12 */ /* 0x000fe2000f8e3cff */
        /* <DEDUP_REMOVED lines=14> */
[----:B------:R-:W-:Y:S02]  /*08c0*/  ISETP.NE.AND P1, PT, RZ, UR4, PT ;  /* 0x00000004ff007c0c */ /* 0x000fe4000bf25270 */
[----:B------:R-:W-:-:S13]  /*08d0*/  ISETP.GE.U32.AND P2, PT, R2, R5, PT ;  /* 0x000000050200720c */ /* 0x000fda0003f46070 */
[----:B------:R-:W-:-:S05]  /*08e0*/  @P2 IADD3 R4, R4, 0x1, RZ ;  /* 0x0000000104042810 */ /* 0x000fca0007ffe0ff */
[----:B------:R-:W-:Y:S01]  /*08f0*/  @!P0 IMAD.MOV R4, RZ, RZ, -R4 ;  /* 0x000000ffff048224 */ /* 0x000fe200078e0a04 */
[----:B------:R-:W-:-:S05]  /*0900*/  @!P1 LOP3.LUT R4, RZ, UR4, RZ, 0x33, !PT ;  /* 0x00000004ff049c12 */ /* 0x000fca000f8e33ff */
[----:B------:R-:W-:Y:S02]  /*0910*/  IMAD.MOV.U32 R132, RZ, RZ, R4 ;  /* 0x000000ffff847224 */ /* 0x000fe400078e0004 */
.L_x_1566:
[----:B------:R-:W-:Y:S01]  /*0920*/  ULOP3.LUT UR10, UR10, 0xffff, URZ, 0xc0, !UPT ;  /* 0x0000ffff0a0a7892 */ /* 0x000fe2000f8ec03f */
[----:B------:R-:W-:Y:S01]  /*0930*/  PLOP3.LUT P2, PT, PT, PT, PT, 0x80, 0x0 ;  /* 0x000000000000781c */ /* 0x000fe20003f4f070 */
[----:B------:R-:W-:Y:S01]  /*0940*/  IMAD.MOV.U32 R7, RZ, RZ, RZ ;  /* 0x000000ffff077224 */ /* 0x000fe200078e00ff */
[----:B------:R-:W-:Y:S01]  /*0950*/  MOV R4, RZ ;  /* 0x000000ff00047202 */ /* 0x000fe20000000f00 */
[----:B------:R-:W-:Y:S01]  /*0960*/  CS2R R84, SRZ ;  /* 0x0000000000547805 */ /* 0x000fe2000001ff00 */
[----:B------:R-:W-:Y:S01]  /*0970*/  CS2R R82, SRZ ;  /* 0x0000000000527805 */ /* 0x000fe2000001ff00 */
[----:B------:R-:W-:Y:S01]  /*0980*/  IMAD R189, R132, UR10, R189 ;  /* 0x0000000a84bd7c24 */ /* 0x000fe2000f8e02bd */
[----:B------:R-:W-:Y:S01]  /*0990*/  ULDC.64 UR10, c[0x0][0x118] ;  /* 0x00004600000a7ab9 */ /* 0x000fe20000000a00 */
[----:B------:R-:W-:Y:S01]  /*09a0*/  CS2R R80, SRZ ;  /* 0x0000000000507805 */ /* 0x000fe2000001ff00 */
[----:B------:R-:W-:Y:S01]  /*09b0*/  CS2R R78, SRZ ;  /* 0x00000000004e7805 */ /* 0x000fe2000001ff00 */
[----:B------:R-:W-:Y:S01]  /*09c0*/  IMAD.IADD R132, R189, 0x1, R132 ;  /* 0x00000001bd847824 */ /* 0x000fe200078e0284 */
[----:B------:R-:W-:Y:S01]  /*09d0*/  CS2R R76, SRZ ;  /* 0x00000000004c7805 */ /* 0x000fe2000001ff00 */
[----:B------:R-:W-:Y:S01]  /*09e0*/  CS2R R74, SRZ ;  /* 0x00000000004a7805 */ /* 0x000fe2000001ff00 */
[----:B------:R-:W-:Y:S01]  /*09f0*/  CS2R R72, SRZ ;  /* 0x0000000000487805 */ /* 0x000fe2000001ff00 */
[----:B------:R-:W-:Y:S01]  /*0a00*/  CS2R R70, SRZ ;  /* 0x0000000000467805 */ /* 0x000fe2000001ff00 */
[----:B------:R-:W-:Y:S01]  /*0a10*/  IMNMX R132, R132, UR6, PT ;  /* 0x0000000684847c17 */ /* 0x000fe2000b800200 */
        /* <DEDUP_REMOVED lines=47> */
[----:B------:R-:W-:-:S05]  /*0d10*/  @P4 IMAD.WIDE R4, R0, R3, c[0x0][0x340] ;  /* 0x0000d00000044625 */ /* 0x000fca00078e0203 */
[----:B------:R1:W2:Y:S01]  /*0d20*/  @P4 LDG.E R2, [R4.64] ;  /* 0x0000000a04024981 */ /* 0x0002a2000c1e1900 */
[----:B------:R-:W-:Y:S01]  /*0d30*/  SHF.R.S32.HI R81, RZ, 0x1f, R6 ;  /* 0x0000001fff517819 */ /* 0x000fe20000011406 */
[----:B------:R-:W-:Y:S01]  /*0d40*/  UIMAD UR6, UR14, UR4, URZ ;  /* 0x000000040e0672a4 */ /* 0x000fe2000f8e023f */
[----:B------:R-:W-:Y:S01]  /*0d50*/  PLOP3.LUT P2, PT, PT, PT, UP2, 0x80, 0x0 ;  /* 0x000000000000781c */ /* 0x000fe20003f4f028 */
[----:B------:R-:W-:Y:S01]  /*0d60*/  UIMAD.WIDE.U32 UR16, UR8, UR4, URZ ;  /* 0x00000004081072a5 */ /* 0x000fe2000f8e003f */
[CC--:B------:R-:W-:Y:S01]  /*0d70*/  LEA.HI R8, R81.reuse, R6.reuse, RZ, 0x3 ;  /* 0x0000000651087211 */ /* 0x0c0fe200078f18ff */
[----:B------:R-:W-:Y:S01]  /*0d80*/  UIMAD UR4, UR8, UR5, UR6 ;  /* 0x00000005080472a4 */ /* 0x000fe2000f8e0206 */
[CC--:B------:R-:W-:Y:S01]  /*0d90*/  LEA.HI R19, R81.reuse, R6.reuse, RZ, 0x4 ;  /* 0x0000000651137211 */ /* 0x0c0fe200078f20ff */
[----:B------:R-:W-:Y:S01]  /*0da0*/  BSSY B0, `(.L_x_1568) ;  /* 0x0000097000007945 */ /* 0x000fe20003800000 */
[----:B------:R-:W-:Y:S01]  /*0db0*/  LOP3.LUT R3, R8, 0xfffffff8, RZ, 0xc0, !PT ;  /* 0xfffffff808037812 */ /* 0x000fe200078ec0ff */
[----:B------:R-:W-:Y:S01]  /*0dc0*/  UIADD3 UR4, UR17, UR4, URZ ;  /* 0x0000000411047290 */ /* 0x000fe2000fffe03f */
[----:B------:R-:W-:Y:S01]  /*0dd0*/  SHF.R.S32.HI R9, RZ, 0x3, R8 ;  /* 0x00000003ff097819 */ /* 0x000fe20000011408 */
[----:B------:R-:W-:Y:S01]  /*0de0*/  IMAD.U32 R21, RZ, RZ, UR17 ;  /* 0x00000011ff157e24 */ /* 0x000fe2000f8e00ff */
[----:B------:R-:W-:Y:S01]  /*0df0*/  PLOP3.LUT P0, PT, PT, PT, UP2, 0x80, 0x0 ;  /* 0x000000000000781c */ /* 0x000fe20003f0f028 */
[----:B------:R-:W-:Y:S01]  /*0e00*/  IMAD.IADD R208, R6, 0x1, -R3 ;  /* 0x0000000106d07824 */ /* 0x000fe200078e0a03 */
[----:B------:R-:W-:Y:S01]  /*0e10*/  LEA.HI R13, R81, R6, RZ, 0x6 ;  /* 0x00000006510d7211 */ /* 0x000fe200078f30ff */
[----:B------:R-:W-:Y:S01]  /*0e20*/  IMAD.SHL.U32 R7, R9, 0x40, RZ ;  /* 0x0000004009077824 */ /* 0x000fe200078e00ff */
[----:B------:R-:W-:Y:S01]  /*0e30*/  ULDC.64 UR6, c[0x0][0x1e8] ;  /* 0x00007a0000067ab9 */ /* 0x000fe20000000a00 */
[C---:B------:R-:W-:Y:S01]  /*0e40*/  IMAD.SHL.U32 R18, R208.reuse, 0x8, RZ ;  /* 0x00000008d0127824 */ /* 0x040fe200078e00ff */
[----:B------:R-:W-:Y:S01]  /*0e50*/  UIMAD UR6, UR14, UR6, URZ ;  /* 0x000000060e0672a4 */ /* 0x000fe2000f8e023f */
[----:B------:R-:W-:Y:S01]  /*0e60*/  IMAD.SHL.U32 R17, R208, 0x40, RZ ;  /* 0x00000040d0117824 */ /* 0x000fe200078e00ff */
[----:B------:R-:W-:Y:S01]  /*0e70*/  LOP3.LUT R7, R7, 0x1c0, RZ, 0xc0, !PT ;  /* 0x000001c007077812 */ /* 0x000fe200078ec0ff */
[----:B------:R-:W-:Y:S01]  /*0e80*/  IMAD.U32 R20, RZ, RZ, UR16 ;  /* 0x00000010ff147e24 */ /* 0x000fe2000f8e00ff */
[----:B------:R-:W-:Y:S01]  /*0e90*/  UIMAD UR6, UR8, UR7, UR6 ;  /* 0x00000007080672a4 */ /* 0x000fe2000f8e0206 */
[----:B------:R-:W-:Y:S01]  /*0ea0*/  IMAD.U32 R21, RZ, RZ, UR4 ;  /* 0x00000004ff157e24 */ /* 0x000fe2000f8e00ff */
[----:B-1----:R-:W-:Y:S01]  /*0eb0*/  SHF.R.S32.HI R5, RZ, 0x4, R19 ;  /* 0x00000004ff057819 */ /* 0x002fe20000011413 */
[----:B------:R-:W-:Y:S01]  /*0ec0*/  IMAD.SHL.U32 R13, R13, 0x8, RZ ;  /* 0x000000080d0d7824 */ /* 0x000fe200078e00ff */
[----:B------:R-:W-:Y:S01]  /*0ed0*/  LOP3.LUT R3, R7, 0x38, R18, 0xf8, !PT ;  /* 0x0000003807037812 */ /* 0x000fe200078ef812 */
[----:B------:R-:W-:Y:S01]  /*0ee0*/  IMAD.WIDE.U32 R20, R0, c[0x0][0x1c0], R20 ;  /* 0x0000700000147a25 */ /* 0x000fe200078e0014 */
[C---:B------:R-:W-:Y:S01]  /*0ef0*/  LEA.HI R4, R19.reuse, R5, RZ, 0x1 ;  /* 0x0000000513047211 */ /* 0x040fe200078f08ff */
[----:B------:R-:W-:Y:S01]  /*0f00*/  ULDC.64 UR4, c[0x0][0x210] ;  /* 0x0000840000047ab9 */ /* 0x000fe20000000a00 */
[----:B------:R-:W-:Y:S01]  /*0f10*/  LOP3.LUT R19, R19, 0xfffffff0, RZ, 0xc0, !PT ;  /* 0xfffffff013137812 */ /* 0x000fe200078ec0ff */
[----:B------:R-:W-:Y:S01]  /*0f20*/  UIMAD UR4, UR14, UR4, URZ ;  /* 0x000000040e0472a4 */ /* 0x000fe2000f8e023f */
[----:B------:R-:W-:Y:S01]  /*0f30*/  SHF.R.U32.HI R194, RZ, 0x3, R7 ;  /* 0x00000003ffc27819 */ /* 0x000fe20000011607 */
[----:B------:R-:W-:Y:S01]  /*0f40*/  IMAD R7, R208, 0x20, R9 ;  /* 0x00000020d0077824 */ /* 0x000fe200078e0209 */
[----:B------:R-:W-:Y:S01]  /*0f50*/  LOP3.LUT R4, R4, 0xfffffffe, RZ, 0xc0, !PT ;  /* 0xfffffffe04047812 */ /* 0x000fe200078ec0ff */
[----:B------:R-:W-:Y:S01]  /*0f60*/  IMAD.IADD R19, R6, 0x1, -R19 ;  /* 0x0000000106137824 */ /* 0x000fe200078e0a13 */
[----:B------:R-:W-:Y:S01]  /*0f70*/  LOP3.LUT R17, R17, 0x1c0, RZ, 0xc0, !PT ;  /* 0x000001c011117812 */ /* 0x000fe200078ec0ff */
[----:B------:R-:W-:Y:S01]  /*0f80*/  UIMAD UR4, UR8, UR5, UR4 ;  /* 0x00000005080472a4 */ /* 0x000fe2000f8e0204 */
[----:B------:R-:W-:Y:S01]  /*0f90*/  IADD3 R7, R7, UR13, RZ ;  /* 0x0000000d07077c10 */ /* 0x000fe2000fffe0ff */
[----:B------:R-:W-:Y:S01]  /*0fa0*/  IMAD.IADD R4, R5, 0x1, -R4 ;  /* 0x0000000105047824 */ /* 0x000fe200078e0a04 */
[----:B------:R-:W-:Y:S01]  /*0fb0*/  IADD3 R5, R18, 0x80, RZ ;  /* 0x0000008012057810 */ /* 0x000fe20007ffe0ff */
[----:B------:R-:W-:Y:S01]  /*0fc0*/  ULDC UR5, c[0x0][0x2c4] ;  /* 0x0000b10000057ab9 */ /* 0x000fe20000000800 */
[----:B------:R-:W-:Y:S01]  /*0fd0*/  SHF.R.S32.HI R14, RZ, 0x1f, R19 ;  /* 0x0000001fff0e7819 */ /* 0x000fe20000011413 */
[----:B------:R-:W-:Y:S01]  /*0fe0*/  @P2 IMAD.HI.U32 R10, R7, c[0x0][0x2c8], RZ ;  /* 0x0000b200070a2a27 */ /* 0x000fe200078e00ff */
[----:B------:R-:W-:-:S02]  /*0ff0*/  ISETP.GE.AND P1, PT, R5, c[0x0][0x1d4], PT ;  /* 0x0000750005007a0c */ /* 0x000fc40003f26270 */
[----:B------:R-:W-:Y:S01]  /*1000*/  ISETP.GE.AND P5, PT, R5, c[0x0][0x198], PT ;  /* 0x0000660005007a0c */ /* 0x000fe20003fa6270 */
[----:B------:R-:W-:Y:S01]  /*1010*/  IMAD.MOV.U32 R15, RZ, RZ, R7 ;  /* 0x000000ffff0f7224 */ /* 0x000fe200078e0007 */
[----:B------:R-:W-:Y:S02]  /*1020*/  LOP3.LUT R194, R3, R194, RZ, 0x3c, !PT ;  /* 0x000000c203c27212 */ /* 0x000fe400078e3cff */
[----:B------:R-:W-:Y:S02]  /*1030*/  LEA.HI R5, R14, R19, RZ, 0x3 ;  /* 0x000000130e057211 */ /* 0x000fe400078f18ff */
[----:B------:R-:W-:Y:S02]  /*1040*/  SHF.R.S32.HI R3, RZ, 0x1f, R0 ;  /* 0x0000001fff037819 */ /* 0x000fe40000011400 */
[----:B------:R-:W-:Y:S02]  /*1050*/  @P0 SHF.R.U32.HI R15, RZ, c[0x0][0x2cc], R10 ;  /* 0x0000b300ff0f0a19 */ /* 0x000fe4000001160a */
[----:B------:R-:W-:Y:S01]  /*1060*/  LOP3.LUT R8, R17, 0x8, R8, 0xf8, !PT ;  /* 0x0000000811087812 */ /* 0x000fe200078ef808 */
[----:B------:R-:W-:Y:S01]  /*1070*/  IMAD R23, R3, c[0x0][0x1c0], RZ ;  /* 0x0000700003177a24 */ /* 0x000fe200078e02ff */
[----:B------:R-:W-:-:S02]  /*1080*/  LOP3.LUT R16, R5, 0xfffffff8, RZ, 0xc0, !PT ;  /* 0xfffffff805107812 */ /* 0x000fc400078ec0ff */
[----:B------:R-:W-:Y:S01]  /*1090*/  SHF.R.U32.HI R17, RZ, 0x3, R17 ;  /* 0x00000003ff117819 */ /* 0x000fe20000011611 */
[----:B------:R-:W-:Y:S01]  /*10a0*/  IMAD R23, R0, c[0x0][0x1c4], R23 ;  /* 0x0000710000177a24 */ /* 0x000fe200078e0217 */
[----:B------:R-:W-:Y:S01]  /*10b0*/  SHF.R.S32.HI R10, RZ, 0x1f, R9 ;  /* 0x0000001fff0a7819 */ /* 0x000fe20000011409 */
[----:B------:R-:W-:Y:S01]  /*10c0*/  IMAD.IADD R16, R19, 0x1, -R16 ;  /* 0x0000000113107824 */ /* 0x000fe200078e0a10 */
[----:B------:R-:W-:Y:S01]  /*10d0*/  LOP3.LUT R17, R8, R17, RZ, 0x3c, !PT ;  /* 0x0000001108117212 */ /* 0x000fe200078e3cff */
[----:B------:R-:W-:Y:S01]  /*10e0*/  IMAD.IADD R21, R21, 0x1, R23 ;  /* 0x0000000115157824 */ /* 0x000fe200078e0217 */
[----:B------:R-:W-:Y:S01]  /*10f0*/  SHF.R.S32.HI R19, RZ, 0x1f, R18 ;  /* 0x0000001fff137819 */ /* 0x000fe20000011412 */
[----:B------:R-:W-:Y:S01]  /*1100*/  IMAD R8, R10, c[0x0][0x1e0], RZ ;  /* 0x000078000a087a24 */ /* 0x000fe200078e02ff */
[----:B------:R-:W-:Y:S01]  /*1110*/  LOP3.LUT R194, R194, 0xfffffe00, R13, 0xf8, !PT ;  /* 0xfffffe00c2c27812 */ /* 0x000fe200078ef80d */
[----:B------:R-:W-:Y:S01]  /*1120*/  IMAD R10, R10, c[0x0][0x208], RZ ;  /* 0x000082000a0a7a24 */ /* 0x000fe200078e02ff */
[--C-:B------:R-:W-:Y:S01]  /*1130*/  SHF.R.S32.HI R14, RZ, 0x1f, R15.reuse ;  /* 0x0000001fff0e7819 */ /* 0x100fe2000001140f */
[C---:B------:R-:W-:Y:S01]  /*1140*/  IMAD R13, R9.reuse, c[0x0][0x1e4], R8 ;  /* 0x00007900090d7a24 */ /* 0x040fe200078e0208 */
[C---:B------:R-:W-:Y:S01]  /*1150*/  LOP3.LUT P2, RZ, R16.reuse, 0x4, RZ, 0xc0, !PT ;  /* 0x0000000410ff7812 */ /* 0x040fe2000784c0ff */
[----:B------:R-:W-:Y:S01]  /*1160*/  IMAD.MOV R8, RZ, RZ, -R15 ;  /* 0x000000ffff087224 */ /* 0x000fe200078e0a0f */
[----:B------:R-:W-:Y:S01]  /*1170*/  LOP3.LUT P3, RZ, R16, 0x2, RZ, 0xc0, !PT ;  /* 0x0000000210ff7812 */ /* 0x000fe2000786c0ff */
[C---:B------:R-:W-:Y:S01]  /*1180*/  IMAD R10, R9.reuse, c[0x0][0x20c], R10 ;  /* 0x00008300090a7a24 */ /* 0x040fe200078e020a */
[----:B------:R-:W-:Y:S01]  /*1190*/  P2R R12, PR, RZ, 0x2 ;  /* 0x00000002ff0c7803 */ /* 0x000fe20000000000 */
[----:B------:R-:W-:Y:S01]  /*11a0*/  IMAD.WIDE.U32 R24, R9, c[0x0][0x1e0], R18 ;  /* 0x0000780009187a25 */ /* 0x000fe200078e0012 */
[----:B------:R-:W-:-:S02]  /*11b0*/  LOP3.LUT P1, RZ, R208, 0x2, RZ, 0xc0, !PT ;  /* 0x00000002d0ff7812 */ /* 0x000fc4000782c0ff */
[----:B------:R-:W-:Y:S01]  /*11c0*/  LEA.HI R80, R81, R6, RZ, 0x5 ;  /* 0x0000000651507211 */ /* 0x000fe200078f28ff */
[----:B------:R-:W-:Y:S01]  /*11d0*/  IMAD.WIDE.U32 R22, R9, c[0x0][0x208], R18 ;  /* 0x0000820009167a25 */ /* 0x000fe200078e0012 */
[----:B------:R-:W-:-:S03]  /*11e0*/  P2R R11, PR, RZ, 0x20 ;  /* 0x00000020ff0b7803 */ /* 0x000fc60000000000 */
[----:B------:R-:W-:Y:S02]  /*11f0*/  IMAD R8, R8, c[0x0][0x2c4], R7 ;  /* 0x0000b10008087a24 */ /* 0x000fe400078e0207 */
[----:B------:R-:W-:Y:S02]  /*1200*/  IMAD.IADD R25, R25, 0x1, R13 ;  /* 0x0000000119197824 */ /* 0x000fe400078e020d */
[----:B------:R-:W-:Y:S02]  /*1210*/  IMAD.IADD R23, R23, 0x1, R10 ;  /* 0x0000000117177824 */ /* 0x000fe400078e020a */
[----:B------:R-:W-:Y:S02]  /*1220*/  IMAD.U32 R7, RZ, RZ, UR8 ;  /* 0x00000008ff077e24 */ /* 0x000fe4000f8e00ff */
[----:B------:R-:W-:Y:S02]  /*1230*/  IMAD R14, R14, c[0x0][0x1b0], RZ ;  /* 0x00006c000e0e7a24 */ /* 0x000fe400078e02ff */
[----:B------:R-:W-:-:S02]  /*1240*/  IMAD.SHL.U32 R16, R16, 0x40, RZ ;  /* 0x0000004010107824 */ /* 0x000fc400078e00ff */
[----:B------:R-:W-:-:S03]  /*1250*/  IMAD.WIDE.U32 R24, R7, c[0x0][0x1e8], R24 ;  /* 0x00007a0007187a25 */ /* 0x000fc600078e0018 */
[----:B------:R-:W-:Y:S01]  /*1260*/  LOP3.LUT R13, R16, 0x1c0, RZ, 0xc0, !PT ;  /* 0x000001c0100d7812 */ /* 0x000fe200078ec0ff */
[----:B------:R-:W-:Y:S01]  /*1270*/  IMAD.WIDE.U32 R22, R7, c[0x0][0x210], R22 ;  /* 0x0000840007167a25 */ /* 0x000fe200078e0016 */
[----:B------:R-:W-:Y:S02]  /*1280*/  SHF.R.S32.HI R7, RZ, 0x1f, R8 ;  /* 0x0000001fff077819 */ /* 0x000fe40000011408 */
[----:B------:R-:W-:Y:S01]  /*1290*/  IADD3 R16, R9, UR13, RZ ;  /* 0x0000000d09107c10 */ /* 0x000fe2000fffe0ff */
[----:B------:R-:W-:Y:S01]  /*12a0*/  IMAD R184, R4, 0x200, R17 ;  /* 0x0000020004b87824 */ /* 0x000fe200078e0211 */
[----:B------:R-:W-:Y:S01]  /*12b0*/  IADD3 R23, R23, UR4, RZ ;  /* 0x0000000417177c10 */ /* 0x000fe2000fffe0ff */
[----:B------:R-:W-:Y:S01]  /*12c0*/  IMAD.WIDE.U32 R20, R15, c[0x0][0x1b0], R20 ;  /* 0x00006c000f147a25 */ /* 0x000fe200078e0014 */
[----:B------:R-:W-:Y:S01]  /*12d0*/  ULDC UR4, c[0x0][0x168] ;  /* 0x00005a0000047ab9 */ /* 0x000fe20000000800 */
[----:B------:R-:W-:Y:S01]  /*12e0*/  IADD3 R25, R25, UR6, RZ ;  /* 0x0000000619197c10 */ /* 0x000fe2000fffe0ff */
[----:B------:R-:W-:Y:S01]  /*12f0*/  UIMAD UR4, UR5, UR4, URZ ;  /* 0x00000004050472a4 */ /* 0x000fe2000f8e023f */
[----:B------:R-:W-:-:S02]  /*1300*/  IMAD R14, R15, c[0x0][0x1b4], R14 ;  /* 0x00006d000f0e7a24 */ /* 0x000fc400078e020e */
[----:B------:R-:W-:Y:S02]  /*1310*/  IMAD.SHL.U32 R4, R4, 0x8, RZ ;  /* 0x0000000804047824 */ /* 0x000fe400078e00ff */
[----:B------:R-:W-:Y:S02]  /*1320*/  IMAD.IADD R21, R21, 0x1, R14 ;  /* 0x0000000115157824 */ /* 0x000fe400078e020e */
[----:B------:R-:W-:Y:S01]  /*1330*/  IMAD R7, R7, c[0x0][0x1a8], RZ ;  /* 0x00006a0007077a24 */ /* 0x000fe200078e02ff */
[----:B------:R-:W-:Y:S01]  /*1340*/  LOP3.LUT R4, R13, 0x8, R4, 0xf8, !PT ;  /* 0x000000080d047812 */ /* 0x000fe200078ef804 */
[----:B------:R-:W-:Y:S01]  /*1350*/  IMAD.WIDE.U32 R14, R8, c[0x0][0x1a8], R20 ;  /* 0x00006a00080e7a25 */ /* 0x000fe200078e0014 */
[----:B------:R-:W-:-:S03]  /*1360*/  SHF.R.U32.HI R13, RZ, 0x3, R13 ;  /* 0x00000003ff0d7819 */ /* 0x000fc6000001160d */
[----:B------:R-:W-:Y:S01]  /*1370*/  IMAD R7, R8, c[0x0][0x1ac], R7 ;  /* 0x00006b0008077a24 */ /* 0x000fe200078e0207 */
[----:B------:R-:W-:Y:S01]  /*1380*/  LOP3.LUT R4, R4, R13, RZ, 0x3c, !PT ;  /* 0x0000000d04047212 */ /* 0x000fe200078e3cff */
[----:B------:R-:W-:Y:S01]  /*1390*/  IMAD.SHL.U32 R13, R5, 0x40, RZ ;  /* 0x00000040050d7824 */ /* 0x000fe200078e00ff */
[----:B------:R-:W-:Y:S01]  /*13a0*/  LEA R10, P0, R14, c[0x0][0x160], 0x1 ;  /* 0x000058000e0a7a11 */ /* 0x000fe200078008ff */
[----:B------:R-:W-:-:S03]  /*13b0*/  IMAD.IADD R5, R15, 0x1, R7 ;  /* 0x000000010f057824 */ /* 0x000fc600078e0207 */
[----:B------:R-:W-:Y:S01]  /*13c0*/  LOP3.LUT R4, R4, 0xfffffe00, R13, 0xf8, !PT ;  /* 0xfffffe0004047812 */ /* 0x000fe200078ef80d */
[----:B------:R1:W3:Y:S01]  /*13d0*/  SHFL.IDX PT, R20, R10, RZ, 0x181f ;  /* 0x00181fff0a147589 */ /* 0x0002e200000e0000 */
[----:B------:R-:W-:Y:S02]  /*13e0*/  IADD3 R13, R18, 0x40, RZ ;  /* 0x00000040120d7810 */ /* 0x000fe40007ffe0ff */
[----:B------:R-:W-:Y:S02]  /*13f0*/  LEA.HI.X R5, R14, c[0x0][0x164], R5, 0x1, P0 ;  /* 0x000059000e057a11 */ /* 0x000fe400000f0c05 */
[----:B------:R-:W-:-:S03]  /*1400*/  LOP3.LUT P0, RZ, R208, 0x4, RZ, 0xc0, !PT ;  /* 0x00000004d0ff7812 */ /* 0x000fc6000780c0ff */
[----:B------:R1:W4:Y:S01]  /*1410*/  SHFL.IDX PT, R21, R5, RZ, 0x181f ;  /* 0x00181fff05157589 */ /* 0x00032200000e0000 */
[--C-:B--2---:R-:W-:Y:S01]  /*1420*/  @P4 IMAD.MOV.U32 R196, RZ, RZ, R2.reuse ;  /* 0x000000ffffc44224 */ /* 0x104fe200078e0002 */
[----:B------:R-:W-:Y:S01]  /*1430*/  @P4 SHF.R.S32.HI R197, RZ, 0x1f, R2 ;  /* 0x0000001fffc54819 */ /* 0x000fe20000011402 */
[----:B------:R-:W-:Y:S01]  /*1440*/  @!P4 IMAD.MOV.U32 R196, RZ, RZ, R0 ;  /* 0x000000ffffc4c224 */ /* 0x000fe200078e0000 */
[----:B------:R-:W-:Y:S01]  /*1450*/  LEA.HI R0, R81, R6, RZ, 0x3 ;  /* 0x0000000651007211 */ /* 0x000fe200078f18ff */
[----:B------:R-:W-:Y:S01]  /*1460*/  @!P4 IMAD.MOV.U32 R197, RZ, RZ, R3 ;  /* 0x000000ffffc5c224 */ /* 0x000fe200078e0003 */
[----:B------:R-:W-:Y:S01]  /*1470*/  ISETP.GE.AND P4, PT, R16, UR4, PT ;  /* 0x0000000410007c0c */ /* 0x000fe2000bf86270 */
[----:B------:R-:W-:Y:S01]  /*1480*/  IMAD.MOV.U32 R2, RZ, RZ, 0x10 ;  /* 0x00000010ff027424 */ /* 0x000fe200078e00ff */
[----:B------:R-:W-:Y:S01]  /*1490*/  LOP3.LUT R7, R0, 0xfffffff8, RZ, 0xc0, !PT ;  /* 0xfffffff800077812 */ /* 0x000fe200078ec0ff */
[C---:B------:R-:W-:Y:S01]  /*14a0*/  IMAD R203, R197.reuse, c[0x0][0x1f0], RZ ;  /* 0x00007c00c5cb7a24 */ /* 0x040fe200078e02ff */
[----:B------:R-:W-:Y:S01]  /*14b0*/  P2R R0, PR, RZ, 0x2 ;  /* 0x00000002ff007803 */ /* 0x000fe20000000000 */
[----:B------:R-:W-:Y:S01]  /*14c0*/  IMAD R201, R197, c[0x0][0x218], RZ ;  /* 0x00008600c5c97a24 */ /* 0x000fe200078e02ff */
[----:B------:R-:W-:Y:S01]  /*14d0*/  ISETP.GE.AND P1, PT, R13, c[0x0][0x198], PT ;  /* 0x000066000d007a0c */ /* 0x000fe20003f26270 */
[----:B------:R-:W-:Y:S01]  /*14e0*/  IMAD.IADD R8, R6, 0x1, -R7 ;  /* 0x0000000106087824 */ /* 0x000fe200078e0a07 */
[----:B------:R-:W-:Y:S01]  /*14f0*/  SEL R2, R2, 0xfffffff0, !P3 ;  /* 0xfffffff002027807 */ /* 0x000fe20005800000 */
[----:B------:R-:W-:Y:S01]  /*1500*/  IMAD.MOV.U32 R3, RZ, RZ, 0x20 ;  /* 0x00000020ff037424 */ /* 0x000fe200078e00ff */
[----:B------:R-:W-:Y:S01]  /*1510*/  P2R R0, PR, RZ, 0x2 ;  /* 0x00000002ff007803 */ /* 0x000fe20000000000 */
[C---:B------:R-:W-:Y:S01]  /*1520*/  IMAD R203, R196.reuse, c[0x0][0x1f4], R203 ;  /* 0x00007d00c4cb7a24 */ /* 0x040fe200078e02cb */
[----:B------:R-:W-:Y:S01]  /*1530*/  SHF.R.S32.HI R7, RZ, 0x5, R80 ;  /* 0x00000005ff077819 */ /* 0x000fe20000011450 */
[C---:B------:R-:W-:Y:S01]  /*1540*/  IMAD R201, R196.reuse, c[0x0][0x21c], R201 ;  /* 0x00008700c4c97a24 */ /* 0x040fe200078e02c9 */
[----:B------:R-:W-:Y:S01]  /*1550*/  SEL R3, R3, 0xffffffe0, !P2 ;  /* 0xffffffe003037807 */ /* 0x000fe20005000000 */
[----:B------:R-:W-:Y:S01]  /*1560*/  IMAD.WIDE.U32 R198, R196, c[0x0][0x1f0], R24 ;  /* 0x00007c00c4c67a25 */ /* 0x000fe200078e0018 */
[----:B------:R-:W-:-:S02]  /*1570*/  ISETP.GE.AND P3, PT, R18, c[0x0][0x1d4], PT ;  /* 0x0000750012007a0c */ /* 0x000fc40003f66270 */
[----:B------:R-:W-:Y:S01]  /*1580*/  ISETP.GE.AND P2, PT, R13, c[0x0][0x1d4], PT ;  /* 0x000075000d007a0c */ /* 0x000fe20003f46270 */
[----:B------:R-:W-:Y:S01]  /*1590*/  IMAD.SHL.U32 R8, R8, 0x8, RZ ;  /* 0x0000000808087824 */ /* 0x000fe200078e00ff */
[----:B------:R-:W-:Y:S01]  /*15a0*/  ISETP.NE.AND P1, PT, R12, RZ, PT ;  /* 0x000000ff0c00720c */ /* 0x000fe20003f25270 */
[----:B------:R-:W-:-:S03]  /*15b0*/  IMAD.WIDE.U32 R196, R196, c[0x0][0x218], R22 ;  /* 0x00008600c4c47a25 */ /* 0x000fc600078e0016 */
[----:B------:R-:W-:Y:S01]  /*15c0*/  ISETP.GE.AND P6, PT, R8, c[0x0][0x198], PT ;  /* 0x0000660008007a0c */ /* 0x000fe20003fc6270 */
[----:B------:R-:W-:Y:S02]  /*15d0*/  IMAD.IADD R203, R199, 0x1, R203 ;  /* 0x00000001c7cb7824 */ /* 0x000fe400078e02cb */
[----:B------:R-:W-:Y:S01]  /*15e0*/  IMAD.IADD R201, R197, 0x1, R201 ;  /* 0x00000001c5c97824 */ /* 0x000fe200078e02c9 */
[----:B------:R-:W-:Y:S05]  /*15f0*/  @P4 BRA `(.L_x_1569) ;  /* 0x0000011000004947 */ /* 0x000fea0003800000 */
[C---:B-1-34-:R-:W-:Y:S02]  /*1600*/  IADD3 R12, R8.reuse, 0x80, RZ ;  /* 0x00000080080c7810 */ /* 0x05afe40007ffe0ff */
[----:B------:R-:W-:Y:S02]  /*1610*/  LEA R22, P4, R8, R20, 0x1 ;  /* 0x0000001408167211 */ /* 0x000fe400078808ff */
[----:B------:R-:W-:Y:S02]  /*1620*/  SHF.R.S32.HI R14, RZ, 0x1f, R13 ;  /* 0x0000001fff0e7819 */ /* 0x000fe4000001140d */
[----:B------:R-:W-:-:S02]  /*1630*/  SHF.R.S32.HI R15, RZ, 0x1f, R12 ;  /* 0x0000001fff0f7819 */ /* 0x000fc4000001140c */
[----:B------:R-:W-:Y:S02]  /*1640*/  LEA.HI.X R23, R8, R21, R19, 0x1, P4 ;  /* 0x0000001508177211 */ /* 0x000fe400020f0c13 */
[----:B------:R-:W-:Y:S02]  /*1650*/  LEA.HI R14, R14, R13, RZ, 0x3 ;  /* 0x0000000d0e0e7211 */ /* 0x000fe400078f18ff */
[----:B------:R-:W-:Y:S02]  /*1660*/  ISETP.NE.AND P4, PT, R0, RZ, PT ;  /* 0x000000ff0000720c */ /* 0x000fe40003f85270 */
[----:B------:R-:W-:Y:S01]  /*1670*/  LEA.HI R15, R15, R12, RZ, 0x3 ;  /* 0x0000000c0f0f7211 */ /* 0x000fe200078f18ff */
[----:B------:R-:W-:Y:S01]  /*1680*/  IMAD.SHL.U32 R12, R194, 0x2, RZ ;  /* 0x00000002c20c7824 */ /* 0x000fe200078e00ff */
[----:B------:R-:W-:Y:S02]  /*1690*/  LOP3.LUT R14, R14, 0xfffffff8, RZ, 0xc0, !PT ;  /* 0xfffffff80e0e7812 */ /* 0x000fe400078ec0ff */
[----:B------:R-:W-:-:S02]  /*16a0*/  LOP3.LUT R15, R15, 0xfffffff8, RZ, 0xc0, !PT ;  /* 0xfffffff80f0f7812 */ /* 0x000fc400078ec0ff */
[----:B------:R-:W-:Y:S01]  /*16b0*/  @!PT LDS RZ, [RZ] ;  /* 0x00000000fffff984 */ /* 0x000fe20000000800 */
[----:B------:R1:W-:Y:S01]  /*16c0*/  LDGSTS.E.BYPASS.LTC128B.128 [R12+0x18100], [R22.64], !P6 ;  /* 0x18100000160c7fae */ /* 0x0003e2000f101d4a */
[----:B------:R-:W-:-:S04]  /*16d0*/  IMAD.WIDE R24, R14, 0x2, R20 ;  /* 0x000000020e187825 */ /* 0x000fc800078e0214 */
[----:B------:R-:W-:Y:S01]  /*16e0*/  IMAD.WIDE R20, R15, 0x2, R20 ;  /* 0x000000020f147825 */ /* 0x000fe200078e0214 */
[----:B------:R1:W-:Y:S04]  /*16f0*/  LDGSTS.E.BYPASS.LTC128B.128 [R12+0x1c100], [R24.64], !P4 ;  /* 0x1c100000180c7fae */ /* 0x0003e8000e101d4a */
[----:B------:R1:W-:Y:S02]  /*1700*/  LDGSTS.E.BYPASS.LTC128B.128 [R12+0x20100], [R20.64], !P5 ;  /* 0x20100000140c7fae */ /* 0x0003e4000e901d4a */
.L_x_1569:
[----:B-1-34-:R-:W-:Y:S05]  /*1710*/  BSYNC B0 ;  /* 0x0000000000007941 */ /* 0x01afea0003800000 */
.L_x_1568:
[----:B------:R-:W-:Y:S01]  /*1720*/  IADD3 R12, R16, 0x20, RZ ;  /* 0x00000020100c7810 */ /* 0x000fe20007ffe0ff */
[----:B------:R1:W2:Y:S01]  /*1730*/  SHFL.IDX PT, R21, R5, 0x1, 0x181f ;  /* 0x00381f0005157f89 */ /* 0x0002a200000e0000 */
[----:B------:R-:W-:Y:S02]  /*1740*/  BSSY B0, `(.L_x_1570) ;  /* 0x0000015000007945 */ /* 0x000fe40003800000 */
[----:B------:R-:W-:Y:S01]  /*1750*/  ISETP.GE.AND P4, PT, R12, UR4, PT ;  /* 0x000000040c007c0c */ /* 0x000fe2000bf86270 */
[----:B------:R1:W3:-:S12]  /*1760*/  SHFL.IDX PT, R20, R10, 0x1, 0x181f ;  /* 0x00381f000a147f89 */ /* 0x0002d800000e0000 */
[----:B------:R-:W-:Y:S05]  /*1770*/  @P4 BRA `(.L_x_1571) ;  /* 0x0000011000004947 */ /* 0x000fea0003800000 */
[C---:B------:R-:W-:Y:S02]  /*1780*/  IADD3 R15, R8.reuse, 0x80, RZ ;  /* 0x00000080080f7810 */ /* 0x040fe40007ffe0ff */
[C---:B---3--:R-:W-:Y:S02]  /*1790*/  LEA R22, P4, R8.reuse, R20, 0x1 ;  /* 0x0000001408167211 */ /* 0x048fe400078808ff */
[----:B------:R-:W-:Y:S02]  /*17a0*/  SHF.R.S32.HI R14, RZ, 0x1f, R13 ;  /* 0x0000001fff0e7819 */ /* 0x000fe4000001140d */
[----:B------:R-:W-:Y:S02]  /*17b0*/  SHF.R.S32.HI R12, RZ, 0x1f, R15 ;  /* 0x0000001fff0c7819 */ /* 0x000fe4000001140f */
[----:B--2---:R-:W-:Y:S02]  /*17c0*/  LEA.HI.X R23, R8, R21, R19, 0x1, P4 ;  /* 0x0000001508177211 */ /* 0x004fe400020f0c13 */
[----:B------:R-:W-:-:S02]  /*17d0*/  LEA.HI R14, R14, R13, RZ, 0x3 ;  /* 0x0000000d0e0e7211 */ /* 0x000fc400078f18ff */
[----:B------:R-:W-:Y:S02]  /*17e0*/  ISETP.NE.AND P4, PT, R0, RZ, PT ;  /* 0x000000ff0000720c */ /* 0x000fe40003f85270 */
[----:B------:R-:W-:Y:S01]  /*17f0*/  LEA.HI R12, R12, R15, RZ, 0x3 ;  /* 0x0000000f0c0c7211 */ /* 0x000fe200078f18ff */
[----:B------:R-:W-:Y:S01]  /*1800*/  IMAD.SHL.U32 R15, R194, 0x2, RZ ;  /* 0x00000002c20f7824 */ /* 0x000fe200078e00ff */
[----:B------:R-:W-:Y:S02]  /*1810*/  LOP3.LUT R14, R14, 0xfffffff8, RZ, 0xc0, !PT ;  /* 0xfffffff80e0e7812 */ /* 0x000fe400078ec0ff */
[----:B------:R-:W-:Y:S02]  /*1820*/  LOP3.LUT R12, R12, 0xfffffff8, RZ, 0xc0, !PT ;  /* 0xfffffff80c0c7812 */ /* 0x000fe400078ec0ff */
[----:B------:R-:W-:Y:S01]  /*1830*/  @!PT LDS RZ, [RZ] ;  /* 0x00000000fffff984 */ /* 0x000fe20000000800 */
[----:B------:R2:W-:Y:S01]  /*1840*/  LDGSTS.E.BYPASS.LTC128B.128 [R15+0x19100], [R22.64], !P6 ;  /* 0x19100000160f7fae */ /* 0x0005e2000f101d4a */
[----:B------:R-:W-:-:S04]  /*1850*/  IMAD.WIDE R24, R14, 0x2, R20 ;  /* 0x000000020e187825 */ /* 0x000fc800078e0214 */
[----:B------:R-:W-:Y:S01]  /*1860*/  IMAD.WIDE R20, R12, 0x2, R20 ;  /* 0x000000020c147825 */ /* 0x000fe200078e0214 */
[----:B------:R2:W-:Y:S04]  /*1870*/  LDGSTS.E.BYPASS.LTC128B.128 [R15+0x1d100], [R24.64], !P4 ;  /* 0x1d100000180f7fae */ /* 0x0005e8000e101d4a */
[----:B------:R2:W-:Y:S02]  /*1880*/  LDGSTS.E.BYPASS.LTC128B.128 [R15+0x21100], [R20.64], !P5 ;  /* 0x21100000140f7fae */ /* 0x0005e4000e901d4a */
.L_x_1571:
[----:B------:R-:W-:Y:S05]  /*1890*/  BSYNC B0 ;  /* 0x0000000000007941 */ /* 0x000fea0003800000 */
.L_x_1570:
[----:B------:R-:W-:Y:S01]  /*18a0*/  IADD3 R12, R16, 0x40, RZ ;  /* 0x00000040100c7810 */ /* 0x000fe20007ffe0ff */
[----:B--2---:R2:W4:Y:S01]  /*18b0*/  SHFL.IDX PT, R21, R5, 0x2, 0x181f ;  /* 0x00581f0005157f89 */ /* 0x00452200000e0000 */
[----:B------:R-:W-:Y:S02]  /*18c0*/  BSSY B0, `(.L_x_1572) ;  /* 0x0000015000007945 */ /* 0x000fe40003800000 */
[----:B------:R-:W-:Y:S01]  /*18d0*/  ISETP.GE.AND P4, PT, R12, UR4, PT ;  /* 0x000000040c007c0c */ /* 0x000fe2000bf86270 */
[----:B---3--:R2:W3:-:S12]  /*18e0*/  SHFL.IDX PT, R20, R10, 0x2, 0x181f ;  /* 0x00581f000a147f89 */ /* 0x0084d800000e0000 */
[----:B------:R-:W-:Y:S05]  /*18f0*/  @P4 BRA `(.L_x_1573) ;  /* 0x0000011000004947 */ /* 0x000fea0003800000 */
[C---:B------:R-:W-:Y:S02]  /*1900*/  IADD3 R15, R8.reuse, 0x80, RZ ;  /* 0x00000080080f7810 */ /* 0x040fe40007ffe0ff */
[C---:B---3--:R-:W-:Y:S02]  /*1910*/  LEA R22, P4, R8.reuse, R20, 0x1 ;  /* 0x0000001408167211 */ /* 0x048fe400078808ff */
[----:B------:R-:W-:Y:S02]  /*1920*/  SHF.R.S32.HI R14, RZ, 0x1f, R13 ;  /* 0x0000001fff0e7819 */ /* 0x000fe4000001140d */
[----:B------:R-:W-:Y:S02]  /*1930*/  SHF.R.S32.HI R12, RZ, 0x1f, R15 ;  /* 0x0000001fff0c7819 */ /* 0x000fe4000001140f */
[----:B----4-:R-:W-:Y:S02]  /*1940*/  LEA.HI.X R23, R8, R21, R19, 0x1, P4 ;  /* 0x0000001508177211 */ /* 0x010fe400020f0c13 */
        /* <DEDUP_REMOVED lines=12> */
.L_x_1573:
[----:B------:R-:W-:Y:S05]  /*1a10*/  BSYNC B0 ;  /* 0x0000000000007941 */ /* 0x000fea0003800000 */
.L_x_1572:
[----:B------:R-:W5:Y:S01]  /*1a20*/  SHFL.IDX PT, R14, R10, 0x3, 0x181f ;  /* 0x00781f000a0e7f89 */ /* 0x000f6200000e0000 */
[----:B------:R-:W-:Y:S01]  /*1a30*/  IADD3 R16, R16, 0x60, RZ ;  /* 0x0000006010107810 */ /* 0x000fe20007ffe0ff */
[----:B------:R-:W-:Y:S01]  /*1a40*/  IMAD.SHL.U32 R144, R194, 0x2, RZ ;  /* 0x00000002c2907824 */ /* 0x000fe200078e00ff */
[----:B------:R-:W-:Y:S01]  /*1a50*/  IADD3 R12, R132, -0x1, RZ ;  /* 0xffffffff840c7810 */ /* 0x000fe20007ffe0ff */
[----:B---3--:R-:W3:Y:S01]  /*1a60*/  SHFL.IDX PT, R15, R5, 0x3, 0x181f ;  /* 0x00781f00050f7f89 */ /* 0x008ee200000e0000 */
[----:B------:R-:W-:Y:S01]  /*1a70*/  ISETP.GE.AND P5, PT, R16, UR4, PT ;  /* 0x0000000410007c0c */ /* 0x000fe2000bfa6270 */
[----:B------:R-:W-:Y:S01]  /*1a80*/  IMAD.MOV.U32 R42, RZ, RZ, 0x6 ;  /* 0x00000006ff2a7424 */ /* 0x000fe200078e00ff */
[----:B------:R-:W-:Y:S01]  /*1a90*/  ULDC UR6, c[0x0][0x324] ;  /* 0x0000c90000067ab9 */ /* 0x000fe20000000800 */
[----:B------:R-:W-:Y:S01]  /*1aa0*/  IMAD.MOV.U32 R202, RZ, RZ, R198 ;  /* 0x000000ffffca7224 */ /* 0x000fe200078e00c6 */
[----:B------:R-:W-:Y:S01]  /*1ab0*/  ULOP3.LUT UR6, URZ, UR6, URZ, 0x33, !UPT ;  /* 0x000000063f067292 */ /* 0x000fe2000f8e333f */
[----:B------:R-:W-:Y:S01]  /*1ac0*/  IMAD.MOV.U32 R190, RZ, RZ, 0x5 ;  /* 0x00000005ffbe7424 */ /* 0x000fe200078e00ff */
[----:B------:R-:W-:Y:S01]  /*1ad0*/  IADD3 R205, R144, 0x100, RZ ;  /* 0x0000010090cd7810 */ /* 0x000fe20007ffe0ff */
[----:B------:R-:W-:-:S02]  /*1ae0*/  IMAD.MOV.U32 R200, RZ, RZ, R196 ;  /* 0x000000ffffc87224 */ /* 0x000fc400078e00c4 */
[----:B------:R-:W-:Y:S02]  /*1af0*/  IMAD.SHL.U32 R184, R184, 0x2, RZ ;  /* 0x00000002b8b87824 */ /* 0x000fe400078e00ff */
[----:B------:R-:W-:Y:S02]  /*1b00*/  IMAD.MOV.U32 R185, RZ, RZ, 0x20 ;  /* 0x00000020ffb97424 */ /* 0x000fe400078e00ff */
[----:B------:R-:W-:Y:S02]  /*1b10*/  IMAD.SHL.U32 R183, R2, 0x2, RZ ;  /* 0x0000000202b77824 */ /* 0x000fe400078e00ff */
[----:B------:R-:W-:Y:S01]  /*1b20*/  IMAD.MOV.U32 R133, RZ, RZ, 0x1 ;  /* 0x00000001ff857424 */ /* 0x000fe200078e00ff */
[----:B-----5:R-:W-:-:S04]  /*1b30*/  @!P5 LEA R16, P4, R8, R14, 0x1 ;  /* 0x0000000e0810d211 */ /* 0x020fc800078808ff */
[----:B---3--:R-:W-:Y:S02]  /*1b40*/  @!P5 LEA.HI.X R17, R8, R15, R19, 0x1, P4 ;  /* 0x0000000f0811d211 */ /* 0x008fe400020f0c13 */
[----:B------:R-:W-:-:S03]  /*1b50*/  ISETP.NE.AND P4, PT, R11, RZ, PT ;  /* 0x000000ff0b00720c */ /* 0x000fc60003f85270 */
[----:B------:R-:W-:Y:S01]  /*1b60*/  @!PT LDS RZ, [RZ] ;  /* 0x00000000fffff984 */ /* 0x000fe20000000800 */
[----:B------:R3:W-:Y:S01]  /*1b70*/  @!P5 LDGSTS.E.BYPASS.LTC128B.128 [R144+0x1b100], [R16.64], !P6 ;  /* 0x1b1000001090dfae */ /* 0x0007e2000f101d4a */
[----:B------:R-:W-:Y:S02]  /*1b80*/  ISETP.NE.AND P6, PT, R0, RZ, PT ;  /* 0x000000ff0000720c */ /* 0x000fe40003fc5270 */
[----:B------:R-:W-:-:S04]  /*1b90*/  @!P5 SHF.R.S32.HI R0, RZ, 0x1f, R13 ;  /* 0x0000001fff00d819 */ /* 0x000fc8000001140d */
[----:B------:R-:W-:Y:S02]  /*1ba0*/  @!P5 LEA.HI R11, R0, R13, RZ, 0x3 ;  /* 0x0000000d000bd211 */ /* 0x000fe400078f18ff */
[----:B------:R-:W-:Y:S02]  /*1bb0*/  IADD3 R0, R8, 0x80, RZ ;  /* 0x0000008008007810 */ /* 0x000fe40007ffe0ff */
[----:B------:R-:W-:Y:S02]  /*1bc0*/  @!P5 LOP3.LUT R11, R11, 0xfffffff8, RZ, 0xc0, !PT ;  /* 0xfffffff80b0bd812 */ /* 0x000fe400078ec0ff */
[----:B-12---:R-:W-:-:S03]  /*1bd0*/  @!P5 SHF.R.S32.HI R5, RZ, 0x1f, R0 ;  /* 0x0000001fff05d819 */ /* 0x006fc60000011400 */
[----:B------:R-:W-:Y:S01]  /*1be0*/  @!P5 IMAD.WIDE R18, R11, 0x2, R14 ;  /* 0x000000020b12d825 */ /* 0x000fe200078e020e */
[----:B------:R-:W-:-:S03]  /*1bf0*/  @!P5 LEA.HI R10, R5, R0, RZ, 0x3 ;  /* 0x00000000050ad211 */ /* 0x000fc600078f18ff */
[----:B------:R-:W-:Y:S01]  /*1c00*/  IMAD.SHL.U32 R5, R12, 0x40, RZ ;  /* 0x000000400c057824 */ /* 0x000fe200078e00ff */
[----:B------:R-:W-:Y:S01]  /*1c10*/  @!P5 LOP3.LUT R10, R10, 0xfffffff8, RZ, 0xc0, !PT ;  /* 0xfffffff80a0ad812 */ /* 0x000fe200078ec0ff */
[----:B------:R-:W-:Y:S01]  /*1c20*/  IMAD.MOV.U32 R11, RZ, RZ, c[0x0][0x1e0] ;  /* 0x00007800ff0b7624 */ /* 0x000fe200078e00ff */
[----:B------:R1:W-:Y:S01]  /*1c30*/  @!P5 LDGSTS.E.BYPASS.LTC128B.128 [R144+0x1f100], [R18.64], !P6 ;  /* 0x1f1000001290dfae */ /* 0x0003e2000f101d4a */
[----:B------:R-:W-:Y:S02]  /*1c40*/  ISETP.GE.AND P6, PT, R8, c[0x0][0x1d4], PT ;  /* 0x0000750008007a0c */ /* 0x000fe40003fc6270 */
[----:B----4-:R-:W-:Y:S01]  /*1c50*/  @!P5 IMAD.WIDE R20, R10, 0x2, R14 ;  /* 0x000000020a14d825 */ /* 0x010fe200078e020e */
[----:B------:R-:W-:Y:S02]  /*1c60*/  IADD3 R9, -R5, c[0x0][0x1d0], -R9 ;  /* 0x0000740005097a10 */ /* 0x000fe40007ffe909 */
[C---:B------:R-:W-:Y:S01]  /*1c70*/  SHF.L.U64.HI R145, R11.reuse, R42, c[0x0][0x1e4] ;  /* 0x000079000b917619 */ /* 0x040fe2000001022a */
[----:B------:R-:W-:Y:S01]  /*1c80*/  IMAD.SHL.U32 R147, R11, 0x40, RZ ;  /* 0x000000400b937824 */ /* 0x000fe200078e00ff */
[----:B------:R2:W-:Y:S01]  /*1c90*/  @!P5 LDGSTS.E.BYPASS.LTC128B.128 [R144+0x23100], [R20.64], !P4 ;  /* 0x231000001490dfae */ /* 0x0005e2000e101d4a */
[----:B------:R-:W-:Y:S01]  /*1ca0*/  ISETP.GE.AND P4, PT, R9, 0x1, PT ;  /* 0x000000010900780c */ /* 0x000fe20003f86270 */
[----:B------:R-:W-:Y:S01]  /*1cb0*/  IMAD.SHL.U32 R193, R11, 0x20, RZ ;  /* 0x000000200bc17824 */ /* 0x000fe200078e00ff */
[----:B------:R-:W-:Y:S01]  /*1cc0*/  SHF.R.S32.HI R10, RZ, 0x1f, R12 ;  /* 0x0000001fff0a7819 */ /* 0x000fe2000001140c */
[----:B------:R-:W0:Y:S01]  /*1cd0*/  LDGDEPBAR ;  /* 0x00000000000079af */ /* 0x000e220000000000 */
[----:B---3--:R-:W-:Y:S01]  /*1ce0*/  IMAD R17, R145, R12, RZ ;  /* 0x0000000c91117224 */ /* 0x008fe200078e02ff */
[----:B------:R-:W-:Y:S01]  /*1cf0*/  SHF.L.U64.HI R192, R11, R190, c[0x0][0x1e4] ;  /* 0x000079000bc07619 */ /* 0x000fe200000102be */
[----:B------:R-:W-:-:S04]  /*1d00*/  IMAD.WIDE.U32 R14, R12, R147, R202 ;  /* 0x000000930c0e7225 */ /* 0x000fc800078e00ca */
[----:B------:R-:W-:Y:S02]  /*1d10*/  IMAD R17, R10, R147, R17 ;  /* 0x000000930a117224 */ /* 0x000fe400078e0211 */
[----:B------:R-:W-:Y:S02]  /*1d20*/  IMAD.MOV.U32 R11, RZ, RZ, c[0x0][0x208] ;  /* 0x00008200ff0b7624 */ /* 0x000fe400078e00ff */
[----:B------:R-:W-:Y:S02]  /*1d30*/  IMAD.IADD R17, R15, 0x1, R17 ;  /* 0x000000010f117824 */ /* 0x000fe400078e0211 */
[C---:B------:R-:W-:Y:S01]  /*1d40*/  IMAD.SHL.U32 R43, R11.reuse, 0x40, RZ ;  /* 0x000000400b2b7824 */ /* 0x040fe200078e00ff */
[C---:B------:R-:W-:Y:S01]  /*1d50*/  SHF.L.U64.HI R42, R11.reuse, R42, c[0x0][0x20c] ;  /* 0x000083000b2a7619 */ /* 0x040fe2000001022a */
[----:B------:R-:W-:Y:S01]  /*1d60*/  IMAD.SHL.U32 R191, R11, 0x20, RZ ;  /* 0x000000200bbf7824 */ /* 0x000fe200078e00ff */
[----:B------:R-:W-:Y:S01]  /*1d70*/  BAR.SYNC.DEFER_BLOCKING 0x0 ;  /* 0x0000000000007b1d */ /* 0x000fe20000010000 */
[----:B-1----:R-:W-:-:S02]  /*1d80*/  @P4 LEA R18, P5, R14, c[0x0][0x1c8], 0x1 ;  /* 0x000072000e124a11 */ /* 0x002fc400078a08ff */
[----:B------:R-:W-:Y:S01]  /*1d90*/  SHF.L.U64.HI R190, R11, R190, c[0x0][0x20c] ;  /* 0x000083000bbe7619 */ /* 0x000fe200000102be */
[----:B------:R-:W-:Y:S01]  /*1da0*/  IMAD.SHL.U32 R41, R191, 0x2, RZ ;  /* 0x00000002bf297824 */ /* 0x000fe200078e00ff */
[----:B------:R-:W-:Y:S02]  /*1db0*/  @P4 LEA.HI.X R19, R14, c[0x0][0x1cc], R17, 0x1, P5 ;  /* 0x000073000e134a11 */ /* 0x000fe400028f0c11 */
[----:B------:R-:W-:Y:S02]  /*1dc0*/  ISETP.GT.AND P5, PT, R9, 0x20, PT ;  /* 0x000000200900780c */ /* 0x000fe40003fa4270 */
[----:B------:R-:W-:Y:S01]  /*1dd0*/  SHF.L.U64.HI R40, R191, 0x1, R190 ;  /* 0x00000001bf287819 */ /* 0x000fe200000102be */
[----:B------:R-:W-:Y:S01]  /*1de0*/  @!PT LDS RZ, [RZ] ;  /* 0x00000000fffff984 */ /* 0x000fe20000000800 */
[----:B------:R-:W-:Y:S01]  /*1df0*/  @!PT LDS RZ, [RZ] ;  /* 0x00000000fffff984 */ /* 0x000fe20000000800 */
[----:B------:R-:W-:Y:S01]  /*1e00*/  @!PT LDS RZ, [RZ] ;  /* 0x00000000fffff984 */ /* 0x000fe20000000800 */
[----:B------:R1:W-:Y:S04]  /*1e10*/  @P4 LDGSTS.E.BYPASS.LTC128B.128 [R144+0xc100], [R18.64], !P3 ;  /* 0x0c10000012904fae */ /* 0x0003e8000d901d4a */
[----:B------:R1:W-:Y:S04]  /*1e20*/  @P4 LDGSTS.E.BYPASS.LTC128B.128 [R144+0xe100], [R18.64+0x80], !P2 ;  /* 0x0e10008012904fae */ /* 0x0003e8000d101d4a */
[----:B------:R1:W-:Y:S02]  /*1e30*/  @P4 LDGSTS.E.BYPASS.LTC128B.128 [R144+0x10100], [R18.64+0x100], !P1 ;  /* 0x1010010012904fae */ /* 0x0003e4000c901d4a */
[----:B------:R-:W-:-:S05]  /*1e40*/  @P5 IADD3 R15, P4, R193, R14, RZ ;  /* 0x0000000ec10f5210 */ /* 0x000fca0007f9e0ff */
[----:B------:R-:W-:Y:S01]  /*1e50*/  @P5 IMAD.X R14, R192, 0x1, R17, P4 ;  /* 0x00000001c00e5824 */ /* 0x000fe200020e0611 */
[----:B------:R-:W-:-:S04]  /*1e60*/  @P5 LEA R16, P4, R15, c[0x0][0x1c8], 0x1 ;  /* 0x000072000f105a11 */ /* 0x000fc800078808ff */
[----:B------:R-:W-:Y:S01]  /*1e70*/  @P5 LEA.HI.X R17, R15, c[0x0][0x1cc], R14, 0x1, P4 ;  /* 0x000073000f115a11 */ /* 0x000fe200020f0c0e */
[----:B------:R-:W-:Y:S01]  /*1e80*/  IMAD R14, R42, R12, RZ ;  /* 0x0000000c2a0e7224 */ /* 0x000fe200078e02ff */
[----:B------:R-:W-:-:S03]  /*1e90*/  ISETP.GT.AND P4, PT, R12, R189, PT ;  /* 0x000000bd0c00720c */ /* 0x000fc60003f84270 */
[-C--:B------:R-:W-:Y:S01]  /*1ea0*/  IMAD R10, R10, R43.reuse, R14 ;  /* 0x0000002b0a0a7224 */ /* 0x080fe200078e020e */
[----:B------:R3:W-:Y:S04]  /*1eb0*/  @P5 LDGSTS.E.BYPASS.LTC128B.128 [R144+0xd100], [R16.64], !P3 ;  /* 0x0d10000010905fae */ /* 0x0007e8000d901d4a */
[----:B------:R3:W-:Y:S04]  /*1ec0*/  @P5 LDGSTS.E.BYPASS.LTC128B.128 [R144+0xf100], [R16.64+0x80], !P2 ;  /* 0x0f10008010905fae */ /* 0x0007e8000d101d4a */
[----:B------:R3:W-:Y:S01]  /*1ed0*/  @P5 LDGSTS.E.BYPASS.LTC128B.128 [R144+0x11100], [R16.64+0x100], !P1 ;  /* 0x1110010010905fae */ /* 0x0007e2000c901d4a */
[----:B------:R-:W-:Y:S01]  /*1ee0*/  @P4 IADD3 R45, R132, -0x2, RZ ;  /* 0xfffffffe842d4810 */ /* 0x000fe20007ffe0ff */
[----:B-1----:R-:W-:Y:S01]  /*1ef0*/  IMAD.WIDE.U32 R18, R12, R43, R200 ;  /* 0x0000002b0c127225 */ /* 0x002fe200078e00c8 */
[----:B------:R-:W-:Y:S01]  /*1f00*/  @P4 IADD3 R12, R132, -0x2, RZ ;  /* 0xfffffffe840c4810 */ /* 0x000fe20007ffe0ff */
[----:B------:R-:W0:Y:S02]  /*1f10*/  LDGDEPBAR ;  /* 0x00000000000079af */ /* 0x000e240000000000 */
[----:B------:R-:W-:Y:S01]  /*1f20*/  IMAD.IADD R10, R19, 0x1, R10 ;  /* 0x00000001130a7824 */ /* 0x000fe200078e020a */
[----:B------:R-:W-:Y:S01]  /*1f30*/  LEA R14, P5, R18, c[0x0][0x1f8], 0x1 ;  /* 0x00007e00120e7a11 */ /* 0x000fe200078a08ff */
[----:B------:R-:W-:Y:S01]  /*1f40*/  @P4 IMAD R42, R42, R45, RZ ;  /* 0x0000002d2a2a4224 */ /* 0x000fe200078e02ff */
[----:B------:R-:W-:-:S02]  /*1f50*/  @P4 SHF.R.S32.HI R11, RZ, 0x1f, R12 ;  /* 0x0000001fff0b4819 */ /* 0x000fc4000001140c */
[----:B------:R-:W-:Y:S01]  /*1f60*/  LEA.HI.X R15, R18, c[0x0][0x1fc], R10, 0x1, P5 ;  /* 0x00007f00120f7a11 */ /* 0x000fe200028f0c0a */
[----:B------:R-:W-:Y:S01]  /*1f70*/  @P4 IMAD R10, R145, R12, RZ ;  /* 0x0000000c910a4224 */ /* 0x000fe200078e02ff */
[----:B------:R-:W-:-:S03]  /*1f80*/  IADD3 R18, P5, R41, R14, RZ ;  /* 0x0000000e29127210 */ /* 0x000fc60007fbe0ff */
[-C--:B------:R-:W-:Y:S02]  /*1f90*/  @P4 IMAD R10, R11, R147.reuse, R10 ;  /* 0x000000930b0a4224 */ /* 0x080fe400078e020a */
[----:B------:R-:W-:Y:S02]  /*1fa0*/  IMAD.X R19, R40, 0x1, R15, P5 ;  /* 0x0000000128137824 */ /* 0x000fe400028e060f */
[----:B---3--:R-:W-:-:S04]  /*1fb0*/  @P4 IMAD.WIDE.U32 R16, R12, R147, R202 ;  /* 0x000000930c104225 */ /* 0x008fc800078e00ca */
[----:B------:R-:W-:Y:S01]  /*1fc0*/  @P4 IMAD.IADD R10, R17, 0x1, R10 ;  /* 0x00000001110a4824 */ /* 0x000fe200078e020a */
[----:B--2---:R-:W-:-:S04]  /*1fd0*/  @P4 LEA R20, P5, R16, c[0x0][0x1c8], 0x1 ;  /* 0x0000720010144a11 */ /* 0x004fc800078a08ff */
[----:B------:R-:W-:Y:S02]  /*1fe0*/  @P4 LEA.HI.X R21, R16, c[0x0][0x1cc], R10, 0x1, P5 ;  /* 0x0000730010154a11 */ /* 0x000fe400028f0c0a */
[----:B------:R-:W-:-:S04]  /*1ff0*/  @P4 LEA R10, P5, R193, R20, 0x1 ;  /* 0x00000014c10a4211 */ /* 0x000fc800078a08ff */
[----:B------:R-:W-:Y:S02]  /*2000*/  @P4 LEA.HI.X R11, R193, R21, R192, 0x1, P5 ;  /* 0x00000015c10b4211 */ /* 0x000fe400028f0cc0 */
[----:B------:R-:W-:Y:S02]  /*2010*/  ISETP.LT.OR P5, PT, R9, 0x1, P6 ;  /* 0x000000010900780c */ /* 0x000fe400037a1670 */
[----:B------:R-:W-:-:S11]  /*2020*/  ISETP.GE.AND P6, PT, R13, c[0x0][0x1d4], PT ;  /* 0x000075000d007a0c */ /* 0x000fd60003fc6270 */
[----:B------:R1:W-:Y:S01]  /*2030*/  LDGSTS.E.BYPASS.LTC128B.128 [R144+0x100], [R14.64], !P5 ;  /* 0x001000000e907fae */ /* 0x0003e2000e901d4a */
[----:B------:R-:W-:Y:S02]  /*2040*/  ISETP.LT.OR P5, PT, R9, 0x1, P6 ;  /* 0x000000010900780c */ /* 0x000fe400037a1670 */
[----:B------:R-:W-:Y:S01]  /*2050*/  ISETP.GE.AND P6, PT, R0, c[0x0][0x1d4], PT ;  /* 0x0000750000007a0c */ /* 0x000fe20003fc6270 */
[----:B------:R-:W-:-:S04]  /*2060*/  IMAD R0, R7, 0x400, R4 ;  /* 0x0000040007007824 */ /* 0x000fc800078e0204 */
[C---:B------:R-:W-:Y:S01]  /*2070*/  IMAD.SHL.U32 R56, R0.reuse, 0x2, RZ ;  /* 0x0000000200387824 */ /* 0x040fe200078e00ff */
[----:B------:R-:W-:Y:S02]  /*2080*/  LEA R186, R0, 0x18100, 0x1 ;  /* 0x0001810000ba7811 */ /* 0x000fe400078e08ff */
[----:B------:R-:W-:Y:S01]  /*2090*/  @P4 SHF.R.S32.HI R0, RZ, 0x1f, R45 ;  /* 0x0000001fff004819 */ /* 0x000fe2000001142d */
[-C--:B------:R-:W-:Y:S02]  /*20a0*/  @P4 IMAD.WIDE.U32 R44, R45, R43.reuse, R200 ;  /* 0x0000002b2d2c4225 */ /* 0x080fe400078e00c8 */
[----:B------:R1:W-:Y:S01]  /*20b0*/  LDGSTS.E.BYPASS.LTC128B.128 [R144+0x2100], [R14.64+0x80], !P5 ;  /* 0x021000800e907fae */ /* 0x0003e2000e901d4a */
[C---:B------:R-:W-:Y:S01]  /*20c0*/  ISETP.LT.OR P5, PT, R9.reuse, 0x1, P6 ;  /* 0x000000010900780c */ /* 0x040fe200037a1670 */
[----:B------:R-:W-:Y:S01]  /*20d0*/  IMAD.IADD R182, R186, 0x1, R183 ;  /* 0x00000001bab67824 */ /* 0x000fe200078e02b7 */
[----:B------:R-:W-:Y:S01]  /*20e0*/  ISETP.LT.OR P6, PT, R9, 0x21, P6 ;  /* 0x000000210900780c */ /* 0x000fe200037c1670 */
[----:B------:R-:W-:-:S02]  /*20f0*/  @P4 IMAD R43, R0, R43, R42 ;  /* 0x0000002b002b4224 */ /* 0x000fc400078e022a */
[----:B------:R-:W-:Y:S02]  /*2100*/  IMAD.MOV.U32 R0, RZ, RZ, 0x40 ;  /* 0x00000040ff007424 */ /* 0x000fe400078e00ff */
[----:B------:R-:W-:Y:S02]  /*2110*/  @P4 IMAD.IADD R43, R45, 0x1, R43 ;  /* 0x000000012d2b4824 */ /* 0x000fe400078e022b */
[C---:B------:R-:W-:Y:S01]  /*2120*/  IMAD R181, R3.reuse, 0x2, R186 ;  /* 0x0000000203b57824 */ /* 0x040fe200078e02ba */
[----:B------:R-:W-:Y:S01]  /*2130*/  SEL R188, R0, 0xffffffc0, !P0 ;  /* 0xffffffc000bc7807 */ /* 0x000fe20004000000 */
[----:B------:R-:W-:Y:S01]  /*2140*/  IMAD R180, R3, 0x2, R182 ;  /* 0x0000000203b47824 */ /* 0x000fe200078e02b6 */
[----:B------:R-:W-:Y:S01]  /*2150*/  PLOP3.LUT P0, PT, PT, PT, UP2, 0x80, 0x0 ;  /* 0x000000000000781c */ /* 0x000fe20003f0f028 */
[----:B------:R1:W-:Y:S01]  /*2160*/  LDGSTS.E.BYPASS.LTC128B.128 [R144+0x4100], [R14.64+0x100], !P5 ;  /* 0x041001000e907fae */ /* 0x0003e2000e901d4a */
[----:B------:R-:W-:Y:S01]  /*2170*/  ISETP.GE.AND P5, PT, R8, c[0x0][0x1d4], PT ;  /* 0x0000750008007a0c */ /* 0x000fe20003fa6270 */
[----:B------:R-:W-:-:S03]  /*2180*/  IMAD.IADD R2, R184, 0x1, R188 ;  /* 0x00000001b8027824 */ /* 0x000fc600078e02bc */
[----:B------:R-:W-:-:S13]  /*2190*/  ISETP.LT.OR P5, PT, R9, 0x21, P5 ;  /* 0x000000210900780c */ /* 0x000fda0002fa1670 */
[----:B------:R2:W-:Y:S01]  /*21a0*/  LDGSTS.E.BYPASS.LTC128B.128 [R144+0x1100], [R18.64], !P5 ;  /* 0x0110000012907fae */ /* 0x0005e2000e901d4a */
[----:B------:R-:W-:-:S04]  /*21b0*/  ISETP.GE.AND P5, PT, R13, c[0x0][0x1d4], PT ;  /* 0x000075000d007a0c */ /* 0x000fc80003fa6270 */
[----:B------:R-:W-:-:S13]  /*21c0*/  ISETP.LT.OR P5, PT, R9, 0x21, P5 ;  /* 0x000000210900780c */ /* 0x000fda0002fa1670 */
[----:B------:R2:W-:Y:S04]  /*21d0*/  LDGSTS.E.BYPASS.LTC128B.128 [R144+0x3100], [R18.64+0x80], !P5 ;  /* 0x0310008012907fae */ /* 0x0005e8000e901d4a */
[----:B------:R2:W-:Y:S01]  /*21e0*/  LDGSTS.E.BYPASS.LTC128B.128 [R144+0x5100], [R18.64+0x100], !P6 ;  /* 0x0510010012907fae */ /* 0x0005e2000f101d4a */
[----:B------:R-:W-:-:S03]  /*21f0*/  LOP3.LUT P6, RZ, R208, 0x2, RZ, 0xc0, !PT ;  /* 0x00000002d0ff7812 */ /* 0x000fc600078cc0ff */
[----:B------:R-:W0:Y:S01]  /*2200*/  LDGDEPBAR ;  /* 0x00000000000079af */ /* 0x000e220000000000 */
[----:B------:R-:W-:-:S03]  /*2210*/  SEL R185, R185, 0xffffffe0, !P6 ;  /* 0xffffffe0b9b97807 */ /* 0x000fc60007000000 */
[----:B------:R3:W-:Y:S02]  /*2220*/  @P4 LDGSTS.E.BYPASS.LTC128B.128 [R144+0x12100], [R20.64], !P3 ;  /* 0x1210000014904fae */ /* 0x0007e4000d901d4a */
[----:B------:R-:W-:Y:S02]  /*2230*/  IMAD.IADD R83, R184, 0x1, R185 ;  /* 0x00000001b8537824 */ /* 0x000fe400078e02b9 */
[----:B------:R3:W-:Y:S02]  /*2240*/  @P4 LDGSTS.E.BYPASS.LTC128B.128 [R144+0x14100], [R20.64+0x80], !P2 ;  /* 0x1410008014904fae */ /* 0x0007e4000d101d4a */
[----:B------:R-:W-:Y:S02]  /*2250*/  IMAD.IADD R0, R188, 0x1, R83 ;  /* 0x00000001bc007824 */ /* 0x000fe400078e0253 */
[----:B------:R3:W-:Y:S04]  /*2260*/  @P4 LDGSTS.E.BYPASS.LTC128B.128 [R144+0x16100], [R20.64+0x100], !P1 ;  /* 0x1610010014904fae */ /* 0x0007e8000c901d4a */
[----:B------:R4:W-:Y:S04]  /*2270*/  @P4 LDGSTS.E.BYPASS.LTC128B.128 [R144+0x13100], [R10.64], !P3 ;  /* 0x131000000a904fae */ /* 0x0009e8000d901d4a */
[----:B------:R4:W-:Y:S04]  /*2280*/  @P4 LDGSTS.E.BYPASS.LTC128B.128 [R144+0x15100], [R10.64+0x80], !P2 ;  /* 0x151000800a904fae */ /* 0x0009e8000d101d4a */
[----:B------:R4:W-:Y:S04]  /*2290*/  @P4 LDGSTS.E.BYPASS.LTC128B.128 [R144+0x17100], [R10.64+0x100], !P1 ;  /* 0x171001000a904fae */ /* 0x0009e8000c901d4a */
[----:B------:R-:W0:Y:S01]  /*22a0*/  LDGDEPBAR ;  /* 0x00000000000079af */ /* 0x000e220000000000 */
[----:B------:R-:W-:-:S04]  /*22b0*/  DEPBAR.LE SB0, 0x3 ;  /* 0x000080c00000791a */ /* 0x000fc80000000000 */
[----:B------:R-:W-:-:S04]  /*22c0*/  DEPBAR.LE SB0, 0x2 ;  /* 0x000080800000791a */ /* 0x000fc80000000000 */
[----:B------:R-:W-:Y:S06]  /*22d0*/  BAR.SYNC.DEFER_BLOCKING 0x0 ;  /* 0x0000000000007b1d */ /* 0x000fec0000010000 */
[----:B------:R-:W-:Y:S04]  /*22e0*/  LDSM.16.M88.4 R56, [R56+0x18100] ;  /* 0x018100003838783b */ /* 0x000fe80000000200 */
[----:B------:R-:W5:Y:S04]  /*22f0*/  LDSM.16.M88.4 R28, [R184+0xc100] ;  /* 0x00c10000b81c783b */ /* 0x000f680000000200 */
[----:B---3--:R-:W3:Y:S04]  /*2300*/  LDSM.16.M88.4 R20, [R184+0xc900] ;  /* 0x00c90000b814783b */ /* 0x008ee80000000200 */
[----:B------:R-:W2:Y:S04]  /*2310*/  LDSM.16.M88.4 R64, [R184+0xd100] ;  /* 0x00d10000b840783b */ /* 0x000ea80000000200 */
[----:B-1----:R-:W1:Y:S04]  /*2320*/  LDSM.16.M88.4 R12, [R184+0xd900] ;  /* 0x00d90000b80c783b */ /* 0x002e680000000200 */
[----:B------:R-:W-:Y:S04]  /*2330*/  LDSM.16.M88.4 R48, [R182] ;  /* 0x00000000b630783b */ /* 0x000fe80000000200 */
[----:B------:R-:W1:Y:S04]  /*2340*/  LDSM.16.M88.4 R36, [R83+0xc100] ;  /* 0x00c100005324783b */ /* 0x000e680000000200 */
[----:B----4-:R-:W4:Y:S04]  /*2350*/  LDSM.16.M88.4 R8, [R83+0xc900] ;  /* 0x00c900005308783b */ /* 0x010f280000000200 */
[----:B------:R-:W1:Y:S01]  /*2360*/  LDSM.16.M88.4 R52, [R83+0xd900] ;  /* 0x00d900005334783b */ /* 0x000e620000000200 */
[C---:B-----5:R-:W-:Y:S08]  /*2370*/  HMMA.16816.F32 R32, R56.reuse, R28, RZ ;  /* 0x0000001c3820723c */ /* 0x060ff000000018ff */
[C---:B------:R-:W-:Y:S08]  /*2380*/  HMMA.16816.F32 R28, R56.reuse, R30, RZ ;  /* 0x0000001e381c723c */ /* 0x040ff000000018ff */
[C---:B---3--:R-:W-:Y:S08]  /*2390*/  HMMA.16816.F32 R24, R56.reuse, R20, RZ ;  /* 0x000000143818723c */ /* 0x048ff000000018ff */
[C---:B------:R-:W-:Y:S08]  /*23a0*/  HMMA.16816.F32 R20, R56.reuse, R22, RZ ;  /* 0x000000163814723c */ /* 0x040ff000000018ff */
[C---:B--2---:R-:W-:Y:S08]  /*23b0*/  HMMA.16816.F32 R16, R56.reuse, R64, RZ ;  /* 0x000000403810723c */ /* 0x044ff000000018ff */
[C---:B------:R-:W-:Y:S08]  /*23c0*/  HMMA.16816.F32 R64, R56.reuse, R66, RZ ;  /* 0x000000423840723c */ /* 0x040ff000000018ff */
[----:B-1----:R-:W-:Y:S08]  /*23d0*/  HMMA.16816.F32 R60, R56, R12, RZ ;  /* 0x0000000c383c723c */ /* 0x002ff000000018ff */
[----:B------:R-:W-:Y:S07]  /*23e0*/  HMMA.16816.F32 R32, R48, R36, R32 ;  /* 0x000000243020723c */ /* 0x000fee0000001820 */
[C---:B------:R-:W-:Y:S01]  /*23f0*/  @P4 LEA R36, P5, R44.reuse, c[0x0][0x1f8], 0x1 ;  /* 0x00007e002c244a11 */ /* 0x040fe200078a08ff */
[----:B------:R-:W-:Y:S01]  /*2400*/  HMMA.16816.F32 R56, R56, R14, RZ ;  /* 0x0000000e3838723c */ /* 0x000fe200000018ff */
[----:B------:R-:W1:Y:S02]  /*2410*/  LDSM.16.M88.4 R12, [R83+0xd100] ;  /* 0x00d10000530c783b */ /* 0x000e640000000200 */
[----:B------:R-:W-:-:S05]  /*2420*/  @P4 LEA.HI.X R37, R44, c[0x0][0x1fc], R43, 0x1, P5 ;  /* 0x00007f002c254a11 */ /* 0x000fca00028f0c2b */
[C---:B------:R-:W-:Y:S01]  /*2430*/  HMMA.16816.F32 R28, R48.reuse, R38, R28 ;  /* 0x00000026301c723c */ /* 0x040fe2000000181c */
[----:B------:R-:W-:Y:S01]  /*2440*/  @!PT LDS RZ, [RZ] ;  /* 0x00000000fffff984 */ /* 0x000fe20000000800 */
[----:B------:R-:W-:Y:S01]  /*2450*/  @!PT LDS RZ, [RZ] ;  /* 0x00000000fffff984 */ /* 0x000fe20000000800 */
[----:B------:R-:W-:Y:S01]  /*2460*/  @!PT LDS RZ, [RZ] ;  /* 0x00000000fffff984 */ /* 0x000fe20000000800 */
[----:B------:R2:W-:Y:S04]  /*2470*/  @P4 LDGSTS.E.BYPASS.LTC128B.128 [R144+0x6100], [R36.64], !P3 ;  /* 0x0610000024904fae */ /* 0x0005e8000d901d4a */
[----:B------:R2:W-:Y:S02]  /*2480*/  @P4 LDGSTS.E.BYPASS.LTC128B.128 [R144+0x8100], [R36.64+0x80], !P2 ;  /* 0x0810008024904fae */ /* 0x0005e4000d101d4a */
[----:B------:R-:W-:Y:S01]  /*2490*/  @P4 IADD3 R38, P5, R41, R36, RZ ;  /* 0x0000002429264210 */ /* 0x000fe20007fbe0ff */
[----:B----4-:R-:W-:Y:S01]  /*24a0*/  HMMA.16816.F32 R24, R48, R8, R24 ;  /* 0x000000083018723c */ /* 0x010fe20000001818 */
[----:B------:R2:W-:Y:S03]  /*24b0*/  @P4 LDGSTS.E.BYPASS.LTC128B.128 [R144+0xa100], [R36.64+0x100], !P1 ;  /* 0x0a10010024904fae */ /* 0x0005e6000c901d4a */
[----:B------:R-:W-:-:S04]  /*24c0*/  @P4 IMAD.X R39, R40, 0x1, R37, P5 ;  /* 0x0000000128274824 */ /* 0x000fc800028e0625 */
[C---:B------:R-:W-:Y:S01]  /*24d0*/  HMMA.16816.F32 R20, R48.reuse, R10, R20 ;  /* 0x0000000a3014723c */ /* 0x040fe20000001814 */
[----:B------:R2:W-:Y:S04]  /*24e0*/  @P4 LDGSTS.E.BYPASS.LTC128B.128 [R144+0x7100], [R38.64], !P3 ;  /* 0x0710000026904fae */ /* 0x0005e8000d901d4a */
[----:B------:R2:W-:Y:S03]  /*24f0*/  @P4 LDGSTS.E.BYPASS.LTC128B.128 [R144+0x9100], [R38.64+0x80], !P2 ;  /* 0x0910008026904fae */ /* 0x0005e6000d101d4a */
[----:B------:R-:W-:Y:S01]  /*2500*/  HMMA.16816.F32 R60, R48, R52, R60 ;  /* 0x00000034303c723c */ /* 0x000fe2000000183c */
[----:B------:R2:W-:Y:S01]  /*2510*/  @P4 LDGSTS.E.BYPASS.LTC128B.128 [R144+0xb100], [R38.64+0x100], !P1 ;  /* 0x0b10010026904fae */ /* 0x0005e2000c901d4a */
[----:B------:R-:W-:-:S03]  /*2520*/  PLOP3.LUT P4, PT, PT, PT, UP2, 0x80, 0x0 ;  /* 0x000000000000781c */ /* 0x000fc60003f8f028 */
[----:B------:R-:W-:Y:S03]  /*2530*/  LDSM.16.M88.4 R8, [R181] ;  /* 0x00000000b508783b */ /* 0x000fe60000000200 */
[C---:B------:R-:W-:Y:S01]  /*2540*/  HMMA.16816.F32 R56, R48.reuse, R54, R56 ;  /* 0x000000363038723c */ /* 0x040fe20000001838 */
[----:B------:R-:W3:Y:S04]  /*2550*/  LDSM.16.M88.4 R44, [R2+0xc100] ;  /* 0x00c10000022c783b */ /* 0x000ee80000000200 */
[----:B------:R-:W4:Y:S03]  /*2560*/  LDSM.16.M88.4 R72, [R2+0xc900] ;  /* 0x00c900000248783b */ /* 0x000f260000000200 */
[C---:B-1----:R-:W-:Y:S01]  /*2570*/  HMMA.16816.F32 R16, R48.reuse, R12, R16 ;  /* 0x0000000c3010723c */ /* 0x042fe20000001810 */
[----:B------:R-:W1:Y:S04]  /*2580*/  LDSM.16.M88.4 R68, [R2+0xd100] ;  /* 0x00d100000244783b */ /* 0x000e680000000200 */
[----:B------:R-:W5:Y:S03]  /*2590*/  LDSM.16.M88.4 R40, [R2+0xd900] ;  /* 0x00d900000228783b */ /* 0x000f660000000200 */
[----:B------:R-:W-:Y:S01]  /*25a0*/  HMMA.16816.F32 R64, R48, R14, R64 ;  /* 0x0000000e3040723c */ /* 0x000fe20000001840 */
[----:B------:R-:W-:Y:S04]  /*25b0*/  LDSM.16.M88.4 R12, [R0+0xc100] ;  /* 0x00c10000000c783b */ /* 0x000fe80000000200 */
[----:B--2---:R-:W2:Y:S04]  /*25c0*/  LDSM.16.M88.4 R36, [R180] ;  /* 0x00000000b424783b */ /* 0x004ea80000000200 */
[----:B------:R-:W1:Y:S04]  /*25d0*/  LDSM.16.M88.4 R52, [R0+0xc900] ;  /* 0x00c900000034783b */ /* 0x000e680000000200 */
[----:B------:R-:W1:Y:S04]  /*25e0*/  LDSM.16.M88.4 R48, [R0+0xd100] ;  /* 0x00d100000030783b */ /* 0x000e680000000200 */
[----:B------:R-:W-:Y:S04]  /*25f0*/  LDSM.16.M88.4 R76, [R2+0xf100] ;  /* 0x00f10000024c783b */ /* 0x000fe80000000200 */
[----:B------:R-:W0:Y:S01]  /*2600*/  LDGDEPBAR ;  /* 0x00000000000079af */ /* 0x000e220000000000 */
[C---:B---3--:R-:W-:Y:S08]  /*2610*/  HMMA.16816.F32 R32, R8.reuse, R44, R32 ;  /* 0x0000002c0820723c */ /* 0x048ff00000001820 */
[C---:B------:R-:W-:Y:S01]  /*2620*/  HMMA.16816.F32 R28, R8.reuse, R46, R28 ;  /* 0x0000002e081c723c */ /* 0x040fe2000000181c */
[----:B------:R-:W3:Y:S07]  /*2630*/  LDSM.16.M88.4 R44, [R0+0xd900] ;  /* 0x00d90000002c783b */ /* 0x000eee0000000200 */
[C---:B----4-:R-:W-:Y:S08]  /*2640*/  HMMA.16816.F32 R24, R8.reuse, R72, R24 ;  /* 0x000000480818723c */ /* 0x050ff00000001818 */
[C---:B------:R-:W-:Y:S01]  /*2650*/  HMMA.16816.F32 R20, R8.reuse, R74, R20 ;  /* 0x0000004a0814723c */ /* 0x040fe20000001814 */
[----:B------:R-:W-:Y:S07]  /*2660*/  LDSM.16.M88.4 R72, [R184+0xe100] ;  /* 0x00e10000b848783b */ /* 0x000fee0000000200 */
[C---:B-1----:R-:W-:Y:S08]  /*2670*/  HMMA.16816.F32 R16, R8.reuse, R68, R16 ;  /* 0x000000440810723c */ /* 0x042ff00000001810 */
[C---:B------:R-:W-:Y:S01]  /*2680*/  HMMA.16816.F32 R64, R8.reuse, R70, R64 ;  /* 0x000000460840723c */ /* 0x040fe20000001840 */
[----:B------:R-:W-:Y:S07]  /*2690*/  LDSM.16.M88.4 R68, [R184+0xf900] ;  /* 0x00f90000b844783b */ /* 0x000fee0000000200 */
[C---:B-----5:R-:W-:Y:S08]  /*26a0*/  HMMA.16816.F32 R60, R8.reuse, R40, R60 ;  /* 0x00000028083c723c */ /* 0x060ff0000000183c */
[----:B------:R-:W-:Y:S01]  /*26b0*/  HMMA.16816.F32 R56, R8, R42, R56 ;  /* 0x0000002a0838723c */ /* 0x000fe20000001838 */
[----:B------:R-:W-:Y:S04]  /*26c0*/  LDSM.16.M88.4 R8, [R186+0x4000] ;  /* 0x00400000ba08783b */ /* 0x000fe80000000200 */
[----:B------:R-:W1:Y:S03]  /*26d0*/  LDSM.16.M88.4 R40, [R184+0xe900] ;  /* 0x00e90000b828783b */ /* 0x000e660000000200 */
[C---:B--2---:R-:W-:Y:S08]  /*26e0*/  HMMA.16816.F32 R32, R36.reuse, R12, R32 ;  /* 0x0000000c2420723c */ /* 0x044ff00000001820 */
[C---:B------:R-:W-:Y:S01]  /*26f0*/  HMMA.16816.F32 R28, R36.reuse, R14, R28 ;  /* 0x0000000e241c723c */ /* 0x040fe2000000181c */
[----:B------:R-:W2:Y:S07]  /*2700*/  LDSM.16.M88.4 R12, [R184+0xf100] ;  /* 0x00f10000b80c783b */ /* 0x000eae0000000200 */
        /* <DEDUP_REMOVED lines=8> */
[----:B------:R-:W3:Y:S04]  /*2790*/  LDSM.16.M88.4 R36, [R182+0x4000] ;  /* 0x00400000b624783b */ /* 0x000ee80000000200 */
[----:B------:R-:W4:Y:S03]  /*27a0*/  LDSM.16.M88.4 R44, [R83+0xf100] ;  /* 0x00f10000532c783b */ /* 0x000f260000000200 */
[C---:B-1----:R-:W-:Y:S08]  /*27b0*/  HMMA.16816.F32 R24, R8.reuse, R40, R24 ;  /* 0x000000280818723c */ /* 0x042ff00000001818 */
        /* <DEDUP_REMOVED lines=8> */
[C---:B------:R-:W-:Y:S08]  /*2840*/  HMMA.16816.F32 R60, R8.reuse, R68, R60 ;  /* 0x00000044083c723c */ /* 0x040ff0000000183c */
[----:B------:R-:W-:Y:S01]  /*2850*/  HMMA.16816.F32 R56, R8, R70, R56 ;  /* 0x000000460838723c */ /* 0x000fe20000001838 */
[----:B------:R-:W5:Y:S04]  /*2860*/  LDSM.16.M88.4 R8, [R2+0xe900] ;  /* 0x00e900000208783b */ /* 0x000f680000000200 */
[----:B------:R-:W1:Y:S03]  /*2870*/  LDSM.16.M88.4 R68, [R2+0xf900] ;  /* 0x00f900000244783b */ /* 0x000e660000000200 */
[C---:B---3--:R-:W-:Y:S08]  /*2880*/  HMMA.16816.F32 R32, R36.reuse, R52, R32 ;  /* 0x000000342420723c */ /* 0x048ff00000001820 */
[C---:B------:R-:W-:Y:S01]  /*2890*/  HMMA.16816.F32 R28, R36.reuse, R54, R28 ;  /* 0x00000036241c723c */ /* 0x040fe2000000181c */
[----:B------:R-:W-:Y:S07]  /*28a0*/  LDSM.16.M88.4 R52, [R180+0x4000] ;  /* 0x00400000b434783b */ /* 0x000fee0000000200 */
[C---:B------:R-:W-:Y:S08]  /*28b0*/  HMMA.16816.F32 R24, R36.reuse, R48, R24 ;  /* 0x000000302418723c */ /* 0x040ff00000001818 */
[C---:B------:R-:W-:Y:S01]  /*28c0*/  HMMA.16816.F32 R20, R36.reuse, R50, R20 ;  /* 0x000000322414723c */ /* 0x040fe20000001814 */
[----:B------:R-:W3:Y:S07]  /*28d0*/  LDSM.16.M88.4 R48, [R0+0xe100] ;  /* 0x00e100000030783b */ /* 0x000eee0000000200 */
[C---:B----4-:R-:W-:Y:S08]  /*28e0*/  HMMA.16816.F32 R16, R36.reuse, R44, R16 ;  /* 0x0000002c2410723c */ /* 0x050ff00000001810 */
[C---:B------:R-:W-:Y:S01]  /*28f0*/  HMMA.16816.F32 R64, R36.reuse, R46, R64 ;  /* 0x0000002e2440723c */ /* 0x040fe20000001840 */
[----:B------:R-:W4:Y:S07]  /*2900*/  LDSM.16.M88.4 R44, [R0+0xe900] ;  /* 0x00e90000002c783b */ /* 0x000f2e0000000200 */
[C---:B-1----:R-:W-:Y:S08]  /*2910*/  HMMA.16816.F32 R60, R36.reuse, R40, R60 ;  /* 0x00000028243c723c */ /* 0x042ff0000000183c */
[----:B------:R-:W-:Y:S01]  /*2920*/  HMMA.16816.F32 R56, R36, R42, R56 ;  /* 0x0000002a2438723c */ /* 0x000fe20000001838 */
[----:B------:R-:W1:Y:S04]  /*2930*/  LDSM.16.M88.4 R40, [R0+0xf100] ;  /* 0x00f100000028783b */ /* 0x000e680000000200 */
[----:B------:R-:W1:Y:S03]  /*2940*/  LDSM.16.M88.4 R36, [R0+0xf900] ;  /* 0x00f900000024783b */ /* 0x000e660000000200 */
[C---:B--2---:R-:W-:Y:S08]  /*2950*/  HMMA.16816.F32 R32, R72.reuse, R12, R32 ;  /* 0x0000000c4820723c */ /* 0x044ff00000001820 */
[C---:B------:R-:W-:Y:S01]  /*2960*/  HMMA.16816.F32 R28, R72.reuse, R14, R28 ;  /* 0x0000000e481c723c */ /* 0x040fe2000000181c */
[----:B------:R-:W-:Y:S07]  /*2970*/  LDSM.16.M88.4 R12, [R186+0x8000] ;  /* 0x00800000ba0c783b */ /* 0x000fee0000000200 */
[C---:B-----5:R-:W-:Y:S08]  /*2980*/  HMMA.16816.F32 R24, R72.reuse, R8, R24 ;  /* 0x000000084818723c */ /* 0x060ff00000001818 */
[C---:B------:R-:W-:Y:S01]  /*2990*/  HMMA.16816.F32 R20, R72.reuse, R10, R20 ;  /* 0x0000000a4814723c */ /* 0x040fe20000001814 */
[----:B------:R-:W2:Y:S07]  /*29a0*/  LDSM.16.M88.4 R8, [R184+0x10100] ;  /* 0x01010000b808783b */ /* 0x000eae0000000200 */
[C---:B------:R-:W-:Y:S08]  /*29b0*/  HMMA.16816.F32 R16, R72.reuse, R76, R16 ;  /* 0x0000004c4810723c */ /* 0x040ff00000001810 */
[C---:B------:R-:W-:Y:S08]  /*29c0*/  HMMA.16816.F32 R64, R72.reuse, R78, R64 ;  /* 0x0000004e4840723c */ /* 0x040ff00000001840 */
[C---:B------:R-:W-:Y:S08]  /*29d0*/  HMMA.16816.F32 R60, R72.reuse, R68, R60 ;  /* 0x00000044483c723c */ /* 0x040ff0000000183c */
[----:B------:R-:W-:Y:S01]  /*29e0*/  HMMA.16816.F32 R68, R72, R70, R56 ;  /* 0x000000464844723c */ /* 0x000fe20000001838 */
[----:B------:R-:W5:Y:S04]  /*29f0*/  LDSM.16.M88.4 R56, [R184+0x10900] ;  /* 0x01090000b838783b */ /* 0x000f680000000200 */
[----:B------:R-:W2:Y:S03]  /*2a00*/  LDSM.16.M88.4 R72, [R184+0x11100] ;  /* 0x01110000b848783b */ /* 0x000ea60000000200 */
        /* <DEDUP_REMOVED lines=8> */
[----:B------:R-:W1:Y:S07]  /*2a90*/  LDSM.16.M88.4 R40, [R83+0x10100] ;  /* 0x010100005328783b */ /* 0x000e6e0000000200 */
[C---:B------:R-:W-:Y:S08]  /*2aa0*/  HMMA.16816.F32 R60, R52.reuse, R36, R60 ;  /* 0x00000024343c723c */ /* 0x040ff0000000183c */
[----:B------:R-:W-:Y:S01]  /*2ab0*/  HMMA.16816.F32 R68, R52, R38, R68 ;  /* 0x000000263444723c */ /* 0x000fe20000001844 */
[----:B------:R-:W4:Y:S04]  /*2ac0*/  LDSM.16.M88.4 R52, [R83+0x10900] ;  /* 0x010900005334783b */ /* 0x000f280000000200 */
[----:B------:R-:W1:Y:S03]  /*2ad0*/  LDSM.16.M88.4 R36, [R83+0x11100] ;  /* 0x011100005324783b */ /* 0x000e660000000200 */
[C---:B--2---:R-:W-:Y:S08]  /*2ae0*/  HMMA.16816.F32 R32, R12.reuse, R8, R32 ;  /* 0x000000080c20723c */ /* 0x044ff00000001820 */
[C---:B------:R-:W-:Y:S01]  /*2af0*/  HMMA.16816.F32 R28, R12.reuse, R10, R28 ;  /* 0x0000000a0c1c723c */ /* 0x040fe2000000181c */
[----:B------:R-:W2:Y:S07]  /*2b00*/  LDSM.16.M88.4 R8, [R83+0x11900] ;  /* 0x011900005308783b */ /* 0x000eae0000000200 */
[C---:B-----5:R-:W-:Y:S08]  /*2b10*/  HMMA.16816.F32 R24, R12.reuse, R56, R24 ;  /* 0x000000380c18723c */ /* 0x060ff00000001818 */
[C---:B------:R-:W-:Y:S01]  /*2b20*/  HMMA.16816.F32 R20, R12.reuse, R58, R20 ;  /* 0x0000003a0c14723c */ /* 0x040fe20000001814 */
[----:B------:R-:W-:Y:S07]  /*2b30*/  LDSM.16.M88.4 R56, [R180+0x8000] ;  /* 0x00800000b438783b */ /* 0x000fee0000000200 */
[C---:B------:R-:W-:Y:S08]  /*2b40*/  HMMA.16816.F32 R16, R12.reuse, R72, R16 ;  /* 0x000000480c10723c */ /* 0x040ff00000001810 */
[C---:B------:R-:W-:Y:S08]  /*2b50*/  HMMA.16816.F32 R64, R12.reuse, R74, R64 ;  /* 0x0000004a0c40723c */ /* 0x040ff00000001840 */
[C---:B---3--:R-:W-:Y:S08]  /*2b60*/  HMMA.16816.F32 R60, R12.reuse, R48, R60 ;  /* 0x000000300c3c723c */ /* 0x048ff0000000183c */
[----:B------:R-:W-:Y:S01]  /*2b70*/  HMMA.16816.F32 R68, R12, R50, R68 ;  /* 0x000000320c44723c */ /* 0x000fe20000001844 */
[----:B------:R-:W-:Y:S04]  /*2b80*/  LDSM.16.M88.4 R12, [R2+0x10100] ;  /* 0x01010000020c783b */ /* 0x000fe80000000200 */
[----:B------:R-:W-:Y:S03]  /*2b90*/  LDSM.16.M88.4 R48, [R2+0x11100] ;  /* 0x011100000230783b */ /* 0x000fe60000000200 */
[C---:B-1----:R-:W-:Y:S08]  /*2ba0*/  HMMA.16816.F32 R32, R44.reuse, R40, R32 ;  /* 0x000000282c20723c */ /* 0x042ff00000001820 */
[C---:B------:R-:W-:Y:S01]  /*2bb0*/  HMMA.16816.F32 R28, R44.reuse, R42, R28 ;  /* 0x0000002a2c1c723c */ /* 0x040fe2000000181c */
[----:B------:R-:W1:Y:S07]  /*2bc0*/  LDSM.16.M88.4 R40, [R181+0x8000] ;  /* 0x00800000b528783b */ /* 0x000e6e0000000200 */
[C---:B----4-:R-:W-:Y:S08]  /*2bd0*/  HMMA.16816.F32 R24, R44.reuse, R52, R24 ;  /* 0x000000342c18723c */ /* 0x050ff00000001818 */
[C---:B------:R-:W-:Y:S01]  /*2be0*/  HMMA.16816.F32 R20, R44.reuse, R54, R20 ;  /* 0x000000362c14723c */ /* 0x040fe20000001814 */
[----:B------:R-:W3:Y:S07]  /*2bf0*/  LDSM.16.M88.4 R52, [R2+0x10900] ;  /* 0x010900000234783b */ /* 0x000eee0000000200 */
[C---:B------:R-:W-:Y:S08]  /*2c00*/  HMMA.16816.F32 R16, R44.reuse, R36, R16 ;  /* 0x000000242c10723c */ /* 0x040ff00000001810 */
[C---:B------:R-:W-:Y:S01]  /*2c10*/  HMMA.16816.F32 R64, R44.reuse, R38, R64 ;  /* 0x000000262c40723c */ /* 0x040fe20000001840 */
[----:B------:R-:W4:Y:S07]  /*2c20*/  LDSM.16.M88.4 R36, [R2+0x11900] ;  /* 0x011900000224783b */ /* 0x000f2e0000000200 */
[C---:B--2---:R-:W-:Y:S01]  /*2c30*/  HMMA.16816.F32 R72, R44.reuse, R8, R60 ;  /* 0x000000082c48723c */ /* 0x044fe2000000183c */
[----:B------:R-:W-:Y:S07]  /*2c40*/  LDSM.16.M88.4 R60, [R0+0x10100] ;  /* 0x01010000003c783b */ /* 0x000fee0000000200 */
[----:B------:R-:W-:Y:S01]  /*2c50*/  HMMA.16816.F32 R68, R44, R10, R68 ;  /* 0x0000000a2c44723c */ /* 0x000fe20000001844 */
[----:B------:R-:W2:Y:S07]  /*2c60*/  LDSM.16.M88.4 R8, [R0+0x10900] ;  /* 0x010900000008783b */ /* 0x000eae0000000200 */
[C---:B-1----:R-:W-:Y:S08]  /*2c70*/  HMMA.16816.F32 R32, R40.reuse, R12, R32 ;  /* 0x0000000c2820723c */ /* 0x042ff00000001820 */
[C---:B------:R-:W-:Y:S01]  /*2c80*/  HMMA.16816.F32 R28, R40.reuse, R14, R28 ;  /* 0x0000000e281c723c */ /* 0x040fe2000000181c */
[----:B------:R-:W1:Y:S07]  /*2c90*/  LDSM.16.M88.4 R12, [R0+0x11100] ;  /* 0x01110000000c783b */ /* 0x000e6e0000000200 */
[C---:B---3--:R-:W-:Y:S08]  /*2ca0*/  HMMA.16816.F32 R24, R40.reuse, R52, R24 ;  /* 0x000000342818723c */ /* 0x048ff00000001818 */
[C---:B------:R-:W-:Y:S08]  /*2cb0*/  HMMA.16816.F32 R20, R40.reuse, R54, R20 ;  /* 0x000000362814723c */ /* 0x040ff00000001814 */
[C---:B------:R-:W-:Y:S08]  /*2cc0*/  HMMA.16816.F32 R16, R40.reuse, R48, R16 ;  /* 0x000000302810723c */ /* 0x040ff00000001810 */
[C---:B------:R-:W-:Y:S08]  /*2cd0*/  HMMA.16816.F32 R64, R40.reuse, R50, R64 ;  /* 0x000000322840723c */ /* 0x040ff00000001840 */
[C---:B----4-:R-:W-:Y:S07]  /*2ce0*/  HMMA.16816.F32 R72, R40.reuse, R36, R72 ;  /* 0x000000242848723c */ /* 0x050fee0000001848 */
[----:B------:R-:W-:Y:S01]  /*2cf0*/  LOP3.LUT R37, R80, 0xffffffe0, RZ, 0xc0, !PT ;  /* 0xffffffe050257812 */ /* 0x000fe200078ec0ff */
[----:B------:R-:W-:Y:S04]  /*2d00*/  HMMA.16816.F32 R68, R40, R38, R68 ;  /* 0x000000262844723c */ /* 0x000fe80000001844 */
[----:B------:R-:W-:-:S02]  /*2d10*/  IMAD.IADD R2, R6, 0x1, -R37 ;  /* 0x0000000106027824 */ /* 0x000fc400078e0a25 */
[----:B------:R3:W4:Y:S01]  /*2d20*/  LDSM.16.M88.4 R36, [R0+0x11900] ;  /* 0x011900000024783b */ /* 0x0007220000000200 */
[----:B------:R-:W-:Y:S01]  /*2d30*/  LEA.HI R41, R81, R6, RZ, 0x2 ;  /* 0x0000000651297211 */ /* 0x000fe200078f10ff */
[C---:B--2---:R-:W-:Y:S01]  /*2d40*/  HMMA.16816.F32 R24, R56.reuse, R8, R24 ;  /* 0x000000083818723c */ /* 0x044fe20000001818 */
[----:B------:R-:W-:Y:S02]  /*2d50*/  SHF.R.S32.HI R40, RZ, 0x1f, R7 ;  /* 0x0000001fff287819 */ /* 0x000fe40000011407 */
[----:B------:R-:W-:Y:S02]  /*2d60*/  LOP3.LUT R41, R41, 0xfffffffc, RZ, 0xc0, !PT ;  /* 0xfffffffc29297812 */ /* 0x000fe400078ec0ff */
[----:B------:R-:W-:Y:S02]  /*2d70*/  LEA.HI R40, R40, R7, RZ, 0x3 ;  /* 0x0000000728287211 */ /* 0x000fe400078f18ff */
[----:B------:R-:W-:Y:S01]  /*2d80*/  SHF.R.S32.HI R43, RZ, 0x1f, R2 ;  /* 0x0000001fff2b7819 */ /* 0x000fe20000011402 */
[----:B------:R-:W-:Y:S01]  /*2d90*/  IMAD.IADD R41, R6, 0x1, -R41 ;  /* 0x0000000106297824 */ /* 0x000fe200078e0a29 */
[----:B------:R-:W-:Y:S01]  /*2da0*/  LOP3.LUT R42, R40, 0xffffff8, RZ, 0xc0, !PT ;  /* 0x0ffffff8282a7812 */ /* 0x000fe200078ec0ff */
[----:B------:R-:W-:Y:S01]  /*2db0*/  HMMA.16816.F32 R32, R56, R60, R32 ;  /* 0x0000003c3820723c */ /* 0x000fe20000001820 */
[----:B------:R-:W-:-:S02]  /*2dc0*/  LEA.HI R6, R43, R2, RZ, 0x2 ;  /* 0x000000022b067211 */ /* 0x000fc400078f10ff */
[----:B------:R-:W-:Y:S01]  /*2dd0*/  LEA.HI R40, R41, R41, RZ, 0x1 ;  /* 0x0000002929287211 */ /* 0x000fe200078f08ff */
[----:B------:R-:W-:Y:S01]  /*2de0*/  IMAD.IADD R42, R7, 0x1, -R42 ;  /* 0x00000001072a7824 */ /* 0x000fe200078e0a2a */
[C---:B------:R-:W-:Y:S02]  /*2df0*/  LEA.HI.SX32 R195, R6.reuse, UR13, 0x1e ;  /* 0x0000000d06c37c11 */ /* 0x040fe4000f8ff2ff */
[----:B------:R-:W-:Y:S01]  /*2e00*/  LOP3.LUT R9, R6, 0x7ffffffc, RZ, 0xc0, !PT ;  /* 0x7ffffffc06097812 */ /* 0x000fe200078ec0ff */
[----:B------:R-:W-:Y:S02]  /*2e10*/  HMMA.16816.F32 R28, R56, R62, R28 ;  /* 0x0000003e381c723c */ /* 0x000fe4000000181c */
[----:B------:R-:W-:Y:S01]  /*2e20*/  IMAD R195, R42, 0x10, R195 ;  /* 0x000000102ac37824 */ /* 0x000fe200078e02c3 */
[----:B---3--:R-:W-:Y:S01]  /*2e30*/  LOP3.LUT R0, R40, 0x1ffffffe, RZ, 0xc0, !PT ;  /* 0x1ffffffe28007812 */ /* 0x008fe200078ec0ff */
[----:B------:R-:W-:Y:S01]  /*2e40*/  IMAD.IADD R204, R2, 0x1, -R9 ;  /* 0x0000000102cc7824 */ /* 0x000fe200078e0a09 */
[----:B------:R-:W-:-:S03]  /*2e50*/  IADD3 R9, -R5, c[0x0][0x1d0], R133 ;  /* 0x0000740005097a10 */ /* 0x000fc60007ffe185 */
[----:B------:R-:W-:Y:S01]  /*2e60*/  IMAD.IADD R0, R41, 0x1, -R0 ;  /* 0x0000000129007824 */ /* 0x000fe200078e0a00 */
[----:B------:R-:W-:Y:S01]  /*2e70*/  HMMA.16816.F32 R20, R56, R10, R20 ;  /* 0x0000000a3814723c */ /* 0x000fe20000001814 */
[----:B------:R-:W-:Y:S02]  /*2e80*/  IMAD.SHL.U32 R204, R204, 0x2, RZ ;  /* 0x00000002cccc7824 */ /* 0x000fe400078e00ff */
[----:B------:R-:W-:-:S03]  /*2e90*/  IMAD R195, R0, 0x8, R195 ;  /* 0x0000000800c37824 */ /* 0x000fc600078e02c3 */
[----:B------:R-:W-:Y:S01]  /*2ea0*/  IADD3 R6, R9, -c[0x0][0x168], -R204 ;  /* 0x80005a0009067a10 */ /* 0x000fe20007ffe8cc */
[----:B------:R-:W-:Y:S01]  /*2eb0*/  @P4 IMAD.HI.U32 R7, R195, c[0x0][0x2c8], RZ ;  /* 0x0000b200c3074a27 */ /* 0x000fe200078e00ff */
[----:B------:R-:W-:Y:S01]  /*2ec0*/  IADD3 R2, -R204, c[0x0][0x1d0], -R5 ;  /* 0x00007400cc027a10 */ /* 0x000fe20007ffe905 */
[C---:B-1----:R-:W-:Y:S01]  /*2ed0*/  HMMA.16816.F32 R16, R56.reuse, R12, R16 ;  /* 0x0000000c3810723c */ /* 0x042fe20000001810 */
[C---:B------:R-:W-:Y:S01]  /*2ee0*/  IADD3 R8, R6.reuse, c[0x0][0x328], RZ ;  /* 0x0000ca0006087a10 */ /* 0x040fe20007ffe0ff */
[----:B------:R-:W-:Y:S01]  /*2ef0*/  IMAD.MOV.U32 R0, RZ, RZ, R195 ;  /* 0x000000ffff007224 */ /* 0x000fe200078e00c3 */
[----:B------:R-:W-:Y:S02]  /*2f00*/  @P0 SHF.R.U32.HI R0, RZ, c[0x0][0x2cc], R7 ;  /* 0x0000b300ff000a19 */ /* 0x000fe40000011607 */
[----:B------:R-:W-:Y:S02]  /*2f10*/  PLOP3.LUT P0, PT, PT, PT, UP1, 0x40, 0x0 ;  /* 0x000000000000781c */ /* 0x000fe40003f0e818 */
[----:B------:R-:W-:Y:S01]  /*2f20*/  IADD3 R6, R6, UR6, RZ ;  /* 0x0000000606067c10 */ /* 0x000fe2000fffe0ff */
[----:B------:R-:W1:Y:S01]  /*2f30*/  SHFL.IDX PT, R7, R0, RZ, 0x1c1f ;  /* 0x001c1fff00077589 */ /* 0x000e6200000e0000 */
[C---:B------:R-:W-:Y:S08]  /*2f40*/  HMMA.16816.F32 R64, R56.reuse, R14, R64 ;  /* 0x0000000e3840723c */ /* 0x040ff00000001840 */
[C---:B----4-:R-:W-:Y:S08]  /*2f50*/  HMMA.16816.F32 R72, R56.reuse, R36, R72 ;  /* 0x000000243848723c */ /* 0x050ff00000001848 */
[----:B------:R-:W-:Y:S01]  /*2f60*/  HMMA.16816.F32 R68, R56, R38, R68 ;  /* 0x000000263844723c */ /* 0x000fe20000001844 */
[----:B-1----:R-:W-:-:S02]  /*2f70*/  IMAD.IADD R9, R8, 0x1, R7 ;  /* 0x0000000108097824 */ /* 0x002fc400078e0207 */
        /* <DEDUP_REMOVED lines=8> */
[----:B------:R-:W-:Y:S02]  /*3000*/  ISETP.NE.AND P0, PT, R133, c[0x0][0x32c], PT ;  /* 0x0000cb0085007a0c */ /* 0x000fe40003f05270 */
[----:B------:R-:W-:-:S11]  /*3010*/  LOP3.LUT R9, RZ, R14, RZ, 0x33, !PT ;  /* 0x0000000eff097212 */ /* 0x000fd600078e33ff */
[----:B------:R-:W-:-:S05]  /*3020*/  @P0 IMAD.HI.U32 R7, R9, c[0x0][0x330], RZ ;  /* 0x0000cc0009070a27 */ /* 0x000fca00078e00ff */
[----:B------:R-:W-:-:S04]  /*3030*/  @P0 SHF.R.U32.HI R9, RZ, c[0x0][0x334], R7 ;  /* 0x0000cd00ff090a19 */ /* 0x000fc80000011607 */
[----:B------:R-:W-:Y:S01]  /*3040*/  LOP3.LUT R14, RZ, R9, RZ, 0x33, !PT ;  /* 0x00000009ff0e7212 */ /* 0x000fe200078e33ff */
[----:B------:R-:W-:Y:S05]  /*3050*/  BRA `(.L_x_1577) ;  /* 0x0000003000007947 */ /* 0x000fea0003800000 */
.L_x_1576:
[----:B------:R-:W-:-:S13]  /*3060*/  ISETP.NE.AND P0, PT, R133, c[0x0][0x32c], PT ;  /* 0x0000cb0085007a0c */ /* 0x000fda0003f05270 */
[----:B------:R-:W-:-:S05]  /*3070*/  @P0 IMAD.HI.U32 R7, R14, c[0x0][0x330], RZ ;  /* 0x0000cc000e070a27 */ /* 0x000fca00078e00ff */
[----:B------:R-:W-:Y:S02]  /*3080*/  @P0 SHF.R.U32.HI R14, RZ, c[0x0][0x334], R7 ;  /* 0x0000cd00ff0e0a19 */ /* 0x000fe40000011607 */
.L_x_1577:
[----:B------:R-:W-:Y:S05]  /*3090*/  BSYNC B0 ;  /* 0x0000000000007941 */ /* 0x000fea0003800000 */
.L_x_1575:
[----:B------:R-:W-:-:S04]  /*30a0*/  IMAD R9, R14, c[0x0][0x32c], -R5 ;  /* 0x0000cb000e097a24 */ /* 0x000fc800078e0a05 */
[----:B------:R-:W-:-:S05]  /*30b0*/  IMAD.IADD R9, R9, 0x1, -R204 ;  /* 0x0000000109097824 */ /* 0x000fca00078e0acc */
[----:B------:R-:W-:Y:S02]  /*30c0*/  IADD3 R7, R9, c[0x0][0x32c], RZ ;  /* 0x0000cb0009077a10 */ /* 0x000fe40007ffe0ff */
[----:B------:R-:W-:Y:S02]  /*30d0*/  IMNMX R10, R10, R9, !PT ;  /* 0x000000090a0a7217 */ /* 0x000fe40007800200 */
[----:B------:R-:W-:Y:S02]  /*30e0*/  IMNMX R12, R12, R7, PT ;  /* 0x000000070c0c7217 */ /* 0x000fe40003800200 */
.L_x_1574:
[----:B------:R-:W-:Y:S01]  /*30f0*/  ISETP.GT.AND P0, PT, R132, RZ, PT ;  /* 0x000000ff8400720c */ /* 0x000fe20003f04270 */
[----:B------:R-:W1:Y:S03]  /*3100*/  SHFL.IDX PT, R13, R0, 0x1, 0x1c1f ;  /* 0x003c1f00000d7f89 */ /* 0x000e6600000e0000 */
[C---:B------:R-:W-:Y:S02]  /*3110*/  ISETP.GT.AND P4, PT, R10.reuse, RZ, P0 ;  /* 0x000000ff0a00720c */ /* 0x040fe40000784270 */
[----:B------:R-:W-:-:S02]  /*3120*/  ISETP.GT.AND P5, PT, R10, 0x1, P0 ;  /* 0x000000010a00780c */ /* 0x000fc400007a4270 */
[C---:B------:R-:W-:Y:S02]  /*3130*/  ISETP.LT.OR P4, PT, R12.reuse, 0x1, P4 ;  /* 0x000000010c00780c */ /* 0x040fe40002781670 */
[----:B------:R-:W-:Y:S02]  /*3140*/  ISETP.LT.OR P5, PT, R12, 0x2, P5 ;  /* 0x000000020c00780c */ /* 0x000fe40002fa1670 */
[----:B------:R-:W-:Y:S02]  /*3150*/  FSEL R32, R32, -INF , !P4 ;  /* 0xff80000020207808 */ /* 0x000fe40006000000 */
[----:B------:R-:W-:Y:S02]  /*3160*/  ISETP.GT.AND P4, PT, R10, 0x8, P0 ;  /* 0x000000080a00780c */ /* 0x000fe40000784270 */
[----:B------:R-:W-:Y:S02]  /*3170*/  FSEL R33, R33, -INF , !P5 ;  /* 0xff80000021217808 */ /* 0x000fe40006800000 */
[----:B------:R-:W-:-:S02]  /*3180*/  ISETP.LT.OR P4, PT, R12, 0x9, P4 ;  /* 0x000000090c00780c */ /* 0x000fc40002781670 */
[----:B------:R-:W-:Y:S02]  /*3190*/  ISETP.GT.AND P5, PT, R10, 0x9, P0 ;  /* 0x000000090a00780c */ /* 0x000fe400007a4270 */
[----:B------:R-:W-:Y:S02]  /*31a0*/  FSEL R11, R28, -INF , !P4 ;  /* 0xff8000001c0b7808 */ /* 0x000fe40006000000 */
[----:B------:R-:W-:Y:S01]  /*31b0*/  ISETP.GT.AND P4, PT, R10, 0x10, P0 ;  /* 0x000000100a00780c */ /* 0x000fe20000784270 */
[--C-:B-1----:R-:W-:Y:S01]  /*31c0*/  IMAD.IADD R15, R8, 0x1, R13.reuse ;  /* 0x00000001080f7824 */ /* 0x102fe200078e020d */
[----:B------:R-:W-:Y:S01]  /*31d0*/  ISETP.LT.OR P5, PT, R12, 0xa, P5 ;  /* 0x0000000a0c00780c */ /* 0x000fe20002fa1670 */
[----:B------:R-:W-:Y:S01]  /*31e0*/  IMAD.IADD R0, R6, 0x1, R13 ;  /* 0x0000000106007824 */ /* 0x000fe200078e020d */
[----:B------:R-:W-:Y:S02]  /*31f0*/  ISETP.LT.OR P4, PT, R12, 0x11, P4 ;  /* 0x000000110c00780c */ /* 0x000fe40002781670 */
[----:B------:R-:W-:-:S02]  /*3200*/  FSEL R29, R29, -INF , !P5 ;  /* 0xff8000001d1d7808 */ /* 0x000fc40006800000 */
[----:B------:R-:W-:Y:S02]  /*3210*/  FSEL R9, R24, -INF , !P4 ;  /* 0xff80000018097808 */ /* 0x000fe40006000000 */
[C---:B------:R-:W-:Y:S02]  /*3220*/  ISETP.GT.AND P4, PT, R10.reuse, 0x18, P0 ;  /* 0x000000180a00780c */ /* 0x040fe40000784270 */
[----:B------:R-:W-:Y:S02]  /*3230*/  ISETP.GT.AND P5, PT, R10, 0x11, P0 ;  /* 0x000000110a00780c */ /* 0x000fe400007a4270 */
[C---:B------:R-:W-:Y:S02]  /*3240*/  ISETP.LT.OR P4, PT, R12.reuse, 0x19, P4 ;  /* 0x000000190c00780c */ /* 0x040fe40002781670 */
[----:B------:R-:W-:Y:S02]  /*3250*/  ISETP.LT.OR P5, PT, R12, 0x12, P5 ;  /* 0x000000120c00780c */ /* 0x000fe40002fa1670 */
[----:B------:R-:W-:-:S02]  /*3260*/  FSEL R7, R20, -INF , !P4 ;  /* 0xff80000014077808 */ /* 0x000fc40006000000 */
[----:B------:R-:W-:Y:S02]  /*3270*/  ISETP.GT.AND P4, PT, R10, 0x20, P0 ;  /* 0x000000200a00780c */ /* 0x000fe40000784270 */
[----:B------:R-:W-:Y:S02]  /*3280*/  FSEL R25, R25, -INF , !P5 ;  /* 0xff80000019197808 */ /* 0x000fe40006800000 */
[----:B------:R-:W-:Y:S02]  /*3290*/  ISETP.LT.OR P4, PT, R12, 0x21, P4 ;  /* 0x000000210c00780c */ /* 0x000fe40002781670 */
[----:B------:R-:W-:Y:S02]  /*32a0*/  ISETP.GT.AND P5, PT, R10, 0x19, P0 ;  /* 0x000000190a00780c */ /* 0x000fe400007a4270 */
[----:B------:R-:W-:Y:S02]  /*32b0*/  FSEL R171, R16, -INF , !P4 ;  /* 0xff80000010ab7808 */ /* 0x000fe40006000000 */
[----:B------:R-:W-:-:S02]  /*32c0*/  ISETP.GT.AND P4, PT, R10, 0x28, P0 ;  /* 0x000000280a00780c */ /* 0x000fc40000784270 */
[C---:B------:R-:W-:Y:S02]  /*32d0*/  ISETP.LT.OR P5, PT, R12.reuse, 0x1a, P5 ;  /* 0x0000001a0c00780c */ /* 0x040fe40002fa1670 */
[----:B------:R-:W-:Y:S02]  /*32e0*/  ISETP.LT.OR P4, PT, R12, 0x29, P4 ;  /* 0x000000290c00780c */ /* 0x000fe40002781670 */
[----:B------:R-:W-:Y:S02]  /*32f0*/  FSEL R21, R21, -INF , !P5 ;  /* 0xff80000015157808 */ /* 0x000fe40006800000 */
        /* <DEDUP_REMOVED lines=14> */
[----:B------:R-:W-:-:S02]  /*33e0*/  PLOP3.LUT P4, PT, PT, PT, UP1, 0x40, 0x0 ;  /* 0x000000000000781c */ /* 0x000fc40003f8e818 */
[----:B------:R-:W-:Y:S02]  /*33f0*/  ISETP.LT.OR P5, PT, R12, 0x32, P5 ;  /* 0x000000320c00780c */ /* 0x000fe40002fa1670 */
[----:B------:R-:W-:Y:S02]  /*3400*/  IMNMX R2, R15, R2, PT ;  /* 0x000000020f027217 */ /* 0x000fe40003800200 */
[----:B------:R-:W-:Y:S02]  /*3410*/  FSEL R173, R73, -INF , !P5 ;  /* 0xff80000049ad7808 */ /* 0x000fe40006800000 */
[----:B------:R-:W-:-:S04]  /*3420*/  ISETP.GT.AND P5, PT, R10, 0x39, P0 ;  /* 0x000000390a00780c */ /* 0x000fc800007a4270 */
[----:B------:R-:W-:-:S04]  /*3430*/  ISETP.LT.OR P5, PT, R12, 0x3a, P5 ;  /* 0x0000003a0c00780c */ /* 0x000fc80002fa1670 */
[----:B------:R-:W-:Y:S01]  /*3440*/  FSEL R141, R69, -INF , !P5 ;  /* 0xff800000458d7808 */ /* 0x000fe20006800000 */
        /* <DEDUP_REMOVED lines=12> */
.L_x_1580:
[----:B------:R-:W-:-:S13]  /*3510*/  ISETP.NE.AND P4, PT, R133, c[0x0][0x32c], PT ;  /* 0x0000cb0085007a0c */ /* 0x000fda0003f85270 */
[----:B------:R-:W-:-:S05]  /*3520*/  @P4 IMAD.HI.U32 R6, R8, c[0x0][0x330], RZ ;  /* 0x0000cc0008064a27 */ /* 0x000fca00078e00ff */
[----:B------:R-:W-:Y:S02]  /*3530*/  @P4 SHF.R.U32.HI R8, RZ, c[0x0][0x334], R6 ;  /* 0x0000cd00ff084a19 */ /* 0x000fe40000011606 */
.L_x_1581:
[----:B------:R-:W-:Y:S05]  /*3540*/  BSYNC B0 ;  /* 0x0000000000007941 */ /* 0x000fea0003800000 */
.L_x_1579:
[----:B------:R-:W-:-:S04]  /*3550*/  IMAD R13, R8, c[0x0][0x32c], -R5 ;  /* 0x0000cb00080d7a24 */ /* 0x000fc800078e0a05 */
[----:B------:R-:W-:-:S05]  /*3560*/  IMAD.IADD R13, R13, 0x1, -R204 ;  /* 0x000000010d0d7824 */ /* 0x000fca00078e0acc */
[----:B------:R-:W-:Y:S02]  /*3570*/  IADD3 R5, R13, c[0x0][0x32c], RZ ;  /* 0x0000cb000d057a10 */ /* 0x000fe40007ffe0ff */
[----:B------:R-:W-:Y:S02]  /*3580*/  IMNMX R0, R0, R13, !PT ;  /* 0x0000000d00007217 */ /* 0x000fe40007800200 */
[----:B------:R-:W-:Y:S02]  /*3590*/  IMNMX R2, R2, R5, PT ;  /* 0x0000000502027217 */ /* 0x000fe40003800200 */
.L_x_1578:
[----:B------:R-:W-:Y:S01]  /*35a0*/  ISETP.GT.AND P5, PT, R0, 0x8, P0 ;  /* 0x000000080000780c */ /* 0x000fe200007a4270 */
[----:B------:R-:W-:-:S04]  /*35b0*/  DEPBAR.LE SB0, 0x2 ;  /* 0x000080800000791a */ /* 0x000fc80000000000 */
[----:B------:R-:W-:Y:S01]  /*35c0*/  BAR.SYNC.DEFER_BLOCKING 0x0 ;  /* 0x0000000000007b1d */ /* 0x000fe20000010000 */
[----:B------:R-:W-:Y:S01]  /*35d0*/  ISETP.LT.OR P5, PT, R2, 0x9, P5 ;  /* 0x000000090200780c */ /* 0x000fe20002fa1670 */
[----:B------:R-:W-:Y:S01]  /*35e0*/  IMAD.SHL.U32 R135, R4, 0x2, RZ ;  /* 0x0000000204877824 */ /* 0x000fe200078e00ff */
[----:B------:R-:W-:Y:S02]  /*35f0*/  ISETP.GT.AND P4, PT, R0, 0x1, P0 ;  /* 0x000000010000780c */ /* 0x000fe40000784270 */
[----:B------:R-:W-:Y:S01]  /*3600*/  FSEL R30, R30, -INF , !P5 ;  /* 0xff8000001e1e7808 */ /* 0x000fe20006800000 */
[--C-:B------:R-:W-:Y:S01]  /*3610*/  IMAD.IADD R172, R183, 0x1, R135.reuse ;  /* 0x00000001b7ac7824 */ /* 0x100fe200078e0287 */
[----:B------:R-:W-:Y:S01]  /*3620*/  ISETP.GT.AND P5, PT, R0, 0x10, P0 ;  /* 0x000000100000780c */ /* 0x000fe200007a4270 */
[C---:B------:R-:W-:Y:S01]  /*3630*/  IMAD R134, R3.reuse, 0x2, R135 ;  /* 0x0000000203867824 */ /* 0x040fe200078e0287 */
[C---:B------:R-:W-:Y:S01]  /*3640*/  ISETP.LT.OR P4, PT, R2.reuse, 0x2, P4 ;  /* 0x000000020200780c */ /* 0x040fe20002781670 */
[----:B------:R-:W-:Y:S01]  /*3650*/  IMAD R3, R3, 0x2, R172 ;  /* 0x0000000203037824 */ /* 0x000fe200078e02ac */
[----:B------:R-:W-:Y:S01]  /*3660*/  ISETP.LT.OR P5, PT, R2, 0x11, P5 ;  /* 0x000000110200780c */ /* 0x000fe20002fa1670 */
[----:B------:R-:W-:Y:S01]  /*3670*/  IMAD.IADD R160, R183, 0x1, R134 ;  /* 0x00000001b7a07824 */ /* 0x000fe200078e0286 */
[----:B------:R-:W-:Y:S01]  /*3680*/  FSEL R14, R35, -INF , !P4 ;  /* 0xff800000230e7808 */ /* 0x000fe20006000000 */
[----:B------:R-:W-:Y:S01]  /*3690*/  ULDC.64 UR4, c[0x0][0x2c8] ;  /* 0x0000b20000047ab9 */ /* 0x000fe20000000a00 */
[----:B------:R-:W-:Y:S01]  /*36a0*/  ISETP.GT.AND P4, PT, R0, 0x9, P0 ;  /* 0x000000090000780c */ /* 0x000fe20000784270 */
[----:B------:R-:W-:Y:S01]  /*36b0*/  UIMAD.WIDE.U32 UR14, UR13, UR4, URZ ;  /* 0x000000040d0e72a5 */ /* 0x000fe2000f8e003f */
[----:B------:R-:W-:-:S02]  /*36c0*/  FMNMX.FTZ R8, R32, R33, !PT ;  /* 0x0000002120087209 */ /* 0x000fc40007810000 */
[----:B------:R-:W-:Y:S01]  /*36d0*/  FSEL R26, R26, -INF , !P5 ;  /* 0xff8000001a1a7808 */ /* 0x000fe20006800000 */
[----:B------:R-:W-:Y:S01]  /*36e0*/  ULDC UR4, c[0x0][0x328] ;  /* 0x0000ca0000047ab9 */ /* 0x000fe20000000800 */
[----:B------:R-:W-:Y:S02]  /*36f0*/  ISETP.GT.AND P5, PT, R0, RZ, P0 ;  /* 0x000000ff0000720c */ /* 0x000fe400007a4270 */
[C---:B------:R-:W-:Y:S01]  /*3700*/  ISETP.LT.OR P4, PT, R2.reuse, 0xa, P4 ;  /* 0x0000000a0200780c */ /* 0x040fe20002781670 */
[----:B------:R-:W-:Y:S01]  /*3710*/  LDSM.16.MT88.4 R40, [R135+0x2100] ;  /* 0x002100008728783b */ /* 0x000fe20000004200 */
[----:B------:R-:W-:Y:S01]  /*3720*/  FMNMX.FTZ R8, R11, R8, !PT ;  /* 0x000000080b087209 */ /* 0x000fe20007810000 */
[----:B------:R-:W-:Y:S01]  /*3730*/  @UP2 UMOV UR7, UR15 ;  /* 0x0000000f00072c82 */ /* 0x000fe20008000000 */
[----:B------:R-:W-:Y:S01]  /*3740*/  ISETP.LT.OR P5, PT, R2, 0x1, P5 ;  /* 0x000000010200780c */ /* 0x000fe20002fa1670 */
[----:B------:R-:W-:Y:S01]  /*3750*/  LDSM.16.MT88.4 R124, [R135+0x100] ;  /* 0x00010000877c783b */ /* 0x000fe20000004200 */
[----:B------:R-:W-:Y:S01]  /*3760*/  FSEL R6, R31, -INF , !P4 ;  /* 0xff8000001f067808 */ /* 0x000fe20006000000 */
[----:B------:R-:W-:Y:S01]  /*3770*/  @UP2 USHF.R.U32.HI UR13, URZ, UR5, UR7 ;  /* 0x000000053f0d2299 */ /* 0x000fe20008011607 */
[----:B------:R-:W-:Y:S01]  /*3780*/  FMNMX.FTZ R8, R29, R8, !PT ;  /* 0x000000081d087209 */ /* 0x000fe20007810000 */
[----:B------:R-:W-:Y:S01]  /*3790*/  LDSM.16.MT88.4 R104, [R172+0x100] ;  /* 0x00010000ac68783b */ /* 0x000fe20000004200 */
[----:B------:R-:W-:Y:S01]  /*37a0*/  ISETP.GT.AND P4, PT, R0, 0x11, P0 ;  /* 0x000000110000780c */ /* 0x000fe20000784270 */
[----:B------:R-:W-:Y:S01]  /*37b0*/  UIADD3 UR12, UR12, UR13, URZ ;  /* 0x0000000d0c0c7290 */ /* 0x000fe2000fffe03f */
[----:B------:R-:W-:Y:S01]  /*37c0*/  FSEL R34, R34, -INF , !P5 ;  /* 0xff80000022227808 */ /* 0x000fe20006800000 */
[----:B------:R-:W-:Y:S01]  /*37d0*/  LDSM.16.MT88.4 R112, [R134+0x100] ;  /* 0x000100008670783b */ /* 0x000fe20000004200 */
[----:B------:R-:W-:Y:S01]  /*37e0*/  FMNMX.FTZ R8, R9, R8, !PT ;  /* 0x0000000809087209 */ /* 0x000fe20007810000 */
[----:B------:R-:W-:Y:S01]  /*37f0*/  UIADD3 UR4, UR12, UR4, URZ ;  /* 0x000000040c047290 */ /* 0x000fe2000fffe03f */
[----:B------:R-:W-:Y:S01]  /*3800*/  ISETP.LT.OR P4, PT, R2, 0x12, P4 ;  /* 0x000000120200780c */ /* 0x000fe20002781670 */
[----:B------:R-:W-:Y:S01]  /*3810*/  LDSM.16.MT88.4 R120, [R3+0x100] ;  /* 0x000100000378783b */ /* 0x000fe20000004200 */
[----:B------:R-:W-:-:S02]  /*3820*/  FMNMX.FTZ R5, R34, R14, !PT ;  /* 0x0000000e22057209 */ /* 0x000fc40007810000 */
[----:B------:R-:W-:Y:S01]  /*3830*/  FMNMX.FTZ R8, R25, R8, !PT ;  /* 0x0000000819087209 */ /* 0x000fe20007810000 */
[----:B------:R-:W-:Y:S01]  /*3840*/  LDSM.16.MT88.4 R48, [R172+0x2100] ;  /* 0x00210000ac30783b */ /* 0x000fe20000004200 */
[----:B------:R-:W-:Y:S02]  /*3850*/  FSEL R12, R27, -INF , !P4 ;  /* 0xff8000001b0c7808 */ /* 0x000fe40006000000 */
[----:B------:R-:W-:Y:S01]  /*3860*/  ISETP.GT.AND P4, PT, R0, 0x19, P0 ;  /* 0x000000190000780c */ /* 0x000fe20000784270 */
[----:B------:R-:W-:Y:S01]  /*3870*/  LDSM.16.MT88.4 R56, [R134+0x2100] ;  /* 0x002100008638783b */ /* 0x000fe20000004200 */
[----:B------:R-:W-:Y:S02]  /*3880*/  FMNMX.FTZ R5, R30, R5, !PT ;  /* 0x000000051e057209 */ /* 0x000fe40007810000 */
[----:B------:R-:W-:Y:S01]  /*3890*/  FMNMX.FTZ R8, R7, R8, !PT ;  /* 0x0000000807087209 */ /* 0x000fe20007810000 */
[----:B------:R-:W-:Y:S01]  /*38a0*/  LDSM.16.MT88.4 R80, [R172+0x4100] ;  /* 0x00410000ac50783b */ /* 0x000fe20000004200 */
[----:B------:R-:W-:-:S02]  /*38b0*/  ISETP.GT.AND P5, PT, R0, 0x18, P0 ;  /* 0x000000180000780c */ /* 0x000fc400007a4270 */
[----:B------:R-:W-:Y:S01]  /*38c0*/  ISETP.LT.OR P4, PT, R2, 0x1a, P4 ;  /* 0x0000001a0200780c */ /* 0x000fe20002781670 */
[----:B------:R-:W-:Y:S01]  /*38d0*/  LDSM.16.MT88.4 R88, [R134+0x4100] ;  /* 0x004100008658783b */ /* 0x000fe20000004200 */
[----:B------:R-:W-:Y:S02]  /*38e0*/  FMNMX.FTZ R5, R6, R5, !PT ;  /* 0x0000000506057209 */ /* 0x000fe40007810000 */
[----:B------:R-:W-:Y:S01]  /*38f0*/  FMNMX.FTZ R16, R21, R8, !PT ;  /* 0x0000000815107209 */ /* 0x000fe20007810000 */
[----:B------:R-:W-:Y:S01]  /*3900*/  LDSM.16.MT88.4 R136, [R172+0x900] ;  /* 0x00090000ac88783b */ /* 0x000fe20000004200 */
[----:B------:R-:W-:Y:S02]  /*3910*/  ISETP.LT.OR P5, PT, R2, 0x19, P5 ;  /* 0x000000190200780c */ /* 0x000fe40002fa1670 */
[----:B------:R-:W-:Y:S02]  /*3920*/  FSEL R8, R23, -INF , !P4 ;  /* 0xff80000017087808 */ /* 0x000fe40006000000 */
[----:B------:R-:W-:-:S02]  /*3930*/  FMNMX.FTZ R5, R26, R5, !PT ;  /* 0x000000051a057209 */ /* 0x000fc40007810000 */
[----:B------:R-:W-:Y:S02]  /*3940*/  ISETP.GT.AND P4, PT, R0, 0x21, P0 ;  /* 0x000000210000780c */ /* 0x000fe40000784270 */
[----:B------:R-:W-:Y:S02]  /*3950*/  FSEL R10, R22, -INF , !P5 ;  /* 0xff800000160a7808 */ /* 0x000fe40006800000 */
[----:B------:R-:W-:Y:S02]  /*3960*/  ISETP.GT.AND P5, PT, R0, 0x20, P0 ;  /* 0x000000200000780c */ /* 0x000fe400007a4270 */
[----:B------:R-:W-:Y:S02]  /*3970*/  FMNMX.FTZ R5, R12, R5, !PT ;  /* 0x000000050c057209 */ /* 0x000fe40007810000 */
[C---:B------:R-:W-:Y:S02]  /*3980*/  ISETP.LT.OR P4, PT, R2.reuse, 0x22, P4 ;  /* 0x000000220200780c */ /* 0x040fe40002781670 */
[----:B------:R-:W-:-:S02]  /*3990*/  ISETP.LT.OR P5, PT, R2, 0x21, P5 ;  /* 0x000000210200780c */ /* 0x000fc40002fa1670 */
[----:B------:R-:W-:Y:S02]  /*39a0*/  FMNMX.FTZ R5, R10, R5, !PT ;  /* 0x000000050a057209 */ /* 0x000fe40007810000 */
[----:B------:R-:W-:Y:S02]  /*39b0*/  FSEL R174, R19, -INF , !P4 ;  /* 0xff80000013ae7808 */ /* 0x000fe40006000000 */
[----:B------:R-:W-:Y:S02]  /*39c0*/  ISETP.GT.AND P4, PT, R0, 0x28, P0 ;  /* 0x000000280000780c */ /* 0x000fe40000784270 */
[----:B------:R-:W-:Y:S02]  /*39d0*/  FMNMX.FTZ R16, R171, R16, !PT ;  /* 0x00000010ab107209 */ /* 0x000fe40007810000 */
[----:B------:R-:W-:Y:S02]  /*39e0*/  FSEL R210, R18, -INF , !P5 ;  /* 0xff80000012d27808 */ /* 0x000fe40006800000 */
[----:B------:R-:W-:-:S02]  /*39f0*/  FMNMX.FTZ R13, R8, R5, !PT ;  /* 0x00000005080d7209 */ /* 0x000fc40007810000 */
[----:B------:R-:W-:Y:S02]  /*3a00*/  ISETP.LT.OR P4, PT, R2, 0x29, P4 ;  /* 0x000000290200780c */ /* 0x000fe40002781670 */
[----:B------:R-:W-:Y:S02]  /*3a10*/  FMNMX.FTZ R16, R165, R16, !PT ;  /* 0x00000010a5107209 */ /* 0x000fe40007810000 */
[----:B------:R-:W-:Y:S02]  /*3a20*/  ISETP.GT.AND P5, PT, R0, 0x29, P0 ;  /* 0x000000290000780c */ /* 0x000fe400007a4270 */
[----:B------:R-:W-:Y:S02]  /*3a30*/  FMNMX.FTZ R13, R210, R13, !PT ;  /* 0x0000000dd20d7209 */ /* 0x000fe40007810000 */
[----:B------:R-:W-:Y:S02]  /*3a40*/  FSEL R206, R66, -INF , !P4 ;  /* 0xff80000042ce7808 */ /* 0x000fe40006000000 */
[----:B------:R-:W-:-:S02]  /*3a50*/  FMNMX.FTZ R16, R163, R16, !PT ;  /* 0x00000010a3107209 */ /* 0x000fc40007810000 */
[----:B------:R-:W-:Y:S02]  /*3a60*/  ISETP.LT.OR P5, PT, R2, 0x2a, P5 ;  /* 0x0000002a0200780c */ /* 0x000fe40002fa1670 */
[----:B------:R-:W-:Y:S02]  /*3a70*/  ISETP.GT.AND P4, PT, R0, 0x30, P0 ;  /* 0x000000300000780c */ /* 0x000fe40000784270 */
[----:B------:R-:W-:Y:S02]  /*3a80*/  FMNMX.FTZ R13, R174, R13, !PT ;  /* 0x0000000dae0d7209 */ /* 0x000fe40007810000 */
[----:B------:R-:W-:Y:S02]  /*3a90*/  FMNMX.FTZ R16, R169, R16, !PT ;  /* 0x00000010a9107209 */ /* 0x000fe40007810000 */
[----:B------:R-:W-:Y:S02]  /*3aa0*/  FSEL R176, R67, -INF , !P5 ;  /* 0xff80000043b07808 */ /* 0x000fe40006800000 */
[----:B------:R-:W-:Y:S01]  /*3ab0*/  ISETP.LT.OR P4, PT, R2, 0x31, P4 ;  /* 0x000000310200780c */ /* 0x000fe20002781670 */
[----:B------:R-:W-:Y:S01]  /*3ac0*/  LDSM.16.MT88.4 R64, [R160+0x2100] ;  /* 0x00210000a040783b */ /* 0x000fe20000004200 */
[----:B------:R-:W-:-:S02]  /*3ad0*/  ISETP.GT.AND P5, PT, R0, 0x31, P0 ;  /* 0x000000310000780c */ /* 0x000fc400007a4270 */
[----:B------:R-:W-:Y:S02]  /*3ae0*/  FMNMX.FTZ R13, R206, R13, !PT ;  /* 0x0000000dce0d7209 */ /* 0x000fe40007810000 */
[----:B------:R-:W-:Y:S02]  /*3af0*/  FMNMX.FTZ R16, R175, R16, !PT ;  /* 0x00000010af107209 */ /* 0x000fe40007810000 */
[----:B------:R-:W-:Y:S02]  /*3b00*/  FSEL R142, R74, -INF , !P4 ;  /* 0xff8000004a8e7808 */ /* 0x000fe40006000000 */
[----:B------:R-:W-:Y:S02]  /*3b10*/  ISETP.LT.OR P5, PT, R2, 0x32, P5 ;  /* 0x000000320200780c */ /* 0x000fe40002fa1670 */
[----:B------:R-:W-:Y:S02]  /*3b20*/  ISETP.GT.AND P4, PT, R0, 0x38, P0 ;  /* 0x000000380000780c */ /* 0x000fe40000784270 */
[----:B------:R-:W-:-:S02]  /*3b30*/  FMNMX.FTZ R13, R176, R13, !PT ;  /* 0x0000000db00d7209 */ /* 0x000fc40007810000 */
[----:B------:R-:W-:Y:S02]  /*3b40*/  FMNMX.FTZ R16, R173, R16, !PT ;  /* 0x00000010ad107209 */ /* 0x000fe40007810000 */
[----:B------:R-:W-:Y:S02]  /*3b50*/  ISETP.GT.AND P0, PT, R0, 0x39, P0 ;  /* 0x000000390000780c */ /* 0x000fe40000704270 */
[----:B------:R-:W-:Y:S02]  /*3b60*/  FSEL R140, R75, -INF , !P5 ;  /* 0xff8000004b8c7808 */ /* 0x000fe40006800000 */
[----:B------:R-:W-:Y:S01]  /*3b70*/  ISETP.LT.OR P4, PT, R2, 0x39, P4 ;  /* 0x000000390200780c */ /* 0x000fe20002781670 */
[----:B------:R-:W-:Y:S01]  /*3b80*/  LDSM.16.MT88.4 R72, [R135+0x4100] ;  /* 0x004100008748783b */ /* 0x000fe20000004200 */
        /* <DEDUP_REMOVED lines=9> */
[----:B------:R-:W-:-:S05]  /*3c20*/  FMNMX.FTZ R13, R168, R13, !PT ;  /* 0x0000000da80d7209 */ /* 0x000fca0007810000 */
[----:B------:R-:W2:Y:S01]  /*3c30*/  SHFL.BFLY PT, R0, R13, 0x2, 0x1f ;  /* 0x0c401f000d007f89 */ /* 0x000ea200000e0000 */
[----:B-1----:R-:W-:-:S03]  /*3c40*/  FMNMX.FTZ R15, R5, R16, !PT ;  /* 0x00000010050f7209 */ /* 0x002fc60007810000 */
[----:B------:R-:W-:Y:S04]  /*3c50*/  LDSM.16.MT88.4 R16, [R134+0x2900] ;  /* 0x002900008610783b */ /* 0x000fe80000004200 */
        /* <DEDUP_REMOVED lines=8> */
[C---:B------:R-:W-:Y:S01]  /*3ce0*/  FMUL.FTZ R167, R0.reuse, c[0x0][0x2d0] ;  /* 0x0000b40000a77a20 */ /* 0x040fe20000410000 */
[----:B------:R-:W-:-:S03]  /*3cf0*/  FSETP.NEU.FTZ.AND P0, PT, R0, -INF , PT ;  /* 0xff8000000000780b */ /* 0x000fc60003f1d000 */
[--C-:B------:R-:W-:Y:S01]  /*3d00*/  FFMA.FTZ R162, R32, c[0x0][0x2d0], -R178.reuse ;  /* 0x0000b40020a27a23 */ /* 0x100fe200000108b2 */
[----:B------:R-:W-:Y:S01]  /*3d10*/  FSEL R167, R167, RZ, P0 ;  /* 0x000000ffa7a77208 */ /* 0x000fe20000000000 */
[--C-:B------:R-:W-:Y:S02]  /*3d20*/  FFMA.FTZ R161, R33, c[0x0][0x2d0], -R178.reuse ;  /* 0x0000b40021a17a23 */ /* 0x100fe400000108b2 */
[--C-:B------:R-:W-:Y:S02]  /*3d30*/  FFMA.FTZ R157, R11, c[0x0][0x2d0], -R178.reuse ;  /* 0x0000b4000b9d7a23 */ /* 0x100fe400000108b2 */
[----:B------:R-:W-:Y:S01]  /*3d40*/  MUFU.EX2 R162, R162 ;  /* 0x000000a200a27308 */ /* 0x000fe20000000800 */
[--C-:B------:R-:W-:Y:S02]  /*3d50*/  FFMA.FTZ R152, R29, c[0x0][0x2d0], -R178.reuse ;  /* 0x0000b4001d987a23 */ /* 0x100fe400000108b2 */
[--C-:B------:R-:W-:Y:S02]  /*3d60*/  FFMA.FTZ R159, R34, c[0x0][0x2d0], -R167.reuse ;  /* 0x0000b400229f7a23 */ /* 0x100fe400000108a7 */
[--C-:B------:R-:W-:Y:S01]  /*3d70*/  FFMA.FTZ R158, R14, c[0x0][0x2d0], -R167.reuse ;  /* 0x0000b4000e9e7a23 */ /* 0x100fe200000108a7 */
[----:B------:R-:W-:Y:S01]  /*3d80*/  LDSM.16.MT88.4 R32, [R134+0x900] ;  /* 0x000900008620783b */ /* 0x000fe20000004200 */
[--C-:B------:R-:W-:Y:S01]  /*3d90*/  FFMA.FTZ R156, R30, c[0x0][0x2d0], -R167.reuse ;  /* 0x0000b4001e9c7a23 */ /* 0x100fe200000108a7 */
[----:B------:R-:W1:Y:S01]  /*3da0*/  MUFU.EX2 R161, R161 ;  /* 0x000000a100a17308 */ /* 0x000e620000000800 */
[----:B------:R-:W-:Y:S01]  /*3db0*/  FFMA.FTZ R153, R6, c[0x0][0x2d0], -R167 ;  /* 0x0000b40006997a23 */ /* 0x000fe200000108a7 */
[----:B------:R-:W-:Y:S01]  /*3dc0*/  LDSM.16.MT88.4 R28, [R160+0x900] ;  /* 0x00090000a01c783b */ /* 0x000fe20000004200 */
[----:B------:R-:W-:-:S02]  /*3dd0*/  FFMA.FTZ R151, R7, c[0x0][0x2d0], -R178 ;  /* 0x0000b40007977a23 */ /* 0x000fc400000108b2 */
[--C-:B------:R-:W-:Y:S01]  /*3de0*/  FFMA.FTZ R155, R9, c[0x0][0x2d0], -R178.reuse ;  /* 0x0000b400099b7a23 */ /* 0x100fe200000108b2 */
[----:B------:R2:W3:Y:S01]  /*3df0*/  LDSM.16.MT88.4 R4, [R3+0x4100] ;  /* 0x004100000304783b */ /* 0x0004e20000004200 */
[--C-:B------:R-:W-:Y:S01]  /*3e00*/  FFMA.FTZ R146, R10, c[0x0][0x2d0], -R167.reuse ;  /* 0x0000b4000a927a23 */ /* 0x100fe200000108a7 */
[----:B------:R-:W-:Y:S01]  /*3e10*/  MUFU.EX2 R157, R157 ;  /* 0x0000009d009d7308 */ /* 0x000fe20000000800 */
[--C-:B------:R-:W-:Y:S02]  /*3e20*/  FFMA.FTZ R150, R25, c[0x0][0x2d0], -R178.reuse ;  /* 0x0000b40019967a23 */ /* 0x100fe400000108b2 */
[--C-:B------:R-:W-:Y:S02]  /*3e30*/  FFMA.FTZ R148, R21, c[0x0][0x2d0], -R178.reuse ;  /* 0x0000b40015947a23 */ /* 0x100fe400000108b2 */
[--C-:B------:R-:W-:Y:S01]  /*3e40*/  FFMA.FTZ R154, R26, c[0x0][0x2d0], -R167.reuse ;  /* 0x0000b4001a9a7a23 */ /* 0x100fe200000108a7 */
[----:B------:R-:W-:Y:S01]  /*3e50*/  LDSM.16.MT88.4 R20, [R135+0x900] ;  /* 0x000900008714783b */ /* 0x000fe20000004200 */
[----:B------:R-:W-:Y:S01]  /*3e60*/  FFMA.FTZ R149, R12, c[0x0][0x2d0], -R167 ;  /* 0x0000b4000c957a23 */ /* 0x000fe200000108a7 */
[----:B------:R-:W4:Y:S01]  /*3e70*/  MUFU.EX2 R152, R152 ;  /* 0x0000009800987308 */ /* 0x000f220000000800 */
[----:B-1----:R-:W-:Y:S01]  /*3e80*/  F2FP.PACK_AB R96, R161, R162 ;  /* 0x000000a2a160723e */ /* 0x002fe200000000ff */
[----:B------:R-:W-:Y:S01]  /*3e90*/  LDSM.16.MT88.4 R12, [R160+0x2900] ;  /* 0x00290000a00c783b */ /* 0x000fe20000004200 */
[----:B------:R-:W-:-:S02]  /*3ea0*/  FFMA.FTZ R164, R171, c[0x0][0x2d0], -R178 ;  /* 0x0000b400aba47a23 */ /* 0x000fc400000108b2 */
[--C-:B------:R-:W-:Y:S01]  /*3eb0*/  FFMA.FTZ R166, R169, c[0x0][0x2d0], -R178.reuse ;  /* 0x0000b400a9a67a23 */ /* 0x100fe200000108b2 */
[----:B------:R-:W-:Y:S01]  /*3ec0*/  LDSM.16.MT88.4 R24, [R172+0x2900] ;  /* 0x00290000ac18783b */ /* 0x000fe20000004200 */
[--C-:B------:R-:W-:Y:S01]  /*3ed0*/  FFMA.FTZ R165, R165, c[0x0][0x2d0], -R178.reuse ;  /* 0x0000b400a5a57a23 */ /* 0x100fe200000108b2 */
[----:B------:R-:W-:Y:S01]  /*3ee0*/  MUFU.EX2 R159, R159 ;  /* 0x0000009f009f7308 */ /* 0x000fe20000000800 */
[----:B------:R-:W-:Y:S02]  /*3ef0*/  FFMA.FTZ R163, R163, c[0x0][0x2d0], -R178 ;  /* 0x0000b400a3a37a23 */ /* 0x000fe400000108b2 */
[--C-:B------:R-:W-:Y:S02]  /*3f00*/  FFMA.FTZ R169, R210, c[0x0][0x2d0], -R167.reuse ;  /* 0x0000b400d2a97a23 */ /* 0x100fe400000108a7 */
[--C-:B--2---:R-:W-:Y:S02]  /*3f10*/  FFMA.FTZ R3, R8, c[0x0][0x2d0], -R167.reuse ;  /* 0x0000b40008037a23 */ /* 0x104fe400000108a7 */
[----:B------:R-:W1:Y:S01]  /*3f20*/  LDSM.16.MT88.4 R8, [R135+0x2900] ;  /* 0x002900008708783b */ /* 0x000e620000004200 */
[----:B------:R-:W2:Y:S01]  /*3f30*/  MUFU.EX2 R158, R158 ;  /* 0x0000009e009e7308 */ /* 0x000ea20000000800 */
[----:B----4-:R-:W-:Y:S01]  /*3f40*/  F2FP.PACK_AB R98, R152, R157 ;  /* 0x0000009d9862723e */ /* 0x010fe200000000ff */
        /* <DEDUP_REMOVED lines=8> */
[----:B------:R-:W4:Y:S01]  /*3fd0*/  MUFU.EX2 R153, R153 ;  /* 0x0000009900997308 */ /* 0x000f220000000800 */
[----:B--2---:R-:W-:Y:S01]  /*3fe0*/  F2FP.PACK_AB R97, R158, R159 ;  /* 0x0000009f9e61723e */ /* 0x004fe200000000ff */
[----:B------:R-:W-:-:S02]  /*3ff0*/  FFMA.FTZ R210, R140, c[0x0][0x2d0], -R167 ;  /* 0x0000b4008cd27a23 */ /* 0x000fc400000108a7 */
[--C-:B------:R-:W-:Y:S02]  /*4000*/  FFMA.FTZ R170, R170, c[0x0][0x2d0], -R167.reuse ;  /* 0x0000b400aaaa7a23 */ /* 0x100fe400000108a7 */
[----:B------:R-:W-:Y:S02]  /*4010*/  FFMA.FTZ R178, R141, c[0x0][0x2d0], -R178 ;  /* 0x0000b4008db27a23 */ /* 0x000fe400000108b2 */
[----:B------:R-:W-:Y:S01]  /*4020*/  MUFU.EX2 R155, R155 ;  /* 0x0000009b009b7308 */ /* 0x000fe20000000800 */
[----:B------:R-:W-:Y:S01]  /*4030*/  FFMA.FTZ R167, R168, c[0x0][0x2d0], -R167 ;  /* 0x0000b400a8a77a23 */ /* 0x000fe200000108a7 */
[----:B------:R-:W-:Y:S01]  /*4040*/  LDSM.16.MT88.4 R140, [R172+0x3900] ;  /* 0x00390000ac8c783b */ /* 0x000fe20000004200 */
[----:B------:R-:W-:Y:S02]  /*4050*/  FADD.FTZ R162, R162, R161 ;  /* 0x000000a1a2a27221 */ /* 0x000fe40000010000 */
[----:B------:R-:W-:Y:S02]  /*4060*/  FADD.FTZ R159, R159, R158 ;  /* 0x0000009e9f9f7221 */ /* 0x000fe40000010000 */
[----:B------:R-:W-:Y:S01]  /*4070*/  FADD.FTZ R157, R157, R162 ;  /* 0x000000a29d9d7221 */ /* 0x000fe20000010000 */
[----:B----4-:R-:W-:Y:S01]  /*4080*/  F2FP.PACK_AB R99, R153, R156 ;  /* 0x0000009c9963723e */ /* 0x010fe200000000ff */
[----:B------:R-:W2:Y:S01]  /*4090*/  MUFU.EX2 R150, R150 ;  /* 0x0000009600967308 */ /* 0x000ea20000000800 */
[----:B------:R-:W-:-:S02]  /*40a0*/  FADD.FTZ R156, R156, R159 ;  /* 0x0000009f9c9c7221 */ /* 0x000fc40000010000 */
        /* <DEDUP_REMOVED lines=59> */
[----:B-1----:R-:W-:Y:S01]  /*4460*/  HMMA.16816.F32 R36, R4, R8, R36 ;  /* 0x000000080424723c */ /* 0x002fe20000001824 */
        /* <DEDUP_REMOVED lines=72> */
[C---:B------:R-:W-:Y:S08]  /*48f0*/  HMMA.16816.F32 R108, R4.reuse, R32, R108 ;  /* 0x00000020046c723c */ /* 0x040ff0000000186c */
        /* <DEDUP_REMOVED lines=8> */
[C---:B------:R-:W-:Y:S08]  /*4980*/  HMMA.16816.F32 R44, R4.reuse, R24, R44 ;  /* 0x00000018042c723c */ /* 0x040ff0000000182c */
[----:B------:R-:W-:Y:S01]  /*4990*/  HMMA.16816.F32 R48, R4, R26, R48 ;  /* 0x0000001a0430723c */ /* 0x000fe20000001830 */
[----:B------:R-:W-:Y:S06]  /*49a0*/  LDSM.16.MT88.4 R24, [R135+0x3900] ;  /* 0x003900008718783b */ /* 0x000fec0000004200 */
[----:B------:R-:W-:Y:S01]  /*49b0*/  F2FP.PACK_AB R4, R206, R175 ;  /* 0x000000afce04723e */ /* 0x000fe200000000ff */
[----:B------:R-:W-:Y:S01]  /*49c0*/  FADD.FTZ R175, R175, R166 ;  /* 0x000000a6afaf7221 */ /* 0x000fe20000010000 */
[----:B------:R-:W-:-:S02]  /*49d0*/  F2FP.PACK_AB R6, R178, R173 ;  /* 0x000000adb206723e */ /* 0x000fc400000000ff */
[----:B------:R-:W-:Y:S01]  /*49e0*/  F2FP.PACK_AB R5, R210, R177 ;  /* 0x000000b1d205723e */ /* 0x000fe200000000ff */
[----:B------:R-:W-:Y:S01]  /*49f0*/  FADD.FTZ R177, R177, R176 ;  /* 0x000000b0b1b17221 */ /* 0x000fe20000010000 */
[----:B------:R-:W-:Y:S01]  /*4a00*/  F2FP.PACK_AB R7, R167, R170 ;  /* 0x000000aaa707723e */ /* 0x000fe200000000ff */
[----:B------:R-:W-:Y:S02]  /*4a10*/  FADD.FTZ R206, R206, R175 ;  /* 0x000000afcece7221 */ /* 0x000fe40000010000 */
[----:B------:R-:W-:Y:S01]  /*4a20*/  FADD.FTZ R177, R210, R177 ;  /* 0x000000b1d2b17221 */ /* 0x000fe20000010000 */
[----:B------:R-:W-:Y:S01]  /*4a30*/  IADD3 R210, R132, -0x2, RZ ;  /* 0xfffffffe84d27810 */ /* 0x000fe20007ffe0ff */
        /* <DEDUP_REMOVED lines=10> */
[C---:B------:R-:W-:Y:S07]  /*4ae0*/  HMMA.16816.F32 R52, R4.reuse, R20, R52 ;  /* 0x000000140434723c */ /* 0x040fee0000001834 */
[----:B------:R-:W-:Y:S01]  /*4af0*/  IADD3 R20, R132, -0x3, RZ ;  /* 0xfffffffd84147810 */ /* 0x000fe20007ffe0ff */
[----:B--2---:R-:W-:Y:S03]  /*4b00*/  HMMA.16816.F32 R60, R4, R16, R60 ;  /* 0x00000010043c723c */ /* 0x004fe6000000183c */
[----:B------:R-:W-:-:S05]  /*4b10*/  ISETP.GE.AND P4, PT, R20, R189, PT ;  /* 0x000000bd1400720c */ /* 0x000fca0003f86270 */
[C---:B------:R-:W-:Y:S01]  /*4b20*/  HMMA.16816.F32 R64, R4.reuse, R18, R64 ;  /* 0x000000120440723c */ /* 0x040fe20000001840 */
[----:B------:R-:W2:Y:S07]  /*4b30*/  LDSM.16.MT88.4 R16, [R160+0x5900] ;  /* 0x00590000a010783b */ /* 0x000eae0000004200 */
[----:B---3--:R-:W-:Y:S01]  /*4b40*/  HMMA.16816.F32 R68, R4, R12, R68 ;  /* 0x0000000c0444723c */ /* 0x008fe20000001844 */
[----:B------:R-:W-:-:S06]  /*4b50*/  @P4 IMAD R145, R145, R20, RZ ;  /* 0x0000001491914224 */ /* 0x000fcc00078e02ff */
[----:B------:R-:W-:Y:S01]  /*4b60*/  @P4 SHF.R.S32.HI R12, RZ, 0x1f, R20 ;  /* 0x0000001fff0c4819 */ /* 0x000fe20000011414 */
[-C--:B------:R-:W-:Y:S01]  /*4b70*/  @P4 IMAD.WIDE.U32 R20, R20, R147.reuse, R202 ;  /* 0x0000009314144225 */ /* 0x080fe200078e00ca */
[----:B-1----:R-:W-:Y:S03]  /*4b80*/  HMMA.16816.F32 R84, R4, R8, R84 ;  /* 0x000000080454723c */ /* 0x002fe60000001854 */
[----:B------:R-:W-:-:S04]  /*4b90*/  @P4 IMAD R12, R12, R147, R145 ;  /* 0x000000930c0c4224 */ /* 0x000fc800078e0291 */
[----:B------:R-:W-:Y:S01]  /*4ba0*/  @P4 IMAD.IADD R9, R21, 0x1, R12 ;  /* 0x0000000115094824 */ /* 0x000fe200078e020c */
[C---:B------:R-:W-:Y:S01]  /*4bb0*/  @P4 LEA R8, P0, R20.reuse, c[0x0][0x1c8], 0x1 ;  /* 0x0000720014084a11 */ /* 0x040fe200078008ff */
[----:B------:R-:W-:Y:S03]  /*4bc0*/  HMMA.16816.F32 R88, R4, R10, R88 ;  /* 0x0000000a0458723c */ /* 0x000fe60000001858 */
[----:B------:R-:W-:-:S04]  /*4bd0*/  @P4 LEA.HI.X R9, R20, c[0x0][0x1cc], R9, 0x1, P0 ;  /* 0x0000730014094a11 */ /* 0x000fc800000f0c09 */
[C---:B------:R-:W-:Y:S01]  /*4be0*/  @P4 LEA R10, P0, R193.reuse, R8, 0x1 ;  /* 0x00000008c10a4211 */ /* 0x040fe200078008ff */
[----:B------:R-:W-:Y:S01]  /*4bf0*/  @!PT LDS RZ, [RZ] ;  /* 0x00000000fffff984 */ /* 0x000fe20000000800 */
[----:B------:R-:W-:Y:S01]  /*4c00*/  @!PT LDS RZ, [RZ] ;  /* 0x00000000fffff984 */ /* 0x000fe20000000800 */
[----:B------:R-:W-:Y:S01]  /*4c10*/  @!PT LDS RZ, [RZ] ;  /* 0x00000000fffff984 */ /* 0x000fe20000000800 */
[----:B------:R1:W-:Y:S01]  /*4c20*/  @P4 LDGSTS.E.BYPASS.LTC128B.128 [R144+0xc100], [R8.64], !P3 ;  /* 0x0c10000008904fae */ /* 0x0003e2000d901d4a */
[----:B------:R-:W-:Y:S02]  /*4c30*/  HMMA.16816.F32 R44, R4, R140, R44 ;  /* 0x0000008c042c723c */ /* 0x000fe4000000182c */
[----:B------:R-:W-:Y:S01]  /*4c40*/  @P4 LEA.HI.X R11, R193, R9, R192, 0x1, P0 ;  /* 0x00000009c10b4211 */ /* 0x000fe200000f0cc0 */
[----:B------:R1:W-:Y:S01]  /*4c50*/  @P4 LDGSTS.E.BYPASS.LTC128B.128 [R144+0xe100], [R8.64+0x80], !P2 ;  /* 0x0e10008008904fae */ /* 0x0003e2000d101d4a */
[----:B------:R-:W-:-:S03]  /*4c60*/  PLOP3.LUT P0, PT, PT, PT, UP1, 0x40, 0x0 ;  /* 0x000000000000781c */ /* 0x000fc60003f0e818 */
[----:B------:R1:W-:Y:S01]  /*4c70*/  @P4 LDGSTS.E.BYPASS.LTC128B.128 [R144+0x10100], [R8.64+0x100], !P1 ;  /* 0x1010010008904fae */ /* 0x0003e2000c901d4a */
[C---:B------:R-:W-:Y:S03]  /*4c80*/  HMMA.16816.F32 R48, R4.reuse, R142, R48 ;  /* 0x0000008e0430723c */ /* 0x040fe60000001830 */
[----:B------:R1:W-:Y:S04]  /*4c90*/  @P4 LDGSTS.E.BYPASS.LTC128B.128 [R144+0xd100], [R10.64], !P3 ;  /* 0x0d1000000a904fae */ /* 0x0003e8000d901d4a */
[----:B------:R1:W-:Y:S01]  /*4ca0*/  @P4 LDGSTS.E.BYPASS.LTC128B.128 [R144+0xf100], [R10.64+0x80], !P2 ;  /* 0x0f1000800a904fae */ /* 0x0003e2000d101d4a */
[C---:B------:R-:W-:Y:S03]  /*4cb0*/  HMMA.16816.F32 R76, R4.reuse, R136, R76 ;  /* 0x00000088044c723c */ /* 0x040fe6000000184c */
[----:B------:R1:W-:Y:S04]  /*4cc0*/  @P4 LDGSTS.E.BYPASS.LTC128B.128 [R144+0x11100], [R10.64+0x100], !P1 ;  /* 0x111001000a904fae */ /* 0x0003e8000c901d4a */
[----:B------:R-:W0:Y:S01]  /*4cd0*/  LDGDEPBAR ;  /* 0x00000000000079af */ /* 0x000e220000000000 */
        /* <DEDUP_REMOVED lines=10> */
[----:B------:R-:W-:Y:S07]  /*4d80*/  HMMA.16816.F32 R96, R4, R18, R96 ;  /* 0x000000120460723c */ /* 0x000fee0000001860 */
[----:B------:R-:W-:Y:S01]  /*4d90*/  IMAD.U32 R4, RZ, RZ, UR4 ;  /* 0x00000004ff047e24 */ /* 0x000fe2000f8e00ff */
[----:B------:R-:W-:Y:S05]  /*4da0*/  @P0 BRA `(.L_x_1582) ;  /* 0x0000010000000947 */ /* 0x000fea0003800000 */
[----:B-1----:R-:W-:Y:S01]  /*4db0*/  ISETP.LT.AND P0, PT, RZ, UR12, PT ;  /* 0x0000000cff007c0c */ /* 0x002fe2000bf01270 */
[----:B------:R-:W-:-:S06]  /*4dc0*/  UIADD3 UR4, UR12, -0x1, URZ ;  /* 0xffffffff0c047890 */ /* 0x000fcc000fffe03f */
[----:B------:R-:W-:-:S06]  /*4dd0*/  MOV R3, UR4 ;  /* 0x0000000400037c02 */ /* 0x000fcc0008000f00 */
[----:B------:R-:W-:Y:S05]  /*4de0*/  @P0 BRA `(.L_x_1583) ;  /* 0x0000006000000947 */ /* 0x000fea0003800000 */
[----:B------:R-:W-:Y:S01]  /*4df0*/  ISETP.NE.AND P0, PT, R133, c[0x0][0x32c], PT ;  /* 0x0000cb0085007a0c */ /* 0x000fe20003f05270 */
[----:B------:R-:W-:-:S12]  /*4e00*/  IMAD R5, RZ, RZ, -UR12 ;  /* 0x8000000cff057e24 */ /* 0x000fd8000f8e02ff */
[----:B------:R-:W-:-:S05]  /*4e10*/  @P0 IMAD.HI.U32 R3, R5, c[0x0][0x330], RZ ;  /* 0x0000cc0005030a27 */ /* 0x000fca00078e00ff */
[----:B------:R-:W-:-:S04]  /*4e20*/  @P0 SHF.R.U32.HI R5, RZ, c[0x0][0x334], R3 ;  /* 0x0000cd00ff050a19 */ /* 0x000fc80000011603 */
[----:B------:R-:W-:Y:S01]  /*4e30*/  LOP3.LUT R3, RZ, R5, RZ, 0x33, !PT ;  /* 0x00000005ff037212 */ /* 0x000fe200078e33ff */
[----:B------:R-:W-:Y:S05]  /*4e40*/  BRA `(.L_x_1584) ;  /* 0x0000003000007947 */ /* 0x000fea0003800000 */
.L_x_1583:
[----:B------:R-:W-:-:S13]  /*4e50*/  ISETP.NE.AND P0, PT, R133, c[0x0][0x32c], PT ;  /* 0x0000cb0085007a0c */ /* 0x000fda0003f05270 */
[----:B------:R-:W-:-:S05]  /*4e60*/  @P0 IMAD.HI.U32 R5, R3, c[0x0][0x330], RZ ;  /* 0x0000cc0003050a27 */ /* 0x000fca00078e00ff */
[----:B------:R-:W-:Y:S02]  /*4e70*/  @P0 SHF.R.U32.HI R3, RZ, c[0x0][0x334], R5 ;  /* 0x0000cd00ff030a19 */ /* 0x000fe40000011605 */
.L_x_1584:
[----:B------:R-:W-:-:S05]  /*4e80*/  MOV R6, c[0x0][0x32c] ;  /* 0x0000cb0000067a02 */ /* 0x000fca0000000f00 */
[----:B------:R-:W-:-:S05]  /*4e90*/  IMAD R3, R3, R6, c[0x0][0x32c] ;  /* 0x0000cb0003037624 */ /* 0x000fca00078e0206 */
[----:B------:R-:W-:-:S04]  /*4ea0*/  IMNMX R4, R4, R3, PT ;  /* 0x0000000304047217 */ /* 0x000fc80003800200 */
.L_x_1582:
[----:B-1----:R-:W-:Y:S01]  /*4eb0*/  SHF.R.S32.HI R3, RZ, 0x1f, R4 ;  /* 0x0000001fff037819 */ /* 0x002fe20000011404 */
[----:B------:R-:W-:Y:S02]  /*4ec0*/  UMOV UR5, 0x1 ;  /* 0x0000000100057882 */ /* 0x000fe40000000000 */
[----:B------:R-:W-:Y:S01]  /*4ed0*/  UMOV UR7, URZ ;  /* 0x0000003f00077c82 */ /* 0x000fe20008000000 */
[----:B------:R-:W-:-:S04]  /*4ee0*/  LEA.HI R4, R3, R4, RZ, 0x6 ;  /* 0x0000000403047211 */ /* 0x000fc800078f30ff */
[----:B------:R-:W-:-:S04]  /*4ef0*/  SHF.R.S32.HI R4, RZ, 0x6, R4 ;  /* 0x00000006ff047819 */ /* 0x000fc80000011404 */
[----:B------:R-:W-:-:S04]  /*4f00*/  IMNMX R219, R189, R4, !PT ;  /* 0x00000004bddb7217 */ /* 0x000fc80007800200 */
[----:B------:R-:W-:-:S13]  /*4f10*/  ISETP.GE.AND P0, PT, R210, R219, PT ;  /* 0x000000dbd200720c */ /* 0x000fda0003f06270 */
[----:B------:R-:W-:Y:S05]  /*4f20*/  @!P0 BRA `(.L_x_1585) ;  /* 0x0000362000008947 */ /* 0x000fea0003800000 */
[----:B------:R-:W-:Y:S01]  /*4f30*/  PLOP3.LUT P4, PT, PT, PT, UP2, 0x80, 0x0 ;  /* 0x000000000000781c */ /* 0x000fe20003f8f028 */
[----:B------:R-:W-:Y:S01]  /*4f40*/  IMAD.MOV.U32 R185, RZ, RZ, 0x20 ;  /* 0x00000020ffb97424 */ /* 0x000fe200078e00ff */
[----:B------:R-:W-:Y:S01]  /*4f50*/  PLOP3.LUT P0, PT, PT, PT, UP2, 0x80, 0x0 ;  /* 0x000000000000781c */ /* 0x000fe20003f0f028 */
[----:B------:R-:W-:Y:S01]  /*4f60*/  IMAD.MOV.U32 R3, RZ, RZ, R0 ;  /* 0x000000ffff037224 */ /* 0x000fe200078e0000 */
[C---:B------:R-:W-:Y:S01]  /*4f70*/  IADD3 R218, P5, R196.reuse, 0x40, RZ ;  /* 0x00000040c4da7810 */ /* 0x040fe20007fbe0ff */
[----:B------:R-:W-:Y:S01]  /*4f80*/  IMAD.MOV.U32 R132, RZ, RZ, R2 ;  /* 0x000000ffff847224 */ /* 0x000fe200078e0002 */
[----:B------:R-:W-:Y:S01]  /*4f90*/  SEL R185, R185, 0xffffffe0, !P6 ;  /* 0xffffffe0b9b97807 */ /* 0x000fe20007000000 */
[----:B------:R-:W-:Y:S01]  /*4fa0*/  UMOV UR7, URZ ;  /* 0x0000003f00077c82 */ /* 0x000fe20008000000 */
[----:B------:R-:W-:Y:S01]  /*4fb0*/  IADD3 R216, P6, R196, 0x80, RZ ;  /* 0x00000080c4d87810 */ /* 0x000fe20007fde0ff */
[----:B------:R-:W-:Y:S01]  /*4fc0*/  IMAD.X R217, RZ, RZ, R201, P5 ;  /* 0x000000ffffd97224 */ /* 0x000fe200028e06c9 */
[----:B------:R-:W-:Y:S01]  /*4fd0*/  IADD3 R212, P5, R198, 0x80, RZ ;  /* 0x00000080c6d47810 */ /* 0x000fe20007fbe0ff */
[----:B------:R-:W-:-:S02]  /*4fe0*/  UMOV UR5, 0x1 ;  /* 0x0000000100057882 */ /* 0x000fc40000000000 */
[----:B------:R-:W-:Y:S01]  /*4ff0*/  @P4 IMAD.HI.U32 R209, R195, c[0x0][0x2c8], RZ ;  /* 0x0000b200c3d14a27 */ /* 0x000fe200078e00ff */
[----:B------:R-:W-:-:S03]  /*5000*/  IADD3 R214, P4, R198, 0x40, RZ ;  /* 0x00000040c6d67810 */ /* 0x000fc60007f9e0ff */
[----:B------:R-:W-:Y:S01]  /*5010*/  IMAD.X R215, RZ, RZ, R201, P6 ;  /* 0x000000ffffd77224 */ /* 0x000fe200030e06c9 */
[----:B------:R-:W-:Y:S01]  /*5020*/  @P0 SHF.R.U32.HI R209, RZ, c[0x0][0x2cc], R209 ;  /* 0x0000b300ffd10a19 */ /* 0x000fe200000116d1 */
[--C-:B------:R-:W-:Y:S02]  /*5030*/  IMAD.X R213, RZ, RZ, R203.reuse, P4 ;  /* 0x000000ffffd57224 */ /* 0x100fe400020e06cb */
[----:B------:R-:W-:Y:S02]  /*5040*/  IMAD.X R211, RZ, RZ, R203, P5 ;  /* 0x000000ffffd37224 */ /* 0x000fe400028e06cb */
.L_x_1594:
[----:B------:R-:W-:Y:S04]  /*5050*/  DEPBAR.LE SB0, 0x2 ;  /* 0x000080800000791a */ /* 0x000fe80000000000 */
[----:B------:R-:W-:Y:S01]  /*5060*/  BAR.SYNC.DEFER_BLOCKING 0x0 ;  /* 0x0000000000007b1d */ /* 0x000fe20000010000 */
[----:B------:R-:W-:Y:S01]  /*5070*/  UIMAD UR4, UR5, 0x6000, URZ ;  /* 0x00006000050478a4 */ /* 0x000fe2000f8e023f */
[----:B------:R-:W-:Y:S01]  /*5080*/  ISETP.GE.AND P6, PT, R189, R210, PT ;  /* 0x000000d2bd00720c */ /* 0x000fe20003fc6270 */
[----:B------:R-:W-:Y:S02]  /*5090*/  UIADD3 UR12, UR7, 0x1, URZ ;  /* 0x00000001070c7890 */ /* 0x000fe4000fffe03f */
[----:B------:R-:W-:Y:S02]  /*50a0*/  UISETP.GE.AND UP0, UPT, UR7, 0x1, UPT ;  /* 0x000000010700788c */ /* 0x000fe4000bf06270 */
[----:B------:R-:W-:Y:S05]  /*50b0*/  IADD3 R187, R184, UR4, RZ ;  /* 0x00000004b8bb7c10 */ /* 0x000fea000fffe0ff */
[C-C-:B------:R-:W-:Y:S02]  /*50c0*/  IMAD.IADD R133, R185.reuse, 0x1, R187.reuse ;  /* 0x00000001b9857824 */ /* 0x140fe400078e02bb */
[C---:B------:R-:W-:Y:S01]  /*50d0*/  IMAD.IADD R0, R188.reuse, 0x1, R187 ;  /* 0x00000001bc007824 */ /* 0x040fe200078e02bb */
[----:B------:R-:W-:Y:S01]  /*50e0*/  IADD3 R187, R185, R187, R188 ;  /* 0x000000bbb9bb7210 */ /* 0x000fe20007ffe0bc */
[----:B------:R-:W-:Y:S01]  /*50f0*/  IMAD.IADD R2, R188, 0x1, R133 ;  /* 0x00000001bc027824 */ /* 0x000fe200078e0285 */
[----:B------:R-:W-:Y:S04]  /*5100*/  @!P6 IADD3 R220, R210, -0x1, RZ ;  /* 0xffffffffd2dce810 */ /* 0x000fe80007ffe0ff */
[----:B------:R-:W-:Y:S01]  /*5110*/  @!P6 SHF.R.S32.HI R223, RZ, 0x1f, R220 ;  /* 0x0000001fffdfe819 */ /* 0x000fe200000114dc */
[----:B------:R-:W-:Y:S04]  /*5120*/  LDSM.16.M88.4 R136, [R186] ;  /* 0x00000000ba88783b */ /* 0x000fe80000000200 */
[----:B------:R-:W-:Y:S01]  /*5130*/  @!P6 IMAD R223, R223, c[0x0][0x208], RZ ;  /* 0x00008200dfdfea24 */ /* 0x000fe200078e02ff */
[----:B------:R-:W1:Y:S03]  /*5140*/  LDSM.16.M88.4 R140, [R184+UR4+0xc100] ;  /* 0x00c10004b88c783b */ /* 0x000e660008000200 */
[C---:B------:R-:W-:Y:S02]  /*5150*/  @!P6 IMAD R223, R220.reuse, c[0x0][0x20c], R223 ;  /* 0x00008300dcdfea24 */ /* 0x040fe400078e02df */
[----:B------:R-:W-:Y:S01]  /*5160*/  @!P6 IMAD.WIDE.U32 R220, R220, c[0x0][0x208], RZ ;  /* 0x00008200dcdcea25 */ /* 0x000fe200078e00ff */
[----:B------:R-:W2:Y:S03]  /*5170*/  LDSM.16.M88.4 R144, [R184+UR4+0xc900] ;  /* 0x00c90004b890783b */ /* 0x000ea60008000200 */
[----:B------:R-:W-:Y:S02]  /*5180*/  @!P6 IMAD.IADD R222, R221, 0x1, R223 ;  /* 0x00000001dddee824 */ /* 0x000fe400078e02df */
[C---:B------:R-:W-:Y:S01]  /*5190*/  @!P6 IMAD.SHL.U32 R223, R220.reuse, 0x40, RZ ;  /* 0x00000040dcdfe824 */ /* 0x040fe200078e00ff */
[----:B------:R-:W3:Y:S02]  /*51a0*/  LDSM.16.M88.4 R148, [R184+UR4+0xd100] ;  /* 0x00d10004b894783b */ /* 0x000ee40008000200 */
[----:B------:R-:W-:Y:S02]  /*51b0*/  @!P6 SHF.L.U64.HI R222, R220, 0x6, R222 ;  /* 0x00000006dcdee819 */ /* 0x000fe400000102de */
[C---:B------:R-:W-:Y:S01]  /*51c0*/  @!P6 IADD3 R220, P5, R223.reuse, R196, RZ ;  /* 0x000000c4dfdce210 */ /* 0x040fe20007fbe0ff */
[----:B------:R-:W4:Y:S01]  /*51d0*/  LDSM.16.M88.4 R152, [R184+UR4+0xd900] ;  /* 0x00d90004b898783b */ /* 0x000f220008000200 */
[C---:B------:R-:W-:Y:S02]  /*51e0*/  @!P6 IADD3 R224, P0, R223.reuse, R216, RZ ;  /* 0x000000d8dfe0e210 */ /* 0x040fe40007f1e0ff */
[----:B------:R-:W-:Y:S01]  /*51f0*/  @!P6 IADD3 R221, P4, R223, R218, RZ ;  /* 0x000000dadfdde210 */ /* 0x000fe20007f9e0ff */
[----:B------:R-:W-:Y:S01]  /*5200*/  @!P6 IMAD.X R225, R222, 0x1, R201, P5 ;  /* 0x00000001dee1e824 */ /* 0x000fe200028e06c9 */
[----:B------:R-:W-:Y:S01]  /*5210*/  LDSM.16.M88.4 R156, [R133+0xc100] ;  /* 0x00c10000859c783b */ /* 0x000fe20000000200 */
[----:B------:R-:W-:Y:S01]  /*5220*/  @!P6 LEA R230, P5, R220, c[0x0][0x1f8], 0x1 ;  /* 0x00007e00dce6ea11 */ /* 0x000fe200078a08ff */
[----:B------:R-:W-:Y:S01]  /*5230*/  @!P6 IMAD.X R227, R222, 0x1, R215, P0 ;  /* 0x00000001dee3e824 */ /* 0x000fe200000e06d7 */
[----:B------:R-:W-:Y:S01]  /*5240*/  @!P6 LEA R226, P0, R224, c[0x0][0x1f8], 0x1 ;  /* 0x00007e00e0e2ea11 */ /* 0x000fe200078008ff */
[----:B------:R-:W-:Y:S01]  /*5250*/  @!P6 IMAD.X R232, R222, 0x1, R217, P4 ;  /* 0x00000001dee8e824 */ /* 0x000fe200020e06d9 */
[----:B------:R-:W-:Y:S01]  /*5260*/  LDSM.16.M88.4 R160, [R133+0xd100] ;  /* 0x00d1000085a0783b */ /* 0x000fe20000000200 */
[----:B------:R-:W-:Y:S01]  /*5270*/  @!P6 LEA.HI.X R231, R220, c[0x0][0x1fc], R225, 0x1, P5 ;  /* 0x00007f00dce7ea11 */ /* 0x000fe200028f0ce1 */
[----:B------:R-:W-:Y:S01]  /*5280*/  IMAD.U32 R220, RZ, RZ, UR7 ;  /* 0x00000007ffdc7e24 */ /* 0x000fe2000f8e00ff */
[C---:B------:R-:W-:Y:S01]  /*5290*/  @!P6 LEA R228, P4, R221.reuse, c[0x0][0x1f8], 0x1 ;  /* 0x00007e00dde4ea11 */ /* 0x040fe200078808ff */
[----:B------:R-:W-:Y:S01]  /*52a0*/  USEL UR7, UR12, URZ, !UP0 ;  /* 0x0000003f0c077287 */ /* 0x000fe2000c000000 */
[----:B------:R-:W-:Y:S01]  /*52b0*/  LDSM.16.M88.4 R164, [R133+0xd900] ;  /* 0x00d9000085a4783b */ /* 0x000fe20000000200 */
[----:B------:R-:W-:Y:S01]  /*52c0*/  @!P6 IMAD R220, R220, 0x6000, R205 ;  /* 0x00006000dcdce824 */ /* 0x000fe200078e02cd */
[----:B------:R-:W-:Y:S02]  /*52d0*/  @!P6 LEA.HI.X R227, R224, c[0x0][0x1fc], R227, 0x1, P0 ;  /* 0x00007f00e0e3ea11 */ /* 0x000fe400000f0ce3 */
[----:B------:R-:W-:Y:S02]  /*52e0*/  @!P6 LEA.HI.X R229, R221, c[0x0][0x1fc], R232, 0x1, P4 ;  /* 0x00007f00dde5ea11 */ /* 0x000fe400020f0ce8 */
[----:B------:R-:W-:Y:S01]  /*52f0*/  @!P6 IADD3 R223, P0, R191, R223, RZ ;  /* 0x000000dfbfdfe210 */ /* 0x000fe20007f1e0ff */
[C---:B-1----:R-:W-:Y:S03]  /*5300*/  HMMA.16816.F32 R4, R136.reuse, R140, RZ ;  /* 0x0000008c8804723c */ /* 0x042fe600000018ff */
[C---:B------:R-:W-:Y:S01]  /*5310*/  @!P6 IADD3 R225, P5, R223.reuse, R196, RZ ;  /* 0x000000c4dfe1e210 */ /* 0x040fe20007fbe0ff */
[----:B------:R-:W-:Y:S01]  /*5320*/  @!P6 IMAD.X R222, R190, 0x1, R222, P0 ;  /* 0x00000001bedee824 */ /* 0x000fe200000e06de */
[C---:B------:R-:W-:Y:S02]  /*5330*/  @!P6 IADD3 R221, P4, R223.reuse, R218, RZ ;  /* 0x000000dadfdde210 */ /* 0x040fe40007f9e0ff */
[----:B------:R-:W-:Y:S01]  /*5340*/  @!P6 IADD3 R236, P0, R223, R216, RZ ;  /* 0x000000d8dfece210 */ /* 0x000fe20007f1e0ff */
[C---:B------:R-:W-:Y:S01]  /*5350*/  HMMA.16816.F32 R8, R136.reuse, R142, RZ ;  /* 0x0000008e8808723c */ /* 0x040fe200000018ff */
[----:B------:R-:W1:Y:S03]  /*5360*/  LDSM.16.M88.4 R140, [R182] ;  /* 0x00000000b68c783b */ /* 0x000e660000000200 */
[C---:B------:R-:W-:Y:S01]  /*5370*/  @!P6 IMAD.X R238, R222.reuse, 0x1, R201, P5 ;  /* 0x00000001deeee824 */ /* 0x040fe200028e06c9 */
[----:B------:R-:W-:Y:S01]  /*5380*/  @!P6 LEA R232, P5, R225, c[0x0][0x1f8], 0x1 ;  /* 0x00007e00e1e8ea11 */ /* 0x000fe200078a08ff */
[C---:B------:R-:W-:Y:S01]  /*5390*/  @!P6 IMAD.X R234, R222.reuse, 0x1, R217, P4 ;  /* 0x00000001deeae824 */ /* 0x040fe200020e06d9 */
[----:B------:R-:W-:Y:S01]  /*53a0*/  @!P6 LEA R224, P4, R221, c[0x0][0x1f8], 0x1 ;  /* 0x00007e00dde0ea11 */ /* 0x000fe200078808ff */
[C---:B--2---:R-:W-:Y:S01]  /*53b0*/  HMMA.16816.F32 R12, R136.reuse, R144, RZ ;  /* 0x00000090880c723c */ /* 0x044fe200000018ff */
[----:B------:R-:W-:Y:S03]  /*53c0*/  @!P6 LEA.HI.X R233, R225, c[0x0][0x1fc], R238, 0x1, P5 ;  /* 0x00007f00e1e9ea11 */ /* 0x000fe600028f0cee */
[----:B------:R-:W-:Y:S01]  /*53d0*/  @!P6 LEA.HI.X R225, R221, c[0x0][0x1fc], R234, 0x1, P4 ;  /* 0x00007f00dde1ea11 */ /* 0x000fe200020f0cea */
[----:B------:R-:W-:Y:S01]  /*53e0*/  @!P6 IMAD.X R223, R222, 0x1, R215, P0 ;  /* 0x00000001dedfe824 */ /* 0x000fe200000e06d7 */
[----:B------:R-:W-:Y:S01]  /*53f0*/  @!P6 LEA R222, P0, R236, c[0x0][0x1f8], 0x1 ;  /* 0x00007e00ecdeea11 */ /* 0x000fe200078008ff */
[----:B------:R-:W-:Y:S01]  /*5400*/  IMAD.SHL.U32 R221, R210, 0x40, RZ ;  /* 0x00000040d2dd7824 */ /* 0x000fe200078e00ff */
[C---:B------:R-:W-:Y:S01]  /*5410*/  HMMA.16816.F32 R16, R136.reuse, R146, RZ ;  /* 0x000000928810723c */ /* 0x040fe200000018ff */
[----:B------:R-:W2:Y:S03]  /*5420*/  LDSM.16.M88.4 R144, [R133+0xc900] ;  /* 0x00c900008590783b */ /* 0x000ea60000000200 */
[----:B------:R-:W-:Y:S02]  /*5430*/  @!P6 LEA.HI.X R223, R236, c[0x0][0x1fc], R223, 0x1, P0 ;  /* 0x00007f00ecdfea11 */ /* 0x000fe400000f0cdf */
[----:B------:R-:W-:Y:S01]  /*5440*/  @!PT LDS RZ, [RZ] ;  /* 0x00000000fffff984 */ /* 0x000fe20000000800 */
[----:B------:R-:W-:Y:S01]  /*5450*/  @!PT LDS RZ, [RZ] ;  /* 0x00000000fffff984 */ /* 0x000fe20000000800 */
[----:B------:R-:W-:Y:S01]  /*5460*/  @!PT LDS RZ, [RZ] ;  /* 0x00000000fffff984 */ /* 0x000fe20000000800 */
[----:B------:R5:W-:Y:S01]  /*5470*/  @!P6 LDGSTS.E.BYPASS.LTC128B.128 [R220], [R230.64], !P3 ;  /* 0x00000000e6dcefae */ /* 0x000be2000d901d4a */
[----:B------:R-:W-:Y:S01]  /*5480*/  PLOP3.LUT P0, PT, PT, PT, UP2, 0x80, 0x0 ;  /* 0x000000000000781c */ /* 0x000fe20003f0f028 */
[C---:B---3--:R-:W-:Y:S03]  /*5490*/  HMMA.16816.F32 R20, R136.reuse, R148, RZ ;  /* 0x000000948814723c */ /* 0x048fe600000018ff */
[----:B------:R5:W-:Y:S05]  /*54a0*/  @!P6 LDGSTS.E.BYPASS.LTC128B.128 [R220+0x2000], [R228.64], !P2 ;  /* 0x02000000e4dcefae */ /* 0x000bea000d101d4a */
[C---:B------:R-:W-:Y:S01]  /*54b0*/  HMMA.16816.F32 R24, R136.reuse, R150, RZ ;  /* 0x000000968818723c */ /* 0x040fe200000018ff */
[----:B------:R5:W-:Y:S05]  /*54c0*/  @!P6 LDGSTS.E.BYPASS.LTC128B.128 [R220+0x4000], [R226.64], !P1 ;  /* 0x04000000e2dcefae */ /* 0x000bea000c901d4a */
[----:B------:R5:W-:Y:S02]  /*54d0*/  @!P6 LDGSTS.E.BYPASS.LTC128B.128 [R220+0x1000], [R232.64], !P3 ;  /* 0x01000000e8dcefae */ /* 0x000be4000d901d4a */
[C---:B----4-:R-:W-:Y:S03]  /*54e0*/  HMMA.16816.F32 R28, R136.reuse, R152, RZ ;  /* 0x00000098881c723c */ /* 0x050fe600000018ff */
[----:B------:R5:W-:Y:S05]  /*54f0*/  @!P6 LDGSTS.E.BYPASS.LTC128B.128 [R220+0x3000], [R224.64], !P2 ;  /* 0x03000000e0dcefae */ /* 0x000bea000d101d4a */
[----:B------:R-:W-:Y:S01]  /*5500*/  HMMA.16816.F32 R32, R136, R154, RZ ;  /* 0x0000009a8820723c */ /* 0x000fe200000018ff */
[----:B------:R5:W-:Y:S05]  /*5510*/  @!P6 LDGSTS.E.BYPASS.LTC128B.128 [R220+0x5000], [R222.64], !P1 ;  /* 0x05000000dedcefae */ /* 0x000bea000c901d4a */
[----:B------:R-:W-:Y:S02]  /*5520*/  LDSM.16.M88.4 R148, [R181] ;  /* 0x00000000b594783b */ /* 0x000fe40000000200 */
[C---:B-1----:R-:W-:Y:S03]  /*5530*/  HMMA.16816.F32 R4, R140.reuse, R156, R4 ;  /* 0x0000009c8c04723c */ /* 0x042fe60000001804 */
[----:B------:R-:W1:Y:S05]  /*5540*/  LDSM.16.M88.4 R168, [R0+0xc100] ;  /* 0x00c1000000a8783b */ /* 0x000e6a0000000200 */
[C---:B------:R-:W-:Y:S01]  /*5550*/  HMMA.16816.F32 R8, R140.reuse, R158, R8 ;  /* 0x0000009e8c08723c */ /* 0x040fe20000001808 */
[----:B------:R-:W-:Y:S05]  /*5560*/  LDSM.16.M88.4 R136, [R0+0xc900] ;  /* 0x00c900000088783b */ /* 0x000fea0000000200 */
[----:B------:R-:W-:Y:S02]  /*5570*/  LDSM.16.M88.4 R152, [R0+0xd100] ;  /* 0x00d100000098783b */ /* 0x000fe40000000200 */
[C---:B--2---:R-:W-:Y:S03]  /*5580*/  HMMA.16816.F32 R12, R140.reuse, R144, R12 ;  /* 0x000000908c0c723c */ /* 0x044fe6000000180c */
[----:B------:R-:W-:Y:S01]  /*5590*/  LDSM.16.M88.4 R156, [R180] ;  /* 0x00000000b49c783b */ /* 0x000fe20000000200 */
[----:B-----5:R-:W-:Y:S01]  /*55a0*/  IMAD.MOV.U32 R220, RZ, RZ, R195 ;  /* 0x000000ffffdc7224 */ /* 0x020fe200078e00c3 */
[----:B------:R-:W-:Y:S01]  /*55b0*/  IADD3 R222, -R204, 0x1, -R221 ;  /* 0x00000001ccde7810 */ /* 0x000fe20007ffe9dd */
[----:B------:R-:W-:Y:S01]  /*55c0*/  @P0 IMAD.MOV.U32 R220, RZ, RZ, R209 ;  /* 0x000000ffffdc0224 */ /* 0x000fe200078e00d1 */
[----:B------:R-:W-:Y:S01]  /*55d0*/  PLOP3.LUT P0, PT, PT, PT, UP1, 0x40, 0x0 ;  /* 0x000000000000781c */ /* 0x000fe20003f0e818 */
[C---:B------:R-:W-:Y:S01]  /*55e0*/  HMMA.16816.F32 R16, R140.reuse, R146, R16 ;  /* 0x000000928c10723c */ /* 0x040fe20000001810 */
[----:B------:R-:W-:Y:S03]  /*55f0*/  LDSM.16.M88.4 R144, [R0+0xd900] ;  /* 0x00d900000090783b */ /* 0x000fe60000000200 */
[----:B------:R-:W-:Y:S02]  /*5600*/  IADD3 R222, R222, c[0x0][0x1d0], RZ ;  /* 0x00007400dede7a10 */ /* 0x000fe40007ffe0ff */
[----:B------:R-:W-:Y:S02]  /*5610*/  LDSM.16.M88.4 R172, [R2+0xc100] ;  /* 0x00c1000002ac783b */ /* 0x000fe40000000200 */
[C---:B------:R-:W-:Y:S03]  /*5620*/  HMMA.16816.F32 R20, R140.reuse, R160, R20 ;  /* 0x000000a08c14723c */ /* 0x040fe60000001814 */
[----:B------:R-:W-:Y:S01]  /*5630*/  LDSM.16.M88.4 R176, [R2+0xc900] ;  /* 0x00c9000002b0783b */ /* 0x000fe20000000200 */
[----:B------:R-:W-:Y:S04]  /*5640*/  IADD3 R222, R222, -c[0x0][0x168], RZ ;  /* 0x80005a00dede7a10 */ /* 0x000fe80007ffe0ff */
[C---:B------:R-:W-:Y:S01]  /*5650*/  HMMA.16816.F32 R24, R140.reuse, R162, R24 ;  /* 0x000000a28c18723c */ /* 0x040fe20000001818 */
[----:B------:R-:W-:Y:S03]  /*5660*/  LDSM.16.M88.4 R160, [R184+UR4+0xf100] ;  /* 0x00f10004b8a0783b */ /* 0x000fe60008000200 */
[C---:B------:R-:W-:Y:S02]  /*5670*/  IADD3 R223, R222.reuse, c[0x0][0x328], RZ ;  /* 0x0000ca00dedf7a10 */ /* 0x040fe40007ffe0ff */
[----:B------:R-:W0:Y:S01]  /*5680*/  LDGDEPBAR ;  /* 0x00000000000079af */ /* 0x000e220000000000 */
[----:B------:R-:W-:Y:S01]  /*5690*/  IADD3 R222, R222, UR6, RZ ;  /* 0x00000006dede7c10 */ /* 0x000fe2000fffe0ff */
[C---:B------:R-:W-:Y:S03]  /*56a0*/  HMMA.16816.F32 R28, R140.reuse, R164, R28 ;  /* 0x000000a48c1c723c */ /* 0x040fe6000000181c */
[----:B------:R-:W2:Y:S05]  /*56b0*/  SHFL.IDX PT, R226, R220, RZ, 0x1c1f ;  /* 0x001c1fffdce27589 */ /* 0x000eaa00000e0000 */
[----:B------:R-:W-:Y:S01]  /*56c0*/  HMMA.16816.F32 R32, R140, R166, R32 ;  /* 0x000000a68c20723c */ /* 0x000fe20000001820 */
[----:B------:R-:W3:Y:S05]  /*56d0*/  LDSM.16.M88.4 R140, [R2+0xd100] ;  /* 0x00d10000028c783b */ /* 0x000eea0000000200 */
[----:B------:R-:W-:Y:S02]  /*56e0*/  LDSM.16.M88.4 R164, [R184+UR4+0xf900] ;  /* 0x00f90004b8a4783b */ /* 0x000fe40008000200 */
[C---:B-1----:R-:W-:Y:S08]  /*56f0*/  HMMA.16816.F32 R4, R148.reuse, R168, R4 ;  /* 0x000000a89404723c */ /* 0x042ff00000001804 */
[C---:B------:R-:W-:Y:S01]  /*5700*/  HMMA.16816.F32 R8, R148.reuse, R170, R8 ;  /* 0x000000aa9408723c */ /* 0x040fe20000001808 */
[----:B------:R-:W-:Y:S03]  /*5710*/  LDSM.16.M88.4 R168, [R133+0xe100] ;  /* 0x00e1000085a8783b */ /* 0x000fe60000000200 */
[--C-:B--2---:R-:W-:Y:S02]  /*5720*/  IMAD.IADD R225, R223, 0x1, R226.reuse ;  /* 0x00000001dfe17824 */ /* 0x104fe400078e02e2 */
[----:B------:R-:W-:Y:S02]  /*5730*/  IMAD.IADD R224, R222, 0x1, R226 ;  /* 0x00000001dee07824 */ /* 0x000fe400078e02e2 */
[C---:B------:R-:W-:Y:S08]  /*5740*/  HMMA.16816.F32 R12, R148.reuse, R136, R12 ;  /* 0x00000088940c723c */ /* 0x040ff0000000180c */
[C---:B------:R-:W-:Y:S01]  /*5750*/  HMMA.16816.F32 R16, R148.reuse, R138, R16 ;  /* 0x0000008a9410723c */ /* 0x040fe20000001810 */
[----:B------:R-:W1:Y:S07]  /*5760*/  LDSM.16.M88.4 R136, [R2+0xd900] ;  /* 0x00d900000288783b */ /* 0x000e6e0000000200 */
[C---:B------:R-:W-:Y:S08]  /*5770*/  HMMA.16816.F32 R20, R148.reuse, R152, R20 ;  /* 0x000000989414723c */ /* 0x040ff00000001814 */
[C---:B------:R-:W-:Y:S01]  /*5780*/  HMMA.16816.F32 R24, R148.reuse, R154, R24 ;  /* 0x0000009a9418723c */ /* 0x040fe20000001818 */
[----:B------:R-:W-:Y:S07]  /*5790*/  LDSM.16.M88.4 R152, [R184+UR4+0xe900] ;  /* 0x00e90004b898783b */ /* 0x000fee0008000200 */
[C---:B------:R-:W-:Y:S08]  /*57a0*/  HMMA.16816.F32 R28, R148.reuse, R144, R28 ;  /* 0x00000090941c723c */ /* 0x040ff0000000181c */
[----:B------:R-:W-:Y:S01]  /*57b0*/  HMMA.16816.F32 R32, R148, R146, R32 ;  /* 0x000000929420723c */ /* 0x000fe20000001820 */
[----:B------:R-:W-:Y:S05]  /*57c0*/  LDSM.16.M88.4 R144, [R186+0x4000] ;  /* 0x00400000ba90783b */ /* 0x000fea0000000200 */
[----:B------:R-:W2:Y:S02]  /*57d0*/  LDSM.16.M88.4 R148, [R184+UR4+0xe100] ;  /* 0x00e10004b894783b */ /* 0x000ea40008000200 */
[C---:B------:R-:W-:Y:S08]  /*57e0*/  HMMA.16816.F32 R4, R156.reuse, R172, R4 ;  /* 0x000000ac9c04723c */ /* 0x040ff00000001804 */
[C---:B------:R-:W-:Y:S01]  /*57f0*/  HMMA.16816.F32 R8, R156.reuse, R174, R8 ;  /* 0x000000ae9c08723c */ /* 0x040fe20000001808 */
[----:B------:R-:W-:Y:S07]  /*5800*/  LDSM.16.M88.4 R172, [R182+0x8000] ;  /* 0x00800000b6ac783b */ /* 0x000fee0000000200 */
[C---:B------:R-:W-:Y:S08]  /*5810*/  HMMA.16816.F32 R12, R156.reuse, R176, R12 ;  /* 0x000000b09c0c723c */ /* 0x040ff0000000180c */
[C---:B------:R-:W-:Y:S01]  /*5820*/  HMMA.16816.F32 R16, R156.reuse, R178, R16 ;  /* 0x000000b29c10723c */ /* 0x040fe20000001810 */
[----:B------:R-:W-:Y:S07]  /*5830*/  LDSM.16.M88.4 R176, [R133+0x10100] ;  /* 0x0101000085b0783b */ /* 0x000fee0000000200 */
[C---:B---3--:R-:W-:Y:S08]  /*5840*/  HMMA.16816.F32 R20, R156.reuse, R140, R20 ;  /* 0x0000008c9c14723c */ /* 0x048ff00000001814 */
[C---:B------:R-:W-:Y:S01]  /*5850*/  HMMA.16816.F32 R24, R156.reuse, R142, R24 ;  /* 0x0000008e9c18723c */ /* 0x040fe20000001818 */
[----:B------:R-:W3:Y:S07]  /*5860*/  LDSM.16.M88.4 R140, [R182+0x4000] ;  /* 0x00400000b68c783b */ /* 0x000eee0000000200 */
[C---:B-1----:R-:W-:Y:S08]  /*5870*/  HMMA.16816.F32 R28, R156.reuse, R136, R28 ;  /* 0x000000889c1c723c */ /* 0x042ff0000000181c */
[----:B------:R-:W-:Y:S01]  /*5880*/  HMMA.16816.F32 R32, R156, R138, R32 ;  /* 0x0000008a9c20723c */ /* 0x000fe20000001820 */
[----:B------:R-:W1:Y:S05]  /*5890*/  LDSM.16.M88.4 R136, [R133+0xe900] ;  /* 0x00e900008588783b */ /* 0x000e6a0000000200 */
[----:B------:R-:W-:Y:S02]  /*58a0*/  LDSM.16.M88.4 R156, [R133+0xf900] ;  /* 0x00f90000859c783b */ /* 0x000fe40000000200 */
        /* <DEDUP_REMOVED lines=12> */
[----:B------:R-:W5:Y:S02]  /*5970*/  LDSM.16.M88.4 R164, [R0+0xf100] ;  /* 0x00f1000000a4783b */ /* 0x000f640000000200 */
[C---:B---3--:R-:W-:Y:S08]  /*5980*/  HMMA.16816.F32 R4, R140.reuse, R168, R4 ;  /* 0x000000a88c04723c */ /* 0x048ff00000001804 */
[C---:B------:R-:W-:Y:S01]  /*5990*/  HMMA.16816.F32 R8, R140.reuse, R170, R8 ;  /* 0x000000aa8c08723c */ /* 0x040fe20000001808 */
[----:B------:R-:W3:Y:S07]  /*59a0*/  LDSM.16.M88.4 R168, [R0+0xf900] ;  /* 0x00f9000000a8783b */ /* 0x000eee0000000200 */
[C---:B-1----:R-:W-:Y:S08]  /*59b0*/  HMMA.16816.F32 R12, R140.reuse, R136, R12 ;  /* 0x000000888c0c723c */ /* 0x042ff0000000180c */
[C---:B------:R-:W-:Y:S01]  /*59c0*/  HMMA.16816.F32 R16, R140.reuse, R138, R16 ;  /* 0x0000008a8c10723c */ /* 0x040fe20000001810 */
[----:B------:R-:W-:Y:S07]  /*59d0*/  LDSM.16.M88.4 R136, [R180+0x4000] ;  /* 0x00400000b488783b */ /* 0x000fee0000000200 */
[C---:B--2---:R-:W-:Y:S08]  /*59e0*/  HMMA.16816.F32 R20, R140.reuse, R148, R20 ;  /* 0x000000948c14723c */ /* 0x044ff00000001814 */
        /* <DEDUP_REMOVED lines=9> */
[C---:B------:R-:W-:Y:S08]  /*5a80*/  HMMA.16816.F32 R12, R144.reuse, R160, R12 ;  /* 0x000000a0900c723c */ /* 0x040ff0000000180c */
[C---:B------:R-:W-:Y:S01]  /*5a90*/  HMMA.16816.F32 R16, R144.reuse, R162, R16 ;  /* 0x000000a29010723c */ /* 0x040fe20000001810 */
[----:B------:R-:W-:Y:S07]  /*5aa0*/  LDSM.16.M88.4 R160, [R184+UR4+0x10100] ;  /* 0x01010004b8a0783b */ /* 0x000fee0008000200 */
[C---:B-----5:R-:W-:Y:S08]  /*5ab0*/  HMMA.16816.F32 R20, R144.reuse, R164, R20 ;  /* 0x000000a49014723c */ /* 0x060ff00000001814 */
[C---:B------:R-:W-:Y:S01]  /*5ac0*/  HMMA.16816.F32 R24, R144.reuse, R166, R24 ;  /* 0x000000a69018723c */ /* 0x040fe20000001818 */
[----:B------:R-:W-:Y:S07]  /*5ad0*/  LDSM.16.M88.4 R164, [R184+UR4+0x10900] ;  /* 0x01090004b8a4783b */ /* 0x000fee0008000200 */
[C---:B---3--:R-:W-:Y:S08]  /*5ae0*/  HMMA.16816.F32 R28, R144.reuse, R168, R28 ;  /* 0x000000a8901c723c */ /* 0x048ff0000000181c */
[----:B------:R-:W-:Y:S01]  /*5af0*/  HMMA.16816.F32 R32, R144, R170, R32 ;  /* 0x000000aa9020723c */ /* 0x000fe20000001820 */
[----:B------:R-:W3:Y:S05]  /*5b00*/  LDSM.16.M88.4 R144, [R187+0xf900] ;  /* 0x00f90000bb90783b */ /* 0x000eea0000000200 */
[----:B------:R-:W-:Y:S02]  /*5b10*/  LDSM.16.M88.4 R168, [R184+UR4+0x11900] ;  /* 0x01190004b8a8783b */ /* 0x000fe40008000200 */
[C---:B-1----:R-:W-:Y:S08]  /*5b20*/  HMMA.16816.F32 R4, R136.reuse, R148, R4 ;  /* 0x000000948804723c */ /* 0x042ff00000001804 */
[C---:B------:R-:W-:Y:S01]  /*5b30*/  HMMA.16816.F32 R8, R136.reuse, R150, R8 ;  /* 0x000000968808723c */ /* 0x040fe20000001808 */
[----:B------:R-:W1:Y:S07]  /*5b40*/  LDSM.16.M88.4 R148, [R184+UR4+0x11100] ;  /* 0x01110004b894783b */ /* 0x000e6e0008000200 */
[C---:B--2---:R-:W-:Y:S08]  /*5b50*/  HMMA.16816.F32 R12, R136.reuse, R140, R12 ;  /* 0x0000008c880c723c */ /* 0x044ff0000000180c */
[C---:B------:R-:W-:Y:S01]  /*5b60*/  HMMA.16816.F32 R16, R136.reuse, R142, R16 ;  /* 0x0000008e8810723c */ /* 0x040fe20000001810 */
[----:B------:R-:W-:Y:S07]  /*5b70*/  LDSM.16.M88.4 R140, [R133+0x11100] ;  /* 0x01110000858c783b */ /* 0x000fee0000000200 */
[C---:B----4-:R-:W-:Y:S08]  /*5b80*/  HMMA.16816.F32 R20, R136.reuse, R152, R20 ;  /* 0x000000988814723c */ /* 0x050ff00000001814 */
[C---:B------:R-:W-:Y:S01]  /*5b90*/  HMMA.16816.F32 R24, R136.reuse, R154, R24 ;  /* 0x0000009a8818723c */ /* 0x040fe20000001818 */
[----:B------:R-:W-:Y:S07]  /*5ba0*/  LDSM.16.M88.4 R152, [R181+0x8000] ;  /* 0x00800000b598783b */ /* 0x000fee0000000200 */
[C---:B---3--:R-:W-:Y:S08]  /*5bb0*/  HMMA.16816.F32 R28, R136.reuse, R144, R28 ;  /* 0x00000090881c723c */ /* 0x048ff0000000181c */
[----:B------:R-:W-:Y:S01]  /*5bc0*/  HMMA.16816.F32 R32, R136, R146, R32 ;  /* 0x000000928820723c */ /* 0x000fe20000001820 */
[----:B------:R-:W2:Y:S05]  /*5bd0*/  LDSM.16.M88.4 R136, [R133+0x10900] ;  /* 0x010900008588783b */ /* 0x000eaa0000000200 */
[----:B------:R-:W3:Y:S02]  /*5be0*/  LDSM.16.M88.4 R144, [R133+0x11900] ;  /* 0x011900008590783b */ /* 0x000ee40000000200 */
[C---:B------:R-:W-:Y:S08]  /*5bf0*/  HMMA.16816.F32 R4, R156.reuse, R160, R4 ;  /* 0x000000a09c04723c */ /* 0x040ff00000001804 */
        /* <DEDUP_REMOVED lines=8> */
[C---:B------:R-:W-:Y:S08]  /*5c80*/  HMMA.16816.F32 R28, R156.reuse, R168, R28 ;  /* 0x000000a89c1c723c */ /* 0x040ff0000000181c */
[----:B------:R-:W-:Y:S01]  /*5c90*/  HMMA.16816.F32 R32, R156, R170, R32 ;  /* 0x000000aa9c20723c */ /* 0x000fe20000001820 */
[----:B------:R-:W5:Y:S07]  /*5ca0*/  LDSM.16.M88.4 R156, [R0+0x11100] ;  /* 0x01110000009c783b */ /* 0x000f6e0000000200 */
[C---:B------:R-:W-:Y:S08]  /*5cb0*/  HMMA.16816.F32 R4, R172.reuse, R176, R4 ;  /* 0x000000b0ac04723c */ /* 0x040ff00000001804 */
[C---:B------:R-:W-:Y:S08]  /*5cc0*/  HMMA.16816.F32 R8, R172.reuse, R178, R8 ;  /* 0x000000b2ac08723c */ /* 0x040ff00000001808 */
[C---:B--2---:R-:W-:Y:S08]  /*5cd0*/  HMMA.16816.F32 R12, R172.reuse, R136, R12 ;  /* 0x00000088ac0c723c */ /* 0x044ff0000000180c */
[C---:B------:R-:W-:Y:S01]  /*5ce0*/  HMMA.16816.F32 R16, R172.reuse, R138, R16 ;  /* 0x0000008aac10723c */ /* 0x040fe20000001810 */
[----:B------:R-:W2:Y:S07]  /*5cf0*/  LDSM.16.M88.4 R136, [R0+0x11900] ;  /* 0x011900000088783b */ /* 0x000eae0000000200 */
[C---:B------:R-:W-:Y:S08]  /*5d00*/  HMMA.16816.F32 R20, R172.reuse, R140, R20 ;  /* 0x0000008cac14723c */ /* 0x040ff00000001814 */
[C---:B------:R-:W-:Y:S01]  /*5d10*/  HMMA.16816.F32 R24, R172.reuse, R142, R24 ;  /* 0x0000008eac18723c */ /* 0x040fe20000001818 */
[----:B------:R-:W-:Y:S07]  /*5d20*/  LDSM.16.M88.4 R140, [R180+0x8000] ;  /* 0x00800000b48c783b */ /* 0x000fee0000000200 */
        /* <DEDUP_REMOVED lines=9> */
[C---:B-----5:R-:W-:Y:S08]  /*5dc0*/  HMMA.16816.F32 R20, R152.reuse, R156, R20 ;  /* 0x0000009c9814723c */ /* 0x060ff00000001814 */
[C---:B------:R-:W-:Y:S08]  /*5dd0*/  HMMA.16816.F32 R24, R152.reuse, R158, R24 ;  /* 0x0000009e9818723c */ /* 0x040ff00000001818 */
[C---:B--2---:R-:W-:Y:S08]  /*5de0*/  HMMA.16816.F32 R28, R152.reuse, R136, R28 ;  /* 0x00000088981c723c */ /* 0x044ff0000000181c */
[----:B------:R-:W-:Y:S08]  /*5df0*/  HMMA.16816.F32 R32, R152, R138, R32 ;  /* 0x0000008a9820723c */ /* 0x000ff00000001820 */
[C---:B---3--:R-:W-:Y:S08]  /*5e00*/  HMMA.16816.F32 R4, R140.reuse, R144, R4 ;  /* 0x000000908c04723c */ /* 0x048ff00000001804 */
[C---:B------:R-:W-:Y:S08]  /*5e10*/  HMMA.16816.F32 R8, R140.reuse, R146, R8 ;  /* 0x000000928c08723c */ /* 0x040ff00000001808 */
[C---:B----4-:R-:W-:Y:S08]  /*5e20*/  HMMA.16816.F32 R12, R140.reuse, R160, R12 ;  /* 0x000000a08c0c723c */ /* 0x050ff0000000180c */
[C---:B------:R-:W-:Y:S08]  /*5e30*/  HMMA.16816.F32 R16, R140.reuse, R162, R16 ;  /* 0x000000a28c10723c */ /* 0x040ff00000001810 */
[C---:B------:R-:W-:Y:S08]  /*5e40*/  HMMA.16816.F32 R20, R140.reuse, R164, R20 ;  /* 0x000000a48c14723c */ /* 0x040ff00000001814 */
[C---:B------:R-:W-:Y:S08]  /*5e50*/  HMMA.16816.F32 R24, R140.reuse, R166, R24 ;  /* 0x000000a68c18723c */ /* 0x040ff00000001818 */
[C---:B-1----:R-:W-:Y:S08]  /*5e60*/  HMMA.16816.F32 R28, R140.reuse, R148, R28 ;  /* 0x000000948c1c723c */ /* 0x042ff0000000181c */
[----:B------:R-:W-:Y:S01]  /*5e70*/  HMMA.16816.F32 R32, R140, R150, R32 ;  /* 0x000000968c20723c */ /* 0x000fe20000001820 */
[----:B------:R-:W-:-:S07]  /*5e80*/  @P0 BRA `(.L_x_1586) ;  /* 0x0000019000000947 */ /* 0x000fce0003800000 */
        /* <DEDUP_REMOVED lines=14> */
.L_x_1588:
[----:B------:R-:W-:Y:S04]  /*5f70*/  MOV R0, c[0x0][0x32c] ;  /* 0x0000cb0000007a02 */ /* 0x000fe80000000f00 */
[----:B------:R-:W-:Y:S11]  /*5f80*/  ISETP.NE.AND P0, PT, R0, 0x1, PT ;  /* 0x000000010000780c */ /* 0x000ff60003f05270 */
[----:B------:R-:W-:Y:S02]  /*5f90*/  @!UPT UIADD3 URZ, URZ, URZ, URZ ;  /* 0x0000003f3f3ff290 */ /* 0x000fe4000fffe03f */
[----:B------:R-:W-:Y:S05]  /*5fa0*/  @P0 IMAD.HI.U32 R0, R2, c[0x0][0x330], RZ ;  /* 0x0000cc0002000a27 */ /* 0x000fea00078e00ff */
[----:B------:R-:W-:Y:S02]  /*5fb0*/  @P0 SHF.R.U32.HI R2, RZ, c[0x0][0x334], R0 ;  /* 0x0000cd00ff020a19 */ /* 0x000fe40000011600 */
.L_x_1589:
[----:B------:R-:W-:Y:S05]  /*5fc0*/  BSYNC B0 ;  /* 0x0000000000007941 */ /* 0x000fea0003800000 */
.L_x_1587:
[----:B------:R-:W-:Y:S04]  /*5fd0*/  IMAD R133, R2, c[0x0][0x32c], -R221 ;  /* 0x0000cb0002857a24 */ /* 0x000fe800078e0add */
[----:B------:R-:W-:Y:S05]  /*5fe0*/  IMAD.IADD R133, R133, 0x1, -R204 ;  /* 0x0000000185857824 */ /* 0x000fea00078e0acc */
[----:B------:R-:W-:Y:S02]  /*5ff0*/  IADD3 R0, R133, c[0x0][0x32c], RZ ;  /* 0x0000cb0085007a10 */ /* 0x000fe40007ffe0ff */
[----:B------:R-:W-:Y:S02]  /*6000*/  IMNMX R224, R224, R133, !PT ;  /* 0x00000085e0e07217 */ /* 0x000fe40007800200 */
[----:B------:R-:W-:Y:S02]  /*6010*/  IMNMX R225, R225, R0, PT ;  /* 0x00000000e1e17217 */ /* 0x000fe40003800200 */
.L_x_1586:
[----:B------:R-:W-:Y:S01]  /*6020*/  ISETP.GT.AND P0, PT, R210, -0x1, PT ;  /* 0xffffffffd200780c */ /* 0x000fe20003f04270 */
[----:B------:R-:W1:Y:S03]  /*6030*/  SHFL.IDX PT, R2, R220, 0x1, 0x1c1f ;  /* 0x003c1f00dc027f89 */ /* 0x000e6600000e0000 */
[C---:B------:R-:W-:Y:S02]  /*6040*/  ISETP.GT.AND P4, PT, R224.reuse, 0x1, P0 ;  /* 0x00000001e000780c */ /* 0x040fe40000784270 */
[C---:B------:R-:W-:Y:S02]  /*6050*/  ISETP.GT.AND P5, PT, R224.reuse, RZ, P0 ;  /* 0x000000ffe000720c */ /* 0x040fe400007a4270 */
[C---:B------:R-:W-:Y:S02]  /*6060*/  ISETP.LT.OR P4, PT, R225.reuse, 0x2, P4 ;  /* 0x00000002e100780c */ /* 0x040fe40002781670 */
[----:B------:R-:W-:Y:S02]  /*6070*/  ISETP.LT.OR P5, PT, R225, 0x1, P5 ;  /* 0x00000001e100780c */ /* 0x000fe40002fa1670 */
[----:B------:R-:W-:Y:S02]  /*6080*/  FSEL R133, R5, -INF , !P4 ;  /* 0xff80000005857808 */ /* 0x000fe40006000000 */
[C---:B------:R-:W-:Y:S02]  /*6090*/  ISETP.GT.AND P4, PT, R224.reuse, 0x10, P0 ;  /* 0x00000010e000780c */ /* 0x040fe40000784270 */
[----:B------:R-:W-:Y:S02]  /*60a0*/  ISETP.GT.AND P6, PT, R224, 0x8, P0 ;  /* 0x00000008e000780c */ /* 0x000fe400007c4270 */
[----:B------:R-:W-:Y:S02]  /*60b0*/  ISETP.LT.OR P4, PT, R225, 0x11, P4 ;  /* 0x00000011e100780c */ /* 0x000fe40002781670 */
[----:B------:R-:W-:Y:S02]  /*60c0*/  FSEL R137, R4, -INF , !P5 ;  /* 0xff80000004897808 */ /* 0x000fe40006800000 */
[----:B------:R-:W-:Y:S02]  /*60d0*/  ISETP.GT.AND P5, PT, R224, 0x9, P0 ;  /* 0x00000009e000780c */ /* 0x000fe400007a4270 */
[----:B------:R-:W-:Y:S01]  /*60e0*/  FSEL R159, R12, -INF , !P4 ;  /* 0xff8000000c9f7808 */ /* 0x000fe20006000000 */
[--C-:B-1----:R-:W-:Y:S01]  /*60f0*/  IMAD.IADD R0, R223, 0x1, R2.reuse ;  /* 0x00000001df007824 */ /* 0x102fe200078e0202 */
[----:B------:R-:W-:Y:S01]  /*6100*/  ISETP.GT.AND P4, PT, R224, 0x19, P0 ;  /* 0x00000019e000780c */ /* 0x000fe20000784270 */
[----:B------:R-:W-:Y:S01]  /*6110*/  IMAD.IADD R222, R222, 0x1, R2 ;  /* 0x00000001dede7824 */ /* 0x000fe200078e0202 */
        /* <DEDUP_REMOVED lines=8> */
[C---:B------:R-:W-:Y:S02]  /*61a0*/  ISETP.GT.AND P4, PT, R224.reuse, 0x28, P0 ;  /* 0x00000028e000780c */ /* 0x040fe40000784270 */
        /* <DEDUP_REMOVED lines=17> */
[----:B------:R-:W-:Y:S02]  /*62c0*/  PLOP3.LUT P4, PT, PT, PT, UP1, 0x40, 0x0 ;  /* 0x000000000000781c */ /* 0x000fe40003f8e818 */
[C---:B------:R-:W-:Y:S02]  /*62d0*/  ISETP.LT.OR P6, PT, R225.reuse, 0x2a, P6 ;  /* 0x0000002ae100780c */ /* 0x040fe400037c1670 */
[----:B------:R-:W-:Y:S02]  /*62e0*/  ISETP.LT.OR P5, PT, R225, 0x31, P5 ;  /* 0x00000031e100780c */ /* 0x000fe40002fa1670 */
[----:B------:R-:W-:Y:S02]  /*62f0*/  FSEL R167, R25, -INF , !P6 ;  /* 0xff80000019a77808 */ /* 0x000fe40007000000 */
[----:B------:R-:W-:Y:S02]  /*6300*/  ISETP.GT.AND P6, PT, R224, 0x38, P0 ;  /* 0x00000038e000780c */ /* 0x000fe400007c4270 */
        /* <DEDUP_REMOVED lines=21> */
.L_x_1592:
[----:B------:R-:W-:Y:S04]  /*6460*/  MOV R2, c[0x0][0x32c] ;  /* 0x0000cb0000027a02 */ /* 0x000fe80000000f00 */
[----:B------:R-:W-:Y:S11]  /*6470*/  ISETP.NE.AND P4, PT, R2, 0x1, PT ;  /* 0x000000010200780c */ /* 0x000ff60003f85270 */
[----:B------:R-:W-:Y:S02]  /*6480*/  @!UPT UIADD3 URZ, URZ, URZ, URZ ;  /* 0x0000003f3f3ff290 */ /* 0x000fe4000fffe03f */
[----:B------:R-:W-:Y:S05]  /*6490*/  @P4 IMAD.HI.U32 R2, R4, c[0x0][0x330], RZ ;  /* 0x0000cc0004024a27 */ /* 0x000fea00078e00ff */
[----:B------:R-:W-:Y:S02]  /*64a0*/  @P4 SHF.R.U32.HI R4, RZ, c[0x0][0x334], R2 ;  /* 0x0000cd00ff044a19 */ /* 0x000fe40000011602 */
.L_x_1593:
[----:B------:R-:W-:Y:S05]  /*64b0*/  BSYNC B0 ;  /* 0x0000000000007941 */ /* 0x000fea0003800000 */
.L_x_1591:
[----:B------:R-:W-:Y:S04]  /*64c0*/  IMAD R221, R4, c[0x0][0x32c], -R221 ;  /* 0x0000cb0004dd7a24 */ /* 0x000fe800078e0add */
[----:B------:R-:W-:Y:S05]  /*64d0*/  IMAD.IADD R221, R221, 0x1, -R204 ;  /* 0x00000001dddd7824 */ /* 0x000fea00078e0acc */
[----:B------:R-:W-:Y:S02]  /*64e0*/  IADD3 R13, R221, c[0x0][0x32c], RZ ;  /* 0x0000cb00dd0d7a10 */ /* 0x000fe40007ffe0ff */
[----:B------:R-:W-:Y:S02]  /*64f0*/  IMNMX R222, R222, R221, !PT ;  /* 0x000000dddede7217 */ /* 0x000fe40007800200 */
[----:B------:R-:W-:Y:S02]  /*6500*/  IMNMX R0, R0, R13, PT ;  /* 0x0000000d00007217 */ /* 0x000fe40003800200 */
.L_x_1590:
[----:B------:R-:W-:Y:S01]  /*6510*/  FMNMX.FTZ R2, R137, R132, !PT ;  /* 0x0000008489027209 */ /* 0x000fe20007810000 */
[----:B------:R-:W-:Y:S04]  /*6520*/  DEPBAR.LE SB0, 0x2 ;  /* 0x000080800000791a */ /* 0x000fe80000000000 */
[----:B------:R-:W-:Y:S01]  /*6530*/  BAR.SYNC.DEFER_BLOCKING 0x0 ;  /* 0x0000000000007b1d */ /* 0x000fe20000010000 */
[----:B------:R-:W-:Y:S01]  /*6540*/  ISETP.GT.AND P6, PT, R222, RZ, P0 ;  /* 0x000000ffde00720c */ /* 0x000fe200007c4270 */
[----:B------:R-:W-:Y:S01]  /*6550*/  UIADD3 UR12, UR5, 0x1, URZ ;  /* 0x00000001050c7890 */ /* 0x000fe2000fffe03f */
[----:B------:R-:W-:Y:S01]  /*6560*/  FMNMX.FTZ R2, R133, R2, !PT ;  /* 0x0000000285027209 */ /* 0x000fe20007810000 */
[----:B------:R-:W-:Y:S01]  /*6570*/  UISETP.GE.AND UP0, UPT, UR5, 0x1, UPT ;  /* 0x000000010500788c */ /* 0x000fe2000bf06270 */
[----:B------:R-:W-:Y:S02]  /*6580*/  ISETP.LT.OR P6, PT, R0, 0x1, P6 ;  /* 0x000000010000780c */ /* 0x000fe400037c1670 */
[----:B------:R-:W-:Y:S01]  /*6590*/  ISETP.GT.AND P5, PT, R222, 0x1, P0 ;  /* 0x00000001de00780c */ /* 0x000fe200007a4270 */
[----:B------:R-:W-:Y:S01]  /*65a0*/  USEL UR5, UR12, URZ, !UP0 ;  /* 0x0000003f0c057287 */ /* 0x000fe2000c000000 */
[----:B------:R-:W-:Y:S02]  /*65b0*/  FMNMX.FTZ R2, R5, R2, !PT ;  /* 0x0000000205027209 */ /* 0x000fe40007810000 */
[----:B------:R-:W-:Y:S02]  /*65c0*/  FSEL R12, R6, -INF , !P6 ;  /* 0xff800000060c7808 */ /* 0x000fe40007000000 */
[----:B------:R-:W-:Y:S02]  /*65d0*/  ISETP.LT.OR P5, PT, R0, 0x2, P5 ;  /* 0x000000020000780c */ /* 0x000fe40002fa1670 */
[----:B------:R-:W-:Y:S02]  /*65e0*/  ISETP.GT.AND P4, PT, R222, 0x8, P0 ;  /* 0x00000008de00780c */ /* 0x000fe40000784270 */
[----:B------:R-:W-:Y:S02]  /*65f0*/  FMNMX.FTZ R2, R9, R2, !PT ;  /* 0x0000000209027209 */ /* 0x000fe40007810000 */
[----:B------:R-:W-:Y:S02]  /*6600*/  FSEL R8, R7, -INF , !P5 ;  /* 0xff80000007087808 */ /* 0x000fe40006800000 */
[----:B------:R-:W-:Y:S02]  /*6610*/  FMNMX.FTZ R7, R12, R3, !PT ;  /* 0x000000030c077209 */ /* 0x000fe40007810000 */
[----:B------:R-:W-:Y:S02]  /*6620*/  ISETP.LT.OR P4, PT, R0, 0x9, P4 ;  /* 0x000000090000780c */ /* 0x000fe40002781670 */
[----:B------:R-:W-:Y:S02]  /*6630*/  ISETP.GT.AND P6, PT, R222, 0x9, P0 ;  /* 0x00000009de00780c */ /* 0x000fe400007c4270 */
[----:B------:R-:W-:Y:S02]  /*6640*/  FMNMX.FTZ R2, R159, R2, !PT ;  /* 0x000000029f027209 */ /* 0x000fe40007810000 */
[----:B------:R-:W-:Y:S02]  /*6650*/  ISETP.LT.OR P6, PT, R0, 0xa, P6 ;  /* 0x0000000a0000780c */ /* 0x000fe400037c1670 */
[----:B------:R-:W-:Y:S02]  /*6660*/  FSEL R10, R10, -INF , !P4 ;  /* 0xff8000000a0a7808 */ /* 0x000fe40006000000 */
[----:B------:R-:W-:Y:S02]  /*6670*/  FMNMX.FTZ R7, R8, R7, !PT ;  /* 0x0000000708077209 */ /* 0x000fe40007810000 */
[C---:B------:R-:W-:Y:S02]  /*6680*/  ISETP.GT.AND P5, PT, R222.reuse, 0x10, P0 ;  /* 0x00000010de00780c */ /* 0x040fe400007a4270 */
        /* <DEDUP_REMOVED lines=22> */
[----:B------:R-:W-:Y:S02]  /*67f0*/  ISETP.LT.OR P4, PT, R0, 0x21, P4 ;  /* 0x000000210000780c */ /* 0x000fe40002781670 */
[----:B------:R-:W-:Y:S02]  /*6800*/  ISETP.GT.AND P6, PT, R222, 0x21, P0 ;  /* 0x00000021de00780c */ /* 0x000fe400007c4270 */
[----:B------:R-:W-:Y:S02]  /*6810*/  FMNMX.FTZ R11, R176, R11, !PT ;  /* 0x0000000bb00b7209 */ /* 0x000fe40007810000 */
[----:B------:R-:W-:Y:S02]  /*6820*/  FMNMX.FTZ R2, R169, R2, !PT ;  /* 0x00000002a9027209 */ /* 0x000fe40007810000 */
[----:B------:R-:W-:Y:S02]  /*6830*/  FSEL R174, R22, -INF , !P4 ;  /* 0xff80000016ae7808 */ /* 0x000fe40006000000 */
[----:B------:R-:W-:Y:S02]  /*6840*/  ISETP.LT.OR P6, PT, R0, 0x22, P6 ;  /* 0x000000220000780c */ /* 0x000fe400037c1670 */
[----:B------:R-:W-:Y:S02]  /*6850*/  ISETP.GT.AND P5, PT, R222, 0x28, P0 ;  /* 0x00000028de00780c */ /* 0x000fe400007a4270 */
[----:B------:R-:W-:Y:S02]  /*6860*/  FMNMX.FTZ R11, R166, R11, !PT ;  /* 0x0000000ba60b7209 */ /* 0x000fe40007810000 */
[----:B------:R-:W-:Y:S02]  /*6870*/  FMNMX.FTZ R2, R167, R2, !PT ;  /* 0x00000002a7027209 */ /* 0x000fe40007810000 */
[----:B------:R-:W-:Y:S02]  /*6880*/  FSEL R172, R23, -INF , !P6 ;  /* 0xff80000017ac7808 */ /* 0x000fe40007000000 */
[----:B------:R-:W-:Y:S02]  /*6890*/  ISETP.LT.OR P5, PT, R0, 0x29, P5 ;  /* 0x000000290000780c */ /* 0x000fe40002fa1670 */
[----:B------:R-:W-:Y:S02]  /*68a0*/  FMNMX.FTZ R11, R174, R11, !PT ;  /* 0x0000000bae0b7209 */ /* 0x000fe40007810000 */
[----:B------:R-:W-:Y:S02]  /*68b0*/  ISETP.GT.AND P4, PT, R222, 0x29, P0 ;  /* 0x00000029de00780c */ /* 0x000fe40000784270 */
[----:B------:R-:W-:Y:S02]  /*68c0*/  FMNMX.FTZ R2, R157, R2, !PT ;  /* 0x000000029d027209 */ /* 0x000fe40007810000 */
[----:B------:R-:W-:Y:S02]  /*68d0*/  ISETP.LT.OR P4, PT, R0, 0x2a, P4 ;  /* 0x0000002a0000780c */ /* 0x000fe40002781670 */
[----:B------:R-:W-:Y:S02]  /*68e0*/  FSEL R170, R26, -INF , !P5 ;  /* 0xff8000001aaa7808 */ /* 0x000fe40006800000 */
[----:B------:R-:W-:Y:S02]  /*68f0*/  ISETP.GT.AND P6, PT, R222, 0x30, P0 ;  /* 0x00000030de00780c */ /* 0x000fe400007c4270 */
[----:B------:R-:W-:Y:S02]  /*6900*/  FMNMX.FTZ R11, R172, R11, !PT ;  /* 0x0000000bac0b7209 */ /* 0x000fe40007810000 */
[----:B------:R-:W-:Y:S02]  /*6910*/  FMNMX.FTZ R2, R147, R2, !PT ;  /* 0x0000000293027209 */ /* 0x000fe40007810000 */
[----:B------:R-:W-:Y:S02]  /*6920*/  ISETP.LT.OR P6, PT, R0, 0x31, P6 ;  /* 0x000000310000780c */ /* 0x000fe400037c1670 */
[----:B------:R-:W-:Y:S02]  /*6930*/  FSEL R168, R27, -INF , !P4 ;  /* 0xff8000001ba87808 */ /* 0x000fe40006000000 */
        /* <DEDUP_REMOVED lines=8> */
[----:B------:R-:W-:Y:S02]  /*69c0*/  FSEL R144, R31, -INF , !P5 ;  /* 0xff8000001f907808 */ /* 0x000fe40006800000 */
[----:B------:R-:W-:Y:S01]  /*69d0*/  FMNMX.FTZ R11, R146, R11, !PT ;  /* 0x0000000b920b7209 */ /* 0x000fe20007810000 */
[----:B------:R-:W1:Y:S01]  /*69e0*/  SHFL.BFLY PT, R2, R7, 0x2, 0x1f ;  /* 0x0c401f0007027f89 */ /* 0x000e6200000e0000 */
[----:B------:R-:W-:Y:S02]  /*69f0*/  ISETP.LT.OR P4, PT, R0, 0x39, P4 ;  /* 0x000000390000780c */ /* 0x000fe40002781670 */
[----:B------:R-:W-:Y:S02]  /*6a00*/  ISETP.GT.AND P0, PT, R222, 0x39, P0 ;  /* 0x00000039de00780c */ /* 0x000fe40000704270 */
[----:B------:R-:W-:Y:S02]  /*6a10*/  FMNMX.FTZ R11, R144, R11, !PT ;  /* 0x0000000b900b7209 */ /* 0x000fe40007810000 */
[----:B------:R-:W-:Y:S01]  /*6a20*/  ISETP.LT.OR P0, PT, R0, 0x3a, P0 ;  /* 0x0000003a0000780c */ /* 0x000fe20000701670 */
[----:B------:R-:W-:Y:S01]  /*6a30*/  LDSM.16.MT88.4 R28, [R134+UR4+0x100] ;  /* 0x00010004861c783b */ /* 0x000fe20008004200 */
[----:B------:R-:W-:Y:S02]  /*6a40*/  FSEL R142, R34, -INF , !P4 ;  /* 0xff800000228e7808 */ /* 0x000fe40006000000 */
[----:B------:R-:W-:Y:S02]  /*6a50*/  FSEL R140, R35, -INF , !P0 ;  /* 0xff800000238c7808 */ /* 0x000fe40004000000 */
[----:B------:R-:W-:Y:S02]  /*6a60*/  FMNMX.FTZ R15, R142, R11, !PT ;  /* 0x0000000b8e0f7209 */ /* 0x000fe40007810000 */
[----:B------:R-:W-:Y:S02]  /*6a70*/  IADD3 R16, R134, UR4, RZ ;  /* 0x0000000486107c10 */ /* 0x000fe4000fffe0ff */
[----:B------:R-:W-:Y:S02]  /*6a80*/  FMNMX.FTZ R13, R140, R15, !PT ;  /* 0x0000000f8c0d7209 */ /* 0x000fe40007810000 */
[----:B------:R-:W-:Y:S03]  /*6a90*/  IADD3 R148, R183, R16, RZ ;  /* 0x00000010b7947210 */ /* 0x000fe60007ffe0ff */
[----:B------:R-:W2:Y:S01]  /*6aa0*/  SHFL.BFLY PT, R0, R13, 0x2, 0x1f ;  /* 0x0c401f000d007f89 */ /* 0x000ea200000e0000 */
[----:B-1----:R-:W-:Y:S07]  /*6ab0*/  FMNMX.FTZ R4, R7, R2, !PT ;  /* 0x0000000207047209 */ /* 0x002fee0007810000 */
[----:B------:R-:W1:Y:S01]  /*6ac0*/  SHFL.BFLY PT, R11, R4, 0x1, 0x1f ;  /* 0x0c201f00040b7f89 */ /* 0x000e6200000e0000 */
[----:B--2---:R-:W-:Y:S07]  /*6ad0*/  FMNMX.FTZ R7, R13, R0, !PT ;  /* 0x000000000d077209 */ /* 0x004fee0007810000 */
[----:B------:R-:W2:Y:S01]  /*6ae0*/  SHFL.BFLY PT, R0, R7, 0x1, 0x1f ;  /* 0x0c201f0007007f89 */ /* 0x000ea200000e0000 */
[----:B-1----:R-:W-:Y:S04]  /*6af0*/  FMNMX.FTZ R2, R4, R11, !PT ;  /* 0x0000000b04027209 */ /* 0x002fe80007810000 */
[C---:B------:R-:W-:Y:S01]  /*6b00*/  FSETP.NEU.FTZ.AND P0, PT, R2.reuse, -INF , PT ;  /* 0xff8000000200780b */ /* 0x040fe20003f1d000 */
[----:B------:R-:W-:Y:S05]  /*6b10*/  FMUL.FTZ R158, R2, c[0x0][0x2d0] ;  /* 0x0000b400029e7a20 */ /* 0x000fea0000410000 */
[----:B------:R-:W-:Y:S05]  /*6b20*/  FSEL R158, R158, RZ, P0 ;  /* 0x000000ff9e9e7208 */ /* 0x000fea0000000000 */
[--C-:B------:R-:W-:Y:S01]  /*6b30*/  FFMA.FTZ R154, R5, c[0x0][0x2d0], -R158.reuse ;  /* 0x0000b400059a7a23 */ /* 0x100fe2000001089e */
[----:B------:R-:W-:Y:S01]  /*6b40*/  FSEL R5, R2, RZ, P0 ;  /* 0x000000ff02057208 */ /* 0x000fe20000000000 */
[--C-:B------:R-:W-:Y:S02]  /*6b50*/  FFMA.FTZ R156, R137, c[0x0][0x2d0], -R158.reuse ;  /* 0x0000b400899c7a23 */ /* 0x100fe4000001089e */
[----:B------:R-:W-:Y:S01]  /*6b60*/  FFMA.FTZ R155, R133, c[0x0][0x2d0], -R158 ;  /* 0x0000b400859b7a23 */ /* 0x000fe2000001089e */
[----:B--2---:R-:W-:Y:S01]  /*6b70*/  FMNMX.FTZ R0, R7, R0, !PT ;  /* 0x0000000007007209 */ /* 0x004fe20007810000 */
[----:B------:R-:W-:Y:S02]  /*6b80*/  FADD.FTZ R4, -R5, R132 ;  /* 0x0000008405047221 */ /* 0x000fe40000010100 */
[----:B------:R-:W-:Y:S01]  /*6b90*/  MUFU.EX2 R156, R156 ;  /* 0x0000009c009c7308 */ /* 0x000fe20000000800 */
[--C-:B------:R-:W-:Y:S01]  /*6ba0*/  FFMA.FTZ R151, R9, c[0x0][0x2d0], -R158.reuse ;  /* 0x0000b40009977a23 */ /* 0x100fe2000001089e */
[C---:B------:R-:W-:Y:S01]  /*6bb0*/  FSETP.NEU.FTZ.AND P0, PT, R0.reuse, -INF , PT ;  /* 0xff8000000000780b */ /* 0x040fe20003f1d000 */
[----:B------:R-:W-:Y:S02]  /*6bc0*/  FMUL.FTZ R141, R0, c[0x0][0x2d0] ;  /* 0x0000b400008d7a20 */ /* 0x000fe40000410000 */
[----:B------:R-:W-:Y:S01]  /*6bd0*/  FMUL.FTZ R132, R4, c[0x0][0x2d0] ;  /* 0x0000b40004847a20 */ /* 0x000fe20000410000 */
[----:B------:R-:W-:Y:S01]  /*6be0*/  FSEL R4, R0, RZ, P0 ;  /* 0x000000ff00047208 */ /* 0x000fe20000000000 */
[--C-:B------:R-:W-:Y:S01]  /*6bf0*/  FFMA.FTZ R159, R159, c[0x0][0x2d0], -R158.reuse ;  /* 0x0000b4009f9f7a23 */ /* 0x100fe2000001089e */
[----:B------:R-:W-:Y:S01]  /*6c00*/  FSEL R141, R141, RZ, P0 ;  /* 0x000000ff8d8d7208 */ /* 0x000fe20000000000 */
[--C-:B------:R-:W-:Y:S01]  /*6c10*/  FFMA.FTZ R160, R165, c[0x0][0x2d0], -R158.reuse ;  /* 0x0000b400a5a07a23 */ /* 0x100fe2000001089e */
[----:B------:R-:W1:Y:S01]  /*6c20*/  MUFU.EX2 R155, R155 ;  /* 0x0000009b009b7308 */ /* 0x000e620000000800 */
[----:B------:R-:W-:Y:S02]  /*6c30*/  FADD.FTZ R4, -R4, R3 ;  /* 0x0000000304047221 */ /* 0x000fe40000010100 */
[--C-:B------:R-:W-:Y:S02]  /*6c40*/  FFMA.FTZ R153, R12, c[0x0][0x2d0], -R141.reuse ;  /* 0x0000b4000c997a23 */ /* 0x100fe4000001088d */
[----:B------:R-:W2:Y:S01]  /*6c50*/  LDSM.16.MT88.4 R12, [R135+UR4+0x100] ;  /* 0x00010004870c783b */ /* 0x000ea20008004200 */
[--C-:B------:R-:W-:Y:S02]  /*6c60*/  FFMA.FTZ R152, R8, c[0x0][0x2d0], -R141.reuse ;  /* 0x0000b40008987a23 */ /* 0x100fe4000001088d */
[--C-:B------:R-:W-:Y:S02]  /*6c70*/  FFMA.FTZ R149, R10, c[0x0][0x2d0], -R141.reuse ;  /* 0x0000b4000a957a23 */ /* 0x100fe4000001088d */
[--C-:B------:R-:W-:Y:S01]  /*6c80*/  FFMA.FTZ R150, R6, c[0x0][0x2d0], -R141.reuse ;  /* 0x0000b40006967a23 */ /* 0x100fe2000001088d */
[----:B------:R-:W-:Y:S01]  /*6c90*/  MUFU.EX2 R154, R154 ;  /* 0x0000009a009a7308 */ /* 0x000fe20000000800 */
[----:B------:R-:W-:Y:S01]  /*6ca0*/  FMUL.FTZ R3, R4, c[0x0][0x2d0] ;  /* 0x0000b40004037a20 */ /* 0x000fe20000410000 */
[----:B------:R-:W-:Y:S01]  /*6cb0*/  IADD3 R4, R135, UR4, RZ ;  /* 0x0000000487047c10 */ /* 0x000fe2000fffe0ff */
[--C-:B------:R-:W-:Y:S02]  /*6cc0*/  FFMA.FTZ R177, R146, c[0x0][0x2d0], -R141.reuse ;  /* 0x0000b40092b17a23 */ /* 0x100fe4000001088d */
[--C-:B------:R-:W-:Y:S01]  /*6cd0*/  FFMA.FTZ R220, R144, c[0x0][0x2d0], -R141.reuse ;  /* 0x0000b40090dc7a23 */ /* 0x100fe2000001088d */
[----:B------:R-:W-:Y:S01]  /*6ce0*/  IADD3 R133, R183, R4, RZ ;  /* 0x00000004b7857210 */ /* 0x000fe20007ffe0ff */
[--C-:B------:R-:W-:Y:S02]  /*6cf0*/  FFMA.FTZ R142, R142, c[0x0][0x2d0], -R141.reuse ;  /* 0x0000b4008e8e7a23 */ /* 0x100fe4000001088d */
[--C-:B------:R-:W-:Y:S01]  /*6d00*/  FFMA.FTZ R161, R161, c[0x0][0x2d0], -R158.reuse ;  /* 0x0000b400a1a17a23 */ /* 0x100fe2000001089e */
[----:B------:R-:W3:Y:S01]  /*6d10*/  MUFU.EX2 R151, R151 ;  /* 0x0000009700977308 */ /* 0x000ee20000000800 */
[----:B------:R-:W4:Y:S01]  /*6d20*/  LDSM.16.MT88.4 R20, [R133+0x100] ;  /* 0x000100008514783b */ /* 0x000f220000004200 */
[--C-:B------:R-:W-:Y:S01]  /*6d30*/  FFMA.FTZ R162, R163, c[0x0][0x2d0], -R158.reuse ;  /* 0x0000b400a3a27a23 */ /* 0x100fe2000001089e */
[----:B-1----:R-:W-:Y:S01]  /*6d40*/  F2FP.PACK_AB R136, R155, R156 ;  /* 0x0000009c9b88723e */ /* 0x002fe200000000ff */
[--C-:B------:R-:W-:Y:S02]  /*6d50*/  FFMA.FTZ R163, R178, c[0x0][0x2d0], -R141.reuse ;  /* 0x0000b400b2a37a23 */ /* 0x100fe4000001088d */
[--C-:B------:R-:W-:Y:S02]  /*6d60*/  FFMA.FTZ R164, R164, c[0x0][0x2d0], -R141.reuse ;  /* 0x0000b400a4a47a23 */ /* 0x100fe4000001088d */
[--C-:B------:R-:W-:Y:S02]  /*6d70*/  FFMA.FTZ R165, R176, c[0x0][0x2d0], -R141.reuse ;  /* 0x0000b400b0a57a23 */ /* 0x100fe4000001088d */
[----:B------:R-:W1:Y:S01]  /*6d80*/  MUFU.EX2 R132, R132 ;  /* 0x0000008400847308 */ /* 0x000e620000000800 */
[--C-:B------:R-:W-:Y:S02]  /*6d90*/  FFMA.FTZ R166, R166, c[0x0][0x2d0], -R141.reuse ;  /* 0x0000b400a6a67a23 */ /* 0x100fe4000001088d */
[--C-:B------:R-:W-:Y:S02]  /*6da0*/  FFMA.FTZ R173, R173, c[0x0][0x2d0], -R158.reuse ;  /* 0x0000b400adad7a23 */ /* 0x100fe4000001089e */
[--C-:B------:R-:W-:Y:S02]  /*6db0*/  FFMA.FTZ R176, R171, c[0x0][0x2d0], -R158.reuse ;  /* 0x0000b400abb07a23 */ /* 0x100fe4000001089e */
[--C-:B------:R-:W-:Y:S02]  /*6dc0*/  FFMA.FTZ R169, R169, c[0x0][0x2d0], -R158.reuse ;  /* 0x0000b400a9a97a23 */ /* 0x100fe4000001089e */
[--C-:B------:R-:W-:Y:S01]  /*6dd0*/  FFMA.FTZ R178, R167, c[0x0][0x2d0], -R158.reuse ;  /* 0x0000b400a7b27a23 */ /* 0x100fe2000001089e */
[----:B------:R-:W-:Y:S01]  /*6de0*/  MUFU.EX2 R153, R153 ;  /* 0x0000009900997308 */ /* 0x000fe20000000800 */
[--C-:B------:R-:W-:Y:S02]  /*6df0*/  FFMA.FTZ R167, R174, c[0x0][0x2d0], -R141.reuse ;  /* 0x0000b400aea77a23 */ /* 0x100fe4000001088d */
[--C-:B------:R-:W-:Y:S01]  /*6e00*/  FFMA.FTZ R174, R145, c[0x0][0x2d0], -R158.reuse ;  /* 0x0000b40091ae7a23 */ /* 0x100fe2000001089e */
[----:B---3--:R-:W-:Y:S01]  /*6e10*/  F2FP.PACK_AB R138, R151, R154 ;  /* 0x0000009a978a723e */ /* 0x008fe200000000ff */
[--C-:B------:R-:W-:Y:S02]  /*6e20*/  FFMA.FTZ R172, R172, c[0x0][0x2d0], -R141.reuse ;  /* 0x0000b400acac7a23 */ /* 0x100fe4000001088d */
[--C-:B------:R-:W-:Y:S02]  /*6e30*/  FFMA.FTZ R170, R170, c[0x0][0x2d0], -R141.reuse ;  /* 0x0000b400aaaa7a23 */ /* 0x100fe4000001088d */
[--C-:B------:R-:W-:Y:S01]  /*6e40*/  FFMA.FTZ R171, R168, c[0x0][0x2d0], -R141.reuse ;  /* 0x0000b400a8ab7a23 */ /* 0x100fe2000001088d */
[----:B------:R-:W3:Y:S01]  /*6e50*/  MUFU.EX2 R152, R152 ;  /* 0x0000009800987308 */ /* 0x000ee20000000800 */
[--C-:B------:R-:W-:Y:S02]  /*6e60*/  FFMA.FTZ R168, R147, c[0x0][0x2d0], -R158.reuse ;  /* 0x0000b40093a87a23 */ /* 0x100fe4000001089e */
[----:B------:R-:W-:Y:S01]  /*6e70*/  LDSM.16.MT88.4 R144, [R133+0x3900] ;  /* 0x003900008590783b */ /* 0x000fe20000004200 */
[C---:B-1----:R-:W-:Y:S02]  /*6e80*/  FMUL.FTZ R4, R132.reuse, R128 ;  /* 0x0000008084047220 */ /* 0x042fe40000410000 */
[C---:B------:R-:W-:Y:S02]  /*6e90*/  FMUL.FTZ R5, R132.reuse, R129 ;  /* 0x0000008184057220 */ /* 0x040fe40000410000 */
[C---:B------:R-:W-:Y:S02]  /*6ea0*/  FMUL.FTZ R8, R132.reuse, R124 ;  /* 0x0000007c84087220 */ /* 0x040fe40000410000 */
[----:B------:R-:W-:Y:S01]  /*6eb0*/  MUFU.EX2 R149, R149 ;  /* 0x0000009500957308 */ /* 0x000fe20000000800 */
[C---:B------:R-:W-:Y:S02]  /*6ec0*/  FMUL.FTZ R9, R132.reuse, R125 ;  /* 0x0000007d84097220 */ /* 0x040fe40000410000 */
[C---:B------:R-:W-:Y:S02]  /*6ed0*/  FMUL.FTZ R16, R132.reuse, R104 ;  /* 0x0000006884107220 */ /* 0x040fe40000410000 */
[C---:B------:R-:W-:Y:S02]  /*6ee0*/  FMUL.FTZ R17, R132.reuse, R105 ;  /* 0x0000006984117220 */ /* 0x040fe40000410000 */
[C---:B------:R-:W-:Y:S02]  /*6ef0*/  FMUL.FTZ R24, R132.reuse, R112 ;  /* 0x0000007084187220 */ /* 0x040fe40000410000 */
[C---:B------:R-:W-:Y:S01]  /*6f00*/  FMUL.FTZ R25, R132.reuse, R113 ;  /* 0x0000007184197220 */ /* 0x040fe20000410000 */
[----:B------:R-:W1:Y:S01]  /*6f10*/  MUFU.EX2 R150, R150 ;  /* 0x0000009600967308 */ /* 0x000e620000000800 */
[C---:B------:R-:W-:Y:S02]  /*6f20*/  FMUL.FTZ R32, R132.reuse, R120 ;  /* 0x0000007884207220 */ /* 0x040fe40000410000 */
[----:B------:R-:W-:Y:S01]  /*6f30*/  FMUL.FTZ R33, R132, R121 ;  /* 0x0000007984217220 */ /* 0x000fe20000410000 */
[----:B---3--:R-:W-:Y:S01]  /*6f40*/  F2FP.PACK_AB R137, R152, R153 ;  /* 0x000000999889723e */ /* 0x008fe200000000ff */
[----:B------:R-:W-:Y:S02]  /*6f50*/  FFMA.FTZ R141, R140, c[0x0][0x2d0], -R141 ;  /* 0x0000b4008c8d7a23 */ /* 0x000fe4000001088d */
[C---:B------:R-:W-:Y:S02]  /*6f60*/  FMUL.FTZ R36, R132.reuse, R36 ;  /* 0x0000002484247220 */ /* 0x040fe40000410000 */
[C---:B------:R-:W-:Y:S01]  /*6f70*/  FMUL.FTZ R37, R132.reuse, R37 ;  /* 0x0000002584257220 */ /* 0x040fe20000410000 */
[----:B------:R-:W3:Y:S01]  /*6f80*/  MUFU.EX2 R3, R3 ;  /* 0x0000000300037308 */ /* 0x000ee20000000800 */
[C---:B------:R-:W-:Y:S02]  /*6f90*/  FMUL.FTZ R40, R132.reuse, R40 ;  /* 0x0000002884287220 */ /* 0x040fe40000410000 */
[C---:B------:R-:W-:Y:S02]  /*6fa0*/  FMUL.FTZ R41, R132.reuse, R41 ;  /* 0x0000002984297220 */ /* 0x040fe40000410000 */
[C---:B------:R-:W-:Y:S02]  /*6fb0*/  FMUL.FTZ R44, R132.reuse, R44 ;  /* 0x0000002c842c7220 */ /* 0x040fe40000410000 */
[C---:B------:R-:W-:Y:S02]  /*6fc0*/  FMUL.FTZ R45, R132.reuse, R45 ;  /* 0x0000002d842d7220 */ /* 0x040fe40000410000 */
[C---:B------:R-:W-:Y:S01]  /*6fd0*/  FMUL.FTZ R48, R132.reuse, R48 ;  /* 0x0000003084307220 */ /* 0x040fe20000410000 */
[----:B------:R-:W-:Y:S01]  /*6fe0*/  MUFU.EX2 R179, R141 ;  /* 0x0000008d00b37308 */ /* 0x000fe20000000800 */
[C---:B------:R-:W-:Y:S02]  /*6ff0*/  FMUL.FTZ R49, R132.reuse, R49 ;  /* 0x0000003184317220 */ /* 0x040fe40000410000 */
[----:B------:R-:W-:Y:S01]  /*7000*/  FMUL.FTZ R52, R132, R52 ;  /* 0x0000003484347220 */ /* 0x000fe20000410000 */
[----:B-1----:R-:W-:Y:S01]  /*7010*/  F2FP.PACK_AB R139, R150, R149 ;  /* 0x00000095968b723e */ /* 0x002fe200000000ff */
[C---:B------:R-:W-:Y:S02]  /*7020*/  FMUL.FTZ R53, R132.reuse, R53 ;  /* 0x0000003584357220 */ /* 0x040fe40000410000 */
[C---:B------:R-:W-:Y:S02]  /*7030*/  FMUL.FTZ R56, R132.reuse, R56 ;  /* 0x0000003884387220 */ /* 0x040fe40000410000 */
[C---:B------:R-:W-:Y:S01]  /*7040*/  FMUL.FTZ R57, R132.reuse, R57 ;  /* 0x0000003984397220 */ /* 0x040fe20000410000 */
[----:B------:R-:W-:Y:S01]  /*7050*/  MUFU.EX2 R159, R159 ;  /* 0x0000009f009f7308 */ /* 0x000fe20000000800 */
[C---:B------:R-:W-:Y:S02]  /*7060*/  FMUL.FTZ R60, R132.reuse, R60 ;  /* 0x0000003c843c7220 */ /* 0x040fe40000410000 */
[C---:B------:R-:W-:Y:S02]  /*7070*/  FMUL.FTZ R61, R132.reuse, R61 ;  /* 0x0000003d843d7220 */ /* 0x040fe40000410000 */
[C---:B---3--:R-:W-:Y:S02]  /*7080*/  FMUL.FTZ R6, R3.reuse, R130 ;  /* 0x0000008203067220 */ /* 0x048fe40000410000 */
[C---:B------:R-:W-:Y:S02]  /*7090*/  FMUL.FTZ R7, R3.reuse, R131 ;  /* 0x0000008303077220 */ /* 0x040fe40000410000 */
[----:B------:R-:W-:Y:S01]  /*70a0*/  LDSM.16.MT88.4 R128, [R133+0x2900] ;  /* 0x002900008580783b */ /* 0x000fe20000004200 */
[C---:B------:R-:W-:Y:S01]  /*70b0*/  FMUL.FTZ R10, R3.reuse, R126 ;  /* 0x0000007e030a7220 */ /* 0x040fe20000410000 */
[----:B------:R-:W1:Y:S01]  /*70c0*/  MUFU.EX2 R160, R160 ;  /* 0x000000a000a07308 */ /* 0x000e620000000800 */
[C---:B------:R-:W-:Y:S02]  /*70d0*/  FMUL.FTZ R11, R3.reuse, R127 ;  /* 0x0000007f030b7220 */ /* 0x040fe40000410000 */
[C---:B--2---:R-:W-:Y:S03]  /*70e0*/  HMMA.16816.F32 R4, R136.reuse, R12, R4 ;  /* 0x0000000c8804723c */ /* 0x044fe60000001804 */
[----:B------:R-:W-:Y:S02]  /*70f0*/  LDSM.16.MT88.4 R124, [R135+UR4+0x2900] ;  /* 0x00290004877c783b */ /* 0x000fe40008004200 */
[C---:B------:R-:W-:Y:S02]  /*7100*/  FMUL.FTZ R18, R3.reuse, R106 ;  /* 0x0000006a03127220 */ /* 0x040fe40000410000 */
[C---:B------:R-:W-:Y:S01]  /*7110*/  FMUL.FTZ R12, R132.reuse, R100 ;  /* 0x00000064840c7220 */ /* 0x040fe20000410000 */
[C---:B------:R-:W-:Y:S01]  /*7120*/  HMMA.16816.F32 R8, R136.reuse, R14, R8 ;  /* 0x0000000e8808723c */ /* 0x040fe20000001808 */
[----:B------:R-:W-:Y:S03]  /*7130*/  MUFU.EX2 R161, R161 ;  /* 0x000000a100a17308 */ /* 0x000fe60000000800 */
[C---:B------:R-:W-:Y:S02]  /*7140*/  FMUL.FTZ R13, R132.reuse, R101 ;  /* 0x00000065840d7220 */ /* 0x040fe40000410000 */
[C---:B------:R-:W-:Y:S02]  /*7150*/  FMUL.FTZ R19, R3.reuse, R107 ;  /* 0x0000006b03137220 */ /* 0x040fe40000410000 */
[C---:B------:R-:W-:Y:S01]  /*7160*/  FMUL.FTZ R14, R3.reuse, R102 ;  /* 0x00000066030e7220 */ /* 0x040fe20000410000 */
[----:B------:R-:W-:Y:S02]  /*7170*/  LDSM.16.MT88.4 R104, [R135+UR4+0x2100] ;  /* 0x002100048768783b */ /* 0x000fe40008004200 */
[----:B------:R-:W2:Y:S01]  /*7180*/  MUFU.EX2 R162, R162 ;  /* 0x000000a200a27308 */ /* 0x000ea20000000800 */
[C---:B------:R-:W-:Y:S02]  /*7190*/  FMUL.FTZ R15, R3.reuse, R103 ;  /* 0x00000067030f7220 */ /* 0x040fe40000410000 */
[C---:B------:R-:W-:Y:S02]  /*71a0*/  FMUL.FTZ R26, R3.reuse, R114 ;  /* 0x00000072031a7220 */ /* 0x040fe40000410000 */
[C---:B------:R-:W-:Y:S01]  /*71b0*/  FMUL.FTZ R27, R3.reuse, R115 ;  /* 0x00000073031b7220 */ /* 0x040fe20000410000 */
[----:B------:R-:W3:Y:S01]  /*71c0*/  LDSM.16.MT88.4 R100, [R148+0x100] ;  /* 0x000100009464783b */ /* 0x000ee20000004200 */
[C---:B------:R-:W-:Y:S01]  /*71d0*/  FMUL.FTZ R34, R3.reuse, R122 ;  /* 0x0000007a03227220 */ /* 0x040fe20000410000 */
[C---:B----4-:R-:W-:Y:S02]  /*71e0*/  HMMA.16816.F32 R12, R136.reuse, R20, R12 ;  /* 0x00000014880c723c */ /* 0x050fe4000000180c */
[----:B------:R-:W-:Y:S01]  /*71f0*/  MUFU.EX2 R163, R163 ;  /* 0x000000a300a37308 */ /* 0x000fe20000000800 */
[C---:B------:R-:W-:Y:S02]  /*7200*/  FMUL.FTZ R35, R3.reuse, R123 ;  /* 0x0000007b03237220 */ /* 0x040fe40000410000 */
[C---:B------:R-:W-:Y:S01]  /*7210*/  FMUL.FTZ R38, R3.reuse, R38 ;  /* 0x0000002603267220 */ /* 0x040fe20000410000 */
[----:B------:R-:W-:Y:S01]  /*7220*/  LDSM.16.MT88.4 R112, [R135+UR4+0x900] ;  /* 0x000900048770783b */ /* 0x000fe20008004200 */
[C---:B------:R-:W-:Y:S01]  /*7230*/  FMUL.FTZ R20, R132.reuse, R108 ;  /* 0x0000006c84147220 */ /* 0x040fe20000410000 */
[C---:B------:R-:W-:Y:S04]  /*7240*/  HMMA.16816.F32 R16, R136.reuse, R22, R16 ;  /* 0x000000168810723c */ /* 0x040fe80000001810 */
[C---:B------:R-:W-:Y:S01]  /*7250*/  FMUL.FTZ R21, R132.reuse, R109 ;  /* 0x0000006d84157220 */ /* 0x040fe20000410000 */
[----:B------:R-:W4:Y:S01]  /*7260*/  MUFU.EX2 R164, R164 ;  /* 0x000000a400a47308 */ /* 0x000f220000000800 */
[C---:B------:R-:W-:Y:S01]  /*7270*/  FMUL.FTZ R39, R3.reuse, R39 ;  /* 0x0000002703277220 */ /* 0x040fe20000410000 */
[----:B------:R-:W-:Y:S01]  /*7280*/  LDSM.16.MT88.4 R120, [R148+0x900] ;  /* 0x000900009478783b */ /* 0x000fe20000004200 */
[C---:B------:R-:W-:Y:S04]  /*7290*/  FMUL.FTZ R22, R3.reuse, R110 ;  /* 0x0000006e03167220 */ /* 0x040fe80000410000 */
[C---:B------:R-:W-:Y:S02]  /*72a0*/  FMUL.FTZ R23, R3.reuse, R111 ;  /* 0x0000006f03177220 */ /* 0x040fe40000410000 */
[C---:B------:R-:W-:Y:S01]  /*72b0*/  FMUL.FTZ R42, R3.reuse, R42 ;  /* 0x0000002a032a7220 */ /* 0x040fe20000410000 */
[----:B------:R-:W5:Y:S01]  /*72c0*/  LDSM.16.MT88.4 R108, [R133+0x2100] ;  /* 0x00210000856c783b */ /* 0x000f620000004200 */
[C---:B------:R-:W-:Y:S01]  /*72d0*/  FMUL.FTZ R43, R3.reuse, R43 ;  /* 0x0000002b032b7220 */ /* 0x040fe20000410000 */
[----:B------:R-:W-:Y:S01]  /*72e0*/  MUFU.EX2 R165, R165 ;  /* 0x000000a500a57308 */ /* 0x000fe20000000800 */
[C---:B------:R-:W-:Y:S01]  /*72f0*/  FMUL.FTZ R46, R3.reuse, R46 ;  /* 0x0000002e032e7220 */ /* 0x040fe20000410000 */
[C---:B------:R-:W-:Y:S03]  /*7300*/  HMMA.16816.F32 R20, R136.reuse, R28, R20 ;  /* 0x0000001c8814723c */ /* 0x040fe60000001814 */
[C---:B------:R-:W-:Y:S02]  /*7310*/  FMUL.FTZ R47, R3.reuse, R47 ;  /* 0x0000002f032f7220 */ /* 0x040fe40000410000 */
[C---:B------:R-:W-:Y:S02]  /*7320*/  FMUL.FTZ R50, R3.reuse, R50 ;  /* 0x0000003203327220 */ /* 0x040fe40000410000 */
[C---:B------:R-:W-:Y:S01]  /*7330*/  FMUL.FTZ R28, R132.reuse, R116 ;  /* 0x00000074841c7220 */ /* 0x040fe20000410000 */
[C---:B------:R-:W-:Y:S01]  /*7340*/  HMMA.16816.F32 R24, R136.reuse, R30, R24 ;  /* 0x0000001e8818723c */ /* 0x040fe20000001818 */
[----:B------:R-:W1:Y:S03]  /*7350*/  MUFU.EX2 R166, R166 ;  /* 0x000000a600a67308 */ /* 0x000e660000000800 */
[C---:B------:R-:W-:Y:S02]  /*7360*/  FMUL.FTZ R29, R132.reuse, R117 ;  /* 0x00000075841d7220 */ /* 0x040fe40000410000 */
[C---:B------:R-:W-:Y:S02]  /*7370*/  FMUL.FTZ R51, R3.reuse, R51 ;  /* 0x0000003303337220 */ /* 0x040fe40000410000 */
[C---:B------:R-:W-:Y:S03]  /*7380*/  FMUL.FTZ R30, R3.reuse, R118 ;  /* 0x00000076031e7220 */ /* 0x040fe60000410000 */
[----:B------:R-:W-:Y:S01]  /*7390*/  MUFU.EX2 R173, R173 ;  /* 0x000000ad00ad7308 */ /* 0x000fe20000000800 */
[C---:B------:R-:W-:Y:S02]  /*73a0*/  FMUL.FTZ R31, R3.reuse, R119 ;  /* 0x00000077031f7220 */ /* 0x040fe40000410000 */
[----:B------:R-:W-:Y:S01]  /*73b0*/  LDSM.16.MT88.4 R116, [R133+0x900] ;  /* 0x000900008574783b */ /* 0x000fe20000004200 */
[C---:B------:R-:W-:Y:S02]  /*73c0*/  FMUL.FTZ R54, R3.reuse, R54 ;  /* 0x0000003603367220 */ /* 0x040fe40000410000 */
[C---:B------:R-:W-:Y:S02]  /*73d0*/  FMUL.FTZ R55, R3.reuse, R55 ;  /* 0x0000003703377220 */ /* 0x040fe40000410000 */
[C---:B---3--:R-:W-:Y:S02]  /*73e0*/  HMMA.16816.F32 R28, R136.reuse, R100, R28 ;  /* 0x00000064881c723c */ /* 0x048fe4000000181c */
[----:B------:R-:W3:Y:S01]  /*73f0*/  MUFU.EX2 R176, R176 ;  /* 0x000000b000b07308 */ /* 0x000ee20000000800 */
[C---:B------:R-:W-:Y:S02]  /*7400*/  FMUL.FTZ R58, R3.reuse, R58 ;  /* 0x0000003a033a7220 */ /* 0x040fe40000410000 */
[C---:B------:R-:W-:Y:S02]  /*7410*/  FMUL.FTZ R59, R3.reuse, R59 ;  /* 0x0000003b033b7220 */ /* 0x040fe40000410000 */
[C---:B------:R-:W-:Y:S01]  /*7420*/  FMUL.FTZ R62, R3.reuse, R62 ;  /* 0x0000003e033e7220 */ /* 0x040fe20000410000 */
[C---:B------:R-:W-:Y:S01]  /*7430*/  HMMA.16816.F32 R32, R136.reuse, R102, R32 ;  /* 0x000000668820723c */ /* 0x040fe20000001820 */
[----:B------:R-:W1:Y:S03]  /*7440*/  LDSM.16.MT88.4 R100, [R134+UR4+0x2100] ;  /* 0x002100048664783b */ /* 0x000e660008004200 */
[C---:B------:R-:W-:Y:S01]  /*7450*/  FMUL.FTZ R63, R3.reuse, R63 ;  /* 0x0000003f033f7220 */ /* 0x040fe20000410000 */
[----:B------:R-:W-:Y:S01]  /*7460*/  MUFU.EX2 R169, R169 ;  /* 0x000000a900a97308 */ /* 0x000fe20000000800 */
[C---:B------:R-:W-:Y:S02]  /*7470*/  FMUL.FTZ R64, R132.reuse, R64 ;  /* 0x0000004084407220 */ /* 0x040fe40000410000 */
[C---:B------:R-:W-:Y:S04]  /*7480*/  HMMA.16816.F32 R36, R136.reuse, R104, R36 ;  /* 0x000000688824723c */ /* 0x040fe80000001824 */
[C---:B------:R-:W-:Y:S02]  /*7490*/  FMUL.FTZ R65, R132.reuse, R65 ;  /* 0x0000004184417220 */ /* 0x040fe40000410000 */
[C---:B------:R-:W-:Y:S01]  /*74a0*/  FMUL.FTZ R66, R3.reuse, R66 ;  /* 0x0000004203427220 */ /* 0x040fe20000410000 */
[----:B------:R-:W1:Y:S01]  /*74b0*/  MUFU.EX2 R178, R178 ;  /* 0x000000b200b27308 */ /* 0x000e620000000800 */
[C---:B------:R-:W-:Y:S01]  /*74c0*/  HMMA.16816.F32 R40, R136.reuse, R106, R40 ;  /* 0x0000006a8828723c */ /* 0x040fe20000001828 */
[----:B------:R-:W2:Y:S03]  /*74d0*/  LDSM.16.MT88.4 R104, [R148+0x2100] ;  /* 0x002100009468783b */ /* 0x000ea60000004200 */
[C---:B------:R-:W-:Y:S02]  /*74e0*/  FMUL.FTZ R67, R3.reuse, R67 ;  /* 0x0000004303437220 */ /* 0x040fe40000410000 */
[C---:B------:R-:W-:Y:S02]  /*74f0*/  FMUL.FTZ R68, R132.reuse, R68 ;  /* 0x0000004484447220 */ /* 0x040fe40000410000 */
[C---:B-----5:R-:W-:Y:S01]  /*7500*/  HMMA.16816.F32 R44, R136.reuse, R108, R44 ;  /* 0x0000006c882c723c */ /* 0x060fe2000000182c */
[----:B------:R-:W-:Y:S03]  /*7510*/  MUFU.EX2 R167, R167 ;  /* 0x000000a700a77308 */ /* 0x000fe60000000800 */
[C---:B------:R-:W-:Y:S02]  /*7520*/  FMUL.FTZ R69, R132.reuse, R69 ;  /* 0x0000004584457220 */ /* 0x040fe40000410000 */
[C---:B------:R-:W-:Y:S02]  /*7530*/  FMUL.FTZ R70, R3.reuse, R70 ;  /* 0x0000004603467220 */ /* 0x040fe40000410000 */
[C---:B------:R-:W-:Y:S01]  /*7540*/  HMMA.16816.F32 R48, R136.reuse, R110, R48 ;  /* 0x0000006e8830723c */ /* 0x040fe20000001830 */
[----:B------:R-:W5:Y:S02]  /*7550*/  LDSM.16.MT88.4 R108, [R135+UR4+0x4100] ;  /* 0x00410004876c783b */ /* 0x000f640008004200 */
[----:B------:R-:W3:Y:S01]  /*7560*/  MUFU.EX2 R172, R172 ;  /* 0x000000ac00ac7308 */ /* 0x000ee20000000800 */
[C---:B------:R-:W-:Y:S02]  /*7570*/  FMUL.FTZ R71, R3.reuse, R71 ;  /* 0x0000004703477220 */ /* 0x040fe40000410000 */
[C---:B------:R-:W-:Y:S02]  /*7580*/  FMUL.FTZ R72, R132.reuse, R72 ;  /* 0x0000004884487220 */ /* 0x040fe40000410000 */
[C---:B------:R-:W-:Y:S01]  /*7590*/  FMUL.FTZ R73, R132.reuse, R73 ;  /* 0x0000004984497220 */ /* 0x040fe20000410000 */
[C---:B-1----:R-:W-:Y:S03]  /*75a0*/  HMMA.16816.F32 R52, R136.reuse, R100, R52 ;  /* 0x000000648834723c */ /* 0x042fe60000001834 */
[C---:B------:R-:W-:Y:S01]  /*75b0*/  FMUL.FTZ R74, R3.reuse, R74 ;  /* 0x0000004a034a7220 */ /* 0x040fe20000410000 */
[----:B------:R-:W-:Y:S01]  /*75c0*/  MUFU.EX2 R170, R170 ;  /* 0x000000aa00aa7308 */ /* 0x000fe20000000800 */
[C---:B------:R-:W-:Y:S02]  /*75d0*/  FMUL.FTZ R75, R3.reuse, R75 ;  /* 0x0000004b034b7220 */ /* 0x040fe40000410000 */
[C---:B------:R-:W-:Y:S01]  /*75e0*/  FMUL.FTZ R76, R132.reuse, R76 ;  /* 0x0000004c844c7220 */ /* 0x040fe20000410000 */
[C---:B------:R-:W-:Y:S01]  /*75f0*/  HMMA.16816.F32 R56, R136.reuse, R102, R56 ;  /* 0x000000668838723c */ /* 0x040fe20000001838 */
[----:B------:R-:W1:Y:S03]  /*7600*/  LDSM.16.MT88.4 R100, [R133+0x4100] ;  /* 0x004100008564783b */ /* 0x000e660000004200 */
[C---:B------:R-:W-:Y:S02]  /*7610*/  FMUL.FTZ R77, R132.reuse, R77 ;  /* 0x0000004d844d7220 */ /* 0x040fe40000410000 */
[C---:B------:R-:W-:Y:S01]  /*7620*/  FMUL.FTZ R78, R3.reuse, R78 ;  /* 0x0000004e034e7220 */ /* 0x040fe20000410000 */
[----:B------:R-:W1:Y:S01]  /*7630*/  MUFU.EX2 R171, R171 ;  /* 0x000000ab00ab7308 */ /* 0x000e620000000800 */
[C---:B--2---:R-:W-:Y:S04]  /*7640*/  HMMA.16816.F32 R60, R136.reuse, R104, R60 ;  /* 0x00000068883c723c */ /* 0x044fe8000000183c */
[C---:B------:R-:W-:Y:S02]  /*7650*/  FMUL.FTZ R79, R3.reuse, R79 ;  /* 0x0000004f034f7220 */ /* 0x040fe40000410000 */
[C---:B------:R-:W-:Y:S02]  /*7660*/  FMUL.FTZ R80, R132.reuse, R80 ;  /* 0x0000005084507220 */ /* 0x040fe40000410000 */
[C---:B------:R-:W-:Y:S01]  /*7670*/  HMMA.16816.F32 R64, R136.reuse, R106, R64 ;  /* 0x0000006a8840723c */ /* 0x040fe20000001840 */
[----:B------:R-:W2:Y:S01]  /*7680*/  LDSM.16.MT88.4 R104, [R134+UR4+0x4100] ;  /* 0x004100048668783b */ /* 0x000ea20008004200 */
[----:B------:R-:W-:Y:S02]  /*7690*/  MUFU.EX2 R168, R168 ;  /* 0x000000a800a87308 */ /* 0x000fe40000000800 */
[C---:B------:R-:W-:Y:S02]  /*76a0*/  FMUL.FTZ R81, R132.reuse, R81 ;  /* 0x0000005184517220 */ /* 0x040fe40000410000 */
[C---:B------:R-:W-:Y:S02]  /*76b0*/  FMUL.FTZ R82, R3.reuse, R82 ;  /* 0x0000005203527220 */ /* 0x040fe40000410000 */
[C---:B-----5:R-:W-:Y:S04]  /*76c0*/  HMMA.16816.F32 R68, R136.reuse, R108, R68 ;  /* 0x0000006c8844723c */ /* 0x060fe80000001844 */
[C---:B------:R-:W-:Y:S01]  /*76d0*/  FMUL.FTZ R83, R3.reuse, R83 ;  /* 0x0000005303537220 */ /* 0x040fe20000410000 */
[----:B------:R-:W-:Y:S01]  /*76e0*/  MUFU.EX2 R174, R174 ;  /* 0x000000ae00ae7308 */ /* 0x000fe20000000800 */
[C---:B------:R-:W-:Y:S02]  /*76f0*/  FMUL.FTZ R84, R132.reuse, R84 ;  /* 0x0000005484547220 */ /* 0x040fe40000410000 */
[C---:B------:R-:W-:Y:S01]  /*7700*/  HMMA.16816.F32 R72, R136.reuse, R110, R72 ;  /* 0x0000006e8848723c */ /* 0x040fe20000001848 */
[----:B------:R-:W5:Y:S03]  /*7710*/  LDSM.16.MT88.4 R108, [R148+0x4100] ;  /* 0x00410000946c783b */ /* 0x000f660000004200 */
[C---:B------:R-:W-:Y:S02]  /*7720*/  FMUL.FTZ R85, R132.reuse, R85 ;  /* 0x0000005584557220 */ /* 0x040fe40000410000 */
[C---:B------:R-:W-:Y:S01]  /*7730*/  FMUL.FTZ R86, R3.reuse, R86 ;  /* 0x0000005603567220 */ /* 0x040fe20000410000 */
[----:B------:R-:W-:Y:S01]  /*7740*/  MUFU.EX2 R177, R177 ;  /* 0x000000b100b17308 */ /* 0x000fe20000000800 */
[C---:B------:R-:W-:Y:S01]  /*7750*/  FMUL.FTZ R87, R3.reuse, R87 ;  /* 0x0000005703577220 */ /* 0x040fe20000410000 */
[C---:B-1----:R-:W-:Y:S03]  /*7760*/  HMMA.16816.F32 R76, R136.reuse, R100, R76 ;  /* 0x00000064884c723c */ /* 0x042fe6000000184c */
[C---:B------:R-:W-:Y:S02]  /*7770*/  FMUL.FTZ R88, R132.reuse, R88 ;  /* 0x0000005884587220 */ /* 0x040fe40000410000 */
[----:B------:R-:W-:Y:S02]  /*7780*/  FMUL.FTZ R89, R132, R89 ;  /* 0x0000005984597220 */ /* 0x000fe40000410000 */
[C---:B------:R-:W-:Y:S01]  /*7790*/  FMUL.FTZ R90, R3.reuse, R90 ;  /* 0x0000005a035a7220 */ /* 0x040fe20000410000 */
[C---:B------:R-:W-:Y:S01]  /*77a0*/  HMMA.16816.F32 R80, R136.reuse, R102, R80 ;  /* 0x000000668850723c */ /* 0x040fe20000001850 */
[----:B------:R-:W-:Y:S03]  /*77b0*/  MUFU.EX2 R220, R220 ;  /* 0x000000dc00dc7308 */ /* 0x000fe60000000800 */
[C---:B------:R-:W-:Y:S01]  /*77c0*/  FMUL.FTZ R91, R3.reuse, R91 ;  /* 0x0000005b035b7220 */ /* 0x040fe20000410000 */
[----:B------:R-:W-:Y:S01]  /*77d0*/  F2FP.PACK_AB R100, R160, R159 ;  /* 0x0000009fa064723e */ /* 0x000fe200000000ff */
[----:B------:R-:W-:Y:S01]  /*77e0*/  FMUL.FTZ R92, R132, R92 ;  /* 0x0000005c845c7220 */ /* 0x000fe20000410000 */
[----:B------:R-:W-:Y:S01]  /*77f0*/  F2FP.PACK_AB R102, R162, R161 ;  /* 0x000000a1a266723e */ /* 0x000fe200000000ff */
[C---:B--2---:R-:W-:Y:S04]  /*7800*/  HMMA.16816.F32 R84, R136.reuse, R104, R84 ;  /* 0x000000688854723c */ /* 0x044fe80000001854 */
[----:B------:R-:W-:Y:S01]  /*7810*/  FMUL.FTZ R93, R132, R93 ;  /* 0x0000005d845d7220 */ /* 0x000fe20000410000 */
[----:B----4-:R-:W-:Y:S01]  /*7820*/  F2FP.PACK_AB R101, R164, R163 ;  /* 0x000000a3a465723e */ /* 0x010fe200000000ff */
[C---:B------:R-:W-:Y:S01]  /*7830*/  FMUL.FTZ R94, R3.reuse, R94 ;  /* 0x0000005e035e7220 */ /* 0x040fe20000410000 */
[----:B------:R-:W-:Y:S01]  /*7840*/  F2FP.PACK_AB R103, R166, R165 ;  /* 0x000000a5a667723e */ /* 0x000fe200000000ff */
[C---:B------:R-:W-:Y:S01]  /*7850*/  HMMA.16816.F32 R88, R136.reuse, R106, R88 ;  /* 0x0000006a8858723c */ /* 0x040fe20000001858 */
[----:B------:R-:W1:Y:S03]  /*7860*/  LDSM.16.MT88.4 R104, [R134+UR4+0x900] ;  /* 0x000900048668783b */ /* 0x000e660008004200 */
[C---:B------:R-:W-:Y:S02]  /*7870*/  FMUL.FTZ R95, R3.reuse, R95 ;  /* 0x0000005f035f7220 */ /* 0x040fe40000410000 */
[C---:B------:R-:W-:Y:S02]  /*7880*/  FMUL.FTZ R96, R132.reuse, R96 ;  /* 0x0000006084607220 */ /* 0x040fe40000410000 */
[C---:B------:R-:W-:Y:S03]  /*7890*/  FMUL.FTZ R97, R132.reuse, R97 ;  /* 0x0000006184617220 */ /* 0x040fe60000410000 */
[C---:B-----5:R-:W-:Y:S03]  /*78a0*/  HMMA.16816.F32 R92, R136.reuse, R108, R92 ;  /* 0x0000006c885c723c */ /* 0x060fe6000000185c */
[C---:B------:R-:W-:Y:S02]  /*78b0*/  FMUL.FTZ R98, R3.reuse, R98 ;  /* 0x0000006203627220 */ /* 0x040fe40000410000 */
[----:B------:R-:W-:Y:S02]  /*78c0*/  FMUL.FTZ R99, R3, R99 ;  /* 0x0000006303637220 */ /* 0x000fe40000410000 */
[--C-:B------:R-:W-:Y:S02]  /*78d0*/  FFMA.FTZ R157, R157, c[0x0][0x2d0], -R158.reuse ;  /* 0x0000b4009d9d7a23 */ /* 0x100fe4000001089e */
[----:B------:R-:W-:Y:S03]  /*78e0*/  FFMA.FTZ R158, R143, c[0x0][0x2d0], -R158 ;  /* 0x0000b4008f9e7a23 */ /* 0x000fe6000001089e */
[----:B------:R-:W-:Y:S01]  /*78f0*/  HMMA.16816.F32 R96, R136, R110, R96 ;  /* 0x0000006e8860723c */ /* 0x000fe20000001860 */
[----:B------:R-:W2:Y:S01]  /*7900*/  LDSM.16.MT88.4 R108, [R134+UR4+0x2900] ;  /* 0x00290004866c783b */ /* 0x000ea20008004200 */
[----:B------:R-:W-:Y:S01]  /*7910*/  MUFU.EX2 R175, R158 ;  /* 0x0000009e00af7308 */ /* 0x000fe20000000800 */
[----:B------:R-:W-:Y:S02]  /*7920*/  FFMA.FTZ R153, R3, R206, R153 ;  /* 0x000000ce03997223 */ /* 0x000fe40000010099 */
[----:B------:R-:W-:Y:S01]  /*7930*/  FFMA.FTZ R156, R132, R207, R156 ;  /* 0x000000cf849c7223 */ /* 0x000fe2000001009c */
[----:B------:R-:W-:Y:S01]  /*7940*/  MOV R132, R2 ;  /* 0x0000000200847202 */ /* 0x000fe20000000f00 */
[----:B------:R-:W-:Y:S01]  /*7950*/  FADD.FTZ R152, R152, R153 ;  /* 0x0000009998987221 */ /* 0x000fe20000010000 */
[C---:B------:R-:W-:Y:S01]  /*7960*/  HMMA.16816.F32 R4, R100.reuse, R112, R4 ;  /* 0x000000706404723c */ /* 0x040fe20000001804 */
[----:B------:R-:W-:Y:S03]  /*7970*/  LDSM.16.MT88.4 R136, [R133+0x3100] ;  /* 0x003100008588783b */ /* 0x000fe60000004200 */
[----:B------:R4:W-:Y:S01]  /*7980*/  MUFU.EX2 R158, R142 ;  /* 0x0000008e009e7308 */ /* 0x0009e20000000800 */
[----:B------:R-:W-:Y:S02]  /*7990*/  FADD.FTZ R155, R155, R156 ;  /* 0x0000009c9b9b7221 */ /* 0x000fe40000010000 */
[----:B------:R-:W-:Y:S01]  /*79a0*/  FADD.FTZ R149, R149, R152 ;  /* 0x0000009895957221 */ /* 0x000fe20000010000 */
[C---:B------:R-:W-:Y:S01]  /*79b0*/  HMMA.16816.F32 R8, R100.reuse, R114, R8 ;  /* 0x000000726408723c */ /* 0x040fe20000001808 */
[----:B------:R-:W5:Y:S03]  /*79c0*/  LDSM.16.MT88.4 R112, [R148+0x2900] ;  /* 0x002900009470783b */ /* 0x000f660000004200 */
[----:B------:R-:W-:Y:S02]  /*79d0*/  FADD.FTZ R154, R154, R155 ;  /* 0x0000009b9a9a7221 */ /* 0x000fe40000010000 */
[----:B------:R-:W2:Y:S01]  /*79e0*/  MUFU.EX2 R157, R157 ;  /* 0x0000009d009d7308 */ /* 0x000ea20000000800 */
[----:B------:R-:W-:Y:S01]  /*79f0*/  FADD.FTZ R150, R150, R149 ;  /* 0x0000009596967221 */ /* 0x000fe20000010000 */
[C---:B------:R-:W-:Y:S04]  /*7a00*/  HMMA.16816.F32 R12, R100.reuse, R116, R12 ;  /* 0x00000074640c723c */ /* 0x040fe8000000180c */
[----:B------:R-:W-:Y:S02]  /*7a10*/  FADD.FTZ R154, R151, R154 ;  /* 0x0000009a979a7221 */ /* 0x000fe40000010000 */
[----:B------:R-:W-:Y:S02]  /*7a20*/  FADD.FTZ R163, R163, R150 ;  /* 0x00000096a3a37221 */ /* 0x000fe40000010000 */
[C---:B------:R-:W-:Y:S01]  /*7a30*/  HMMA.16816.F32 R16, R100.reuse, R118, R16 ;  /* 0x000000766410723c */ /* 0x040fe20000001810 */
[----:B------:R-:W-:Y:S03]  /*7a40*/  LDSM.16.MT88.4 R116, [R133+0x4900] ;  /* 0x004900008574783b */ /* 0x000fe60000004200 */
[----:B------:R-:W-:Y:S02]  /*7a50*/  FADD.FTZ R159, R159, R154 ;  /* 0x0000009a9f9f7221 */ /* 0x000fe40000010000 */
[----:B------:R-:W-:Y:S02]  /*7a60*/  FADD.FTZ R164, R164, R163 ;  /* 0x000000a3a4a47221 */ /* 0x000fe40000010000 */
[C---:B-1----:R-:W-:Y:S01]  /*7a70*/  HMMA.16816.F32 R20, R100.reuse, R104, R20 ;  /* 0x000000686414723c */ /* 0x042fe20000001814 */
[----:B----4-:R-:W-:Y:S03]  /*7a80*/  LDSM.16.MT88.4 R140, [R135+UR4+0x3900] ;  /* 0x00390004878c783b */ /* 0x010fe60008004200 */
[----:B------:R-:W-:Y:S02]  /*7a90*/  FADD.FTZ R160, R160, R159 ;  /* 0x0000009fa0a07221 */ /* 0x000fe40000010000 */
[----:B------:R-:W-:Y:S02]  /*7aa0*/  FADD.FTZ R165, R165, R164 ;  /* 0x000000a4a5a57221 */ /* 0x000fe40000010000 */
[C---:B------:R-:W-:Y:S01]  /*7ab0*/  HMMA.16816.F32 R24, R100.reuse, R106, R24 ;  /* 0x0000006a6418723c */ /* 0x040fe20000001818 */
[----:B------:R-:W1:Y:S03]  /*7ac0*/  LDSM.16.MT88.4 R104, [R135+UR4+0x4900] ;  /* 0x004900048768783b */ /* 0x000e660008004200 */
[----:B------:R-:W-:Y:S02]  /*7ad0*/  FADD.FTZ R161, R161, R160 ;  /* 0x000000a0a1a17221 */ /* 0x000fe40000010000 */
[----:B------:R-:W-:Y:S02]  /*7ae0*/  FADD.FTZ R166, R166, R165 ;  /* 0x000000a5a6a67221 */ /* 0x000fe40000010000 */
        /* <DEDUP_REMOVED lines=9> */
[----:B------:R-:W-:Y:S07]  /*7b80*/  LDSM.16.MT88.4 R128, [R135+UR4+0x3100] ;  /* 0x003100048780783b */ /* 0x000fee0008004200 */
[C---:B--2---:R-:W-:Y:S08]  /*7b90*/  HMMA.16816.F32 R52, R100.reuse, R108, R52 ;  /* 0x0000006c6434723c */ /* 0x044ff00000001834 */
[C---:B------:R-:W-:Y:S01]  /*7ba0*/  HMMA.16816.F32 R56, R100.reuse, R110, R56 ;  /* 0x0000006e6438723c */ /* 0x040fe20000001838 */
[----:B------:R-:W2:Y:S07]  /*7bb0*/  LDSM.16.MT88.4 R108, [R134+UR4+0x4900] ;  /* 0x00490004866c783b */ /* 0x000eae0008004200 */
[C---:B-----5:R-:W-:Y:S08]  /*7bc0*/  HMMA.16816.F32 R60, R100.reuse, R112, R60 ;  /* 0x00000070643c723c */ /* 0x060ff0000000183c */
[C---:B------:R-:W-:Y:S01]  /*7bd0*/  HMMA.16816.F32 R64, R100.reuse, R114, R64 ;  /* 0x000000726440723c */ /* 0x040fe20000001840 */
[----:B------:R-:W4:Y:S07]  /*7be0*/  LDSM.16.MT88.4 R112, [R148+0x4900] ;  /* 0x004900009470783b */ /* 0x000f2e0000004200 */
[C---:B-1----:R-:W-:Y:S08]  /*7bf0*/  HMMA.16816.F32 R68, R100.reuse, R104, R68 ;  /* 0x000000686444723c */ /* 0x042ff00000001844 */
[C---:B------:R-:W-:Y:S01]  /*7c00*/  HMMA.16816.F32 R72, R100.reuse, R106, R72 ;  /* 0x0000006a6448723c */ /* 0x040fe20000001848 */
[----:B------:R-:W1:Y:S07]  /*7c10*/  LDSM.16.MT88.4 R104, [R135+UR4+0x1100] ;  /* 0x001100048768783b */ /* 0x000e6e0008004200 */
[C---:B------:R-:W-:Y:S08]  /*7c20*/  HMMA.16816.F32 R76, R100.reuse, R116, R76 ;  /* 0x00000074644c723c */ /* 0x040ff0000000184c */
[C---:B------:R-:W-:Y:S01]  /*7c30*/  HMMA.16816.F32 R80, R100.reuse, R118, R80 ;  /* 0x000000766450723c */ /* 0x040fe20000001850 */
[----:B------:R-:W5:Y:S07]  /*7c40*/  LDSM.16.MT88.4 R116, [R134+UR4+0x1100] ;  /* 0x001100048674783b */ /* 0x000f6e0008004200 */
[C---:B--2---:R-:W-:Y:S08]  /*7c50*/  HMMA.16816.F32 R84, R100.reuse, R108, R84 ;  /* 0x0000006c6454723c */ /* 0x044ff00000001854 */
[C---:B------:R-:W-:Y:S01]  /*7c60*/  HMMA.16816.F32 R88, R100.reuse, R110, R88 ;  /* 0x0000006e6458723c */ /* 0x040fe20000001858 */
[----:B------:R-:W2:Y:S07]  /*7c70*/  LDSM.16.MT88.4 R108, [R134+UR4+0x3100] ;  /* 0x00310004866c783b */ /* 0x000eae0008004200 */
[C---:B----4-:R-:W-:Y:S08]  /*7c80*/  HMMA.16816.F32 R92, R100.reuse, R112, R92 ;  /* 0x00000070645c723c */ /* 0x050ff0000000185c */
[----:B------:R-:W-:Y:S01]  /*7c90*/  HMMA.16816.F32 R96, R100, R114, R96 ;  /* 0x000000726460723c */ /* 0x000fe20000001860 */
[----:B------:R-:W-:Y:S06]  /*7ca0*/  LDSM.16.MT88.4 R112, [R135+UR4+0x5100] ;  /* 0x005100048770783b */ /* 0x000fec0008004200 */
[----:B---3--:R-:W-:Y:S01]  /*7cb0*/  F2FP.PACK_AB R100, R176, R173 ;  /* 0x000000adb064723e */ /* 0x008fe200000000ff */
        /* <DEDUP_REMOVED lines=8> */
[C---:B-1----:R-:W-:Y:S03]  /*7d40*/  HMMA.16816.F32 R4, R100.reuse, R104, R4 ;  /* 0x000000686404723c */ /* 0x042fe60000001804 */
[----:B------:R-:W-:Y:S02]  /*7d50*/  FADD.FTZ R170, R170, R167 ;  /* 0x000000a7aaaa7221 */ /* 0x000fe40000010000 */
[----:B------:R-:W-:Y:S02]  /*7d60*/  FADD.FTZ R178, R178, R169 ;  /* 0x000000a9b2b27221 */ /* 0x000fe40000010000 */
[----:B------:R-:W-:Y:S01]  /*7d70*/  FADD.FTZ R170, R171, R170 ;  /* 0x000000aaabaa7221 */ /* 0x000fe20000010000 */
[C---:B------:R-:W-:Y:S01]  /*7d80*/  HMMA.16816.F32 R8, R100.reuse, R106, R8 ;  /* 0x0000006a6408723c */ /* 0x040fe20000001808 */
[----:B------:R-:W1:Y:S07]  /*7d90*/  LDSM.16.MT88.4 R104, [R148+0x3100] ;  /* 0x003100009468783b */ /* 0x000e6e0000004200 */
[C---:B------:R-:W-:Y:S08]  /*7da0*/  HMMA.16816.F32 R12, R100.reuse, R120, R12 ;  /* 0x00000078640c723c */ /* 0x040ff0000000180c */
[C---:B------:R-:W-:Y:S01]  /*7db0*/  HMMA.16816.F32 R16, R100.reuse, R122, R16 ;  /* 0x0000007a6410723c */ /* 0x040fe20000001810 */
[----:B------:R-:W-:Y:S07]  /*7dc0*/  LDSM.16.MT88.4 R120, [R148+0x1900] ;  /* 0x001900009478783b */ /* 0x000fee0000004200 */
[C---:B-----5:R-:W-:Y:S08]  /*7dd0*/  HMMA.16816.F32 R20, R100.reuse, R116, R20 ;  /* 0x000000746414723c */ /* 0x060ff00000001814 */
[C---:B------:R-:W-:Y:S01]  /*7de0*/  HMMA.16816.F32 R24, R100.reuse, R118, R24 ;  /* 0x000000766418723c */ /* 0x040fe20000001818 */
[----:B------:R-:W3:Y:S07]  /*7df0*/  LDSM.16.MT88.4 R116, [R133+0x5100] ;  /* 0x005100008574783b */ /* 0x000eee0000004200 */
[C---:B------:R-:W-:Y:S08]  /*7e00*/  HMMA.16816.F32 R28, R100.reuse, R124, R28 ;  /* 0x0000007c641c723c */ /* 0x040ff0000000181c */
[C---:B------:R-:W-:Y:S01]  /*7e10*/  HMMA.16816.F32 R32, R100.reuse, R126, R32 ;  /* 0x0000007e6420723c */ /* 0x040fe20000001820 */
[----:B------:R-:W-:Y:S07]  /*7e20*/  LDSM.16.MT88.4 R124, [R135+UR4+0x1900] ;  /* 0x00190004877c783b */ /* 0x000fee0008004200 */
        /* <DEDUP_REMOVED lines=8> */
[C---:B--2---:R-:W-:Y:S04]  /*7eb0*/  HMMA.16816.F32 R52, R100.reuse, R108, R52 ;  /* 0x0000006c6434723c */ /* 0x044fe80000001834 */
[----:B------:R-:W-:Y:S01]  /*7ec0*/  F2FP.PACK_AB R139, R179, R158 ;  /* 0x0000009eb38b723e */ /* 0x000fe200000000ff */
[----:B------:R-:W-:Y:S02]  /*7ed0*/  FADD.FTZ R177, R177, R170 ;  /* 0x000000aab1b17221 */ /* 0x000fe40000010000 */
[----:B------:R-:W-:Y:S01]  /*7ee0*/  FADD.FTZ R157, R168, R157 ;  /* 0x0000009da89d7221 */ /* 0x000fe20000010000 */
[C---:B------:R-:W-:Y:S01]  /*7ef0*/  HMMA.16816.F32 R56, R100.reuse, R110, R56 ;  /* 0x0000006e6438723c */ /* 0x040fe20000001838 */
[----:B------:R-:W2:Y:S03]  /*7f00*/  LDSM.16.MT88.4 R108, [R134+UR4+0x5100] ;  /* 0x00510004866c783b */ /* 0x000ea60008004200 */
[----:B------:R-:W-:Y:S02]  /*7f10*/  FADD.FTZ R177, R220, R177 ;  /* 0x000000b1dcb17221 */ /* 0x000fe40000010000 */
[----:B------:R-:W-:Y:S02]  /*7f20*/  FADD.FTZ R174, R174, R157 ;  /* 0x0000009daeae7221 */ /* 0x000fe40000010000 */
[C---:B-1----:R-:W-:Y:S04]  /*7f30*/  HMMA.16816.F32 R60, R100.reuse, R104, R60 ;  /* 0x00000068643c723c */ /* 0x042fe8000000183c */
[----:B------:R-:W-:Y:S02]  /*7f40*/  FADD.FTZ R158, R158, R177 ;  /* 0x000000b19e9e7221 */ /* 0x000fe40000010000 */
[----:B------:R-:W-:Y:S02]  /*7f50*/  FADD.FTZ R207, R175, R174 ;  /* 0x000000aeafcf7221 */ /* 0x000fe40000010000 */
[C---:B------:R-:W-:Y:S01]  /*7f60*/  HMMA.16816.F32 R64, R100.reuse, R106, R64 ;  /* 0x0000006a6440723c */ /* 0x040fe20000001840 */
[----:B------:R-:W1:Y:S03]  /*7f70*/  LDSM.16.MT88.4 R104, [R148+0x5100] ;  /* 0x005100009468783b */ /* 0x000e660000004200 */
[----:B------:R-:W-:Y:S04]  /*7f80*/  FADD.FTZ R206, R179, R158 ;  /* 0x0000009eb3ce7221 */ /* 0x000fe80000010000 */
[C---:B------:R-:W-:Y:S08]  /*7f90*/  HMMA.16816.F32 R68, R100.reuse, R112, R68 ;  /* 0x000000706444723c */ /* 0x040ff00000001844 */
[C---:B------:R-:W-:Y:S01]  /*7fa0*/  HMMA.16816.F32 R72, R100.reuse, R114, R72 ;  /* 0x000000726448723c */ /* 0x040fe20000001848 */
[----:B------:R-:W4:Y:S07]  /*7fb0*/  LDSM.16.MT88.4 R112, [R133+0x1900] ;  /* 0x001900008570783b */ /* 0x000f2e0000004200 */
[C---:B---3--:R-:W-:Y:S08]  /*7fc0*/  HMMA.16816.F32 R76, R100.reuse, R116, R76 ;  /* 0x00000074644c723c */ /* 0x048ff0000000184c */
[C---:B------:R-:W-:Y:S01]  /*7fd0*/  HMMA.16816.F32 R80, R100.reuse, R118, R80 ;  /* 0x000000766450723c */ /* 0x040fe20000001850 */
[----:B------:R-:W3:Y:S07]  /*7fe0*/  LDSM.16.MT88.4 R116, [R134+UR4+0x1900] ;  /* 0x001900048674783b */ /* 0x000eee0008004200 */
[C---:B--2---:R-:W-:Y:S08]  /*7ff0*/  HMMA.16816.F32 R84, R100.reuse, R108, R84 ;  /* 0x0000006c6454723c */ /* 0x044ff00000001854 */
[C---:B------:R-:W-:Y:S08]  /*8000*/  HMMA.16816.F32 R88, R100.reuse, R110, R88 ;  /* 0x0000006e6458723c */ /* 0x040ff00000001858 */
[C---:B-1----:R-:W-:Y:S08]  /*8010*/  HMMA.16816.F32 R92, R100.reuse, R104, R92 ;  /* 0x00000068645c723c */ /* 0x042ff0000000185c */
[----:B------:R-:W-:Y:S08]  /*8020*/  HMMA.16816.F32 R96, R100, R106, R96 ;  /* 0x0000006a6460723c */ /* 0x000ff00000001860 */
[C---:B------:R-:W-:Y:S01]  /*8030*/  HMMA.16816.F32 R128, R136.reuse, R124, R4 ;  /* 0x0000007c8880723c */ /* 0x040fe20000001804 */
[----:B------:R-:W1:Y:S07]  /*8040*/  LDSM.16.MT88.4 R4, [R134+UR4+0x3900] ;  /* 0x003900048604783b */ /* 0x000e6e0008004200 */
[C---:B------:R-:W-:Y:S01]  /*8050*/  HMMA.16816.F32 R124, R136.reuse, R126, R8 ;  /* 0x0000007e887c723c */ /* 0x040fe20000001808 */
[----:B------:R-:W2:Y:S07]  /*8060*/  LDSM.16.MT88.4 R8, [R148+0x3900] ;  /* 0x003900009408783b */ /* 0x000eae0000004200 */
[C---:B----4-:R-:W-:Y:S01]  /*8070*/  HMMA.16816.F32 R100, R136.reuse, R112, R12 ;  /* 0x000000708864723c */ /* 0x050fe2000000180c */
[----:B------:R-:W4:Y:S07]  /*8080*/  LDSM.16.MT88.4 R12, [R135+UR4+0x5900] ;  /* 0x00590004870c783b */ /* 0x000f2e0008004200 */
[C---:B------:R-:W-:Y:S07]  /*8090*/  HMMA.16816.F32 R104, R136.reuse, R114, R16 ;  /* 0x000000728868723c */ /* 0x040fee0000001810 */
[----:B------:R-:W-:Y:S01]  /*80a0*/  IADD3 R16, R210, -0x2, RZ ;  /* 0xfffffffed2107810 */ /* 0x000fe20007ffe0ff */
[C---:B---3--:R-:W-:Y:S03]  /*80b0*/  HMMA.16816.F32 R108, R136.reuse, R116, R20 ;  /* 0x00000074886c723c */ /* 0x048fe60000001814 */
[C---:B------:R-:W-:Y:S05]  /*80c0*/  ISETP.GE.AND P6, PT, R16.reuse, R189, PT ;  /* 0x000000bd1000720c */ /* 0x040fea0003fc6270 */
[C---:B------:R-:W-:Y:S08]  /*80d0*/  HMMA.16816.F32 R112, R136.reuse, R118, R24 ;  /* 0x000000768870723c */ /* 0x040ff00000001818 */
[C---:B------:R-:W-:Y:S04]  /*80e0*/  HMMA.16816.F32 R116, R136.reuse, R120, R28 ;  /* 0x000000788874723c */ /* 0x040fe8000000181c */
[----:B------:R-:W-:Y:S04]  /*80f0*/  @P6 SHF.R.S32.HI R17, RZ, 0x1f, R16 ;  /* 0x0000001fff116819 */ /* 0x000fe80000011410 */
        /* <DEDUP_REMOVED lines=8> */
[C---:B--2---:R-:W-:Y:S07]  /*8180*/  HMMA.16816.F32 R60, R136.reuse, R8, R60 ;  /* 0x00000008883c723c */ /* 0x044fee000000183c */
[----:B------:R-:W-:Y:S01]  /*8190*/  @P6 IMAD R8, R17, c[0x0][0x1e0], RZ ;  /* 0x0000780011086a24 */ /* 0x000fe200078e02ff */
[C---:B------:R-:W-:Y:S04]  /*81a0*/  HMMA.16816.F32 R64, R136.reuse, R10, R64 ;  /* 0x0000000a8840723c */ /* 0x040fe80000001840 */
[C---:B------:R-:W-:Y:S02]  /*81b0*/  @P6 IMAD R8, R16.reuse, c[0x0][0x1e4], R8 ;  /* 0x0000790010086a24 */ /* 0x040fe400078e0208 */
[----:B------:R-:W-:Y:S02]  /*81c0*/  @P6 IMAD.WIDE.U32 R16, R16, c[0x0][0x1e0], RZ ;  /* 0x0000780010106a25 */ /* 0x000fe400078e00ff */
[C---:B----4-:R-:W-:Y:S04]  /*81d0*/  HMMA.16816.F32 R68, R136.reuse, R12, R68 ;  /* 0x0000000c8844723c */ /* 0x050fe80000001844 */
[----:B------:R-:W-:Y:S02]  /*81e0*/  @P6 IADD3 R9, R17, R8, RZ ;  /* 0x0000000811096210 */ /* 0x000fe40007ffe0ff */
[C---:B------:R-:W-:Y:S02]  /*81f0*/  @P6 SHF.L.U32 R19, R16.reuse, 0x6, RZ ;  /* 0x0000000610136819 */ /* 0x040fe400000006ff */
[----:B------:R-:W-:Y:S01]  /*8200*/  @P6 SHF.L.U64.HI R18, R16, 0x6, R9 ;  /* 0x0000000610126819 */ /* 0x000fe20000010209 */
[C---:B------:R-:W-:Y:S01]  /*8210*/  HMMA.16816.F32 R72, R136.reuse, R14, R72 ;  /* 0x0000000e8848723c */ /* 0x040fe20000001848 */
[----:B------:R-:W2:Y:S02]  /*8220*/  LDSM.16.MT88.4 R8, [R134+UR4+0x5900] ;  /* 0x005900048608783b */ /* 0x000ea40008004200 */
[C---:B------:R-:W-:Y:S02]  /*8230*/  @P6 IADD3 R12, P0, R19.reuse, R198, RZ ;  /* 0x000000c6130c6210 */ /* 0x040fe40007f1e0ff */
[----:B------:R-:W-:Y:S02]  /*8240*/  @P6 IADD3 R22, P4, R19, R214, RZ ;  /* 0x000000d613166210 */ /* 0x000fe40007f9e0ff */
[----:B------:R-:W-:Y:S01]  /*8250*/  @P6 IADD3.X R13, R18, R203, RZ, P0, !PT ;  /* 0x000000cb120d6210 */ /* 0x000fe200007fe4ff */
[C---:B-1----:R-:W-:Y:S04]  /*8260*/  HMMA.16816.F32 R76, R136.reuse, R4, R76 ;  /* 0x00000004884c723c */ /* 0x042fe8000000184c */
[----:B------:R-:W-:Y:S02]  /*8270*/  @P6 LEA R20, P5, R12, c[0x0][0x1c8], 0x1 ;  /* 0x000072000c146a11 */ /* 0x000fe400078a08ff */
[----:B------:R-:W-:Y:S02]  /*8280*/  @P6 LEA R16, P0, R22, c[0x0][0x1c8], 0x1 ;  /* 0x0000720016106a11 */ /* 0x000fe400078008ff */
[----:B------:R-:W-:Y:S01]  /*8290*/  @P6 LEA.HI.X R21, R12, c[0x0][0x1cc], R13, 0x1, P5 ;  /* 0x000073000c156a11 */ /* 0x000fe200028f0c0d */
[C---:B------:R-:W-:Y:S01]  /*82a0*/  HMMA.16816.F32 R80, R136.reuse, R6, R80 ;  /* 0x000000068850723c */ /* 0x040fe20000001850 */
[----:B------:R-:W1:Y:S02]  /*82b0*/  LDSM.16.MT88.4 R12, [R148+0x5900] ;  /* 0x00590000940c783b */ /* 0x000e640000004200 */
[----:B------:R-:W-:Y:S02]  /*82c0*/  @P6 IADD3.X R17, R18, R213, RZ, P4, !PT ;  /* 0x000000d512116210 */ /* 0x000fe400027fe4ff */
[----:B------:R-:W-:Y:S02]  /*82d0*/  @P6 IADD3 R3, P5, R193, R19, RZ ;  /* 0x00000013c1036210 */ /* 0x000fe40007fbe0ff */
[----:B------:R-:W-:Y:S02]  /*82e0*/  @P6 LEA.HI.X R17, R22, c[0x0][0x1cc], R17, 0x1, P0 ;  /* 0x0000730016116a11 */ /* 0x000fe400000f0c11 */
[----:B------:R-:W-:Y:S03]  /*82f0*/  @P6 IADD3 R19, P0, R19, R212, RZ ;  /* 0x000000d413136210 */ /* 0x000fe60007f1e0ff */
[----:B------:R-:W-:Y:S02]  /*8300*/  @P6 IADD3 R23, P4, R3, R198, RZ ;  /* 0x000000c603176210 */ /* 0x000fe40007f9e0ff */
[----:B------:R-:W-:Y:S02]  /*8310*/  @P6 IADD3.X R22, R192, R18, RZ, P5, !PT ;  /* 0x00000012c0166210 */ /* 0x000fe40002ffe4ff */
[----:B------:R-:W-:Y:S02]  /*8320*/  @P6 LEA R4, P5, R19, c[0x0][0x1c8], 0x1 ;  /* 0x0000720013046a11 */ /* 0x000fe400078a08ff */
[----:B------:R-:W-:Y:S02]  /*8330*/  @P6 IADD3.X R24, R18, R211, RZ, P0, !PT ;  /* 0x000000d312186210 */ /* 0x000fe400007fe4ff */
[----:B------:R-:W-:Y:S02]  /*8340*/  @P6 LEA R18, P0, R23, c[0x0][0x1c8], 0x1 ;  /* 0x0000720017126a11 */ /* 0x000fe400078008ff */
[----:B------:R-:W-:Y:S02]  /*8350*/  @P6 IADD3.X R26, R22, R203, RZ, P4, !PT ;  /* 0x000000cb161a6210 */ /* 0x000fe400027fe4ff */
[----:B------:R-:W-:Y:S01]  /*8360*/  @P6 LEA.HI.X R5, R19, c[0x0][0x1cc], R24, 0x1, P5 ;  /* 0x0000730013056a11 */ /* 0x000fe200028f0c18 */
[C---:B--2---:R-:W-:Y:S03]  /*8370*/  HMMA.16816.F32 R84, R136.reuse, R8, R84 ;  /* 0x000000088854723c */ /* 0x044fe60000001854 */
[----:B------:R-:W-:Y:S02]  /*8380*/  @P6 LEA.HI.X R19, R23, c[0x0][0x1cc], R26, 0x1, P0 ;  /* 0x0000730017136a11 */ /* 0x000fe400000f0c1a */
[----:B------:R-:W-:Y:S02]  /*8390*/  MOV R23, UR7 ;  /* 0x0000000700177c02 */ /* 0x000fe40008000f00 */
[----:B------:R-:W-:Y:S01]  /*83a0*/  @P6 IADD3 R24, P0, R3, R214, RZ ;  /* 0x000000d603186210 */ /* 0x000fe20007f1e0ff */
[C---:B------:R-:W-:Y:S04]  /*83b0*/  HMMA.16816.F32 R88, R136.reuse, R10, R88 ;  /* 0x0000000a8858723c */ /* 0x040fe80000001858 */
[----:B------:R-:W-:Y:S01]  /*83c0*/  @P6 IMAD R23, R23, 0x3000, R194 ;  /* 0x0000300017176824 */ /* 0x000fe200078e02c2 */
[----:B------:R-:W-:Y:S02]  /*83d0*/  @P6 LEA R6, P5, R24, c[0x0][0x1c8], 0x1 ;  /* 0x0000720018066a11 */ /* 0x000fe400078a08ff */
[----:B------:R-:W-:Y:S01]  /*83e0*/  @P6 IADD3 R25, P4, R3, R212, RZ ;  /* 0x000000d403196210 */ /* 0x000fe20007f9e0ff */
[C---:B-1----:R-:W-:Y:S04]  /*83f0*/  HMMA.16816.F32 R92, R136.reuse, R12, R92 ;  /* 0x0000000c885c723c */ /* 0x042fe8000000185c */
[----:B------:R-:W-:Y:S02]  /*8400*/  @P6 IADD3.X R3, R22, R213, RZ, P0, !PT ;  /* 0x000000d516036210 */ /* 0x000fe400007fe4ff */
[----:B------:R-:W-:Y:S02]  /*8410*/  @P6 LEA R26, P0, R25, c[0x0][0x1c8], 0x1 ;  /* 0x00007200191a6a11 */ /* 0x000fe400078008ff */
[----:B------:R-:W-:Y:S01]  /*8420*/  @P6 LEA.HI.X R7, R24, c[0x0][0x1cc], R3, 0x1, P5 ;  /* 0x0000730018076a11 */ /* 0x000fe200028f0c03 */
[----:B------:R-:W-:Y:S03]  /*8430*/  HMMA.16816.F32 R96, R136, R14, R96 ;  /* 0x0000000e8860723c */ /* 0x000fe60000001860 */
[----:B------:R-:W-:Y:S02]  /*8440*/  @P6 SHF.L.U32 R3, R23, 0x1, RZ ;  /* 0x0000000117036819 */ /* 0x000fe400000006ff */
[----:B------:R-:W-:Y:S03]  /*8450*/  @P6 IADD3.X R22, R22, R211, RZ, P4, !PT ;  /* 0x000000d316166210 */ /* 0x000fe600027fe4ff */
[----:B------:R-:W-:Y:S01]  /*8460*/  @!PT LDS RZ, [RZ] ;  /* 0x00000000fffff984 */ /* 0x000fe20000000800 */
[----:B------:R-:W-:Y:S01]  /*8470*/  @!PT LDS RZ, [RZ] ;  /* 0x00000000fffff984 */ /* 0x000fe20000000800 */
[----:B------:R-:W-:Y:S01]  /*8480*/  @!PT LDS RZ, [RZ] ;  /* 0x00000000fffff984 */ /* 0x000fe20000000800 */
[----:B------:R1:W-:Y:S01]  /*8490*/  @P6 LDGSTS.E.BYPASS.LTC128B.128 [R3+0xc100], [R20.64], !P3 ;  /* 0x0c10000014036fae */ /* 0x0003e2000d901d4a */
[----:B------:R-:W-:Y:S02]  /*84a0*/  @P6 LEA.HI.X R27, R25, c[0x0][0x1cc], R22, 0x1, P0 ;  /* 0x00007300191b6a11 */ /* 0x000fe400000f0c16 */
[C---:B------:R-:W-:Y:S02]  /*84b0*/  ISETP.GT.AND P0, PT, R210.reuse, R219, PT ;  /* 0x000000dbd200720c */ /* 0x040fe40003f04270 */
[----:B------:R-:W-:Y:S03]  /*84c0*/  IADD3 R210, R210, -0x1, RZ ;  /* 0xffffffffd2d27810 */ /* 0x000fe60007ffe0ff */
[----:B------:R1:W-:Y:S08]  /*84d0*/  @P6 LDGSTS.E.BYPASS.LTC128B.128 [R3+0xe100], [R16.64], !P2 ;  /* 0x0e10000010036fae */ /* 0x0003f0000d101d4a */
[----:B------:R1:W-:Y:S08]  /*84e0*/  @P6 LDGSTS.E.BYPASS.LTC128B.128 [R3+0x10100], [R4.64], !P1 ;  /* 0x1010000004036fae */ /* 0x0003f0000c901d4a */
[----:B------:R1:W-:Y:S08]  /*84f0*/  @P6 LDGSTS.E.BYPASS.LTC128B.128 [R3+0xd100], [R18.64], !P3 ;  /* 0x0d10000012036fae */ /* 0x0003f0000d901d4a */
[----:B------:R1:W-:Y:S08]  /*8500*/  @P6 LDGSTS.E.BYPASS.LTC128B.128 [R3+0xf100], [R6.64], !P2 ;  /* 0x0f10000006036fae */ /* 0x0003f0000d101d4a */
[----:B------:R1:W-:Y:S08]  /*8510*/  @P6 LDGSTS.E.BYPASS.LTC128B.128 [R3+0x11100], [R26.64], !P1 ;  /* 0x111000001a036fae */ /* 0x0003f0000c901d4a */
[----:B------:R-:W0:Y:S01]  /*8520*/  LDGDEPBAR ;  /* 0x00000000000079af */ /* 0x000e220000000000 */
[----:B-1----:R-:W-:Y:S01]  /*8530*/  MOV R3, R0 ;  /* 0x0000000000037202 */ /* 0x002fe20000000f00 */
[----:B------:R-:W-:-:S06]  /*8540*/  @P0 BRA `(.L_x_1594) ;  /* 0xffffcb0000000947 */ /* 0x000fcc000383ffff */
.L_x_1585:
[----:B------:R-:W-:Y:S01]  /*8550*/  ULEA UR9, UR9, 0x7f, 0x7 ;  /* 0x0000007f09097891 */ /* 0x000fe2000f8e383f */
[----:B------:R-:W-:Y:S01]  /*8560*/  PLOP3.LUT P0, PT, PT, PT, UP1, 0x40, 0x0 ;  /* 0x000000000000781c */ /* 0x000fe20003f0e818 */
[----:B------:R-:W-:-:S02]  /*8570*/  ULDC.64 UR12, c[0x0][0x2c8] ;  /* 0x0000b200000c7ab9 */ /* 0x000fc40000000a00 */
[----:B------:R-:W-:Y:S02]  /*8580*/  UIMAD.WIDE.U32 UR14, UR9, UR12, URZ ;  /* 0x0000000c090e72a5 */ /* 0x000fe4000f8e003f */
[----:B------:R-:W-:Y:S02]  /*8590*/  ULDC UR4, c[0x0][0x168] ;  /* 0x00005a0000047ab9 */ /* 0x000fe40000000800 */
[----:B------:R-:W-:Y:S02]  /*85a0*/  UMOV UR12, 0x1 ;  /* 0x00000001000c7882 */ /* 0x000fe40000000000 */
[----:B------:R-:W-:Y:S02]  /*85b0*/  UIADD3 UR4, UR12, -UR4, URZ ;  /* 0x800000040c047290 */ /* 0x000fe4000fffe03f */
[----:B------:R-:W-:Y:S02]  /*85c0*/  @UP2 USHF.R.U32.HI UR9, URZ, UR13, UR15 ;  /* 0x0000000d3f092299 */ /* 0x000fe4000801160f */
[----:B------:R-:W-:-:S02]  /*85d0*/  ULDC UR12, c[0x0][0x1d0] ;  /* 0x00007400000c7ab9 */ /* 0x000fc40000000800 */
[----:B------:R-:W-:-:S03]  /*85e0*/  UIADD3 UR9, UR9, UR12, UR4 ;  /* 0x0000000c09097290 */ /* 0x000fc6000fffe004 */
[----:B------:R-:W-:Y:S02]  /*85f0*/  ULDC UR4, c[0x0][0x324] ;  /* 0x0000c90000047ab9 */ /* 0x000fe40000000800 */
[----:B------:R-:W-:-:S06]  /*8600*/  UIADD3 UR4, UR9, -UR4, URZ ;  /* 0x8000000409047290 */ /* 0x000fcc000fffe03f */
        /* <DEDUP_REMOVED lines=12> */
.L_x_1596:
[----:B------:R-:W-:-:S04]  /*86d0*/  MOV R3, c[0x0][0x32c] ;  /* 0x0000cb0000037a02 */ /* 0x000fc80000000f00 */
[----:B------:R-:W-:-:S13]  /*86e0*/  ISETP.NE.AND P0, PT, R3, 0x1, PT ;  /* 0x000000010300780c */ /* 0x000fda0003f05270 */
[----:B------:R-:W-:-:S05]  /*86f0*/  @P0 IMAD.HI.U32 R3, R5, c[0x0][0x330], RZ ;  /* 0x0000cc0005030a27 */ /* 0x000fca00078e00ff */
[----:B------:R-:W-:-:S05]  /*8700*/  @P0 SHF.R.U32.HI R5, RZ, c[0x0][0x334], R3 ;  /* 0x0000cd00ff050a19 */ /* 0x000fca0000011603 */
.L_x_1597:
[----:B------:R-:W-:-:S05]  /*8710*/  IMAD R5, R5, c[0x0][0x32c], RZ ;  /* 0x0000cb0005057a24 */ /* 0x000fca00078e02ff */
[----:B------:R-:W-:-:S04]  /*8720*/  IMNMX R4, R4, R5, !PT ;  /* 0x0000000504047217 */ /* 0x000fc80007800200 */
.L_x_1595:
[----:B------:R-:W-:-:S04]  /*8730*/  IADD3 R4, R4, 0x3f, RZ ;  /* 0x0000003f04047810 */ /* 0x000fc80007ffe0ff */
[----:B------:R-:W-:-:S04]  /*8740*/  SHF.R.S32.HI R3, RZ, 0x1f, R4 ;  /* 0x0000001fff037819 */ /* 0x000fc80000011404 */
[----:B------:R-:W-:-:S04]  /*8750*/  LEA.HI R4, R3, R4, RZ, 0x6 ;  /* 0x0000000403047211 */ /* 0x000fc800078f30ff */
[----:B------:R-:W-:-:S04]  /*8760*/  SHF.R.S32.HI R4, RZ, 0x6, R4 ;  /* 0x00000006ff047819 */ /* 0x000fc80000011404 */
[----:B------:R-:W-:-:S04]  /*8770*/  IMNMX R213, R189, R4, !PT ;  /* 0x00000004bdd57217 */ /* 0x000fc80007800200 */
[----:B------:R-:W-:-:S13]  /*8780*/  ISETP.GE.AND P0, PT, R210, R213, PT ;  /* 0x000000d5d200720c */ /* 0x000fda0003f06270 */
[----:B------:R-:W-:Y:S05]  /*8790*/  @!P0 BRA `(.L_x_1598) ;  /* 0x00002b2000008947 */ /* 0x000fea0003800000 */
[----:B------:R-:W-:Y:S01]  /*87a0*/  IMAD.MOV.U32 R185, RZ, RZ, 0x20 ;  /* 0x00000020ffb97424 */ /* 0x000fe200078e00ff */
[----:B------:R-:W-:Y:S01]  /*87b0*/  LOP3.LUT P0, RZ, R208, 0x2, RZ, 0xc0, !PT ;  /* 0x00000002d0ff7812 */ /* 0x000fe2000780c0ff */
[----:B------:R-:W-:Y:S01]  /*87c0*/  IMAD.MOV.U32 R3, RZ, RZ, R0 ;  /* 0x000000ffff037224 */ /* 0x000fe200078e0000 */
[----:B------:R-:W-:Y:S01]  /*87d0*/  IADD3 R209, P5, R196, 0x80, RZ ;  /* 0x00000080c4d17810 */ /* 0x000fe20007fbe0ff */
[----:B------:R-:W-:Y:S01]  /*87e0*/  IMAD.MOV.U32 R133, RZ, RZ, R2 ;  /* 0x000000ffff857224 */ /* 0x000fe200078e0002 */
[----:B------:R-:W-:Y:S01]  /*87f0*/  IADD3 R179, P4, R198, 0x40, RZ ;  /* 0x00000040c6b37810 */ /* 0x000fe20007f9e0ff */
[----:B------:R-:W-:Y:S01]  /*8800*/  IMAD.MOV.U32 R214, RZ, RZ, R210 ;  /* 0x000000ffffd67224 */ /* 0x000fe200078e00d2 */
[----:B------:R-:W-:Y:S01]  /*8810*/  SEL R185, R185, 0xffffffe0, !P0 ;  /* 0xffffffe0b9b97807 */ /* 0x000fe20004000000 */
[----:B------:R-:W-:Y:S01]  /*8820*/  IMAD.X R187, RZ, RZ, R201, P5 ;  /* 0x000000ffffbb7224 */ /* 0x000fe200028e06c9 */
[----:B------:R-:W-:Y:S01]  /*8830*/  IADD3 R212, P6, R196, 0x40, RZ ;  /* 0x00000040c4d47810 */ /* 0x000fe20007fde0ff */
[----:B------:R-:W-:Y:S01]  /*8840*/  IMAD.X R178, RZ, RZ, R203, P4 ;  /* 0x000000ffffb27224 */ /* 0x000fe200020e06cb */
[----:B------:R-:W-:-:S02]  /*8850*/  IADD3 R177, P0, R198, 0x80, RZ ;  /* 0x00000080c6b17810 */ /* 0x000fc40007f1e0ff */
[----:B------:R-:W-:Y:S02]  /*8860*/  IADD3.X R211, RZ, R201, RZ, P6, !PT ;  /* 0x000000c9ffd37210 */ /* 0x000fe400037fe4ff */
[----:B------:R-:W-:Y:S02]  /*8870*/  IADD3.X R176, RZ, R203, RZ, P0, !PT ;  /* 0x000000cbffb07210 */ /* 0x000fe400007fe4ff */
.L_x_1599:
[----:B------:R-:W-:Y:S04]  /*8880*/  DEPBAR.LE SB0, 0x2 ;  /* 0x000080800000791a */ /* 0x000fe80000000000 */
[----:B------:R-:W-:Y:S01]  /*8890*/  BAR.SYNC.DEFER_BLOCKING 0x0 ;  /* 0x0000000000007b1d */ /* 0x000fe20000010000 */
[----:B------:R-:W-:Y:S01]  /*88a0*/  UIMAD UR4, UR5, 0x6000, URZ ;  /* 0x00006000050478a4 */ /* 0x000fe2000f8e023f */
[----:B------:R-:W-:Y:S01]  /*88b0*/  ISETP.GE.AND P6, PT, R189, R214, PT ;  /* 0x000000d6bd00720c */ /* 0x000fe20003fc6270 */
[----:B------:R-:W-:Y:S01]  /*88c0*/  UIADD3 UR9, UR7, 0x1, URZ ;  /* 0x0000000107097890 */ /* 0x000fe2000fffe03f */
[----:B------:R-:W-:Y:S01]  /*88d0*/  IADD3 R210, R214, -0x1, RZ ;  /* 0xffffffffd6d27810 */ /* 0x000fe20007ffe0ff */
[----:B------:R-:W-:Y:S02]  /*88e0*/  UISETP.GE.AND UP0, UPT, UR7, 0x1, UPT ;  /* 0x000000010700788c */ /* 0x000fe4000bf06270 */
[----:B------:R-:W-:Y:S04]  /*88f0*/  IADD3 R2, R184, UR4, RZ ;  /* 0x00000004b8027c10 */ /* 0x000fe8000fffe0ff */
[----:B------:R-:W-:Y:S04]  /*8900*/  IADD3 R173, R185, R2, RZ ;  /* 0x00000002b9ad7210 */ /* 0x000fe80007ffe0ff */
[----:B------:R-:W-:Y:S01]  /*8910*/  @!P6 SHF.R.S32.HI R0, RZ, 0x1f, R210 ;  /* 0x0000001fff00e819 */ /* 0x000fe200000114d2 */
[----:B------:R-:W-:Y:S01]  /*8920*/  @!P6 IMAD.WIDE.U32 R28, R210, c[0x0][0x208], RZ ;  /* 0x00008200d21cea25 */ /* 0x000fe200078e00ff */
[----:B------:R-:W-:Y:S03]  /*8930*/  IADD3 R172, R188, R173, RZ ;  /* 0x000000adbcac7210 */ /* 0x000fe60007ffe0ff */
[----:B------:R-:W-:Y:S01]  /*8940*/  @!P6 IMAD R0, R0, c[0x0][0x208], RZ ;  /* 0x000082000000ea24 */ /* 0x000fe200078e02ff */
[----:B------:R-:W-:Y:S01]  /*8950*/  @!P6 SHF.L.U32 R153, R28, 0x6, RZ ;  /* 0x000000061c99e819 */ /* 0x000fe200000006ff */
[----:B------:R-:W-:Y:S02]  /*8960*/  LDSM.16.M88.4 R32, [R186] ;  /* 0x00000000ba20783b */ /* 0x000fe40000000200 */
[----:B------:R-:W-:Y:S01]  /*8970*/  @!P6 IMAD R0, R210, c[0x0][0x20c], R0 ;  /* 0x00008300d200ea24 */ /* 0x000fe200078e0200 */
[C---:B------:R-:W-:Y:S02]  /*8980*/  @!P6 IADD3 R150, P0, R153.reuse, R209, RZ ;  /* 0x000000d19996e210 */ /* 0x040fe40007f1e0ff */
[----:B------:R-:W-:Y:S02]  /*8990*/  @!P6 IADD3 R151, P4, R153, R212, RZ ;  /* 0x000000d49997e210 */ /* 0x000fe40007f9e0ff */
[----:B------:R-:W-:Y:S01]  /*89a0*/  @!P6 IADD3 R0, R29, R0, RZ ;  /* 0x000000001d00e210 */ /* 0x000fe20007ffe0ff */
[----:B------:R-:W1:Y:S01]  /*89b0*/  LDSM.16.M88.4 R8, [R184+UR4+0xc100] ;  /* 0x00c10004b808783b */ /* 0x000e620008000200 */
[-C--:B------:R-:W-:Y:S02]  /*89c0*/  @!P6 IADD3 R132, P5, R153, R196.reuse, RZ ;  /* 0x000000c49984e210 */ /* 0x080fe40007fbe0ff */
[----:B------:R-:W-:Y:S04]  /*89d0*/  @!P6 SHF.L.U64.HI R0, R28, 0x6, R0 ;  /* 0x000000061c00e819 */ /* 0x000fe80000010200 */
[----:B------:R-:W-:Y:S01]  /*89e0*/  @!P6 IADD3.X R149, R0, R201, RZ, P5, !PT ;  /* 0x000000c90095e210 */ /* 0x000fe20002ffe4ff */
[----:B------:R-:W2:Y:S01]  /*89f0*/  LDSM.16.M88.4 R16, [R184+UR4+0xc900] ;  /* 0x00c90004b810783b */ /* 0x000ea20008000200 */
[----:B------:R-:W-:Y:S02]  /*8a00*/  @!P6 LEA R160, P5, R132, c[0x0][0x1f8], 0x1 ;  /* 0x00007e0084a0ea11 */ /* 0x000fe400078a08ff */
[----:B------:R-:W-:Y:S02]  /*8a10*/  @!P6 IADD3.X R148, R0, R211, RZ, P4, !PT ;  /* 0x000000d30094e210 */ /* 0x000fe400027fe4ff */
[C---:B------:R-:W-:Y:S02]  /*8a20*/  @!P6 LEA R164, P4, R151.reuse, c[0x0][0x1f8], 0x1 ;  /* 0x00007e0097a4ea11 */ /* 0x040fe400078808ff */
[----:B------:R-:W-:Y:S01]  /*8a30*/  @!P6 LEA.HI.X R161, R132, c[0x0][0x1fc], R149, 0x1, P5 ;  /* 0x00007f0084a1ea11 */ /* 0x000fe200028f0c95 */
[----:B------:R-:W3:Y:S01]  /*8a40*/  LDSM.16.M88.4 R24, [R184+UR4+0xd100] ;  /* 0x00d10004b818783b */ /* 0x000ee20008000200 */
[----:B------:R-:W-:Y:S02]  /*8a50*/  @!P6 LEA.HI.X R165, R151, c[0x0][0x1fc], R148, 0x1, P4 ;  /* 0x00007f0097a5ea11 */ /* 0x000fe400020f0c94 */
[----:B------:R-:W-:Y:S01]  /*8a60*/  MOV R132, UR7 ;  /* 0x0000000700847c02 */ /* 0x000fe20008000f00 */
[----:B------:R-:W-:Y:S02]  /*8a70*/  USEL UR7, UR9, URZ, !UP0 ;  /* 0x0000003f09077287 */ /* 0x000fe4000c000000 */
[----:B------:R-:W-:Y:S02]  /*8a80*/  UIADD3 UR9, UR5, 0x1, URZ ;  /* 0x0000000105097890 */ /* 0x000fe4000fffe03f */
[----:B------:R-:W4:Y:S01]  /*8a90*/  LDSM.16.M88.4 R136, [R184+UR4+0xd900] ;  /* 0x00d90004b888783b */ /* 0x000f220008000200 */
[----:B------:R-:W-:Y:S01]  /*8aa0*/  @!P6 IMAD R132, R132, 0x6000, R205 ;  /* 0x000060008484e824 */ /* 0x000fe200078e02cd */
[----:B------:R-:W-:Y:S04]  /*8ab0*/  UISETP.GE.AND UP0, UPT, UR5, 0x1, UPT ;  /* 0x000000010500788c */ /* 0x000fe8000bf06270 */
[----:B------:R-:W-:Y:S02]  /*8ac0*/  USEL UR5, UR9, URZ, !UP0 ;  /* 0x0000003f09057287 */ /* 0x000fe4000c000000 */
[----:B------:R-:W-:Y:S01]  /*8ad0*/  LDSM.16.M88.4 R140, [R182] ;  /* 0x00000000b68c783b */ /* 0x000fe20000000200 */
[C---:B-1----:R-:W-:Y:S07]  /*8ae0*/  HMMA.16816.F32 R4, R32.reuse, R8, RZ ;  /* 0x000000082004723c */ /* 0x042fee00000018ff */
[----:B------:R-:W1:Y:S01]  /*8af0*/  LDSM.16.M88.4 R144, [R173+0xc100] ;  /* 0x00c10000ad90783b */ /* 0x000e620000000200 */
[C---:B------:R-:W-:Y:S08]  /*8b00*/  HMMA.16816.F32 R8, R32.reuse, R10, RZ ;  /* 0x0000000a2008723c */ /* 0x040ff000000018ff */
[C---:B--2---:R-:W-:Y:S08]  /*8b10*/  HMMA.16816.F32 R12, R32.reuse, R16, RZ ;  /* 0x00000010200c723c */ /* 0x044ff000000018ff */
[C---:B------:R-:W-:Y:S08]  /*8b20*/  HMMA.16816.F32 R16, R32.reuse, R18, RZ ;  /* 0x000000122010723c */ /* 0x040ff000000018ff */
[C---:B---3--:R-:W-:Y:S08]  /*8b30*/  HMMA.16816.F32 R20, R32.reuse, R24, RZ ;  /* 0x000000182014723c */ /* 0x048ff000000018ff */
[C---:B------:R-:W-:Y:S08]  /*8b40*/  HMMA.16816.F32 R24, R32.reuse, R26, RZ ;  /* 0x0000001a2018723c */ /* 0x040ff000000018ff */
[C---:B----4-:R-:W-:Y:S07]  /*8b50*/  HMMA.16816.F32 R28, R32.reuse, R136, RZ ;  /* 0x00000088201c723c */ /* 0x050fee00000018ff */
[----:B------:R-:W-:Y:S01]  /*8b60*/  @!P6 IADD3.X R137, R0, R187, RZ, P0, !PT ;  /* 0x000000bb0089e210 */ /* 0x000fe200007fe4ff */
[----:B------:R-:W-:Y:S01]  /*8b70*/  HMMA.16816.F32 R32, R32, R138, RZ ;  /* 0x0000008a2020723c */ /* 0x000fe200000018ff */
[C---:B------:R-:W-:Y:S04]  /*8b80*/  @!P6 LEA R166, P0, R150.reuse, c[0x0][0x1f8], 0x1 ;  /* 0x00007e0096a6ea11 */ /* 0x040fe800078008ff */
[----:B------:R-:W-:Y:S02]  /*8b90*/  @!P6 LEA.HI.X R167, R150, c[0x0][0x1fc], R137, 0x1, P0 ;  /* 0x00007f0096a7ea11 */ /* 0x000fe400000f0c89 */
[----:B------:R-:W-:Y:S01]  /*8ba0*/  @!P6 IADD3 R153, P0, R191, R153, RZ ;  /* 0x00000099bf99e210 */ /* 0x000fe20007f1e0ff */
[C---:B-1----:R-:W-:Y:S01]  /*8bb0*/  HMMA.16816.F32 R4, R140.reuse, R144, R4 ;  /* 0x000000908c04723c */ /* 0x042fe20000001804 */
[----:B------:R-:W1:Y:S04]  /*8bc0*/  LDSM.16.M88.4 R136, [R173+0xc900] ;  /* 0x00c90000ad88783b */ /* 0x000e680000000200 */
[C---:B------:R-:W-:Y:S02]  /*8bd0*/  @!P6 IADD3 R155, P5, R153.reuse, R196, RZ ;  /* 0x000000c4999be210 */ /* 0x040fe40007fbe0ff */
[C---:B------:R-:W-:Y:S01]  /*8be0*/  @!P6 IADD3 R157, P4, R153.reuse, R212, RZ ;  /* 0x000000d4999de210 */ /* 0x040fe20007f9e0ff */
[C---:B------:R-:W-:Y:S01]  /*8bf0*/  HMMA.16816.F32 R8, R140.reuse, R146, R8 ;  /* 0x000000928c08723c */ /* 0x040fe20000001808 */
[----:B------:R-:W2:Y:S03]  /*8c00*/  LDSM.16.M88.4 R148, [R173+0xd100] ;  /* 0x00d10000ad94783b */ /* 0x000ea60000000200 */
[----:B------:R-:W-:Y:S02]  /*8c10*/  @!P6 IADD3.X R0, R190, R0, RZ, P0, !PT ;  /* 0x00000000be00e210 */ /* 0x000fe400007fe4ff */
[----:B------:R-:W-:Y:S02]  /*8c20*/  @!P6 IADD3 R153, P0, R153, R209, RZ ;  /* 0x000000d19999e210 */ /* 0x000fe40007f1e0ff */
[C---:B------:R-:W-:Y:S04]  /*8c30*/  @!P6 IADD3.X R152, R0.reuse, R201, RZ, P5, !PT ;  /* 0x000000c90098e210 */ /* 0x040fe80002ffe4ff */
[----:B------:R-:W-:Y:S02]  /*8c40*/  @!P6 LEA R174, P5, R155, c[0x0][0x1f8], 0x1 ;  /* 0x00007e009baeea11 */ /* 0x000fe400078a08ff */
[C---:B------:R-:W-:Y:S02]  /*8c50*/  @!P6 IADD3.X R154, R0.reuse, R211, RZ, P4, !PT ;  /* 0x000000d3009ae210 */ /* 0x040fe400027fe4ff */
[----:B------:R-:W-:Y:S02]  /*8c60*/  @!P6 LEA R170, P4, R157, c[0x0][0x1f8], 0x1 ;  /* 0x00007e009daaea11 */ /* 0x000fe400078808ff */
[----:B------:R-:W-:Y:S02]  /*8c70*/  @!P6 IADD3.X R0, R0, R187, RZ, P0, !PT ;  /* 0x000000bb0000e210 */ /* 0x000fe400007fe4ff */
[----:B------:R-:W-:Y:S02]  /*8c80*/  @!P6 LEA R168, P0, R153, c[0x0][0x1f8], 0x1 ;  /* 0x00007e0099a8ea11 */ /* 0x000fe400078008ff */
[----:B------:R-:W-:Y:S02]  /*8c90*/  @!P6 LEA.HI.X R175, R155, c[0x0][0x1fc], R152, 0x1, P5 ;  /* 0x00007f009bafea11 */ /* 0x000fe400028f0c98 */
[----:B------:R-:W-:Y:S02]  /*8ca0*/  @!P6 LEA.HI.X R171, R157, c[0x0][0x1fc], R154, 0x1, P4 ;  /* 0x00007f009dabea11 */ /* 0x000fe400020f0c9a */
[----:B------:R-:W-:Y:S02]  /*8cb0*/  @!P6 LEA.HI.X R169, R153, c[0x0][0x1fc], R0, 0x1, P0 ;  /* 0x00007f0099a9ea11 */ /* 0x000fe400000f0c00 */
[----:B------:R-:W3:Y:S01]  /*8cc0*/  LDSM.16.M88.4 R152, [R173+0xd900] ;  /* 0x00d90000ad98783b */ /* 0x000ee20000000200 */
[-C--:B------:R-:W-:Y:S02]  /*8cd0*/  IADD3 R0, R188, R2.reuse, RZ ;  /* 0x00000002bc007210 */ /* 0x080fe40007ffe0ff */
[----:B------:R-:W-:Y:S01]  /*8ce0*/  IADD3 R2, R185, R2, R188 ;  /* 0x00000002b9027210 */ /* 0x000fe20007ffe0bc */
[C---:B-1----:R-:W-:Y:S04]  /*8cf0*/  HMMA.16816.F32 R12, R140.reuse, R136, R12 ;  /* 0x000000888c0c723c */ /* 0x042fe8000000180c */
[----:B------:R-:W-:Y:S01]  /*8d00*/  @!PT LDS RZ, [RZ] ;  /* 0x00000000fffff984 */ /* 0x000fe20000000800 */
[----:B------:R-:W-:Y:S01]  /*8d10*/  @!PT LDS RZ, [RZ] ;  /* 0x00000000fffff984 */ /* 0x000fe20000000800 */
[----:B------:R-:W-:Y:S01]  /*8d20*/  @!PT LDS RZ, [RZ] ;  /* 0x00000000fffff984 */ /* 0x000fe20000000800 */
[----:B------:R1:W-:Y:S04]  /*8d30*/  @!P6 LDGSTS.E.BYPASS.LTC128B.128 [R132], [R160.64], !P3 ;  /* 0x00000000a084efae */ /* 0x0003e8000d901d4a */
[C---:B------:R-:W-:Y:S04]  /*8d40*/  HMMA.16816.F32 R16, R140.reuse, R138, R16 ;  /* 0x0000008a8c10723c */ /* 0x040fe80000001810 */
[----:B------:R4:W-:Y:S04]  /*8d50*/  @!P6 LDGSTS.E.BYPASS.LTC128B.128 [R132+0x2000], [R164.64], !P2 ;  /* 0x02000000a484efae */ /* 0x0009e8000d101d4a */
[C---:B--2---:R-:W-:Y:S04]  /*8d60*/  HMMA.16816.F32 R20, R140.reuse, R148, R20 ;  /* 0x000000948c14723c */ /* 0x044fe80000001814 */
[----:B------:R4:W-:Y:S04]  /*8d70*/  @!P6 LDGSTS.E.BYPASS.LTC128B.128 [R132+0x4000], [R166.64], !P1 ;  /* 0x04000000a684efae */ /* 0x0009e8000c901d4a */
[C---:B------:R-:W-:Y:S04]  /*8d80*/  HMMA.16816.F32 R24, R140.reuse, R150, R24 ;  /* 0x000000968c18723c */ /* 0x040fe80000001818 */
[----:B------:R2:W-:Y:S04]  /*8d90*/  @!P6 LDGSTS.E.BYPASS.LTC128B.128 [R132+0x1000], [R174.64], !P3 ;  /* 0x01000000ae84efae */ /* 0x0005e8000d901d4a */
[C---:B---3--:R-:W-:Y:S04]  /*8da0*/  HMMA.16816.F32 R28, R140.reuse, R152, R28 ;  /* 0x000000988c1c723c */ /* 0x048fe8000000181c */
[----:B------:R3:W-:Y:S04]  /*8db0*/  @!P6 LDGSTS.E.BYPASS.LTC128B.128 [R132+0x3000], [R170.64], !P2 ;  /* 0x03000000aa84efae */ /* 0x0007e8000d101d4a */
[----:B------:R-:W-:Y:S04]  /*8dc0*/  HMMA.16816.F32 R32, R140, R154, R32 ;  /* 0x0000009a8c20723c */ /* 0x000fe80000001820 */
[----:B------:R3:W-:Y:S08]  /*8dd0*/  @!P6 LDGSTS.E.BYPASS.LTC128B.128 [R132+0x5000], [R168.64], !P1 ;  /* 0x05000000a884efae */ /* 0x0007f0000c901d4a */
[----:B------:R-:W-:Y:S08]  /*8de0*/  LDSM.16.M88.4 R144, [R181] ;  /* 0x00000000b590783b */ /* 0x000ff00000000200 */
[----:B------:R-:W5:Y:S08]  /*8df0*/  LDSM.16.M88.4 R156, [R0+0xc100] ;  /* 0x00c10000009c783b */ /* 0x000f700000000200 */
[----:B-1----:R-:W1:Y:S08]  /*8e00*/  LDSM.16.M88.4 R160, [R0+0xc900] ;  /* 0x00c9000000a0783b */ /* 0x002e700000000200 */
[----:B------:R-:W1:Y:S08]  /*8e10*/  LDSM.16.M88.4 R136, [R0+0xd100] ;  /* 0x00d100000088783b */ /* 0x000e700000000200 */
[----:B------:R-:W0:Y:S08]  /*8e20*/  LDGDEPBAR ;  /* 0x00000000000079af */ /* 0x000e300000000000 */
[----:B----4-:R-:W4:Y:S01]  /*8e30*/  LDSM.16.M88.4 R164, [R0+0xd900] ;  /* 0x00d9000000a4783b */ /* 0x010f220000000200 */
[C---:B-----5:R-:W-:Y:S07]  /*8e40*/  HMMA.16816.F32 R4, R144.reuse, R156, R4 ;  /* 0x0000009c9004723c */ /* 0x060fee0000001804 */
[----:B------:R-:W-:Y:S01]  /*8e50*/  LDSM.16.M88.4 R148, [R180] ;  /* 0x00000000b494783b */ /* 0x000fe20000000200 */
[C---:B------:R-:W-:Y:S07]  /*8e60*/  HMMA.16816.F32 R8, R144.reuse, R158, R8 ;  /* 0x0000009e9008723c */ /* 0x040fee0000001808 */
[----:B---3--:R-:W3:Y:S01]  /*8e70*/  LDSM.16.M88.4 R168, [R172+0xc100] ;  /* 0x00c10000aca8783b */ /* 0x008ee20000000200 */
[C---:B-1----:R-:W-:Y:S07]  /*8e80*/  HMMA.16816.F32 R12, R144.reuse, R160, R12 ;  /* 0x000000a0900c723c */ /* 0x042fee000000180c */
[----:B------:R-:W1:Y:S01]  /*8e90*/  LDSM.16.M88.4 R140, [R172+0xc900] ;  /* 0x00c90000ac8c783b */ /* 0x000e620000000200 */
[C---:B------:R-:W-:Y:S07]  /*8ea0*/  HMMA.16816.F32 R16, R144.reuse, R162, R16 ;  /* 0x000000a29010723c */ /* 0x040fee0000001810 */
[----:B------:R-:W5:Y:S01]  /*8eb0*/  LDSM.16.M88.4 R152, [R172+0xd100] ;  /* 0x00d10000ac98783b */ /* 0x000f620000000200 */
[C---:B------:R-:W-:Y:S07]  /*8ec0*/  HMMA.16816.F32 R20, R144.reuse, R136, R20 ;  /* 0x000000889014723c */ /* 0x040fee0000001814 */
[----:B------:R-:W1:Y:S01]  /*8ed0*/  LDSM.16.M88.4 R156, [R172+0xd900] ;  /* 0x00d90000ac9c783b */ /* 0x000e620000000200 */
[C---:B------:R-:W-:Y:S07]  /*8ee0*/  HMMA.16816.F32 R24, R144.reuse, R138, R24 ;  /* 0x0000008a9018723c */ /* 0x040fee0000001818 */
[----:B------:R-:W-:Y:S01]  /*8ef0*/  LDSM.16.M88.4 R136, [R186+0x4000] ;  /* 0x00400000ba88783b */ /* 0x000fe20000000200 */
[C---:B----4-:R-:W-:Y:S07]  /*8f00*/  HMMA.16816.F32 R28, R144.reuse, R164, R28 ;  /* 0x000000a4901c723c */ /* 0x050fee000000181c */
[----:B------:R-:W-:Y:S01]  /*8f10*/  LDSM.16.M88.4 R160, [R184+UR4+0xe900] ;  /* 0x00e90004b8a0783b */ /* 0x000fe20008000200 */
[----:B------:R-:W-:Y:S07]  /*8f20*/  HMMA.16816.F32 R32, R144, R166, R32 ;  /* 0x000000a69020723c */ /* 0x000fee0000001820 */
[----:B------:R-:W4:Y:S01]  /*8f30*/  LDSM.16.M88.4 R144, [R184+UR4+0xe100] ;  /* 0x00e10004b890783b */ /* 0x000f220008000200 */
[C---:B---3--:R-:W-:Y:S07]  /*8f40*/  HMMA.16816.F32 R4, R148.reuse, R168, R4 ;  /* 0x000000a89404723c */ /* 0x048fee0000001804 */
[----:B------:R-:W-:Y:S01]  /*8f50*/  LDSM.16.M88.4 R164, [R182+0x4000] ;  /* 0x00400000b6a4783b */ /* 0x000fe20000000200 */
[C---:B------:R-:W-:Y:S07]  /*8f60*/  HMMA.16816.F32 R8, R148.reuse, R170, R8 ;  /* 0x000000aa9408723c */ /* 0x040fee0000001808 */
[----:B------:R-:W-:Y:S01]  /*8f70*/  LDSM.16.M88.4 R168, [R173+0xe100] ;  /* 0x00e10000ada8783b */ /* 0x000fe20000000200 */
[C---:B-1----:R-:W-:Y:S08]  /*8f80*/  HMMA.16816.F32 R12, R148.reuse, R140, R12 ;  /* 0x0000008c940c723c */ /* 0x042ff0000000180c */
[C---:B------:R-:W-:Y:S01]  /*8f90*/  HMMA.16816.F32 R16, R148.reuse, R142, R16 ;  /* 0x0000008e9410723c */ /* 0x040fe20000001810 */
[----:B------:R-:W1:Y:S07]  /*8fa0*/  LDSM.16.M88.4 R140, [R184+UR4+0xf100] ;  /* 0x00f10004b88c783b */ /* 0x000e6e0008000200 */
[C---:B-----5:R-:W-:Y:S08]  /*8fb0*/  HMMA.16816.F32 R20, R148.reuse, R152, R20 ;  /* 0x000000989414723c */ /* 0x060ff00000001814 */
[C---:B------:R-:W-:Y:S01]  /*8fc0*/  HMMA.16816.F32 R24, R148.reuse, R154, R24 ;  /* 0x0000009a9418723c */ /* 0x040fe20000001818 */
[----:B------:R-:W3:Y:S07]  /*8fd0*/  LDSM.16.M88.4 R152, [R184+UR4+0xf900] ;  /* 0x00f90004b898783b */ /* 0x000eee0008000200 */
[C---:B------:R-:W-:Y:S08]  /*8fe0*/  HMMA.16816.F32 R28, R148.reuse, R156, R28 ;  /* 0x0000009c941c723c */ /* 0x040ff0000000181c */
[----:B------:R-:W-:Y:S01]  /*8ff0*/  HMMA.16816.F32 R32, R148, R158, R32 ;  /* 0x0000009e9420723c */ /* 0x000fe20000001820 */
[----:B------:R-:W5:Y:S07]  /*9000*/  LDSM.16.M88.4 R148, [R173+0xe900] ;  /* 0x00e90000ad94783b */ /* 0x000f6e0000000200 */
        /* <DEDUP_REMOVED lines=10> */
[C---:B---3--:R-:W-:Y:S08]  /*90b0*/  HMMA.16816.F32 R28, R136.reuse, R152, R28 ;  /* 0x00000098881c723c */ /* 0x048ff0000000181c */
[----:B------:R-:W-:Y:S01]  /*90c0*/  HMMA.16816.F32 R32, R136, R154, R32 ;  /* 0x0000009a8820723c */ /* 0x000fe20000001820 */
[----:B------:R-:W3:Y:S07]  /*90d0*/  LDSM.16.M88.4 R136, [R0+0xe900] ;  /* 0x00e900000088783b */ /* 0x000eee0000000200 */
[C---:B------:R-:W-:Y:S01]  /*90e0*/  HMMA.16816.F32 R4, R164.reuse, R168, R4 ;  /* 0x000000a8a404723c */ /* 0x040fe20000001804 */
[----:B------:R-:W-:Y:S07]  /*90f0*/  LDSM.16.M88.4 R152, [R180+0x4000] ;  /* 0x00400000b498783b */ /* 0x000fee0000000200 */
[C---:B------:R-:W-:Y:S01]  /*9100*/  HMMA.16816.F32 R8, R164.reuse, R170, R8 ;  /* 0x000000aaa408723c */ /* 0x040fe20000001808 */
[----:B------:R-:W-:Y:S07]  /*9110*/  LDSM.16.M88.4 R168, [R172+0xe100] ;  /* 0x00e10000aca8783b */ /* 0x000fee0000000200 */
[C---:B-----5:R-:W-:Y:S08]  /*9120*/  HMMA.16816.F32 R12, R164.reuse, R148, R12 ;  /* 0x00000094a40c723c */ /* 0x060ff0000000180c */
[C---:B------:R-:W-:Y:S01]  /*9130*/  HMMA.16816.F32 R16, R164.reuse, R150, R16 ;  /* 0x00000096a410723c */ /* 0x040fe20000001810 */
[----:B------:R-:W5:Y:S07]  /*9140*/  LDSM.16.M88.4 R148, [R0+0xf100] ;  /* 0x00f100000094783b */ /* 0x000f6e0000000200 */
[C---:B----4-:R-:W-:Y:S08]  /*9150*/  HMMA.16816.F32 R20, R164.reuse, R144, R20 ;  /* 0x00000090a414723c */ /* 0x050ff00000001814 */
[C---:B------:R-:W-:Y:S01]  /*9160*/  HMMA.16816.F32 R24, R164.reuse, R146, R24 ;  /* 0x00000092a418723c */ /* 0x040fe20000001818 */
[----:B------:R-:W4:Y:S07]  /*9170*/  LDSM.16.M88.4 R144, [R0+0xf900] ;  /* 0x00f900000090783b */ /* 0x000f2e0000000200 */
[C---:B------:R-:W-:Y:S08]  /*9180*/  HMMA.16816.F32 R28, R164.reuse, R156, R28 ;  /* 0x0000009ca41c723c */ /* 0x040ff0000000181c */
[----:B------:R-:W-:Y:S01]  /*9190*/  HMMA.16816.F32 R32, R164, R158, R32 ;  /* 0x0000009ea420723c */ /* 0x000fe20000001820 */
[----:B------:R-:W2:Y:S07]  /*91a0*/  LDSM.16.M88.4 R156, [R2+0xe900] ;  /* 0x00e90000029c783b */ /* 0x000eae0000000200 */
[C---:B-1----:R-:W-:Y:S01]  /*91b0*/  HMMA.16816.F32 R4, R140.reuse, R160, R4 ;  /* 0x000000a08c04723c */ /* 0x042fe20000001804 */
[----:B------:R-:W-:Y:S07]  /*91c0*/  LDSM.16.M88.4 R164, [R184+UR4+0x11100] ;  /* 0x01110004b8a4783b */ /* 0x000fee0008000200 */
[C---:B------:R-:W-:Y:S01]  /*91d0*/  HMMA.16816.F32 R8, R140.reuse, R162, R8 ;  /* 0x000000a28c08723c */ /* 0x040fe20000001808 */
[----:B------:R-:W-:Y:S07]  /*91e0*/  LDSM.16.M88.4 R160, [R184+UR4+0x10900] ;  /* 0x01090004b8a0783b */ /* 0x000fee0008000200 */
[C---:B---3--:R-:W-:Y:S08]  /*91f0*/  HMMA.16816.F32 R12, R140.reuse, R136, R12 ;  /* 0x000000888c0c723c */ /* 0x048ff0000000180c */
[C---:B------:R-:W-:Y:S01]  /*9200*/  HMMA.16816.F32 R16, R140.reuse, R138, R16 ;  /* 0x0000008a8c10723c */ /* 0x040fe20000001810 */
[----:B------:R-:W1:Y:S07]  /*9210*/  LDSM.16.M88.4 R136, [R2+0xf100] ;  /* 0x00f100000288783b */ /* 0x000e6e0000000200 */
[C---:B-----5:R-:W-:Y:S08]  /*9220*/  HMMA.16816.F32 R20, R140.reuse, R148, R20 ;  /* 0x000000948c14723c */ /* 0x060ff00000001814 */
[C---:B------:R-:W-:Y:S01]  /*9230*/  HMMA.16816.F32 R24, R140.reuse, R150, R24 ;  /* 0x000000968c18723c */ /* 0x040fe20000001818 */
[----:B------:R-:W3:Y:S07]  /*9240*/  LDSM.16.M88.4 R148, [R2+0xf900] ;  /* 0x00f900000294783b */ /* 0x000eee0000000200 */
[C---:B----4-:R-:W-:Y:S08]  /*9250*/  HMMA.16816.F32 R28, R140.reuse, R144, R28 ;  /* 0x000000908c1c723c */ /* 0x050ff0000000181c */
[----:B------:R-:W-:Y:S01]  /*9260*/  HMMA.16816.F32 R32, R140, R146, R32 ;  /* 0x000000928c20723c */ /* 0x000fe20000001820 */
[----:B------:R-:W-:Y:S07]  /*9270*/  LDSM.16.M88.4 R140, [R186+0x8000] ;  /* 0x00800000ba8c783b */ /* 0x000fee0000000200 */
[C---:B------:R-:W-:Y:S01]  /*9280*/  HMMA.16816.F32 R4, R152.reuse, R168, R4 ;  /* 0x000000a89804723c */ /* 0x040fe20000001804 */
[----:B------:R-:W4:Y:S07]  /*9290*/  LDSM.16.M88.4 R144, [R184+UR4+0x10100] ;  /* 0x01010004b890783b */ /* 0x000f2e0008000200 */
[C---:B------:R-:W-:Y:S01]  /*92a0*/  HMMA.16816.F32 R8, R152.reuse, R170, R8 ;  /* 0x000000aa9808723c */ /* 0x040fe20000001808 */
[----:B------:R-:W-:Y:S07]  /*92b0*/  LDSM.16.M88.4 R168, [R173+0x10100] ;  /* 0x01010000ada8783b */ /* 0x000fee0000000200 */
[C---:B--2---:R-:W-:Y:S08]  /*92c0*/  HMMA.16816.F32 R12, R152.reuse, R156, R12 ;  /* 0x0000009c980c723c */ /* 0x044ff0000000180c */
[C---:B------:R-:W-:Y:S01]  /*92d0*/  HMMA.16816.F32 R16, R152.reuse, R158, R16 ;  /* 0x0000009e9810723c */ /* 0x040fe20000001810 */
[----:B------:R-:W2:Y:S07]  /*92e0*/  LDSM.16.M88.4 R156, [R184+UR4+0x11900] ;  /* 0x01190004b89c783b */ /* 0x000eae0008000200 */
[C---:B-1----:R-:W-:Y:S08]  /*92f0*/  HMMA.16816.F32 R20, R152.reuse, R136, R20 ;  /* 0x000000889814723c */ /* 0x042ff00000001814 */
[C---:B------:R-:W-:Y:S01]  /*9300*/  HMMA.16816.F32 R24, R152.reuse, R138, R24 ;  /* 0x0000008a9818723c */ /* 0x040fe20000001818 */
[----:B------:R-:W1:Y:S07]  /*9310*/  LDSM.16.M88.4 R136, [R182+0x8000] ;  /* 0x00800000b688783b */ /* 0x000e6e0000000200 */
[C---:B---3--:R-:W-:Y:S08]  /*9320*/  HMMA.16816.F32 R28, R152.reuse, R148, R28 ;  /* 0x00000094981c723c */ /* 0x048ff0000000181c */
[----:B------:R-:W-:Y:S01]  /*9330*/  HMMA.16816.F32 R32, R152, R150, R32 ;  /* 0x000000969820723c */ /* 0x000fe20000001820 */
[----:B------:R-:W3:Y:S07]  /*9340*/  LDSM.16.M88.4 R148, [R173+0x10900] ;  /* 0x01090000ad94783b */ /* 0x000eee0000000200 */
[C---:B----4-:R-:W-:Y:S01]  /*9350*/  HMMA.16816.F32 R4, R140.reuse, R144, R4 ;  /* 0x000000908c04723c */ /* 0x050fe20000001804 */
[----:B------:R-:W-:Y:S07]  /*9360*/  LDSM.16.M88.4 R152, [R173+0x11900] ;  /* 0x01190000ad98783b */ /* 0x000fee0000000200 */
[C---:B------:R-:W-:Y:S01]  /*9370*/  HMMA.16816.F32 R8, R140.reuse, R146, R8 ;  /* 0x000000928c08723c */ /* 0x040fe20000001808 */
[----:B------:R-:W4:Y:S07]  /*9380*/  LDSM.16.M88.4 R144, [R173+0x11100] ;  /* 0x01110000ad90783b */ /* 0x000f2e0000000200 */
[C---:B------:R-:W-:Y:S01]  /*9390*/  HMMA.16816.F32 R12, R140.reuse, R160, R12 ;  /* 0x000000a08c0c723c */ /* 0x040fe2000000180c */
[----:B------:R-:W-:Y:S07]  /*93a0*/  LDSM.16.M88.4 R172, [R172+0x10100] ;  /* 0x01010000acac783b */ /* 0x000fee0000000200 */
[C---:B------:R-:W-:Y:S01]  /*93b0*/  HMMA.16816.F32 R16, R140.reuse, R162, R16 ;  /* 0x000000a28c10723c */ /* 0x040fe20000001810 */
[----:B------:R-:W-:Y:S07]  /*93c0*/  LDSM.16.M88.4 R160, [R181+0x8000] ;  /* 0x00800000b5a0783b */ /* 0x000fee0000000200 */
[C---:B------:R-:W-:Y:S08]  /*93d0*/  HMMA.16816.F32 R20, R140.reuse, R164, R20 ;  /* 0x000000a48c14723c */ /* 0x040ff00000001814 */
[C---:B------:R-:W-:Y:S01]  /*93e0*/  HMMA.16816.F32 R24, R140.reuse, R166, R24 ;  /* 0x000000a68c18723c */ /* 0x040fe20000001818 */
[----:B------:R-:W5:Y:S07]  /*93f0*/  LDSM.16.M88.4 R164, [R0+0x10100] ;  /* 0x0101000000a4783b */ /* 0x000f6e0000000200 */
[C---:B--2---:R-:W-:Y:S08]  /*9400*/  HMMA.16816.F32 R28, R140.reuse, R156, R28 ;  /* 0x0000009c8c1c723c */ /* 0x044ff0000000181c */
        /* <DEDUP_REMOVED lines=8> */
[----:B------:R-:W3:Y:S07]  /*9490*/  LDSM.16.M88.4 R148, [R0+0x11900] ;  /* 0x011900000094783b */ /* 0x000eee0000000200 */
[C---:B----4-:R-:W-:Y:S08]  /*94a0*/  HMMA.16816.F32 R20, R136.reuse, R144, R20 ;  /* 0x000000908814723c */ /* 0x050ff00000001814 */
[C---:B------:R-:W-:Y:S01]  /*94b0*/  HMMA.16816.F32 R24, R136.reuse, R146, R24 ;  /* 0x000000928818723c */ /* 0x040fe20000001818 */
[----:B------:R-:W-:Y:S07]  /*94c0*/  LDSM.16.M88.4 R144, [R2+0x11900] ;  /* 0x011900000290783b */ /* 0x000fee0000000200 */
[C---:B------:R-:W-:Y:S08]  /*94d0*/  HMMA.16816.F32 R28, R136.reuse, R152, R28 ;  /* 0x00000098881c723c */ /* 0x040ff0000000181c */
[----:B------:R-:W-:Y:S01]  /*94e0*/  HMMA.16816.F32 R32, R136, R154, R32 ;  /* 0x0000009a8820723c */ /* 0x000fe20000001820 */
[----:B------:R-:W4:Y:S07]  /*94f0*/  LDSM.16.M88.4 R136, [R2+0x10900] ;  /* 0x010900000288783b */ /* 0x000f2e0000000200 */
[C---:B-----5:R-:W-:Y:S08]  /*9500*/  HMMA.16816.F32 R4, R160.reuse, R164, R4 ;  /* 0x000000a4a004723c */ /* 0x060ff00000001804 */
[C---:B------:R-:W-:Y:S08]  /*9510*/  HMMA.16816.F32 R8, R160.reuse, R166, R8 ;  /* 0x000000a6a008723c */ /* 0x040ff00000001808 */
[C---:B--2---:R-:W-:Y:S08]  /*9520*/  HMMA.16816.F32 R12, R160.reuse, R140, R12 ;  /* 0x0000008ca00c723c */ /* 0x044ff0000000180c */
[C---:B------:R-:W-:Y:S01]  /*9530*/  HMMA.16816.F32 R16, R160.reuse, R142, R16 ;  /* 0x0000008ea010723c */ /* 0x040fe20000001810 */
[----:B------:R-:W2:Y:S01]  /*9540*/  LDSM.16.M88.4 R140, [R2+0x11100] ;  /* 0x01110000028c783b */ /* 0x000ea20000000200 */
[----:B------:R-:W-:Y:S06]  /*9550*/  DEPBAR.LE SB0, 0x2 ;  /* 0x000080800000791a */ /* 0x000fec0000000000 */
[C---:B-1----:R-:W-:Y:S01]  /*9560*/  HMMA.16816.F32 R20, R160.reuse, R156, R20 ;  /* 0x0000009ca014723c */ /* 0x042fe20000001814 */
[----:B------:R-:W-:Y:S07]  /*9570*/  BAR.SYNC.DEFER_BLOCKING 0x0 ;  /* 0x0000000000007b1d */ /* 0x000fee0000010000 */
[C---:B------:R-:W-:Y:S08]  /*9580*/  HMMA.16816.F32 R24, R160.reuse, R158, R24 ;  /* 0x0000009ea018723c */ /* 0x040ff00000001818 */
[C---:B---3--:R-:W-:Y:S08]  /*9590*/  HMMA.16816.F32 R28, R160.reuse, R148, R28 ;  /* 0x00000094a01c723c */ /* 0x048ff0000000181c */
[----:B------:R-:W-:Y:S01]  /*95a0*/  HMMA.16816.F32 R32, R160, R150, R32 ;  /* 0x00000096a020723c */ /* 0x000fe20000001820 */
[----:B------:R-:W-:Y:S07]  /*95b0*/  LDSM.16.MT88.4 R148, [R135+UR4+0x2900] ;  /* 0x002900048794783b */ /* 0x000fee0008004200 */
[C---:B------:R-:W-:Y:S01]  /*95c0*/  HMMA.16816.F32 R4, R168.reuse, R172, R4 ;  /* 0x000000aca804723c */ /* 0x040fe20000001804 */
[----:B------:R-:W-:Y:S07]  /*95d0*/  LDSM.16.MT88.4 R156, [R134+UR4+0x2900] ;  /* 0x00290004869c783b */ /* 0x000fee0008004200 */
[C---:B------:R-:W-:Y:S08]  /*95e0*/  HMMA.16816.F32 R8, R168.reuse, R174, R8 ;  /* 0x000000aea808723c */ /* 0x040ff00000001808 */
[C---:B----4-:R-:W-:Y:S08]  /*95f0*/  HMMA.16816.F32 R12, R168.reuse, R136, R12 ;  /* 0x00000088a80c723c */ /* 0x050ff0000000180c */
[C---:B------:R-:W-:Y:S04]  /*9600*/  HMMA.16816.F32 R16, R168.reuse, R138, R16 ;  /* 0x0000008aa810723c */ /* 0x040fe80000001810 */
[----:B------:R-:W-:Y:S02]  /*9610*/  FMNMX.FTZ R0, R4, R133, !PT ;  /* 0x0000008504007209 */ /* 0x000fe40007810000 */
[----:B------:R-:W-:Y:S02]  /*9620*/  FMNMX.FTZ R132, R6, R3, !PT ;  /* 0x0000000306847209 */ /* 0x000fe40007810000 */
[C---:B--2---:R-:W-:Y:S04]  /*9630*/  HMMA.16816.F32 R20, R168.reuse, R140, R20 ;  /* 0x0000008ca814723c */ /* 0x044fe80000001814 */
        /* <DEDUP_REMOVED lines=44> */
[----:B------:R-:W1:Y:S01]  /*9900*/  LDSM.16.MT88.4 R136, [R135+UR4+0x100] ;  /* 0x000100048788783b */ /* 0x000e620008004200 */
[----:B------:R-:W-:Y:S01]  /*9910*/  FFMA.FTZ R163, R4, c[0x0][0x2d0], -R171 ;  /* 0x0000b40004a37a23 */ /* 0x000fe200000108ab */
[----:B------:R-:W-:Y:S01]  /*9920*/  IADD3 R4, R135, UR4, RZ ;  /* 0x0000000487047c10 */ /* 0x000fe2000fffe0ff */
[C---:B------:R-:W-:Y:S02]  /*9930*/  FADD.FTZ R133, -R0.reuse, R3 ;  /* 0x0000000300857221 */ /* 0x040fe40000010100 */
[----:B------:R-:W-:Y:S01]  /*9940*/  FMUL.FTZ R169, R0, c[0x0][0x2d0] ;  /* 0x0000b40000a97a20 */ /* 0x000fe20000410000 */
[----:B------:R-:W2:Y:S01]  /*9950*/  MUFU.EX2 R132, R132 ;  /* 0x0000008400847308 */ /* 0x000ea20000000800 */
[----:B------:R-:W-:Y:S01]  /*9960*/  FMUL.FTZ R3, R133, c[0x0][0x2d0] ;  /* 0x0000b40085037a20 */ /* 0x000fe20000410000 */
[----:B------:R-:W-:Y:S01]  /*9970*/  IADD3 R133, R183, R4, RZ ;  /* 0x00000004b7857210 */ /* 0x000fe20007ffe0ff */
[--C-:B------:R-:W-:Y:S02]  /*9980*/  FFMA.FTZ R166, R5, c[0x0][0x2d0], -R171.reuse ;  /* 0x0000b40005a67a23 */ /* 0x100fe400000108ab */
[--C-:B------:R-:W-:Y:S02]  /*9990*/  FFMA.FTZ R161, R8, c[0x0][0x2d0], -R171.reuse ;  /* 0x0000b40008a17a23 */ /* 0x100fe400000108ab */
[----:B------:R-:W-:Y:S01]  /*99a0*/  FFMA.FTZ R164, R9, c[0x0][0x2d0], -R171 ;  /* 0x0000b40009a47a23 */ /* 0x000fe200000108ab */
[----:B------:R-:W3:Y:S01]  /*99b0*/  LDSM.16.MT88.4 R140, [R133+0x100] ;  /* 0x00010000858c783b */ /* 0x000ee20000004200 */
[--C-:B------:R-:W-:Y:S01]  /*99c0*/  FFMA.FTZ R168, R6, c[0x0][0x2d0], -R169.reuse ;  /* 0x0000b40006a87a23 */ /* 0x100fe200000108a9 */
[----:B------:R-:W4:Y:S01]  /*99d0*/  MUFU.EX2 R3, R3 ;  /* 0x0000000300037308 */ /* 0x000f220000000800 */
[--C-:B------:R-:W-:Y:S02]  /*99e0*/  FFMA.FTZ R165, R7, c[0x0][0x2d0], -R169.reuse ;  /* 0x0000b40007a57a23 */ /* 0x100fe400000108a9 */
[--C-:B------:R-:W-:Y:S02]  /*99f0*/  FFMA.FTZ R167, R10, c[0x0][0x2d0], -R169.reuse ;  /* 0x0000b4000aa77a23 */ /* 0x100fe400000108a9 */
[----:B------:R-:W-:Y:S01]  /*9a00*/  FFMA.FTZ R162, R11, c[0x0][0x2d0], -R169 ;  /* 0x0000b4000ba27a23 */ /* 0x000fe200000108a9 */
[----:B------:R-:W-:Y:S01]  /*9a10*/  LDSM.16.MT88.4 R152, [R133+0x2900] ;  /* 0x002900008598783b */ /* 0x000fe20000004200 */
[--C-:B------:R-:W-:Y:S02]  /*9a20*/  FFMA.FTZ R172, R16, c[0x0][0x2d0], -R171.reuse ;  /* 0x0000b40010ac7a23 */ /* 0x100fe400000108ab */
[----:B------:R-:W-:Y:S01]  /*9a30*/  FFMA.FTZ R175, R17, c[0x0][0x2d0], -R171 ;  /* 0x0000b40011af7a23 */ /* 0x000fe200000108ab */
[----:B------:R-:W-:Y:S01]  /*9a40*/  MUFU.EX2 R163, R163 ;  /* 0x000000a300a37308 */ /* 0x000fe20000000800 */
[--C-:B------:R-:W-:Y:S02]  /*9a50*/  FFMA.FTZ R216, R18, c[0x0][0x2d0], -R169.reuse ;  /* 0x0000b40012d87a23 */ /* 0x100fe400000108a9 */
[--C-:B------:R-:W-:Y:S02]  /*9a60*/  FFMA.FTZ R217, R19, c[0x0][0x2d0], -R169.reuse ;  /* 0x0000b40013d97a23 */ /* 0x100fe400000108a9 */
[C---:B--2---:R-:W-:Y:S01]  /*9a70*/  FMUL.FTZ R4, R132.reuse, R128 ;  /* 0x0000008084047220 */ /* 0x044fe20000410000 */
[----:B------:R-:W-:Y:S01]  /*9a80*/  LDSM.16.MT88.4 R16, [R133+0x900] ;  /* 0x000900008510783b */ /* 0x000fe20000004200 */
[C---:B------:R-:W-:Y:S02]  /*9a90*/  FMUL.FTZ R5, R132.reuse, R129 ;  /* 0x0000008184057220 */ /* 0x040fe40000410000 */
[C---:B------:R-:W-:Y:S01]  /*9aa0*/  FMUL.FTZ R8, R132.reuse, R124 ;  /* 0x0000007c84087220 */ /* 0x040fe20000410000 */
[----:B------:R-:W2:Y:S01]  /*9ab0*/  MUFU.EX2 R166, R166 ;  /* 0x000000a600a67308 */ /* 0x000ea20000000800 */
[C---:B------:R-:W-:Y:S02]  /*9ac0*/  FMUL.FTZ R9, R132.reuse, R125 ;  /* 0x0000007d84097220 */ /* 0x040fe40000410000 */
[C---:B------:R-:W-:Y:S02]  /*9ad0*/  FMUL.FTZ R100, R132.reuse, R100 ;  /* 0x0000006484647220 */ /* 0x040fe40000410000 */
[C---:B----4-:R-:W-:Y:S02]  /*9ae0*/  FMUL.FTZ R6, R3.reuse, R130 ;  /* 0x0000008203067220 */ /* 0x050fe40000410000 */
[C---:B------:R-:W-:Y:S02]  /*9af0*/  FMUL.FTZ R7, R3.reuse, R131 ;  /* 0x0000008303077220 */ /* 0x040fe40000410000 */
[C---:B------:R-:W-:Y:S01]  /*9b00*/  FMUL.FTZ R10, R3.reuse, R126 ;  /* 0x0000007e030a7220 */ /* 0x040fe20000410000 */
[----:B------:R-:W-:Y:S01]  /*9b10*/  MUFU.EX2 R161, R161 ;  /* 0x000000a100a17308 */ /* 0x000fe20000000800 */
[C---:B------:R-:W-:Y:S02]  /*9b20*/  FMUL.FTZ R11, R3.reuse, R127 ;  /* 0x0000007f030b7220 */ /* 0x040fe40000410000 */
[----:B------:R-:W4:Y:S01]  /*9b30*/  LDSM.16.MT88.4 R124, [R134+UR4+0x100] ;  /* 0x00010004867c783b */ /* 0x000f220008004200 */
[C---:B------:R-:W-:Y:S02]  /*9b40*/  FMUL.FTZ R101, R132.reuse, R101 ;  /* 0x0000006584657220 */ /* 0x040fe40000410000 */
[C---:B------:R-:W-:Y:S02]  /*9b50*/  FMUL.FTZ R102, R3.reuse, R102 ;  /* 0x0000006603667220 */ /* 0x040fe40000410000 */
[C---:B------:R-:W-:Y:S02]  /*9b60*/  FMUL.FTZ R103, R3.reuse, R103 ;  /* 0x0000006703677220 */ /* 0x040fe40000410000 */
[----:B------:R-:W5:Y:S01]  /*9b70*/  MUFU.EX2 R164, R164 ;  /* 0x000000a400a47308 */ /* 0x000f620000000800 */
[C---:B------:R-:W-:Y:S02]  /*9b80*/  FMUL.FTZ R104, R132.reuse, R104 ;  /* 0x0000006884687220 */ /* 0x040fe40000410000 */
[----:B------:R-:W-:Y:S01]  /*9b90*/  FMUL.FTZ R105, R132, R105 ;  /* 0x0000006984697220 */ /* 0x000fe20000410000 */
[----:B--2---:R-:W-:Y:S01]  /*9ba0*/  F2FP.PACK_AB R128, R166, R163 ;  /* 0x000000a3a680723e */ /* 0x004fe200000000ff */
        /* <DEDUP_REMOVED lines=8> */
[----:B------:R-:W-:Y:S01]  /*9c30*/  FMUL.FTZ R113, R132, R113 ;  /* 0x0000007184717220 */ /* 0x000fe20000410000 */
[----:B------:R-:W2:Y:S01]  /*9c40*/  MUFU.EX2 R165, R165 ;  /* 0x000000a500a57308 */ /* 0x000ea20000000800 */
[C---:B------:R-:W-:Y:S02]  /*9c50*/  FMUL.FTZ R114, R3.reuse, R114 ;  /* 0x0000007203727220 */ /* 0x040fe40000410000 */
[C---:B------:R-:W-:Y:S01]  /*9c60*/  FMUL.FTZ R115, R3.reuse, R115 ;  /* 0x0000007303737220 */ /* 0x040fe20000410000 */
[----:B-----5:R-:W-:Y:S01]  /*9c70*/  F2FP.PACK_AB R130, R164, R161 ;  /* 0x000000a1a482723e */ /* 0x020fe200000000ff */
        /* <DEDUP_REMOVED lines=9> */
[----:B------:R-:W5:Y:S01]  /*9d10*/  MUFU.EX2 R162, R162 ;  /* 0x000000a200a27308 */ /* 0x000f620000000800 */
[C---:B------:R-:W-:Y:S02]  /*9d20*/  FMUL.FTZ R36, R132.reuse, R36 ;  /* 0x0000002484247220 */ /* 0x040fe40000410000 */
[----:B------:R-:W-:Y:S01]  /*9d30*/  FMUL.FTZ R37, R132, R37 ;  /* 0x0000002584257220 */ /* 0x000fe20000410000 */
[----:B--2---:R-:W-:Y:S01]  /*9d40*/  F2FP.PACK_AB R129, R165, R168 ;  /* 0x000000a8a581723e */ /* 0x004fe200000000ff */
[C---:B------:R-:W-:Y:S02]  /*9d50*/  FMUL.FTZ R38, R3.reuse, R38 ;  /* 0x0000002603267220 */ /* 0x040fe40000410000 */
[----:B------:R-:W-:Y:S02]  /*9d60*/  FMUL.FTZ R39, R3, R39 ;  /* 0x0000002703277220 */ /* 0x000fe40000410000 */
[--C-:B------:R-:W-:Y:S01]  /*9d70*/  FFMA.FTZ R218, R31, c[0x0][0x2d0], -R169.reuse ;  /* 0x0000b4001fda7a23 */ /* 0x100fe200000108a9 */
[----:B------:R-:W-:Y:S01]  /*9d80*/  MUFU.EX2 R172, R172 ;  /* 0x000000ac00ac7308 */ /* 0x000fe20000000800 */
[----:B------:R-:W-:Y:S02]  /*9d90*/  FFMA.FTZ R219, R34, c[0x0][0x2d0], -R169 ;  /* 0x0000b40022db7a23 */ /* 0x000fe400000108a9 */
[C---:B------:R-:W-:Y:S02]  /*9da0*/  FMUL.FTZ R40, R132.reuse, R40 ;  /* 0x0000002884287220 */ /* 0x040fe40000410000 */
[C---:B------:R-:W-:Y:S02]  /*9db0*/  FMUL.FTZ R41, R132.reuse, R41 ;  /* 0x0000002984297220 */ /* 0x040fe40000410000 */
[C---:B------:R-:W-:Y:S02]  /*9dc0*/  FMUL.FTZ R42, R3.reuse, R42 ;  /* 0x0000002a032a7220 */ /* 0x040fe40000410000 */
[C---:B------:R-:W-:Y:S01]  /*9dd0*/  FMUL.FTZ R43, R3.reuse, R43 ;  /* 0x0000002b032b7220 */ /* 0x040fe20000410000 */
[----:B------:R-:W2:Y:S01]  /*9de0*/  MUFU.EX2 R175, R175 ;  /* 0x000000af00af7308 */ /* 0x000ea20000000800 */
[C---:B------:R-:W-:Y:S02]  /*9df0*/  FMUL.FTZ R44, R132.reuse, R44 ;  /* 0x0000002c842c7220 */ /* 0x040fe40000410000 */
[----:B------:R-:W-:Y:S01]  /*9e00*/  FMUL.FTZ R45, R132, R45 ;  /* 0x0000002d842d7220 */ /* 0x000fe20000410000 */
[----:B-----5:R-:W-:Y:S01]  /*9e10*/  F2FP.PACK_AB R131, R162, R167 ;  /* 0x000000a7a283723e */ /* 0x020fe200000000ff */
[C---:B------:R-:W-:Y:S02]  /*9e20*/  FMUL.FTZ R46, R3.reuse, R46 ;  /* 0x0000002e032e7220 */ /* 0x040fe40000410000 */
[----:B------:R-:W-:Y:S02]  /*9e30*/  FMUL.FTZ R47, R3, R47 ;  /* 0x0000002f032f7220 */ /* 0x000fe40000410000 */
[C---:B------:R-:W-:Y:S01]  /*9e40*/  FMUL.FTZ R48, R132.reuse, R48 ;  /* 0x0000003084307220 */ /* 0x040fe20000410000 */
[----:B------:R-:W-:Y:S01]  /*9e50*/  MUFU.EX2 R216, R216 ;  /* 0x000000d800d87308 */ /* 0x000fe20000000800 */
[C---:B-1----:R-:W-:Y:S05]  /*9e60*/  HMMA.16816.F32 R4, R128.reuse, R136, R4 ;  /* 0x000000888004723c */ /* 0x042fea0000001804 */
[----:B------:R-:W-:Y:S02]  /*9e70*/  FMUL.FTZ R49, R132, R49 ;  /* 0x0000003184317220 */ /* 0x000fe40000410000 */
[----:B------:R-:W-:Y:S01]  /*9e80*/  IADD3 R136, R134, UR4, RZ ;  /* 0x0000000486887c10 */ /* 0x000fe2000fffe0ff */
[C---:B------:R-:W-:Y:S01]  /*9e90*/  HMMA.16816.F32 R8, R128.reuse, R138, R8 ;  /* 0x0000008a8008723c */ /* 0x040fe20000001808 */
[----:B------:R-:W1:Y:S03]  /*9ea0*/  MUFU.EX2 R217, R217 ;  /* 0x000000d900d97308 */ /* 0x000e660000000800 */
[----:B------:R-:W-:Y:S01]  /*9eb0*/  IADD3 R160, R183, R136, RZ ;  /* 0x00000088b7a07210 */ /* 0x000fe20007ffe0ff */
[C---:B------:R-:W-:Y:S02]  /*9ec0*/  FMUL.FTZ R50, R3.reuse, R50 ;  /* 0x0000003203327220 */ /* 0x040fe40000410000 */
[C---:B------:R-:W-:Y:S01]  /*9ed0*/  FMUL.FTZ R51, R3.reuse, R51 ;  /* 0x0000003303337220 */ /* 0x040fe20000410000 */
[C---:B---3--:R-:W-:Y:S01]  /*9ee0*/  HMMA.16816.F32 R100, R128.reuse, R140, R100 ;  /* 0x0000008c8064723c */ /* 0x048fe20000001864 */
[----:B------:R-:W3:Y:S02]  /*9ef0*/  LDSM.16.MT88.4 R136, [R160+0x100] ;  /* 0x00010000a088783b */ /* 0x000ee40000004200 */
[----:B------:R-:W-:Y:S01]  /*9f00*/  MUFU.EX2 R218, R218 ;  /* 0x000000da00da7308 */ /* 0x000fe20000000800 */
[C---:B------:R-:W-:Y:S02]  /*9f10*/  FMUL.FTZ R52, R132.reuse, R52 ;  /* 0x0000003484347220 */ /* 0x040fe40000410000 */
[C---:B------:R-:W-:Y:S02]  /*9f20*/  FMUL.FTZ R53, R132.reuse, R53 ;  /* 0x0000003584357220 */ /* 0x040fe40000410000 */
[C---:B------:R-:W-:Y:S01]  /*9f30*/  HMMA.16816.F32 R104, R128.reuse, R142, R104 ;  /* 0x0000008e8068723c */ /* 0x040fe20000001868 */
[----:B------:R-:W5:Y:S03]  /*9f40*/  LDSM.16.MT88.4 R140, [R135+UR4+0x2100] ;  /* 0x00210004878c783b */ /* 0x000f660008004200 */
[C---:B------:R-:W-:Y:S01]  /*9f50*/  FMUL.FTZ R54, R3.reuse, R54 ;  /* 0x0000003603367220 */ /* 0x040fe20000410000 */
[----:B------:R-:W-:Y:S01]  /*9f60*/  MUFU.EX2 R219, R219 ;  /* 0x000000db00db7308 */ /* 0x000fe20000000800 */
[C---:B------:R-:W-:Y:S02]  /*9f70*/  FMUL.FTZ R55, R3.reuse, R55 ;  /* 0x0000003703377220 */ /* 0x040fe40000410000 */
[C---:B----4-:R-:W-:Y:S01]  /*9f80*/  HMMA.16816.F32 R108, R128.reuse, R124, R108 ;  /* 0x0000007c806c723c */ /* 0x050fe2000000186c */
[----:B------:R-:W-:Y:S03]  /*9f90*/  LDSM.16.MT88.4 R144, [R160+0x900] ;  /* 0x00090000a090783b */ /* 0x000fe60000004200 */
[C---:B------:R-:W-:Y:S02]  /*9fa0*/  FMUL.FTZ R56, R132.reuse, R56 ;  /* 0x0000003884387220 */ /* 0x040fe40000410000 */
[C---:B------:R-:W-:Y:S02]  /*9fb0*/  FMUL.FTZ R57, R132.reuse, R57 ;  /* 0x0000003984397220 */ /* 0x040fe40000410000 */
[C---:B------:R-:W-:Y:S01]  /*9fc0*/  HMMA.16816.F32 R112, R128.reuse, R126, R112 ;  /* 0x0000007e8070723c */ /* 0x040fe20000001870 */
[----:B------:R-:W4:Y:S03]  /*9fd0*/  LDSM.16.MT88.4 R124, [R133+0x2100] ;  /* 0x00210000857c783b */ /* 0x000f260000004200 */
[C---:B------:R-:W-:Y:S02]  /*9fe0*/  FMUL.FTZ R58, R3.reuse, R58 ;  /* 0x0000003a033a7220 */ /* 0x040fe40000410000 */
[C---:B------:R-:W-:Y:S02]  /*9ff0*/  FMUL.FTZ R59, R3.reuse, R59 ;  /* 0x0000003b033b7220 */ /* 0x040fe40000410000 */
[C---:B------:R-:W-:Y:S04]  /*a000*/  FMUL.FTZ R60, R132.reuse, R60 ;  /* 0x0000003c843c7220 */ /* 0x040fe80000410000 */
[C---:B------:R-:W-:Y:S02]  /*a010*/  FMUL.FTZ R61, R132.reuse, R61 ;  /* 0x0000003d843d7220 */ /* 0x040fe40000410000 */
[C---:B------:R-:W-:Y:S02]  /*a020*/  FMUL.FTZ R62, R3.reuse, R62 ;  /* 0x0000003e033e7220 */ /* 0x040fe40000410000 */
[C---:B------:R-:W-:Y:S01]  /*a030*/  FMUL.FTZ R63, R3.reuse, R63 ;  /* 0x0000003f033f7220 */ /* 0x040fe20000410000 */
[C---:B---3--:R-:W-:Y:S03]  /*a040*/  HMMA.16816.F32 R116, R128.reuse, R136, R116 ;  /* 0x000000888074723c */ /* 0x048fe60000001874 */
[C---:B------:R-:W-:Y:S02]  /*a050*/  FMUL.FTZ R64, R132.reuse, R64 ;  /* 0x0000004084407220 */ /* 0x040fe40000410000 */
[C---:B------:R-:W-:Y:S02]  /*a060*/  FMUL.FTZ R65, R132.reuse, R65 ;  /* 0x0000004184417220 */ /* 0x040fe40000410000 */
[C---:B------:R-:W-:Y:S01]  /*a070*/  FMUL.FTZ R66, R3.reuse, R66 ;  /* 0x0000004203427220 */ /* 0x040fe20000410000 */
[C---:B------:R-:W-:Y:S01]  /*a080*/  HMMA.16816.F32 R120, R128.reuse, R138, R120 ;  /* 0x0000008a8078723c */ /* 0x040fe20000001878 */
[----:B------:R-:W3:Y:S03]  /*a090*/  LDSM.16.MT88.4 R136, [R134+UR4+0x2100] ;  /* 0x002100048688783b */ /* 0x000ee60008004200 */
        /* <DEDUP_REMOVED lines=11> */
[C---:B------:R-:W-:Y:S02]  /*a150*/  FMUL.FTZ R74, R3.reuse, R74 ;  /* 0x0000004a034a7220 */ /* 0x040fe40000410000 */
[C---:B------:R-:W-:Y:S01]  /*a160*/  HMMA.16816.F32 R48, R128.reuse, R126, R48 ;  /* 0x0000007e8030723c */ /* 0x040fe20000001830 */
[----:B------:R-:W4:Y:S03]  /*a170*/  LDSM.16.MT88.4 R124, [R135+UR4+0x4100] ;  /* 0x00410004877c783b */ /* 0x000f260008004200 */
        /* <DEDUP_REMOVED lines=8> */
[----:B------:R-:W3:Y:S03]  /*a200*/  LDSM.16.MT88.4 R136, [R133+0x4100] ;  /* 0x004100008588783b */ /* 0x000ee60000004200 */
[C---:B------:R-:W-:Y:S02]  /*a210*/  FMUL.FTZ R81, R132.reuse, R81 ;  /* 0x0000005184517220 */ /* 0x040fe40000410000 */
[C---:B------:R-:W-:Y:S02]  /*a220*/  FMUL.FTZ R82, R3.reuse, R82 ;  /* 0x0000005203527220 */ /* 0x040fe40000410000 */
[C---:B-----5:R-:W-:Y:S04]  /*a230*/  HMMA.16816.F32 R60, R128.reuse, R140, R60 ;  /* 0x0000008c803c723c */ /* 0x060fe8000000183c */
[C---:B------:R-:W-:Y:S02]  /*a240*/  FMUL.FTZ R83, R3.reuse, R83 ;  /* 0x0000005303537220 */ /* 0x040fe40000410000 */
[C---:B------:R-:W-:Y:S02]  /*a250*/  FMUL.FTZ R84, R132.reuse, R84 ;  /* 0x0000005484547220 */ /* 0x040fe40000410000 */
[C---:B------:R-:W-:Y:S01]  /*a260*/  HMMA.16816.F32 R64, R128.reuse, R142, R64 ;  /* 0x0000008e8040723c */ /* 0x040fe20000001840 */
[----:B------:R-:W5:Y:S03]  /*a270*/  LDSM.16.MT88.4 R140, [R134+UR4+0x4100] ;  /* 0x00410004868c783b */ /* 0x000f660008004200 */
[----:B------:R-:W-:Y:S02]  /*a280*/  FMUL.FTZ R85, R132, R85 ;  /* 0x0000005584557220 */ /* 0x000fe40000410000 */
[C---:B------:R-:W-:Y:S02]  /*a290*/  FMUL.FTZ R86, R3.reuse, R86 ;  /* 0x0000005603567220 */ /* 0x040fe40000410000 */
[C---:B----4-:R-:W-:Y:S04]  /*a2a0*/  HMMA.16816.F32 R68, R128.reuse, R124, R68 ;  /* 0x0000007c8044723c */ /* 0x050fe80000001844 */
[----:B------:R-:W-:Y:S02]  /*a2b0*/  FMUL.FTZ R87, R3, R87 ;  /* 0x0000005703577220 */ /* 0x000fe40000410000 */
[--C-:B------:R-:W-:Y:S02]  /*a2c0*/  FFMA.FTZ R170, R12, c[0x0][0x2d0], -R171.reuse ;  /* 0x0000b4000caa7a23 */ /* 0x100fe400000108ab */
[C---:B------:R-:W-:Y:S01]  /*a2d0*/  HMMA.16816.F32 R72, R128.reuse, R126, R72 ;  /* 0x0000007e8048723c */ /* 0x040fe20000001848 */
[----:B------:R-:W4:Y:S03]  /*a2e0*/  LDSM.16.MT88.4 R124, [R160+0x4100] ;  /* 0x00410000a07c783b */ /* 0x000f260000004200 */
[----:B------:R-:W-:Y:S01]  /*a2f0*/  FFMA.FTZ R173, R13, c[0x0][0x2d0], -R171 ;  /* 0x0000b4000dad7a23 */ /* 0x000fe200000108ab */
[----:B------:R-:W-:Y:S01]  /*a300*/  MUFU.EX2 R170, R170 ;  /* 0x000000aa00aa7308 */ /* 0x000fe20000000800 */
[--C-:B------:R-:W-:Y:S01]  /*a310*/  FFMA.FTZ R174, R14, c[0x0][0x2d0], -R169.reuse ;  /* 0x0000b4000eae7a23 */ /* 0x100fe200000108a9 */
[----:B--2---:R-:W-:Y:S01]  /*a320*/  F2FP.PACK_AB R14, R175, R172 ;  /* 0x000000acaf0e723e */ /* 0x004fe200000000ff */
[----:B------:R-:W-:Y:S01]  /*a330*/  FFMA.FTZ R215, R15, c[0x0][0x2d0], -R169 ;  /* 0x0000b4000fd77a23 */ /* 0x000fe200000108a9 */
[C---:B---3--:R-:W-:Y:S03]  /*a340*/  HMMA.16816.F32 R76, R128.reuse, R136, R76 ;  /* 0x00000088804c723c */ /* 0x048fe6000000184c */
[C---:B------:R-:W-:Y:S01]  /*a350*/  FMUL.FTZ R88, R132.reuse, R88 ;  /* 0x0000005884587220 */ /* 0x040fe20000410000 */
[----:B-1----:R-:W-:Y:S01]  /*a360*/  F2FP.PACK_AB R15, R217, R216 ;  /* 0x000000d8d90f723e */ /* 0x002fe200000000ff */
[C---:B------:R-:W-:Y:S01]  /*a370*/  FMUL.FTZ R89, R132.reuse, R89 ;  /* 0x0000005984597220 */ /* 0x040fe20000410000 */
[----:B------:R-:W1:Y:S01]  /*a380*/  MUFU.EX2 R173, R173 ;  /* 0x000000ad00ad7308 */ /* 0x000e620000000800 */
[C---:B------:R-:W-:Y:S01]  /*a390*/  FMUL.FTZ R90, R3.reuse, R90 ;  /* 0x0000005a035a7220 */ /* 0x040fe20000410000 */
[C---:B------:R-:W-:Y:S01]  /*a3a0*/  HMMA.16816.F32 R80, R128.reuse, R138, R80 ;  /* 0x0000008a8050723c */ /* 0x040fe20000001850 */
[----:B------:R-:W2:Y:S03]  /*a3b0*/  LDSM.16.MT88.4 R136, [R135+UR4+0x900] ;  /* 0x000900048788783b */ /* 0x000ea60008004200 */
[C---:B------:R-:W-:Y:S02]  /*a3c0*/  FMUL.FTZ R91, R3.reuse, R91 ;  /* 0x0000005b035b7220 */ /* 0x040fe40000410000 */
[C---:B------:R-:W-:Y:S02]  /*a3d0*/  FMUL.FTZ R92, R132.reuse, R92 ;  /* 0x0000005c845c7220 */ /* 0x040fe40000410000 */
[C---:B-----5:R-:W-:Y:S01]  /*a3e0*/  HMMA.16816.F32 R84, R128.reuse, R140, R84 ;  /* 0x0000008c8054723c */ /* 0x060fe20000001854 */
[----:B------:R-:W-:Y:S03]  /*a3f0*/  MUFU.EX2 R174, R174 ;  /* 0x000000ae00ae7308 */ /* 0x000fe60000000800 */
[C---:B------:R-:W-:Y:S02]  /*a400*/  FMUL.FTZ R93, R132.reuse, R93 ;  /* 0x0000005d845d7220 */ /* 0x040fe40000410000 */
[C---:B------:R-:W-:Y:S02]  /*a410*/  FMUL.FTZ R94, R3.reuse, R94 ;  /* 0x0000005e035e7220 */ /* 0x040fe40000410000 */
[C---:B------:R-:W-:Y:S01]  /*a420*/  HMMA.16816.F32 R88, R128.reuse, R142, R88 ;  /* 0x0000008e8058723c */ /* 0x040fe20000001858 */
[----:B------:R-:W3:Y:S02]  /*a430*/  LDSM.16.MT88.4 R140, [R134+UR4+0x900] ;  /* 0x00090004868c783b */ /* 0x000ee40008004200 */
[----:B------:R-:W5:Y:S01]  /*a440*/  MUFU.EX2 R215, R215 ;  /* 0x000000d700d77308 */ /* 0x000f620000000800 */
[----:B------:R-:W-:Y:S02]  /*a450*/  FMUL.FTZ R95, R3, R95 ;  /* 0x0000005f035f7220 */ /* 0x000fe40000410000 */
[C---:B------:R-:W-:Y:S01]  /*a460*/  FMUL.FTZ R96, R132.reuse, R96 ;  /* 0x0000006084607220 */ /* 0x040fe20000410000 */
[----:B-1----:R-:W-:Y:S01]  /*a470*/  F2FP.PACK_AB R12, R173, R170 ;  /* 0x000000aaad0c723e */ /* 0x002fe200000000ff */
[C---:B------:R-:W-:Y:S03]  /*a480*/  FMUL.FTZ R97, R132.reuse, R97 ;  /* 0x0000006184617220 */ /* 0x040fe60000410000 */
[C---:B----4-:R-:W-:Y:S03]  /*a490*/  HMMA.16816.F32 R92, R128.reuse, R124, R92 ;  /* 0x0000007c805c723c */ /* 0x050fe6000000185c */
[C---:B------:R-:W-:Y:S02]  /*a4a0*/  FMUL.FTZ R98, R3.reuse, R98 ;  /* 0x0000006203627220 */ /* 0x040fe40000410000 */
[C---:B------:R-:W-:Y:S02]  /*a4b0*/  FMUL.FTZ R99, R3.reuse, R99 ;  /* 0x0000006303637220 */ /* 0x040fe40000410000 */
[----:B------:R-:W-:Y:S02]  /*a4c0*/  FFMA.FTZ R168, R3, R206, R168 ;  /* 0x000000ce03a87223 */ /* 0x000fe400000100a8 */
[----:B------:R-:W-:Y:S03]  /*a4d0*/  FFMA.FTZ R163, R132, R207, R163 ;  /* 0x000000cf84a37223 */ /* 0x000fe600000100a3 */
[----:B------:R-:W-:Y:S01]  /*a4e0*/  HMMA.16816.F32 R96, R128, R126, R96 ;  /* 0x0000007e8060723c */ /* 0x000fe20000001860 */
[----:B------:R-:W1:Y:S02]  /*a4f0*/  LDSM.16.MT88.4 R124, [R160+0x2900] ;  /* 0x00290000a07c783b */ /* 0x000e640000004200 */
[----:B------:R-:W-:Y:S01]  /*a500*/  FADD.FTZ R166, R166, R163 ;  /* 0x000000a3a6a67221 */ /* 0x000fe20000010000 */
[----:B-----5:R-:W-:Y:S01]  /*a510*/  F2FP.PACK_AB R13, R215, R174 ;  /* 0x000000aed70d723e */ /* 0x020fe200000000ff */
[----:B------:R-:W-:Y:S02]  /*a520*/  FADD.FTZ R168, R165, R168 ;  /* 0x000000a8a5a87221 */ /* 0x000fe40000010000 */
[----:B------:R-:W-:Y:S02]  /*a530*/  FADD.FTZ R161, R161, R166 ;  /* 0x000000a6a1a17221 */ /* 0x000fe40000010000 */
[----:B------:R-:W-:Y:S02]  /*a540*/  LDSM.16.MT88.4 R128, [R133+0x4900] ;  /* 0x004900008580783b */ /* 0x000fe40000004200 */
[C---:B--2---:R-:W-:Y:S05]  /*a550*/  HMMA.16816.F32 R4, R12.reuse, R136, R4 ;  /* 0x000000880c04723c */ /* 0x044fea0000001804 */
[----:B------:R-:W-:Y:S03]  /*a560*/  FADD.FTZ R167, R167, R168 ;  /* 0x000000a8a7a77221 */ /* 0x000fe60000010000 */
[C---:B------:R-:W-:Y:S01]  /*a570*/  HMMA.16816.F32 R8, R12.reuse, R138, R8 ;  /* 0x0000008a0c08723c */ /* 0x040fe20000001808 */
[----:B------:R-:W-:Y:S03]  /*a580*/  LDSM.16.MT88.4 R136, [R134+UR4+0x4900] ;  /* 0x004900048688783b */ /* 0x000fe60008004200 */
[----:B------:R-:W-:Y:S04]  /*a590*/  FADD.FTZ R167, R162, R167 ;  /* 0x000000a7a2a77221 */ /* 0x000fe80000010000 */
[C---:B------:R-:W-:Y:S04]  /*a5a0*/  HMMA.16816.F32 R100, R12.reuse, R16, R100 ;  /* 0x000000100c64723c */ /* 0x040fe80000001864 */
[----:B------:R-:W-:Y:S04]  /*a5b0*/  FADD.FTZ R174, R174, R167 ;  /* 0x000000a7aeae7221 */ /* 0x000fe80000010000 */
[C---:B------:R-:W-:Y:S01]  /*a5c0*/  HMMA.16816.F32 R104, R12.reuse, R18, R104 ;  /* 0x000000120c68723c */ /* 0x040fe20000001868 */
[----:B------:R-:W2:Y:S03]  /*a5d0*/  LDSM.16.MT88.4 R16, [R135+UR4+0x4900] ;  /* 0x004900048710783b */ /* 0x000ea60008004200 */
[----:B------:R-:W-:Y:S04]  /*a5e0*/  FADD.FTZ R215, R215, R174 ;  /* 0x000000aed7d77221 */ /* 0x000fe80000010000 */
[C---:B---3--:R-:W-:Y:S04]  /*a5f0*/  HMMA.16816.F32 R108, R12.reuse, R140, R108 ;  /* 0x0000008c0c6c723c */ /* 0x048fe8000000186c */
[----:B------:R-:W-:Y:S04]  /*a600*/  FADD.FTZ R216, R216, R215 ;  /* 0x000000d7d8d87221 */ /* 0x000fe80000010000 */
[C---:B------:R-:W-:Y:S01]  /*a610*/  HMMA.16816.F32 R112, R12.reuse, R142, R112 ;  /* 0x0000008e0c70723c */ /* 0x040fe20000001870 */
[----:B------:R-:W-:Y:S03]  /*a620*/  LDSM.16.MT88.4 R140, [R134+UR4+0x1100] ;  /* 0x00110004868c783b */ /* 0x000fe60008004200 */
[----:B------:R-:W-:Y:S04]  /*a630*/  FADD.FTZ R217, R217, R216 ;  /* 0x000000d8d9d97221 */ /* 0x000fe80000010000 */
        /* <DEDUP_REMOVED lines=10> */
[----:B------:R-:W-:Y:S03]  /*a6e0*/  FFMA.FTZ R151, R25, c[0x0][0x2d0], -R171 ;  /* 0x0000b40019977a23 */ /* 0x000fe600000108ab */
[--C-:B------:R-:W-:Y:S01]  /*a6f0*/  FFMA.FTZ R152, R22, c[0x0][0x2d0], -R169.reuse ;  /* 0x0000b40016987a23 */ /* 0x100fe200000108a9 */
[C---:B------:R-:W-:Y:S01]  /*a700*/  HMMA.16816.F32 R48, R12.reuse, R154, R48 ;  /* 0x0000009a0c30723c */ /* 0x040fe20000001830 */
[----:B------:R-:W3:Y:S03]  /*a710*/  MUFU.EX2 R149, R149 ;  /* 0x0000009500957308 */ /* 0x000ee60000000800 */
[--C-:B------:R-:W-:Y:S02]  /*a720*/  FFMA.FTZ R153, R23, c[0x0][0x2d0], -R169.reuse ;  /* 0x0000b40017997a23 */ /* 0x100fe400000108a9 */
[----:B------:R-:W-:Y:S01]  /*a730*/  LDSM.16.MT88.4 R20, [R133+0x1100] ;  /* 0x001100008514783b */ /* 0x000fe20000004200 */
[--C-:B------:R-:W-:Y:S01]  /*a740*/  FFMA.FTZ R154, R26, c[0x0][0x2d0], -R169.reuse ;  /* 0x0000b4001a9a7a23 */ /* 0x100fe200000108a9 */
[C---:B------:R-:W-:Y:S03]  /*a750*/  HMMA.16816.F32 R52, R12.reuse, R156, R52 ;  /* 0x0000009c0c34723c */ /* 0x040fe60000001834 */
[----:B------:R-:W-:Y:S01]  /*a760*/  MUFU.EX2 R150, R150 ;  /* 0x0000009600967308 */ /* 0x000fe20000000800 */
[----:B------:R-:W-:Y:S02]  /*a770*/  FFMA.FTZ R155, R27, c[0x0][0x2d0], -R169 ;  /* 0x0000b4001b9b7a23 */ /* 0x000fe400000108a9 */
[----:B------:R-:W-:Y:S01]  /*a780*/  LDSM.16.MT88.4 R24, [R160+0x1100] ;  /* 0x00110000a018783b */ /* 0x000fe20000004200 */
[--C-:B------:R-:W-:Y:S01]  /*a790*/  FFMA.FTZ R156, R28, c[0x0][0x2d0], -R171.reuse ;  /* 0x0000b4001c9c7a23 */ /* 0x100fe200000108ab */
[C---:B------:R-:W-:Y:S04]  /*a7a0*/  HMMA.16816.F32 R56, R12.reuse, R158, R56 ;  /* 0x0000009e0c38723c */ /* 0x040fe80000001838 */
[--C-:B------:R-:W-:Y:S01]  /*a7b0*/  FFMA.FTZ R157, R29, c[0x0][0x2d0], -R171.reuse ;  /* 0x0000b4001d9d7a23 */ /* 0x100fe200000108ab */
[----:B------:R-:W4:Y:S02]  /*a7c0*/  MUFU.EX2 R151, R151 ;  /* 0x0000009700977308 */ /* 0x000f240000000800 */
[--C-:B------:R-:W-:Y:S01]  /*a7d0*/  FFMA.FTZ R158, R32, c[0x0][0x2d0], -R171.reuse ;  /* 0x0000b400209e7a23 */ /* 0x100fe200000108ab */
[C---:B-1----:R-:W-:Y:S04]  /*a7e0*/  HMMA.16816.F32 R60, R12.reuse, R124, R60 ;  /* 0x0000007c0c3c723c */ /* 0x042fe8000000183c */
[----:B------:R-:W-:Y:S02]  /*a7f0*/  FFMA.FTZ R171, R33, c[0x0][0x2d0], -R171 ;  /* 0x0000b40021ab7a23 */ /* 0x000fe400000108ab */
[--C-:B------:R-:W-:Y:S01]  /*a800*/  FFMA.FTZ R159, R30, c[0x0][0x2d0], -R169.reuse ;  /* 0x0000b4001e9f7a23 */ /* 0x100fe200000108a9 */
[----:B------:R-:W-:Y:S01]  /*a810*/  MUFU.EX2 R152, R152 ;  /* 0x0000009800987308 */ /* 0x000fe20000000800 */
[C---:B------:R-:W-:Y:S01]  /*a820*/  HMMA.16816.F32 R64, R12.reuse, R126, R64 ;  /* 0x0000007e0c40723c */ /* 0x040fe20000001840 */
[----:B------:R-:W1:Y:S03]  /*a830*/  LDSM.16.MT88.4 R124, [R160+0x4900] ;  /* 0x00490000a07c783b */ /* 0x000e660000004200 */
[----:B------:R-:W-:Y:S04]  /*a840*/  FFMA.FTZ R169, R35, c[0x0][0x2d0], -R169 ;  /* 0x0000b40023a97a23 */ /* 0x000fe800000108a9 */
[C---:B--2---:R-:W-:Y:S01]  /*a850*/  HMMA.16816.F32 R68, R12.reuse, R16, R68 ;  /* 0x000000100c44723c */ /* 0x044fe20000001844 */
[----:B------:R-:W-:Y:S01]  /*a860*/  LDSM.16.MT88.4 R28, [R133+0x1900] ;  /* 0x00190000851c783b */ /* 0x000fe20000004200 */
[----:B------:R-:W2:Y:S06]  /*a870*/  MUFU.EX2 R153, R153 ;  /* 0x0000009900997308 */ /* 0x000eac0000000800 */
[C---:B------:R-:W-:Y:S01]  /*a880*/  HMMA.16816.F32 R72, R12.reuse, R18, R72 ;  /* 0x000000120c48723c */ /* 0x040fe20000001848 */
[----:B------:R-:W5:Y:S03]  /*a890*/  LDSM.16.MT88.4 R16, [R135+UR4+0x1100] ;  /* 0x001100048710783b */ /* 0x000f660008004200 */
[----:B------:R-:W-:Y:S04]  /*a8a0*/  MUFU.EX2 R154, R154 ;  /* 0x0000009a009a7308 */ /* 0x000fe80000000800 */
[C---:B------:R-:W-:Y:S01]  /*a8b0*/  HMMA.16816.F32 R76, R12.reuse, R128, R76 ;  /* 0x000000800c4c723c */ /* 0x040fe2000000184c */
[----:B------:R-:W-:Y:S05]  /*a8c0*/  LDSM.16.MT88.4 R32, [R134+UR4+0x1900] ;  /* 0x001900048620783b */ /* 0x000fea0008004200 */
[----:B------:R-:W1:Y:S02]  /*a8d0*/  MUFU.EX2 R155, R155 ;  /* 0x0000009b009b7308 */ /* 0x000e640000000800 */
[C---:B------:R-:W-:Y:S01]  /*a8e0*/  HMMA.16816.F32 R80, R12.reuse, R130, R80 ;  /* 0x000000820c50723c */ /* 0x040fe20000001850 */
[----:B------:R-:W2:Y:S07]  /*a8f0*/  LDSM.16.MT88.4 R128, [R135+UR4+0x3100] ;  /* 0x003100048780783b */ /* 0x000eae0008004200 */
[C---:B------:R-:W-:Y:S01]  /*a900*/  HMMA.16816.F32 R84, R12.reuse, R136, R84 ;  /* 0x000000880c54723c */ /* 0x040fe20000001854 */
[----:B------:R-:W-:Y:S07]  /*a910*/  MUFU.EX2 R156, R156 ;  /* 0x0000009c009c7308 */ /* 0x000fee0000000800 */
[C---:B------:R-:W-:Y:S01]  /*a920*/  HMMA.16816.F32 R88, R12.reuse, R138, R88 ;  /* 0x0000008a0c58723c */ /* 0x040fe20000001858 */
[----:B------:R-:W-:Y:S02]  /*a930*/  LDSM.16.MT88.4 R136, [R160+0x1900] ;  /* 0x00190000a088783b */ /* 0x000fe40000004200 */
[----:B------:R-:W2:Y:S05]  /*a940*/  MUFU.EX2 R157, R157 ;  /* 0x0000009d009d7308 */ /* 0x000eaa0000000800 */
[C---:B-1----:R-:W-:Y:S05]  /*a950*/  HMMA.16816.F32 R92, R12.reuse, R124, R92 ;  /* 0x0000007c0c5c723c */ /* 0x042fea000000185c */
[----:B------:R-:W-:Y:S03]  /*a960*/  MUFU.EX2 R158, R158 ;  /* 0x0000009e009e7308 */ /* 0x000fe60000000800 */
[----:B------:R-:W-:Y:S01]  /*a970*/  HMMA.16816.F32 R96, R12, R126, R96 ;  /* 0x0000007e0c60723c */ /* 0x000fe20000001860 */
[----:B------:R-:W1:Y:S06]  /*a980*/  LDSM.16.MT88.4 R124, [R133+0x3100] ;  /* 0x00310000857c783b */ /* 0x000e6c0000004200 */
[----:B---3--:R-:W-:Y:S01]  /*a990*/  F2FP.PACK_AB R12, R149, R148 ;  /* 0x00000094950c723e */ /* 0x008fe200000000ff */
[----:B------:R-:W3:Y:S01]  /*a9a0*/  MUFU.EX2 R171, R171 ;  /* 0x000000ab00ab7308 */ /* 0x000ee20000000800 */
[----:B----4-:R-:W-:Y:S03]  /*a9b0*/  F2FP.PACK_AB R14, R151, R150 ;  /* 0x00000096970e723e */ /* 0x010fe600000000ff */
[----:B--2---:R-:W-:Y:S01]  /*a9c0*/  F2FP.PACK_AB R13, R153, R152 ;  /* 0x00000098990d723e */ /* 0x004fe200000000ff */
[----:B------:R-:W-:Y:S01]  /*a9d0*/  FADD.FTZ R152, R152, R217 ;  /* 0x000000d998987221 */ /* 0x000fe20000010000 */
[----:B------:R-:W-:Y:S03]  /*a9e0*/  F2FP.PACK_AB R15, R155, R154 ;  /* 0x0000009a9b0f723e */ /* 0x000fe600000000ff */
[----:B------:R-:W-:Y:S01]  /*a9f0*/  FADD.FTZ R153, R153, R152 ;  /* 0x0000009899997221 */ /* 0x000fe20000010000 */
[----:B------:R-:W2:Y:S03]  /*aa00*/  MUFU.EX2 R159, R159 ;  /* 0x0000009f009f7308 */ /* 0x000ea60000000800 */
[C---:B-----5:R-:W-:Y:S03]  /*aa10*/  HMMA.16816.F32 R4, R12.reuse, R16, R4 ;  /* 0x000000100c04723c */ /* 0x060fe60000001804 */
[----:B------:R-:W-:Y:S04]  /*aa20*/  FADD.FTZ R154, R154, R153 ;  /* 0x000000999a9a7221 */ /* 0x000fe80000010000 */
[----:B------:R-:W4:Y:S01]  /*aa30*/  MUFU.EX2 R220, R169 ;  /* 0x000000a900dc7308 */ /* 0x000f220000000800 */
[C---:B------:R-:W-:Y:S01]  /*aa40*/  HMMA.16816.F32 R8, R12.reuse, R18, R8 ;  /* 0x000000120c08723c */ /* 0x040fe20000001808 */
[----:B------:R-:W5:Y:S03]  /*aa50*/  LDSM.16.MT88.4 R16, [R134+UR4+0x3100] ;  /* 0x003100048610783b */ /* 0x000f660008004200 */
[----:B------:R-:W-:Y:S04]  /*aa60*/  FADD.FTZ R154, R155, R154 ;  /* 0x0000009a9b9a7221 */ /* 0x000fe80000010000 */
[C---:B------:R-:W-:Y:S08]  /*aa70*/  HMMA.16816.F32 R100, R12.reuse, R20, R100 ;  /* 0x000000140c64723c */ /* 0x040ff00000001864 */
[C---:B------:R-:W-:Y:S01]  /*aa80*/  HMMA.16816.F32 R104, R12.reuse, R22, R104 ;  /* 0x000000160c68723c */ /* 0x040fe20000001868 */
[----:B------:R-:W1:Y:S07]  /*aa90*/  LDSM.16.MT88.4 R20, [R160+0x3100] ;  /* 0x00310000a014783b */ /* 0x000e6e0000004200 */
[C---:B------:R-:W-:Y:S08]  /*aaa0*/  HMMA.16816.F32 R108, R12.reuse, R140, R108 ;  /* 0x0000008c0c6c723c */ /* 0x040ff0000000186c */
[C---:B------:R-:W-:Y:S01]  /*aab0*/  HMMA.16816.F32 R112, R12.reuse, R142, R112 ;  /* 0x0000008e0c70723c */ /* 0x040fe20000001870 */
[----:B------:R-:W-:Y:S07]  /*aac0*/  LDSM.16.MT88.4 R140, [R135+UR4+0x3900] ;  /* 0x00390004878c783b */ /* 0x000fee0008004200 */
[C---:B------:R-:W-:Y:S08]  /*aad0*/  HMMA.16816.F32 R116, R12.reuse, R24, R116 ;  /* 0x000000180c74723c */ /* 0x040ff00000001874 */
[C---:B------:R-:W-:Y:S01]  /*aae0*/  HMMA.16816.F32 R120, R12.reuse, R26, R120 ;  /* 0x0000001a0c78723c */ /* 0x040fe20000001878 */
[----:B------:R-:W2:Y:S07]  /*aaf0*/  LDSM.16.MT88.4 R24, [R135+UR4+0x5100] ;  /* 0x005100048718783b */ /* 0x000eae0008004200 */
[C---:B------:R-:W-:Y:S08]  /*ab00*/  HMMA.16816.F32 R36, R12.reuse, R128, R36 ;  /* 0x000000800c24723c */ /* 0x040ff00000001824 */
[C---:B------:R-:W-:Y:S08]  /*ab10*/  HMMA.16816.F32 R40, R12.reuse, R130, R40 ;  /* 0x000000820c28723c */ /* 0x040ff00000001828 */
[C---:B-1----:R-:W-:Y:S08]  /*ab20*/  HMMA.16816.F32 R44, R12.reuse, R124, R44 ;  /* 0x0000007c0c2c723c */ /* 0x042ff0000000182c */
[C---:B------:R-:W-:Y:S01]  /*ab30*/  HMMA.16816.F32 R48, R12.reuse, R126, R48 ;  /* 0x0000007e0c30723c */ /* 0x040fe20000001830 */
[----:B------:R-:W1:Y:S07]  /*ab40*/  LDSM.16.MT88.4 R124, [R133+0x5100] ;  /* 0x00510000857c783b */ /* 0x000e6e0000004200 */
[C---:B-----5:R-:W-:Y:S08]  /*ab50*/  HMMA.16816.F32 R52, R12.reuse, R16, R52 ;  /* 0x000000100c34723c */ /* 0x060ff00000001834 */
[C---:B------:R-:W-:Y:S01]  /*ab60*/  HMMA.16816.F32 R56, R12.reuse, R18, R56 ;  /* 0x000000120c38723c */ /* 0x040fe20000001838 */
[----:B------:R-:W5:Y:S07]  /*ab70*/  LDSM.16.MT88.4 R16, [R134+UR4+0x5100] ;  /* 0x005100048610783b */ /* 0x000f6e0008004200 */
[C---:B------:R-:W-:Y:S08]  /*ab80*/  HMMA.16816.F32 R60, R12.reuse, R20, R60 ;  /* 0x000000140c3c723c */ /* 0x040ff0000000183c */
[C---:B------:R-:W-:Y:S01]  /*ab90*/  HMMA.16816.F32 R64, R12.reuse, R22, R64 ;  /* 0x000000160c40723c */ /* 0x040fe20000001840 */
[----:B------:R-:W3:Y:S07]  /*aba0*/  LDSM.16.MT88.4 R20, [R160+0x5100] ;  /* 0x00510000a014783b */ /* 0x000eee0000004200 */
[C---:B--2---:R-:W-:Y:S08]  /*abb0*/  HMMA.16816.F32 R68, R12.reuse, R24, R68 ;  /* 0x000000180c44723c */ /* 0x044ff00000001844 */
[C---:B------:R-:W-:Y:S01]  /*abc0*/  HMMA.16816.F32 R72, R12.reuse, R26, R72 ;  /* 0x0000001a0c48723c */ /* 0x040fe20000001848 */
[----:B------:R-:W2:Y:S07]  /*abd0*/  LDSM.16.MT88.4 R24, [R135+UR4+0x1900] ;  /* 0x001900048718783b */ /* 0x000eae0008004200 */
[C---:B-1----:R-:W-:Y:S08]  /*abe0*/  HMMA.16816.F32 R76, R12.reuse, R124, R76 ;  /* 0x0000007c0c4c723c */ /* 0x042ff0000000184c */
[C---:B------:R-:W-:Y:S08]  /*abf0*/  HMMA.16816.F32 R80, R12.reuse, R126, R80 ;  /* 0x0000007e0c50723c */ /* 0x040ff00000001850 */
[C---:B-----5:R-:W-:Y:S08]  /*ac00*/  HMMA.16816.F32 R84, R12.reuse, R16, R84 ;  /* 0x000000100c54723c */ /* 0x060ff00000001854 */
[C---:B------:R-:W-:Y:S01]  /*ac10*/  HMMA.16816.F32 R88, R12.reuse, R18, R88 ;  /* 0x000000120c58723c */ /* 0x040fe20000001858 */
[----:B------:R-:W1:Y:S07]  /*ac20*/  LDSM.16.MT88.4 R16, [R134+UR4+0x3900] ;  /* 0x003900048610783b */ /* 0x000e6e0008004200 */
[C---:B---3--:R-:W-:Y:S07]  /*ac30*/  HMMA.16816.F32 R92, R12.reuse, R20, R92 ;  /* 0x000000140c5c723c */ /* 0x048fee000000185c */
[----:B------:R-:W-:Y:S01]  /*ac40*/  IADD3 R20, R214, -0x2, RZ ;  /* 0xfffffffed6147810 */ /* 0x000fe20007ffe0ff */
[----:B------:R-:W-:Y:S03]  /*ac50*/  HMMA.16816.F32 R96, R12, R22, R96 ;  /* 0x000000160c60723c */ /* 0x000fe60000001860 */
[----:B------:R-:W-:Y:S04]  /*ac60*/  ISETP.GE.AND P6, PT, R20, R189, PT ;  /* 0x000000bd1400720c */ /* 0x000fe80003fc6270 */
[----:B------:R-:W-:Y:S02]  /*ac70*/  F2FP.PACK_AB R12, R157, R156 ;  /* 0x0000009c9d0c723e */ /* 0x000fe400000000ff */
[----:B------:R-:W-:Y:S03]  /*ac80*/  F2FP.PACK_AB R14, R171, R158 ;  /* 0x0000009eab0e723e */ /* 0x000fe600000000ff */
[----:B------:R-:W-:Y:S01]  /*ac90*/  F2FP.PACK_AB R13, R218, R159 ;  /* 0x0000009fda0d723e */ /* 0x000fe200000000ff */
[----:B------:R-:W-:Y:S01]  /*aca0*/  FADD.FTZ R159, R159, R154 ;  /* 0x0000009a9f9f7221 */ /* 0x000fe20000010000 */
[----:B----4-:R-:W-:Y:S03]  /*acb0*/  F2FP.PACK_AB R15, R220, R219 ;  /* 0x000000dbdc0f723e */ /* 0x010fe600000000ff */
[----:B------:R-:W-:Y:S04]  /*acc0*/  FADD.FTZ R218, R218, R159 ;  /* 0x0000009fdada7221 */ /* 0x000fe80000010000 */
[C---:B--2---:R-:W-:Y:S01]  /*acd0*/  HMMA.16816.F32 R128, R12.reuse, R24, R4 ;  /* 0x000000180c80723c */ /* 0x044fe20000001804 */
[----:B------:R-:W2:Y:S02]  /*ace0*/  LDSM.16.MT88.4 R4, [R160+0x3900] ;  /* 0x00390000a004783b */ /* 0x000ea40000004200 */
[----:B------:R-:W-:Y:S04]  /*acf0*/  FADD.FTZ R219, R219, R218 ;  /* 0x000000dadbdb7221 */ /* 0x000fe80000010000 */
[----:B------:R-:W-:Y:S01]  /*ad00*/  FADD.FTZ R206, R220, R219 ;  /* 0x000000dbdcce7221 */ /* 0x000fe20000010000 */
[C---:B------:R-:W-:Y:S01]  /*ad10*/  HMMA.16816.F32 R124, R12.reuse, R26, R8 ;  /* 0x0000001a0c7c723c */ /* 0x040fe20000001808 */
[----:B------:R-:W3:Y:S07]  /*ad20*/  LDSM.16.MT88.4 R8, [R135+UR4+0x5900] ;  /* 0x005900048708783b */ /* 0x000eee0008004200 */
        /* <DEDUP_REMOVED lines=12> */
[----:B------:R1:W4:Y:S07]  /*adf0*/  LDSM.16.MT88.4 R16, [R133+0x5900] ;  /* 0x005900008510783b */ /* 0x00032e0000004200 */
[C---:B--2---:R-:W-:Y:S07]  /*ae00*/  HMMA.16816.F32 R60, R12.reuse, R4, R60 ;  /* 0x000000040c3c723c */ /* 0x044fee000000183c */
[----:B------:R-:W-:Y:S01]  /*ae10*/  @P6 SHF.R.S32.HI R5, RZ, 0x1f, R20 ;  /* 0x0000001fff056819 */ /* 0x000fe20000011414 */
[C---:B------:R-:W-:Y:S04]  /*ae20*/  HMMA.16816.F32 R64, R12.reuse, R6, R64 ;  /* 0x000000060c40723c */ /* 0x040fe80000001840 */
[----:B------:R-:W-:Y:S04]  /*ae30*/  @P6 IMAD R5, R5, c[0x0][0x1e0], RZ ;  /* 0x0000780005056a24 */ /* 0x000fe800078e02ff */
[C---:B---3--:R-:W-:Y:S04]  /*ae40*/  HMMA.16816.F32 R68, R12.reuse, R8, R68 ;  /* 0x000000080c44723c */ /* 0x048fe80000001844 */
[C---:B------:R-:W-:Y:S01]  /*ae50*/  @P6 IMAD R5, R20.reuse, c[0x0][0x1e4], R5 ;  /* 0x0000790014056a24 */ /* 0x040fe200078e0205 */
[----:B-1----:R-:W-:Y:S01]  /*ae60*/  MOV R133, R2 ;  /* 0x0000000200857202 */ /* 0x002fe20000000f00 */
[----:B------:R-:W-:Y:S02]  /*ae70*/  @P6 IMAD.WIDE.U32 R20, R20, c[0x0][0x1e0], RZ ;  /* 0x0000780014146a25 */ /* 0x000fe400078e00ff */
[C---:B------:R-:W-:Y:S04]  /*ae80*/  HMMA.16816.F32 R72, R12.reuse, R10, R72 ;  /* 0x0000000a0c48723c */ /* 0x040fe80000001848 */
[----:B------:R-:W-:Y:S02]  /*ae90*/  @P6 IADD3 R5, R21, R5, RZ ;  /* 0x0000000515056210 */ /* 0x000fe40007ffe0ff */
[C---:B------:R-:W-:Y:S02]  /*aea0*/  @P6 SHF.L.U32 R8, R20.reuse, 0x6, RZ ;  /* 0x0000000614086819 */ /* 0x040fe400000006ff */
[----:B------:R-:W-:Y:S01]  /*aeb0*/  @P6 SHF.L.U64.HI R9, R20, 0x6, R5 ;  /* 0x0000000614096819 */ /* 0x000fe20000010205 */
[C---:B----4-:R-:W-:Y:S01]  /*aec0*/  HMMA.16816.F32 R76, R12.reuse, R16, R76 ;  /* 0x000000100c4c723c */ /* 0x050fe2000000184c */
[----:B------:R-:W1:Y:S02]  /*aed0*/  LDSM.16.MT88.4 R4, [R134+UR4+0x5900] ;  /* 0x005900048604783b */ /* 0x000e640008004200 */
[C---:B------:R-:W-:Y:S02]  /*aee0*/  @P6 IADD3 R3, P0, R8.reuse, R198, RZ ;  /* 0x000000c608036210 */ /* 0x040fe40007f1e0ff */
[----:B------:R-:W-:Y:S02]  /*aef0*/  @P6 IADD3 R21, P4, R8, R179, RZ ;  /* 0x000000b308156210 */ /* 0x000fe40007f9e0ff */
[----:B------:R-:W-:Y:S01]  /*af00*/  @P6 LEA R22, P5, R3, c[0x0][0x1c8], 0x1 ;  /* 0x0000720003166a11 */ /* 0x000fe200078a08ff */
[C---:B------:R-:W-:Y:S04]  /*af10*/  HMMA.16816.F32 R80, R12.reuse, R18, R80 ;  /* 0x000000120c50723c */ /* 0x040fe80000001850 */
[----:B------:R-:W-:Y:S02]  /*af20*/  @P6 IADD3.X R10, R9, R203, RZ, P0, !PT ;  /* 0x000000cb090a6210 */ /* 0x000fe400007fe4ff */
[----:B------:R-:W-:Y:S02]  /*af30*/  @P6 LEA R20, P0, R21, c[0x0][0x1c8], 0x1 ;  /* 0x0000720015146a11 */ /* 0x000fe400078008ff */
[----:B------:R-:W-:Y:S01]  /*af40*/  @P6 LEA.HI.X R23, R3, c[0x0][0x1cc], R10, 0x1, P5 ;  /* 0x0000730003176a11 */ /* 0x000fe200028f0c0a */
[----:B------:R-:W-:Y:S03]  /*af50*/  FADD.FTZ R3, R164, R161 ;  /* 0x000000a1a4037221 */ /* 0x000fe60000010000 */
[----:B------:R-:W-:Y:S01]  /*af60*/  @P6 IADD3.X R24, R9, R178, RZ, P4, !PT ;  /* 0x000000b209186210 */ /* 0x000fe200027fe4ff */
[----:B------:R-:W-:Y:S01]  /*af70*/  FADD.FTZ R170, R170, R3 ;  /* 0x00000003aaaa7221 */ /* 0x000fe20000010000 */
[----:B------:R-:W-:Y:S02]  /*af80*/  MOV R3, UR7 ;  /* 0x0000000700037c02 */ /* 0x000fe40008000f00 */
[----:B------:R-:W-:Y:S01]  /*af90*/  @P6 LEA.HI.X R21, R21, c[0x0][0x1cc], R24, 0x1, P0 ;  /* 0x0000730015156a11 */ /* 0x000fe200000f0c18 */
[----:B------:R-:W-:Y:S01]  /*afa0*/  FADD.FTZ R173, R173, R170 ;  /* 0x000000aaadad7221 */ /* 0x000fe20000010000 */
[----:B------:R-:W-:Y:S01]  /*afb0*/  @P6 IADD3 R24, P5, R193, R8, RZ ;  /* 0x00000008c1186210 */ /* 0x000fe20007fbe0ff */
[----:B------:R-:W-:Y:S01]  /*afc0*/  @P6 IMAD R3, R3, 0x3000, R194 ;  /* 0x0000300003036824 */ /* 0x000fe200078e02c2 */
[----:B------:R-:W-:Y:S01]  /*afd0*/  @P6 IADD3 R17, P0, R8, R177, RZ ;  /* 0x000000b108116210 */ /* 0x000fe20007f1e0ff */
[----:B------:R-:W-:Y:S01]  /*afe0*/  FADD.FTZ R172, R172, R173 ;  /* 0x000000adacac7221 */ /* 0x000fe20000010000 */
[----:B------:R-:W-:Y:S02]  /*aff0*/  @P6 IADD3.X R25, R192, R9, RZ, P5, !PT ;  /* 0x00000009c0196210 */ /* 0x000fe40002ffe4ff */
[----:B------:R-:W-:Y:S01]  /*b000*/  @P6 IADD3.X R28, R9, R176, RZ, P0, !PT ;  /* 0x000000b0091c6210 */ /* 0x000fe200007fe4ff */
[----:B------:R-:W-:Y:S01]  /*b010*/  FADD.FTZ R175, R175, R172 ;  /* 0x000000acafaf7221 */ /* 0x000fe20000010000 */
[----:B------:R-:W2:Y:S01]  /*b020*/  LDSM.16.MT88.4 R8, [R160+0x5900] ;  /* 0x00590000a008783b */ /* 0x000ea20000004200 */
[----:B------:R-:W-:Y:S02]  /*b030*/  @P6 SHF.L.U32 R3, R3, 0x1, RZ ;  /* 0x0000000103036819 */ /* 0x000fe400000006ff */
[C---:B------:R-:W-:Y:S01]  /*b040*/  @P6 LEA R16, P5, R17.reuse, c[0x0][0x1c8], 0x1 ;  /* 0x0000720011106a11 */ /* 0x040fe200078a08ff */
[----:B------:R-:W-:Y:S01]  /*b050*/  FADD.FTZ R148, R148, R175 ;  /* 0x000000af94947221 */ /* 0x000fe20000010000 */
[C---:B------:R-:W-:Y:S02]  /*b060*/  @P6 IADD3 R27, P4, R24.reuse, R198, RZ ;  /* 0x000000c6181b6210 */ /* 0x040fe40007f9e0ff */
[----:B------:R-:W-:Y:S01]  /*b070*/  @P6 LEA.HI.X R17, R17, c[0x0][0x1cc], R28, 0x1, P5 ;  /* 0x0000730011116a11 */ /* 0x000fe200028f0c1c */
[----:B------:R-:W-:Y:S01]  /*b080*/  @!PT LDS RZ, [RZ] ;  /* 0x00000000fffff984 */ /* 0x000fe20000000800 */
[----:B------:R-:W-:Y:S01]  /*b090*/  @!PT LDS RZ, [RZ] ;  /* 0x00000000fffff984 */ /* 0x000fe20000000800 */
[----:B------:R-:W-:Y:S01]  /*b0a0*/  @!PT LDS RZ, [RZ] ;  /* 0x00000000fffff984 */ /* 0x000fe20000000800 */
[----:B------:R3:W-:Y:S01]  /*b0b0*/  @P6 LDGSTS.E.BYPASS.LTC128B.128 [R3+0xc100], [R22.64], !P3 ;  /* 0x0c10000016036fae */ /* 0x0007e2000d901d4a */
[----:B------:R-:W-:Y:S01]  /*b0c0*/  @P6 LEA R26, P0, R27, c[0x0][0x1c8], 0x1 ;  /* 0x000072001b1a6a11 */ /* 0x000fe200078008ff */
[C---:B-1----:R-:W-:Y:S03]  /*b0d0*/  HMMA.16816.F32 R84, R12.reuse, R4, R84 ;  /* 0x000000040c54723c */ /* 0x042fe60000001854 */
[----:B------:R-:W-:Y:S01]  /*b0e0*/  @P6 IADD3.X R30, R25, R203, RZ, P4, !PT ;  /* 0x000000cb191e6210 */ /* 0x000fe200027fe4ff */
[----:B------:R-:W-:Y:S01]  /*b0f0*/  FADD.FTZ R149, R149, R148 ;  /* 0x0000009495957221 */ /* 0x000fe20000010000 */
[C---:B------:R-:W-:Y:S01]  /*b100*/  @P6 IADD3 R29, P4, R24.reuse, R177, RZ ;  /* 0x000000b1181d6210 */ /* 0x040fe20007f9e0ff */
[----:B------:R3:W-:Y:S01]  /*b110*/  @P6 LDGSTS.E.BYPASS.LTC128B.128 [R3+0xe100], [R20.64], !P2 ;  /* 0x0e10000014036fae */ /* 0x0007e2000d101d4a */
[----:B------:R-:W-:Y:S01]  /*b120*/  @P6 LEA.HI.X R27, R27, c[0x0][0x1cc], R30, 0x1, P0 ;  /* 0x000073001b1b6a11 */ /* 0x000fe200000f0c1e */
[C---:B------:R-:W-:Y:S04]  /*b130*/  HMMA.16816.F32 R88, R12.reuse, R6, R88 ;  /* 0x000000060c58723c */ /* 0x040fe80000001858 */
[----:B------:R-:W-:Y:S01]  /*b140*/  @P6 IADD3 R28, P0, R24, R179, RZ ;  /* 0x000000b3181c6210 */ /* 0x000fe20007f1e0ff */
[----:B------:R-:W-:Y:S01]  /*b150*/  FADD.FTZ R150, R150, R149 ;  /* 0x0000009596967221 */ /* 0x000fe20000010000 */
[----:B------:R3:W-:Y:S01]  /*b160*/  @P6 LDGSTS.E.BYPASS.LTC128B.128 [R3+0x10100], [R16.64], !P1 ;  /* 0x1010000010036fae */ /* 0x0007e2000c901d4a */
[C---:B------:R-:W-:Y:S02]  /*b170*/  @P6 IADD3.X R30, R25.reuse, R176, RZ, P4, !PT ;  /* 0x000000b0191e6210 */ /* 0x040fe400027fe4ff */
[C---:B------:R-:W-:Y:S03]  /*b180*/  @P6 LEA R18, P5, R28.reuse, c[0x0][0x1c8], 0x1 ;  /* 0x000072001c126a11 */ /* 0x040fe600078a08ff */
[----:B------:R-:W-:Y:S01]  /*b190*/  @P6 IADD3.X R19, R25, R178, RZ, P0, !PT ;  /* 0x000000b219136210 */ /* 0x000fe200007fe4ff */
[----:B------:R-:W-:Y:S01]  /*b1a0*/  FADD.FTZ R151, R151, R150 ;  /* 0x0000009697977221 */ /* 0x000fe20000010000 */
[----:B------:R3:W-:Y:S01]  /*b1b0*/  @P6 LDGSTS.E.BYPASS.LTC128B.128 [R3+0xd100], [R26.64], !P3 ;  /* 0x0d1000001a036fae */ /* 0x0007e2000d901d4a */
[C---:B------:R-:W-:Y:S02]  /*b1c0*/  @P6 LEA R24, P0, R29.reuse, c[0x0][0x1c8], 0x1 ;  /* 0x000072001d186a11 */ /* 0x040fe400078008ff */
[----:B------:R-:W-:Y:S01]  /*b1d0*/  @P6 LEA.HI.X R19, R28, c[0x0][0x1cc], R19, 0x1, P5 ;  /* 0x000073001c136a11 */ /* 0x000fe200028f0c13 */
[----:B------:R-:W-:Y:S01]  /*b1e0*/  FADD.FTZ R156, R156, R151 ;  /* 0x000000979c9c7221 */ /* 0x000fe20000010000 */
[----:B------:R-:W-:Y:S02]  /*b1f0*/  @P6 LEA.HI.X R25, R29, c[0x0][0x1cc], R30, 0x1, P0 ;  /* 0x000073001d196a11 */ /* 0x000fe400000f0c1e */
[----:B------:R-:W-:Y:S01]  /*b200*/  ISETP.GT.AND P0, PT, R214, R213, PT ;  /* 0x000000d5d600720c */ /* 0x000fe20003f04270 */
[----:B------:R3:W-:Y:S01]  /*b210*/  @P6 LDGSTS.E.BYPASS.LTC128B.128 [R3+0xf100], [R18.64], !P2 ;  /* 0x0f10000012036fae */ /* 0x0007e2000d101d4a */
[C---:B--2---:R-:W-:Y:S03]  /*b220*/  HMMA.16816.F32 R92, R12.reuse, R8, R92 ;  /* 0x000000080c5c723c */ /* 0x044fe6000000185c */
[----:B------:R-:W-:Y:S01]  /*b230*/  FADD.FTZ R157, R157, R156 ;  /* 0x0000009c9d9d7221 */ /* 0x000fe20000010000 */
[----:B------:R-:W-:Y:S03]  /*b240*/  MOV R214, R210 ;  /* 0x000000d200d67202 */ /* 0x000fe60000000f00 */
[----:B------:R3:W-:Y:S01]  /*b250*/  @P6 LDGSTS.E.BYPASS.LTC128B.128 [R3+0x11100], [R24.64], !P1 ;  /* 0x1110000018036fae */ /* 0x0007e2000c901d4a */
[----:B------:R-:W-:Y:S04]  /*b260*/  HMMA.16816.F32 R96, R12, R10, R96 ;  /* 0x0000000a0c60723c */ /* 0x000fe80000001860 */
[----:B------:R-:W-:Y:S03]  /*b270*/  FADD.FTZ R158, R158, R157 ;  /* 0x0000009d9e9e7221 */ /* 0x000fe60000010000 */
[----:B------:R-:W0:Y:S01]  /*b280*/  LDGDEPBAR ;  /* 0x00000000000079af */ /* 0x000e220000000000 */
[----:B------:R-:W-:Y:S01]  /*b290*/  FADD.FTZ R207, R171, R158 ;  /* 0x0000009eabcf7221 */ /* 0x000fe20000010000 */
[----:B---3--:R-:W-:Y:S01]  /*b2a0*/  MOV R3, R0 ;  /* 0x0000000000037202 */ /* 0x008fe20000000f00 */
[----:B------:R-:W-:-:S05]  /*b2b0*/  @P0 BRA `(.L_x_1599) ;  /* 0xffffd5c000000947 */ /* 0x000fca000383ffff */
.L_x_1598:
[----:B------:R-:W-:-:S13]  /*b2c0*/  ISETP.GE.AND P0, PT, R210, R189, PT ;  /* 0x000000bdd200720c */ /* 0x000fda0003f06270 */
[----:B------:R-:W-:Y:S05]  /*b2d0*/  @!P0 BRA `(.L_x_1600) ;  /* 0x0000362000008947 */ /* 0x000fea0003800000 */
[----:B------:R-:W-:Y:S01]  /*b2e0*/  PLOP3.LUT P5, PT, PT, PT, UP2, 0x80, 0x0 ;  /* 0x000000000000781c */ /* 0x000fe20003faf028 */
[----:B------:R-:W-:Y:S01]  /*b2f0*/  IMAD.MOV.U32 R133, RZ, RZ, 0x40 ;  /* 0x00000040ff857424 */ /* 0x000fe200078e00ff */
[----:B------:R-:W-:Y:S01]  /*b300*/  PLOP3.LUT P4, PT, PT, PT, UP2, 0x80, 0x0 ;  /* 0x000000000000781c */ /* 0x000fe20003f8f028 */
[----:B------:R-:W-:Y:S01]  /*b310*/  IMAD.MOV.U32 R3, RZ, RZ, R0 ;  /* 0x000000ffff037224 */ /* 0x000fe200078e0000 */
[----:B------:R-:W-:Y:S01]  /*b320*/  LOP3.LUT P0, RZ, R208, 0x4, RZ, 0xc0, !PT ;  /* 0x00000004d0ff7812 */ /* 0x000fe2000780c0ff */
[----:B------:R-:W-:Y:S01]  /*b330*/  IMAD.MOV.U32 R132, RZ, RZ, R2 ;  /* 0x000000ffff847224 */ /* 0x000fe200078e0002 */
[C---:B------:R-:W-:Y:S02]  /*b340*/  IADD3 R208, P6, R196.reuse, 0x40, RZ ;  /* 0x00000040c4d07810 */ /* 0x040fe40007fde0ff */
[----:B------:R-:W-:Y:S02]  /*b350*/  SEL R133, R133, 0xffffffc0, !P0 ;  /* 0xffffffc085857807 */ /* 0x000fe40004000000 */
[----:B------:R-:W-:Y:S01]  /*b360*/  IADD3 R216, P0, R196, 0x80, RZ ;  /* 0x00000080c4d87810 */ /* 0x000fe20007f1e0ff */
[----:B------:R-:W-:Y:S01]  /*b370*/  IMAD.X R217, RZ, RZ, R201, P6 ;  /* 0x000000ffffd97224 */ /* 0x000fe200030e06c9 */
[C---:B------:R-:W-:Y:S01]  /*b380*/  IADD3 R212, P6, R198.reuse, 0x80, RZ ;  /* 0x00000080c6d47810 */ /* 0x040fe20007fde0ff */
[----:B------:R-:W-:Y:S01]  /*b390*/  @P5 IMAD.HI.U32 R209, R195, c[0x0][0x2c8], RZ ;  /* 0x0000b200c3d15a27 */ /* 0x000fe200078e00ff */
[----:B------:R-:W-:-:S03]  /*b3a0*/  IADD3 R214, P5, R198, 0x40, RZ ;  /* 0x00000040c6d67810 */ /* 0x000fc60007fbe0ff */
[----:B------:R-:W-:Y:S01]  /*b3b0*/  IMAD.X R215, RZ, RZ, R201, P0 ;  /* 0x000000ffffd77224 */ /* 0x000fe200000e06c9 */
[----:B------:R-:W-:Y:S01]  /*b3c0*/  @P4 SHF.R.U32.HI R209, RZ, c[0x0][0x2cc], R209 ;  /* 0x0000b300ffd14a19 */ /* 0x000fe200000116d1 */
[--C-:B------:R-:W-:Y:S02]  /*b3d0*/  IMAD.X R213, RZ, RZ, R203.reuse, P5 ;  /* 0x000000ffffd57224 */ /* 0x100fe400028e06cb */
[----:B------:R-:W-:Y:S02]  /*b3e0*/  IMAD.X R211, RZ, RZ, R203, P6 ;  /* 0x000000ffffd37224 */ /* 0x000fe400030e06cb */
.L_x_1609:
[----:B------:R-:W-:Y:S04]  /*b3f0*/  DEPBAR.LE SB0, 0x2 ;  /* 0x000080800000791a */ /* 0x000fe80000000000 */
[----:B------:R-:W-:Y:S01]  /*b400*/  BAR.SYNC.DEFER_BLOCKING 0x0 ;  /* 0x0000000000007b1d */ /* 0x000fe20000010000 */
[----:B------:R-:W-:Y:S01]  /*b410*/  UIMAD UR4, UR5, 0x6000, URZ ;  /* 0x00006000050478a4 */ /* 0x000fe2000f8e023f */
[----:B------:R-:W-:Y:S01]  /*b420*/  ISETP.GE.AND P6, PT, R189, R210, PT ;  /* 0x000000d2bd00720c */ /* 0x000fe20003fc6270 */
[----:B------:R-:W-:Y:S01]  /*b430*/  IMAD.U32 R168, RZ, RZ, UR7 ;  /* 0x00000007ffa87e24 */ /* 0x000fe2000f8e00ff */
[----:B------:R-:W-:Y:S02]  /*b440*/  UIADD3 UR9, UR7, 0x1, URZ ;  /* 0x0000000107097890 */ /* 0x000fe4000fffe03f */
[----:B------:R-:W-:Y:S01]  /*b450*/  UISETP.GE.AND UP0, UPT, UR7, 0x1, UPT ;  /* 0x000000010700788c */ /* 0x000fe2000bf06270 */
[----:B------:R-:W-:Y:S03]  /*b460*/  IADD3 R0, R184, UR4, RZ ;  /* 0x00000004b8007c10 */ /* 0x000fe6000fffe0ff */
[----:B------:R-:W-:Y:S02]  /*b470*/  USEL UR7, UR9, URZ, !UP0 ;  /* 0x0000003f09077287 */ /* 0x000fe4000c000000 */
[--C-:B------:R-:W-:Y:S02]  /*b480*/  IMAD.IADD R188, R185, 0x1, R0.reuse ;  /* 0x00000001b9bc7824 */ /* 0x100fe400078e0200 */
[----:B------:R-:W-:Y:S01]  /*b490*/  IMAD.IADD R0, R133, 0x1, R0 ;  /* 0x0000000185007824 */ /* 0x000fe200078e0200 */
[----:B------:R-:W-:Y:S01]  /*b4a0*/  @!P6 IADD3 R12, R210, -0x1, RZ ;  /* 0xffffffffd20ce810 */ /* 0x000fe20007ffe0ff */
[----:B------:R-:W-:Y:S03]  /*b4b0*/  @!P6 IMAD R168, R168, 0x6000, R205 ;  /* 0x00006000a8a8e824 */ /* 0x000fe600078e02cd */
        /* <DEDUP_REMOVED lines=16> */
[----:B------:R-:W-:Y:S01]  /*b5c0*/  LDSM.16.M88.4 R140, [R182] ;  /* 0x00000000b68c783b */ /* 0x000fe20000000200 */
[----:B------:R-:W-:Y:S01]  /*b5d0*/  @!P6 LEA R178, P5, R2, c[0x0][0x1f8], 0x1 ;  /* 0x00007e0002b2ea11 */ /* 0x000fe200078a08ff */
[----:B------:R-:W-:Y:S01]  /*b5e0*/  @!P6 IMAD.X R21, R28, 0x1, R217, P4 ;  /* 0x000000011c15e824 */ /* 0x000fe200020e06d9 */
[----:B------:R-:W-:Y:S01]  /*b5f0*/  @!P6 LEA R176, P4, R12, c[0x0][0x1f8], 0x1 ;  /* 0x00007e000cb0ea11 */ /* 0x000fe200078808ff */
[----:B------:R-:W-:Y:S01]  /*b600*/  @!P6 IMAD.X R14, R28, 0x1, R215, P0 ;  /* 0x000000011c0ee824 */ /* 0x000fe200000e06d7 */
[----:B------:R-:W5:Y:S01]  /*b610*/  LDSM.16.M88.4 R144, [R188+0xc100] ;  /* 0x00c10000bc90783b */ /* 0x000f620000000200 */
[C---:B------:R-:W-:Y:S02]  /*b620*/  @!P6 LEA R174, P0, R13.reuse, c[0x0][0x1f8], 0x1 ;  /* 0x00007e000daeea11 */ /* 0x040fe400078008ff */
[----:B------:R-:W-:Y:S02]  /*b630*/  @!P6 LEA.HI.X R179, R2, c[0x0][0x1fc], R15, 0x1, P5 ;  /* 0x00007f0002b3ea11 */ /* 0x000fe400028f0c0f */
[----:B------:R-:W-:Y:S01]  /*b640*/  LDSM.16.M88.4 R152, [R188+0xd100] ;  /* 0x00d10000bc98783b */ /* 0x000fe20000000200 */
[----:B------:R-:W-:Y:S02]  /*b650*/  @!P6 LEA.HI.X R177, R12, c[0x0][0x1fc], R21, 0x1, P4 ;  /* 0x00007f000cb1ea11 */ /* 0x000fe400020f0c15 */
[----:B------:R-:W-:Y:S02]  /*b660*/  @!P6 LEA.HI.X R175, R13, c[0x0][0x1fc], R14, 0x1, P0 ;  /* 0x00007f000dafea11 */ /* 0x000fe400000f0c0e */
[----:B------:R-:W-:Y:S01]  /*b670*/  LDSM.16.M88.4 R156, [R188+0xd900] ;  /* 0x00d90000bc9c783b */ /* 0x000fe20000000200 */
[----:B------:R-:W-:Y:S01]  /*b680*/  @!P6 IADD3 R31, P0, R191, R31, RZ ;  /* 0x0000001fbf1fe210 */ /* 0x000fe20007f1e0ff */
[C---:B-1----:R-:W-:Y:S04]  /*b690*/  HMMA.16816.F32 R4, R32.reuse, R8, RZ ;  /* 0x000000082004723c */ /* 0x042fe800000018ff */
[----:B------:R-:W-:Y:S01]  /*b6a0*/  @!P6 IMAD.X R28, R190, 0x1, R28, P0 ;  /* 0x00000001be1ce824 */ /* 0x000fe200000e061c */
[C---:B------:R-:W-:Y:S02]  /*b6b0*/  @!P6 IADD3 R30, P5, R31.reuse, R196, RZ ;  /* 0x000000c41f1ee210 */ /* 0x040fe40007fbe0ff */
[----:B------:R-:W-:Y:S01]  /*b6c0*/  @!P6 IADD3 R2, P4, R31, R208, RZ ;  /* 0x000000d01f02e210 */ /* 0x000fe20007f9e0ff */
[C---:B------:R-:W-:Y:S04]  /*b6d0*/  HMMA.16816.F32 R8, R32.reuse, R10, RZ ;  /* 0x0000000a2008723c */ /* 0x040fe800000018ff */
[----:B------:R-:W-:Y:S01]  /*b6e0*/  @!P6 IMAD.X R149, R28, 0x1, R201, P5 ;  /* 0x000000011c95e824 */ /* 0x000fe200028e06c9 */
[----:B------:R-:W-:Y:S01]  /*b6f0*/  @!P6 LEA R218, P5, R30, c[0x0][0x1f8], 0x1 ;  /* 0x00007e001edaea11 */ /* 0x000fe200078a08ff */
[----:B------:R-:W-:Y:S01]  /*b700*/  @!P6 IMAD.X R29, R28, 0x1, R217, P4 ;  /* 0x000000011c1de824 */ /* 0x000fe200020e06d9 */
[----:B------:R-:W-:Y:S01]  /*b710*/  @!P6 LEA R172, P4, R2, c[0x0][0x1f8], 0x1 ;  /* 0x00007e0002acea11 */ /* 0x000fe200078808ff */
[C---:B--2---:R-:W-:Y:S01]  /*b720*/  HMMA.16816.F32 R12, R32.reuse, R16, RZ ;  /* 0x00000010200c723c */ /* 0x044fe200000018ff */
[----:B------:R-:W-:Y:S02]  /*b730*/  @!P6 LEA.HI.X R219, R30, c[0x0][0x1fc], R149, 0x1, P5 ;  /* 0x00007f001edbea11 */ /* 0x000fe400028f0c95 */
[----:B------:R-:W1:Y:S01]  /*b740*/  LDSM.16.M88.4 R148, [R188+0xc900] ;  /* 0x00c90000bc94783b */ /* 0x000e620000000200 */
[----:B------:R-:W-:Y:S01]  /*b750*/  @!P6 LEA.HI.X R173, R2, c[0x0][0x1fc], R29, 0x1, P4 ;  /* 0x00007f0002adea11 */ /* 0x000fe200020f0c1d */
[----:B------:R-:W-:Y:S01]  /*b760*/  IMAD.IADD R2, R133, 0x1, R188 ;  /* 0x0000000185027824 */ /* 0x000fe200078e02bc */
[----:B------:R-:W-:Y:S02]  /*b770*/  @!P6 IADD3 R31, P0, R31, R216, RZ ;  /* 0x000000d81f1fe210 */ /* 0x000fe40007f1e0ff */
[C---:B------:R-:W-:Y:S01]  /*b780*/  HMMA.16816.F32 R16, R32.reuse, R18, RZ ;  /* 0x000000122010723c */ /* 0x040fe200000018ff */
[----:B------:R-:W-:Y:S01]  /*b790*/  @!PT LDS RZ, [RZ] ;  /* 0x00000000fffff984 */ /* 0x000fe20000000800 */
[----:B------:R-:W-:Y:S01]  /*b7a0*/  @!PT LDS RZ, [RZ] ;  /* 0x00000000fffff984 */ /* 0x000fe20000000800 */
[----:B------:R-:W-:Y:S01]  /*b7b0*/  @!PT LDS RZ, [RZ] ;  /* 0x00000000fffff984 */ /* 0x000fe20000000800 */
[----:B------:R2:W-:Y:S03]  /*b7c0*/  @!P6 LDGSTS.E.BYPASS.LTC128B.128 [R168], [R178.64], !P3 ;  /* 0x00000000b2a8efae */ /* 0x0005e6000d901d4a */
[----:B------:R-:W-:Y:S01]  /*b7d0*/  @!P6 IMAD.X R28, R28, 0x1, R215, P0 ;  /* 0x000000011c1ce824 */ /* 0x000fe200000e06d7 */
[C---:B------:R-:W-:Y:S01]  /*b7e0*/  @!P6 LEA R170, P0, R31.reuse, c[0x0][0x1f8], 0x1 ;  /* 0x00007e001faaea11 */ /* 0x040fe200078008ff */
[----:B------:R2:W-:Y:S02]  /*b7f0*/  @!P6 LDGSTS.E.BYPASS.LTC128B.128 [R168+0x2000], [R176.64], !P2 ;  /* 0x02000000b0a8efae */ /* 0x0005e4000d101d4a */
[C---:B---3--:R-:W-:Y:S01]  /*b800*/  HMMA.16816.F32 R20, R32.reuse, R24, RZ ;  /* 0x000000182014723c */ /* 0x048fe200000018ff */
[----:B------:R-:W-:Y:S02]  /*b810*/  @!P6 LEA.HI.X R171, R31, c[0x0][0x1fc], R28, 0x1, P0 ;  /* 0x00007f001fabea11 */ /* 0x000fe400000f0c1c */
[----:B------:R2:W-:Y:S01]  /*b820*/  @!P6 LDGSTS.E.BYPASS.LTC128B.128 [R168+0x4000], [R174.64], !P1 ;  /* 0x04000000aea8efae */ /* 0x0005e2000c901d4a */
[----:B------:R-:W-:Y:S04]  /*b830*/  PLOP3.LUT P0, PT, PT, PT, UP2, 0x80, 0x0 ;  /* 0x000000000000781c */ /* 0x000fe80003f0f028 */
[C---:B------:R-:W-:Y:S01]  /*b840*/  HMMA.16816.F32 R24, R32.reuse, R26, RZ ;  /* 0x0000001a2018723c */ /* 0x040fe200000018ff */
[----:B------:R2:W-:Y:S05]  /*b850*/  @!P6 LDGSTS.E.BYPASS.LTC128B.128 [R168+0x1000], [R218.64], !P3 ;  /* 0x01000000daa8efae */ /* 0x0005ea000d901d4a */
[----:B------:R2:W-:Y:S02]  /*b860*/  @!P6 LDGSTS.E.BYPASS.LTC128B.128 [R168+0x3000], [R172.64], !P2 ;  /* 0x03000000aca8efae */ /* 0x0005e4000d101d4a */
[C---:B----4-:R-:W-:Y:S03]  /*b870*/  HMMA.16816.F32 R28, R32.reuse, R136, RZ ;  /* 0x00000088201c723c */ /* 0x050fe600000018ff */
[----:B------:R2:W-:Y:S05]  /*b880*/  @!P6 LDGSTS.E.BYPASS.LTC128B.128 [R168+0x5000], [R170.64], !P1 ;  /* 0x05000000aaa8efae */ /* 0x0005ea000c901d4a */
[----:B------:R-:W-:Y:S01]  /*b890*/  HMMA.16816.F32 R32, R32, R138, RZ ;  /* 0x0000008a2020723c */ /* 0x000fe200000018ff */
[----:B------:R-:W-:Y:S05]  /*b8a0*/  LDSM.16.M88.4 R160, [R181] ;  /* 0x00000000b5a0783b */ /* 0x000fea0000000200 */
[----:B------:R-:W3:Y:S02]  /*b8b0*/  LDSM.16.M88.4 R164, [R0+0xc100] ;  /* 0x00c1000000a4783b */ /* 0x000ee40000000200 */
[C---:B-----5:R-:W-:Y:S03]  /*b8c0*/  HMMA.16816.F32 R4, R140.reuse, R144, R4 ;  /* 0x000000908c04723c */ /* 0x060fe60000001804 */
[----:B------:R-:W4:Y:S05]  /*b8d0*/  LDSM.16.M88.4 R136, [R0+0xc900] ;  /* 0x00c900000088783b */ /* 0x000f2a0000000200 */
[C---:B------:R-:W-:Y:S01]  /*b8e0*/  HMMA.16816.F32 R8, R140.reuse, R146, R8 ;  /* 0x000000928c08723c */ /* 0x040fe20000001808 */
[----:B------:R-:W5:Y:S05]  /*b8f0*/  LDSM.16.M88.4 R144, [R0+0xd100] ;  /* 0x00d100000090783b */ /* 0x000f6a0000000200 */
[----:B--2---:R-:W-:Y:S02]  /*b900*/  LDSM.16.M88.4 R168, [R180] ;  /* 0x00000000b4a8783b */ /* 0x004fe40000000200 */
[C---:B-1----:R-:W-:Y:S03]  /*b910*/  HMMA.16816.F32 R12, R140.reuse, R148, R12 ;  /* 0x000000948c0c723c */ /* 0x042fe6000000180c */
[----:B------:R-:W-:Y:S05]  /*b920*/  LDSM.16.M88.4 R172, [R2+0xc100] ;  /* 0x00c1000002ac783b */ /* 0x000fea0000000200 */
[C---:B------:R-:W-:Y:S01]  /*b930*/  HMMA.16816.F32 R16, R140.reuse, R150, R16 ;  /* 0x000000968c10723c */ /* 0x040fe20000001810 */
[----:B------:R-:W1:Y:S05]  /*b940*/  LDSM.16.M88.4 R148, [R0+0xd900] ;  /* 0x00d900000094783b */ /* 0x000e6a0000000200 */
[----:B------:R-:W2:Y:S02]  /*b950*/  LDSM.16.M88.4 R176, [R2+0xc900] ;  /* 0x00c9000002b0783b */ /* 0x000ea40000000200 */
[C---:B------:R-:W-:Y:S03]  /*b960*/  HMMA.16816.F32 R20, R140.reuse, R152, R20 ;  /* 0x000000988c14723c */ /* 0x040fe60000001814 */
[----:B------:R-:W0:Y:S05]  /*b970*/  LDGDEPBAR ;  /* 0x00000000000079af */ /* 0x000e2a0000000000 */
[C---:B------:R-:W-:Y:S01]  /*b980*/  HMMA.16816.F32 R24, R140.reuse, R154, R24 ;  /* 0x0000009a8c18723c */ /* 0x040fe20000001818 */
[----:B------:R-:W-:Y:S07]  /*b990*/  LDSM.16.M88.4 R152, [R184+UR4+0xe900] ;  /* 0x00e90004b898783b */ /* 0x000fee0008000200 */
[C---:B------:R-:W-:Y:S08]  /*b9a0*/  HMMA.16816.F32 R28, R140.reuse, R156, R28 ;  /* 0x0000009c8c1c723c */ /* 0x040ff0000000181c */
[----:B------:R-:W-:Y:S01]  /*b9b0*/  HMMA.16816.F32 R32, R140, R158, R32 ;  /* 0x0000009e8c20723c */ /* 0x000fe20000001820 */
[----:B------:R-:W1:Y:S05]  /*b9c0*/  LDSM.16.M88.4 R140, [R2+0xd100] ;  /* 0x00d10000028c783b */ /* 0x000e6a0000000200 */
[----:B------:R-:W-:Y:S02]  /*b9d0*/  LDSM.16.M88.4 R156, [R184+UR4+0xf100] ;  /* 0x00f10004b89c783b */ /* 0x000fe40008000200 */
[C---:B---3--:R-:W-:Y:S08]  /*b9e0*/  HMMA.16816.F32 R4, R160.reuse, R164, R4 ;  /* 0x000000a4a004723c */ /* 0x048ff00000001804 */
[C---:B------:R-:W-:Y:S01]  /*b9f0*/  HMMA.16816.F32 R8, R160.reuse, R166, R8 ;  /* 0x000000a6a008723c */ /* 0x040fe20000001808 */
[----:B------:R-:W-:Y:S07]  /*ba00*/  LDSM.16.M88.4 R164, [R188+0xe100] ;  /* 0x00e10000bca4783b */ /* 0x000fee0000000200 */
[C---:B----4-:R-:W-:Y:S08]  /*ba10*/  HMMA.16816.F32 R12, R160.reuse, R136, R12 ;  /* 0x00000088a00c723c */ /* 0x050ff0000000180c */
[C---:B------:R-:W-:Y:S01]  /*ba20*/  HMMA.16816.F32 R16, R160.reuse, R138, R16 ;  /* 0x0000008aa010723c */ /* 0x040fe20000001810 */
[----:B------:R-:W3:Y:S07]  /*ba30*/  LDSM.16.M88.4 R136, [R2+0xd900] ;  /* 0x00d900000288783b */ /* 0x000eee0000000200 */
[C---:B-----5:R-:W-:Y:S08]  /*ba40*/  HMMA.16816.F32 R20, R160.reuse, R144, R20 ;  /* 0x00000090a014723c */ /* 0x060ff00000001814 */
[C---:B------:R-:W-:Y:S01]  /*ba50*/  HMMA.16816.F32 R24, R160.reuse, R146, R24 ;  /* 0x00000092a018723c */ /* 0x040fe20000001818 */
[----:B------:R-:W-:Y:S07]  /*ba60*/  LDSM.16.M88.4 R144, [R186+0x4000] ;  /* 0x00400000ba90783b */ /* 0x000fee0000000200 */
[C---:B-1----:R-:W-:Y:S08]  /*ba70*/  HMMA.16816.F32 R28, R160.reuse, R148, R28 ;  /* 0x00000094a01c723c */ /* 0x042ff0000000181c */
[----:B------:R-:W-:Y:S01]  /*ba80*/  HMMA.16816.F32 R32, R160, R150, R32 ;  /* 0x00000096a020723c */ /* 0x000fe20000001820 */
[----:B------:R-:W1:Y:S05]  /*ba90*/  LDSM.16.M88.4 R148, [R184+UR4+0xe100] ;  /* 0x00e10004b894783b */ /* 0x000e6a0008000200 */
[----:B------:R-:W4:Y:S02]  /*baa0*/  LDSM.16.M88.4 R160, [R184+UR4+0xf900] ;  /* 0x00f90004b8a0783b */ /* 0x000f240008000200 */
[C---:B------:R-:W-:Y:S08]  /*bab0*/  HMMA.16816.F32 R4, R168.reuse, R172, R4 ;  /* 0x000000aca804723c */ /* 0x040ff00000001804 */
[C---:B------:R-:W-:Y:S01]  /*bac0*/  HMMA.16816.F32 R8, R168.reuse, R174, R8 ;  /* 0x000000aea808723c */ /* 0x040fe20000001808 */
[----:B------:R-:W-:Y:S07]  /*bad0*/  LDSM.16.M88.4 R172, [R182+0x8000] ;  /* 0x00800000b6ac783b */ /* 0x000fee0000000200 */
[C---:B--2---:R-:W-:Y:S08]  /*bae0*/  HMMA.16816.F32 R12, R168.reuse, R176, R12 ;  /* 0x000000b0a80c723c */ /* 0x044ff0000000180c */
[C---:B------:R-:W-:Y:S01]  /*baf0*/  HMMA.16816.F32 R16, R168.reuse, R178, R16 ;  /* 0x000000b2a810723c */ /* 0x040fe20000001810 */
[----:B------:R-:W-:Y:S07]  /*bb00*/  LDSM.16.M88.4 R176, [R188+0x10100] ;  /* 0x01010000bcb0783b */ /* 0x000fee0000000200 */
[C---:B------:R-:W-:Y:S08]  /*bb10*/  HMMA.16816.F32 R20, R168.reuse, R140, R20 ;  /* 0x0000008ca814723c */ /* 0x040ff00000001814 */
[C---:B------:R-:W-:Y:S01]  /*bb20*/  HMMA.16816.F32 R24, R168.reuse, R142, R24 ;  /* 0x0000008ea818723c */ /* 0x040fe20000001818 */
[----:B------:R-:W2:Y:S07]  /*bb30*/  LDSM.16.M88.4 R140, [R182+0x4000] ;  /* 0x00400000b68c783b */ /* 0x000eae0000000200 */
[C---:B---3--:R-:W-:Y:S08]  /*bb40*/  HMMA.16816.F32 R28, R168.reuse, R136, R28 ;  /* 0x00000088a81c723c */ /* 0x048ff0000000181c */
[----:B------:R-:W-:Y:S01]  /*bb50*/  HMMA.16816.F32 R32, R168, R138, R32 ;  /* 0x0000008aa820723c */ /* 0x000fe20000001820 */
[----:B------:R-:W3:Y:S05]  /*bb60*/  LDSM.16.M88.4 R136, [R188+0xe900] ;  /* 0x00e90000bc88783b */ /* 0x000eea0000000200 */
[----:B------:R-:W-:Y:S02]  /*bb70*/  LDSM.16.M88.4 R168, [R188+0xf900] ;  /* 0x00f90000bca8783b */ /* 0x000fe40000000200 */
        /* <DEDUP_REMOVED lines=11> */
[----:B------:R-:W4:Y:S05]  /*bc30*/  LDSM.16.M88.4 R144, [R181+0x4000] ;  /* 0x00400000b590783b */ /* 0x000f2a0000000200 */
[----:B------:R-:W5:Y:S02]  /*bc40*/  LDSM.16.M88.4 R160, [R0+0xf100] ;  /* 0x00f1000000a0783b */ /* 0x000f640000000200 */
[C---:B--2---:R-:W-:Y:S08]  /*bc50*/  HMMA.16816.F32 R4, R140.reuse, R164, R4 ;  /* 0x000000a48c04723c */ /* 0x044ff00000001804 */
[C---:B------:R-:W-:Y:S01]  /*bc60*/  HMMA.16816.F32 R8, R140.reuse, R166, R8 ;  /* 0x000000a68c08723c */ /* 0x040fe20000001808 */
[----:B------:R-:W2:Y:S07]  /*bc70*/  LDSM.16.M88.4 R164, [R0+0xf900] ;  /* 0x00f9000000a4783b */ /* 0x000eae0000000200 */
[C---:B---3--:R-:W-:Y:S08]  /*bc80*/  HMMA.16816.F32 R12, R140.reuse, R136, R12 ;  /* 0x000000888c0c723c */ /* 0x048ff0000000180c */
[C---:B------:R-:W-:Y:S01]  /*bc90*/  HMMA.16816.F32 R16, R140.reuse, R138, R16 ;  /* 0x0000008a8c10723c */ /* 0x040fe20000001810 */
[----:B------:R-:W-:Y:S07]  /*bca0*/  LDSM.16.M88.4 R136, [R180+0x4000] ;  /* 0x00400000b488783b */ /* 0x000fee0000000200 */
[C---:B-1----:R-:W-:Y:S08]  /*bcb0*/  HMMA.16816.F32 R20, R140.reuse, R148, R20 ;  /* 0x000000948c14723c */ /* 0x042ff00000001814 */
[C---:B------:R-:W-:Y:S01]  /*bcc0*/  HMMA.16816.F32 R24, R140.reuse, R150, R24 ;  /* 0x000000968c18723c */ /* 0x040fe20000001818 */
[----:B------:R-:W1:Y:S07]  /*bcd0*/  LDSM.16.M88.4 R148, [R2+0xe100] ;  /* 0x00e100000294783b */ /* 0x000e6e0000000200 */
[C---:B------:R-:W-:Y:S08]  /*bce0*/  HMMA.16816.F32 R28, R140.reuse, R168, R28 ;  /* 0x000000a88c1c723c */ /* 0x040ff0000000181c */
[----:B------:R-:W-:Y:S01]  /*bcf0*/  HMMA.16816.F32 R32, R140, R170, R32 ;  /* 0x000000aa8c20723c */ /* 0x000fe20000001820 */
[----:B------:R-:W-:Y:S06]  /*bd00*/  LDSM.16.M88.4 R168, [R184+UR4+0x11900] ;  /* 0x01190004b8a8783b */ /* 0x000fec0008000200 */
[----:B------:R-:W-:Y:S01]  /*bd10*/  IADD3 R140, R133, UR4, R184 ;  /* 0x00000004858c7c10 */ /* 0x000fe2000fffe0b8 */
[C---:B----4-:R-:W-:Y:S05]  /*bd20*/  HMMA.16816.F32 R4, R144.reuse, R152, R4 ;  /* 0x000000989004723c */ /* 0x050fea0000001804 */
[----:B------:R-:W-:Y:S03]  /*bd30*/  IMAD.IADD R187, R185, 0x1, R140 ;  /* 0x00000001b9bb7824 */ /* 0x000fe600078e028c */
[C---:B------:R-:W-:Y:S02]  /*bd40*/  HMMA.16816.F32 R8, R144.reuse, R154, R8 ;  /* 0x0000009a9008723c */ /* 0x040fe40000001808 */
[----:B------:R-:W3:Y:S05]  /*bd50*/  LDSM.16.M88.4 R140, [R187+0xe900] ;  /* 0x00e90000bb8c783b */ /* 0x000eea0000000200 */
[----:B------:R-:W4:Y:S01]  /*bd60*/  LDSM.16.M88.4 R152, [R187+0xf100] ;  /* 0x00f10000bb98783b */ /* 0x000f220000000200 */
[C---:B------:R-:W-:Y:S08]  /*bd70*/  HMMA.16816.F32 R12, R144.reuse, R156, R12 ;  /* 0x0000009c900c723c */ /* 0x040ff0000000180c */
[C---:B------:R-:W-:Y:S01]  /*bd80*/  HMMA.16816.F32 R16, R144.reuse, R158, R16 ;  /* 0x0000009e9010723c */ /* 0x040fe20000001810 */
[----:B------:R-:W-:Y:S07]  /*bd90*/  LDSM.16.M88.4 R156, [R186+0x8000] ;  /* 0x00800000ba9c783b */ /* 0x000fee0000000200 */
[C---:B-----5:R-:W-:Y:S08]  /*bda0*/  HMMA.16816.F32 R20, R144.reuse, R160, R20 ;  /* 0x000000a09014723c */ /* 0x060ff00000001814 */
[C---:B------:R-:W-:Y:S01]  /*bdb0*/  HMMA.16816.F32 R24, R144.reuse, R162, R24 ;  /* 0x000000a29018723c */ /* 0x040fe20000001818 */
[----:B------:R-:W-:Y:S07]  /*bdc0*/  LDSM.16.M88.4 R160, [R184+UR4+0x10100] ;  /* 0x01010004b8a0783b */ /* 0x000fee0008000200 */
[C---:B--2---:R-:W-:Y:S08]  /*bdd0*/  HMMA.16816.F32 R28, R144.reuse, R164, R28 ;  /* 0x000000a4901c723c */ /* 0x044ff0000000181c */
[----:B------:R-:W-:Y:S01]  /*bde0*/  HMMA.16816.F32 R32, R144, R166, R32 ;  /* 0x000000a69020723c */ /* 0x000fe20000001820 */
[----:B------:R-:W2:Y:S05]  /*bdf0*/  LDSM.16.M88.4 R144, [R187+0xf900] ;  /* 0x00f90000bb90783b */ /* 0x000eaa0000000200 */
[----:B------:R-:W5:Y:S02]  /*be00*/  LDSM.16.M88.4 R164, [R184+UR4+0x10900] ;  /* 0x01090004b8a4783b */ /* 0x000f640008000200 */
[C---:B-1----:R-:W-:Y:S08]  /*be10*/  HMMA.16816.F32 R4, R136.reuse, R148, R4 ;  /* 0x000000948804723c */ /* 0x042ff00000001804 */
[C---:B------:R-:W-:Y:S01]  /*be20*/  HMMA.16816.F32 R8, R136.reuse, R150, R8 ;  /* 0x000000968808723c */ /* 0x040fe20000001808 */
[----:B------:R-:W1:Y:S07]  /*be30*/  LDSM.16.M88.4 R148, [R184+UR4+0x11100] ;  /* 0x01110004b894783b */ /* 0x000e6e0008000200 */
[C---:B---3--:R-:W-:Y:S08]  /*be40*/  HMMA.16816.F32 R12, R136.reuse, R140, R12 ;  /* 0x0000008c880c723c */ /* 0x048ff0000000180c */
[C---:B------:R-:W-:Y:S01]  /*be50*/  HMMA.16816.F32 R16, R136.reuse, R142, R16 ;  /* 0x0000008e8810723c */ /* 0x040fe20000001810 */
[----:B------:R-:W-:Y:S07]  /*be60*/  LDSM.16.M88.4 R140, [R188+0x11100] ;  /* 0x01110000bc8c783b */ /* 0x000fee0000000200 */
[C---:B----4-:R-:W-:Y:S08]  /*be70*/  HMMA.16816.F32 R20, R136.reuse, R152, R20 ;  /* 0x000000988814723c */ /* 0x050ff00000001814 */
[C---:B------:R-:W-:Y:S01]  /*be80*/  HMMA.16816.F32 R24, R136.reuse, R154, R24 ;  /* 0x0000009a8818723c */ /* 0x040fe20000001818 */
[----:B------:R-:W-:Y:S07]  /*be90*/  LDSM.16.M88.4 R152, [R181+0x8000] ;  /* 0x00800000b598783b */ /* 0x000fee0000000200 */
[C---:B--2---:R-:W-:Y:S08]  /*bea0*/  HMMA.16816.F32 R28, R136.reuse, R144, R28 ;  /* 0x00000090881c723c */ /* 0x044ff0000000181c */
[----:B------:R-:W-:Y:S01]  /*beb0*/  HMMA.16816.F32 R32, R136, R146, R32 ;  /* 0x000000928820723c */ /* 0x000fe20000001820 */
[----:B------:R-:W2:Y:S05]  /*bec0*/  LDSM.16.M88.4 R136, [R188+0x10900] ;  /* 0x01090000bc88783b */ /* 0x000eaa0000000200 */
[----:B------:R-:W3:Y:S02]  /*bed0*/  LDSM.16.M88.4 R144, [R188+0x11900] ;  /* 0x01190000bc90783b */ /* 0x000ee40000000200 */
[C---:B------:R-:W-:Y:S08]  /*bee0*/  HMMA.16816.F32 R4, R156.reuse, R160, R4 ;  /* 0x000000a09c04723c */ /* 0x040ff00000001804 */
[C---:B------:R-:W-:Y:S01]  /*bef0*/  HMMA.16816.F32 R8, R156.reuse, R162, R8 ;  /* 0x000000a29c08723c */ /* 0x040fe20000001808 */
[----:B------:R-:W4:Y:S07]  /*bf00*/  LDSM.16.M88.4 R160, [R0+0x10100] ;  /* 0x0101000000a0783b */ /* 0x000f2e0000000200 */
[C---:B-----5:R-:W-:Y:S08]  /*bf10*/  HMMA.16816.F32 R12, R156.reuse, R164, R12 ;  /* 0x000000a49c0c723c */ /* 0x060ff0000000180c */
        /* <DEDUP_REMOVED lines=18> */
[----:B------:R3:W2:Y:S07]  /*c040*/  LDSM.16.M88.4 R144, [R2+0x10100] ;  /* 0x010100000290783b */ /* 0x0006ae0000000200 */
[C---:B----4-:R-:W-:Y:S08]  /*c050*/  HMMA.16816.F32 R4, R152.reuse, R160, R4 ;  /* 0x000000a09804723c */ /* 0x050ff00000001804 */
[C---:B------:R-:W-:Y:S01]  /*c060*/  HMMA.16816.F32 R8, R152.reuse, R162, R8 ;  /* 0x000000a29808723c */ /* 0x040fe20000001808 */
[----:B------:R-:W4:Y:S07]  /*c070*/  LDSM.16.M88.4 R160, [R187+0x10900] ;  /* 0x01090000bba0783b */ /* 0x000f2e0000000200 */
[C---:B-1----:R-:W-:Y:S04]  /*c080*/  HMMA.16816.F32 R12, R152.reuse, R148, R12 ;  /* 0x00000094980c723c */ /* 0x042fe8000000180c */
[----:B---3--:R-:W-:Y:S02]  /*c090*/  IMAD.MOV.U32 R2, RZ, RZ, R195 ;  /* 0x000000ffff027224 */ /* 0x008fe400078e00c3 */
[----:B------:R-:W-:Y:S01]  /*c0a0*/  @P0 IMAD.MOV.U32 R2, RZ, RZ, R209 ;  /* 0x000000ffff020224 */ /* 0x000fe200078e00d1 */
[----:B------:R-:W-:Y:S01]  /*c0b0*/  PLOP3.LUT P0, PT, PT, PT, UP1, 0x40, 0x0 ;  /* 0x000000000000781c */ /* 0x000fe20003f0e818 */
[C---:B------:R-:W-:Y:S01]  /*c0c0*/  HMMA.16816.F32 R16, R152.reuse, R150, R16 ;  /* 0x000000969810723c */ /* 0x040fe20000001810 */
[----:B------:R-:W1:Y:S05]  /*c0d0*/  LDSM.16.M88.4 R148, [R187+0x11900] ;  /* 0x01190000bb94783b */ /* 0x000e6a0000000200 */
[----:B------:R-:W3:Y:S02]  /*c0e0*/  SHFL.IDX PT, R0, R2, RZ, 0x1c1f ;  /* 0x001c1fff02007589 */ /* 0x000ee400000e0000 */
[C---:B-----5:R-:W-:Y:S08]  /*c0f0*/  HMMA.16816.F32 R20, R152.reuse, R156, R20 ;  /* 0x0000009c9814723c */ /* 0x060ff00000001814 */
[C---:B------:R-:W-:Y:S08]  /*c100*/  HMMA.16816.F32 R24, R152.reuse, R158, R24 ;  /* 0x0000009e9818723c */ /* 0x040ff00000001818 */
[C---:B--2---:R-:W-:Y:S07]  /*c110*/  HMMA.16816.F32 R28, R152.reuse, R136, R28 ;  /* 0x00000088981c723c */ /* 0x044fee000000181c */
[----:B------:R-:W-:Y:S01]  /*c120*/  IMAD.SHL.U32 R137, R210, 0x40, RZ ;  /* 0x00000040d2897824 */ /* 0x000fe200078e00ff */
[----:B------:R-:W-:Y:S04]  /*c130*/  HMMA.16816.F32 R32, R152, R138, R32 ;  /* 0x0000008a9820723c */ /* 0x000fe80000001820 */
[----:B------:R-:W-:Y:S04]  /*c140*/  IADD3 R136, -R204, 0x1, -R137 ;  /* 0x00000001cc887810 */ /* 0x000fe80007ffe989 */
[C---:B------:R-:W-:Y:S05]  /*c150*/  HMMA.16816.F32 R4, R140.reuse, R144, R4 ;  /* 0x000000908c04723c */ /* 0x040fea0000001804 */
[----:B------:R-:W-:Y:S03]  /*c160*/  IADD3 R136, R136, c[0x0][0x1d0], RZ ;  /* 0x0000740088887a10 */ /* 0x000fe60007ffe0ff */
[C---:B------:R-:W-:Y:S04]  /*c170*/  HMMA.16816.F32 R8, R140.reuse, R146, R8 ;  /* 0x000000928c08723c */ /* 0x040fe80000001808 */
[----:B------:R-:W-:Y:S04]  /*c180*/  IADD3 R139, R136, -c[0x0][0x168], RZ ;  /* 0x80005a00888b7a10 */ /* 0x000fe80007ffe0ff */
[C---:B----4-:R-:W-:Y:S08]  /*c190*/  HMMA.16816.F32 R12, R140.reuse, R160, R12 ;  /* 0x000000a08c0c723c */ /* 0x050ff0000000180c */
[C---:B------:R-:W-:Y:S08]  /*c1a0*/  HMMA.16816.F32 R16, R140.reuse, R162, R16 ;  /* 0x000000a28c10723c */ /* 0x040ff00000001810 */
[C---:B------:R-:W-:Y:S08]  /*c1b0*/  HMMA.16816.F32 R20, R140.reuse, R164, R20 ;  /* 0x000000a48c14723c */ /* 0x040ff00000001814 */
[C---:B------:R-:W-:Y:S08]  /*c1c0*/  HMMA.16816.F32 R24, R140.reuse, R166, R24 ;  /* 0x000000a68c18723c */ /* 0x040ff00000001818 */
[C---:B-1----:R-:W-:Y:S08]  /*c1d0*/  HMMA.16816.F32 R28, R140.reuse, R148, R28 ;  /* 0x000000948c1c723c */ /* 0x042ff0000000181c */
[----:B------:R-:W-:Y:S07]  /*c1e0*/  HMMA.16816.F32 R32, R140, R150, R32 ;  /* 0x000000968c20723c */ /* 0x000fee0000001820 */
[C---:B------:R-:W-:Y:S02]  /*c1f0*/  IADD3 R141, R139.reuse, c[0x0][0x328], RZ ;  /* 0x0000ca008b8d7a10 */ /* 0x040fe40007ffe0ff */
[----:B------:R-:W-:Y:S03]  /*c200*/  IADD3 R139, R139, UR6, RZ ;  /* 0x000000068b8b7c10 */ /* 0x000fe6000fffe0ff */
[--C-:B---3--:R-:W-:Y:S02]  /*c210*/  IMAD.IADD R145, R141, 0x1, R0.reuse ;  /* 0x000000018d917824 */ /* 0x108fe400078e0200 */
        /* <DEDUP_REMOVED lines=16> */
.L_x_1603:
[----:B------:R-:W-:Y:S04]  /*c320*/  MOV R0, c[0x0][0x32c] ;  /* 0x0000cb0000007a02 */ /* 0x000fe80000000f00 */
[----:B------:R-:W-:Y:S11]  /*c330*/  ISETP.NE.AND P0, PT, R0, 0x1, PT ;  /* 0x000000010000780c */ /* 0x000ff60003f05270 */
[----:B------:R-:W-:Y:S02]  /*c340*/  @!UPT UIADD3 URZ, URZ, URZ, URZ ;  /* 0x0000003f3f3ff290 */ /* 0x000fe4000fffe03f */
[----:B------:R-:W-:Y:S05]  /*c350*/  @P0 IMAD.HI.U32 R0, R136, c[0x0][0x330], RZ ;  /* 0x0000cc0088000a27 */ /* 0x000fea00078e00ff */
[----:B------:R-:W-:Y:S02]  /*c360*/  @P0 SHF.R.U32.HI R136, RZ, c[0x0][0x334], R0 ;  /* 0x0000cd00ff880a19 */ /* 0x000fe40000011600 */
.L_x_1604:
[----:B------:R-:W-:Y:S05]  /*c370*/  BSYNC B0 ;  /* 0x0000000000007941 */ /* 0x000fea0003800000 */
.L_x_1602:
[----:B------:R-:W-:Y:S04]  /*c380*/  IMAD R147, R136, c[0x0][0x32c], -R137 ;  /* 0x0000cb0088937a24 */ /* 0x000fe800078e0a89 */
[----:B------:R-:W-:Y:S05]  /*c390*/  IMAD.IADD R136, R147, 0x1, -R204 ;  /* 0x0000000193887824 */ /* 0x000fea00078e0acc */
[----:B------:R-:W-:Y:S02]  /*c3a0*/  IADD3 R0, R136, c[0x0][0x32c], RZ ;  /* 0x0000cb0088007a10 */ /* 0x000fe40007ffe0ff */
[----:B------:R-:W-:Y:S02]  /*c3b0*/  IMNMX R143, R143, R136, !PT ;  /* 0x000000888f8f7217 */ /* 0x000fe40007800200 */
[----:B------:R-:W-:Y:S02]  /*c3c0*/  IMNMX R145, R145, R0, PT ;  /* 0x0000000091917217 */ /* 0x000fe40003800200 */
.L_x_1601:
[----:B------:R-:W-:Y:S04]  /*c3d0*/  ISETP.GT.AND P0, PT, R210, -0x1, PT ;  /* 0xffffffffd200780c */ /* 0x000fe80003f04270 */
[C---:B------:R-:W-:Y:S02]  /*c3e0*/  ISETP.GT.AND P5, PT, R143.reuse, RZ, P0 ;  /* 0x000000ff8f00720c */ /* 0x040fe400007a4270 */
[----:B------:R-:W-:Y:S02]  /*c3f0*/  ISETP.GT.AND P4, PT, R143, 0x1, P0 ;  /* 0x000000018f00780c */ /* 0x000fe40000784270 */
[C---:B------:R-:W-:Y:S02]  /*c400*/  ISETP.LT.OR P5, PT, R145.reuse, 0x1, P5 ;  /* 0x000000019100780c */ /* 0x040fe40002fa1670 */
[----:B------:R-:W-:Y:S02]  /*c410*/  ISETP.LT.OR P4, PT, R145, 0x2, P4 ;  /* 0x000000029100780c */ /* 0x000fe40002781670 */
[----:B------:R-:W-:Y:S02]  /*c420*/  FSEL R144, R4, -INF , !P5 ;  /* 0xff80000004907808 */ /* 0x000fe40006800000 */
[----:B------:R-:W-:Y:S02]  /*c430*/  FSEL R4, R5, -INF , !P4 ;  /* 0xff80000005047808 */ /* 0x000fe40006000000 */
[C---:B------:R-:W-:Y:S02]  /*c440*/  ISETP.GT.AND P4, PT, R143.reuse, 0x10, P0 ;  /* 0x000000108f00780c */ /* 0x040fe40000784270 */
[----:B------:R-:W-:Y:S02]  /*c450*/  ISETP.GT.AND P6, PT, R143, 0x8, P0 ;  /* 0x000000088f00780c */ /* 0x000fe400007c4270 */
[----:B------:R-:W-:Y:S02]  /*c460*/  ISETP.LT.OR P4, PT, R145, 0x11, P4 ;  /* 0x000000119100780c */ /* 0x000fe40002781670 */
        /* <DEDUP_REMOVED lines=58> */
.L_x_1607:
[----:B------:R-:W-:Y:S04]  /*c810*/  MOV R9, c[0x0][0x32c] ;  /* 0x0000cb0000097a02 */ /* 0x000fe80000000f00 */
[----:B------:R-:W-:Y:S11]  /*c820*/  ISETP.NE.AND P4, PT, R9, 0x1, PT ;  /* 0x000000010900780c */ /* 0x000ff60003f85270 */
[----:B------:R-:W-:Y:S02]  /*c830*/  @!UPT UIADD3 URZ, URZ, URZ, URZ ;  /* 0x0000003f3f3ff290 */ /* 0x000fe4000fffe03f */
[----:B------:R-:W-:Y:S05]  /*c840*/  @P4 IMAD.HI.U32 R9, R12, c[0x0][0x330], RZ ;  /* 0x0000cc000c094a27 */ /* 0x000fea00078e00ff */
[----:B------:R-:W-:Y:S02]  /*c850*/  @P4 SHF.R.U32.HI R12, RZ, c[0x0][0x334], R9 ;  /* 0x0000cd00ff0c4a19 */ /* 0x000fe40000011609 */
.L_x_1608:
[----:B------:R-:W-:Y:S05]  /*c860*/  BSYNC B0 ;  /* 0x0000000000007941 */ /* 0x000fea0003800000 */
.L_x_1606:
[----:B------:R-:W-:Y:S04]  /*c870*/  IMAD R137, R12, c[0x0][0x32c], -R137 ;  /* 0x0000cb000c897a24 */ /* 0x000fe800078e0a89 */
[----:B------:R-:W-:Y:S05]  /*c880*/  IMAD.IADD R12, R137, 0x1, -R204 ;  /* 0x00000001890c7824 */ /* 0x000fea00078e0acc */
[----:B------:R-:W-:Y:S02]  /*c890*/  IADD3 R9, R12, c[0x0][0x32c], RZ ;  /* 0x0000cb000c097a10 */ /* 0x000fe40007ffe0ff */
[----:B------:R-:W-:Y:S02]  /*c8a0*/  IMNMX R5, R5, R12, !PT ;  /* 0x0000000c05057217 */ /* 0x000fe40007800200 */
[----:B------:R-:W-:Y:S02]  /*c8b0*/  IMNMX R2, R2, R9, PT ;  /* 0x0000000902027217 */ /* 0x000fe40003800200 */
.L_x_1605:
[----:B------:R-:W-:Y:S01]  /*c8c0*/  FMNMX.FTZ R13, R144, R132, !PT ;  /* 0x00000084900d7209 */ /* 0x000fe20007810000 */
[----:B------:R-:W-:Y:S04]  /*c8d0*/  DEPBAR.LE SB0, 0x2 ;  /* 0x000080800000791a */ /* 0x000fe80000000000 */
[----:B------:R-:W-:Y:S01]  /*c8e0*/  FMNMX.FTZ R13, R4, R13, !PT ;  /* 0x0000000d040d7209 */ /* 0x000fe20007810000 */
[----:B------:R-:W-:Y:S01]  /*c8f0*/  BAR.SYNC.DEFER_BLOCKING 0x0 ;  /* 0x0000000000007b1d */ /* 0x000fe20000010000 */
[C---:B------:R-:W-:Y:S01]  /*c900*/  ISETP.GT.AND P6, PT, R5.reuse, RZ, P0 ;  /* 0x000000ff0500720c */ /* 0x040fe200007c4270 */
[----:B------:R-:W-:Y:S01]  /*c910*/  UIADD3 UR9, UR5, 0x1, URZ ;  /* 0x0000000105097890 */ /* 0x000fe2000fffe03f */
[----:B------:R-:W-:Y:S01]  /*c920*/  FMNMX.FTZ R13, R8, R13, !PT ;  /* 0x0000000d080d7209 */ /* 0x000fe20007810000 */
[----:B------:R-:W-:Y:S01]  /*c930*/  UISETP.GE.AND UP0, UPT, UR5, 0x1, UPT ;  /* 0x000000010500788c */ /* 0x000fe2000bf06270 */
[----:B------:R-:W-:Y:S02]  /*c940*/  ISETP.LT.OR P6, PT, R2, 0x1, P6 ;  /* 0x000000010200780c */ /* 0x000fe400037c1670 */
[----:B------:R-:W-:Y:S01]  /*c950*/  FMNMX.FTZ R13, R0, R13, !PT ;  /* 0x0000000d000d7209 */ /* 0x000fe20007810000 */
[----:B------:R-:W-:Y:S01]  /*c960*/  USEL UR5, UR9, URZ, !UP0 ;  /* 0x0000003f09057287 */ /* 0x000fe2000c000000 */
[C---:B------:R-:W-:Y:S02]  /*c970*/  ISETP.GT.AND P5, PT, R5.reuse, 0x1, P0 ;  /* 0x000000010500780c */ /* 0x040fe400007a4270 */
[----:B------:R-:W-:Y:S02]  /*c980*/  FMNMX.FTZ R13, R164, R13, !PT ;  /* 0x0000000da40d7209 */ /* 0x000fe40007810000 */
[----:B------:R-:W-:Y:S02]  /*c990*/  ISETP.GT.AND P4, PT, R5, 0x8, P0 ;  /* 0x000000080500780c */ /* 0x000fe40000784270 */
[----:B------:R-:W-:Y:S02]  /*c9a0*/  FMNMX.FTZ R13, R162, R13, !PT ;  /* 0x0000000da20d7209 */ /* 0x000fe40007810000 */
[----:B------:R-:W-:Y:S02]  /*c9b0*/  FSEL R6, R6, -INF , !P6 ;  /* 0xff80000006067808 */ /* 0x000fe40007000000 */
[----:B------:R-:W-:Y:S02]  /*c9c0*/  FMNMX.FTZ R13, R138, R13, !PT ;  /* 0x0000000d8a0d7209 */ /* 0x000fe40007810000 */
[----:B------:R-:W-:Y:S02]  /*c9d0*/  ISETP.LT.OR P5, PT, R2, 0x2, P5 ;  /* 0x000000020200780c */ /* 0x000fe40002fa1670 */
[----:B------:R-:W-:Y:S02]  /*c9e0*/  FMNMX.FTZ R13, R136, R13, !PT ;  /* 0x0000000d880d7209 */ /* 0x000fe40007810000 */
[----:B------:R-:W-:Y:S02]  /*c9f0*/  ISETP.LT.OR P4, PT, R2, 0x9, P4 ;  /* 0x000000090200780c */ /* 0x000fe40002781670 */
[----:B------:R-:W-:Y:S02]  /*ca00*/  FMNMX.FTZ R13, R172, R13, !PT ;  /* 0x0000000dac0d7209 */ /* 0x000fe40007810000 */
[----:B------:R-:W-:Y:S02]  /*ca10*/  FSEL R9, R7, -INF , !P5 ;  /* 0xff80000007097808 */ /* 0x000fe40006800000 */
[----:B------:R-:W-:Y:S02]  /*ca20*/  FMNMX.FTZ R13, R170, R13, !PT ;  /* 0x0000000daa0d7209 */ /* 0x000fe40007810000 */
[----:B------:R-:W-:Y:S02]  /*ca30*/  FSEL R7, R10, -INF , !P4 ;  /* 0xff8000000a077808 */ /* 0x000fe40006000000 */
[----:B------:R-:W-:Y:S02]  /*ca40*/  FMNMX.FTZ R10, R6, R3, !PT ;  /* 0x00000003060a7209 */ /* 0x000fe40007810000 */
[----:B------:R-:W-:Y:S02]  /*ca50*/  ISETP.GT.AND P6, PT, R5, 0x9, P0 ;  /* 0x000000090500780c */ /* 0x000fe400007c4270 */
[----:B------:R-:W-:Y:S02]  /*ca60*/  FMNMX.FTZ R13, R142, R13, !PT ;  /* 0x0000000d8e0d7209 */ /* 0x000fe40007810000 */
[----:B------:R-:W-:Y:S02]  /*ca70*/  FMNMX.FTZ R10, R9, R10, !PT ;  /* 0x0000000a090a7209 */ /* 0x000fe40007810000 */
[----:B------:R-:W-:Y:S02]  /*ca80*/  ISETP.LT.OR P6, PT, R2, 0xa, P6 ;  /* 0x0000000a0200780c */ /* 0x000fe400037c1670 */
[C---:B------:R-:W-:Y:S02]  /*ca90*/  ISETP.GT.AND P4, PT, R5.reuse, 0x11, P0 ;  /* 0x000000110500780c */ /* 0x040fe40000784270 */
[----:B------:R-:W-:Y:S02]  /*caa0*/  ISETP.GT.AND P5, PT, R5, 0x10, P0 ;  /* 0x000000100500780c */ /* 0x000fe400007a4270 */
[----:B------:R-:W-:Y:S02]  /*cab0*/  FMNMX.FTZ R13, R140, R13, !PT ;  /* 0x0000000d8c0d7209 */ /* 0x000fe40007810000 */
[----:B------:R-:W-:Y:S02]  /*cac0*/  FSEL R11, R11, -INF , !P6 ;  /* 0xff8000000b0b7808 */ /* 0x000fe40007000000 */
[C---:B------:R-:W-:Y:S02]  /*cad0*/  ISETP.LT.OR P4, PT, R2.reuse, 0x12, P4 ;  /* 0x000000120200780c */ /* 0x040fe40002781670 */
[----:B------:R-:W-:Y:S02]  /*cae0*/  FMNMX.FTZ R10, R7, R10, !PT ;  /* 0x0000000a070a7209 */ /* 0x000fe40007810000 */
[----:B------:R-:W-:Y:S02]  /*caf0*/  ISETP.LT.OR P5, PT, R2, 0x11, P5 ;  /* 0x000000110200780c */ /* 0x000fe40002fa1670 */
        /* <DEDUP_REMOVED lines=13> */
[----:B------:R-:W-:Y:S02]  /*cbd0*/  FMNMX.FTZ R12, R139, R10, !PT ;  /* 0x0000000a8b0c7209 */ /* 0x000fe40007810000 */
[----:B------:R-:W-:Y:S02]  /*cbe0*/  ISETP.GT.AND P4, PT, R5, 0x20, P0 ;  /* 0x000000200500780c */ /* 0x000fe40000784270 */
[----:B------:R-:W-:Y:S02]  /*cbf0*/  FMNMX.FTZ R13, R154, R15, !PT ;  /* 0x0000000f9a0d7209 */ /* 0x000fe40007810000 */
[----:B------:R-:W-:Y:S02]  /*cc00*/  FMNMX.FTZ R12, R33, R12, !PT ;  /* 0x0000000c210c7209 */ /* 0x000fe40007810000 */
[----:B------:R-:W-:Y:S01]  /*cc10*/  ISETP.LT.OR P4, PT, R2, 0x21, P4 ;  /* 0x000000210200780c */ /* 0x000fe20002781670 */
[----:B------:R-:W1:Y:S01]  /*cc20*/  SHFL.BFLY PT, R10, R13, 0x2, 0x1f ;  /* 0x0c401f000d0a7f89 */ /* 0x000e6200000e0000 */
[----:B------:R-:W-:Y:S02]  /*cc30*/  ISETP.GT.AND P6, PT, R5, 0x21, P0 ;  /* 0x000000210500780c */ /* 0x000fe400007c4270 */
[----:B------:R-:W-:Y:S02]  /*cc40*/  FSEL R171, R22, -INF , !P4 ;  /* 0xff80000016ab7808 */ /* 0x000fe40006000000 */
[----:B------:R-:W-:Y:S02]  /*cc50*/  FMNMX.FTZ R12, R137, R12, !PT ;  /* 0x0000000c890c7209 */ /* 0x000fe40007810000 */
[C---:B------:R-:W-:Y:S02]  /*cc60*/  ISETP.LT.OR P6, PT, R2.reuse, 0x22, P6 ;  /* 0x000000220200780c */ /* 0x040fe400037c1670 */
[----:B------:R-:W-:Y:S02]  /*cc70*/  ISETP.GT.AND P5, PT, R5, 0x28, P0 ;  /* 0x000000280500780c */ /* 0x000fe400007a4270 */
[----:B------:R-:W-:Y:S02]  /*cc80*/  FSEL R169, R23, -INF , !P6 ;  /* 0xff80000017a97808 */ /* 0x000fe40007000000 */
[----:B------:R-:W-:Y:S01]  /*cc90*/  ISETP.LT.OR P5, PT, R2, 0x29, P5 ;  /* 0x000000290200780c */ /* 0x000fe20002fa1670 */
[----:B------:R-:W-:Y:S01]  /*cca0*/  LDSM.16.MT88.4 R20, [R135+UR4+0x100] ;  /* 0x000100048714783b */ /* 0x000fe20008004200 */
[----:B------:R-:W-:Y:S02]  /*ccb0*/  ISETP.GT.AND P4, PT, R5, 0x29, P0 ;  /* 0x000000290500780c */ /* 0x000fe40000784270 */
[----:B------:R-:W-:Y:S02]  /*ccc0*/  FMNMX.FTZ R12, R171, R12, !PT ;  /* 0x0000000cab0c7209 */ /* 0x000fe40007810000 */
[----:B------:R-:W-:Y:S02]  /*ccd0*/  FSEL R143, R26, -INF , !P5 ;  /* 0xff8000001a8f7808 */ /* 0x000fe40006800000 */
[C---:B------:R-:W-:Y:S02]  /*cce0*/  ISETP.LT.OR P4, PT, R2.reuse, 0x2a, P4 ;  /* 0x0000002a0200780c */ /* 0x040fe40002781670 */
[----:B------:R-:W-:Y:S02]  /*ccf0*/  FMNMX.FTZ R12, R169, R12, !PT ;  /* 0x0000000ca90c7209 */ /* 0x000fe40007810000 */
[----:B------:R-:W-:Y:S02]  /*cd00*/  ISETP.GT.AND P6, PT, R5, 0x30, P0 ;  /* 0x000000300500780c */ /* 0x000fe400007c4270 */
[----:B------:R-:W-:Y:S02]  /*cd10*/  FSEL R141, R27, -INF , !P4 ;  /* 0xff8000001b8d7808 */ /* 0x000fe40006000000 */
[----:B------:R-:W-:Y:S02]  /*cd20*/  FMNMX.FTZ R12, R143, R12, !PT ;  /* 0x0000000c8f0c7209 */ /* 0x000fe40007810000 */
[----:B------:R-:W-:Y:S02]  /*cd30*/  ISETP.LT.OR P6, PT, R2, 0x31, P6 ;  /* 0x000000310200780c */ /* 0x000fe400037c1670 */
        /* <DEDUP_REMOVED lines=11> */
[----:B------:R-:W-:Y:S04]  /*cdf0*/  ISETP.LT.OR P0, PT, R2, 0x3a, P0 ;  /* 0x0000003a0200780c */ /* 0x000fe80000701670 */
        /* <DEDUP_REMOVED lines=9> */
[C---:B------:R-:W-:Y:S03]  /*ce90*/  FMUL.FTZ R159, R2.reuse, c[0x0][0x2d0] ;  /* 0x0000b400029f7a20 */ /* 0x040fe60000410000 */
[----:B------:R-:W-:Y:S02]  /*cea0*/  FSEL R5, R2, RZ, P0 ;  /* 0x000000ff02057208 */ /* 0x000fe40000000000 */
[----:B--2---:R-:W-:Y:S02]  /*ceb0*/  FMNMX.FTZ R13, R15, R10, !PT ;  /* 0x0000000a0f0d7209 */ /* 0x004fe40007810000 */
[----:B------:R-:W-:Y:S03]  /*cec0*/  FSEL R159, R159, RZ, P0 ;  /* 0x000000ff9f9f7208 */ /* 0x000fe60000000000 */
[----:B------:R-:W1:Y:S02]  /*ced0*/  SHFL.BFLY PT, R10, R13, 0x1, 0x1f ;  /* 0x0c201f000d0a7f89 */ /* 0x000e6400000e0000 */
[--C-:B------:R-:W-:Y:S02]  /*cee0*/  FFMA.FTZ R15, R0, c[0x0][0x2d0], -R159.reuse ;  /* 0x0000b400000f7a23 */ /* 0x100fe4000001089f */
[--C-:B------:R-:W-:Y:S02]  /*cef0*/  FFMA.FTZ R149, R4, c[0x0][0x2d0], -R159.reuse ;  /* 0x0000b40004957a23 */ /* 0x100fe4000001089f */
[----:B------:R-:W-:Y:S01]  /*cf00*/  FADD.FTZ R4, -R5, R132 ;  /* 0x0000008405047221 */ /* 0x000fe20000010100 */
[----:B------:R-:W-:Y:S01]  /*cf10*/  MOV R132, R2 ;  /* 0x0000000200847202 */ /* 0x000fe20000000f00 */
[--C-:B------:R-:W-:Y:S01]  /*cf20*/  FFMA.FTZ R146, R8, c[0x0][0x2d0], -R159.reuse ;  /* 0x0000b40008927a23 */ /* 0x100fe2000001089f */
[----:B------:R-:W-:Y:S01]  /*cf30*/  MUFU.EX2 R15, R15 ;  /* 0x0000000f000f7308 */ /* 0x000fe20000000800 */
[----:B------:R-:W-:Y:S02]  /*cf40*/  FMUL.FTZ R12, R4, c[0x0][0x2d0] ;  /* 0x0000b400040c7a20 */ /* 0x000fe40000410000 */
[--C-:B------:R-:W-:Y:S02]  /*cf50*/  FFMA.FTZ R150, R144, c[0x0][0x2d0], -R159.reuse ;  /* 0x0000b40090967a23 */ /* 0x100fe4000001089f */
[--C-:B------:R-:W-:Y:S02]  /*cf60*/  FFMA.FTZ R163, R138, c[0x0][0x2d0], -R159.reuse ;  /* 0x0000b4008aa37a23 */ /* 0x100fe4000001089f */
[--C-:B------:R-:W-:Y:S02]  /*cf70*/  FFMA.FTZ R175, R140, c[0x0][0x2d0], -R159.reuse ;  /* 0x0000b4008caf7a23 */ /* 0x100fe4000001089f */
[--C-:B------:R-:W-:Y:S01]  /*cf80*/  FFMA.FTZ R161, R164, c[0x0][0x2d0], -R159.reuse ;  /* 0x0000b400a4a17a23 */ /* 0x100fe2000001089f */
[----:B------:R-:W2:Y:S01]  /*cf90*/  MUFU.EX2 R12, R12 ;  /* 0x0000000c000c7308 */ /* 0x000ea20000000800 */
[--C-:B------:R-:W-:Y:S02]  /*cfa0*/  FFMA.FTZ R164, R136, c[0x0][0x2d0], -R159.reuse ;  /* 0x0000b40088a47a23 */ /* 0x100fe4000001089f */
[--C-:B------:R-:W-:Y:S01]  /*cfb0*/  FFMA.FTZ R173, R170, c[0x0][0x2d0], -R159.reuse ;  /* 0x0000b400aaad7a23 */ /* 0x100fe2000001089f */
[----:B-1----:R-:W-:Y:S01]  /*cfc0*/  FMNMX.FTZ R0, R13, R10, !PT ;  /* 0x0000000a0d007209 */ /* 0x002fe20007810000 */
[--C-:B------:R-:W-:Y:S02]  /*cfd0*/  FFMA.FTZ R170, R142, c[0x0][0x2d0], -R159.reuse ;  /* 0x0000b4008eaa7a23 */ /* 0x100fe4000001089f */
[--C-:B------:R-:W-:Y:S01]  /*cfe0*/  FFMA.FTZ R162, R162, c[0x0][0x2d0], -R159.reuse ;  /* 0x0000b400a2a27a23 */ /* 0x100fe2000001089f */
[C---:B------:R-:W-:Y:S01]  /*cff0*/  FSETP.NEU.FTZ.AND P0, PT, R0.reuse, -INF , PT ;  /* 0xff8000000000780b */ /* 0x040fe20003f1d000 */
[----:B------:R-:W-:Y:S01]  /*d000*/  FMUL.FTZ R152, R0, c[0x0][0x2d0] ;  /* 0x0000b40000987a20 */ /* 0x000fe20000410000 */
[----:B------:R-:W-:Y:S01]  /*d010*/  MUFU.EX2 R149, R149 ;  /* 0x0000009500957308 */ /* 0x000fe20000000800 */
[----:B------:R-:W-:Y:S01]  /*d020*/  FFMA.FTZ R172, R172, c[0x0][0x2d0], -R159 ;  /* 0x0000b400acac7a23 */ /* 0x000fe2000001089f */
[----:B------:R-:W-:Y:S02]  /*d030*/  FSEL R4, R0, RZ, P0 ;  /* 0x000000ff00047208 */ /* 0x000fe40000000000 */
[----:B------:R-:W-:Y:S03]  /*d040*/  FSEL R152, R152, RZ, P0 ;  /* 0x000000ff98987208 */ /* 0x000fe60000000000 */
[----:B------:R-:W-:Y:S02]  /*d050*/  FADD.FTZ R4, -R4, R3 ;  /* 0x0000000304047221 */ /* 0x000fe40000010100 */
[--C-:B------:R-:W-:Y:S01]  /*d060*/  FFMA.FTZ R148, R6, c[0x0][0x2d0], -R152.reuse ;  /* 0x0000b40006947a23 */ /* 0x100fe20000010898 */
[----:B------:R-:W1:Y:S01]  /*d070*/  MUFU.EX2 R150, R150 ;  /* 0x0000009600967308 */ /* 0x000e620000000800 */
[--C-:B------:R-:W-:Y:S02]  /*d080*/  FFMA.FTZ R147, R9, c[0x0][0x2d0], -R152.reuse ;  /* 0x0000b40009937a23 */ /* 0x100fe40000010898 */
[--C-:B------:R-:W-:Y:S02]  /*d090*/  FFMA.FTZ R144, R7, c[0x0][0x2d0], -R152.reuse ;  /* 0x0000b40007907a23 */ /* 0x100fe40000010898 */
[--C-:B------:R-:W-:Y:S02]  /*d0a0*/  FFMA.FTZ R145, R11, c[0x0][0x2d0], -R152.reuse ;  /* 0x0000b4000b917a23 */ /* 0x100fe40000010898 */
[----:B------:R-:W-:Y:S01]  /*d0b0*/  FMUL.FTZ R3, R4, c[0x0][0x2d0] ;  /* 0x0000b40004037a20 */ /* 0x000fe20000410000 */
[----:B------:R-:W-:Y:S01]  /*d0c0*/  IADD3 R4, R135, UR4, RZ ;  /* 0x0000000487047c10 */ /* 0x000fe2000fffe0ff */
[C---:B--2---:R-:W-:Y:S01]  /*d0d0*/  FMUL.FTZ R5, R12.reuse, R129 ;  /* 0x000000810c057220 */ /* 0x044fe20000410000 */
[----:B------:R-:W2:Y:S01]  /*d0e0*/  MUFU.EX2 R146, R146 ;  /* 0x0000009200927308 */ /* 0x000ea20000000800 */
[C---:B------:R-:W-:Y:S01]  /*d0f0*/  FMUL.FTZ R8, R12.reuse, R124 ;  /* 0x0000007c0c087220 */ /* 0x040fe20000410000 */
[----:B------:R-:W-:Y:S01]  /*d100*/  IADD3 R13, R183, R4, RZ ;  /* 0x00000004b70d7210 */ /* 0x000fe20007ffe0ff */
[C---:B------:R-:W-:Y:S02]  /*d110*/  FMUL.FTZ R4, R12.reuse, R128 ;  /* 0x000000800c047220 */ /* 0x040fe40000410000 */
[C---:B------:R-:W-:Y:S02]  /*d120*/  FMUL.FTZ R9, R12.reuse, R125 ;  /* 0x0000007d0c097220 */ /* 0x040fe40000410000 */
[----:B------:R-:W3:Y:S01]  /*d130*/  LDSM.16.MT88.4 R24, [R13+0x100] ;  /* 0x000100000d18783b */ /* 0x000ee20000004200 */
[C---:B------:R-:W-:Y:S02]  /*d140*/  FMUL.FTZ R100, R12.reuse, R100 ;  /* 0x000000640c647220 */ /* 0x040fe40000410000 */
[----:B------:R-:W4:Y:S01]  /*d150*/  MUFU.EX2 R3, R3 ;  /* 0x0000000300037308 */ /* 0x000f220000000800 */
[C---:B------:R-:W-:Y:S02]  /*d160*/  FMUL.FTZ R101, R12.reuse, R101 ;  /* 0x000000650c657220 */ /* 0x040fe40000410000 */
[C---:B------:R-:W-:Y:S01]  /*d170*/  FMUL.FTZ R104, R12.reuse, R104 ;  /* 0x000000680c687220 */ /* 0x040fe20000410000 */
[----:B-1----:R-:W-:Y:S01]  /*d180*/  F2FP.PACK_AB R16, R149, R150 ;  /* 0x000000969510723e */ /* 0x002fe200000000ff */
[C---:B------:R-:W-:Y:S02]  /*d190*/  FMUL.FTZ R105, R12.reuse, R105 ;  /* 0x000000690c697220 */ /* 0x040fe40000410000 */
[C---:B------:R-:W-:Y:S02]  /*d1a0*/  FMUL.FTZ R108, R12.reuse, R108 ;  /* 0x0000006c0c6c7220 */ /* 0x040fe40000410000 */
[C---:B------:R-:W-:Y:S01]  /*d1b0*/  FMUL.FTZ R109, R12.reuse, R109 ;  /* 0x0000006d0c6d7220 */ /* 0x040fe20000410000 */
[----:B------:R-:W-:Y:S01]  /*d1c0*/  MUFU.EX2 R148, R148 ;  /* 0x0000009400947308 */ /* 0x000fe20000000800 */
[C---:B------:R-:W-:Y:S02]  /*d1d0*/  FMUL.FTZ R112, R12.reuse, R112 ;  /* 0x000000700c707220 */ /* 0x040fe40000410000 */
[C---:B------:R-:W-:Y:S01]  /*d1e0*/  FMUL.FTZ R113, R12.reuse, R113 ;  /* 0x000000710c717220 */ /* 0x040fe20000410000 */
[----:B--2---:R-:W-:Y:S01]  /*d1f0*/  F2FP.PACK_AB R18, R15, R146 ;  /* 0x000000920f12723e */ /* 0x004fe200000000ff */
[C---:B------:R-:W-:Y:S02]  /*d200*/  FMUL.FTZ R116, R12.reuse, R116 ;  /* 0x000000740c747220 */ /* 0x040fe40000410000 */
[C---:B------:R-:W-:Y:S02]  /*d210*/  FMUL.FTZ R117, R12.reuse, R117 ;  /* 0x000000750c757220 */ /* 0x040fe40000410000 */
[C---:B------:R-:W-:Y:S01]  /*d220*/  FMUL.FTZ R120, R12.reuse, R120 ;  /* 0x000000780c787220 */ /* 0x040fe20000410000 */
[----:B------:R-:W1:Y:S01]  /*d230*/  MUFU.EX2 R147, R147 ;  /* 0x0000009300937308 */ /* 0x000e620000000800 */
[C---:B------:R-:W-:Y:S02]  /*d240*/  FMUL.FTZ R121, R12.reuse, R121 ;  /* 0x000000790c797220 */ /* 0x040fe40000410000 */
[C---:B------:R-:W-:Y:S02]  /*d250*/  FMUL.FTZ R36, R12.reuse, R36 ;  /* 0x000000240c247220 */ /* 0x040fe40000410000 */
[C---:B----4-:R-:W-:Y:S02]  /*d260*/  FMUL.FTZ R6, R3.reuse, R130 ;  /* 0x0000008203067220 */ /* 0x050fe40000410000 */
[C---:B------:R-:W-:Y:S02]  /*d270*/  FMUL.FTZ R7, R3.reuse, R131 ;  /* 0x0000008303077220 */ /* 0x040fe40000410000 */
[C---:B------:R-:W-:Y:S01]  /*d280*/  FMUL.FTZ R10, R3.reuse, R126 ;  /* 0x0000007e030a7220 */ /* 0x040fe20000410000 */
[----:B------:R-:W-:Y:S01]  /*d290*/  MUFU.EX2 R144, R144 ;  /* 0x0000009000907308 */ /* 0x000fe20000000800 */
[C---:B------:R-:W-:Y:S01]  /*d2a0*/  FMUL.FTZ R11, R3.reuse, R127 ;  /* 0x0000007f030b7220 */ /* 0x040fe20000410000 */
[----:B------:R-:W-:Y:S01]  /*d2b0*/  LDSM.16.MT88.4 R128, [R135+UR4+0x2900] ;  /* 0x002900048780783b */ /* 0x000fe20008004200 */
        /* <DEDUP_REMOVED lines=17> */
[----:B------:R-:W1:Y:S01]  /*d3d0*/  MUFU.EX2 R162, R162 ;  /* 0x000000a200a27308 */ /* 0x000e620000000800 */
[----:B------:R-:W-:Y:S02]  /*d3e0*/  FMUL.FTZ R39, R3, R39 ;  /* 0x0000002703277220 */ /* 0x000fe40000410000 */
[----:B------:R-:W-:Y:S01]  /*d3f0*/  FMUL.FTZ R40, R12, R40 ;  /* 0x000000280c287220 */ /* 0x000fe20000410000 */
[----:B--2---:R-:W-:Y:S01]  /*d400*/  F2FP.PACK_AB R19, R145, R144 ;  /* 0x000000909113723e */ /* 0x004fe200000000ff */
[--C-:B------:R-:W-:Y:S02]  /*d410*/  FFMA.FTZ R166, R139, c[0x0][0x2d0], -R152.reuse ;  /* 0x0000b4008ba67a23 */ /* 0x100fe40000010898 */
[--C-:B------:R-:W-:Y:S02]  /*d420*/  FFMA.FTZ R167, R33, c[0x0][0x2d0], -R152.reuse ;  /* 0x0000b40021a77a23 */ /* 0x100fe40000010898 */
[----:B------:R-:W-:Y:S01]  /*d430*/  LDSM.16.MT88.4 R32, [R13+0x900] ;  /* 0x000900000d20783b */ /* 0x000fe20000004200 */
[--C-:B------:R-:W-:Y:S01]  /*d440*/  FFMA.FTZ R168, R137, c[0x0][0x2d0], -R152.reuse ;  /* 0x0000b40089a87a23 */ /* 0x100fe20000010898 */
[C---:B------:R-:W-:Y:S01]  /*d450*/  HMMA.16816.F32 R4, R16.reuse, R20, R4 ;  /* 0x000000141004723c */ /* 0x040fe20000001804 */
[----:B------:R-:W-:Y:S04]  /*d460*/  MUFU.EX2 R163, R163 ;  /* 0x000000a300a37308 */ /* 0x000fe80000000800 */
[--C-:B------:R-:W-:Y:S01]  /*d470*/  FFMA.FTZ R176, R141, c[0x0][0x2d0], -R152.reuse ;  /* 0x0000b4008db07a23 */ /* 0x100fe20000010898 */
[----:B------:R-:W-:Y:S01]  /*d480*/  LDSM.16.MT88.4 R136, [R13+0x2900] ;  /* 0x002900000d88783b */ /* 0x000fe20000004200 */
[----:B------:R-:W-:Y:S01]  /*d490*/  IADD3 R20, R134, UR4, RZ ;  /* 0x0000000486147c10 */ /* 0x000fe2000fffe0ff */
[C---:B------:R-:W-:Y:S03]  /*d4a0*/  HMMA.16816.F32 R8, R16.reuse, R22, R8 ;  /* 0x000000161008723c */ /* 0x040fe60000001808 */
[----:B------:R-:W2:Y:S01]  /*d4b0*/  MUFU.EX2 R164, R164 ;  /* 0x000000a400a47308 */ /* 0x000ea20000000800 */
[----:B------:R-:W-:Y:S01]  /*d4c0*/  IADD3 R14, R183, R20, RZ ;  /* 0x00000014b70e7210 */ /* 0x000fe20007ffe0ff */
[C---:B------:R-:W-:Y:S02]  /*d4d0*/  FMUL.FTZ R41, R12.reuse, R41 ;  /* 0x000000290c297220 */ /* 0x040fe40000410000 */
[C---:B------:R-:W-:Y:S01]  /*d4e0*/  FMUL.FTZ R42, R3.reuse, R42 ;  /* 0x0000002a032a7220 */ /* 0x040fe20000410000 */
[C---:B---3--:R-:W-:Y:S01]  /*d4f0*/  HMMA.16816.F32 R100, R16.reuse, R24, R100 ;  /* 0x000000181064723c */ /* 0x048fe20000001864 */
[----:B------:R-:W3:Y:S03]  /*d500*/  LDSM.16.MT88.4 R20, [R14+0x100] ;  /* 0x000100000e14783b */ /* 0x000ee60000004200 */
[C---:B------:R-:W-:Y:S01]  /*d510*/  FMUL.FTZ R44, R12.reuse, R44 ;  /* 0x0000002c0c2c7220 */ /* 0x040fe20000410000 */
[----:B------:R-:W-:Y:S01]  /*d520*/  MUFU.EX2 R166, R166 ;  /* 0x000000a600a67308 */ /* 0x000fe20000000800 */
[C---:B------:R-:W-:Y:S02]  /*d530*/  FMUL.FTZ R43, R3.reuse, R43 ;  /* 0x0000002b032b7220 */ /* 0x040fe40000410000 */
[C---:B------:R-:W-:Y:S01]  /*d540*/  HMMA.16816.F32 R104, R16.reuse, R26, R104 ;  /* 0x0000001a1068723c */ /* 0x040fe20000001868 */
[----:B------:R-:W4:Y:S03]  /*d550*/  LDSM.16.MT88.4 R24, [R135+UR4+0x2100] ;  /* 0x002100048718783b */ /* 0x000f260008004200 */
[C---:B------:R-:W-:Y:S02]  /*d560*/  FMUL.FTZ R45, R12.reuse, R45 ;  /* 0x0000002d0c2d7220 */ /* 0x040fe40000410000 */
[C---:B------:R-:W-:Y:S01]  /*d570*/  FMUL.FTZ R46, R3.reuse, R46 ;  /* 0x0000002e032e7220 */ /* 0x040fe20000410000 */
[----:B------:R-:W-:Y:S01]  /*d580*/  MUFU.EX2 R167, R167 ;  /* 0x000000a700a77308 */ /* 0x000fe20000000800 */
[C---:B------:R-:W-:Y:S01]  /*d590*/  HMMA.16816.F32 R108, R16.reuse, R28, R108 ;  /* 0x0000001c106c723c */ /* 0x040fe2000000186c */
[----:B------:R-:W-:Y:S03]  /*d5a0*/  LDSM.16.MT88.4 R124, [R14+0x900] ;  /* 0x000900000e7c783b */ /* 0x000fe60000004200 */
[C---:B------:R-:W-:Y:S02]  /*d5b0*/  FMUL.FTZ R48, R12.reuse, R48 ;  /* 0x000000300c307220 */ /* 0x040fe40000410000 */
[C---:B------:R-:W-:Y:S02]  /*d5c0*/  FMUL.FTZ R47, R3.reuse, R47 ;  /* 0x0000002f032f7220 */ /* 0x040fe40000410000 */
[C---:B------:R-:W-:Y:S01]  /*d5d0*/  HMMA.16816.F32 R112, R16.reuse, R30, R112 ;  /* 0x0000001e1070723c */ /* 0x040fe20000001870 */
[----:B------:R-:W5:Y:S01]  /*d5e0*/  LDSM.16.MT88.4 R28, [R13+0x2100] ;  /* 0x002100000d1c783b */ /* 0x000f620000004200 */
[----:B------:R-:W-:Y:S02]  /*d5f0*/  MUFU.EX2 R168, R168 ;  /* 0x000000a800a87308 */ /* 0x000fe40000000800 */
[C---:B------:R-:W-:Y:S02]  /*d600*/  FMUL.FTZ R49, R12.reuse, R49 ;  /* 0x000000310c317220 */ /* 0x040fe40000410000 */
[C---:B------:R-:W-:Y:S02]  /*d610*/  FMUL.FTZ R50, R3.reuse, R50 ;  /* 0x0000003203327220 */ /* 0x040fe40000410000 */
[C---:B------:R-:W-:Y:S04]  /*d620*/  FMUL.FTZ R52, R12.reuse, R52 ;  /* 0x000000340c347220 */ /* 0x040fe80000410000 */
[C---:B------:R-:W-:Y:S01]  /*d630*/  FMUL.FTZ R51, R3.reuse, R51 ;  /* 0x0000003303337220 */ /* 0x040fe20000410000 */
[----:B------:R-:W-:Y:S01]  /*d640*/  MUFU.EX2 R172, R172 ;  /* 0x000000ac00ac7308 */ /* 0x000fe20000000800 */
[C---:B------:R-:W-:Y:S02]  /*d650*/  FMUL.FTZ R53, R12.reuse, R53 ;  /* 0x000000350c357220 */ /* 0x040fe40000410000 */
[C---:B------:R-:W-:Y:S01]  /*d660*/  FMUL.FTZ R54, R3.reuse, R54 ;  /* 0x0000003603367220 */ /* 0x040fe20000410000 */
[C---:B---3--:R-:W-:Y:S03]  /*d670*/  HMMA.16816.F32 R116, R16.reuse, R20, R116 ;  /* 0x000000141074723c */ /* 0x048fe60000001874 */
[C---:B------:R-:W-:Y:S02]  /*d680*/  FMUL.FTZ R56, R12.reuse, R56 ;  /* 0x000000380c387220 */ /* 0x040fe40000410000 */
[C---:B------:R-:W-:Y:S01]  /*d690*/  FMUL.FTZ R55, R3.reuse, R55 ;  /* 0x0000003703377220 */ /* 0x040fe20000410000 */
[----:B------:R-:W-:Y:S01]  /*d6a0*/  MUFU.EX2 R173, R173 ;  /* 0x000000ad00ad7308 */ /* 0x000fe20000000800 */
[C---:B------:R-:W-:Y:S01]  /*d6b0*/  FMUL.FTZ R57, R12.reuse, R57 ;  /* 0x000000390c397220 */ /* 0x040fe20000410000 */
[C---:B------:R-:W-:Y:S01]  /*d6c0*/  HMMA.16816.F32 R120, R16.reuse, R22, R120 ;  /* 0x000000161078723c */ /* 0x040fe20000001878 */
[----:B------:R-:W3:Y:S03]  /*d6d0*/  LDSM.16.MT88.4 R20, [R134+UR4+0x2100] ;  /* 0x002100048614783b */ /* 0x000ee60008004200 */
[C---:B------:R-:W-:Y:S02]  /*d6e0*/  FMUL.FTZ R58, R3.reuse, R58 ;  /* 0x0000003a033a7220 */ /* 0x040fe40000410000 */
[C---:B------:R-:W-:Y:S02]  /*d6f0*/  FMUL.FTZ R60, R12.reuse, R60 ;  /* 0x0000003c0c3c7220 */ /* 0x040fe40000410000 */
[C---:B----4-:R-:W-:Y:S01]  /*d700*/  HMMA.16816.F32 R36, R16.reuse, R24, R36 ;  /* 0x000000181024723c */ /* 0x050fe20000001824 */
[----:B------:R-:W-:Y:S03]  /*d710*/  MUFU.EX2 R170, R170 ;  /* 0x000000aa00aa7308 */ /* 0x000fe60000000800 */
[C---:B------:R-:W-:Y:S02]  /*d720*/  FMUL.FTZ R59, R3.reuse, R59 ;  /* 0x0000003b033b7220 */ /* 0x040fe40000410000 */
[C---:B------:R-:W-:Y:S02]  /*d730*/  FMUL.FTZ R61, R12.reuse, R61 ;  /* 0x0000003d0c3d7220 */ /* 0x040fe40000410000 */
[C---:B------:R-:W-:Y:S01]  /*d740*/  HMMA.16816.F32 R40, R16.reuse, R26, R40 ;  /* 0x0000001a1028723c */ /* 0x040fe20000001828 */
[----:B------:R-:W4:Y:S02]  /*d750*/  LDSM.16.MT88.4 R24, [R14+0x2100] ;  /* 0x002100000e18783b */ /* 0x000f240000004200 */
[----:B------:R-:W-:Y:S01]  /*d760*/  MUFU.EX2 R175, R175 ;  /* 0x000000af00af7308 */ /* 0x000fe20000000800 */
[C---:B------:R-:W-:Y:S02]  /*d770*/  FMUL.FTZ R62, R3.reuse, R62 ;  /* 0x0000003e033e7220 */ /* 0x040fe40000410000 */
[C---:B------:R-:W-:Y:S02]  /*d780*/  FMUL.FTZ R64, R12.reuse, R64 ;  /* 0x000000400c407220 */ /* 0x040fe40000410000 */
[C---:B-----5:R-:W-:Y:S04]  /*d790*/  HMMA.16816.F32 R44, R16.reuse, R28, R44 ;  /* 0x0000001c102c723c */ /* 0x060fe8000000182c */
[C---:B------:R-:W-:Y:S01]  /*d7a0*/  FMUL.FTZ R63, R3.reuse, R63 ;  /* 0x0000003f033f7220 */ /* 0x040fe20000410000 */
[----:B------:R-:W-:Y:S01]  /*d7b0*/  MUFU.EX2 R176, R176 ;  /* 0x000000b000b07308 */ /* 0x000fe20000000800 */
[C---:B------:R-:W-:Y:S02]  /*d7c0*/  FMUL.FTZ R65, R12.reuse, R65 ;  /* 0x000000410c417220 */ /* 0x040fe40000410000 */
[C---:B------:R-:W-:Y:S01]  /*d7d0*/  HMMA.16816.F32 R48, R16.reuse, R30, R48 ;  /* 0x0000001e1030723c */ /* 0x040fe20000001830 */
[----:B------:R-:W5:Y:S03]  /*d7e0*/  LDSM.16.MT88.4 R28, [R135+UR4+0x4100] ;  /* 0x00410004871c783b */ /* 0x000f660008004200 */
        /* <DEDUP_REMOVED lines=25> */
[C---:B------:R-:W-:Y:S03]  /*d980*/  FMUL.FTZ R82, R3.reuse, R82 ;  /* 0x0000005203527220 */ /* 0x040fe60000410000 */
[C---:B---3--:R-:W-:Y:S03]  /*d990*/  HMMA.16816.F32 R76, R16.reuse, R20, R76 ;  /* 0x00000014104c723c */ /* 0x048fe6000000184c */
[C---:B------:R-:W-:Y:S02]  /*d9a0*/  FMUL.FTZ R83, R3.reuse, R83 ;  /* 0x0000005303537220 */ /* 0x040fe40000410000 */
[C---:B------:R-:W-:Y:S02]  /*d9b0*/  FMUL.FTZ R84, R12.reuse, R84 ;  /* 0x000000540c547220 */ /* 0x040fe40000410000 */
[C---:B------:R-:W-:Y:S02]  /*d9c0*/  FMUL.FTZ R86, R3.reuse, R86 ;  /* 0x0000005603567220 */ /* 0x040fe40000410000 */
[C---:B------:R-:W-:Y:S01]  /*d9d0*/  FMUL.FTZ R85, R12.reuse, R85 ;  /* 0x000000550c557220 */ /* 0x040fe20000410000 */
[C---:B------:R-:W-:Y:S01]  /*d9e0*/  HMMA.16816.F32 R80, R16.reuse, R22, R80 ;  /* 0x000000161050723c */ /* 0x040fe20000001850 */
[----:B------:R-:W3:Y:S02]  /*d9f0*/  LDSM.16.MT88.4 R20, [R135+UR4+0x900] ;  /* 0x000900048714783b */ /* 0x000ee40008004200 */
[C---:B------:R-:W-:Y:S02]  /*da00*/  FMUL.FTZ R87, R3.reuse, R87 ;  /* 0x0000005703577220 */ /* 0x040fe40000410000 */
[C---:B------:R-:W-:Y:S02]  /*da10*/  FMUL.FTZ R88, R12.reuse, R88 ;  /* 0x000000580c587220 */ /* 0x040fe40000410000 */
[C---:B------:R-:W-:Y:S02]  /*da20*/  FMUL.FTZ R90, R3.reuse, R90 ;  /* 0x0000005a035a7220 */ /* 0x040fe40000410000 */
[C---:B------:R-:W-:Y:S01]  /*da30*/  FMUL.FTZ R89, R12.reuse, R89 ;  /* 0x000000590c597220 */ /* 0x040fe20000410000 */
[C---:B----4-:R-:W-:Y:S03]  /*da40*/  HMMA.16816.F32 R84, R16.reuse, R24, R84 ;  /* 0x000000181054723c */ /* 0x050fe60000001854 */
[----:B------:R-:W-:Y:S02]  /*da50*/  FMUL.FTZ R91, R3, R91 ;  /* 0x0000005b035b7220 */ /* 0x000fe40000410000 */
[----:B------:R-:W-:Y:S02]  /*da60*/  FFMA.FTZ R165, R165, c[0x0][0x2d0], -R152 ;  /* 0x0000b400a5a57a23 */ /* 0x000fe40000010898 */
[C---:B------:R-:W-:Y:S02]  /*da70*/  FMUL.FTZ R92, R12.reuse, R92 ;  /* 0x0000005c0c5c7220 */ /* 0x040fe40000410000 */
[C---:B------:R-:W-:Y:S01]  /*da80*/  FMUL.FTZ R94, R3.reuse, R94 ;  /* 0x0000005e035e7220 */ /* 0x040fe20000410000 */
[C---:B------:R-:W-:Y:S01]  /*da90*/  HMMA.16816.F32 R88, R16.reuse, R26, R88 ;  /* 0x0000001a1058723c */ /* 0x040fe20000001858 */
[----:B------:R-:W4:Y:S01]  /*daa0*/  MUFU.EX2 R165, R165 ;  /* 0x000000a500a57308 */ /* 0x000f220000000800 */
[----:B------:R-:W3:Y:S01]  /*dab0*/  LDSM.16.MT88.4 R24, [R134+UR4+0x900] ;  /* 0x000900048618783b */ /* 0x000ee20008004200 */
[C---:B------:R-:W-:Y:S02]  /*dac0*/  FMUL.FTZ R93, R12.reuse, R93 ;  /* 0x0000005d0c5d7220 */ /* 0x040fe40000410000 */
[C---:B------:R-:W-:Y:S02]  /*dad0*/  FMUL.FTZ R95, R3.reuse, R95 ;  /* 0x0000005f035f7220 */ /* 0x040fe40000410000 */
[C---:B------:R-:W-:Y:S02]  /*dae0*/  FMUL.FTZ R96, R12.reuse, R96 ;  /* 0x000000600c607220 */ /* 0x040fe40000410000 */
[C---:B------:R-:W-:Y:S03]  /*daf0*/  FMUL.FTZ R98, R3.reuse, R98 ;  /* 0x0000006203627220 */ /* 0x040fe60000410000 */
[C---:B-----5:R-:W-:Y:S03]  /*db00*/  HMMA.16816.F32 R92, R16.reuse, R28, R92 ;  /* 0x0000001c105c723c */ /* 0x060fe6000000185c */
[C---:B------:R-:W-:Y:S02]  /*db10*/  FMUL.FTZ R97, R12.reuse, R97 ;  /* 0x000000610c617220 */ /* 0x040fe40000410000 */
[----:B------:R-:W-:Y:S02]  /*db20*/  FMUL.FTZ R99, R3, R99 ;  /* 0x0000006303637220 */ /* 0x000fe40000410000 */
[----:B------:R-:W-:Y:S02]  /*db30*/  FFMA.FTZ R150, R12, R207, R150 ;  /* 0x000000cf0c967223 */ /* 0x000fe40000010096 */
[--C-:B------:R-:W-:Y:S03]  /*db40*/  FFMA.FTZ R174, R169, c[0x0][0x2d0], -R152.reuse ;  /* 0x0000b400a9ae7a23 */ /* 0x100fe60000010898 */
[----:B------:R-:W-:Y:S01]  /*db50*/  HMMA.16816.F32 R96, R16, R30, R96 ;  /* 0x0000001e1060723c */ /* 0x000fe20000001860 */
[----:B------:R-:W5:Y:S02]  /*db60*/  LDSM.16.MT88.4 R28, [R134+UR4+0x2900] ;  /* 0x00290004861c783b */ /* 0x000f640008004200 */
[----:B------:R-:W-:Y:S01]  /*db70*/  FFMA.FTZ R169, R143, c[0x0][0x2d0], -R152 ;  /* 0x0000b4008fa97a23 */ /* 0x000fe20000010898 */
[----:B------:R-:W-:Y:S01]  /*db80*/  MUFU.EX2 R174, R174 ;  /* 0x000000ae00ae7308 */ /* 0x000fe20000000800 */
[----:B------:R-:W-:Y:S02]  /*db90*/  FFMA.FTZ R148, R3, R206, R148 ;  /* 0x000000ce03947223 */ /* 0x000fe40000010094 */
[----:B-1----:R-:W-:Y:S01]  /*dba0*/  F2FP.PACK_AB R16, R162, R161 ;  /* 0x000000a1a210723e */ /* 0x002fe200000000ff */
[--C-:B------:R-:W-:Y:S01]  /*dbb0*/  FFMA.FTZ R171, R171, c[0x0][0x2d0], -R152.reuse ;  /* 0x0000b400abab7a23 */ /* 0x100fe20000010898 */
[----:B--2---:R-:W-:Y:S01]  /*dbc0*/  F2FP.PACK_AB R18, R164, R163 ;  /* 0x000000a3a412723e */ /* 0x004fe200000000ff */
[----:B------:R-:W-:Y:S02]  /*dbd0*/  LDSM.16.MT88.4 R140, [R13+0x3100] ;  /* 0x003100000d8c783b */ /* 0x000fe40000004200 */
[----:B----4-:R-:W-:Y:S01]  /*dbe0*/  F2FP.PACK_AB R17, R166, R165 ;  /* 0x000000a5a611723e */ /* 0x010fe200000000ff */
[----:B------:R-:W-:Y:S01]  /*dbf0*/  FFMA.FTZ R153, R153, c[0x0][0x2d0], -R152 ;  /* 0x0000b40099997a23 */ /* 0x000fe20000010898 */
[----:B------:R-:W-:Y:S01]  /*dc00*/  F2FP.PACK_AB R19, R168, R167 ;  /* 0x000000a7a813723e */ /* 0x000fe200000000ff */
[----:B------:R-:W1:Y:S01]  /*dc10*/  MUFU.EX2 R171, R171 ;  /* 0x000000ab00ab7308 */ /* 0x000e620000000800 */
[----:B------:R-:W-:Y:S02]  /*dc20*/  FADD.FTZ R149, R149, R150 ;  /* 0x0000009695957221 */ /* 0x000fe40000010000 */
[----:B------:R-:W-:Y:S02]  /*dc30*/  FADD.FTZ R147, R147, R148 ;  /* 0x0000009493937221 */ /* 0x000fe40000010000 */
[----:B------:R-:W-:Y:S01]  /*dc40*/  FADD.FTZ R146, R146, R149 ;  /* 0x0000009592927221 */ /* 0x000fe20000010000 */
[C---:B---3--:R-:W-:Y:S03]  /*dc50*/  HMMA.16816.F32 R4, R16.reuse, R20, R4 ;  /* 0x000000141004723c */ /* 0x048fe60000001804 */
[----:B------:R-:W-:Y:S01]  /*dc60*/  FADD.FTZ R146, R15, R146 ;  /* 0x000000920f927221 */ /* 0x000fe20000010000 */
[----:B------:R-:W-:Y:S01]  /*dc70*/  MOV R15, UR7 ;  /* 0x00000007000f7c02 */ /* 0x000fe20008000f00 */
[----:B------:R-:W2:Y:S01]  /*dc80*/  MUFU.EX2 R169, R169 ;  /* 0x000000a900a97308 */ /* 0x000ea20000000800 */
[----:B------:R-:W-:Y:S02]  /*dc90*/  FADD.FTZ R144, R144, R147 ;  /* 0x0000009390907221 */ /* 0x000fe40000010000 */
[C---:B------:R-:W-:Y:S01]  /*dca0*/  HMMA.16816.F32 R8, R16.reuse, R22, R8 ;  /* 0x000000161008723c */ /* 0x040fe20000001808 */
[----:B------:R-:W3:Y:S03]  /*dcb0*/  LDSM.16.MT88.4 R20, [R14+0x2900] ;  /* 0x002900000e14783b */ /* 0x000ee60000004200 */
[----:B------:R-:W-:Y:S02]  /*dcc0*/  FADD.FTZ R144, R145, R144 ;  /* 0x0000009091907221 */ /* 0x000fe40000010000 */
[----:B------:R-:W-:Y:S01]  /*dcd0*/  FADD.FTZ R161, R161, R146 ;  /* 0x00000092a1a17221 */ /* 0x000fe20000010000 */
[----:B------:R-:W-:Y:S01]  /*dce0*/  MUFU.EX2 R153, R153 ;  /* 0x0000009900997308 */ /* 0x000fe20000000800 */
[C---:B------:R-:W-:Y:S04]  /*dcf0*/  HMMA.16816.F32 R100, R16.reuse, R32, R100 ;  /* 0x000000201064723c */ /* 0x040fe80000001864 */
[----:B------:R-:W-:Y:S02]  /*dd00*/  FADD.FTZ R165, R165, R144 ;  /* 0x00000090a5a57221 */ /* 0x000fe40000010000 */
[----:B------:R-:W-:Y:S02]  /*dd10*/  FADD.FTZ R162, R162, R161 ;  /* 0x000000a1a2a27221 */ /* 0x000fe40000010000 */
        /* <DEDUP_REMOVED lines=8> */
[----:B------:R-:W4:Y:S03]  /*dda0*/  LDSM.16.MT88.4 R24, [R135+UR4+0x4900] ;  /* 0x004900048718783b */ /* 0x000f260008004200 */
[----:B------:R-:W-:Y:S04]  /*ddb0*/  FADD.FTZ R168, R168, R167 ;  /* 0x000000a7a8a87221 */ /* 0x000fe80000010000 */
[C---:B------:R-:W-:Y:S08]  /*ddc0*/  HMMA.16816.F32 R116, R16.reuse, R124, R116 ;  /* 0x0000007c1074723c */ /* 0x040ff00000001874 */
[C---:B------:R-:W-:Y:S01]  /*ddd0*/  HMMA.16816.F32 R120, R16.reuse, R126, R120 ;  /* 0x0000007e1078723c */ /* 0x040fe20000001878 */
[----:B------:R-:W-:Y:S07]  /*dde0*/  LDSM.16.MT88.4 R124, [R13+0x1100] ;  /* 0x001100000d7c783b */ /* 0x000fee0000004200 */
[C---:B------:R-:W-:Y:S08]  /*ddf0*/  HMMA.16816.F32 R36, R16.reuse, R128, R36 ;  /* 0x000000801024723c */ /* 0x040ff00000001824 */
[C---:B------:R-:W-:Y:S01]  /*de00*/  HMMA.16816.F32 R40, R16.reuse, R130, R40 ;  /* 0x000000821028723c */ /* 0x040fe20000001828 */
[----:B------:R-:W-:Y:S07]  /*de10*/  LDSM.16.MT88.4 R128, [R134+UR4+0x1100] ;  /* 0x001100048680783b */ /* 0x000fee0008004200 */
[C---:B------:R-:W-:Y:S08]  /*de20*/  HMMA.16816.F32 R44, R16.reuse, R136, R44 ;  /* 0x00000088102c723c */ /* 0x040ff0000000182c */
[C---:B------:R-:W-:Y:S01]  /*de30*/  HMMA.16816.F32 R48, R16.reuse, R138, R48 ;  /* 0x0000008a1030723c */ /* 0x040fe20000001830 */
[----:B------:R-:W-:Y:S07]  /*de40*/  LDSM.16.MT88.4 R136, [R135+UR4+0x3100] ;  /* 0x003100048788783b */ /* 0x000fee0008004200 */
[C---:B-----5:R-:W-:Y:S08]  /*de50*/  HMMA.16816.F32 R52, R16.reuse, R28, R52 ;  /* 0x0000001c1034723c */ /* 0x060ff00000001834 */
[C---:B------:R-:W-:Y:S01]  /*de60*/  HMMA.16816.F32 R56, R16.reuse, R30, R56 ;  /* 0x0000001e1038723c */ /* 0x040fe20000001838 */
[----:B------:R-:W5:Y:S07]  /*de70*/  LDSM.16.MT88.4 R28, [R134+UR4+0x4900] ;  /* 0x00490004861c783b */ /* 0x000f6e0008004200 */
[C---:B---3--:R-:W-:Y:S08]  /*de80*/  HMMA.16816.F32 R60, R16.reuse, R20, R60 ;  /* 0x00000014103c723c */ /* 0x048ff0000000183c */
[C---:B------:R-:W-:Y:S01]  /*de90*/  HMMA.16816.F32 R64, R16.reuse, R22, R64 ;  /* 0x000000161040723c */ /* 0x040fe20000001840 */
[----:B------:R-:W3:Y:S07]  /*dea0*/  LDSM.16.MT88.4 R20, [R14+0x4900] ;  /* 0x004900000e14783b */ /* 0x000eee0000004200 */
[C---:B----4-:R-:W-:Y:S08]  /*deb0*/  HMMA.16816.F32 R68, R16.reuse, R24, R68 ;  /* 0x000000181044723c */ /* 0x050ff00000001844 */
[C---:B------:R-:W-:Y:S01]  /*dec0*/  HMMA.16816.F32 R72, R16.reuse, R26, R72 ;  /* 0x0000001a1048723c */ /* 0x040fe20000001848 */
[----:B------:R-:W4:Y:S07]  /*ded0*/  LDSM.16.MT88.4 R24, [R135+UR4+0x1100] ;  /* 0x001100048718783b */ /* 0x000f2e0008004200 */
[C---:B------:R-:W-:Y:S08]  /*dee0*/  HMMA.16816.F32 R76, R16.reuse, R32, R76 ;  /* 0x00000020104c723c */ /* 0x040ff0000000184c */
[C---:B------:R-:W-:Y:S01]  /*def0*/  HMMA.16816.F32 R80, R16.reuse, R34, R80 ;  /* 0x000000221050723c */ /* 0x040fe20000001850 */
[----:B------:R-:W1:Y:S07]  /*df00*/  LDSM.16.MT88.4 R32, [R14+0x1100] ;  /* 0x001100000e20783b */ /* 0x000e6e0000004200 */
[C---:B-----5:R-:W-:Y:S08]  /*df10*/  HMMA.16816.F32 R84, R16.reuse, R28, R84 ;  /* 0x0000001c1054723c */ /* 0x060ff00000001854 */
[C---:B------:R-:W-:Y:S01]  /*df20*/  HMMA.16816.F32 R88, R16.reuse, R30, R88 ;  /* 0x0000001e1058723c */ /* 0x040fe20000001858 */
[----:B------:R-:W5:Y:S07]  /*df30*/  LDSM.16.MT88.4 R28, [R134+UR4+0x3100] ;  /* 0x00310004861c783b */ /* 0x000f6e0008004200 */
[C---:B---3--:R-:W-:Y:S08]  /*df40*/  HMMA.16816.F32 R92, R16.reuse, R20, R92 ;  /* 0x00000014105c723c */ /* 0x048ff0000000185c */
[----:B------:R-:W-:Y:S01]  /*df50*/  HMMA.16816.F32 R96, R16, R22, R96 ;  /* 0x000000161060723c */ /* 0x000fe20000001860 */
[----:B------:R-:W3:Y:S06]  /*df60*/  LDSM.16.MT88.4 R20, [R14+0x3100] ;  /* 0x003100000e14783b */ /* 0x000eec0000004200 */
[----:B------:R-:W-:Y:S01]  /*df70*/  F2FP.PACK_AB R16, R173, R172 ;  /* 0x000000acad10723e */ /* 0x000fe200000000ff */
[----:B------:R-:W-:Y:S01]  /*df80*/  FADD.FTZ R172, R172, R163 ;  /* 0x000000a3acac7221 */ /* 0x000fe20000010000 */
[----:B------:R-:W-:Y:S03]  /*df90*/  F2FP.PACK_AB R18, R175, R170 ;  /* 0x000000aaaf12723e */ /* 0x000fe600000000ff */
[----:B-1----:R-:W-:Y:S01]  /*dfa0*/  F2FP.PACK_AB R17, R174, R171 ;  /* 0x000000abae11723e */ /* 0x002fe200000000ff */
[----:B------:R-:W-:Y:S01]  /*dfb0*/  FADD.FTZ R171, R171, R168 ;  /* 0x000000a8abab7221 */ /* 0x000fe20000010000 */
[----:B--2---:R-:W-:Y:S01]  /*dfc0*/  F2FP.PACK_AB R19, R176, R169 ;  /* 0x000000a9b013723e */ /* 0x004fe200000000ff */
[----:B------:R-:W-:Y:S02]  /*dfd0*/  FADD.FTZ R173, R173, R172 ;  /* 0x000000acadad7221 */ /* 0x000fe40000010000 */
[----:B------:R-:W-:Y:S02]  /*dfe0*/  FADD.FTZ R174, R174, R171 ;  /* 0x000000abaeae7221 */ /* 0x000fe40000010000 */
[----:B------:R-:W-:Y:S02]  /*dff0*/  FADD.FTZ R170, R170, R173 ;  /* 0x000000adaaaa7221 */ /* 0x000fe40000010000 */
[C---:B----4-:R-:W-:Y:S03]  /*e000*/  HMMA.16816.F32 R4, R16.reuse, R24, R4 ;  /* 0x000000181004723c */ /* 0x050fe60000001804 */
[----:B------:R-:W-:Y:S02]  /*e010*/  FADD.FTZ R169, R169, R174 ;  /* 0x000000aea9a97221 */ /* 0x000fe40000010000 */
[----:B------:R-:W-:Y:S02]  /*e020*/  FADD.FTZ R175, R175, R170 ;  /* 0x000000aaafaf7221 */ /* 0x000fe40000010000 */
[----:B------:R-:W-:Y:S01]  /*e030*/  FADD.FTZ R176, R176, R169 ;  /* 0x000000a9b0b07221 */ /* 0x000fe20000010000 */
[C---:B------:R-:W-:Y:S01]  /*e040*/  HMMA.16816.F32 R8, R16.reuse, R26, R8 ;  /* 0x0000001a1008723c */ /* 0x040fe20000001808 */
[----:B------:R-:W1:Y:S07]  /*e050*/  LDSM.16.MT88.4 R24, [R135+UR4+0x5100] ;  /* 0x005100048718783b */ /* 0x000e6e0008004200 */
[C---:B------:R-:W-:Y:S08]  /*e060*/  HMMA.16816.F32 R100, R16.reuse, R124, R100 ;  /* 0x0000007c1064723c */ /* 0x040ff00000001864 */
[C---:B------:R-:W-:Y:S01]  /*e070*/  HMMA.16816.F32 R104, R16.reuse, R126, R104 ;  /* 0x0000007e1068723c */ /* 0x040fe20000001868 */
[----:B------:R-:W-:Y:S07]  /*e080*/  LDSM.16.MT88.4 R124, [R135+UR4+0x1900] ;  /* 0x00190004877c783b */ /* 0x000fee0008004200 */
[C---:B------:R-:W-:Y:S08]  /*e090*/  HMMA.16816.F32 R108, R16.reuse, R128, R108 ;  /* 0x00000080106c723c */ /* 0x040ff0000000186c */
[C---:B------:R-:W-:Y:S08]  /*e0a0*/  HMMA.16816.F32 R112, R16.reuse, R130, R112 ;  /* 0x000000821070723c */ /* 0x040ff00000001870 */
[C---:B------:R-:W-:Y:S08]  /*e0b0*/  HMMA.16816.F32 R116, R16.reuse, R32, R116 ;  /* 0x000000201074723c */ /* 0x040ff00000001874 */
[C---:B------:R-:W-:Y:S01]  /*e0c0*/  HMMA.16816.F32 R120, R16.reuse, R34, R120 ;  /* 0x000000221078723c */ /* 0x040fe20000001878 */
[----:B------:R-:W2:Y:S07]  /*e0d0*/  LDSM.16.MT88.4 R32, [R13+0x5100] ;  /* 0x005100000d20783b */ /* 0x000eae0000004200 */
[C---:B------:R-:W-:Y:S08]  /*e0e0*/  HMMA.16816.F32 R36, R16.reuse, R136, R36 ;  /* 0x000000881024723c */ /* 0x040ff00000001824 */
[C---:B------:R-:W-:Y:S01]  /*e0f0*/  HMMA.16816.F32 R40, R16.reuse, R138, R40 ;  /* 0x0000008a1028723c */ /* 0x040fe20000001828 */
[----:B------:R-:W-:Y:S07]  /*e100*/  LDSM.16.MT88.4 R136, [R135+UR4+0x3900] ;  /* 0x003900048788783b */ /* 0x000fee0008004200 */
[C---:B------:R-:W-:Y:S07]  /*e110*/  HMMA.16816.F32 R44, R16.reuse, R140, R44 ;  /* 0x0000008c102c723c */ /* 0x040fee000000182c */
[--C-:B------:R-:W-:Y:S01]  /*e120*/  FFMA.FTZ R140, R160, c[0x0][0x2d0], -R159.reuse ;  /* 0x0000b400a08c7a23 */ /* 0x100fe2000001089f */
[C---:B------:R-:W-:Y:S04]  /*e130*/  HMMA.16816.F32 R48, R16.reuse, R142, R48 ;  /* 0x0000008e1030723c */ /* 0x040fe80000001830 */
[--C-:B------:R-:W-:Y:S01]  /*e140*/  FFMA.FTZ R141, R158, c[0x0][0x2d0], -R159.reuse ;  /* 0x0000b4009e8d7a23 */ /* 0x100fe2000001089f */
[----:B------:R-:W-:Y:S02]  /*e150*/  MUFU.EX2 R140, R140 ;  /* 0x0000008c008c7308 */ /* 0x000fe40000000800 */
[--C-:B------:R-:W-:Y:S01]  /*e160*/  FFMA.FTZ R142, R156, c[0x0][0x2d0], -R159.reuse ;  /* 0x0000b4009c8e7a23 */ /* 0x100fe2000001089f */
[C---:B-----5:R-:W-:Y:S04]  /*e170*/  HMMA.16816.F32 R52, R16.reuse, R28, R52 ;  /* 0x0000001c1034723c */ /* 0x060fe80000001834 */
[----:B------:R-:W-:Y:S02]  /*e180*/  FFMA.FTZ R159, R154, c[0x0][0x2d0], -R159 ;  /* 0x0000b4009a9f7a23 */ /* 0x000fe4000001089f */
[--C-:B------:R-:W-:Y:S01]  /*e190*/  FFMA.FTZ R143, R157, c[0x0][0x2d0], -R152.reuse ;  /* 0x0000b4009d8f7a23 */ /* 0x100fe20000010898 */
[----:B------:R-:W4:Y:S01]  /*e1a0*/  MUFU.EX2 R141, R141 ;  /* 0x0000008d008d7308 */ /* 0x000f220000000800 */
[C---:B------:R-:W-:Y:S01]  /*e1b0*/  HMMA.16816.F32 R56, R16.reuse, R30, R56 ;  /* 0x0000001e1038723c */ /* 0x040fe20000001838 */
[----:B------:R-:W5:Y:S03]  /*e1c0*/  LDSM.16.MT88.4 R28, [R134+UR4+0x5100] ;  /* 0x00510004861c783b */ /* 0x000f660008004200 */
[--C-:B------:R-:W-:Y:S02]  /*e1d0*/  FFMA.FTZ R154, R155, c[0x0][0x2d0], -R152.reuse ;  /* 0x0000b4009b9a7a23 */ /* 0x100fe40000010898 */
[----:B------:R-:W-:Y:S02]  /*e1e0*/  FFMA.FTZ R152, R151, c[0x0][0x2d0], -R152 ;  /* 0x0000b40097987a23 */ /* 0x000fe40000010898 */
[C---:B---3--:R-:W-:Y:S01]  /*e1f0*/  HMMA.16816.F32 R60, R16.reuse, R20, R60 ;  /* 0x00000014103c723c */ /* 0x048fe2000000183c */
[----:B------:R-:W-:Y:S07]  /*e200*/  MUFU.EX2 R142, R142 ;  /* 0x0000008e008e7308 */ /* 0x000fee0000000800 */
[C---:B------:R-:W-:Y:S01]  /*e210*/  HMMA.16816.F32 R64, R16.reuse, R22, R64 ;  /* 0x000000161040723c */ /* 0x040fe20000001840 */
[----:B------:R-:W3:Y:S02]  /*e220*/  LDSM.16.MT88.4 R20, [R14+0x5100] ;  /* 0x005100000e14783b */ /* 0x000ee40000004200 */
[----:B------:R-:W3:Y:S05]  /*e230*/  MUFU.EX2 R159, R159 ;  /* 0x0000009f009f7308 */ /* 0x000eea0000000800 */
[C---:B-1----:R-:W-:Y:S05]  /*e240*/  HMMA.16816.F32 R68, R16.reuse, R24, R68 ;  /* 0x000000181044723c */ /* 0x042fea0000001844 */
[----:B------:R-:W-:Y:S03]  /*e250*/  MUFU.EX2 R143, R143 ;  /* 0x0000008f008f7308 */ /* 0x000fe60000000800 */
[C---:B------:R-:W-:Y:S01]  /*e260*/  HMMA.16816.F32 R72, R16.reuse, R26, R72 ;  /* 0x0000001a1048723c */ /* 0x040fe20000001848 */
[----:B------:R-:W1:Y:S06]  /*e270*/  LDSM.16.MT88.4 R24, [R13+0x1900] ;  /* 0x001900000d18783b */ /* 0x000e6c0000004200 */
[----:B------:R-:W1:Y:S01]  /*e280*/  MUFU.EX2 R154, R154 ;  /* 0x0000009a009a7308 */ /* 0x000e620000000800 */
[C---:B--2---:R-:W-:Y:S08]  /*e290*/  HMMA.16816.F32 R76, R16.reuse, R32, R76 ;  /* 0x00000020104c723c */ /* 0x044ff0000000184c */
[C---:B------:R-:W-:Y:S01]  /*e2a0*/  HMMA.16816.F32 R80, R16.reuse, R34, R80 ;  /* 0x000000221050723c */ /* 0x040fe20000001850 */
[----:B------:R-:W2:Y:S01]  /*e2b0*/  LDSM.16.MT88.4 R32, [R134+UR4+0x1900] ;  /* 0x001900048620783b */ /* 0x000ea20008004200 */
[----:B------:R-:W1:Y:S06]  /*e2c0*/  MUFU.EX2 R152, R152 ;  /* 0x0000009800987308 */ /* 0x000e6c0000000800 */
[C---:B-----5:R-:W-:Y:S08]  /*e2d0*/  HMMA.16816.F32 R84, R16.reuse, R28, R84 ;  /* 0x0000001c1054723c */ /* 0x060ff00000001854 */
[C---:B------:R-:W-:Y:S01]  /*e2e0*/  HMMA.16816.F32 R88, R16.reuse, R30, R88 ;  /* 0x0000001e1058723c */ /* 0x040fe20000001858 */
[----:B------:R-:W5:Y:S07]  /*e2f0*/  LDSM.16.MT88.4 R28, [R14+0x1900] ;  /* 0x001900000e1c783b */ /* 0x000f6e0000004200 */
[C---:B---3--:R-:W-:Y:S08]  /*e300*/  HMMA.16816.F32 R92, R16.reuse, R20, R92 ;  /* 0x00000014105c723c */ /* 0x048ff0000000185c */
[----:B------:R-:W-:Y:S01]  /*e310*/  HMMA.16816.F32 R96, R16, R22, R96 ;  /* 0x000000161060723c */ /* 0x000fe20000001860 */
[----:B------:R-:W3:Y:S06]  /*e320*/  LDSM.16.MT88.4 R20, [R13+0x3900] ;  /* 0x003900000d14783b */ /* 0x000eec0000004200 */
[----:B----4-:R-:W-:Y:S01]  /*e330*/  F2FP.PACK_AB R16, R141, R140 ;  /* 0x0000008c8d10723e */ /* 0x010fe200000000ff */
[----:B------:R-:W-:Y:S01]  /*e340*/  FADD.FTZ R140, R140, R175 ;  /* 0x000000af8c8c7221 */ /* 0x000fe20000010000 */
[----:B------:R-:W-:Y:S03]  /*e350*/  F2FP.PACK_AB R18, R159, R142 ;  /* 0x0000008e9f12723e */ /* 0x000fe600000000ff */
[----:B-1----:R-:W-:Y:S01]  /*e360*/  F2FP.PACK_AB R17, R154, R143 ;  /* 0x0000008f9a11723e */ /* 0x002fe200000000ff */
[----:B------:R-:W-:Y:S01]  /*e370*/  FADD.FTZ R143, R143, R176 ;  /* 0x000000b08f8f7221 */ /* 0x000fe20000010000 */
[----:B------:R-:W-:Y:S01]  /*e380*/  F2FP.PACK_AB R19, R152, R153 ;  /* 0x000000999813723e */ /* 0x000fe200000000ff */
[----:B------:R-:W-:Y:S02]  /*e390*/  FADD.FTZ R141, R141, R140 ;  /* 0x0000008c8d8d7221 */ /* 0x000fe40000010000 */
[----:B------:R-:W-:Y:S02]  /*e3a0*/  FADD.FTZ R154, R154, R143 ;  /* 0x0000008f9a9a7221 */ /* 0x000fe40000010000 */
[----:B------:R-:W-:Y:S02]  /*e3b0*/  FADD.FTZ R142, R142, R141 ;  /* 0x0000008d8e8e7221 */ /* 0x000fe40000010000 */
[C---:B------:R-:W-:Y:S01]  /*e3c0*/  HMMA.16816.F32 R128, R16.reuse, R124, R4 ;  /* 0x0000007c1080723c */ /* 0x040fe20000001804 */
[----:B------:R-:W1:Y:S02]  /*e3d0*/  LDSM.16.MT88.4 R4, [R134+UR4+0x3900] ;  /* 0x003900048604783b */ /* 0x000e640008004200 */
[----:B------:R-:W-:Y:S02]  /*e3e0*/  FADD.FTZ R153, R153, R154 ;  /* 0x0000009a99997221 */ /* 0x000fe40000010000 */
[----:B------:R-:W-:Y:S02]  /*e3f0*/  FADD.FTZ R207, R159, R142 ;  /* 0x0000008e9fcf7221 */ /* 0x000fe40000010000 */
[----:B------:R-:W-:Y:S01]  /*e400*/  FADD.FTZ R206, R152, R153 ;  /* 0x0000009998ce7221 */ /* 0x000fe20000010000 */
[C---:B------:R-:W-:Y:S01]  /*e410*/  HMMA.16816.F32 R124, R16.reuse, R126, R8 ;  /* 0x0000007e107c723c */ /* 0x040fe20000001808 */
[----:B------:R-:W4:Y:S07]  /*e420*/  LDSM.16.MT88.4 R8, [R14+0x3900] ;  /* 0x003900000e08783b */ /* 0x000f2e0000004200 */
[C---:B------:R-:W-:Y:S08]  /*e430*/  HMMA.16816.F32 R100, R16.reuse, R24, R100 ;  /* 0x000000181064723c */ /* 0x040ff00000001864 */
[C---:B------:R-:W-:Y:S01]  /*e440*/  HMMA.16816.F32 R104, R16.reuse, R26, R104 ;  /* 0x0000001a1068723c */ /* 0x040fe20000001868 */
[----:B------:R-:W1:Y:S07]  /*e450*/  LDSM.16.MT88.4 R24, [R135+UR4+0x5900] ;  /* 0x005900048718783b */ /* 0x000e6e0008004200 */
[C---:B--2---:R-:W-:Y:S08]  /*e460*/  HMMA.16816.F32 R108, R16.reuse, R32, R108 ;  /* 0x00000020106c723c */ /* 0x044ff0000000186c */
[C---:B------:R-:W-:Y:S08]  /*e470*/  HMMA.16816.F32 R112, R16.reuse, R34, R112 ;  /* 0x000000221070723c */ /* 0x040ff00000001870 */
[C---:B-----5:R-:W-:Y:S07]  /*e480*/  HMMA.16816.F32 R116, R16.reuse, R28, R116 ;  /* 0x0000001c1074723c */ /* 0x060fee0000001874 */
[----:B------:R-:W-:Y:S01]  /*e490*/  IADD3 R28, R210, -0x2, RZ ;  /* 0xfffffffed21c7810 */ /* 0x000fe20007ffe0ff */
[C---:B------:R-:W-:Y:S03]  /*e4a0*/  HMMA.16816.F32 R120, R16.reuse, R30, R120 ;  /* 0x0000001e1078723c */ /* 0x040fe60000001878 */
[C---:B------:R-:W-:Y:S05]  /*e4b0*/  ISETP.GE.AND P6, PT, R28.reuse, R189, PT ;  /* 0x000000bd1c00720c */ /* 0x040fea0003fc6270 */
[C---:B------:R-:W-:Y:S08]  /*e4c0*/  HMMA.16816.F32 R36, R16.reuse, R136, R36 ;  /* 0x000000881024723c */ /* 0x040ff00000001824 */
[C---:B------:R-:W-:Y:S04]  /*e4d0*/  HMMA.16816.F32 R40, R16.reuse, R138, R40 ;  /* 0x0000008a1028723c */ /* 0x040fe80000001828 */
[----:B------:R-:W-:Y:S04]  /*e4e0*/  @P6 IMAD R29, R15, 0x3000, R194 ;  /* 0x000030000f1d6824 */ /* 0x000fe800078e02c2 */
[C---:B---3--:R-:W-:Y:S08]  /*e4f0*/  HMMA.16816.F32 R44, R16.reuse, R20, R44 ;  /* 0x00000014102c723c */ /* 0x048ff0000000182c */
[C---:B------:R-:W-:Y:S01]  /*e500*/  HMMA.16816.F32 R48, R16.reuse, R22, R48 ;  /* 0x000000161030723c */ /* 0x040fe20000001830 */
[----:B------:R-:W2:Y:S07]  /*e510*/  LDSM.16.MT88.4 R20, [R13+0x5900] ;  /* 0x005900000d14783b */ /* 0x000eae0000004200 */
[C---:B-1----:R-:W-:Y:S07]  /*e520*/  HMMA.16816.F32 R52, R16.reuse, R4, R52 ;  /* 0x000000041034723c */ /* 0x042fee0000001834 */
[----:B------:R-:W-:Y:S01]  /*e530*/  @P6 SHF.R.S32.HI R5, RZ, 0x1f, R28 ;  /* 0x0000001fff056819 */ /* 0x000fe2000001141c */
[C---:B------:R-:W-:Y:S04]  /*e540*/  HMMA.16816.F32 R56, R16.reuse, R6, R56 ;  /* 0x000000061038723c */ /* 0x040fe80000001838 */
[----:B------:R-:W-:Y:S04]  /*e550*/  @P6 IMAD R5, R5, c[0x0][0x1e0], RZ ;  /* 0x0000780005056a24 */ /* 0x000fe800078e02ff */
[C---:B----4-:R-:W-:Y:S04]  /*e560*/  HMMA.16816.F32 R60, R16.reuse, R8, R60 ;  /* 0x00000008103c723c */ /* 0x050fe8000000183c */
[C---:B------:R-:W-:Y:S03]  /*e570*/  @P6 IMAD R5, R28.reuse, c[0x0][0x1e4], R5 ;  /* 0x000079001c056a24 */ /* 0x040fe600078e0205 */
[----:B------:R-:W-:Y:S01]  /*e580*/  @P6 IMAD.WIDE.U32 R8, R28, c[0x0][0x1e0], RZ ;  /* 0x000078001c086a25 */ /* 0x000fe200078e00ff */
[C---:B------:R-:W-:Y:S04]  /*e590*/  HMMA.16816.F32 R64, R16.reuse, R10, R64 ;  /* 0x0000000a1040723c */ /* 0x040fe80000001840 */
[----:B------:R-:W-:Y:S02]  /*e5a0*/  @P6 IADD3 R5, R9, R5, RZ ;  /* 0x0000000509056210 */ /* 0x000fe40007ffe0ff */
[C---:B------:R-:W-:Y:S02]  /*e5b0*/  @P6 SHF.L.U32 R9, R8.reuse, 0x6, RZ ;  /* 0x0000000608096819 */ /* 0x040fe400000006ff */
[C---:B------:R-:W-:Y:S04]  /*e5c0*/  HMMA.16816.F32 R68, R16.reuse, R24, R68 ;  /* 0x000000181044723c */ /* 0x040fe80000001844 */
[----:B------:R-:W-:Y:S02]  /*e5d0*/  @P6 SHF.L.U64.HI R8, R8, 0x6, R5 ;  /* 0x0000000608086819 */ /* 0x000fe40000010205 */
[----:B------:R-:W1:Y:S01]  /*e5e0*/  LDSM.16.MT88.4 R4, [R134+UR4+0x5900] ;  /* 0x005900048604783b */ /* 0x000e620008004200 */
[C---:B------:R-:W-:Y:S01]  /*e5f0*/  @P6 IADD3 R10, P0, R9.reuse, R198, RZ ;  /* 0x000000c6090a6210 */ /* 0x040fe20007f1e0ff */
[C---:B------:R-:W-:Y:S04]  /*e600*/  HMMA.16816.F32 R72, R16.reuse, R26, R72 ;  /* 0x0000001a1048723c */ /* 0x040fe80000001848 */
[----:B------:R-:W-:Y:S02]  /*e610*/  @P6 LEA R24, P5, R10, c[0x0][0x1c8], 0x1 ;  /* 0x000072000a186a11 */ /* 0x000fe400078a08ff */
[----:B------:R-:W-:Y:S02]  /*e620*/  @P6 IADD3 R28, P4, R9, R214, RZ ;  /* 0x000000d6091c6210 */ /* 0x000fe40007f9e0ff */
[----:B------:R-:W-:Y:S01]  /*e630*/  @P6 IADD3.X R11, R8, R203, RZ, P0, !PT ;  /* 0x000000cb080b6210 */ /* 0x000fe200007fe4ff */
[C---:B--2---:R-:W-:Y:S03]  /*e640*/  HMMA.16816.F32 R76, R16.reuse, R20, R76 ;  /* 0x00000014104c723c */ /* 0x044fe6000000184c */
[----:B------:R-:W-:Y:S02]  /*e650*/  @P6 LEA R12, P0, R28, c[0x0][0x1c8], 0x1 ;  /* 0x000072001c0c6a11 */ /* 0x000fe400078008ff */
[----:B------:R-:W-:Y:S02]  /*e660*/  @P6 IADD3.X R13, R8, R213, RZ, P4, !PT ;  /* 0x000000d5080d6210 */ /* 0x000fe400027fe4ff */
[----:B------:R-:W-:Y:S01]  /*e670*/  @P6 LEA.HI.X R25, R10, c[0x0][0x1cc], R11, 0x1, P5 ;  /* 0x000073000a196a11 */ /* 0x000fe200028f0c0b */
[C---:B------:R-:W-:Y:S04]  /*e680*/  HMMA.16816.F32 R80, R16.reuse, R22, R80 ;  /* 0x000000161050723c */ /* 0x040fe80000001850 */
[----:B------:R-:W-:Y:S02]  /*e690*/  @P6 IADD3 R3, P5, R193, R9, RZ ;  /* 0x00000009c1036210 */ /* 0x000fe40007fbe0ff */
[----:B------:R-:W-:Y:S02]  /*e6a0*/  @P6 LEA.HI.X R13, R28, c[0x0][0x1cc], R13, 0x1, P0 ;  /* 0x000073001c0d6a11 */ /* 0x000fe400000f0c0d */
[----:B------:R-:W-:Y:S04]  /*e6b0*/  @P6 IADD3 R26, P0, R9, R212, RZ ;  /* 0x000000d4091a6210 */ /* 0x000fe80007f1e0ff */
[----:B------:R-:W-:Y:S02]  /*e6c0*/  @P6 IADD3.X R28, R192, R8, RZ, P5, !PT ;  /* 0x00000008c01c6210 */ /* 0x000fe40002ffe4ff */
[----:B------:R-:W-:Y:S02]  /*e6d0*/  @P6 IADD3 R27, P4, R3, R198, RZ ;  /* 0x000000c6031b6210 */ /* 0x000fe40007f9e0ff */
[----:B------:R-:W-:Y:S02]  /*e6e0*/  @P6 IADD3.X R21, R8, R211, RZ, P0, !PT ;  /* 0x000000d308156210 */ /* 0x000fe400007fe4ff */
[----:B------:R2:W3:Y:S01]  /*e6f0*/  LDSM.16.MT88.4 R8, [R14+0x5900] ;  /* 0x005900000e08783b */ /* 0x0004e20000004200 */
[----:B------:R-:W-:Y:S02]  /*e700*/  @P6 LEA R20, P5, R26, c[0x0][0x1c8], 0x1 ;  /* 0x000072001a146a11 */ /* 0x000fe400078a08ff */
[C---:B------:R-:W-:Y:S01]  /*e710*/  @P6 LEA R30, P0, R27.reuse, c[0x0][0x1c8], 0x1 ;  /* 0x000072001b1e6a11 */ /* 0x040fe200078008ff */
[C---:B-1----:R-:W-:Y:S03]  /*e720*/  HMMA.16816.F32 R84, R16.reuse, R4, R84 ;  /* 0x000000041054723c */ /* 0x042fe60000001854 */
[----:B------:R-:W-:Y:S02]  /*e730*/  @P6 IADD3.X R32, R28, R203, RZ, P4, !PT ;  /* 0x000000cb1c206210 */ /* 0x000fe400027fe4ff */
[----:B------:R-:W-:Y:S02]  /*e740*/  @P6 LEA.HI.X R21, R26, c[0x0][0x1cc], R21, 0x1, P5 ;  /* 0x000073001a156a11 */ /* 0x000fe400028f0c15 */
[----:B------:R-:W-:Y:S01]  /*e750*/  @P6 LEA.HI.X R31, R27, c[0x0][0x1cc], R32, 0x1, P0 ;  /* 0x000073001b1f6a11 */ /* 0x000fe200000f0c20 */
[C---:B------:R-:W-:Y:S04]  /*e760*/  HMMA.16816.F32 R88, R16.reuse, R6, R88 ;  /* 0x000000061058723c */ /* 0x040fe80000001858 */
[C---:B------:R-:W-:Y:S02]  /*e770*/  @P6 IADD3 R26, P0, R3.reuse, R214, RZ ;  /* 0x000000d6031a6210 */ /* 0x040fe40007f1e0ff */
[----:B------:R-:W-:Y:S02]  /*e780*/  @P6 IADD3 R27, P4, R3, R212, RZ ;  /* 0x000000d4031b6210 */ /* 0x000fe40007f9e0ff */
[----:B------:R-:W-:Y:S04]  /*e790*/  @P6 LEA R22, P5, R26, c[0x0][0x1c8], 0x1 ;  /* 0x000072001a166a11 */ /* 0x000fe800078a08ff */
[----:B------:R-:W-:Y:S02]  /*e7a0*/  @P6 IADD3.X R3, R28, R213, RZ, P0, !PT ;  /* 0x000000d51c036210 */ /* 0x000fe400007fe4ff */
[----:B--2---:R-:W-:Y:S02]  /*e7b0*/  @P6 LEA R14, P0, R27, c[0x0][0x1c8], 0x1 ;  /* 0x000072001b0e6a11 */ /* 0x004fe400078008ff */
[----:B------:R-:W-:Y:S02]  /*e7c0*/  @P6 LEA.HI.X R23, R26, c[0x0][0x1cc], R3, 0x1, P5 ;  /* 0x000073001a176a11 */ /* 0x000fe400028f0c03 */
[----:B------:R-:W-:Y:S02]  /*e7d0*/  @P6 SHF.L.U32 R3, R29, 0x1, RZ ;  /* 0x000000011d036819 */ /* 0x000fe400000006ff */
[----:B------:R-:W-:Y:S03]  /*e7e0*/  @P6 IADD3.X R28, R28, R211, RZ, P4, !PT ;  /* 0x000000d31c1c6210 */ /* 0x000fe600027fe4ff */
[----:B------:R-:W-:Y:S01]  /*e7f0*/  @!PT LDS RZ, [RZ] ;  /* 0x00000000fffff984 */ /* 0x000fe20000000800 */
[----:B------:R-:W-:Y:S01]  /*e800*/  @!PT LDS RZ, [RZ] ;  /* 0x00000000fffff984 */ /* 0x000fe20000000800 */
[----:B------:R-:W-:Y:S01]  /*e810*/  @!PT LDS RZ, [RZ] ;  /* 0x00000000fffff984 */ /* 0x000fe20000000800 */
[----:B------:R1:W-:Y:S01]  /*e820*/  @P6 LDGSTS.E.BYPASS.LTC128B.128 [R3+0xc100], [R24.64], !P3 ;  /* 0x0c10000018036fae */ /* 0x0003e2000d901d4a */
[----:B------:R-:W-:Y:S02]  /*e830*/  @P6 LEA.HI.X R15, R27, c[0x0][0x1cc], R28, 0x1, P0 ;  /* 0x000073001b0f6a11 */ /* 0x000fe400000f0c1c */
[----:B------:R-:W-:Y:S01]  /*e840*/  ISETP.GE.AND P0, PT, R189, R210, PT ;  /* 0x000000d2bd00720c */ /* 0x000fe20003f06270 */
[C---:B---3--:R-:W-:Y:S04]  /*e850*/  HMMA.16816.F32 R92, R16.reuse, R8, R92 ;  /* 0x00000008105c723c */ /* 0x048fe8000000185c */
[----:B------:R1:W-:Y:S01]  /*e860*/  @P6 LDGSTS.E.BYPASS.LTC128B.128 [R3+0xe100], [R12.64], !P2 ;  /* 0x0e1000000c036fae */ /* 0x0003e2000d101d4a */
[----:B------:R-:W-:Y:S03]  /*e870*/  IADD3 R210, R210, -0x1, RZ ;  /* 0xffffffffd2d27810 */ /* 0x000fe60007ffe0ff */
[----:B------:R-:W-:Y:S04]  /*e880*/  HMMA.16816.F32 R96, R16, R10, R96 ;  /* 0x0000000a1060723c */ /* 0x000fe80000001860 */
[----:B------:R1:W-:Y:S08]  /*e890*/  @P6 LDGSTS.E.BYPASS.LTC128B.128 [R3+0x10100], [R20.64], !P1 ;  /* 0x1010000014036fae */ /* 0x0003f0000c901d4a */
[----:B------:R1:W-:Y:S08]  /*e8a0*/  @P6 LDGSTS.E.BYPASS.LTC128B.128 [R3+0xd100], [R30.64], !P3 ;  /* 0x0d1000001e036fae */ /* 0x0003f0000d901d4a */
[----:B------:R1:W-:Y:S08]  /*e8b0*/  @P6 LDGSTS.E.BYPASS.LTC128B.128 [R3+0xf100], [R22.64], !P2 ;  /* 0x0f10000016036fae */ /* 0x0003f0000d101d4a */
[----:B------:R1:W-:Y:S08]  /*e8c0*/  @P6 LDGSTS.E.BYPASS.LTC128B.128 [R3+0x11100], [R14.64], !P1 ;  /* 0x111000000e036fae */ /* 0x0003f0000c901d4a */
[----:B------:R-:W0:Y:S01]  /*e8d0*/  LDGDEPBAR ;  /* 0x00000000000079af */ /* 0x000e220000000000 */
[----:B-1----:R-:W-:Y:S01]  /*e8e0*/  MOV R3, R0 ;  /* 0x0000000000037202 */ /* 0x002fe20000000f00 */
[----:B------:R-:W-:-:S06]  /*e8f0*/  @!P0 BRA `(.L_x_1609) ;  /* 0xffffcaf000008947 */ /* 0x000fcc000383ffff */
.L_x_1600:
        /* <DEDUP_REMOVED lines=12> */
[----:B------:R-:W-:Y:S02]  /*e9c0*/  MOV R7, 0xff800000 ;  /* 0xff80000000077802 */ /* 0x000fe40000000f00 */
[----:B------:R-:W-:-:S09]  /*e9d0*/  FSETP.NE.FTZ.AND P0, PT, R4, RZ, PT ;  /* 0x000000ff0400720b */ /* 0x000fd20003f15000 */
[----:B------:R-:W1:Y:S01]  /*e9e0*/  @P1 MUFU.RCP R6, R5 ;  /* 0x0000000500061308 */ /* 0x000e620000001000 */
[----:B------:R-:W-:-:S03]  /*e9f0*/  @P1 MOV R8, 0x3f317218 ;  /* 0x3f31721800081802 */ /* 0x000fc60000000f00 */
[----:B------:R-:W-:Y:S02]  /*ea00*/  @P0 MOV R9, 0x3f317218 ;  /* 0x3f31721800090802 */ /* 0x000fe40000000f00 */
[----:B------:R-:W-:Y:S02]  /*ea10*/  @P1 FMUL.FTZ R8, R8, c[0x0][0x2d0] ;  /* 0x0000b40008081a20 */ /* 0x000fe40000410000 */
[----:B------:R-:W2:Y:S01]  /*ea20*/  @P1 MUFU.LG2 R5, R5 ;  /* 0x0000000500051308 */ /* 0x000ea20000000c00 */
[----:B------:R-:W-:Y:S02]  /*ea30*/  @P0 FMUL.FTZ R9, R9, c[0x0][0x2d0] ;  /* 0x0000b40009090a20 */ /* 0x000fe40000410000 */
[----:B-1----:R-:W-:-:S05]  /*ea40*/  FMUL.FTZ R128, R6, R128 ;  /* 0x0000008006807220 */ /* 0x002fca0000410000 */
[----:B------:R-:W1:Y:S01]  /*ea50*/  @P0 MUFU.RCP R3, R4 ;  /* 0x0000000400030308 */ /* 0x000e620000001000 */
        /* <DEDUP_REMOVED lines=47> */
[----:B------:R3:W4:Y:S01]  /*ed50*/  @P0 MUFU.LG2 R6, R4 ;  /* 0x0000000400060308 */ /* 0x0007220000000c00 */
[----:B--2---:R-:W-:-:S02]  /*ed60*/  @P1 FMUL.FTZ R5, R5, 0.69314718246459960938 ;  /* 0x3f31721805051820 */ /* 0x004fc40000410000 */
[C---:B-1----:R-:W-:Y:S02]  /*ed70*/  FMUL.FTZ R130, R3.reuse, R130 ;  /* 0x0000008203827220 */ /* 0x042fe40000410000 */
[C---:B------:R-:W-:Y:S02]  /*ed80*/  FMUL.FTZ R131, R3.reuse, R131 ;  /* 0x0000008303837220 */ /* 0x040fe40000410000 */
[C---:B------:R-:W-:Y:S02]  /*ed90*/  FMUL.FTZ R126, R3.reuse, R126 ;  /* 0x0000007e037e7220 */ /* 0x040fe40000410000 */
[C---:B------:R-:W-:Y:S02]  /*eda0*/  FMUL.FTZ R127, R3.reuse, R127 ;  /* 0x0000007f037f7220 */ /* 0x040fe40000410000 */
[C---:B------:R-:W-:Y:S02]  /*edb0*/  FMUL.FTZ R102, R3.reuse, R102 ;  /* 0x0000006603667220 */ /* 0x040fe40000410000 */
[----:B------:R-:W-:-:S02]  /*edc0*/  FMUL.FTZ R103, R3, R103 ;  /* 0x0000006703677220 */ /* 0x000fc40000410000 */
[C---:B------:R-:W-:Y:S01]  /*edd0*/  FMUL.FTZ R106, R3.reuse, R106 ;  /* 0x0000006a036a7220 */ /* 0x040fe20000410000 */
[----:B---3--:R-:W-:Y:S01]  /*ede0*/  MOV R4, 0xff800000 ;  /* 0xff80000000047802 */ /* 0x008fe20000000f00 */
[----:B----4-:R-:W-:Y:S02]  /*edf0*/  @P0 FMUL.FTZ R6, R6, 0.69314718246459960938 ;  /* 0x3f31721806060820 */ /* 0x010fe40000410000 */
        /* <DEDUP_REMOVED lines=42> */
[----:B------:R-:W-:Y:S02]  /*f0a0*/  @P0 FFMA.FTZ R7, R9, R0, R6 ;  /* 0x0000000009070223 */ /* 0x000fe40000010006 */
.L_x_1567:
[----:B------:R-:W-:Y:S05]  /*f0b0*/  @P2 BRA `(.L_x_1610) ;  /* 0x0000197000002947 */ /* 0x000fea0003800000 */
[----:B------:R-:W1:Y:S01]  /*f0c0*/  S2R R3, SR_CTAID.Y ;  /* 0x0000000000037919 */ /* 0x000e620000002600 */
[----:B------:R-:W-:Y:S01]  /*f0d0*/  IMAD R6, RZ, RZ, -UR8 ;  /* 0x80000008ff067e24 */ /* 0x000fe2000f8e02ff */
[----:B------:R-:W-:Y:S01]  /*f0e0*/  USHF.R.S32.HI UR6, URZ, 0x1f, UR8 ;  /* 0x0000001f3f067899 */ /* 0x000fe20008011408 */
[----:B------:R-:W-:Y:S01]  /*f0f0*/  IMAD.MOV.U32 R11, RZ, RZ, c[0x0][0x4e8] ;  /* 0x00013a00ff0b7624 */ /* 0x000fe200078e00ff */
[----:B------:R-:W2:Y:S01]  /*f100*/  S2R R2, SR_TID.X ;  /* 0x0000000000027919 */ /* 0x000ea20000002100 */
[----:B------:R-:W-:Y:S01]  /*f110*/  ULDC.64 UR4, c[0x0][0x4d0] ;  /* 0x0001340000047ab9 */ /* 0x000fe20000000a00 */
[----:B------:R-:W-:Y:S01]  /*f120*/  BSSY B0, `(.L_x_1611) ;  /* 0x00000fe000007945 */ /* 0x000fe20003800000 */
[----:B------:R-:W-:Y:S01]  /*f130*/  UIMAD UR7, UR6, UR4, URZ ;  /* 0x00000004060772a4 */ /* 0x000fe2000f8e023f */
[----:B------:R-:W3:Y:S01]  /*f140*/  S2R R9, SR_CTAID.Z ;  /* 0x0000000000097919 */ /* 0x000ee20000002700 */
[----:B------:R-:W-:-:S03]  /*f150*/  UIMAD.WIDE.U32 UR12, UR8, UR4, URZ ;  /* 0x00000004080c72a5 */ /* 0x000fc6000f8e003f */
[----:B------:R-:W-:Y:S01]  /*f160*/  BAR.SYNC.DEFER_BLOCKING 0x1, 0x100 ;  /* 0x0044000000007b1d */ /* 0x000fe20000010000 */
[----:B------:R-:W-:Y:S01]  /*f170*/  UIMAD UR7, UR8, UR5, UR7 ;  /* 0x00000005080772a4 */ /* 0x000fe2000f8e0207 */
[C---:B------:R-:W-:Y:S01]  /*f180*/  ISETP.NE.AND P1, PT, R11.reuse, 0x1, PT ;  /* 0x000000010b00780c */ /* 0x040fe20003f25270 */
[----:B------:R-:W-:Y:S01]  /*f190*/  IMAD.U32 R16, RZ, RZ, UR12 ;  /* 0x0000000cff107e24 */ /* 0x000fe2000f8e00ff */
[----:B------:R-:W-:Y:S01]  /*f1a0*/  MOV R17, UR13 ;  /* 0x0000000d00117c02 */ /* 0x000fe20008000f00 */
[----:B------:R-:W-:Y:S01]  /*f1b0*/  UIADD3 UR7, UR13, UR7, URZ ;  /* 0x000000070d077290 */ /* 0x000fe2000fffe03f */
[----:B------:R-:W4:Y:S01]  /*f1c0*/  S2R R10, SR_CTAID.X ;  /* 0x00000000000a7919 */ /* 0x000f220000002500 */
[----:B------:R-:W-:Y:S01]  /*f1d0*/  ULDC.64 UR4, c[0x0][0x438] ;  /* 0x00010e0000047ab9 */ /* 0x000fe20000000a00 */
[----:B------:R-:W-:Y:S01]  /*f1e0*/  IMAD R11, R11, c[0x0][0x388], RZ ;  /* 0x0000e2000b0b7a24 */ /* 0x000fe200078e02ff */
[----:B------:R-:W-:Y:S02]  /*f1f0*/  UIMAD.WIDE.U32 UR14, UR8, UR4, URZ ;  /* 0x00000004080e72a5 */ /* 0x000fe4000f8e003f */
[----:B------:R-:W-:Y:S01]  /*f200*/  UIMAD UR4, UR6, UR4, URZ ;  /* 0x00000004060472a4 */ /* 0x000fe2000f8e023f */
[----:B-1----:R-:W-:-:S02]  /*f210*/  IMAD R6, R6, c[0x0][0x550], R3 ;  /* 0x0001540006067a24 */ /* 0x002fc400078e0203 */
[----:B------:R-:W-:Y:S01]  /*f220*/  IMAD.U32 R17, RZ, RZ, UR7 ;  /* 0x00000007ff117e24 */ /* 0x000fe2000f8e00ff */
[----:B------:R-:W-:Y:S01]  /*f230*/  UIMAD UR4, UR8, UR5, UR4 ;  /* 0x00000005080472a4 */ /* 0x000fe2000f8e0204 */
[----:B--2---:R-:W-:Y:S01]  /*f240*/  SHF.R.S32.HI R3, RZ, 0x1f, R2 ;  /* 0x0000001fff037819 */ /* 0x004fe20000011402 */
[----:B------:R-:W-:Y:S01]  /*f250*/  IMAD.U32 R15, RZ, RZ, UR15 ;  /* 0x0000000fff0f7e24 */ /* 0x000fe2000f8e00ff */
[----:B------:R-:W-:Y:S01]  /*f260*/  MOV R14, UR14 ;  /* 0x0000000e000e7c02 */ /* 0x000fe20008000f00 */
[----:B------:R-:W-:Y:S01]  /*f270*/  UIADD3 UR4, UR15, UR4, URZ ;  /* 0x000000040f047290 */ /* 0x000fe2000fffe03f */
[-C--:B------:R-:W-:Y:S01]  /*f280*/  LEA.HI R0, R3, R2.reuse, RZ, 0x5 ;  /* 0x0000000203007211 */ /* 0x080fe200078f28ff */
[----:B---3--:R-:W-:Y:S01]  /*f290*/  IMAD.WIDE.U32 R16, R9, c[0x0][0x4d8], R16 ;  /* 0x0001360009107a25 */ /* 0x008fe200078e0010 */
[----:B------:R-:W-:Y:S02]  /*f2a0*/  LEA.HI R3, R3, R2, RZ, 0x2 ;  /* 0x0000000203037211 */ /* 0x000fe400078f10ff */
[----:B------:R-:W-:Y:S01]  /*f2b0*/  LOP3.LUT R5, R0, 0xffffffe0, RZ, 0xc0, !PT ;  /* 0xffffffe000057812 */ /* 0x000fe200078ec0ff */
[----:B------:R-:W-:Y:S01]  /*f2c0*/  IMAD.U32 R15, RZ, RZ, UR4 ;  /* 0x00000004ff0f7e24 */ /* 0x000fe2000f8e00ff */
[----:B------:R-:W-:Y:S01]  /*f2d0*/  SHF.R.S32.HI R13, RZ, 0x5, R0 ;  /* 0x00000005ff0d7819 */ /* 0x000fe20000011400 */
[----:B------:R-:W-:Y:S01]  /*f2e0*/  IMAD.MOV.U32 R18, RZ, RZ, R16 ;  /* 0x000000ffff127224 */ /* 0x000fe200078e0010 */
[----:B------:R-:W-:Y:S01]  /*f2f0*/  SHF.R.S32.HI R0, RZ, 0x1f, R0 ;  /* 0x0000001fff007819 */ /* 0x000fe20000011400 */
[----:B------:R-:W-:Y:S01]  /*f300*/  IMAD.IADD R5, R2, 0x1, -R5 ;  /* 0x0000000102057824 */ /* 0x000fe200078e0a05 */
[----:B------:R-:W-:Y:S01]  /*f310*/  LOP3.LUT R3, R3, 0xfffffffc, RZ, 0xc0, !PT ;  /* 0xfffffffc03037812 */ /* 0x000fe200078ec0ff */
[----:B------:R-:W-:Y:S01]  /*f320*/  IMAD.WIDE.U32 R14, R9, c[0x0][0x440], R14 ;  /* 0x00011000090e7a25 */ /* 0x000fe200078e000e */
[----:B------:R-:W-:-:S02]  /*f330*/  LEA.HI R0, R0, R13, RZ, 0x3 ;  /* 0x0000000d00007211 */ /* 0x000fc400078f18ff */
[----:B------:R-:W-:Y:S02]  /*f340*/  IADD3 R3, -R3, R2, RZ ;  /* 0x0000000203037210 */ /* 0x000fe40007ffe1ff */
[----:B------:R-:W-:Y:S02]  /*f350*/  LOP3.LUT R0, R0, 0xffffff8, RZ, 0xc0, !PT ;  /* 0x0ffffff800007812 */ /* 0x000fe400078ec0ff */
[----:B------:R-:W-:Y:S02]  /*f360*/  SHF.R.S32.HI R2, RZ, 0x1f, R5 ;  /* 0x0000001fff027819 */ /* 0x000fe40000011405 */
[----:B------:R-:W-:Y:S01]  /*f370*/  SHF.R.S32.HI R8, RZ, 0x1f, R9 ;  /* 0x0000001fff087819 */ /* 0x000fe20000011409 */
[----:B------:R-:W-:Y:S01]  /*f380*/  IMAD.IADD R13, R13, 0x1, -R0 ;  /* 0x000000010d0d7824 */ /* 0x000fe200078e0a00 */
[----:B------:R-:W-:Y:S02]  /*f390*/  LEA.HI R0, R3, R3, RZ, 0x1 ;  /* 0x0000000303007211 */ /* 0x000fe400078f08ff */
[----:B------:R-:W-:-:S02]  /*f3a0*/  LEA.HI R2, R2, R5, RZ, 0x2 ;  /* 0x0000000502027211 */ /* 0x000fc400078f10ff */
[----:B------:R-:W-:Y:S02]  /*f3b0*/  LOP3.LUT R0, R0, 0x1ffffffe, RZ, 0xc0, !PT ;  /* 0x1ffffffe00007812 */ /* 0x000fe400078ec0ff */
[----:B------:R-:W-:Y:S02]  /*f3c0*/  SHF.R.S32.HI R12, RZ, 0x2, R2 ;  /* 0x00000002ff0c7819 */ /* 0x000fe40000011402 */
[----:B------:R-:W-:Y:S02]  /*f3d0*/  IADD3 R0, R3, -R0, RZ ;  /* 0x8000000003007210 */ /* 0x000fe40007ffe0ff */
[----:B------:R-:W-:Y:S01]  /*f3e0*/  MOV R20, R14 ;  /* 0x0000000e00147202 */ /* 0x000fe20000000f00 */
[----:B------:R-:W-:Y:S01]  /*f3f0*/  IMAD R13, R13, 0x10, R12 ;  /* 0x000000100d0d7824 */ /* 0x000fe200078e020c */
[----:B------:R-:W-:Y:S01]  /*f400*/  LOP3.LUT R2, R2, 0x7ffffffc, RZ, 0xc0, !PT ;  /* 0x7ffffffc02027812 */ /* 0x000fe200078ec0ff */
        /* <DEDUP_REMOVED lines=27> */
[----:B------:R-:W-:Y:S02]  /*f5c0*/  IADD3.X R15, R12, R19, R15, P0, !PT ;  /* 0x000000130c0f7210 */ /* 0x000fe400007fe40f */
        /* <DEDUP_REMOVED lines=14> */
[----:B------:R-:W-:Y:S01]  /*f6b0*/  SHF.R.S32.HI R6, RZ, 0x1f, R12 ;  /* 0x0000001fff067819 */ /* 0x000fe2000001140c */
[----:B------:R-:W-:Y:S01]  /*f6c0*/  IMAD.IADD R5, R5, 0x1, -R2 ;  /* 0x0000000105057824 */ /* 0x000fe200078e0a02 */
[----:B------:R-:W-:Y:S01]  /*f6d0*/  LEA.HI.X R9, R14, c[0x0][0x4ac], R9, 0x2, P0 ;  /* 0x00012b000e097a11 */ /* 0x000fe200000f1409 */
[----:B------:R-:W-:Y:S01]  /*f6e0*/  IMAD R3, R8, c[0x0][0x434], R3 ;  /* 0x00010d0008037a24 */ /* 0x000fe200078e0203 */
[----:B------:R-:W-:Y:S02]  /*f6f0*/  SHFL.IDX PT, R14, R0, RZ, 0x1c1f ;  /* 0x001c1fff000e7589 */ /* 0x000fe400000e0000 */
[----:B------:R-:W-:Y:S01]  /*f700*/  SHF.L.U32 R5, R5, 0x1, RZ ;  /* 0x0000000105057819 */ /* 0x000fe200000006ff */
[----:B------:R-:W-:Y:S01]  /*f710*/  IMAD.IADD R21, R21, 0x1, R3 ;  /* 0x0000000115157824 */ /* 0x000fe200078e0203 */
[----:B------:R-:W1:Y:S01]  /*f720*/  SHFL.IDX PT, R15, R9, RZ, 0x1c1f ;  /* 0x001c1fff090f7589 */ /* 0x000e6200000e0000 */
[----:B------:R-:W-:Y:S01]  /*f730*/  IMAD R3, R6, c[0x0][0x428], RZ ;  /* 0x00010a0006037a24 */ /* 0x000fe200078e02ff */
[----:B------:R-:W-:-:S02]  /*f740*/  IADD3 R6, R10, 0x8, RZ ;  /* 0x000000080a067810 */ /* 0x000fc40007ffe0ff */
[----:B------:R-:W2:Y:S01]  /*f750*/  SHFL.IDX PT, R17, R9, 0x1, 0x1c1f ;  /* 0x003c1f0009117f89 */ /* 0x000ea200000e0000 */
        /* <DEDUP_REMOVED lines=8> */
[----:B-1----:R3:W-:Y:S04]  /*f7e0*/  @!P2 ST.E [R14.64], R4 ;  /* 0x000000040e00a985 */ /* 0x0027e8000c10190a */
[----:B--2---:R3:W-:Y:S01]  /*f7f0*/  @!P1 ST.E [R16.64], R7 ;  /* 0x0000000710009985 */ /* 0x0047e2000c10190a */
[----:B------:R-:W-:-:S03]  /*f800*/  ISETP.GE.AND P1, PT, R10, R11, PT ;  /* 0x0000000b0a00720c */ /* 0x000fc60003f26270 */
[----:B------:R3:W1:Y:S10]  /*f810*/  SHFL.IDX PT, R13, R8, RZ, 0x1c1f ;  /* 0x001c1fff080d7589 */ /* 0x00067400000e0000 */
[----:B------:R-:W-:Y:S05]  /*f820*/  @P1 BRA `(.L_x_1612) ;  /* 0x000008d000001947 */ /* 0x000fea0003800000 */
[C---:B------:R-:W-:Y:S02]  /*f830*/  ISETP.GE.AND P1, PT, R5.reuse, c[0x0][0x3c8], PT ;  /* 0x0000f20005007a0c */ /* 0x040fe40003f26270 */
[----:B---3--:R-:W-:-:S02]  /*f840*/  IADD3 R7, R5, 0x8, RZ ;  /* 0x0000000805077810 */ /* 0x008fc40007ffe0ff */
[----:B------:R-:W-:Y:S02]  /*f850*/  IADD3 R6, R5, 0x10, RZ ;  /* 0x0000001005067810 */ /* 0x000fe40007ffe0ff */
[----:B------:R-:W-:Y:S02]  /*f860*/  ISETP.GE.AND P5, PT, R7, c[0x0][0x3c8], PT ;  /* 0x0000f20007007a0c */ /* 0x000fe40003fa6270 */
[C---:B------:R-:W-:Y:S02]  /*f870*/  IADD3 R4, R5.reuse, 0x18, RZ ;  /* 0x0000001805047810 */ /* 0x040fe40007ffe0ff */
[C---:B------:R-:W-:Y:S02]  /*f880*/  IADD3 R2, R5.reuse, 0x20, RZ ;  /* 0x0000002005027810 */ /* 0x040fe40007ffe0ff */
[----:B------:R-:W-:Y:S01]  /*f890*/  ISETP.GE.AND P4, PT, R6, c[0x0][0x3c8], PT ;  /* 0x0000f20006007a0c */ /* 0x000fe20003f86270 */
[----:B-1--4-:R-:W-:Y:S01]  /*f8a0*/  @!P1 IMAD.WIDE R10, R5, 0x4, R12 ;  /* 0x00000004050a9825 */ /* 0x012fe200078e020c */
[----:B------:R-:W-:-:S02]  /*f8b0*/  ISETP.GE.AND P3, PT, R4, c[0x0][0x3c8], PT ;  /* 0x0000f20004007a0c */ /* 0x000fc40003f66270 */
[----:B------:R-:W-:Y:S02]  /*f8c0*/  ISETP.GE.AND P2, PT, R2, c[0x0][0x3c8], PT ;  /* 0x0000f20002007a0c */ /* 0x000fe40003f46270 */
[C---:B------:R-:W-:Y:S01]  /*f8d0*/  IADD3 R0, R5.reuse, 0x28, RZ ;  /* 0x0000002805007810 */ /* 0x040fe20007ffe0ff */
[----:B------:R1:W-:Y:S01]  /*f8e0*/  @!P1 ST.E.64 [R10.64], R128 ;  /* 0x000000800a009985 */ /* 0x0003e2000c101b0a */
[----:B------:R-:W-:Y:S02]  /*f8f0*/  IADD3 R9, R5, 0x30, RZ ;  /* 0x0000003005097810 */ /* 0x000fe40007ffe0ff */
[----:B------:R-:W-:Y:S02]  /*f900*/  ISETP.GE.AND P6, PT, R0, c[0x0][0x3c8], PT ;  /* 0x0000f20000007a0c */ /* 0x000fe40003fc6270 */
[----:B------:R-:W-:Y:S02]  /*f910*/  ISETP.GE.AND P1, PT, R9, c[0x0][0x3c8], PT ;  /* 0x0000f20009007a0c */ /* 0x000fe40003f26270 */
[----:B------:R-:W-:-:S02]  /*f920*/  @!P5 LEA.HI R7, R7, R7, RZ, 0x1 ;  /* 0x000000070707d211 */ /* 0x000fc400078f08ff */
[----:B------:R-:W-:Y:S02]  /*f930*/  @!P4 LEA.HI R6, R6, R6, RZ, 0x1 ;  /* 0x000000060606c211 */ /* 0x000fe400078f08ff */
[----:B------:R-:W-:Y:S02]  /*f940*/  @!P5 LOP3.LUT R7, R7, 0xfffffffe, RZ, 0xc0, !PT ;  /* 0xfffffffe0707d812 */ /* 0x000fe400078ec0ff */
[----:B------:R-:W-:Y:S02]  /*f950*/  @!P3 LEA.HI R4, R4, R4, RZ, 0x1 ;  /* 0x000000040404b211 */ /* 0x000fe400078f08ff */
[----:B------:R-:W-:Y:S02]  /*f960*/  @!P2 LEA.HI R2, R2, R2, RZ, 0x1 ;  /* 0x000000020202a211 */ /* 0x000fe400078f08ff */
[----:B------:R-:W-:Y:S01]  /*f970*/  @!P4 LOP3.LUT R15, R6, 0xfffffffe, RZ, 0xc0, !PT ;  /* 0xfffffffe060fc812 */ /* 0x000fe200078ec0ff */
[----:B------:R-:W-:Y:S01]  /*f980*/  @!P5 IMAD.WIDE R6, R7, 0x4, R12 ;  /* 0x000000040706d825 */ /* 0x000fe200078e020c */
[----:B------:R-:W-:-:S02]  /*f990*/  @!P3 LOP3.LUT R17, R4, 0xfffffffe, RZ, 0xc0, !PT ;  /* 0xfffffffe0411b812 */ /* 0x000fc400078ec0ff */
[----:B------:R-:W-:Y:S02]  /*f9a0*/  @!P2 LOP3.LUT R19, R2, 0xfffffffe, RZ, 0xc0, !PT ;  /* 0xfffffffe0213a812 */ /* 0x000fe400078ec0ff */
[----:B------:R-:W-:Y:S01]  /*f9b0*/  @!P6 LEA.HI R0, R0, R0, RZ, 0x1 ;  /* 0x000000000000e211 */ /* 0x000fe200078f08ff */
[----:B------:R2:W-:Y:S01]  /*f9c0*/  @!P5 ST.E.64 [R6.64], R124 ;  /* 0x0000007c0600d985 */ /* 0x0005e2000c101b0a */
[----:B------:R-:W-:Y:S02]  /*f9d0*/  @!P1 LEA.HI R9, R9, R9, RZ, 0x1 ;  /* 0x0000000909099211 */ /* 0x000fe400078f08ff */
[----:B------:R-:W-:Y:S01]  /*f9e0*/  IADD3 R4, R5, 0x48, RZ ;  /* 0x0000004805047810 */ /* 0x000fe20007ffe0ff */
[--C-:B-1----:R-:W-:Y:S01]  /*f9f0*/  @!P4 IMAD.WIDE R10, R15, 0x4, R12.reuse ;  /* 0x000000040f0ac825 */ /* 0x102fe200078e020c */
[----:B------:R-:W-:Y:S02]  /*fa00*/  @!P1 LOP3.LUT R9, R9, 0xfffffffe, RZ, 0xc0, !PT ;  /* 0xfffffffe09099812 */ /* 0x000fe400078ec0ff */
[----:B------:R-:W-:Y:S01]  /*fa10*/  IADD3 R18, R5, 0x40, RZ ;  /* 0x0000004005127810 */ /* 0x000fe20007ffe0ff */
[----:B------:R-:W-:Y:S01]  /*fa20*/  @!P3 IMAD.WIDE R14, R17, 0x4, R12 ;  /* 0x00000004110eb825 */ /* 0x000fe200078e020c */
[----:B------:R1:W-:Y:S01]  /*fa30*/  @!P4 ST.E.64 [R10.64], R100 ;  /* 0x000000640a00c985 */ /* 0x0003e2000c101b0a */
[----:B------:R-:W-:-:S02]  /*fa40*/  IADD3 R2, R5, 0x50, RZ ;  /* 0x0000005005027810 */ /* 0x000fc40007ffe0ff */
[----:B------:R-:W-:Y:S01]  /*fa50*/  @!P2 IMAD.WIDE R16, R19, 0x4, R12 ;  /* 0x000000041310a825 */ /* 0x000fe200078e020c */
[----:B------:R-:W-:Y:S01]  /*fa60*/  IADD3 R19, R5, 0x38, RZ ;  /* 0x0000003805137810 */ /* 0x000fe20007ffe0ff */
[----:B------:R3:W-:Y:S01]  /*fa70*/  @!P3 ST.E.64 [R14.64], R104 ;  /* 0x000000680e00b985 */ /* 0x0007e2000c101b0a */
[----:B------:R-:W-:Y:S02]  /*fa80*/  ISETP.GE.AND P3, PT, R4, c[0x0][0x3c8], PT ;  /* 0x0000f20004007a0c */ /* 0x000fe40003f66270 */
[----:B------:R-:W-:Y:S01]  /*fa90*/  ISETP.GE.AND P5, PT, R19, c[0x0][0x3c8], PT ;  /* 0x0000f20013007a0c */ /* 0x000fe20003fa6270 */
[----:B------:R4:W-:Y:S01]  /*faa0*/  @!P2 ST.E.64 [R16.64], R108 ;  /* 0x0000006c1000a985 */ /* 0x0009e2000c101b0a */
[----:B------:R-:W-:Y:S02]  /*fab0*/  ISETP.GE.AND P4, PT, R18, c[0x0][0x3c8], PT ;  /* 0x0000f20012007a0c */ /* 0x000fe40003f86270 */
[----:B------:R-:W-:Y:S02]  /*fac0*/  ISETP.GE.AND P2, PT, R2, c[0x0][0x3c8], PT ;  /* 0x0000f20002007a0c */ /* 0x000fe40003f46270 */
[----:B------:R-:W-:-:S02]  /*fad0*/  IADD3 R20, R5, 0xa8, RZ ;  /* 0x000000a805147810 */ /* 0x000fc40007ffe0ff */
[----:B--2---:R-:W-:Y:S02]  /*fae0*/  @!P6 LOP3.LUT R7, R0, 0xfffffffe, RZ, 0xc0, !PT ;  /* 0xfffffffe0007e812 */ /* 0x004fe400078ec0ff */
[----:B------:R-:W-:-:S03]  /*faf0*/  IADD3 R0, R5, 0x58, RZ ;  /* 0x0000005805007810 */ /* 0x000fc60007ffe0ff */
[----:B------:R-:W-:Y:S01]  /*fb00*/  @!P5 LEA.HI R19, R19, R19, RZ, 0x1 ;  /* 0x000000131313d211 */ /* 0x000fe200078f08ff */
[--C-:B------:R-:W-:Y:S01]  /*fb10*/  @!P6 IMAD.WIDE R6, R7, 0x4, R12.reuse ;  /* 0x000000040706e825 */ /* 0x100fe200078e020c */
[----:B------:R-:W-:Y:S02]  /*fb20*/  @!P3 LEA.HI R4, R4, R4, RZ, 0x1 ;  /* 0x000000040404b211 */ /* 0x000fe400078f08ff */
[----:B------:R-:W-:Y:S01]  /*fb30*/  @!P4 LEA.HI R18, R18, R18, RZ, 0x1 ;  /* 0x000000121212c211 */ /* 0x000fe200078f08ff */
[----:B-1----:R-:W-:Y:S01]  /*fb40*/  @!P1 IMAD.WIDE R10, R9, 0x4, R12 ;  /* 0x00000004090a9825 */ /* 0x002fe200078e020c */
[----:B------:R1:W-:Y:S01]  /*fb50*/  @!P6 ST.E.64 [R6.64], R112 ;  /* 0x000000700600e985 */ /* 0x0003e2000c101b0a */
[----:B------:R-:W-:Y:S02]  /*fb60*/  @!P5 LOP3.LUT R19, R19, 0xfffffffe, RZ, 0xc0, !PT ;  /* 0xfffffffe1313d812 */ /* 0x000fe400078ec0ff */
[----:B------:R-:W-:Y:S01]  /*fb70*/  @!P2 LEA.HI R2, R2, R2, RZ, 0x1 ;  /* 0x000000020202a211 */ /* 0x000fe200078f08ff */
[----:B------:R2:W-:Y:S01]  /*fb80*/  @!P1 ST.E.64 [R10.64], R116 ;  /* 0x000000740a009985 */ /* 0x0005e2000c101b0a */
[----:B------:R-:W-:-:S02]  /*fb90*/  ISETP.GE.AND P1, PT, R0, c[0x0][0x3c8], PT ;  /* 0x0000f20000007a0c */ /* 0x000fc40003f26270 */
[----:B---3--:R-:W-:Y:S02]  /*fba0*/  @!P3 LOP3.LUT R15, R4, 0xfffffffe, RZ, 0xc0, !PT ;  /* 0xfffffffe040fb812 */ /* 0x008fe400078ec0ff */
[----:B------:R-:W-:Y:S02]  /*fbb0*/  IADD3 R4, R5, 0x60, RZ ;  /* 0x0000006005047810 */ /* 0x000fe40007ffe0ff */
[----:B------:R-:W-:Y:S01]  /*fbc0*/  @!P4 LOP3.LUT R9, R18, 0xfffffffe, RZ, 0xc0, !PT ;  /* 0xfffffffe1209c812 */ /* 0x000fe200078ec0ff */
[--C-:B------:R-:W-:Y:S01]  /*fbd0*/  @!P3 IMAD.WIDE R14, R15, 0x4, R12.reuse ;  /* 0x000000040f0eb825 */ /* 0x100fe200078e020c */
[----:B------:R-:W-:Y:S02]  /*fbe0*/  ISETP.GE.AND P6, PT, R4, c[0x0][0x3c8], PT ;  /* 0x0000f20004007a0c */ /* 0x000fe40003fc6270 */
[----:B------:R-:W-:Y:S01]  /*fbf0*/  IADD3 R18, R5, 0x68, RZ ;  /* 0x0000006805127810 */ /* 0x000fe20007ffe0ff */
[----:B----4-:R-:W-:Y:S01]  /*fc00*/  @!P4 IMAD.WIDE R16, R9, 0x4, R12 ;  /* 0x000000040910c825 */ /* 0x010fe200078e020c */
[----:B------:R-:W-:-:S02]  /*fc10*/  IADD3 R9, R5, 0x70, RZ ;  /* 0x0000007005097810 */ /* 0x000fc40007ffe0ff */
[----:B------:R-:W-:-:S04]  /*fc20*/  @!P1 LEA.HI R0, R0, R0, RZ, 0x1 ;  /* 0x0000000000009211 */ /* 0x000fc800078f08ff */
[----:B------:R-:W-:Y:S02]  /*fc30*/  @!P1 LOP3.LUT R21, R0, 0xfffffffe, RZ, 0xc0, !PT ;  /* 0xfffffffe00159812 */ /* 0x000fe400078ec0ff */
[C---:B------:R-:W-:Y:S02]  /*fc40*/  IADD3 R0, R5.reuse, 0x88, RZ ;  /* 0x0000008805007810 */ /* 0x040fe40007ffe0ff */
[----:B------:R-:W-:Y:S02]  /*fc50*/  @!P6 LEA.HI R4, R4, R4, RZ, 0x1 ;  /* 0x000000040404e211 */ /* 0x000fe400078f08ff */
[----:B-1----:R-:W-:Y:S02]  /*fc60*/  @!P2 LOP3.LUT R7, R2, 0xfffffffe, RZ, 0xc0, !PT ;  /* 0xfffffffe0207a812 */ /* 0x002fe400078ec0ff */
[----:B------:R-:W-:Y:S01]  /*fc70*/  IADD3 R2, R5, 0x78, RZ ;  /* 0x0000007805027810 */ /* 0x000fe20007ffe0ff */
[----:B--2---:R-:W-:Y:S01]  /*fc80*/  @!P5 IMAD.WIDE R10, R19, 0x4, R12 ;  /* 0x00000004130ad825 */ /* 0x004fe200078e020c */
[----:B------:R-:W-:-:S03]  /*fc90*/  IADD3 R19, R5, 0x80, RZ ;  /* 0x0000008005137810 */ /* 0x000fc60007ffe0ff */
[----:B------:R-:W-:Y:S01]  /*fca0*/  @!P2 IMAD.WIDE R6, R7, 0x4, R12 ;  /* 0x000000040706a825 */ /* 0x000fe200078e020c */
[----:B------:R1:W-:Y:S01]  /*fcb0*/  @!P5 ST.E.64 [R10.64], R120 ;  /* 0x000000780a00d985 */ /* 0x0003e2000c101b0a */
[----:B------:R-:W-:-:S03]  /*fcc0*/  ISETP.GE.AND P5, PT, R18, c[0x0][0x3c8], PT ;  /* 0x0000f20012007a0c */ /* 0x000fc60003fa6270 */
[----:B------:R2:W-:Y:S01]  /*fcd0*/  @!P4 ST.E.64 [R16.64], R36 ;  /* 0x000000241000c985 */ /* 0x0005e2000c101b0a */
[----:B------:R-:W-:-:S03]  /*fce0*/  ISETP.GE.AND P4, PT, R9, c[0x0][0x3c8], PT ;  /* 0x0000f20009007a0c */ /* 0x000fc60003f86270 */
[----:B------:R3:W-:Y:S01]  /*fcf0*/  @!P3 ST.E.64 [R14.64], R40 ;  /* 0x000000280e00b985 */ /* 0x0007e2000c101b0a */
[----:B------:R-:W-:-:S03]  /*fd00*/  ISETP.GE.AND P3, PT, R2, c[0x0][0x3c8], PT ;  /* 0x0000f20002007a0c */ /* 0x000fc60003f66270 */
[----:B------:R4:W-:Y:S01]  /*fd10*/  @!P2 ST.E.64 [R6.64], R44 ;  /* 0x0000002c0600a985 */ /* 0x0009e2000c101b0a */
[----:B------:R-:W-:Y:S02]  /*fd20*/  ISETP.GE.AND P2, PT, R19, c[0x0][0x3c8], PT ;  /* 0x0000f20013007a0c */ /* 0x000fe40003f46270 */
[----:B------:R-:W-:-:S03]  /*fd30*/  @!P5 LEA.HI R18, R18, R18, RZ, 0x1 ;  /* 0x000000121212d211 */ /* 0x000fc600078f08ff */
[----:B------:R-:W-:-:S04]  /*fd40*/  @!P4 LEA.HI R9, R9, R9, RZ, 0x1 ;  /* 0x000000090909c211 */ /* 0x000fc800078f08ff */
[----:B------:R-:W-:Y:S02]  /*fd50*/  @!P3 LEA.HI R2, R2, R2, RZ, 0x1 ;  /* 0x000000020202b211 */ /* 0x000fe400078f08ff */
[----:B------:R-:W-:Y:S02]  /*fd60*/  @!P4 LOP3.LUT R9, R9, 0xfffffffe, RZ, 0xc0, !PT ;  /* 0xfffffffe0909c812 */ /* 0x000fe400078ec0ff */
[----:B------:R-:W-:Y:S01]  /*fd70*/  @!P2 LEA.HI R19, R19, R19, RZ, 0x1 ;  /* 0x000000131313a211 */ /* 0x000fe200078f08ff */
[----:B-1----:R-:W-:-:S03]  /*fd80*/  @!P1 IMAD.WIDE R10, R21, 0x4, R12 ;  /* 0x00000004150a9825 */ /* 0x002fc600078e020c */
[----:B------:R-:W-:Y:S02]  /*fd90*/  @!P2 LOP3.LUT R19, R19, 0xfffffffe, RZ, 0xc0, !PT ;  /* 0xfffffffe1313a812 */ /* 0x000fe400078ec0ff */
[----:B------:R-:W-:Y:S01]  /*fda0*/  IADD3 R21, R5, 0xa0, RZ ;  /* 0x000000a005157810 */ /* 0x000fe20007ffe0ff */
[--C-:B--2---:R-:W-:Y:S01]  /*fdb0*/  @!P4 IMAD.WIDE R16, R9, 0x4, R12.reuse ;  /* 0x000000040910c825 */ /* 0x104fe200078e020c */
[----:B------:R1:W-:Y:S01]  /*fdc0*/  @!P1 ST.E.64 [R10.64], R48 ;  /* 0x000000300a009985 */ /* 0x0003e2000c101b0a */
[----:B------:R-:W-:Y:S02]  /*fdd0*/  ISETP.GE.AND P1, PT, R0, c[0x0][0x3c8], PT ;  /* 0x0000f20000007a0c */ /* 0x000fe40003f26270 */
[----:B---3--:R-:W-:Y:S01]  /*fde0*/  @!P5 LOP3.LUT R15, R18, 0xfffffffe, RZ, 0xc0, !PT ;  /* 0xfffffffe120fd812 */ /* 0x008fe200078ec0ff */
[--C-:B------:R-:W-:Y:S01]  /*fdf0*/  @!P2 IMAD.WIDE R18, R19, 0x4, R12.reuse ;  /* 0x000000041312a825 */ /* 0x100fe200078e020c */
[----:B------:R-:W-:Y:S02]  /*fe00*/  IADD3 R9, R5, 0xb0, RZ ;  /* 0x000000b005097810 */ /* 0x000fe40007ffe0ff */
[----:B----4-:R-:W-:Y:S01]  /*fe10*/  @!P6 LOP3.LUT R7, R4, 0xfffffffe, RZ, 0xc0, !PT ;  /* 0xfffffffe0407e812 */ /* 0x010fe200078ec0ff */
[----:B------:R-:W-:Y:S01]  /*fe20*/  @!P5 IMAD.WIDE R14, R15, 0x4, R12 ;  /* 0x000000040f0ed825 */ /* 0x000fe200078e020c */
[----:B------:R-:W-:-:S03]  /*fe30*/  IADD3 R4, R5, 0xb8, RZ ;  /* 0x000000b805047810 */ /* 0x000fc60007ffe0ff */
[----:B------:R-:W-:Y:S02]  /*fe40*/  @!P6 IMAD.WIDE R6, R7, 0x4, R12 ;  /* 0x000000040706e825 */ /* 0x000fe400078e020c */
[----:B------:R-:W-:-:S03]  /*fe50*/  @!P1 LEA.HI R0, R0, R0, RZ, 0x1 ;  /* 0x0000000000009211 */ /* 0x000fc600078f08ff */
[----:B------:R2:W-:Y:S04]  /*fe60*/  @!P6 ST.E.64 [R6.64], R52 ;  /* 0x000000340600e985 */ /* 0x0005e8000c101b0a */
[----:B------:R3:W-:Y:S04]  /*fe70*/  @!P5 ST.E.64 [R14.64], R56 ;  /* 0x000000380e00d985 */ /* 0x0007e8000c101b0a */
[----:B------:R-:W-:Y:S01]  /*fe80*/  @!P4 ST.E.64 [R16.64], R60 ;  /* 0x0000003c1000c985 */ /* 0x000fe2000c101b0a */
[----:B------:R-:W-:Y:S02]  /*fe90*/  ISETP.GE.AND P4, PT, R21, c[0x0][0x3c8], PT ;  /* 0x0000f20015007a0c */ /* 0x000fe40003f86270 */
[----:B-1----:R-:W-:-:S02]  /*fea0*/  @!P3 LOP3.LUT R11, R2, 0xfffffffe, RZ, 0xc0, !PT ;  /* 0xfffffffe020bb812 */ /* 0x002fc400078ec0ff */
[----:B------:R-:W-:-:S03]  /*feb0*/  IADD3 R2, R5, 0x98, RZ ;  /* 0x0000009805027810 */ /* 0x000fc60007ffe0ff */
[----:B------:R-:W-:Y:S01]  /*fec0*/  @!P3 IMAD.WIDE R10, R11, 0x4, R12 ;  /* 0x000000040b0ab825 */ /* 0x000fe200078e020c */
[----:B------:R-:W-:-:S04]  /*fed0*/  ISETP.GE.AND P5, PT, R2, c[0x0][0x3c8], PT ;  /* 0x0000f20002007a0c */ /* 0x000fc80003fa6270 */
[----:B------:R1:W-:Y:S01]  /*fee0*/  @!P3 ST.E.64 [R10.64], R64 ;  /* 0x000000400a00b985 */ /* 0x0003e2000c101b0a */
[----:B------:R-:W-:Y:S02]  /*fef0*/  ISETP.GE.AND P3, PT, R20, c[0x0][0x3c8], PT ;  /* 0x0000f20014007a0c */ /* 0x000fe40003f66270 */
[----:B------:R-:W-:Y:S01]  /*ff00*/  @!P4 LEA.HI R21, R21, R21, RZ, 0x1 ;  /* 0x000000151515c211 */ /* 0x000fe200078f08ff */
[----:B------:R4:W-:Y:S01]  /*ff10*/  @!P2 ST.E.64 [R18.64], R68 ;  /* 0x000000441200a985 */ /* 0x0009e2000c101b0a */
[----:B------:R-:W-:Y:S02]  /*ff20*/  ISETP.GE.AND P2, PT, R9, c[0x0][0x3c8], PT ;  /* 0x0000f20009007a0c */ /* 0x000fe40003f46270 */
[----:B--2---:R-:W-:Y:S02]  /*ff30*/  @!P1 LOP3.LUT R7, R0, 0xfffffffe, RZ, 0xc0, !PT ;  /* 0xfffffffe00079812 */ /* 0x004fe400078ec0ff */
[----:B------:R-:W-:Y:S02]  /*ff40*/  IADD3 R0, R5, 0x90, RZ ;  /* 0x0000009005007810 */ /* 0x000fe40007ffe0ff */
[----:B------:R-:W-:Y:S01]  /*ff50*/  @!P5 LEA.HI R2, R2, R2, RZ, 0x1 ;  /* 0x000000020202d211 */ /* 0x000fe200078f08ff */
[----:B------:R-:W-:Y:S01]  /*ff60*/  @!P1 IMAD.WIDE R6, R7, 0x4, R12 ;  /* 0x0000000407069825 */ /* 0x000fe200078e020c */
[----:B------:R-:W-:-:S02]  /*ff70*/  ISETP.GE.AND P6, PT, R0, c[0x0][0x3c8], PT ;  /* 0x0000f20000007a0c */ /* 0x000fc40003fc6270 */
[----:B------:R-:W-:Y:S02]  /*ff80*/  @!P3 LEA.HI R20, R20, R20, RZ, 0x1 ;  /* 0x000000141414b211 */ /* 0x000fe400078f08ff */
[----:B------:R2:W-:Y:S01]  /*ff90*/  @!P1 ST.E.64 [R6.64], R72 ;  /* 0x0000004806009985 */ /* 0x0005e2000c101b0a */
[----:B------:R-:W-:Y:S02]  /*ffa0*/  ISETP.GE.AND P1, PT, R4, c[0x0][0x3c8], PT ;  /* 0x0000f20004007a0c */ /* 0x000fe40003f26270 */
[----:B------:R-:W-:Y:S02]  /*ffb0*/  @!P2 LEA.HI R9, R9, R9, RZ, 0x1 ;  /* 0x000000090909a211 */ /* 0x000fe400078f08ff */
[----:B------:R-:W-:Y:S02]  /*ffc0*/  @!P4 LOP3.LUT R21, R21, 0xfffffffe, RZ, 0xc0, !PT ;  /* 0xfffffffe1515c812 */ /* 0x000fe400078ec0ff */
[----:B---3--:R-:W-:Y:S02]  /*ffd0*/  @!P3 LOP3.LUT R15, R20, 0xfffffffe, RZ, 0xc0, !PT ;  /* 0xfffffffe140fb812 */ /* 0x008fe400078ec0ff */
[----:B------:R-:W-:-:S02]  /*ffe0*/  @!P6 LEA.HI R0, R0, R0, RZ, 0x1 ;  /* 0x000000000000e211 */ /* 0x000fc400078f08ff */
[----:B------:R-:W-:Y:S01]  /*fff0*/  @!P2 LOP3.LUT R9, R9, 0xfffffffe, RZ, 0xc0, !PT ;  /* 0xfffffffe0909a812 */ /* 0x000fe200078ec0ff */
[--C-:B------:R-:W-:Y:S01]  /*10000*/  @!P3 IMAD.WIDE R14, R15, 0x4, R12.reuse ;  /* 0x000000040f0eb825 */ /* 0x100fe200078e020c */
[----:B-1----:R-:W-:Y:S02]  /*10010*/  @!P5 LOP3.LUT R11, R2, 0xfffffffe, RZ, 0xc0, !PT ;  /* 0xfffffffe020bd812 */ /* 0x002fe400078ec0ff */
[----:B------:R-:W-:Y:S01]  /*10020*/  @!P1 LEA.HI R4, R4, R4, RZ, 0x1 ;  /* 0x0000000404049211 */ /* 0x000fe200078f08ff */
[----:B----4-:R-:W-:-:S03]  /*10030*/  @!P4 IMAD.WIDE R18, R21, 0x4, R12 ;  /* 0x000000041512c825 */ /* 0x010fc600078e020c */
[----:B------:R-:W-:Y:S01]  /*10040*/  @!P1 LOP3.LUT R17, R4, 0xfffffffe, RZ, 0xc0, !PT ;  /* 0xfffffffe04119812 */ /* 0x000fe200078ec0ff */
[----:B------:R-:W-:-:S04]  /*10050*/  @!P5 IMAD.WIDE R10, R11, 0x4, R12 ;  /* 0x000000040b0ad825 */ /* 0x000fc800078e020c */
[----:B------:R-:W-:Y:S01]  /*10060*/  @!P2 IMAD.WIDE R20, R9, 0x4, R12 ;  /* 0x000000040914a825 */ /* 0x000fe200078e020c */
[----:B--2---:R-:W-:-:S05]  /*10070*/  @!P6 LOP3.LUT R7, R0, 0xfffffffe, RZ, 0xc0, !PT ;  /* 0xfffffffe0007e812 */ /* 0x004fca00078ec0ff */
        /* <DEDUP_REMOVED lines=8> */
.L_x_1612:
[----:B------:R-:W-:Y:S05]  /*10100*/  BSYNC B0 ;  /* 0x0000000000007941 */ /* 0x000fea0003800000 */
.L_x_1611:
[----:B-1-3--:R1:W2:Y:S04]  /*10110*/  SHFL.IDX PT, R7, R8, 0x1, 0x1c1f ;  /* 0x003c1f0008077f89 */ /* 0x00a2a800000e0000 */
[----:B------:R1:W3:Y:S01]  /*10120*/  SHFL.IDX PT, R6, R3, 0x1, 0x1c1f ;  /* 0x003c1f0003067f89 */ /* 0x0002e200000e0000 */
[----:B------:R-:W-:Y:S05]  /*10130*/  @P0 EXIT ;  /* 0x000000000000094d */ /* 0x000fea0003800000 */
[C---:B-1----:R-:W-:Y:S02]  /*10140*/  IADD3 R3, R5.reuse, 0x8, RZ ;  /* 0x0000000805037810 */ /* 0x042fe40007ffe0ff */
[----:B------:R-:W-:-:S02]  /*10150*/  ISETP.GE.AND P1, PT, R5, c[0x0][0x3c8], PT ;  /* 0x0000f20005007a0c */ /* 0x000fc40003f26270 */
[----:B------:R-:W-:Y:S02]  /*10160*/  ISETP.GE.AND P0, PT, R3, c[0x0][0x3c8], PT ;  /* 0x0000f20003007a0c */ /* 0x000fe40003f06270 */
[C---:B------:R-:W-:Y:S02]  /*10170*/  IADD3 R2, R5.reuse, 0x10, RZ ;  /* 0x0000001005027810 */ /* 0x040fe40007ffe0ff */
[C---:B------:R-:W-:Y:S02]  /*10180*/  IADD3 R0, R5.reuse, 0x18, RZ ;  /* 0x0000001805007810 */ /* 0x040fe40007ffe0ff */
[----:B------:R-:W-:Y:S02]  /*10190*/  ISETP.GE.AND P6, PT, R2, c[0x0][0x3c8], PT ;  /* 0x0000f20002007a0c */ /* 0x000fe40003fc6270 */
[----:B------:R-:W-:Y:S02]  /*101a0*/  ISETP.GE.AND P5, PT, R0, c[0x0][0x3c8], PT ;  /* 0x0000f20000007a0c */ /* 0x000fe40003fa6270 */
[C---:B------:R-:W-:Y:S01]  /*101b0*/  IADD3 R10, R5.reuse, 0x20, RZ ;  /* 0x00000020050a7810 */ /* 0x040fe20007ffe0ff */
[C---:B--234-:R-:W-:Y:S01]  /*101c0*/  @!P1 IMAD.WIDE R12, R5.reuse, 0x4, R6 ;  /* 0x00000004050c9825 */ /* 0x05cfe200078e0206 */
[----:B------:R-:W-:-:S02]  /*101d0*/  IADD3 R9, R5, 0x28, RZ ;  /* 0x0000002805097810 */ /* 0x000fc40007ffe0ff */
[----:B------:R-:W-:Y:S02]  /*101e0*/  @!P0 LEA.HI R3, R3, R3, RZ, 0x1 ;  /* 0x0000000303038211 */ /* 0x000fe400078f08ff */
[----:B------:R-:W-:Y:S01]  /*101f0*/  IADD3 R8, R5, 0x30, RZ ;  /* 0x0000003005087810 */ /* 0x000fe20007ffe0ff */
[----:B------:R1:W-:Y:S01]  /*10200*/  @!P1 ST.E.64 [R12.64], R130 ;  /* 0x000000820c009985 */ /* 0x0003e2000c101b0a */
[----:B------:R-:W-:Y:S02]  /*10210*/  @!P0 LOP3.LUT R3, R3, 0xfffffffe, RZ, 0xc0, !PT ;  /* 0xfffffffe03038812 */ /* 0x000fe400078ec0ff */
[----:B------:R-:W-:Y:S02]  /*10220*/  IADD3 R4, R5, 0x38, RZ ;  /* 0x0000003805047810 */ /* 0x000fe40007ffe0ff */
[----:B------:R-:W-:Y:S01]  /*10230*/  ISETP.GE.AND P4, PT, R10, c[0x0][0x3c8], PT ;  /* 0x0000f2000a007a0c */ /* 0x000fe20003f86270 */
[----:B------:R-:W-:Y:S01]  /*10240*/  @!P0 IMAD.WIDE R14, R3, 0x4, R6 ;  /* 0x00000004030e8825 */ /* 0x000fe200078e0206 */
        /* <DEDUP_REMOVED lines=8> */
[----:B------:R-:W-:Y:S02]  /*102d0*/  @!P6 LOP3.LUT R11, R2, 0xfffffffe, RZ, 0xc0, !PT ;  /* 0xfffffffe020be812 */ /* 0x000fe400078ec0ff */
[----:B------:R-:W-:Y:S02]  /*102e0*/  @!P4 LEA.HI R10, R10, R10, RZ, 0x1 ;  /* 0x0000000a0a0ac211 */ /* 0x000fe400078f08ff */
[----:B------:R-:W-:Y:S02]  /*102f0*/  @!P3 LEA.HI R9, R9, R9, RZ, 0x1 ;  /* 0x000000090909b211 */ /* 0x000fe400078f08ff */
[----:B------:R-:W-:Y:S02]  /*10300*/  IADD3 R2, R5, 0x48, RZ ;  /* 0x0000004805027810 */ /* 0x000fe40007ffe0ff */
[----:B-1----:R-:W-:Y:S02]  /*10310*/  @!P5 LOP3.LUT R13, R0, 0xfffffffe, RZ, 0xc0, !PT ;  /* 0xfffffffe000dd812 */ /* 0x002fe400078ec0ff */
[----:B------:R-:W-:-:S02]  /*10320*/  @!P2 LEA.HI R8, R8, R8, RZ, 0x1 ;  /* 0x000000080808a211 */ /* 0x000fc400078f08ff */
[----:B------:R-:W-:Y:S01]  /*10330*/  IADD3 R0, R5, 0x50, RZ ;  /* 0x0000005005007810 */ /* 0x000fe20007ffe0ff */
[--C-:B------:R-:W-:Y:S01]  /*10340*/  @!P5 IMAD.WIDE R12, R13, 0x4, R6.reuse ;  /* 0x000000040d0cd825 */ /* 0x100fe200078e0206 */
[----:B------:R-:W-:Y:S02]  /*10350*/  @!P1 LEA.HI R4, R4, R4, RZ, 0x1 ;  /* 0x0000000404049211 */ /* 0x000fe400078f08ff */
[----:B------:R-:W-:Y:S02]  /*10360*/  @!P0 LEA.HI R3, R3, R3, RZ, 0x1 ;  /* 0x0000000303038211 */ /* 0x000fe400078f08ff */
[----:B------:R-:W-:Y:S01]  /*10370*/  @!P3 LOP3.LUT R9, R9, 0xfffffffe, RZ, 0xc0, !PT ;  /* 0xfffffffe0909b812 */ /* 0x000fe200078ec0ff */
[----:B--2---:R-:W-:Y:S01]  /*10380*/  @!P6 IMAD.WIDE R14, R11, 0x4, R6 ;  /* 0x000000040b0ee825 */ /* 0x004fe200078e0206 */
[----:B------:R-:W-:Y:S02]  /*10390*/  @!P4 LOP3.LUT R11, R10, 0xfffffffe, RZ, 0xc0, !PT ;  /* 0xfffffffe0a0bc812 */ /* 0x000fe400078ec0ff */
[----:B------:R-:W-:-:S02]  /*103a0*/  @!P0 LOP3.LUT R3, R3, 0xfffffffe, RZ, 0xc0, !PT ;  /* 0xfffffffe03038812 */ /* 0x000fc400078ec0ff */
[----:B------:R1:W-:Y:S01]  /*103b0*/  @!P6 ST.E.64 [R14.64], R102 ;  /* 0x000000660e00e985 */ /* 0x0003e2000c101b0a */
[----:B------:R-:W-:Y:S01]  /*103c0*/  ISETP.GE.AND P6, PT, R2, c[0x0][0x3c8], PT ;  /* 0x0000f20002007a0c */ /* 0x000fe20003fc6270 */
[--C-:B------:R-:W-:Y:S01]  /*103d0*/  @!P4 IMAD.WIDE R10, R11, 0x4, R6.reuse ;  /* 0x000000040b0ac825 */ /* 0x100fe200078e0206 */
[----:B------:R-:W-:Y:S01]  /*103e0*/  IADD3 R20, R5, 0x58, RZ ;  /* 0x0000005805147810 */ /* 0x000fe20007ffe0ff */
[----:B------:R2:W-:Y:S01]  /*103f0*/  @!P5 ST.E.64 [R12.64], R106 ;  /* 0x0000006a0c00d985 */ /* 0x0005e2000c101b0a */
[----:B------:R-:W-:Y:S01]  /*10400*/  ISETP.GE.AND P5, PT, R0, c[0x0][0x3c8], PT ;  /* 0x0000f20000007a0c */ /* 0x000fe20003fa6270 */
[----:B------:R-:W-:Y:S01]  /*10410*/  @!P0 IMAD.WIDE R16, R3, 0x4, R6 ;  /* 0x0000000403108825 */ /* 0x000fe200078e0206 */
[C---:B------:R-:W-:Y:S01]  /*10420*/  IADD3 R19, R5.reuse, 0x60, RZ ;  /* 0x0000006005137810 */ /* 0x040fe20007ffe0ff */
[----:B------:R3:W-:Y:S01]  /*10430*/  @!P4 ST.E.64 [R10.64], R110 ;  /* 0x0000006e0a00c985 */ /* 0x0007e2000c101b0a */
[C---:B------:R-:W-:Y:S02]  /*10440*/  IADD3 R18, R5.reuse, 0x68, RZ ;  /* 0x0000006805127810 */ /* 0x040fe40007ffe0ff */
[----:B------:R-:W-:-:S02]  /*10450*/  IADD3 R3, R5, 0x78, RZ ;  /* 0x0000007805037810 */ /* 0x000fc40007ffe0ff */
[----:B------:R-:W-:Y:S02]  /*10460*/  ISETP.GE.AND P4, PT, R20, c[0x0][0x3c8], PT ;  /* 0x0000f20014007a0c */ /* 0x000fe40003f86270 */
[----:B------:R-:W-:-:S03]  /*10470*/  @!P6 LEA.HI R2, R2, R2, RZ, 0x1 ;  /* 0x000000020202e211 */ /* 0x000fc600078f08ff */
[----:B------:R-:W-:-:S08]  /*10480*/  @!P5 LEA.HI R0, R0, R0, RZ, 0x1 ;  /* 0x000000000000d211 */ /* 0x000fd000078f08ff */
[----:B------:R-:W-:Y:S02]  /*10490*/  @!P4 LEA.HI R20, R20, R20, RZ, 0x1 ;  /* 0x000000141414c211 */ /* 0x000fe400078f08ff */
[----:B-1----:R-:W-:Y:S01]  /*104a0*/  @!P2 LOP3.LUT R15, R8, 0xfffffffe, RZ, 0xc0, !PT ;  /* 0xfffffffe080fa812 */ /* 0x002fe200078ec0ff */
[----:B------:R-:W-:Y:S01]  /*104b0*/  @!P3 IMAD.WIDE R8, R9, 0x4, R6 ;  /* 0x000000040908b825 */ /* 0x000fe200078e0206 */
[----:B--2---:R-:W-:-:S03]  /*104c0*/  @!P1 LOP3.LUT R13, R4, 0xfffffffe, RZ, 0xc0, !PT ;  /* 0xfffffffe040d9812 */ /* 0x004fc600078ec0ff */
[--C-:B------:R-:W-:Y:S01]  /*104d0*/  @!P2 IMAD.WIDE R14, R15, 0x4, R6.reuse ;  /* 0x000000040f0ea825 */ /* 0x100fe200078e0206 */
[----:B------:R-:W-:Y:S01]  /*104e0*/  IADD3 R4, R5, 0x70, RZ ;  /* 0x0000007005047810 */ /* 0x000fe20007ffe0ff */
[----:B------:R1:W-:Y:S01]  /*104f0*/  @!P3 ST.E.64 [R8.64], R114 ;  /* 0x000000720800b985 */ /* 0x0003e2000c101b0a */
[----:B------:R-:W-:Y:S01]  /*10500*/  ISETP.GE.AND P3, PT, R19, c[0x0][0x3c8], PT ;  /* 0x0000f20013007a0c */ /* 0x000fe20003f66270 */
[--C-:B------:R-:W-:Y:S01]  /*10510*/  @!P1 IMAD.WIDE R12, R13, 0x4, R6.reuse ;  /* 0x000000040d0c9825 */ /* 0x100fe200078e0206 */
[----:B---3--:R-:W-:Y:S01]  /*10520*/  @!P5 LOP3.LUT R11, R0, 0xfffffffe, RZ, 0xc0, !PT ;  /* 0xfffffffe000bd812 */ /* 0x008fe200078ec0ff */
[----:B------:R-:W-:Y:S01]  /*10530*/  @!P2 ST.E.64 [R14.64], R118 ;  /* 0x000000760e00a985 */ /* 0x000fe2000c101b0a */
[----:B------:R-:W-:Y:S02]  /*10540*/  ISETP.GE.AND P2, PT, R18, c[0x0][0x3c8], PT ;  /* 0x0000f20012007a0c */ /* 0x000fe40003f46270 */
[----:B------:R-:W-:Y:S01]  /*10550*/  IADD3 R0, R5, 0x88, RZ ;  /* 0x0000008805007810 */ /* 0x000fe20007ffe0ff */
[----:B------:R2:W-:Y:S01]  /*10560*/  @!P1 ST.E.64 [R12.64], R122 ;  /* 0x0000007a0c009985 */ /* 0x0005e2000c101b0a */
[----:B------:R-:W-:Y:S01]  /*10570*/  ISETP.GE.AND P1, PT, R4, c[0x0][0x3c8], PT ;  /* 0x0000f20004007a0c */ /* 0x000fe20003f26270 */
[----:B------:R-:W-:-:S02]  /*10580*/  @!P5 IMAD.WIDE R10, R11, 0x4, R6 ;  /* 0x000000040b0ad825 */ /* 0x000fc400078e0206 */
[----:B------:R3:W-:Y:S01]  /*10590*/  @!P0 ST.E.64 [R16.64], R38 ;  /* 0x0000002610008985 */ /* 0x0007e2000c101b0a */
[----:B------:R-:W-:Y:S02]  /*105a0*/  ISETP.GE.AND P0, PT, R3, c[0x0][0x3c8], PT ;  /* 0x0000f20003007a0c */ /* 0x000fe40003f06270 */
[----:B------:R-:W-:-:S03]  /*105b0*/  @!P3 LEA.HI R19, R19, R19, RZ, 0x1 ;  /* 0x000000131313b211 */ /* 0x000fc600078f08ff */
[----:B------:R-:W-:Y:S02]  /*105c0*/  @!P2 LEA.HI R18, R18, R18, RZ, 0x1 ;  /* 0x000000121212a211 */ /* 0x000fe400078f08ff */
[----:B------:R-:W-:Y:S02]  /*105d0*/  @!P3 LOP3.LUT R19, R19, 0xfffffffe, RZ, 0xc0, !PT ;  /* 0xfffffffe1313b812 */ /* 0x000fe400078ec0ff */
[----:B------:R-:W-:-:S04]  /*105e0*/  @!P1 LEA.HI R4, R4, R4, RZ, 0x1 ;  /* 0x0000000404049211 */ /* 0x000fc800078f08ff */
[----:B------:R-:W-:Y:S02]  /*105f0*/  @!P0 LEA.HI R3, R3, R3, RZ, 0x1 ;  /* 0x0000000303038211 */ /* 0x000fe400078f08ff */
[----:B-1----:R-:W-:Y:S02]  /*10600*/  @!P6 LOP3.LUT R9, R2, 0xfffffffe, RZ, 0xc0, !PT ;  /* 0xfffffffe0209e812 */ /* 0x002fe400078ec0ff */
[----:B------:R-:W-:Y:S02]  /*10610*/  IADD3 R2, R5, 0x80, RZ ;  /* 0x0000008005027810 */ /* 0x000fe40007ffe0ff */
[----:B------:R-:W-:Y:S01]  /*10620*/  @!P0 LOP3.LUT R3, R3, 0xfffffffe, RZ, 0xc0, !PT ;  /* 0xfffffffe03038812 */ /* 0x000fe200078ec0ff */
[----:B------:R-:W-:Y:S01]  /*10630*/  @!P6 IMAD.WIDE R8, R9, 0x4, R6 ;  /* 0x000000040908e825 */ /* 0x000fe200078e0206 */
[----:B--2---:R-:W-:-:S03]  /*10640*/  @!P4 LOP3.LUT R13, R20, 0xfffffffe, RZ, 0xc0, !PT ;  /* 0xfffffffe140dc812 */ /* 0x004fc600078ec0ff */
[--C-:B------:R-:W-:Y:S01]  /*10650*/  @!P3 IMAD.WIDE R14, R19, 0x4, R6.reuse ;  /* 0x00000004130eb825 */ /* 0x100fe200078e0206 */
[----:B------:R1:W-:Y:S01]  /*10660*/  @!P6 ST.E.64 [R8.64], R42 ;  /* 0x0000002a0800e985 */ /* 0x0003e2000c101b0a */
[----:B------:R-:W-:Y:S02]  /*10670*/  ISETP.GE.AND P6, PT, R2, c[0x0][0x3c8], PT ;  /* 0x0000f20002007a0c */ /* 0x000fe40003fc6270 */
[--C-:B------:R-:W-:Y:S01]  /*10680*/  @!P4 IMAD.WIDE R12, R13, 0x4, R6.reuse ;  /* 0x000000040d0cc825 */ /* 0x100fe200078e0206 */
[----:B------:R2:W-:Y:S01]  /*10690*/  @!P5 ST.E.64 [R10.64], R46 ;  /* 0x0000002e0a00d985 */ /* 0x0005e2000c101b0a */
[----:B------:R-:W-:Y:S02]  /*106a0*/  ISETP.GE.AND P5, PT, R0, c[0x0][0x3c8], PT ;  /* 0x0000f20000007a0c */ /* 0x000fe40003fa6270 */
[----:B------:R-:W-:Y:S01]  /*106b0*/  IADD3 R20, R5, 0x90, RZ ;  /* 0x0000009005147810 */ /* 0x000fe20007ffe0ff */
[----:B---3--:R-:W-:Y:S01]  /*106c0*/  @!P0 IMAD.WIDE R16, R3, 0x4, R6 ;  /* 0x0000000403108825 */ /* 0x008fe200078e0206 */
[C---:B------:R-:W-:Y:S01]  /*106d0*/  IADD3 R19, R5.reuse, 0x98, RZ ;  /* 0x0000009805137810 */ /* 0x040fe20007ffe0ff */
[----:B------:R3:W-:Y:S01]  /*106e0*/  @!P4 ST.E.64 [R12.64], R50 ;  /* 0x000000320c00c985 */ /* 0x0007e2000c101b0a */
[----:B------:R-:W-:-:S02]  /*106f0*/  IADD3 R3, R5, 0xb0, RZ ;  /* 0x000000b005037810 */ /* 0x000fc40007ffe0ff */
[----:B------:R-:W-:Y:S01]  /*10700*/  ISETP.GE.AND P4, PT, R20, c[0x0][0x3c8], PT ;  /* 0x0000f20014007a0c */ /* 0x000fe20003f86270 */
[----:B------:R4:W-:Y:S01]  /*10710*/  @!P3 ST.E.64 [R14.64], R54 ;  /* 0x000000360e00b985 */ /* 0x0009e2000c101b0a */
[----:B------:R-:W-:Y:S02]  /*10720*/  ISETP.GE.AND P3, PT, R19, c[0x0][0x3c8], PT ;  /* 0x0000f20013007a0c */ /* 0x000fe40003f66270 */
[----:B------:R-:W-:Y:S02]  /*10730*/  @!P6 LEA.HI R2, R2, R2, RZ, 0x1 ;  /* 0x000000020202e211 */ /* 0x000fe400078f08ff */
[----:B------:R-:W-:-:S07]  /*10740*/  @!P5 LEA.HI R0, R0, R0, RZ, 0x1 ;  /* 0x000000000000d211 */ /* 0x000fce00078f08ff */
[----:B------:R-:W-:Y:S02]  /*10750*/  @!P4 LEA.HI R20, R20, R20, RZ, 0x1 ;  /* 0x000000141414c211 */ /* 0x000fe400078f08ff */
[----:B------:R-:W-:Y:S02]  /*10760*/  @!P3 LEA.HI R19, R19, R19, RZ, 0x1 ;  /* 0x000000131313b211 */ /* 0x000fe400078f08ff */
[----:B-1----:R-:W-:Y:S02]  /*10770*/  @!P2 LOP3.LUT R9, R18, 0xfffffffe, RZ, 0xc0, !PT ;  /* 0xfffffffe1209a812 */ /* 0x002fe400078ec0ff */
[----:B------:R-:W-:Y:S02]  /*10780*/  IADD3 R18, R5, 0xa0, RZ ;  /* 0x000000a005127810 */ /* 0x000fe40007ffe0ff */
[----:B--2---:R-:W-:Y:S01]  /*10790*/  @!P1 LOP3.LUT R11, R4, 0xfffffffe, RZ, 0xc0, !PT ;  /* 0xfffffffe040b9812 */ /* 0x004fe200078ec0ff */
[----:B------:R-:W-:Y:S01]  /*107a0*/  @!P2 IMAD.WIDE R8, R9, 0x4, R6 ;  /* 0x000000040908a825 */ /* 0x000fe200078e0206 */
[----:B------:R-:W-:-:S02]  /*107b0*/  IADD3 R4, R5, 0xa8, RZ ;  /* 0x000000a805047810 */ /* 0x000fc40007ffe0ff */
[----:B------:R-:W-:Y:S01]  /*107c0*/  @!P3 LOP3.LUT R19, R19, 0xfffffffe, RZ, 0xc0, !PT ;  /* 0xfffffffe1313b812 */ /* 0x000fe200078ec0ff */
[----:B------:R-:W-:Y:S01]  /*107d0*/  @!P1 IMAD.WIDE R10, R11, 0x4, R6 ;  /* 0x000000040b0a9825 */ /* 0x000fe200078e0206 */
[----:B------:R1:W-:Y:S01]  /*107e0*/  @!P2 ST.E.64 [R8.64], R58 ;  /* 0x0000003a0800a985 */ /* 0x0003e2000c101b0a */
[----:B------:R-:W-:Y:S02]  /*107f0*/  ISETP.GE.AND P2, PT, R18, c[0x0][0x3c8], PT ;  /* 0x0000f20012007a0c */ /* 0x000fe40003f46270 */
[----:B---3--:R-:W-:Y:S01]  /*10800*/  @!P4 LOP3.LUT R13, R20, 0xfffffffe, RZ, 0xc0, !PT ;  /* 0xfffffffe140dc812 */ /* 0x008fe200078ec0ff */
        /* <DEDUP_REMOVED lines=34> */
.L_x_1610:
        /* <DEDUP_REMOVED lines=50> */
.L_x_1613:
        /* <DEDUP_REMOVED lines=11> */
.L_x_2498:


//--------------------- .text._ZN7cutlass13device_kernelIN5flash19enable_sm80_to_sm89INS1_16FlashAttnFwdSm80INS1_25CollectiveMainloopFwdSm80ILi8ELi2ELb0EN4cute5tupleIJNS5_1CILi128EEENS7_ILi64EEENS7_ILi192EEEEEELi192ENS_6half_tEfNS_4arch4Sm80ELb0ELb1ELb0ELb1ELb0ELb0ELb1ELb1EEENS1_21CollectiveEpilogueFwdINS6_IJS8_SA_S9_EEENS6_IJNS7_ILi1EEESI_SI_EEESC_SE_Li256ELb1ELb1ELb1ELb0EEENS1_36VarlenDynamicPersistentTileSchedulerILi128ELi64ELi256ELi256ELb1ELb1ELb0ELb1ELb0ELb1EEEEEEEEEvNT_6ParamsE --------------------------
	.section	.text._ZN7cutlass13device_kernelIN5flash19enable_sm80_to_sm89INS1_16FlashAttnFwdSm80INS1_25CollectiveMainloopFwdSm80ILi8ELi2ELb0EN4cute5tupleIJNS5_1CILi128EEENS7_ILi64EEENS7_ILi192EEEEEELi192ENS_6half_tEfNS_4arch4Sm80ELb0ELb1ELb0ELb1ELb0ELb0ELb1ELb1EEENS1_21CollectiveEpilogueFwdINS6_IJS8_SA_S9_EEENS6_IJNS7_ILi1EEESI_SI_EEESC_SE_Li256ELb1ELb1ELb1ELb0EEENS1_36VarlenDynamicPersistentTileSchedulerILi128ELi64ELi256ELi256ELb1ELb1ELb0ELb1ELb0ELb1EEEEEEEEEvNT_6ParamsE,"ax",@progbits
	.sectioninfo	@"SHI_REGISTERS=251"
	.align	128
.text._ZN7cutlass13device_kernelIN5flash19enable_sm80_to_sm89INS1_16FlashAttnFwdSm80INS1_25CollectiveMainloopFwdSm80ILi8ELi2ELb0EN4cute5tupleIJNS5_1CILi128EEENS7_ILi64EEENS7_ILi192EEEEEELi192ENS_6half_tEfNS_4arch4Sm80ELb0ELb1ELb0ELb1ELb0ELb0ELb1ELb1EEENS1_21CollectiveEpilogueFwdINS6_IJS8_SA_S9_EEENS6_IJNS7_ILi1EEESI_SI_EEESC_SE_Li256ELb1ELb1ELb1ELb0EEENS1_36VarlenDynamicPersistentTileSchedulerILi128ELi64ELi256ELi256ELb1ELb1ELb0ELb1ELb0ELb1EEEEEEEEEvNT_6ParamsE:
        .type           _ZN7cutlass13device_kernelIN5flash19enable_sm80_to_sm89INS1_16FlashAttnFwdSm80INS1_25CollectiveMainloopFwdSm80ILi8ELi2ELb0EN4cute5tupleIJNS5_1CILi128EEENS7_ILi64EEENS7_ILi192EEEEEELi192ENS_6half_tEfNS_4arch4Sm80ELb0ELb1ELb0ELb1ELb0ELb0ELb1ELb1EEENS1_21CollectiveEpilogueFwdINS6_IJS8_SA_S9_EEENS6_IJNS7_ILi1EEESI_SI_EEESC_SE_Li256ELb1ELb1ELb1ELb0EEENS1_36VarlenDynamicPersistentTileSchedulerILi128ELi64ELi256ELi256ELb1ELb1ELb0ELb1ELb0ELb1EEEEEEEEEvNT_6ParamsE,@function
        .size           _ZN7cutlass13device_kernelIN5flash19enable_sm80_to_sm89INS1_16FlashAttnFwdSm80INS1_25CollectiveMainloopFwdSm80ILi8ELi2ELb0EN4cute5tupleIJNS5_1CILi128EEENS7_ILi64EEENS7_ILi192EEEEEELi192ENS_6half_tEfNS_4arch4Sm80ELb0ELb1ELb0ELb1ELb0ELb0ELb1ELb1EEENS1_21CollectiveEpilogueFwdINS6_IJS8_SA_S9_EEENS6_IJNS7_ILi1EEESI_SI_EEESC_SE_Li256ELb1ELb1ELb1ELb0EEENS1_36VarlenDynamicPersistentTileSchedulerILi128ELi64ELi256ELi256ELb1ELb1ELb0ELb1ELb0ELb1EEEEEEEEEvNT_6ParamsE,(.L_x_2499 - _ZN7cutlass13device_kernelIN5flash19enable_sm80_to_sm89INS1_16FlashAttnFwdSm80INS1_25CollectiveMainloopFwdSm80ILi8ELi2ELb0EN4cute5tupleIJNS5_1CILi128EEENS7_ILi64EEENS7_ILi192EEEEEELi192ENS_6half_tEfNS_4arch4Sm80ELb0ELb1ELb0ELb1ELb0ELb0ELb1ELb1EEENS1_21CollectiveEpilogueFwdINS6_IJS8_SA_S9_EEENS6_IJNS7_ILi1EEESI_SI_EEESC_SE_Li256ELb1ELb1ELb1ELb0EEENS1_36VarlenDynamicPersistentTileSchedulerILi128ELi64ELi256ELi256ELb1ELb1ELb0ELb1ELb0ELb1EEEEEEEEEvNT_6ParamsE)
        .other          _ZN7cutlass13device_kernelIN5flash19enable_sm80_to_sm89INS1_16FlashAttnFwdSm80INS1_25CollectiveMainloopFwdSm80ILi8ELi2ELb0EN4cute5tupleIJNS5_1CILi128EEENS7_ILi64EEENS7_ILi192EEEEEELi192ENS_6half_tEfNS_4arch4Sm80ELb0ELb1ELb0ELb1ELb0ELb0ELb1ELb1EEENS1_21CollectiveEpilogueFwdINS6_IJS8_SA_S9_EEENS6_IJNS7_ILi1EEESI_SI_EEESC_SE_Li256ELb1ELb1ELb1ELb0EEENS1_36VarlenDynamicPersistentTileSchedulerILi128ELi64ELi256ELi256ELb1ELb1ELb0ELb1ELb0ELb1EEEEEEEEEvNT_6ParamsE,@"STO_CUDA_ENTRY STV_DEFAULT"
_ZN7cutlass13device_kernelIN5flash19enable_sm80_to_sm89INS1_16FlashAttnFwdSm80INS1_25CollectiveMainloopFwdSm80ILi8ELi2ELb0EN4cute5tupleIJNS5_1CILi128EEENS7_ILi64EEENS7_ILi192EEEEEELi192ENS_6half_tEfNS_4arch4Sm80ELb0ELb1ELb0ELb1ELb0ELb0ELb1ELb1EEENS1_21CollectiveEpilogueFwdINS6_IJS8_SA_S9_EEENS6_IJNS7_ILi1EEESI_SI_EEESC_SE_Li256ELb1ELb1ELb1ELb0EEENS1_36VarlenDynamicPersistentTileSchedulerILi128ELi64ELi256ELi256ELb1ELb1ELb0ELb1ELb0ELb1EEEEEEEEEvNT_6ParamsE:
        /* <DEDUP_REMOVED lines=55> */
.L_x_1619:
        /* <DEDUP_REMOVED lines=16> */
.L_x_1762:
        /* <DEDUP_REMOVED lines=16> */
.L_x_1763:
[----:B--2---:R-:W-:-:S05]  /*0570*/  IMAD R2, R2, c[0x0][0x538], RZ ;  /* 0x00014e0002027a24 */ /* 0x004fca00078e02ff */
[----:B------:R-:W-:-:S04]  /*0580*/  IADD3 R3, R2, R3, RZ ;  /* 0x0000000302037210 */ /* 0x000fc80007ffe0ff */
[----:B------:R-:W-:-:S13]  /*0590*/  ISETP.GT.AND P0, PT, R3, UR4, PT ;  /* 0x0000000403007c0c */ /* 0x000fda000bf04270 */
[----:B-1----:R-:W-:Y:S05]  /*05a0*/  @!P0 BRA `(.L_x_1619) ;  /* 0xfffffdc000008947 */ /* 0x002fea000383ffff */
.L_x_1615:
[----:B------:R-:W-:-:S05]  /*05b0*/  IADD3 R192, -R2, R3, RZ ;  /* 0x0000000302c07210 */ /* 0x000fca0007ffe1ff */
[----:B------:R-:W-:-:S05]  /*05c0*/  IMAD R0, R11, c[0x0][0x538], R192 ;  /* 0x00014e000b007a24 */ /* 0x000fca00078e02c0 */
[----:B------:R-:W-:Y:S01]  /*05d0*/  ISETP.GT.AND P0, PT, R0, UR4, PT ;  /* 0x0000000400007c0c */ /* 0x000fe2000bf04270 */
[----:B------:R-:W-:-:S12]  /*05e0*/  BRA.DIV ~URZ, `(.L_x_1620) ;  /* 0x000135a27f007947 */ /* 0x000fd8000b800000 */
[----:B------:R-:W-:-:S04]  /*05f0*/  VOTE.ANY R10, PT, !P0 ;  /* 0x00000000000a7806 */ /* 0x000fc800040e0100 */
.L_x_1764:
[----:B------:R-:W1:Y:S02]  /*0600*/  POPC R14, R10 ;  /* 0x0000000a000e7309 */ /* 0x000e640000000000 */
[----:B-1----:R-:W-:Y:S01]  /*0610*/  IADD3 R195, R14, R195, RZ ;  /* 0x000000c30ec37210 */ /* 0x002fe20007ffe0ff */
[----:B------:R-:W-:Y:S05]  /*0620*/  BRA.DIV ~URZ, `(.L_x_1621) ;  /* 0x000135a27f007947 */ /* 0x000fea000b800000 */
[----:B------:R1:W2:Y:S01]  /*0630*/  SHFL.IDX PT, R12, R12, R14, 0x1f ;  /* 0x00001f0e0c0c7589 */ /* 0x0002a200000e0000 */
[----:B------:R-:W-:-:S03]  /*0640*/  MOV R3, RZ ;  /* 0x000000ff00037202 */ /* 0x000fc60000000f00 */
[----:B------:R1:W3:Y:S04]  /*0650*/  SHFL.IDX PT, R9, R9, R14, 0x1f ;  /* 0x00001f0e09097589 */ /* 0x0002e800000e0000 */
.L_x_1765:
[----:B------:R-:W-:Y:S01]  /*0660*/  ISETP.NE.AND P0, PT, R10, RZ, PT ;  /* 0x000000ff0a00720c */ /* 0x000fe20003f05270 */
[----:B------:R-:W-:-:S12]  /*0670*/  BSSY B0, `(.L_x_1622) ;  /* 0x0000005000007945 */ /* 0x000fd80003800000 */
[----:B------:R-:W-:Y:S05]  /*0680*/  @!P0 BRA `(.L_x_1623) ;  /* 0x0000003000008947 */ /* 0x000fea0003800000 */
[----:B------:R-:W-:Y:S01]  /*0690*/  IADD3 R4, R14, -0x1, RZ ;  /* 0xffffffff0e047810 */ /* 0x000fe20007ffe0ff */
[----:B------:R-:W-:Y:S05]  /*06a0*/  BRA.DIV ~URZ, `(.L_x_1624) ;  /* 0x000136027f007947 */ /* 0x000fea000b800000 */
[----:B------:R4:W1:Y:S02]  /*06b0*/  SHFL.IDX PT, R3, R11, R4, 0x1f ;  /* 0x00001f040b037589 */ /* 0x00086400000e0000 */
.L_x_1623:
[----:B------:R-:W-:Y:S05]  /*06c0*/  BSYNC B0 ;  /* 0x0000000000007941 */ /* 0x000fea0003800000 */
.L_x_1622:
[----:B---3--:R-:W-:Y:S01]  /*06d0*/  ISETP.NE.AND P0, PT, R9, 0x1, PT ;  /* 0x000000010900780c */ /* 0x008fe20003f05270 */
[----:B-1----:R-:W-:Y:S01]  /*06e0*/  IMAD R192, R3, c[0x0][0x538], R192 ;  /* 0x00014e0003c07a24 */ /* 0x002fe200078e02c0 */
[----:B------:R-:W-:Y:S04]  /*06f0*/  BSSY B0, `(.L_x_1625) ;  /* 0x0000077000007945 */ /* 0x000fe80003800000 */
[----:B------:R-:W-:-:S07]  /*0700*/  IADD3 R3, -R192, UR4, RZ ;  /* 0x00000004c0037c10 */ /* 0x000fce000fffe1ff */
[----:B------:R-:W-:Y:S05]  /*0710*/  @!P0 BRA `(.L_x_1626) ;  /* 0x0000037000008947 */ /* 0x000fea0003800000 */
[-C--:B--2---:R-:W-:Y:S02]  /*0720*/  IABS R5, R12.reuse ;  /* 0x0000000c00057213 */ /* 0x084fe40000000000 */
[----:B------:R-:W-:Y:S02]  /*0730*/  IABS R6, R9 ;  /* 0x0000000900067213 */ /* 0x000fe40000000000 */
[----:B------:R-:W1:Y:S01]  /*0740*/  I2F.RP R13, R5 ;  /* 0x00000005000d7306 */ /* 0x000e620000209400 */
[----:B------:R-:W-:Y:S02]  /*0750*/  IABS R2, R3 ;  /* 0x0000000300027213 */ /* 0x000fe40000000000 */
[----:B------:R-:W-:-:S05]  /*0760*/  IABS R0, R12 ;  /* 0x0000000c00007213 */ /* 0x000fca0000000000 */
[----:B------:R-:W2:Y:S08]  /*0770*/  I2F.RP R7, R6 ;  /* 0x0000000600077306 */ /* 0x000eb00000209400 */
[----:B-1----:R-:W1:Y:S08]  /*0780*/  MUFU.RCP R10, R13 ;  /* 0x0000000d000a7308 */ /* 0x002e700000001000 */
[----:B--2---:R-:W-:Y:S01]  /*0790*/  MUFU.RCP R7, R7 ;  /* 0x0000000700077308 */ /* 0x004fe20000001000 */
[----:B-1----:R-:W-:Y:S01]  /*07a0*/  IADD3 R10, R10, 0xffffffe, RZ ;  /* 0x0ffffffe0a0a7810 */ /* 0x002fe20007ffe0ff */
[----:B------:R-:W-:Y:S01]  /*07b0*/  IMAD.MOV R13, RZ, RZ, -R0 ;  /* 0x000000ffff0d7224 */ /* 0x000fe200078e0a00 */
[----:B------:R-:W-:-:S05]  /*07c0*/  LOP3.LUT R0, R3, R12, RZ, 0x3c, !PT ;  /* 0x0000000c03007212 */ /* 0x000fca00078e3cff */
[----:B----4-:R-:W1:Y:S01]  /*07d0*/  F2I.FTZ.U32.TRUNC.NTZ R11, R10 ;  /* 0x0000000a000b7305 */ /* 0x010e62000021f000 */
[----:B------:R-:W-:Y:S02]  /*07e0*/  ISETP.GE.AND P0, PT, R0, RZ, PT ;  /* 0x000000ff0000720c */ /* 0x000fe40003f06270 */
[----:B------:R-:W-:-:S05]  /*07f0*/  IABS R0, R9 ;  /* 0x0000000900007213 */ /* 0x000fca0000000000 */
[----:B------:R-:W-:Y:S02]  /*0800*/  IMAD.MOV R0, RZ, RZ, -R0 ;  /* 0x000000ffff007224 */ /* 0x000fe400078e0a00 */
[----:B-1----:R-:W-:Y:S02]  /*0810*/  IMAD.MOV R4, RZ, RZ, -R11 ;  /* 0x000000ffff047224 */ /* 0x002fe400078e0a0b */
[----:B------:R-:W-:Y:S02]  /*0820*/  IMAD.MOV.U32 R10, RZ, RZ, RZ ;  /* 0x000000ffff0a7224 */ /* 0x000fe400078e00ff */
[----:B------:R-:W-:-:S04]  /*0830*/  IMAD R4, R4, R5, RZ ;  /* 0x0000000504047224 */ /* 0x000fc800078e02ff */
[----:B------:R-:W-:Y:S01]  /*0840*/  IMAD.HI.U32 R11, R11, R4, R10 ;  /* 0x000000040b0b7227 */ /* 0x000fe200078e000a */
[----:B------:R-:W-:-:S05]  /*0850*/  IADD3 R10, R7, 0xffffffe, RZ ;  /* 0x0ffffffe070a7810 */ /* 0x000fca0007ffe0ff */
[----:B------:R-:W-:Y:S02]  /*0860*/  IMAD.HI.U32 R4, R11, R2, RZ ;  /* 0x000000020b047227 */ /* 0x000fe400078e00ff */
[----:B------:R1:W2:Y:S02]  /*0870*/  F2I.FTZ.U32.TRUNC.NTZ R11, R10 ;  /* 0x0000000a000b7305 */ /* 0x0002a4000021f000 */
[----:B------:R-:W-:-:S05]  /*0880*/  IMAD R2, R4, R13, R2 ;  /* 0x0000000d04027224 */ /* 0x000fca00078e0202 */
[----:B------:R-:W-:Y:S01]  /*0890*/  ISETP.GT.U32.AND P1, PT, R5, R2, PT ;  /* 0x000000020500720c */ /* 0x000fe20003f24070 */
[----:B-1----:R-:W-:-:S12]  /*08a0*/  IMAD.MOV.U32 R10, RZ, RZ, RZ ;  /* 0x000000ffff0a7224 */ /* 0x002fd800078e00ff */
[----:B------:R-:W-:Y:S01]  /*08b0*/  @!P1 IMAD.IADD R2, R2, 0x1, -R5 ;  /* 0x0000000102029824 */ /* 0x000fe200078e0a05 */
[----:B------:R-:W-:Y:S02]  /*08c0*/  @!P1 IADD3 R4, R4, 0x1, RZ ;  /* 0x0000000104049810 */ /* 0x000fe40007ffe0ff */
[----:B------:R-:W-:Y:S02]  /*08d0*/  ISETP.NE.AND P1, PT, R12, RZ, PT ;  /* 0x000000ff0c00720c */ /* 0x000fe40003f25270 */
[----:B------:R-:W-:Y:S01]  /*08e0*/  ISETP.GE.U32.AND P2, PT, R2, R5, PT ;  /* 0x000000050200720c */ /* 0x000fe20003f46070 */
[----:B--2---:R-:W-:-:S04]  /*08f0*/  IMAD.MOV R5, RZ, RZ, -R11 ;  /* 0x000000ffff057224 */ /* 0x004fc800078e0a0b */
[----:B------:R-:W-:-:S04]  /*0900*/  IMAD R5, R5, R6, RZ ;  /* 0x0000000605057224 */ /* 0x000fc800078e02ff */
[----:B------:R-:W-:-:S04]  /*0910*/  IMAD.HI.U32 R5, R11, R5, R10 ;  /* 0x000000050b057227 */ /* 0x000fc800078e000a */
[----:B------:R-:W-:-:S05]  /*0920*/  @P2 IADD3 R4, R4, 0x1, RZ ;  /* 0x0000000104042810 */ /* 0x000fca0007ffe0ff */
[----:B------:R-:W-:Y:S01]  /*0930*/  @!P0 IMAD.MOV R4, RZ, RZ, -R4 ;  /* 0x000000ffff048224 */ /* 0x000fe200078e0a04 */
[----:B------:R-:W-:-:S04]  /*0940*/  @!P1 LOP3.LUT R4, RZ, R12, RZ, 0x33, !PT ;  /* 0x0000000cff049212 */ /* 0x000fc800078e33ff */
[----:B------:R-:W-:-:S05]  /*0950*/  IABS R2, R4 ;  /* 0x0000000400027213 */ /* 0x000fca0000000000 */
[----:B------:R-:W-:-:S04]  /*0960*/  IMAD.HI.U32 R5, R5, R2, RZ ;  /* 0x0000000205057227 */ /* 0x000fc800078e00ff */
[----:B------:R-:W-:Y:S01]  /*0970*/  IMAD R7, R5, R0, R2 ;  /* 0x0000000005077224 */ /* 0x000fe200078e0202 */
[----:B------:R-:W-:Y:S01]  /*0980*/  LOP3.LUT R0, R4, R9, RZ, 0x3c, !PT ;  /* 0x0000000904007212 */ /* 0x000fe200078e3cff */
[----:B------:R-:W-:-:S03]  /*0990*/  IMAD.MOV R2, RZ, RZ, -R4 ;  /* 0x000000ffff027224 */ /* 0x000fc600078e0a04 */
[----:B------:R-:W-:Y:S02]  /*09a0*/  ISETP.GT.U32.AND P1, PT, R6, R7, PT ;  /* 0x000000070600720c */ /* 0x000fe40003f24070 */
[----:B------:R-:W-:-:S11]  /*09b0*/  ISETP.GE.AND P0, PT, R0, RZ, PT ;  /* 0x000000ff0000720c */ /* 0x000fd60003f06270 */
[----:B------:R-:W-:Y:S01]  /*09c0*/  @!P1 IMAD.IADD R7, R7, 0x1, -R6 ;  /* 0x0000000107079824 */ /* 0x000fe200078e0a06 */
[----:B------:R-:W-:Y:S02]  /*09d0*/  @!P1 IADD3 R5, R5, 0x1, RZ ;  /* 0x0000000105059810 */ /* 0x000fe40007ffe0ff */
[----:B------:R-:W-:Y:S02]  /*09e0*/  ISETP.NE.AND P1, PT, R9, RZ, PT ;  /* 0x000000ff0900720c */ /* 0x000fe40003f25270 */
[----:B------:R-:W-:Y:S01]  /*09f0*/  ISETP.GE.U32.AND P2, PT, R7, R6, PT ;  /* 0x000000060700720c */ /* 0x000fe20003f46070 */
[----:B------:R-:W-:-:S12]  /*0a00*/  IMAD R7, R12, R2, R3 ;  /* 0x000000020c077224 */ /* 0x000fd800078e0203 */
[----:B------:R-:W-:-:S05]  /*0a10*/  @P2 IADD3 R5, R5, 0x1, RZ ;  /* 0x0000000105052810 */ /* 0x000fca0007ffe0ff */
[----:B------:R-:W-:Y:S01]  /*0a20*/  @!P0 IMAD.MOV R5, RZ, RZ, -R5 ;  /* 0x000000ffff058224 */ /* 0x000fe200078e0a05 */
[----:B------:R-:W-:-:S05]  /*0a30*/  @!P1 LOP3.LUT R5, RZ, R9, RZ, 0x33, !PT ;  /* 0x00000009ff059212 */ /* 0x000fca00078e33ff */
[--C-:B------:R-:W-:Y:S02]  /*0a40*/  IMAD.MOV R0, RZ, RZ, -R5.reuse ;  /* 0x000000ffff007224 */ /* 0x100fe400078e0a05 */
[C---:B------:R-:W-:Y:S02]  /*0a50*/  IMAD R5, R9.reuse, 0x1000000, R5 ;  /* 0x0100000009057824 */ /* 0x040fe400078e0205 */
[----:B------:R-:W-:-:S04]  /*0a60*/  IMAD R0, R9, R0, R4 ;  /* 0x0000000009007224 */ /* 0x000fc800078e0204 */
[----:B------:R-:W-:Y:S01]  /*0a70*/  IMAD R194, R0, 0x10000, R5 ;  /* 0x0001000000c27824 */ /* 0x000fe200078e0205 */
[----:B------:R-:W-:Y:S05]  /*0a80*/  BRA `(.L_x_1627) ;  /* 0x000003d000007947 */ /* 0x000fea0003800000 */
.L_x_1626:
[----:B------:R-:W-:-:S04]  /*0a90*/  IMAD.MOV.U32 R0, RZ, RZ, 0x4 ;  /* 0x00000004ff007424 */ /* 0x000fc800078e00ff */
[----:B------:R-:W-:-:S05]  /*0aa0*/  IMAD.WIDE R14, R195, R0, c[0x0][0x590] ;  /* 0x00016400c30e7625 */ /* 0x000fca00078e0200 */
[----:B------:R-:W3:Y:S01]  /*0ab0*/  LDG.E R5, [R14.64] ;  /* 0x000000080e057981 */ /* 0x000ee2000c1e1900 */
[----:B------:R-:W-:Y:S01]  /*0ac0*/  IABS R2, R3 ;  /* 0x0000000300027213 */ /* 0x000fe20000000000 */
[----:B--234-:R-:W-:-:S05]  /*0ad0*/  IMAD R4, R5, R12, RZ ;  /* 0x0000000c05047224 */ /* 0x01cfca00078e02ff */
[-C--:B------:R-:W-:Y:S02]  /*0ae0*/  IABS R7, R4.reuse ;  /* 0x0000000400077213 */ /* 0x080fe40000000000 */
[----:B------:R-:W-:Y:S02]  /*0af0*/  IABS R0, R4 ;  /* 0x0000000400007213 */ /* 0x000fe40000000000 */
[----:B------:R-:W1:Y:S03]  /*0b00*/  I2F.RP R9, R7 ;  /* 0x0000000700097306 */ /* 0x000e660000209400 */
[----:B------:R-:W-:-:S05]  /*0b10*/  IMAD.MOV R0, RZ, RZ, -R0 ;  /* 0x000000ffff007224 */ /* 0x000fca00078e0a00 */
        /* <DEDUP_REMOVED lines=16> */
[----:B------:R-:W-:-:S05]  /*0c20*/  @P2 IADD3 R11, R11, 0x1, RZ ;  /* 0x000000010b0b2810 */ /* 0x000fca0007ffe0ff */
[----:B------:R-:W-:-:S04]  /*0c30*/  IMAD.MOV.U32 R2, RZ, RZ, R11 ;  /* 0x000000ffff027224 */ /* 0x000fc800078e000b */
        /* <DEDUP_REMOVED lines=8> */
[----:B------:R-:W-:Y:S01]  /*0cc0*/  IABS R6, R5 ;  /* 0x0000000500067213 */ /* 0x000fe20000000000 */
[----:B------:R-:W-:Y:S01]  /*0cd0*/  IMAD.MOV R194, RZ, RZ, -R5 ;  /* 0x000000ffffc27224 */ /* 0x000fe200078e0a05 */
[----:B------:R-:W-:Y:S02]  /*0ce0*/  IADD3 R0, R0, 0x1000000, R3 ;  /* 0x0100000000007810 */ /* 0x000fe40007ffe003 */
[----:B------:R-:W1:Y:S08]  /*0cf0*/  I2F.RP R9, R6 ;  /* 0x0000000600097306 */ /* 0x000e700000209400 */
[----:B-1----:R-:W1:Y:S02]  /*0d00*/  MUFU.RCP R10, R9 ;  /* 0x00000009000a7308 */ /* 0x002e640000001000 */
[----:B-1----:R-:W-:-:S06]  /*0d10*/  IADD3 R10, R10, 0xffffffe, RZ ;  /* 0x0ffffffe0a0a7810 */ /* 0x002fcc0007ffe0ff */
[----:B------:R-:W1:Y:S02]  /*0d20*/  F2I.FTZ.U32.TRUNC.NTZ R11, R10 ;  /* 0x0000000a000b7305 */ /* 0x000e64000021f000 */
[----:B-1----:R-:W-:Y:S02]  /*0d30*/  IMAD.MOV R2, RZ, RZ, -R11 ;  /* 0x000000ffff027224 */ /* 0x002fe400078e0a0b */
[----:B------:R-:W-:Y:S02]  /*0d40*/  IMAD.MOV.U32 R10, RZ, RZ, RZ ;  /* 0x000000ffff0a7224 */ /* 0x000fe400078e00ff */
[----:B------:R-:W-:Y:S01]  /*0d50*/  IMAD R7, R2, R6, RZ ;  /* 0x0000000602077224 */ /* 0x000fe200078e02ff */
[----:B------:R-:W-:-:S03]  /*0d60*/  IABS R2, R5 ;  /* 0x0000000500027213 */ /* 0x000fc60000000000 */
[----:B------:R-:W-:-:S04]  /*0d70*/  IMAD.HI.U32 R7, R11, R7, R10 ;  /* 0x000000070b077227 */ /* 0x000fc800078e000a */
[----:B------:R-:W-:Y:S02]  /*0d80*/  IMAD.MOV R2, RZ, RZ, -R2 ;  /* 0x000000ffff027224 */ /* 0x000fe400078e0a02 */
[----:B------:R-:W-:-:S04]  /*0d90*/  IMAD.HI.U32 R7, R7, R4, RZ ;  /* 0x0000000407077227 */ /* 0x000fc800078e00ff */
[----:B------:R-:W-:Y:S01]  /*0da0*/  IMAD R9, R7, R2, R4 ;  /* 0x0000000207097224 */ /* 0x000fe200078e0204 */
[----:B------:R-:W-:-:S04]  /*0db0*/  LOP3.LUT R2, R3, R5, RZ, 0x3c, !PT ;  /* 0x0000000503027212 */ /* 0x000fc800078e3cff */
        /* <DEDUP_REMOVED lines=9> */
[----:B------:R-:W-:Y:S02]  /*0e50*/  IMAD R194, R7, R194, R0 ;  /* 0x000000c207c27224 */ /* 0x000fe400078e0200 */
.L_x_1627:
[----:B------:R-:W-:Y:S05]  /*0e60*/  BSYNC B0 ;  /* 0x0000000000007941 */ /* 0x000fea0003800000 */
.L_x_1625:
[----:B------:R-:W-:-:S04]  /*0e70*/  LOP3.LUT R7, RZ, R7, RZ, 0x33, !PT ;  /* 0x00000007ff077212 */ /* 0x000fc800078e33ff */
[----:B------:R-:W-:Y:S01]  /*0e80*/  IADD3 R193, R7, R12, RZ ;  /* 0x0000000c07c17210 */ /* 0x000fe20007ffe0ff */
[----:B------:R-:W-:Y:S05]  /*0e90*/  BRA `(.L_x_1628) ;  /* 0x0000004000007947 */ /* 0x000fea0003800000 */
.L_x_1616:
[----:B------:R-:W-:Y:S01]  /*0ea0*/  IMAD.MOV.U32 R193, RZ, RZ, RZ ;  /* 0x000000ffffc17224 */ /* 0x000fe200078e00ff */
[----:B------:R-:W-:Y:S01]  /*0eb0*/  MOV R194, RZ ;  /* 0x000000ff00c27202 */ /* 0x000fe20000000f00 */
[----:B------:R-:W-:Y:S01]  /*0ec0*/  IMAD.U32 R192, RZ, RZ, UR4 ;  /* 0x00000004ffc07e24 */ /* 0x000fe2000f8e00ff */
[----:B------:R-:W-:Y:S02]  /*0ed0*/  MOV R195, c[0x0][0x53c] ;  /* 0x00014f0000c37a02 */ /* 0x000fe40000000f00 */
.L_x_1628:
[----:B------:R-:W-:Y:S01]  /*0ee0*/  ISETP.NE.AND P0, PT, R8, RZ, PT ;  /* 0x000000ff0800720c */ /* 0x000fe20003f05270 */
[----:B------:R-:W-:-:S12]  /*0ef0*/  WARPSYNC 0xffffffff ;  /* 0xffffffff00007948 */ /* 0x000fd80003800000 */
[----:B------:R1:W-:Y:S04]  /*0f00*/  @!P0 STS.128 [0x24100], R192 ;  /* 0x024100c0ff008388 */ /* 0x0003e80000000c00 */
[----:B------:R-:W-:Y:S06]  /*0f10*/  BAR.ARV 0x5, 0x100 ;  /* 0x0144000000007b1d */ /* 0x000fec0000002000 */
.L_x_1614:
[----:B-1----:R-:W-:-:S13]  /*0f20*/  ISETP.GE.AND P0, PT, R195, c[0x0][0x53c], PT ;  /* 0x00014f00c3007a0c */ /* 0x002fda0003f06270 */
[----:B------:R-:W-:Y:S05]  /*0f30*/  @P0 EXIT ;  /* 0x000000000000094d */ /* 0x000fea0003800000 */
[----:B------:R-:W-:-:S04]  /*0f40*/  SHF.R.S32.HI R13, RZ, 0x1f, R202 ;  /* 0x0000001fff0d7819 */ /* 0x000fc800000114ca */
[CC--:B------:R-:W-:Y:S02]  /*0f50*/  LEA.HI R11, R13.reuse, R202.reuse, RZ, 0x2 ;  /* 0x000000ca0d0b7211 */ /* 0x0c0fe400078f10ff */
[----:B------:R-:W-:Y:S02]  /*0f60*/  LEA.HI R5, R13, R202, RZ, 0x4 ;  /* 0x000000ca0d057211 */ /* 0x000fe400078f20ff */
[--C-:B------:R-:W-:Y:S02]  /*0f70*/  SHF.R.S32.HI R0, RZ, 0x2, R11.reuse ;  /* 0x00000002ff007819 */ /* 0x100fe4000001140b */
[----:B------:R-:W-:Y:S02]  /*0f80*/  SHF.R.S32.HI R7, RZ, 0x1f, R11 ;  /* 0x0000001fff077819 */ /* 0x000fe4000001140b */
[----:B------:R-:W-:Y:S02]  /*0f90*/  SHF.R.S32.HI R2, RZ, 0x4, R5 ;  /* 0x00000004ff027819 */ /* 0x000fe40000011405 */
[----:B------:R-:W-:-:S02]  /*0fa0*/  LEA.HI R7, R7, R0, RZ, 0x3 ;  /* 0x0000000007077211 */ /* 0x000fc400078f18ff */
[----:B------:R-:W-:Y:S02]  /*0fb0*/  LEA.HI R15, R13, R202, RZ, 0x3 ;  /* 0x000000ca0d0f7211 */ /* 0x000fe400078f18ff */
[----:B------:R-:W-:Y:S02]  /*0fc0*/  LEA.HI R3, R5, R2, RZ, 0x1 ;  /* 0x0000000205037211 */ /* 0x000fe400078f08ff */
[----:B------:R-:W-:Y:S02]  /*0fd0*/  LOP3.LUT R7, R7, 0xfffffff8, RZ, 0xc0, !PT ;  /* 0xfffffff807077812 */ /* 0x000fe400078ec0ff */
[----:B------:R-:W-:Y:S02]  /*0fe0*/  LOP3.LUT R5, R5, 0xfffffff0, RZ, 0xc0, !PT ;  /* 0xfffffff005057812 */ /* 0x000fe400078ec0ff */
[----:B------:R-:W-:Y:S01]  /*0ff0*/  SHF.R.S32.HI R215, RZ, 0x3, R15 ;  /* 0x00000003ffd77819 */ /* 0x000fe2000001140f */
[----:B------:R-:W-:Y:S01]  /*1000*/  IMAD.IADD R7, R0, 0x1, -R7 ;  /* 0x0000000100077824 */ /* 0x000fe200078e0a07 */
[----:B------:R-:W-:Y:S01]  /*1010*/  LOP3.LUT R9, R15, 0xfffffff8, RZ, 0xc0, !PT ;  /* 0xfffffff80f097812 */ /* 0x000fe200078ec0ff */
[C---:B------:R-:W-:Y:S01]  /*1020*/  IMAD.IADD R0, R202.reuse, 0x1, -R5 ;  /* 0x00000001ca007824 */ /* 0x040fe200078e0a05 */
[-C--:B------:R-:W-:Y:S01]  /*1030*/  LEA.HI R17, R13, R202.reuse, RZ, 0x6 ;  /* 0x000000ca0d117211 */ /* 0x080fe200078f30ff */
[----:B------:R-:W-:Y:S01]  /*1040*/  IMAD.SHL.U32 R5, R215, 0x40, RZ ;  /* 0x00000040d7057824 */ /* 0x000fe200078e00ff */
[----:B------:R-:W-:Y:S01]  /*1050*/  LOP3.LUT R3, R3, 0xfffffffe, RZ, 0xc0, !PT ;  /* 0xfffffffe03037812 */ /* 0x000fe200078ec0ff */
[----:B------:R-:W-:Y:S01]  /*1060*/  IMAD.IADD R214, R202, 0x1, -R9 ;  /* 0x00000001cad67824 */ /* 0x000fe200078e0a09 */
[----:B------:R-:W-:Y:S01]  /*1070*/  SHF.R.S32.HI R9, RZ, 0x1f, R0 ;  /* 0x0000001fff097819 */ /* 0x000fe20000011400 */
[----:B------:R-:W-:Y:S01]  /*1080*/  IMAD.SHL.U32 R17, R17, 0x8, RZ ;  /* 0x0000000811117824 */ /* 0x000fe200078e00ff */
[----:B------:R-:W-:Y:S01]  /*1090*/  LOP3.LUT R5, R5, 0x1c0, RZ, 0xc0, !PT ;  /* 0x000001c005057812 */ /* 0x000fe200078ec0ff */
[----:B------:R-:W-:Y:S01]  /*10a0*/  IMAD.SHL.U32 R218, R214, 0x8, RZ ;  /* 0x00000008d6da7824 */ /* 0x000fe200078e00ff */
[----:B------:R-:W-:Y:S01]  /*10b0*/  LEA.HI R13, R13, R202, RZ, 0x5 ;  /* 0x000000ca0d0d7211 */ /* 0x000fe200078f28ff */
[----:B------:R-:W-:Y:S01]  /*10c0*/  IMAD.IADD R3, R2, 0x1, -R3 ;  /* 0x0000000102037824 */ /* 0x000fe200078e0a03 */
[----:B------:R-:W-:Y:S01]  /*10d0*/  LOP3.LUT R17, R17, 0x7ffffe00, RZ, 0xc0, !PT ;  /* 0x7ffffe0011117812 */ /* 0x000fe200078ec0ff */
[----:B------:R-:W-:Y:S01]  /*10e0*/  IMAD.SHL.U32 R4, R214, 0x40, RZ ;  /* 0x00000040d6047824 */ /* 0x000fe200078e00ff */
[----:B------:R-:W-:-:S02]  /*10f0*/  SHF.R.U32.HI R208, RZ, 0x3, R5 ;  /* 0x00000003ffd07819 */ /* 0x000fc40000011605 */
[----:B------:R-:W-:Y:S02]  /*1100*/  LOP3.LUT R2, R5, 0x38, R218, 0xf8, !PT ;  /* 0x0000003805027812 */ /* 0x000fe400078ef8da */
[----:B------:R-:W-:Y:S02]  /*1110*/  LEA.HI R9, R9, R0, RZ, 0x3 ;  /* 0x0000000009097211 */ /* 0x000fe400078f18ff */
[----:B------:R-:W-:Y:S02]  /*1120*/  LOP3.LUT R208, R17, R2, R208, 0xf6, !PT ;  /* 0x0000000211d07212 */ /* 0x000fe400078ef6d0 */
[----:B------:R-:W-:Y:S02]  /*1130*/  LOP3.LUT R17, R13, 0xffffffe0, RZ, 0xc0, !PT ;  /* 0xffffffe00d117812 */ /* 0x000fe400078ec0ff */
[C---:B------:R-:W-:Y:S01]  /*1140*/  LOP3.LUT R5, R9.reuse, 0xfffffff8, RZ, 0xc0, !PT ;  /* 0xfffffff809057812 */ /* 0x040fe200078ec0ff */
[----:B------:R-:W-:Y:S01]  /*1150*/  IMAD.SHL.U32 R9, R9, 0x40, RZ ;  /* 0x0000004009097824 */ /* 0x000fe200078e00ff */
[----:B------:R-:W-:Y:S01]  /*1160*/  SHF.R.S32.HI R8, RZ, 0x5, R13 ;  /* 0x00000005ff087819 */ /* 0x000fe2000001140d */
[----:B------:R-:W-:Y:S01]  /*1170*/  IMAD.IADD R212, R202, 0x1, -R17 ;  /* 0x00000001cad47824 */ /* 0x000fe200078e0a11 */
[----:B------:R-:W-:Y:S01]  /*1180*/  SHF.R.S32.HI R13, RZ, 0x1f, R13 ;  /* 0x0000001fff0d7819 */ /* 0x000fe2000001140d */
[----:B------:R-:W-:Y:S01]  /*1190*/  IMAD.IADD R5, R0, 0x1, -R5 ;  /* 0x0000000100057824 */ /* 0x000fe200078e0a05 */
[----:B------:R-:W-:Y:S01]  /*11a0*/  LOP3.LUT R10, R7, 0x1, RZ, 0xc0, !PT ;  /* 0x00000001070a7812 */ /* 0x000fe200078ec0ff */
[----:B------:R-:W-:Y:S01]  /*11b0*/  IMAD.SHL.U32 R208, R208, 0x2, RZ ;  /* 0x00000002d0d07824 */ /* 0x000fe200078e00ff */
[----:B------:R-:W-:Y:S01]  /*11c0*/  LEA.HI R13, R13, R8, RZ, 0x3 ;  /* 0x000000080d0d7211 */ /* 0x000fe200078f18ff */
[----:B------:R-:W-:Y:S01]  /*11d0*/  IMAD.SHL.U32 R2, R5, 0x40, RZ ;  /* 0x0000004005027824 */ /* 0x000fe200078e00ff */
[----:B------:R-:W-:-:S02]  /*11e0*/  SHF.R.S32.HI R209, RZ, 0x1f, R212 ;  /* 0x0000001fffd17819 */ /* 0x000fc400000114d4 */
[----:B------:R-:W-:Y:S02]  /*11f0*/  LOP3.LUT R11, R11, 0xfffffffc, RZ, 0xc0, !PT ;  /* 0xfffffffc0b0b7812 */ /* 0x000fe400078ec0ff */
[----:B------:R-:W-:Y:S02]  /*1200*/  LOP3.LUT R13, R13, 0xffffff8, RZ, 0xc0, !PT ;  /* 0x0ffffff80d0d7812 */ /* 0x000fe400078ec0ff */
[----:B------:R-:W-:Y:S01]  /*1210*/  LEA.HI R209, R209, R212, RZ, 0x2 ;  /* 0x000000d4d1d17211 */ /* 0x000fe200078f10ff */
[----:B------:R-:W-:Y:S01]  /*1220*/  IMAD.IADD R0, R202, 0x1, -R11 ;  /* 0x00000001ca007824 */ /* 0x000fe200078e0a0b */
[----:B------:R-:W-:Y:S01]  /*1230*/  ISETP.NE.U32.AND P3, PT, R10, 0x1, PT ;  /* 0x000000010a00780c */ /* 0x000fe20003f65070 */
[----:B------:R-:W-:Y:S01]  /*1240*/  IMAD.SHL.U32 R10, R7, 0x40, RZ ;  /* 0x00000040070a7824 */ /* 0x000fe200078e00ff */
[----:B------:R-:W-:Y:S01]  /*1250*/  LOP3.LUT R2, R2, 0x1c0, RZ, 0xc0, !PT ;  /* 0x000001c002027812 */ /* 0x000fe200078ec0ff */
[----:B------:R-:W-:Y:S01]  /*1260*/  IMAD.SHL.U32 R11, R3, 0x8, RZ ;  /* 0x00000008030b7824 */ /* 0x000fe200078e00ff */
[----:B------:R-:W-:Y:S01]  /*1270*/  SHF.R.S32.HI R211, RZ, 0x2, R209 ;  /* 0x00000002ffd37819 */ /* 0x000fe200000114d1 */
[----:B------:R-:W-:Y:S01]  /*1280*/  IMAD.IADD R6, R8, 0x1, -R13 ;  /* 0x0000000108067824 */ /* 0x000fe200078e0a0d */
[----:B------:R-:W-:-:S02]  /*1290*/  LOP3.LUT R4, R4, 0x1c0, RZ, 0xc0, !PT ;  /* 0x000001c004047812 */ /* 0x000fc400078ec0ff */
[----:B------:R-:W-:Y:S01]  /*12a0*/  R2P PR, R7, 0x6 ;  /* 0x0000000607007804 */ /* 0x000fe20000000000 */
[----:B------:R-:W-:Y:S01]  /*12b0*/  IMAD.SHL.U32 R7, R8, 0x400, RZ ;  /* 0x0000040008077824 */ /* 0x000fe200078e00ff */
[----:B------:R-:W-:Y:S01]  /*12c0*/  LOP3.LUT R10, R10, 0x1c0, RZ, 0xc0, !PT ;  /* 0x000001c00a0a7812 */ /* 0x000fe200078ec0ff */
[----:B------:R-:W-:Y:S01]  /*12d0*/  IMAD R211, R6, 0x10, R211 ;  /* 0x0000001006d37824 */ /* 0x000fe200078e02d3 */
[----:B------:R-:W-:Y:S01]  /*12e0*/  LOP3.LUT R11, R2, 0x8, R11, 0xf8, !PT ;  /* 0x00000008020b7812 */ /* 0x000fe200078ef80b */
[----:B------:R-:W-:Y:S01]  /*12f0*/  IMAD R213, R0, 0x2, R7 ;  /* 0x0000000200d57824 */ /* 0x000fe200078e0207 */
[----:B------:R-:W-:Y:S02]  /*1300*/  LOP3.LUT R15, R4, 0x8, R15, 0xf8, !PT ;  /* 0x00000008040f7812 */ /* 0x000fe400078ef80f */
[----:B------:R-:W-:Y:S02]  /*1310*/  SHF.R.U32.HI R2, RZ, 0x3, R2 ;  /* 0x00000003ff027819 */ /* 0x000fe40000011602 */
[----:B------:R-:W-:-:S02]  /*1320*/  SHF.R.U32.HI R4, RZ, 0x3, R4 ;  /* 0x00000003ff047819 */ /* 0x000fc40000011604 */
[----:B------:R-:W-:Y:S02]  /*1330*/  LEA.HI R6, R0, R0, RZ, 0x1 ;  /* 0x0000000000067211 */ /* 0x000fe400078f08ff */
[----:B------:R-:W-:Y:S02]  /*1340*/  LEA.HI R10, R10, R10, RZ, 0x1d ;  /* 0x0000000a0a0a7211 */ /* 0x000fe400078fe8ff */
[----:B------:R-:W-:Y:S02]  /*1350*/  LOP3.LUT R2, R11, R2, RZ, 0x3c, !PT ;  /* 0x000000020b027212 */ /* 0x000fe400078e3cff */
[----:B------:R-:W-:Y:S01]  /*1360*/  LOP3.LUT R4, R15, R4, RZ, 0x3c, !PT ;  /* 0x000000040f047212 */ /* 0x000fe200078e3cff */
[----:B------:R-:W-:Y:S01]  /*1370*/  IMAD.IADD R213, R213, 0x1, R10 ;  /* 0x00000001d5d57824 */ /* 0x000fe200078e020a */
[----:B------:R-:W-:Y:S02]  /*1380*/  LOP3.LUT R11, R6, 0x1ffffffe, RZ, 0xc0, !PT ;  /* 0x1ffffffe060b7812 */ /* 0x000fe400078ec0ff */
[----:B------:R-:W-:Y:S01]  /*1390*/  LOP3.LUT R9, R9, 0xfffffe00, RZ, 0xc0, !PT ;  /* 0xfffffe0009097812 */ /* 0x000fe200078ec0ff */
[----:B------:R-:W-:Y:S01]  /*13a0*/  IMAD R4, R3, 0x200, R4 ;  /* 0x0000020003047824 */ /* 0x000fe200078e0204 */
[----:B------:R-:W-:Y:S01]  /*13b0*/  LEA R213, R213, 0x80, 0x1 ;  /* 0x00000080d5d57811 */ /* 0x000fe200078e08ff */
[----:B------:R-:W-:Y:S01]  /*13c0*/  IMAD.IADD R210, R0, 0x1, -R11 ;  /* 0x0000000100d27824 */ /* 0x000fe200078e0a0b */
[-C--:B------:R-:W-:Y:S01]  /*13d0*/  IADD3 R0, R2, R9.reuse, R7 ;  /* 0x0000000902007210 */ /* 0x080fe20007ffe007 */
[----:B------:R-:W-:Y:S01]  /*13e0*/  IMAD.MOV.U32 R3, RZ, RZ, 0x20 ;  /* 0x00000020ff037424 */ /* 0x000fe200078e00ff */
[----:B------:R-:W-:Y:S01]  /*13f0*/  LOP3.LUT P0, RZ, R5, 0x2, RZ, 0xc0, !PT ;  /* 0x0000000205ff7812 */ /* 0x000fe2000780c0ff */
[----:B------:R-:W-:Y:S01]  /*1400*/  IMAD R210, R210, 0x8, R211 ;  /* 0x00000008d2d27824 */ /* 0x000fe200078e02d3 */
[----:B------:R-:W-:-:S02]  /*1410*/  LOP3.LUT R2, R2, R9, RZ, 0xfc, !PT ;  /* 0x0000000902027212 */ /* 0x000fc400078efcff */
[----:B------:R-:W-:Y:S01]  /*1420*/  LOP3.LUT P4, RZ, R5, 0x4, RZ, 0xc0, !PT ;  /* 0x0000000405ff7812 */ /* 0x000fe2000788c0ff */
[----:B------:R-:W-:Y:S01]  /*1430*/  IMAD.MOV.U32 R5, RZ, RZ, 0x40 ;  /* 0x00000040ff057424 */ /* 0x000fe200078e00ff */
[----:B------:R-:W-:Y:S02]  /*1440*/  IADD3 R205, R213, -0x10, RZ ;  /* 0xfffffff0d5cd7810 */ /* 0x000fe40007ffe0ff */
[----:B------:R-:W-:Y:S02]  /*1450*/  LOP3.LUT R209, R209, 0x7ffffffc, RZ, 0xc0, !PT ;  /* 0x7ffffffcd1d17812 */ /* 0x000fe400078ec0ff */
[C---:B------:R-:W-:Y:S02]  /*1460*/  SEL R8, R3.reuse, 0xffffffe0, !P1 ;  /* 0xffffffe003087807 */ /* 0x040fe40004800000 */
[----:B------:R-:W-:Y:S01]  /*1470*/  SEL R187, R3, 0xffffffe0, !P0 ;  /* 0xffffffe003bb7807 */ /* 0x000fe20004000000 */
[----:B------:R-:W-:Y:S01]  /*1480*/  IMAD.IADD R209, R212, 0x1, -R209 ;  /* 0x00000001d4d17824 */ /* 0x000fe200078e0ad1 */
[C---:B------:R-:W-:Y:S01]  /*1490*/  @P3 IADD3 R205, R213.reuse, 0x10, RZ ;  /* 0x00000010d5cd3810 */ /* 0x040fe20007ffe0ff */
[----:B------:R-:W-:Y:S01]  /*14a0*/  IMAD.IADD R222, R213, 0x1, R8 ;  /* 0x00000001d5de7824 */ /* 0x000fe200078e0208 */
[----:B------:R-:W-:Y:S01]  /*14b0*/  LEA R182, R2, 0x100, 0x1 ;  /* 0x0000010002b67811 */ /* 0x000fe200078e08ff */
[----:B------:R-:W-:Y:S01]  /*14c0*/  IMAD.SHL.U32 R209, R209, 0x2, RZ ;  /* 0x00000002d1d17824 */ /* 0x000fe200078e00ff */
        /* <DEDUP_REMOVED lines=10> */
[----:B------:R-:W-:Y:S01]  /*1570*/  SHF.R.S32.HI R219, RZ, 0x1f, R218 ;  /* 0x0000001fffdb7819 */ /* 0x000fe200000114da */
[----:B------:R-:W-:Y:S01]  /*1580*/  IMAD.IADD R224, R6, 0x1, R205 ;  /* 0x0000000106e07824 */ /* 0x000fe200078e02cd */
[----:B------:R-:W-:Y:S01]  /*1590*/  SHF.R.S32.HI R199, RZ, 0x1f, R204 ;  /* 0x0000001fffc77819 */ /* 0x000fe200000114cc */
[----:B------:R-:W-:Y:S01]  /*15a0*/  IMAD.IADD R223, R217, 0x1, R6 ;  /* 0x00000001d9df7824 */ /* 0x000fe200078e0206 */
[----:B------:R-:W-:Y:S01]  /*15b0*/  SHF.R.S32.HI R198, RZ, 0x1f, R203 ;  /* 0x0000001fffc67819 */ /* 0x000fe200000114cb */
[--C-:B------:R-:W-:Y:S01]  /*15c0*/  IMAD.IADD R184, R188, 0x1, R3.reuse ;  /* 0x00000001bcb87824 */ /* 0x100fe200078e0203 */
[C---:B------:R-:W-:Y:S01]  /*15d0*/  IADD3 R207, R208.reuse, 0x100, RZ ;  /* 0x00000100d0cf7810 */ /* 0x040fe20007ffe0ff */
[C---:B------:R-:W-:Y:S01]  /*15e0*/  IMAD.IADD R181, R3.reuse, 0x1, R182 ;  /* 0x0000000103b57824 */ /* 0x040fe200078e02b6 */
[----:B------:R-:W-:Y:S01]  /*15f0*/  IADD3 R206, R208, 0xc100, RZ ;  /* 0x0000c100d0ce7810 */ /* 0x000fe20007ffe0ff */
[----:B------:R-:W-:Y:S01]  /*1600*/  IMAD.IADD R225, R3, 0x1, R0 ;  /* 0x0000000103e17824 */ /* 0x000fe200078e0200 */
[----:B------:R-:W-:Y:S01]  /*1610*/  LEA R186, R4, 0xc100, 0x1 ;  /* 0x0000c10004ba7811 */ /* 0x000fe200078e08ff */
[----:B------:R-:W-:-:S02]  /*1620*/  IMAD.IADD R183, R185, 0x1, R3 ;  /* 0x00000001b9b77824 */ /* 0x000fc400078e0203 */
.L_x_1761:
        /* <DEDUP_REMOVED lines=9> */
[----:B------:R-:W-:Y:S01]  /*16c0*/  IMAD.WIDE R10, R195, R0, c[0x0][0x348] ;  /* 0x0000d200c30a7625 */ /* 0x000fe200078e0200 */
[----:B------:R-:W-:-:S02]  /*16d0*/  ISETP.NE.U32.AND P4, PT, RZ, c[0x0][0x350], PT ;  /* 0x0000d400ff007a0c */ /* 0x000fc40003f85070 */
[----:B------:R-:W-:Y:S01]  /*16e0*/  ISETP.NE.AND.EX P5, PT, RZ, c[0x0][0x34c], PT, P5 ;  /* 0x0000d300ff007a0c */ /* 0x000fe20003fa5350 */
[----:B------:R-:W-:Y:S01]  /*16f0*/  IMAD.WIDE R8, R195, R0, c[0x0][0x350] ;  /* 0x0000d400c3087625 */ /* 0x000fe200078e0200 */
[----:B------:R-:W-:-:S03]  /*1700*/  ISETP.NE.AND.EX P4, PT, RZ, c[0x0][0x354], PT, P4 ;  /* 0x0000d500ff007a0c */ /* 0x000fc60003f85340 */
[----:B------:R-:W-:-:S04]  /*1710*/  @P0 IMAD.WIDE R228, R195, R0, c[0x0][0x360] ;  /* 0x0000d800c3e40625 */ /* 0x000fc800078e0200 */
[----:B------:R-:W-:Y:S02]  /*1720*/  @P1 IMAD.WIDE R12, R195, R0, c[0x0][0x370] ;  /* 0x0000dc00c30c1625 */ /* 0x000fe400078e0200 */
        /* <DEDUP_REMOVED lines=12> */
.L_x_1629:
[----:B------:R-:W-:-:S04]  /*17f0*/  ISETP.NE.U32.AND P0, PT, RZ, c[0x0][0x368], PT ;  /* 0x0000da00ff007a0c */ /* 0x000fc80003f05070 */
[----:B------:R-:W-:-:S13]  /*1800*/  ISETP.NE.AND.EX P0, PT, RZ, c[0x0][0x36c], PT, P0 ;  /* 0x0000db00ff007a0c */ /* 0x000fda0003f05300 */
[----:B------:R-:W-:Y:S05]  /*1810*/  @!P0 BRA `(.L_x_1630) ;  /* 0x0000003000008947 */ /* 0x000fea0003800000 */
[----:B-1----:R-:W-:-:S05]  /*1820*/  IMAD.WIDE R8, R195, R0, c[0x0][0x368] ;  /* 0x0000da00c3087625 */ /* 0x002fca00078e0200 */
[----:B------:R1:W5:Y:S01]  /*1830*/  LDG.E R2, [R8.64] ;  /* 0x0000000808027981 */ /* 0x000362000c1e1900 */
[----:B------:R-:W-:Y:S05]  /*1840*/  BRA `(.L_x_1631) ;  /* 0x0000005000007947 */ /* 0x000fea0003800000 */
.L_x_1630:
[----:B------:R-:W-:Y:S01]  /*1850*/  MOV R2, c[0x0][0x1d0] ;  /* 0x0000740000027a02 */ /* 0x000fe20000000f00 */
[----:B------:R-:W-:Y:S05]  /*1860*/  @!P4 BRA `(.L_x_1631) ;  /* 0x000000300000c947 */ /* 0x000fea0003800000 */
[----:B------:R-:W2:Y:S04]  /*1870*/  LDG.E R2, [R8.64] ;  /* 0x0000000808027981 */ /* 0x000ea8000c1e1900 */
[----:B------:R-:W2:Y:S02]  /*1880*/  LDG.E R7, [R8.64+0x4] ;  /* 0x0000040808077981 */ /* 0x000ea4000c1e1900 */
[----:B--2---:R-:W-:Y:S02]  /*1890*/  IADD3 R2, -R2, R7, RZ ;  /* 0x0000000702027210 */ /* 0x004fe40007ffe1ff */
.L_x_1631:
[----:B------:R-:W-:Y:S01]  /*18a0*/  IMAD.MOV.U32 R4, RZ, RZ, c[0x0][0x2c4] ;  /* 0x0000b100ff047624 */ /* 0x000fe200078e00ff */
[----:B-----5:R-:W-:Y:S01]  /*18b0*/  IADD3 R6, R6, R3, RZ ;  /* 0x0000000306067210 */ /* 0x020fe20007ffe0ff */
[----:B------:R-:W-:-:S02]  /*18c0*/  IMAD.SHL.U32 R193, R193, 0x80, RZ ;  /* 0x00000080c1c17824 */ /* 0x000fc400078e00ff */
[----:B------:R-:W-:Y:S01]  /*18d0*/  IMAD.IADD R227, R2, 0x1, -R3 ;  /* 0x0000000102e37824 */ /* 0x000fe200078e0a03 */
[----:B------:R-:W-:Y:S02]  /*18e0*/  ISETP.NE.AND P2, PT, R4, 0x1, PT ;  /* 0x000000010400780c */ /* 0x000fe40003f45270 */
[----:B------:R-:W-:Y:S02]  /*18f0*/  IADD3 R7, R193, 0x7f, RZ ;  /* 0x0000007fc1077810 */ /* 0x000fe40007ffe0ff */
[----:B------:R-:W-:Y:S02]  /*1900*/  MOV R2, c[0x0][0x32c] ;  /* 0x0000cb0000027a02 */ /* 0x000fe40000000f00 */
[----:B------:R-:W-:Y:S02]  /*1910*/  IADD3 R240, R227, 0x1, -R228 ;  /* 0x00000001e3f07810 */ /* 0x000fe40007ffe8e4 */
[----:B------:R-:W-:-:S05]  /*1920*/  ISETP.GE.AND P1, PT, R2, 0x1, PT ;  /* 0x000000010200780c */ /* 0x000fca0003f26270 */
[----:B------:R-:W-:-:S05]  /*1930*/  @P2 IMAD.HI.U32 R4, R7, c[0x0][0x2c8], RZ ;  /* 0x0000b20007042a27 */ /* 0x000fca00078e00ff */
[----:B------:R-:W-:-:S05]  /*1940*/  @P2 SHF.R.U32.HI R7, RZ, c[0x0][0x2cc], R4 ;  /* 0x0000b300ff072a19 */ /* 0x000fca0000011604 */
[----:B------:R-:W-:-:S05]  /*1950*/  IMAD.IADD R4, R240, 0x1, R7 ;  /* 0x00000001f0047824 */ /* 0x000fca00078e0207 */
[----:B-1----:R-:W-:Y:S01]  /*1960*/  IADD3 R8, R4, c[0x0][0x328], RZ ;  /* 0x0000ca0004087a10 */ /* 0x002fe20007ffe0ff */
        /* <DEDUP_REMOVED lines=11> */
.L_x_1634:
[----:B------:R-:W-:-:S13]  /*1a20*/  ISETP.NE.AND P0, PT, R2, 0x1, PT ;  /* 0x000000010200780c */ /* 0x000fda0003f05270 */
[----:B------:R-:W-:-:S05]  /*1a30*/  @P0 IMAD.HI.U32 R4, R3, c[0x0][0x330], RZ ;  /* 0x0000cc0003040a27 */ /* 0x000fca00078e00ff */
[----:B------:R-:W-:Y:S02]  /*1a40*/  @P0 SHF.R.U32.HI R3, RZ, c[0x0][0x334], R4 ;  /* 0x0000cd00ff030a19 */ /* 0x000fe40000011604 */
.L_x_1635:
[----:B------:R-:W-:Y:S05]  /*1a50*/  BSYNC B0 ;  /* 0x0000000000007941 */ /* 0x000fea0003800000 */
.L_x_1633:
[----:B------:R-:W-:-:S05]  /*1a60*/  IMAD R3, R3, R2, c[0x0][0x32c] ;  /* 0x0000cb0003037624 */ /* 0x000fca00078e0202 */
[----:B------:R-:W-:-:S04]  /*1a70*/  IMNMX R8, R8, R3, PT ;  /* 0x0000000308087217 */ /* 0x000fc80003800200 */
.L_x_1632:
[----:B------:R-:W-:Y:S01]  /*1a80*/  IADD3 R8, R8, 0x3f, RZ ;  /* 0x0000003f08087810 */ /* 0x000fe20007ffe0ff */
[----:B------:R-:W-:Y:S01]  /*1a90*/  @P2 IMAD.HI.U32 R3, R193, c[0x0][0x2c8], RZ ;  /* 0x0000b200c1032a27 */ /* 0x000fe200078e00ff */
[C---:B------:R-:W-:Y:S02]  /*1aa0*/  IADD3 R10, R227.reuse, 0x3f, RZ ;  /* 0x0000003fe30a7810 */ /* 0x040fe40007ffe0ff */
[----:B------:R-:W-:Y:S01]  /*1ab0*/  SHF.R.S32.HI R7, RZ, 0x1f, R8 ;  /* 0x0000001fff077819 */ /* 0x000fe20000011408 */
[----:B------:R-:W-:Y:S01]  /*1ac0*/  IMAD.MOV.U32 R4, RZ, RZ, R193 ;  /* 0x000000ffff047224 */ /* 0x000fe200078e00c1 */
[----:B------:R-:W-:Y:S02]  /*1ad0*/  SHF.R.S32.HI R9, RZ, 0x1f, R10 ;  /* 0x0000001fff097819 */ /* 0x000fe4000001140a */
[----:B------:R-:W-:Y:S01]  /*1ae0*/  @P2 SHF.R.U32.HI R4, RZ, c[0x0][0x2cc], R3 ;  /* 0x0000b300ff042a19 */ /* 0x000fe20000011603 */
[----:B------:R-:W-:Y:S01]  /*1af0*/  IMAD.IADD R3, R227, 0x1, -R228 ;  /* 0x00000001e3037824 */ /* 0x000fe200078e0ae4 */
[----:B------:R-:W-:-:S02]  /*1b00*/  LEA.HI R7, R7, R8, RZ, 0x6 ;  /* 0x0000000807077211 */ /* 0x000fc400078f30ff */
[----:B------:R-:W-:Y:S01]  /*1b10*/  LEA.HI R9, R9, R10, RZ, 0x6 ;  /* 0x0000000a09097211 */ /* 0x000fe200078f30ff */
[----:B------:R-:W-:Y:S01]  /*1b20*/  IMAD.IADD R4, R3, 0x1, R4 ;  /* 0x0000000103047824 */ /* 0x000fe200078e0204 */
[----:B------:R-:W-:Y:S02]  /*1b30*/  SHF.R.S32.HI R133, RZ, 0x6, R7 ;  /* 0x00000006ff857819 */ /* 0x000fe40000011407 */
[----:B------:R-:W-:Y:S02]  /*1b40*/  SHF.R.S32.HI R8, RZ, 0x6, R9 ;  /* 0x00000006ff087819 */ /* 0x000fe40000011409 */
        /* <DEDUP_REMOVED lines=12> */
.L_x_1638:
[----:B------:R-:W-:-:S13]  /*1c10*/  ISETP.NE.AND P0, PT, R2, 0x1, PT ;  /* 0x000000010200780c */ /* 0x000fda0003f05270 */
[----:B------:R-:W-:-:S05]  /*1c20*/  @P0 IMAD.HI.U32 R2, R4, c[0x0][0x330], RZ ;  /* 0x0000cc0004020a27 */ /* 0x000fca00078e00ff */
[----:B------:R-:W-:Y:S02]  /*1c30*/  @P0 SHF.R.U32.HI R4, RZ, c[0x0][0x334], R2 ;  /* 0x0000cd00ff040a19 */ /* 0x000fe40000011602 */
.L_x_1639:
[----:B------:R-:W-:Y:S05]  /*1c40*/  BSYNC B0 ;  /* 0x0000000000007941 */ /* 0x000fea0003800000 */
.L_x_1637:
[----:B------:R-:W-:-:S05]  /*1c50*/  IMAD R4, R4, c[0x0][0x32c], RZ ;  /* 0x0000cb0004047a24 */ /* 0x000fca00078e02ff */
[----:B------:R-:W-:-:S04]  /*1c60*/  IMNMX R7, R7, R4, !PT ;  /* 0x0000000407077217 */ /* 0x000fc80007800200 */
.L_x_1636:
[----:B------:R-:W-:Y:S01]  /*1c70*/  SHF.R.S32.HI R2, RZ, 0x1f, R7 ;  /* 0x0000001fff027819 */ /* 0x000fe20000011407 */
[----:B------:R-:W-:Y:S01]  /*1c80*/  BSSY B0, `(.L_x_1640) ;  /* 0x0000029000007945 */ /* 0x000fe20003800000 */
[----:B------:R-:W-:Y:S02]  /*1c90*/  LOP3.LUT R231, R194, 0xff0000, RZ, 0xc0, !PT ;  /* 0x00ff0000c2e77812 */ /* 0x000fe400078ec0ff */
[----:B------:R-:W-:Y:S01]  /*1ca0*/  LEA.HI R2, R2, R7, RZ, 0x6 ;  /* 0x0000000702027211 */ /* 0x000fe200078f30ff */
[----:B------:R-:W-:-:S03]  /*1cb0*/  IMAD.MOV.U32 R7, RZ, RZ, RZ ;  /* 0x000000ffff077224 */ /* 0x000fc600078e00ff */
[----:B------:R-:W-:Y:S02]  /*1cc0*/  SHF.R.S32.HI R230, RZ, 0x6, R2 ;  /* 0x00000006ffe67819 */ /* 0x000fe40000011402 */
[----:B------:R-:W-:Y:S02]  /*1cd0*/  LOP3.LUT R2, R194, 0xff000000, RZ, 0xc0, !PT ;  /* 0xff000000c2027812 */ /* 0x000fe400078ec0ff */
[----:B------:R-:W-:Y:S02]  /*1ce0*/  IMNMX R230, RZ, R230, !PT ;  /* 0x000000e6ffe67217 */ /* 0x000fe40007800200 */
[----:B------:R-:W-:Y:S02]  /*1cf0*/  SHF.R.U32.HI R2, RZ, 0x8, R2 ;  /* 0x00000008ff027819 */ /* 0x000fe40000011602 */
[----:B------:R-:W-:Y:S02]  /*1d00*/  ISETP.GT.AND P0, PT, R133, R230, PT ;  /* 0x000000e68500720c */ /* 0x000fe40003f04270 */
[----:B------:R-:W-:-:S04]  /*1d10*/  LEA.HI R231, R231, R2, RZ, 0x10 ;  /* 0x00000002e7e77211 */ /* 0x000fc800078f80ff */
[----:B------:R-:W-:Y:S02]  /*1d20*/  LOP3.LUT R232, R231, 0xff, RZ, 0xc0, !PT ;  /* 0x000000ffe7e87812 */ /* 0x000fe400078ec0ff */
[----:B------:R-:W-:-:S05]  /*1d30*/  SHF.R.U32.HI R231, RZ, 0x10, R231 ;  /* 0x00000010ffe77819 */ /* 0x000fca00000116e7 */
[----:B------:R-:W-:Y:S05]  /*1d40*/  @!P0 BRA `(.L_x_1641) ;  /* 0x000001c000008947 */ /* 0x000fea0003800000 */
[----:B------:R-:W-:-:S04]  /*1d50*/  ISETP.NE.AND P0, PT, R231, RZ, PT ;  /* 0x000000ffe700720c */ /* 0x000fc80003f05270 */
[----:B------:R-:W-:-:S04]  /*1d60*/  SEL R8, R231, c[0x0][0x338], P0 ;  /* 0x0000ce00e7087a07 */ /* 0x000fc80000000000 */
[-C--:B------:R-:W-:Y:S02]  /*1d70*/  IABS R9, R8.reuse ;  /* 0x0000000800097213 */ /* 0x080fe40000000000 */
[----:B------:R-:W-:Y:S02]  /*1d80*/  IADD3 R11, R8, -0x1, R133 ;  /* 0xffffffff080b7810 */ /* 0x000fe40007ffe085 */
[----:B------:R-:W1:Y:S01]  /*1d90*/  I2F.RP R10, R9 ;  /* 0x00000009000a7306 */ /* 0x000e620000209400 */
[----:B------:R-:W-:Y:S02]  /*1da0*/  IABS R2, R8 ;  /* 0x0000000800027213 */ /* 0x000fe40000000000 */
[----:B------:R-:W-:-:S03]  /*1db0*/  IMAD.IADD R11, R11, 0x1, -R230 ;  /* 0x000000010b0b7824 */ /* 0x000fc600078e0ae6 */
        /* <DEDUP_REMOVED lines=21> */
.L_x_1641:
[----:B------:R-:W-:Y:S05]  /*1f10*/  BSYNC B0 ;  /* 0x0000000000007941 */ /* 0x000fea0003800000 */
.L_x_1640:
[----:B------:R-:W-:Y:S01]  /*1f20*/  IMAD R230, R232, R7, R230 ;  /* 0x00000007e8e67224 */ /* 0x000fe200078e02e6 */
[----:B------:R-:W-:Y:S01]  /*1f30*/  MOV R2, RZ ;  /* 0x000000ff00027202 */ /* 0x000fe20000000f00 */
[----:B------:R-:W-:Y:S01]  /*1f40*/  CS2R R98, SRZ ;  /* 0x0000000000627805 */ /* 0x000fe2000001ff00 */
[----:B------:R-:W-:Y:S01]  /*1f50*/  CS2R R96, SRZ ;  /* 0x0000000000607805 */ /* 0x000fe2000001ff00 */
[--C-:B------:R-:W-:Y:S01]  /*1f60*/  IMAD.IADD R4, R230, 0x1, R7.reuse ;  /* 0x00000001e6047824 */ /* 0x100fe200078e0207 */
[----:B------:R-:W-:Y:S01]  /*1f70*/  PRMT R7, RZ, 0x7610, R7 ;  /* 0x00007610ff077816 */ /* 0x000fe20000000007 */
        /* <DEDUP_REMOVED lines=53> */
[----:B------:R1:W2:Y:S01]  /*22d0*/  @P3 LDG.E R2, [R8.64] ;  /* 0x0000000808023981 */ /* 0x0002a2000c1e1900 */
[----:B------:R-:W-:Y:S01]  /*22e0*/  SHF.R.S32.HI R12, RZ, 0x1f, R5 ;  /* 0x0000001fff0c7819 */ /* 0x000fe20000011405 */
[----:B------:R-:W-:Y:S01]  /*22f0*/  IMAD.WIDE.U32 R10, R5, c[0x0][0x178], RZ ;  /* 0x00005e00050a7a25 */ /* 0x000fe200078e00ff */
[----:B------:R-:W-:Y:S02]  /*2300*/  LEA R0, R214, R215, 0x5 ;  /* 0x000000d7d6007211 */ /* 0x000fe400078e28ff */
[----:B------:R-:W-:Y:S01]  /*2310*/  ISETP.GE.AND P6, PT, R204, c[0x0][0x198], PT ;  /* 0x00006600cc007a0c */ /* 0x000fe20003fc6270 */
[----:B------:R-:W-:Y:S01]  /*2320*/  IMAD R12, R12, c[0x0][0x178], RZ ;  /* 0x00005e000c0c7a24 */ /* 0x000fe200078e02ff */
[----:B------:R-:W-:-:S03]  /*2330*/  IADD3 R0, R193, R0, RZ ;  /* 0x00000000c1007210 */ /* 0x000fc60007ffe0ff */
[----:B------:R-:W-:Y:S01]  /*2340*/  IMAD R12, R5, c[0x0][0x17c], R12 ;  /* 0x00005f00050c7a24 */ /* 0x000fe200078e020c */
[----:B------:R-:W-:Y:S01]  /*2350*/  MOV R4, R0 ;  /* 0x0000000000047202 */ /* 0x000fe20000000f00 */
[----:B------:R-:W-:-:S03]  /*2360*/  @P2 IMAD.HI.U32 R5, R0, c[0x0][0x2c8], RZ ;  /* 0x0000b20000052a27 */ /* 0x000fc600078e00ff */
[----:B------:R-:W-:Y:S01]  /*2370*/  IADD3 R13, R11, R12, RZ ;  /* 0x0000000c0b0d7210 */ /* 0x000fe20007ffe0ff */
[----:B------:R-:W-:Y:S01]  /*2380*/  IMAD.MOV.U32 R12, RZ, RZ, R10 ;  /* 0x000000ffff0c7224 */ /* 0x000fe200078e000a */
[----:B------:R-:W-:Y:S02]  /*2390*/  SHF.R.S32.HI R10, RZ, 0x1f, R195 ;  /* 0x0000001fff0a7819 */ /* 0x000fe400000114c3 */
[----:B------:R-:W-:Y:S01]  /*23a0*/  @P2 SHF.R.U32.HI R4, RZ, c[0x0][0x2cc], R5 ;  /* 0x0000b300ff042a19 */ /* 0x000fe20000011605 */
[----:B------:R-:W-:Y:S01]  /*23b0*/  IMAD.WIDE.U32 R12, R226, c[0x0][0x1b8], R12 ;  /* 0x00006e00e20c7a25 */ /* 0x000fe200078e000c */
[----:B------:R-:W-:Y:S02]  /*23c0*/  SEL R5, R10, RZ, !P5 ;  /* 0x000000ff0a057207 */ /* 0x000fe40006800000 */
[----:B------:R-:W-:Y:S01]  /*23d0*/  IADD3 R11, R215, R193, RZ ;  /* 0x000000c1d70b7210 */ /* 0x000fe20007ffe0ff */
[----:B------:R-:W-:Y:S01]  /*23e0*/  IMAD R13, R226, c[0x0][0x1bc], R13 ;  /* 0x00006f00e20d7a24 */ /* 0x000fe200078e020d */
[----:B-1----:R-:W-:Y:S01]  /*23f0*/  SHF.R.S32.HI R8, RZ, 0x1f, R6 ;  /* 0x0000001fff087819 */ /* 0x002fe20000011406 */
[----:B------:R-:W-:Y:S01]  /*2400*/  IMAD R5, R5, c[0x0][0x1c0], RZ ;  /* 0x0000700005057a24 */ /* 0x000fe200078e02ff */
[----:B------:R-:W-:-:S02]  /*2410*/  IADD3 R9, P0, R215, R6, RZ ;  /* 0x00000006d7097210 */ /* 0x000fc40007f1e0ff */
[----:B------:R-:W-:Y:S02]  /*2420*/  SEL R6, R195, RZ, !P5 ;  /* 0x000000ffc3067207 */ /* 0x000fe40006800000 */
[----:B------:R-:W-:Y:S01]  /*2430*/  LEA.HI.X.SX32 R7, R215, R8, 0x1, P0 ;  /* 0x00000008d7077211 */ /* 0x000fe200000f0eff */
[----:B------:R-:W-:Y:S01]  /*2440*/  IMAD.WIDE.U32 R16, R9, c[0x0][0x1e0], R218 ;  /* 0x0000780009107a25 */ /* 0x000fe200078e00da */
[----:B------:R-:W-:Y:S02]  /*2450*/  ISETP.GE.AND P0, PT, R218, c[0x0][0x198], PT ;  /* 0x00006600da007a0c */ /* 0x000fe40003f06270 */
[----:B------:R-:W-:Y:S01]  /*2460*/  ISETP.GE.AND P5, PT, R203, c[0x0][0x198], PT ;  /* 0x00006600cb007a0c */ /* 0x000fe20003fa6270 */
[C---:B------:R-:W-:Y:S02]  /*2470*/  IMAD R5, R6.reuse, c[0x0][0x1c4], R5 ;  /* 0x0000710006057a24 */ /* 0x040fe400078e0205 */
[----:B------:R-:W-:Y:S01]  /*2480*/  IMAD.WIDE.U32 R12, R6, c[0x0][0x1c0], R12 ;  /* 0x00007000060c7a25 */ /* 0x000fe200078e000c */
[----:B------:R-:W-:-:S03]  /*2490*/  SHF.R.S32.HI R6, RZ, 0x1f, R4 ;  /* 0x0000001fff067819 */ /* 0x000fc60000011404 */
[C---:B------:R-:W-:Y:S02]  /*24a0*/  IMAD R8, R7.reuse, c[0x0][0x1e0], RZ ;  /* 0x0000780007087a24 */ /* 0x040fe400078e02ff */
[----:B------:R-:W-:Y:S02]  /*24b0*/  IMAD R7, R7, c[0x0][0x208], RZ ;  /* 0x0000820007077a24 */ /* 0x000fe400078e02ff */
[----:B------:R-:W-:Y:S02]  /*24c0*/  IMAD.IADD R13, R13, 0x1, R5 ;  /* 0x000000010d0d7824 */ /* 0x000fe400078e0205 */
[----:B------:R-:W-:-:S04]  /*24d0*/  IMAD.WIDE.U32 R14, R9, c[0x0][0x208], R218 ;  /* 0x00008200090e7a25 */ /* 0x000fc800078e00da */
[C---:B------:R-:W-:Y:S02]  /*24e0*/  IMAD R8, R9.reuse, c[0x0][0x1e4], R8 ;  /* 0x0000790009087a24 */ /* 0x040fe400078e0208 */
[----:B------:R-:W-:Y:S01]  /*24f0*/  IMAD R7, R9, c[0x0][0x20c], R7 ;  /* 0x0000830009077a24 */ /* 0x000fe200078e0207 */
[----:B------:R-:W-:Y:S01]  /*2500*/  IADD3 R9, -R4, RZ, RZ ;  /* 0x000000ff04097210 */ /* 0x000fe20007ffe1ff */
[----:B------:R-:W-:Y:S01]  /*2510*/  IMAD R5, R6, c[0x0][0x1b0], RZ ;  /* 0x00006c0006057a24 */ /* 0x000fe200078e02ff */
[----:B------:R-:W-:Y:S01]  /*2520*/  IADD3 R17, R17, R8, RZ ;  /* 0x0000000811117210 */ /* 0x000fe20007ffe0ff */
[----:B------:R-:W-:Y:S01]  /*2530*/  IMAD.WIDE.U32 R12, R4, c[0x0][0x1b0], R12 ;  /* 0x00006c00040c7a25 */ /* 0x000fe200078e000c */
[----:B------:R-:W-:-:S03]  /*2540*/  IADD3 R15, R15, R7, RZ ;  /* 0x000000070f0f7210 */ /* 0x000fc60007ffe0ff */
[----:B------:R-:W-:Y:S02]  /*2550*/  IMAD R5, R4, c[0x0][0x1b4], R5 ;  /* 0x00006d0004057a24 */ /* 0x000fe400078e0205 */
[----:B------:R-:W-:Y:S02]  /*2560*/  IMAD R7, R9, c[0x0][0x2c4], R0 ;  /* 0x0000b10009077a24 */ /* 0x000fe400078e0200 */
[C---:B------:R-:W-:Y:S01]  /*2570*/  IMAD.WIDE.U32 R236, R226.reuse, c[0x0][0x1e8], R16 ;  /* 0x00007a00e2ec7a25 */ /* 0x040fe200078e0010 */
[----:B------:R-:W-:Y:S02]  /*2580*/  IADD3 R13, R13, R5, RZ ;  /* 0x000000050d0d7210 */ /* 0x000fe40007ffe0ff */
[----:B------:R-:W-:Y:S01]  /*2590*/  SHF.R.S32.HI R0, RZ, 0x1f, R7 ;  /* 0x0000001fff007819 */ /* 0x000fe20000011407 */
[----:B------:R-:W-:Y:S01]  /*25a0*/  IMAD.WIDE.U32 R234, R226, c[0x0][0x210], R14 ;  /* 0x00008400e2ea7a25 */ /* 0x000fe200078e000e */
[----:B------:R-:W-:-:S03]  /*25b0*/  P2R R14, PR, RZ, 0x1 ;  /* 0x00000001ff0e7803 */ /* 0x000fc60000000000 */
[----:B------:R-:W-:Y:S02]  /*25c0*/  IMAD R0, R0, c[0x0][0x1a8], RZ ;  /* 0x00006a0000007a24 */ /* 0x000fe400078e02ff */
[C---:B------:R-:W-:Y:S02]  /*25d0*/  IMAD R237, R226.reuse, c[0x0][0x1ec], R237 ;  /* 0x00007b00e2ed7a24 */ /* 0x040fe400078e02ed */
[C---:B------:R-:W-:Y:S02]  /*25e0*/  IMAD R9, R7.reuse, c[0x0][0x1ac], R0 ;  /* 0x00006b0007097a24 */ /* 0x040fe400078e0200 */
[----:B------:R-:W-:Y:S02]  /*25f0*/  IMAD R235, R226, c[0x0][0x214], R235 ;  /* 0x00008500e2eb7a24 */ /* 0x000fe400078e02eb */
[----:B------:R-:W-:-:S05]  /*2600*/  IMAD.WIDE.U32 R6, R7, c[0x0][0x1a8], R12 ;  /* 0x00006a0007067a25 */ /* 0x000fca00078e000c */
[----:B------:R-:W-:Y:S02]  /*2610*/  LEA R12, P0, R6, c[0x0][0x160], 0x1 ;  /* 0x00005800060c7a11 */ /* 0x000fe400078008ff */
[----:B--2---:R-:W-:Y:S01]  /*2620*/  @P3 SHF.R.S32.HI R5, RZ, 0x1f, R2 ;  /* 0x0000001fff053819 */ /* 0x004fe20000011402 */
[----:B------:R-:W-:Y:S01]  /*2630*/  @!P3 IMAD.MOV.U32 R5, RZ, RZ, R10 ;  /* 0x000000ffff05b224 */ /* 0x000fe200078e000a */
[----:B------:R-:W-:Y:S02]  /*2640*/  @P3 MOV R4, R2 ;  /* 0x0000000200043202 */ /* 0x000fe40000000f00 */
[----:B------:R-:W-:Y:S02]  /*2650*/  @!P3 MOV R4, R195 ;  /* 0x000000c30004b202 */ /* 0x000fe40000000f00 */
[----:B------:R-:W-:Y:S02]  /*2660*/  SEL R5, R5, RZ, !P4 ;  /* 0x000000ff05057207 */ /* 0x000fe40006000000 */
[----:B------:R-:W-:-:S02]  /*2670*/  SEL R0, R4, RZ, !P4 ;  /* 0x000000ff04007207 */ /* 0x000fc40006000000 */
[----:B------:R-:W-:Y:S01]  /*2680*/  IADD3 R10, R7, R9, RZ ;  /* 0x00000009070a7210 */ /* 0x000fe20007ffe0ff */
[----:B------:R-:W-:Y:S01]  /*2690*/  IMAD R229, R5, c[0x0][0x1f0], RZ ;  /* 0x00007c0005e57a24 */ /* 0x000fe200078e02ff */
[----:B------:R-:W-:Y:S01]  /*26a0*/  ISETP.GE.AND P3, PT, R203, c[0x0][0x1d4], PT ;  /* 0x00007500cb007a0c */ /* 0x000fe20003f66270 */
[----:B------:R-:W-:Y:S01]  /*26b0*/  IMAD R5, R5, c[0x0][0x218], RZ ;  /* 0x0000860005057a24 */ /* 0x000fe200078e02ff */
[----:B------:R-:W-:Y:S01]  /*26c0*/  LEA.HI.X R10, R6, c[0x0][0x164], R10, 0x1, P0 ;  /* 0x00005900060a7a11 */ /* 0x000fe200000f0c0a */
[----:B------:R-:W-:Y:S01]  /*26d0*/  IMAD.WIDE.U32 R236, R0, c[0x0][0x1f0], R236 ;  /* 0x00007c0000ec7a25 */ /* 0x000fe200078e00ec */
[----:B------:R-:W-:-:S03]  /*26e0*/  IADD3 R9, R133, -0x1, RZ ;  /* 0xffffffff85097810 */ /* 0x000fc60007ffe0ff */
[----:B------:R-:W-:-:S04]  /*26f0*/  IMAD.WIDE.U32 R234, R0, c[0x0][0x218], R234 ;  /* 0x0000860000ea7a25 */ /* 0x000fc800078e00ea */
[C---:B------:R-:W-:Y:S02]  /*2700*/  IMAD R229, R0.reuse, c[0x0][0x1f4], R229 ;  /* 0x00007d0000e57a24 */ /* 0x040fe400078e02e5 */
[----:B------:R-:W-:-:S03]  /*2710*/  IMAD R5, R0, c[0x0][0x21c], R5 ;  /* 0x0000870000057a24 */ /* 0x000fc600078e0205 */
[----:B------:R-:W-:Y:S02]  /*2720*/  IADD3 R229, R237, R229, RZ ;  /* 0x000000e5ede57210 */ /* 0x000fe40007ffe0ff */
[----:B------:R-:W-:Y:S01]  /*2730*/  IADD3 R194, R235, R5, RZ ;  /* 0x00000005ebc27210 */ /* 0x000fe20007ffe0ff */
[----:B------:R-:W-:Y:S05]  /*2740*/  BRA.DIV ~URZ, `(.L_x_1643) ;  /* 0x000115c27f007947 */ /* 0x000fea000b800000 */
[----:B------:R1:W2:Y:S02]  /*2750*/  SHFL.IDX PT, R13, R10, RZ, 0x181f ;  /* 0x00181fff0a0d7589 */ /* 0x0002a400000e0000 */
.L_x_1766:
[----:B------:R-:W-:Y:S05]  /*2760*/  BRA.DIV ~URZ, `(.L_x_1644) ;  /* 0x000116127f007947 */ /* 0x000fea000b800000 */
[----:B------:R3:W4:Y:S02]  /*2770*/  SHFL.IDX PT, R2, R12, RZ, 0x181f ;  /* 0x00181fff0c027589 */ /* 0x00072400000e0000 */
.L_x_1767:
[----:B------:R-:W-:Y:S01]  /*2780*/  IMAD R8, R228, c[0x0][0x2c4], RZ ;  /* 0x0000b100e4087a24 */ /* 0x000fe200078e02ff */
[----:B------:R-:W-:Y:S04]  /*2790*/  BSSY B0, `(.L_x_1645) ;  /* 0x0000010000007945 */ /* 0x000fe80003800000 */
[----:B------:R-:W-:-:S13]  /*27a0*/  ISETP.GE.AND P0, PT, R11, R8, PT ;  /* 0x000000080b00720c */ /* 0x000fda0003f06270 */
[----:B------:R-:W-:Y:S05]  /*27b0*/  @P0 BRA `(.L_x_1646) ;  /* 0x000000d000000947 */ /* 0x000fea0003800000 */
[-C--:B----4-:R-:W-:Y:S02]  /*27c0*/  LEA R6, P0, R218, R2.reuse, 0x1 ;  /* 0x00000002da067211 */ /* 0x090fe400078008ff */
[----:B------:R-:W-:Y:S02]  /*27d0*/  ISETP.NE.AND P4, PT, R14, RZ, PT ;  /* 0x000000ff0e00720c */ /* 0x000fe40003f85270 */
[----:B--2---:R-:W-:Y:S02]  /*27e0*/  LEA.HI.X R7, R218, R13, R219, 0x1, P0 ;  /* 0x0000000dda077211 */ /* 0x004fe400000f0cdb */
[----:B------:R-:W-:-:S04]  /*27f0*/  LEA R4, P0, R204, R2, 0x1 ;  /* 0x00000002cc047211 */ /* 0x000fc800078008ff */
[----:B------:R-:W-:Y:S02]  /*2800*/  LEA.HI.X R5, R204, R13, R199, 0x1, P0 ;  /* 0x0000000dcc057211 */ /* 0x000fe400000f0cc7 */
[----:B------:R-:W-:-:S03]  /*2810*/  LEA R16, P0, R203, R2, 0x1 ;  /* 0x00000002cb107211 */ /* 0x000fc600078008ff */
[----:B------:R-:W-:Y:S01]  /*2820*/  @!PT LDS RZ, [RZ] ;  /* 0x00000000fffff984 */ /* 0x000fe20000000800 */
[----:B------:R-:W-:Y:S01]  /*2830*/  @!PT LDS RZ, [RZ] ;  /* 0x00000000fffff984 */ /* 0x000fe20000000800 */
[----:B------:R-:W-:Y:S01]  /*2840*/  @!PT LDS RZ, [RZ] ;  /* 0x00000000fffff984 */ /* 0x000fe20000000800 */
[----:B------:R2:W-:Y:S01]  /*2850*/  LDGSTS.E.BYPASS.LTC128B.128 [R208+0x18100], [R6.64], !P4 ;  /* 0x1810000006d07fae */ /* 0x0005e2000e101d48 */
[----:B------:R-:W-:-:S03]  /*2860*/  LEA.HI.X R17, R203, R13, R198, 0x1, P0 ;  /* 0x0000000dcb117211 */ /* 0x000fc600000f0cc6 */
[----:B------:R2:W-:Y:S04]  /*2870*/  LDGSTS.E.BYPASS.LTC128B.128 [R208+0x1c100], [R4.64], !P6 ;  /* 0x1c10000004d07fae */ /* 0x0005e8000f101d48 */
[----:B------:R2:W-:Y:S02]  /*2880*/  LDGSTS.E.BYPASS.LTC128B.128 [R208+0x20100], [R16.64], !P5 ;  /* 0x2010000010d07fae */ /* 0x0005e4000e901d48 */
.L_x_1646:
[----:B------:R-:W-:Y:S05]  /*2890*/  BSYNC B0 ;  /* 0x0000000000007941 */ /* 0x000fea0003800000 */
.L_x_1645:
[----:B------:R-:W-:Y:S05]  /*28a0*/  BRA.DIV ~URZ, `(.L_x_1647) ;  /* 0x000115327f007947 */ /* 0x000fea000b800000 */
[----:B--2---:R2:W1:Y:S04]  /*28b0*/  SHFL.IDX PT, R13, R10, 0x1, 0x181f ;  /* 0x00381f000a0d7f89 */ /* 0x00446800000e0000 */
[----:B----4-:R2:W4:Y:S02]  /*28c0*/  SHFL.IDX PT, R2, R12, 0x1, 0x181f ;  /* 0x00381f000c027f89 */ /* 0x01052400000e0000 */
.L_x_1768:
[----:B------:R-:W-:Y:S01]  /*28d0*/  IADD3 R5, R11, 0x20, RZ ;  /* 0x000000200b057810 */ /* 0x000fe20007ffe0ff */
[----:B------:R-:W-:Y:S03]  /*28e0*/  BSSY B0, `(.L_x_1648) ;  /* 0x0000010000007945 */ /* 0x000fe60003800000 */
[----:B------:R-:W-:-:S13]  /*28f0*/  ISETP.GE.AND P0, PT, R5, R8, PT ;  /* 0x000000080500720c */ /* 0x000fda0003f06270 */
[----:B------:R-:W-:Y:S05]  /*2900*/  @P0 BRA `(.L_x_1649) ;  /* 0x000000d000000947 */ /* 0x000fea0003800000 */
[-C--:B----4-:R-:W-:Y:S02]  /*2910*/  LEA R6, P0, R218, R2.reuse, 0x1 ;  /* 0x00000002da067211 */ /* 0x090fe400078008ff */
[----:B------:R-:W-:Y:S02]  /*2920*/  ISETP.NE.AND P4, PT, R14, RZ, PT ;  /* 0x000000ff0e00720c */ /* 0x000fe40003f85270 */
[----:B-1----:R-:W-:Y:S02]  /*2930*/  LEA.HI.X R7, R218, R13, R219, 0x1, P0 ;  /* 0x0000000dda077211 */ /* 0x002fe400000f0cdb */
        /* <DEDUP_REMOVED lines=10> */
.L_x_1649:
[----:B------:R-:W-:Y:S05]  /*29e0*/  BSYNC B0 ;  /* 0x0000000000007941 */ /* 0x000fea0003800000 */
.L_x_1648:
[----:B------:R-:W-:Y:S05]  /*29f0*/  BRA.DIV ~URZ, `(.L_x_1650) ;  /* 0x000114a27f007947 */ /* 0x000fea000b800000 */
[----:B-1----:R1:W2:Y:S02]  /*2a00*/  SHFL.IDX PT, R13, R10, 0x2, 0x181f ;  /* 0x00581f000a0d7f89 */ /* 0x0022a400000e0000 */
.L_x_1769:
[----:B------:R-:W-:Y:S05]  /*2a10*/  BRA.DIV ~URZ, `(.L_x_1651) ;  /* 0x000114f27f007947 */ /* 0x000fea000b800000 */
[----:B----4-:R4:W1:Y:S02]  /*2a20*/  SHFL.IDX PT, R2, R12, 0x2, 0x181f ;  /* 0x00581f000c027f89 */ /* 0x01086400000e0000 */
.L_x_1770:
[----:B------:R-:W-:Y:S01]  /*2a30*/  IADD3 R5, R11, 0x40, RZ ;  /* 0x000000400b057810 */ /* 0x000fe20007ffe0ff */
[----:B------:R-:W-:Y:S03]  /*2a40*/  BSSY B0, `(.L_x_1652) ;  /* 0x0000010000007945 */ /* 0x000fe60003800000 */
[----:B------:R-:W-:-:S13]  /*2a50*/  ISETP.GE.AND P0, PT, R5, R8, PT ;  /* 0x000000080500720c */ /* 0x000fda0003f06270 */
[----:B------:R-:W-:Y:S05]  /*2a60*/  @P0 BRA `(.L_x_1653) ;  /* 0x000000d000000947 */ /* 0x000fea0003800000 */
[-C--:B-1----:R-:W-:Y:S02]  /*2a70*/  LEA R6, P0, R218, R2.reuse, 0x1 ;  /* 0x00000002da067211 */ /* 0x082fe400078008ff */
        /* <DEDUP_REMOVED lines=12> */
.L_x_1653:
[----:B------:R-:W-:Y:S05]  /*2b40*/  BSYNC B0 ;  /* 0x0000000000007941 */ /* 0x000fea0003800000 */
.L_x_1652:
[----:B------:R-:W-:Y:S05]  /*2b50*/  BRA.DIV ~URZ, `(.L_x_1654) ;  /* 0x000114127f007947 */ /* 0x000fea000b800000 */
[----:B--2---:R2:W3:Y:S04]  /*2b60*/  SHFL.IDX PT, R13, R10, 0x3, 0x181f ;  /* 0x00781f000a0d7f89 */ /* 0x0044e800000e0000 */
[----:B-1----:R2:W1:Y:S02]  /*2b70*/  SHFL.IDX PT, R2, R12, 0x3, 0x181f ;  /* 0x00781f000c027f89 */ /* 0x00246400000e0000 */
.L_x_1771:
[----:B------:R-:W-:-:S04]  /*2b80*/  IADD3 R11, R11, 0x60, RZ ;  /* 0x000000600b0b7810 */ /* 0x000fc80007ffe0ff */
[----:B------:R-:W-:-:S13]  /*2b90*/  ISETP.GE.AND P4, PT, R11, R8, PT ;  /* 0x000000080b00720c */ /* 0x000fda0003f86270 */
[----:B-1----:R-:W-:-:S04]  /*2ba0*/  @!P4 LEA R6, P0, R218, R2, 0x1 ;  /* 0x00000002da06c211 */ /* 0x002fc800078008ff */
[----:B---3--:R-:W-:Y:S02]  /*2bb0*/  @!P4 LEA.HI.X R7, R218, R13, R219, 0x1, P0 ;  /* 0x0000000dda07c211 */ /* 0x008fe400000f0cdb */
[----:B------:R-:W-:-:S04]  /*2bc0*/  @!P4 LEA R4, P0, R204, R2, 0x1 ;  /* 0x00000002cc04c211 */ /* 0x000fc800078008ff */
[----:B------:R-:W-:Y:S02]  /*2bd0*/  @!P4 LEA.HI.X R5, R204, R13, R199, 0x1, P0 ;  /* 0x0000000dcc05c211 */ /* 0x000fe400000f0cc7 */
[----:B--2---:R-:W-:-:S04]  /*2be0*/  @!P4 LEA R10, P0, R203, R2, 0x1 ;  /* 0x00000002cb0ac211 */ /* 0x004fc800078008ff */
[----:B------:R-:W-:Y:S02]  /*2bf0*/  @!P4 LEA.HI.X R11, R203, R13, R198, 0x1, P0 ;  /* 0x0000000dcb0bc211 */ /* 0x000fe400000f0cc6 */
[----:B------:R-:W-:-:S13]  /*2c00*/  ISETP.NE.AND P0, PT, R14, RZ, PT ;  /* 0x000000ff0e00720c */ /* 0x000fda0003f05270 */
[----:B------:R-:W-:Y:S01]  /*2c10*/  @!PT LDS RZ, [RZ] ;  /* 0x00000000fffff984 */ /* 0x000fe20000000800 */
[----:B------:R-:W-:Y:S01]  /*2c20*/  @!PT LDS RZ, [RZ] ;  /* 0x00000000fffff984 */ /* 0x000fe20000000800 */
[----:B------:R-:W-:Y:S01]  /*2c30*/  @!PT LDS RZ, [RZ] ;  /* 0x00000000fffff984 */ /* 0x000fe20000000800 */
[----:B------:R1:W-:Y:S04]  /*2c40*/  @!P4 LDGSTS.E.BYPASS.LTC128B.128 [R208+0x1b100], [R6.64], !P0 ;  /* 0x1b10000006d0cfae */ /* 0x0003e8000c101d48 */
[----:B------:R1:W-:Y:S04]  /*2c50*/  @!P4 LDGSTS.E.BYPASS.LTC128B.128 [R208+0x1f100], [R4.64], !P6 ;  /* 0x1f10000004d0cfae */ /* 0x0003e8000f101d48 */
[----:B------:R1:W-:Y:S04]  /*2c60*/  @!P4 LDGSTS.E.BYPASS.LTC128B.128 [R208+0x23100], [R10.64], !P5 ;  /* 0x231000000ad0cfae */ /* 0x0003e8000e901d48 */
[----:B------:R-:W0:Y:S01]  /*2c70*/  LDGDEPBAR ;  /* 0x00000000000079af */ /* 0x000e220000000000 */
[----:B------:R-:W-:Y:S02]  /*2c80*/  WARPSYNC 0xffffffff ;  /* 0xffffffff00007948 */ /* 0x000fe40003800000 */
[C---:B------:R-:W-:Y:S01]  /*2c90*/  IMAD.SHL.U32 R80, R9.reuse, 0x40, RZ ;  /* 0x0000004009507824 */ /* 0x040fe200078e00ff */
[----:B-1----:R-:W-:Y:S01]  /*2ca0*/  SHF.R.S32.HI R4, RZ, 0x1f, R9 ;  /* 0x0000001fff047819 */ /* 0x002fe20000011409 */
[C---:B------:R-:W-:Y:S01]  /*2cb0*/  IMAD.WIDE.U32 R10, R9.reuse, c[0x0][0x1e0], RZ ;  /* 0x00007800090a7a25 */ /* 0x040fe200078e00ff */
[----:B------:R-:W-:Y:S02]  /*2cc0*/  BAR.SYNC.DEFER_BLOCKING 0x0 ;  /* 0x0000000000007b1d */ /* 0x000fe40000010000 */
[----:B------:R-:W-:Y:S01]  /*2cd0*/  IADD3 R6, -R80, R227, -R215 ;  /* 0x000000e350067210 */ /* 0x000fe20007ffe9d7 */
[----:B------:R-:W-:Y:S01]  /*2ce0*/  IMAD R0, R4, c[0x0][0x1e0], RZ ;  /* 0x0000780004007a24 */ /* 0x000fe200078e02ff */
[----:B------:R-:W-:Y:S01]  /*2cf0*/  LEA R5, P5, R10, R236, 0x6 ;  /* 0x000000ec0a057211 */ /* 0x000fe200078a30ff */
[----:B------:R-:W-:Y:S01]  /*2d00*/  IMAD.MOV.U32 R2, RZ, RZ, 0x20 ;  /* 0x00000020ff027424 */ /* 0x000fe200078e00ff */
[C---:B------:R-:W-:Y:S01]  /*2d10*/  ISETP.GE.AND P6, PT, R6.reuse, 0x1, PT ;  /* 0x000000010600780c */ /* 0x040fe20003fc6270 */
[----:B------:R-:W-:Y:S01]  /*2d20*/  IMAD R0, R9, c[0x0][0x1e4], R0 ;  /* 0x0000790009007a24 */ /* 0x000fe200078e0200 */
[----:B------:R-:W-:Y:S01]  /*2d30*/  ISETP.GE.AND P4, PT, R6, 0x21, PT ;  /* 0x000000210600780c */ /* 0x000fe20003f86270 */
[C---:B----4-:R-:W-:Y:S01]  /*2d40*/  IMAD.WIDE.U32 R12, R2.reuse, c[0x0][0x1e0], RZ ;  /* 0x00007800020c7a25 */ /* 0x050fe200078e00ff */
[----:B------:R-:W-:Y:S01]  /*2d50*/  ULDC.64 UR4, c[0x0][0x208] ;  /* 0x0000820000047ab9 */ /* 0x000fe20000000a00 */
[----:B------:R-:W-:Y:S01]  /*2d60*/  BSSY B0, `(.L_x_1655) ;  /* 0x000004e000007945 */ /* 0x000fe20003800000 */
[----:B------:R-:W-:Y:S01]  /*2d70*/  USHF.L.U32 UR7, UR4, 0x6, URZ ;  /* 0x0000000604077899 */ /* 0x000fe2000800063f */
[----:B------:R-:W-:Y:S01]  /*2d80*/  IMAD.IADD R0, R11, 0x1, R0 ;  /* 0x000000010b007824 */ /* 0x000fe200078e0200 */
[----:B------:R-:W-:Y:S01]  /*2d90*/  UMOV UR6, 0x6 ;  /* 0x0000000600067882 */ /* 0x000fe20000000000 */
[----:B------:R-:W-:Y:S01]  /*2da0*/  IMAD R7, R2, c[0x0][0x1e4], RZ ;  /* 0x0000790002077a24 */ /* 0x000fe200078e02ff */
[----:B------:R-:W-:Y:S01]  /*2db0*/  USHF.L.U64.HI UR5, UR4, UR6, UR5 ;  /* 0x0000000604057299 */ /* 0x000fe20008010205 */
[----:B------:R-:W-:Y:S01]  /*2dc0*/  IMAD R4, R4, c[0x0][0x208], RZ ;  /* 0x0000820004047a24 */ /* 0x000fe200078e02ff */
[----:B------:R-:W-:-:S02]  /*2dd0*/  LEA.HI.X R0, R10, R229, R0, 0x6, P5 ;  /* 0x000000e50a007211 */ /* 0x000fc400028f3400 */
[----:B------:R-:W-:Y:S01]  /*2de0*/  @P6 LEA R10, P5, R5, c[0x0][0x1c8], 0x1 ;  /* 0x00007200050a6a11 */ /* 0x000fe200078a08ff */
[----:B------:R-:W-:Y:S01]  /*2df0*/  IMAD R4, R9, c[0x0][0x20c], R4 ;  /* 0x0000830009047a24 */ /* 0x000fe200078e0204 */
[----:B------:R-:W-:Y:S02]  /*2e00*/  @P6 ISETP.GE.AND P0, PT, R218, c[0x0][0x1d4], PT ;  /* 0x00007500da006a0c */ /* 0x000fe40003f06270 */
[----:B------:R-:W-:Y:S02]  /*2e10*/  @P6 LEA.HI.X R11, R5, c[0x0][0x1cc], R0, 0x1, P5 ;  /* 0x00007300050b6a11 */ /* 0x000fe400028f0c00 */
[----:B------:R-:W-:-:S09]  /*2e20*/  @P6 ISETP.GE.AND P5, PT, R204, c[0x0][0x1d4], PT ;  /* 0x00007500cc006a0c */ /* 0x000fd20003fa6270 */
[----:B------:R-:W-:Y:S01]  /*2e30*/  @!PT LDS RZ, [RZ] ;  /* 0x00000000fffff984 */ /* 0x000fe20000000800 */
[----:B------:R-:W-:Y:S01]  /*2e40*/  @!PT LDS RZ, [RZ] ;  /* 0x00000000fffff984 */ /* 0x000fe20000000800 */
[----:B------:R-:W-:Y:S01]  /*2e50*/  @!PT LDS RZ, [RZ] ;  /* 0x00000000fffff984 */ /* 0x000fe20000000800 */
[----:B------:R1:W-:Y:S01]  /*2e60*/  @P6 LDGSTS.E.BYPASS.LTC128B.128 [R208+0xc100], [R10.64], !P0 ;  /* 0x0c1000000ad06fae */ /* 0x0003e2000c101d48 */
[----:B------:R-:W-:-:S03]  /*2e70*/  @P4 IADD3 R5, P0, R5, R12, RZ ;  /* 0x0000000c05054210 */ /* 0x000fc60007f1e0ff */
[----:B------:R1:W-:Y:S01]  /*2e80*/  @P6 LDGSTS.E.BYPASS.LTC128B.128 [R208+0xe100], [R10.64+0x80], !P5 ;  /* 0x0e1000800ad06fae */ /* 0x0003e2000e901d48 */
[----:B------:R-:W-:Y:S01]  /*2e90*/  @P4 IADD3.X R0, R0, R13, R7, P0, !PT ;  /* 0x0000000d00004210 */ /* 0x000fe200007fe407 */
[----:B------:R-:W-:Y:S01]  /*2ea0*/  IMAD.WIDE.U32 R12, R9, c[0x0][0x208], RZ ;  /* 0x00008200090c7a25 */ /* 0x000fe200078e00ff */
[----:B------:R-:W-:Y:S01]  /*2eb0*/  @P4 ISETP.GE.AND P5, PT, R218, c[0x0][0x1d4], PT ;  /* 0x00007500da004a0c */ /* 0x000fe20003fa6270 */
[----:B------:R1:W-:Y:S01]  /*2ec0*/  @P6 LDGSTS.E.BYPASS.LTC128B.128 [R208+0x10100], [R10.64+0x100], !P3 ;  /* 0x101001000ad06fae */ /* 0x0003e2000d901d48 */
[C---:B------:R-:W-:Y:S02]  /*2ed0*/  @P4 LEA R14, P6, R5.reuse, c[0x0][0x1c8], 0x1 ;  /* 0x00007200050e4a11 */ /* 0x040fe400078c08ff */
[----:B------:R-:W-:Y:S02]  /*2ee0*/  @P4 ISETP.GE.AND P0, PT, R204, c[0x0][0x1d4], PT ;  /* 0x00007500cc004a0c */ /* 0x000fe40003f06270 */
[----:B------:R-:W-:Y:S01]  /*2ef0*/  @P4 LEA.HI.X R15, R5, c[0x0][0x1cc], R0, 0x1, P6 ;  /* 0x00007300050f4a11 */ /* 0x000fe200030f0c00 */
[----:B------:R-:W-:Y:S01]  /*2f00*/  IMAD.IADD R5, R13, 0x1, R4 ;  /* 0x000000010d057824 */ /* 0x000fe200078e0204 */
[----:B------:R-:W-:-:S04]  /*2f10*/  LEA R0, P6, R12, R234, 0x6 ;  /* 0x000000ea0c007211 */ /* 0x000fc800078c30ff */
[----:B------:R-:W-:Y:S01]  /*2f20*/  LEA.HI.X R5, R12, R194, R5, 0x6, P6 ;  /* 0x000000c20c057211 */ /* 0x000fe200030f3405 */
[----:B------:R1:W-:Y:S01]  /*2f30*/  @P4 LDGSTS.E.BYPASS.LTC128B.128 [R208+0xd100], [R14.64], !P5 ;  /* 0x0d1000000ed04fae */ /* 0x0003e2000e901d48 */
[----:B------:R-:W-:Y:S02]  /*2f40*/  ISETP.GE.AND P6, PT, R218, c[0x0][0x1d4], PT ;  /* 0x00007500da007a0c */ /* 0x000fe40003fc6270 */
[----:B------:R-:W-:Y:S01]  /*2f50*/  ISETP.GE.AND P5, PT, R204, c[0x0][0x1d4], PT ;  /* 0x00007500cc007a0c */ /* 0x000fe20003fa6270 */
[----:B------:R1:W-:Y:S01]  /*2f60*/  @P4 LDGSTS.E.BYPASS.LTC128B.128 [R208+0xf100], [R14.64+0x80], !P0 ;  /* 0x0f1000800ed04fae */ /* 0x0003e2000c101d48 */
[----:B------:R-:W-:-:S03]  /*2f70*/  LEA R4, P0, R0, c[0x0][0x1f8], 0x1 ;  /* 0x00007e0000047a11 */ /* 0x000fc600078008ff */
[----:B------:R1:W-:Y:S01]  /*2f80*/  @P4 LDGSTS.E.BYPASS.LTC128B.128 [R208+0x11100], [R14.64+0x100], !P3 ;  /* 0x111001000ed04fae */ /* 0x0003e2000d901d48 */
[----:B------:R-:W-:Y:S02]  /*2f90*/  ISETP.LT.OR P4, PT, R6, 0x1, P6 ;  /* 0x000000010600780c */ /* 0x000fe40003781670 */
[----:B------:R-:W-:Y:S01]  /*2fa0*/  LEA.HI.X R5, R0, c[0x0][0x1fc], R5, 0x1, P0 ;  /* 0x00007f0000057a11 */ /* 0x000fe200000f0c05 */
[----:B------:R-:W0:Y:S01]  /*2fb0*/  LDGDEPBAR ;  /* 0x00000000000079af */ /* 0x000e220000000000 */
[C---:B------:R-:W-:Y:S01]  /*2fc0*/  ISETP.LT.OR P0, PT, R6.reuse, 0x1, P5 ;  /* 0x000000010600780c */ /* 0x040fe20002f01670 */
[----:B------:R-:W-:Y:S01]  /*2fd0*/  IMAD.MOV.U32 R0, RZ, RZ, 0x40 ;  /* 0x00000040ff007424 */ /* 0x000fe200078e00ff */
[C---:B------:R-:W-:Y:S02]  /*2fe0*/  ISETP.LT.OR P6, PT, R6.reuse, 0x21, P6 ;  /* 0x000000210600780c */ /* 0x040fe400037c1670 */
[----:B------:R-:W-:-:S05]  /*2ff0*/  ISETP.LT.OR P5, PT, R6, 0x21, P5 ;  /* 0x000000210600780c */ /* 0x000fca0002fa1670 */
[----:B------:R1:W-:Y:S01]  /*3000*/  LDGSTS.E.BYPASS.LTC128B.128 [R208+0x100], [R4.64], !P4 ;  /* 0x0010000004d07fae */ /* 0x0003e2000e101d48 */
[----:B------:R-:W-:-:S03]  /*3010*/  ISETP.GE.AND P4, PT, R203, c[0x0][0x1d4], PT ;  /* 0x00007500cb007a0c */ /* 0x000fc60003f86270 */
[----:B------:R1:W-:Y:S01]  /*3020*/  LDGSTS.E.BYPASS.LTC128B.128 [R208+0x2100], [R4.64+0x80], !P0 ;  /* 0x0210008004d07fae */ /* 0x0003e2000c101d48 */
[C---:B------:R-:W-:Y:S02]  /*3030*/  ISETP.LT.OR P0, PT, R6.reuse, 0x1, P4 ;  /* 0x000000010600780c */ /* 0x040fe40002701670 */
[----:B------:R-:W-:-:S11]  /*3040*/  ISETP.LT.OR P4, PT, R6, 0x21, P4 ;  /* 0x000000210600780c */ /* 0x000fd60002781670 */
[----:B------:R1:W-:Y:S01]  /*3050*/  LDGSTS.E.BYPASS.LTC128B.128 [R208+0x4100], [R4.64+0x100], !P0 ;  /* 0x0410010004d07fae */ /* 0x0003e2000c101d48 */
[----:B------:R-:W-:-:S04]  /*3060*/  IADD3 R6, P0, R4, UR7, RZ ;  /* 0x0000000704067c10 */ /* 0x000fc8000ff1e0ff */
[----:B------:R-:W-:-:S05]  /*3070*/  IADD3.X R7, R5, UR5, RZ, P0, !PT ;  /* 0x0000000505077c10 */ /* 0x000fca00087fe4ff */
[----:B------:R1:W-:Y:S04]  /*3080*/  LDGSTS.E.BYPASS.LTC128B.128 [R208+0x1100], [R6.64], !P6 ;  /* 0x0110000006d07fae */ /* 0x0003e8000f101d48 */
[----:B------:R1:W-:Y:S04]  /*3090*/  LDGSTS.E.BYPASS.LTC128B.128 [R208+0x3100], [R6.64+0x80], !P5 ;  /* 0x0310008006d07fae */ /* 0x0003e8000e901d48 */
[----:B------:R1:W-:Y:S01]  /*30a0*/  LDGSTS.E.BYPASS.LTC128B.128 [R208+0x5100], [R6.64+0x100], !P4 ;  /* 0x0510010006d07fae */ /* 0x0003e2000e101d48 */
[----:B------:R-:W-:-:S03]  /*30b0*/  ISETP.GT.AND P4, PT, R9, R230, PT ;  /* 0x000000e60900720c */ /* 0x000fc60003f84270 */
[----:B------:R-:W0:Y:S10]  /*30c0*/  LDGDEPBAR ;  /* 0x00000000000079af */ /* 0x000e340000000000 */
[----:B------:R-:W-:Y:S05]  /*30d0*/  @!P4 BRA `(.L_x_1656) ;  /* 0x000001600000c947 */ /* 0x000fea0003800000 */
[----:B-1----:R-:W-:Y:S02]  /*30e0*/  IADD3 R5, R133, -0x2, RZ ;  /* 0xfffffffe85057810 */ /* 0x002fe40007ffe0ff */
[----:B------:R-:W-:-:S02]  /*30f0*/  ISETP.GE.AND P5, PT, R218, c[0x0][0x1d4], PT ;  /* 0x00007500da007a0c */ /* 0x000fc40003fa6270 */
        /* <DEDUP_REMOVED lines=8> */
[----:B------:R-:W-:Y:S01]  /*3180*/  IMAD.WIDE.U32 R6, R0, c[0x0][0x1e0], RZ ;  /* 0x0000780000067a25 */ /* 0x000fe200078e00ff */
[----:B------:R-:W-:Y:S02]  /*3190*/  ISETP.GE.AND P0, PT, R204, c[0x0][0x1d4], PT ;  /* 0x00007500cc007a0c */ /* 0x000fe40003f06270 */
[----:B------:R-:W-:Y:S01]  /*31a0*/  LEA.HI.X R9, R5, c[0x0][0x1cc], R4, 0x1, P6 ;  /* 0x0000730005097a11 */ /* 0x000fe200030f0c04 */
[----:B------:R-:W-:Y:S01]  /*31b0*/  IMAD R4, R0, c[0x0][0x1e4], RZ ;  /* 0x0000790000047a24 */ /* 0x000fe200078e02ff */
[----:B------:R-:W-:-:S03]  /*31c0*/  IADD3 R6, P6, R6, R8, RZ ;  /* 0x0000000806067210 */ /* 0x000fc60007fde0ff */
[----:B------:R1:W-:Y:S01]  /*31d0*/  LDGSTS.E.BYPASS.LTC128B.128 [R208+0x12100], [R8.64], !P5 ;  /* 0x1210000008d07fae */ /* 0x0003e2000e901d48 */
[----:B------:R-:W-:-:S05]  /*31e0*/  IADD3.X R7, R9, R7, R4, P6, !PT ;  /* 0x0000000709077210 */ /* 0x000fca00037fe404 */
[----:B------:R1:W-:Y:S04]  /*31f0*/  LDGSTS.E.BYPASS.LTC128B.128 [R208+0x14100], [R8.64+0x80], !P0 ;  /* 0x1410008008d07fae */ /* 0x0003e8000c101d48 */
[----:B------:R1:W-:Y:S04]  /*3200*/  LDGSTS.E.BYPASS.LTC128B.128 [R208+0x16100], [R8.64+0x100], !P3 ;  /* 0x1610010008d07fae */ /* 0x0003e8000d901d48 */
[----:B------:R1:W-:Y:S04]  /*3210*/  LDGSTS.E.BYPASS.LTC128B.128 [R208+0x13100], [R6.64], !P5 ;  /* 0x1310000006d07fae */ /* 0x0003e8000e901d48 */
[----:B------:R1:W-:Y:S04]  /*3220*/  LDGSTS.E.BYPASS.LTC128B.128 [R208+0x15100], [R6.64+0x80], !P0 ;  /* 0x1510008006d07fae */ /* 0x0003e8000c101d48 */
[----:B------:R1:W-:Y:S02]  /*3230*/  LDGSTS.E.BYPASS.LTC128B.128 [R208+0x17100], [R6.64+0x100], !P3 ;  /* 0x1710010006d07fae */ /* 0x0003e4000d901d48 */
.L_x_1656:
[----:B------:R-:W-:Y:S05]  /*3240*/  BSYNC B0 ;  /* 0x0000000000007941 */ /* 0x000fea0003800000 */
.L_x_1655:
        /* <DEDUP_REMOVED lines=19> */
[----:B------:R-:W-:Y:S02]  /*3380*/  IADD3 R2, R133, -0x2, RZ ;  /* 0xfffffffe85027810 */ /* 0x000fe40007ffe0ff */
        /* <DEDUP_REMOVED lines=10> */
[----:B------:R-:W-:Y:S02]  /*3430*/  LEA.HI.X R13, R2, c[0x0][0x1fc], R13, 0x1, P5 ;  /* 0x00007f00020d7a11 */ /* 0x000fe400028f0c0d */
[----:B------:R-:W-:-:S03]  /*3440*/  IADD3 R14, P5, R12, UR7, RZ ;  /* 0x000000070c0e7c10 */ /* 0x000fc6000ffbe0ff */
[----:B------:R-:W-:Y:S01]  /*3450*/  @!PT LDS RZ, [RZ] ;  /* 0x00000000fffff984 */ /* 0x000fe20000000800 */
[----:B------:R-:W-:Y:S01]  /*3460*/  @!PT LDS RZ, [RZ] ;  /* 0x00000000fffff984 */ /* 0x000fe20000000800 */
[----:B------:R-:W-:Y:S01]  /*3470*/  @!PT LDS RZ, [RZ] ;  /* 0x00000000fffff984 */ /* 0x000fe20000000800 */
[----:B------:R2:W-:Y:S01]  /*3480*/  LDGSTS.E.BYPASS.LTC128B.128 [R208+0x6100], [R12.64], !P4 ;  /* 0x061000000cd07fae */ /* 0x0005e2000e101d48 */
[----:B------:R-:W-:-:S05]  /*3490*/  IADD3.X R15, R13, UR5, RZ, P5, !PT ;  /* 0x000000050d0f7c10 */ /* 0x000fca000affe4ff */
[----:B------:R2:W-:Y:S04]  /*34a0*/  LDGSTS.E.BYPASS.LTC128B.128 [R208+0x8100], [R12.64+0x80], !P0 ;  /* 0x081000800cd07fae */ /* 0x0005e8000c101d48 */
[----:B------:R2:W-:Y:S04]  /*34b0*/  LDGSTS.E.BYPASS.LTC128B.128 [R208+0xa100], [R12.64+0x100], !P3 ;  /* 0x0a1001000cd07fae */ /* 0x0005e8000d901d48 */
[----:B------:R2:W-:Y:S04]  /*34c0*/  LDGSTS.E.BYPASS.LTC128B.128 [R208+0x7100], [R14.64], !P4 ;  /* 0x071000000ed07fae */ /* 0x0005e8000e101d48 */
[----:B------:R2:W-:Y:S04]  /*34d0*/  LDGSTS.E.BYPASS.LTC128B.128 [R208+0x9100], [R14.64+0x80], !P0 ;  /* 0x091000800ed07fae */ /* 0x0005e8000c101d48 */
[----:B------:R2:W-:Y:S02]  /*34e0*/  LDGSTS.E.BYPASS.LTC128B.128 [R208+0xb100], [R14.64+0x100], !P3 ;  /* 0x0b1001000ed07fae */ /* 0x0005e4000d901d48 */
.L_x_1658:
[----:B------:R-:W-:Y:S05]  /*34f0*/  BSYNC B0 ;  /* 0x0000000000007941 */ /* 0x000fea0003800000 */
.L_x_1657:
[----:B------:R-:W-:Y:S01]  /*3500*/  LOP3.LUT P0, RZ, R214, 0x4, RZ, 0xc0, !PT ;  /* 0x00000004d6ff7812 */ /* 0x000fe2000780c0ff */
[C---:B---3--:R-:W-:Y:S01]  /*3510*/  HMMA.16816.F32 R20, R36.reuse, R16, RZ ;  /* 0x000000102414723c */ /* 0x048fe200000018ff */
[----:B------:R-:W-:Y:S01]  /*3520*/  LDSM.16.M88.4 R44, [R184] ;  /* 0x00000000b82c783b */ /* 0x000fe20000000200 */
[----:B------:R-:W-:Y:S01]  /*3530*/  ULDC UR4, c[0x0][0x324] ;  /* 0x0000c90000047ab9 */ /* 0x000fe20000000800 */
[----:B------:R-:W-:Y:S01]  /*3540*/  SEL R135, R0, 0xffffffc0, !P0 ;  /* 0xffffffc000877807 */ /* 0x000fe20004000000 */
[----:B------:R-:W-:Y:S01]  /*3550*/  ULOP3.LUT UR4, URZ, UR4, URZ, 0x33, !UPT ;  /* 0x000000043f047292 */ /* 0x000fe2000f8e333f */
[----:B------:R-:W0:Y:S02]  /*3560*/  LDGDEPBAR ;  /* 0x00000000000079af */ /* 0x000e240000000000 */
[----:B------:R-:W-:Y:S01]  /*3570*/  IADD3 R0, R135, R186, R180 ;  /* 0x000000ba87007210 */ /* 0x000fe20007ffe0b4 */
[----:B------:R-:W-:Y:S01]  /*3580*/  IMAD.IADD R2, R186, 0x1, R135 ;  /* 0x00000001ba027824 */ /* 0x000fe200078e0287 */
[C---:B----4-:R-:W-:Y:S04]  /*3590*/  HMMA.16816.F32 R28, R36.reuse, R24, RZ ;  /* 0x00000018241c723c */ /* 0x050fe800000018ff */
[----:B--2---:R-:W2:Y:S04]  /*35a0*/  LDSM.16.M88.4 R12, [R2+0x800] ;  /* 0x00080000020c783b */ /* 0x004ea80000000200 */
[C---:B------:R-:W-:Y:S01]  /*35b0*/  HMMA.16816.F32 R24, R36.reuse, R26, RZ ;  /* 0x0000001a2418723c */ /* 0x040fe200000018ff */
[----:B------:R-:W3:Y:S04]  /*35c0*/  LDSM.16.M88.4 R32, [R2] ;  /* 0x000000000220783b */ /* 0x000ee80000000200 */
[----:B------:R-:W-:Y:S03]  /*35d0*/  LDSM.16.M88.4 R76, [R2+0x1000] ;  /* 0x00100000024c783b */ /* 0x000fe60000000200 */
[----:B------:R-:W-:Y:S01]  /*35e0*/  HMMA.16816.F32 R16, R36, R18, RZ ;  /* 0x000000122410723c */ /* 0x000fe200000018ff */
[----:B------:R-:W-:Y:S07]  /*35f0*/  LDSM.16.M88.4 R48, [R2+0x1800] ;  /* 0x001800000230783b */ /* 0x000fee0000000200 */
[----:B-1----:R-:W-:Y:S08]  /*3600*/  HMMA.16816.F32 R20, R52, R4, R20 ;  /* 0x000000043414723c */ /* 0x002ff00000001814 */
[C---:B------:R-:W-:Y:S08]  /*3610*/  HMMA.16816.F32 R64, R36.reuse, R60, RZ ;  /* 0x0000003c2440723c */ /* 0x040ff000000018ff */
[C---:B------:R-:W-:Y:S08]  /*3620*/  HMMA.16816.F32 R60, R36.reuse, R62, RZ ;  /* 0x0000003e243c723c */ /* 0x040ff000000018ff */
[C---:B------:R-:W-:Y:S08]  /*3630*/  HMMA.16816.F32 R56, R36.reuse, R40, RZ ;  /* 0x000000282438723c */ /* 0x040ff000000018ff */
[----:B------:R-:W-:Y:S01]  /*3640*/  HMMA.16816.F32 R36, R36, R42, RZ ;  /* 0x0000002a2424723c */ /* 0x000fe200000018ff */
[----:B------:R-:W-:Y:S07]  /*3650*/  LDSM.16.M88.4 R40, [R183] ;  /* 0x00000000b728783b */ /* 0x000fee0000000200 */
[C---:B------:R-:W-:Y:S08]  /*3660*/  HMMA.16816.F32 R28, R52.reuse, R8, R28 ;  /* 0x00000008341c723c */ /* 0x040ff0000000181c */
[C---:B------:R-:W-:Y:S01]  /*3670*/  HMMA.16816.F32 R24, R52.reuse, R10, R24 ;  /* 0x0000000a3418723c */ /* 0x040fe20000001818 */
[----:B------:R-:W-:Y:S07]  /*3680*/  LDSM.16.M88.4 R8, [R0] ;  /* 0x000000000008783b */ /* 0x000fee0000000200 */
[----:B------:R-:W-:Y:S01]  /*3690*/  HMMA.16816.F32 R16, R52, R6, R16 ;  /* 0x000000063410723c */ /* 0x000fe20000001810 */
[----:B------:R-:W1:Y:S07]  /*36a0*/  LDSM.16.M88.4 R4, [R0+0x800] ;  /* 0x000800000004783b */ /* 0x000e6e0000000200 */
[----:B--2---:R-:W-:Y:S08]  /*36b0*/  HMMA.16816.F32 R20, R44, R12, R20 ;  /* 0x0000000c2c14723c */ /* 0x004ff00000001814 */
[C---:B------:R-:W-:Y:S08]  /*36c0*/  HMMA.16816.F32 R64, R52.reuse, R72, R64 ;  /* 0x000000483440723c */ /* 0x040ff00000001840 */
[C---:B------:R-:W-:Y:S01]  /*36d0*/  HMMA.16816.F32 R60, R52.reuse, R74, R60 ;  /* 0x0000004a343c723c */ /* 0x040fe2000000183c */
[----:B------:R-:W-:Y:S07]  /*36e0*/  LDSM.16.M88.4 R72, [R0+0x1000] ;  /* 0x001000000048783b */ /* 0x000fee0000000200 */
[C---:B------:R-:W-:Y:S08]  /*36f0*/  HMMA.16816.F32 R56, R52.reuse, R68, R56 ;  /* 0x000000443438723c */ /* 0x040ff00000001838 */
[----:B------:R-:W-:Y:S01]  /*3700*/  HMMA.16816.F32 R52, R52, R70, R36 ;  /* 0x000000463434723c */ /* 0x000fe20000001824 */
[----:B------:R-:W-:Y:S04]  /*3710*/  LDSM.16.M88.4 R36, [R188+0x4000] ;  /* 0x00400000bc24783b */ /* 0x000fe80000000200 */
[----:B------:R-:W-:Y:S03]  /*3720*/  LDSM.16.M88.4 R68, [R0+0x1800] ;  /* 0x001800000044783b */ /* 0x000fe60000000200 */
[C---:B---3--:R-:W-:Y:S08]  /*3730*/  HMMA.16816.F32 R28, R44.reuse, R32, R28 ;  /* 0x000000202c1c723c */ /* 0x048ff0000000181c */
[C---:B------:R-:W-:Y:S01]  /*3740*/  HMMA.16816.F32 R24, R44.reuse, R34, R24 ;  /* 0x000000222c18723c */ /* 0x040fe20000001818 */
[----:B------:R-:W-:Y:S07]  /*3750*/  LDSM.16.M88.4 R32, [R186+0x2000] ;  /* 0x00200000ba20783b */ /* 0x000fee0000000200 */
[----:B------:R-:W-:Y:S01]  /*3760*/  HMMA.16816.F32 R16, R44, R14, R16 ;  /* 0x0000000e2c10723c */ /* 0x000fe20000001810 */
[----:B------:R-:W2:Y:S07]  /*3770*/  LDSM.16.M88.4 R12, [R186+0x2800] ;  /* 0x00280000ba0c783b */ /* 0x000eae0000000200 */
[----:B-1----:R-:W-:Y:S08]  /*3780*/  HMMA.16816.F32 R20, R40, R4, R20 ;  /* 0x000000042814723c */ /* 0x002ff00000001814 */
[C---:B------:R-:W-:Y:S08]  /*3790*/  HMMA.16816.F32 R64, R44.reuse, R76, R64 ;  /* 0x0000004c2c40723c */ /* 0x040ff00000001840 */
[C---:B------:R-:W-:Y:S01]  /*37a0*/  HMMA.16816.F32 R60, R44.reuse, R78, R60 ;  /* 0x0000004e2c3c723c */ /* 0x040fe2000000183c */
[----:B------:R-:W-:Y:S07]  /*37b0*/  LDSM.16.M88.4 R76, [R186+0x3000] ;  /* 0x00300000ba4c783b */ /* 0x000fee0000000200 */
[C---:B------:R-:W-:Y:S08]  /*37c0*/  HMMA.16816.F32 R56, R44.reuse, R48, R56 ;  /* 0x000000302c38723c */ /* 0x040ff00000001838 */
[----:B------:R-:W-:Y:S01]  /*37d0*/  HMMA.16816.F32 R52, R44, R50, R52 ;  /* 0x000000322c34723c */ /* 0x000fe20000001834 */
[----:B------:R-:W-:Y:S04]  /*37e0*/  LDSM.16.M88.4 R44, [R185+0x4000] ;  /* 0x00400000b92c783b */ /* 0x000fe80000000200 */
[----:B------:R-:W-:Y:S03]  /*37f0*/  LDSM.16.M88.4 R48, [R186+0x3800] ;  /* 0x00380000ba30783b */ /* 0x000fe60000000200 */
[C---:B------:R-:W-:Y:S08]  /*3800*/  HMMA.16816.F32 R28, R40.reuse, R8, R28 ;  /* 0x00000008281c723c */ /* 0x040ff0000000181c */
[C---:B------:R-:W-:Y:S01]  /*3810*/  HMMA.16816.F32 R24, R40.reuse, R10, R24 ;  /* 0x0000000a2818723c */ /* 0x040fe20000001818 */
[----:B------:R-:W-:Y:S07]  /*3820*/  LDSM.16.M88.4 R8, [R81+0x2000] ;  /* 0x002000005108783b */ /* 0x000fee0000000200 */
        /* <DEDUP_REMOVED lines=49> */
[C---:B------:R-:W-:Y:S01]  /*3b40*/  HMMA.16816.F32 R16, R48.reuse, R6, R16 ;  /* 0x000000063010723c */ /* 0x040fe20000001810 */
[----:B------:R-:W1:Y:S07]  /*3b50*/  LDSM.16.M88.4 R4, [R81+0x4800] ;  /* 0x004800005104783b */ /* 0x000e6e0000000200 */
[C---:B------:R-:W-:Y:S08]  /*3b60*/  HMMA.16816.F32 R28, R48.reuse, R8, R28 ;  /* 0x00000008301c723c */ /* 0x040ff0000000181c */
[----:B------:R-:W-:Y:S01]  /*3b70*/  HMMA.16816.F32 R24, R48, R10, R24 ;  /* 0x0000000a3018723c */ /* 0x000fe20000001818 */
[----:B------:R-:W3:Y:S07]  /*3b80*/  LDSM.16.M88.4 R8, [R81+0x4000] ;  /* 0x004000005108783b */ /* 0x000eee0000000200 */
        /* <DEDUP_REMOVED lines=9> */
[----:B------:R-:W2:Y:S07]  /*3c20*/  LDSM.16.M88.4 R40, [R2+0x4800] ;  /* 0x004800000228783b */ /* 0x000eae0000000200 */
[C---:B------:R-:W-:Y:S08]  /*3c30*/  HMMA.16816.F32 R28, R12.reuse, R44, R28 ;  /* 0x0000002c0c1c723c */ /* 0x040ff0000000181c */
[----:B------:R-:W-:Y:S01]  /*3c40*/  HMMA.16816.F32 R24, R12, R46, R24 ;  /* 0x0000002e0c18723c */ /* 0x000fe20000001818 */
[----:B------:R-:W4:Y:S07]  /*3c50*/  LDSM.16.M88.4 R44, [R2+0x4000] ;  /* 0x00400000022c783b */ /* 0x000f2e0000000200 */
[----:B-1----:R-:W-:Y:S08]  /*3c60*/  HMMA.16816.F32 R20, R76, R4, R20 ;  /* 0x000000044c14723c */ /* 0x002ff00000001814 */
[C---:B------:R-:W-:Y:S08]  /*3c70*/  HMMA.16816.F32 R64, R12.reuse, R36, R64 ;  /* 0x000000240c40723c */ /* 0x040ff00000001840 */
[C---:B------:R-:W-:Y:S01]  /*3c80*/  HMMA.16816.F32 R60, R12.reuse, R38, R60 ;  /* 0x000000260c3c723c */ /* 0x040fe2000000183c */
[----:B------:R-:W-:Y:S07]  /*3c90*/  LDSM.16.M88.4 R36, [R2+0x5000] ;  /* 0x005000000224783b */ /* 0x000fee0000000200 */
[C---:B------:R-:W-:Y:S08]  /*3ca0*/  HMMA.16816.F32 R56, R12.reuse, R32, R56 ;  /* 0x000000200c38723c */ /* 0x040ff00000001838 */
[----:B------:R-:W-:Y:S01]  /*3cb0*/  HMMA.16816.F32 R52, R12, R34, R52 ;  /* 0x000000220c34723c */ /* 0x000fe20000001834 */
[----:B------:R-:W-:Y:S04]  /*3cc0*/  LDSM.16.M88.4 R12, [R183+0x8000] ;  /* 0x00800000b70c783b */ /* 0x000fe80000000200 */
[----:B------:R1:W-:Y:S03]  /*3cd0*/  LDSM.16.M88.4 R32, [R2+0x5800] ;  /* 0x005800000220783b */ /* 0x0003e60000000200 */
[C---:B------:R-:W-:Y:S01]  /*3ce0*/  HMMA.16816.F32 R16, R76.reuse, R6, R16 ;  /* 0x000000064c10723c */ /* 0x040fe20000001810 */
[----:B------:R-:W5:Y:S07]  /*3cf0*/  LDSM.16.M88.4 R4, [R0+0x4800] ;  /* 0x004800000004783b */ /* 0x000f6e0000000200 */
[C---:B---3--:R-:W-:Y:S08]  /*3d00*/  HMMA.16816.F32 R28, R76.reuse, R8, R28 ;  /* 0x000000084c1c723c */ /* 0x048ff0000000181c */
[----:B------:R-:W-:Y:S01]  /*3d10*/  HMMA.16816.F32 R24, R76, R10, R24 ;  /* 0x0000000a4c18723c */ /* 0x000fe20000001818 */
[----:B------:R-:W3:Y:S01]  /*3d20*/  LDSM.16.M88.4 R8, [R0+0x4000] ;  /* 0x004000000008783b */ /* 0x000ee20000000200 */
[----:B-1----:R-:W-:-:S06]  /*3d30*/  IMAD.IADD R2, R210, 0x1, R193 ;  /* 0x00000001d2027824 */ /* 0x002fcc00078e02c1 */
[----:B--2---:R-:W-:Y:S08]  /*3d40*/  HMMA.16816.F32 R20, R48, R40, R20 ;  /* 0x000000283014723c */ /* 0x004ff00000001814 */
[C---:B------:R-:W-:Y:S08]  /*3d50*/  HMMA.16816.F32 R64, R76.reuse, R72, R64 ;  /* 0x000000484c40723c */ /* 0x040ff00000001840 */
[C---:B------:R-:W-:Y:S08]  /*3d60*/  HMMA.16816.F32 R60, R76.reuse, R74, R60 ;  /* 0x0000004a4c3c723c */ /* 0x040ff0000000183c */
[C---:B------:R-:W-:Y:S08]  /*3d70*/  HMMA.16816.F32 R56, R76.reuse, R68, R56 ;  /* 0x000000444c38723c */ /* 0x040ff00000001838 */
[----:B------:R-:W-:Y:S08]  /*3d80*/  HMMA.16816.F32 R52, R76, R70, R52 ;  /* 0x000000464c34723c */ /* 0x000ff00000001834 */
[C---:B----4-:R-:W-:Y:S08]  /*3d90*/  HMMA.16816.F32 R28, R48.reuse, R44, R28 ;  /* 0x0000002c301c723c */ /* 0x050ff0000000181c */
[C---:B------:R-:W-:Y:S01]  /*3da0*/  HMMA.16816.F32 R24, R48.reuse, R46, R24 ;  /* 0x0000002e3018723c */ /* 0x040fe20000001818 */
[----:B------:R-:W-:Y:S07]  /*3db0*/  LDSM.16.M88.4 R44, [R0+0x5000] ;  /* 0x00500000002c783b */ /* 0x000fee0000000200 */
[----:B------:R-:W-:Y:S01]  /*3dc0*/  HMMA.16816.F32 R16, R48, R42, R16 ;  /* 0x0000002a3010723c */ /* 0x000fe20000001810 */
[----:B------:R1:W-:Y:S07]  /*3dd0*/  LDSM.16.M88.4 R40, [R0+0x5800] ;  /* 0x005800000028783b */ /* 0x0003ee0000000200 */
[----:B-----5:R-:W-:Y:S07]  /*3de0*/  HMMA.16816.F32 R20, R12, R4, R20 ;  /* 0x000000040c14723c */ /* 0x020fee0000001814 */
[----:B------:R-:W-:Y:S01]  /*3df0*/  @P2 IMAD.HI.U32 R4, R2, c[0x0][0x2c8], RZ ;  /* 0x0000b20002042a27 */ /* 0x000fe200078e00ff */
[----:B------:R-:W-:Y:S01]  /*3e00*/  HMMA.16816.F32 R64, R48, R36, R64 ;  /* 0x000000243040723c */ /* 0x000fe20000001840 */
[----:B------:R-:W-:-:S04]  /*3e10*/  IADD3 R5, R227, 0x1, -R80 ;  /* 0x00000001e3057810 */ /* 0x000fc80007ffe850 */
[----:B------:R-:W-:Y:S01]  /*3e20*/  IADD3 R5, -R228, R5, -R209 ;  /* 0x00000005e4057210 */ /* 0x000fe20007ffe9d1 */
[----:B-1----:R-:W-:Y:S01]  /*3e30*/  IMAD.MOV.U32 R0, RZ, RZ, R2 ;  /* 0x000000ffff007224 */ /* 0x002fe200078e0002 */
[----:B------:R-:W-:Y:S01]  /*3e40*/  @P2 SHF.R.U32.HI R0, RZ, c[0x0][0x2cc], R4 ;  /* 0x0000b300ff002a19 */ /* 0x000fe20000011604 */
[C---:B------:R-:W-:Y:S04]  /*3e50*/  HMMA.16816.F32 R60, R48.reuse, R38, R60 ;  /* 0x00000026303c723c */ /* 0x040fe8000000183c */
[----:B------:R-:W1:Y:S04]  /*3e60*/  SHFL.IDX PT, R2, R0, RZ, 0x1c1f ;  /* 0x001c1fff00027589 */ /* 0x000e6800000e0000 */
[C---:B------:R-:W-:Y:S08]  /*3e70*/  HMMA.16816.F32 R56, R48.reuse, R32, R56 ;  /* 0x000000203038723c */ /* 0x040ff00000001838 */
[----:B------:R-:W-:Y:S08]  /*3e80*/  HMMA.16816.F32 R52, R48, R34, R52 ;  /* 0x000000223034723c */ /* 0x000ff00000001834 */
[C---:B------:R-:W-:Y:S07]  /*3e90*/  HMMA.16816.F32 R16, R12.reuse, R6, R16 ;  /* 0x000000060c10723c */ /* 0x040fee0000001810 */
[C---:B------:R-:W-:Y:S01]  /*3ea0*/  IADD3 R7, R5.reuse, c[0x0][0x328], RZ ;  /* 0x0000ca0005077a10 */ /* 0x040fe20007ffe0ff */
[----:B---3--:R-:W-:Y:S01]  /*3eb0*/  HMMA.16816.F32 R28, R12, R8, R28 ;  /* 0x000000080c1c723c */ /* 0x008fe2000000181c */
[----:B------:R-:W-:-:S06]  /*3ec0*/  IADD3 R5, R5, UR4, RZ ;  /* 0x0000000405057c10 */ /* 0x000fcc000fffe0ff */
[----:B------:R-:W-:Y:S01]  /*3ed0*/  IADD3 R9, -R209, R227, -R80 ;  /* 0x000000e3d1097210 */ /* 0x000fe20007ffe950 */
[C---:B------:R-:W-:Y:S07]  /*3ee0*/  HMMA.16816.F32 R24, R12.reuse, R10, R24 ;  /* 0x0000000a0c18723c */ /* 0x040fee0000001818 */
[--C-:B-1----:R-:W-:Y:S01]  /*3ef0*/  IMAD.IADD R11, R5, 0x1, R2.reuse ;  /* 0x00000001050b7824 */ /* 0x102fe200078e0202 */
[C---:B------:R-:W-:Y:S08]  /*3f00*/  HMMA.16816.F32 R64, R12.reuse, R44, R64 ;  /* 0x0000002c0c40723c */ /* 0x040ff00000001840 */
[C---:B------:R-:W-:Y:S08]  /*3f10*/  HMMA.16816.F32 R60, R12.reuse, R46, R60 ;  /* 0x0000002e0c3c723c */ /* 0x040ff0000000183c */
[C---:B------:R-:W-:Y:S08]  /*3f20*/  HMMA.16816.F32 R56, R12.reuse, R40, R56 ;  /* 0x000000280c38723c */ /* 0x040ff00000001838 */
[----:B------:R-:W-:Y:S07]  /*3f30*/  HMMA.16816.F32 R52, R12, R42, R52 ;  /* 0x0000002a0c34723c */ /* 0x000fee0000001834 */
[----:B------:R-:W-:-:S05]  /*3f40*/  IMAD.IADD R12, R7, 0x1, R2 ;  /* 0x00000001070c7824 */ /* 0x000fca00078e0202 */
        /* <DEDUP_REMOVED lines=13> */
.L_x_1661:
[----:B------:R-:W-:-:S04]  /*4020*/  MOV R2, c[0x0][0x32c] ;  /* 0x0000cb0000027a02 */ /* 0x000fc80000000f00 */
[----:B------:R-:W-:-:S13]  /*4030*/  ISETP.NE.AND P0, PT, R2, 0x1, PT ;  /* 0x000000010200780c */ /* 0x000fda0003f05270 */
[----:B------:R-:W-:-:S05]  /*4040*/  @P0 IMAD.HI.U32 R2, R13, c[0x0][0x330], RZ ;  /* 0x0000cc000d020a27 */ /* 0x000fca00078e00ff */
[----:B------:R-:W-:Y:S02]  /*4050*/  @P0 SHF.R.U32.HI R13, RZ, c[0x0][0x334], R2 ;  /* 0x0000cd00ff0d0a19 */ /* 0x000fe40000011602 */
.L_x_1662:
[----:B------:R-:W-:Y:S05]  /*4060*/  BSYNC B0 ;  /* 0x0000000000007941 */ /* 0x000fea0003800000 */
.L_x_1660:
[----:B------:R-:W-:-:S04]  /*4070*/  IMAD R2, R13, c[0x0][0x32c], -R80 ;  /* 0x0000cb000d027a24 */ /* 0x000fc800078e0a50 */
[----:B------:R-:W-:-:S05]  /*4080*/  IMAD.IADD R2, R2, 0x1, -R209 ;  /* 0x0000000102027824 */ /* 0x000fca00078e0ad1 */
[----:B------:R-:W-:Y:S02]  /*4090*/  IADD3 R13, R2, c[0x0][0x32c], RZ ;  /* 0x0000cb00020d7a10 */ /* 0x000fe40007ffe0ff */
[----:B------:R-:W-:Y:S02]  /*40a0*/  IMNMX R11, R11, R2, !PT ;  /* 0x000000020b0b7217 */ /* 0x000fe40007800200 */
[----:B------:R-:W-:Y:S02]  /*40b0*/  IMNMX R12, R12, R13, PT ;  /* 0x0000000d0c0c7217 */ /* 0x000fe40003800200 */
.L_x_1659:
[----:B------:R-:W-:Y:S01]  /*40c0*/  ISETP.GT.AND P0, PT, R133, RZ, PT ;  /* 0x000000ff8500720c */ /* 0x000fe20003f04270 */
[----:B------:R-:W1:Y:S03]  /*40d0*/  SHFL.IDX PT, R2, R0, 0x1, 0x1c1f ;  /* 0x003c1f0000027f89 */ /* 0x000e6600000e0000 */
[C---:B------:R-:W-:Y:S02]  /*40e0*/  ISETP.GT.AND P4, PT, R11.reuse, RZ, P0 ;  /* 0x000000ff0b00720c */ /* 0x040fe40000784270 */
[----:B------:R-:W-:-:S02]  /*40f0*/  ISETP.GT.AND P6, PT, R11, 0x1, P0 ;  /* 0x000000010b00780c */ /* 0x000fc400007c4270 */
[----:B------:R-:W-:Y:S02]  /*4100*/  ISETP.LT.OR P4, PT, R12, 0x1, P4 ;  /* 0x000000010c00780c */ /* 0x000fe40002781670 */
[C---:B------:R-:W-:Y:S02]  /*4110*/  ISETP.GT.AND P5, PT, R11.reuse, 0x8, P0 ;  /* 0x000000080b00780c */ /* 0x040fe400007a4270 */
[----:B------:R-:W-:Y:S02]  /*4120*/  FSEL R28, R28, -INF , !P4 ;  /* 0xff8000001c1c7808 */ /* 0x000fe40006000000 */
[----:B------:R-:W-:Y:S02]  /*4130*/  ISETP.GT.AND P4, PT, R11, 0x9, P0 ;  /* 0x000000090b00780c */ /* 0x000fe40000784270 */
[C---:B------:R-:W-:Y:S02]  /*4140*/  ISETP.LT.OR P6, PT, R12.reuse, 0x2, P6 ;  /* 0x000000020c00780c */ /* 0x040fe400037c1670 */
[----:B------:R-:W-:-:S02]  /*4150*/  ISETP.LT.OR P5, PT, R12, 0x9, P5 ;  /* 0x000000090c00780c */ /* 0x000fc40002fa1670 */
[----:B------:R-:W-:Y:S02]  /*4160*/  ISETP.LT.OR P4, PT, R12, 0xa, P4 ;  /* 0x0000000a0c00780c */ /* 0x000fe40002781670 */
[----:B------:R-:W-:Y:S02]  /*4170*/  FSEL R10, R29, -INF , !P6 ;  /* 0xff8000001d0a7808 */ /* 0x000fe40007000000 */
[----:B------:R-:W-:Y:S01]  /*4180*/  FSEL R24, R24, -INF , !P5 ;  /* 0xff80000018187808 */ /* 0x000fe20006800000 */
[--C-:B-1----:R-:W-:Y:S01]  /*4190*/  IMAD.IADD R0, R7, 0x1, R2.reuse ;  /* 0x0000000107007824 */ /* 0x102fe200078e0202 */
[----:B------:R-:W-:Y:S01]  /*41a0*/  FSEL R8, R25, -INF , !P4 ;  /* 0xff80000019087808 */ /* 0x000fe20006000000 */
[----:B------:R-:W-:Y:S01]  /*41b0*/  IMAD.IADD R7, R5, 0x1, R2 ;  /* 0x0000000105077824 */ /* 0x000fe200078e0202 */
[C---:B------:R-:W-:Y:S02]  /*41c0*/  ISETP.GT.AND P6, PT, R11.reuse, 0x10, P0 ;  /* 0x000000100b00780c */ /* 0x040fe400007c4270 */
[----:B------:R-:W-:-:S02]  /*41d0*/  ISETP.GT.AND P5, PT, R11, 0x11, P0 ;  /* 0x000000110b00780c */ /* 0x000fc400007a4270 */
[----:B------:R-:W-:Y:S02]  /*41e0*/  ISETP.GT.AND P4, PT, R11, 0x18, P0 ;  /* 0x000000180b00780c */ /* 0x000fe40000784270 */
[C---:B------:R-:W-:Y:S02]  /*41f0*/  ISETP.LT.OR P6, PT, R12.reuse, 0x11, P6 ;  /* 0x000000110c00780c */ /* 0x040fe400037c1670 */
[C---:B------:R-:W-:Y:S02]  /*4200*/  ISETP.LT.OR P5, PT, R12.reuse, 0x12, P5 ;  /* 0x000000120c00780c */ /* 0x040fe40002fa1670 */
[----:B------:R-:W-:Y:S02]  /*4210*/  ISETP.LT.OR P4, PT, R12, 0x19, P4 ;  /* 0x000000190c00780c */ /* 0x000fe40002781670 */
[----:B------:R-:W-:Y:S02]  /*4220*/  FSEL R20, R20, -INF , !P6 ;  /* 0xff80000014147808 */ /* 0x000fe40007000000 */
[----:B------:R-:W-:-:S02]  /*4230*/  FSEL R6, R21, -INF , !P5 ;  /* 0xff80000015067808 */ /* 0x000fc40006800000 */
[----:B------:R-:W-:Y:S02]  /*4240*/  FSEL R16, R16, -INF , !P4 ;  /* 0xff80000010107808 */ /* 0x000fe40006000000 */
[C---:B------:R-:W-:Y:S02]  /*4250*/  ISETP.GT.AND P6, PT, R11.reuse, 0x19, P0 ;  /* 0x000000190b00780c */ /* 0x040fe400007c4270 */
[C---:B------:R-:W-:Y:S02]  /*4260*/  ISETP.GT.AND P5, PT, R11.reuse, 0x20, P0 ;  /* 0x000000200b00780c */ /* 0x040fe400007a4270 */
[----:B------:R-:W-:Y:S02]  /*4270*/  ISETP.GT.AND P4, PT, R11, 0x21, P0 ;  /* 0x000000210b00780c */ /* 0x000fe40000784270 */
[C---:B------:R-:W-:Y:S02]  /*4280*/  ISETP.LT.OR P6, PT, R12.reuse, 0x1a, P6 ;  /* 0x0000001a0c00780c */ /* 0x040fe400037c1670 */
[----:B------:R-:W-:-:S02]  /*4290*/  ISETP.LT.OR P5, PT, R12, 0x21, P5 ;  /* 0x000000210c00780c */ /* 0x000fc40002fa1670 */
[----:B------:R-:W-:Y:S02]  /*42a0*/  ISETP.LT.OR P4, PT, R12, 0x22, P4 ;  /* 0x000000220c00780c */ /* 0x000fe40002781670 */
[----:B------:R-:W-:Y:S02]  /*42b0*/  FSEL R4, R17, -INF , !P6 ;  /* 0xff80000011047808 */ /* 0x000fe40007000000 */
[----:B------:R-:W-:Y:S02]  /*42c0*/  FSEL R158, R64, -INF , !P5 ;  /* 0xff800000409e7808 */ /* 0x000fe40006800000 */
[----:B------:R-:W-:Y:S02]  /*42d0*/  FSEL R168, R65, -INF , !P4 ;  /* 0xff80000041a87808 */ /* 0x000fe40006000000 */
        /* <DEDUP_REMOVED lines=15> */
[----:B------:R-:W-:Y:S02]  /*43d0*/  IMNMX R0, R9, R0, PT ;  /* 0x0000000009007217 */ /* 0x000fe40003800200 */
[----:B------:R-:W-:Y:S02]  /*43e0*/  FSEL R170, R57, -INF , !P6 ;  /* 0xff80000039aa7808 */ /* 0x000fe40007000000 */
[----:B------:R-:W-:Y:S02]  /*43f0*/  FSEL R142, R52, -INF , !P5 ;  /* 0xff800000348e7808 */ /* 0x000fe40006800000 */
[----:B------:R-:W-:Y:S01]  /*4400*/  FSEL R140, R53, -INF , !P4 ;  /* 0xff800000358c7808 */ /* 0x000fe20006000000 */
        /* <DEDUP_REMOVED lines=12> */
.L_x_1665:
[----:B------:R-:W-:-:S04]  /*44d0*/  MOV R2, c[0x0][0x32c] ;  /* 0x0000cb0000027a02 */ /* 0x000fc80000000f00 */
[----:B------:R-:W-:-:S13]  /*44e0*/  ISETP.NE.AND P4, PT, R2, 0x1, PT ;  /* 0x000000010200780c */ /* 0x000fda0003f85270 */
[----:B------:R-:W-:-:S05]  /*44f0*/  @P4 IMAD.HI.U32 R2, R5, c[0x0][0x330], RZ ;  /* 0x0000cc0005024a27 */ /* 0x000fca00078e00ff */
[----:B------:R-:W-:Y:S02]  /*4500*/  @P4 SHF.R.U32.HI R5, RZ, c[0x0][0x334], R2 ;  /* 0x0000cd00ff054a19 */ /* 0x000fe40000011602 */
.L_x_1666:
[----:B------:R-:W-:Y:S05]  /*4510*/  BSYNC B0 ;  /* 0x0000000000007941 */ /* 0x000fea0003800000 */
.L_x_1664:
[----:B------:R-:W-:-:S04]  /*4520*/  IMAD R2, R5, c[0x0][0x32c], -R80 ;  /* 0x0000cb0005027a24 */ /* 0x000fc800078e0a50 */
[----:B------:R-:W-:-:S05]  /*4530*/  IMAD.IADD R2, R2, 0x1, -R209 ;  /* 0x0000000102027824 */ /* 0x000fca00078e0ad1 */
[----:B------:R-:W-:Y:S02]  /*4540*/  IADD3 R5, R2, c[0x0][0x32c], RZ ;  /* 0x0000cb0002057a10 */ /* 0x000fe40007ffe0ff */
[----:B------:R-:W-:Y:S02]  /*4550*/  IMNMX R7, R7, R2, !PT ;  /* 0x0000000207077217 */ /* 0x000fe40007800200 */
[----:B------:R-:W-:Y:S02]  /*4560*/  IMNMX R0, R0, R5, PT ;  /* 0x0000000500007217 */ /* 0x000fe40003800200 */
.L_x_1663:
[----:B------:R-:W-:Y:S01]  /*4570*/  ISETP.GT.AND P6, PT, R7, RZ, P0 ;  /* 0x000000ff0700720c */ /* 0x000fe200007c4270 */
[----:B------:R-:W-:-:S04]  /*4580*/  DEPBAR.LE SB0, 0x2 ;  /* 0x000080800000791a */ /* 0x000fc80000000000 */
[----:B------:R-:W-:Y:S01]  /*4590*/  BAR.SYNC.DEFER_BLOCKING 0x0 ;  /* 0x0000000000007b1d */ /* 0x000fe20000010000 */
[----:B------:R-:W-:Y:S01]  /*45a0*/  ISETP.GT.AND P5, PT, R7, 0x1, P0 ;  /* 0x000000010700780c */ /* 0x000fe200007a4270 */
[C---:B------:R-:W-:Y:S01]  /*45b0*/  IMAD.IADD R164, R187.reuse, 0x1, R182 ;  /* 0x00000001bba47824 */ /* 0x040fe200078e02b6 */
[----:B------:R-:W-:Y:S01]  /*45c0*/  FMNMX.FTZ R5, R28, R10, !PT ;  /* 0x0000000a1c057209 */ /* 0x000fe20007810000 */
[----:B------:R-:W-:Y:S01]  /*45d0*/  IMAD.IADD R156, R187, 0x1, R181 ;  /* 0x00000001bb9c7824 */ /* 0x000fe200078e02b5 */
[C---:B------:R-:W-:Y:S01]  /*45e0*/  ISETP.LT.OR P6, PT, R0.reuse, 0x1, P6 ;  /* 0x000000010000780c */ /* 0x040fe200037c1670 */
[----:B------:R-:W-:Y:S01]  /*45f0*/  BSSY B0, `(.L_x_1667) ;  /* 0x0000173000007945 */ /* 0x000fe20003800000 */
[----:B------:R-:W-:Y:S02]  /*4600*/  ISETP.LT.OR P5, PT, R0, 0x2, P5 ;  /* 0x000000020000780c */ /* 0x000fe40002fa1670 */
[----:B------:R-:W-:Y:S02]  /*4610*/  ISETP.GT.AND P4, PT, R7, 0x8, P0 ;  /* 0x000000080700780c */ /* 0x000fe40000784270 */
[----:B------:R-:W-:-:S02]  /*4620*/  FMNMX.FTZ R5, R24, R5, !PT ;  /* 0x0000000518057209 */ /* 0x000fc40007810000 */
[----:B------:R-:W-:Y:S02]  /*4630*/  FSEL R30, R30, -INF , !P6 ;  /* 0xff8000001e1e7808 */ /* 0x000fe40007000000 */
[----:B------:R-:W-:Y:S02]  /*4640*/  FSEL R31, R31, -INF , !P5 ;  /* 0xff8000001f1f7808 */ /* 0x000fe40006800000 */
[----:B------:R-:W-:Y:S02]  /*4650*/  ISETP.LT.OR P4, PT, R0, 0x9, P4 ;  /* 0x000000090000780c */ /* 0x000fe40002781670 */
[C---:B------:R-:W-:Y:S02]  /*4660*/  ISETP.GT.AND P6, PT, R7.reuse, 0x9, P0 ;  /* 0x000000090700780c */ /* 0x040fe400007c4270 */
[----:B------:R-:W-:Y:S02]  /*4670*/  FMNMX.FTZ R9, R8, R5, !PT ;  /* 0x0000000508097209 */ /* 0x000fe40007810000 */
[----:B------:R-:W-:Y:S01]  /*4680*/  ISETP.GT.AND P5, PT, R7, 0x10, P0 ;  /* 0x000000100700780c */ /* 0x000fe200007a4270 */
[----:B------:R-:W-:Y:S01]  /*4690*/  LDSM.16.MT88.4 R40, [R182+0x2000] ;  /* 0x00200000b628783b */ /* 0x000fe20000004200 */
[----:B------:R-:W-:-:S02]  /*46a0*/  FSEL R5, R26, -INF , !P4 ;  /* 0xff8000001a057808 */ /* 0x000fc40006000000 */
[----:B------:R-:W-:Y:S01]  /*46b0*/  ISETP.LT.OR P6, PT, R0, 0xa, P6 ;  /* 0x0000000a0000780c */ /* 0x000fe200037c1670 */
[----:B------:R-:W-:Y:S01]  /*46c0*/  LDSM.16.MT88.4 R124, [R182] ;  /* 0x00000000b67c783b */ /* 0x000fe20000004200 */
[----:B------:R-:W-:Y:S02]  /*46d0*/  FMNMX.FTZ R2, R30, R31, !PT ;  /* 0x0000001f1e027209 */ /* 0x000fe40007810000 */
[----:B------:R-:W-:Y:S01]  /*46e0*/  ISETP.GT.AND P4, PT, R7, 0x11, P0 ;  /* 0x000000110700780c */ /* 0x000fe20000784270 */
[----:B------:R-:W-:Y:S01]  /*46f0*/  LDSM.16.MT88.4 R104, [R164] ;  /* 0x00000000a468783b */ /* 0x000fe20000004200 */
[----:B------:R-:W-:Y:S02]  /*4700*/  FMNMX.FTZ R9, R20, R9, !PT ;  /* 0x0000000914097209 */ /* 0x000fe40007810000 */
[----:B------:R-:W-:Y:S01]  /*4710*/  ISETP.LT.OR P5, PT, R0, 0x11, P5 ;  /* 0x000000110000780c */ /* 0x000fe20002fa1670 */
[----:B------:R-:W-:Y:S01]  /*4720*/  LDSM.16.MT88.4 R112, [R181] ;  /* 0x00000000b570783b */ /* 0x000fe20000004200 */
[----:B------:R-:W-:-:S02]  /*4730*/  FSEL R27, R27, -INF , !P6 ;  /* 0xff8000001b1b7808 */ /* 0x000fc40007000000 */
[----:B------:R-:W-:Y:S01]  /*4740*/  FMNMX.FTZ R2, R5, R2, !PT ;  /* 0x0000000205027209 */ /* 0x000fe20007810000 */
[----:B------:R-:W-:Y:S01]  /*4750*/  LDSM.16.MT88.4 R120, [R225] ;  /* 0x00000000e178783b */ /* 0x000fe20000004200 */
[----:B------:R-:W-:Y:S02]  /*4760*/  ISETP.LT.OR P4, PT, R0, 0x12, P4 ;  /* 0x000000120000780c */ /* 0x000fe40002781670 */
[----:B------:R-:W-:Y:S01]  /*4770*/  FMNMX.FTZ R9, R6, R9, !PT ;  /* 0x0000000906097209 */ /* 0x000fe20007810000 */
[----:B------:R-:W-:Y:S01]  /*4780*/  LDSM.16.MT88.4 R48, [R164+0x2000] ;  /* 0x00200000a430783b */ /* 0x000fe20000004200 */
[----:B------:R-:W-:Y:S02]  /*4790*/  FSEL R11, R22, -INF , !P5 ;  /* 0xff800000160b7808 */ /* 0x000fe40006800000 */
[----:B------:R-:W-:Y:S01]  /*47a0*/  ISETP.GT.AND P5, PT, R7, 0x18, P0 ;  /* 0x000000180700780c */ /* 0x000fe200007a4270 */
[----:B------:R-:W-:Y:S01]  /*47b0*/  LDSM.16.MT88.4 R72, [R182+0x4000] ;  /* 0x00400000b648783b */ /* 0x000fe20000004200 */
[----:B------:R-:W-:-:S02]  /*47c0*/  FMNMX.FTZ R2, R27, R2, !PT ;  /* 0x000000021b027209 */ /* 0x000fc40007810000 */
[----:B------:R-:W-:Y:S01]  /*47d0*/  FSEL R23, R23, -INF , !P4 ;  /* 0xff80000017177808 */ /* 0x000fe20006000000 */
[----:B------:R-:W-:Y:S01]  /*47e0*/  LDSM.16.MT88.4 R80, [R164+0x4000] ;  /* 0x00400000a450783b */ /* 0x000fe20000004200 */
[----:B------:R-:W-:Y:S02]  /*47f0*/  FMNMX.FTZ R9, R16, R9, !PT ;  /* 0x0000000910097209 */ /* 0x000fe40007810000 */
[----:B------:R-:W-:Y:S01]  /*4800*/  ISETP.GT.AND P4, PT, R7, 0x19, P0 ;  /* 0x000000190700780c */ /* 0x000fe20000784270 */
[----:B------:R-:W-:Y:S01]  /*4810*/  LDSM.16.MT88.4 R88, [R181+0x4000] ;  /* 0x00400000b558783b */ /* 0x000fe20000004200 */
[----:B------:R-:W-:Y:S02]  /*4820*/  ISETP.LT.OR P5, PT, R0, 0x19, P5 ;  /* 0x000000190000780c */ /* 0x000fe40002fa1670 */
[----:B------:R-:W-:Y:S01]  /*4830*/  FMNMX.FTZ R2, R11, R2, !PT ;  /* 0x000000020b027209 */ /* 0x000fe20007810000 */
[----:B------:R-:W-:Y:S01]  /*4840*/  LDSM.16.MT88.4 R136, [R164+0x800] ;  /* 0x00080000a488783b */ /* 0x000fe20000004200 */
[----:B------:R-:W-:-:S02]  /*4850*/  FMNMX.FTZ R13, R4, R9, !PT ;  /* 0x00000009040d7209 */ /* 0x000fc40007810000 */
[----:B------:R-:W-:Y:S01]  /*4860*/  ISETP.LT.OR P4, PT, R0, 0x1a, P4 ;  /* 0x0000001a0000780c */ /* 0x000fe20002781670 */
[----:B------:R-:W-:Y:S01]  /*4870*/  LDSM.16.MT88.4 R32, [R181+0x800] ;  /* 0x00080000b520783b */ /* 0x000fe20000004200 */
[----:B------:R-:W-:Y:S02]  /*4880*/  FSEL R9, R18, -INF , !P5 ;  /* 0xff80000012097808 */ /* 0x000fe40006800000 */
[----:B------:R-:W-:Y:S02]  /*4890*/  ISETP.GT.AND P5, PT, R7, 0x20, P0 ;  /* 0x000000200700780c */ /* 0x000fe400007a4270 */
[----:B------:R-:W-:Y:S02]  /*48a0*/  FMNMX.FTZ R2, R23, R2, !PT ;  /* 0x0000000217027209 */ /* 0x000fe40007810000 */
[----:B------:R-:W-:Y:S02]  /*48b0*/  FSEL R19, R19, -INF , !P4 ;  /* 0xff80000013137808 */ /* 0x000fe40006000000 */
[----:B------:R-:W-:-:S02]  /*48c0*/  ISETP.GT.AND P4, PT, R7, 0x21, P0 ;  /* 0x000000210700780c */ /* 0x000fc40000784270 */
[----:B------:R-:W-:Y:S02]  /*48d0*/  ISETP.LT.OR P5, PT, R0, 0x21, P5 ;  /* 0x000000210000780c */ /* 0x000fe40002fa1670 */
[----:B------:R-:W-:Y:S02]  /*48e0*/  FMNMX.FTZ R2, R9, R2, !PT ;  /* 0x0000000209027209 */ /* 0x000fe40007810000 */
[----:B------:R-:W-:Y:S02]  /*48f0*/  FMNMX.FTZ R13, R158, R13, !PT ;  /* 0x0000000d9e0d7209 */ /* 0x000fe40007810000 */
[----:B------:R-:W-:Y:S02]  /*4900*/  ISETP.LT.OR P4, PT, R0, 0x22, P4 ;  /* 0x000000220000780c */ /* 0x000fe40002781670 */
[----:B------:R-:W-:Y:S02]  /*4910*/  FSEL R177, R66, -INF , !P5 ;  /* 0xff80000042b17808 */ /* 0x000fe40006800000 */
[----:B------:R-:W-:-:S02]  /*4920*/  ISETP.GT.AND P5, PT, R7, 0x28, P0 ;  /* 0x000000280700780c */ /* 0x000fc400007a4270 */
[----:B------:R-:W-:Y:S02]  /*4930*/  FMNMX.FTZ R12, R19, R2, !PT ;  /* 0x00000002130c7209 */ /* 0x000fe40007810000 */
[----:B------:R-:W-:Y:S02]  /*4940*/  FMNMX.FTZ R13, R168, R13, !PT ;  /* 0x0000000da80d7209 */ /* 0x000fe40007810000 */
[----:B------:R-:W-:Y:S02]  /*4950*/  FSEL R167, R67, -INF , !P4 ;  /* 0xff80000043a77808 */ /* 0x000fe40006000000 */
[----:B------:R-:W-:Y:S01]  /*4960*/  ISETP.GT.AND P4, PT, R7, 0x29, P0 ;  /* 0x000000290700780c */ /* 0x000fe20000784270 */
[----:B------:R-:W-:Y:S01]  /*4970*/  LDSM.16.MT88.4 R64, [R156+0x2000] ;  /* 0x002000009c40783b */ /* 0x000fe20000004200 */
[----:B------:R-:W-:Y:S02]  /*4980*/  ISETP.LT.OR P5, PT, R0, 0x29, P5 ;  /* 0x000000290000780c */ /* 0x000fe40002fa1670 */
[----:B------:R-:W-:-:S02]  /*4990*/  FMNMX.FTZ R12, R177, R12, !PT ;  /* 0x0000000cb10c7209 */ /* 0x000fc40007810000 */
[----:B------:R-:W-:Y:S02]  /*49a0*/  FMNMX.FTZ R13, R160, R13, !PT ;  /* 0x0000000da00d7209 */ /* 0x000fe40007810000 */
[----:B------:R-:W-:Y:S02]  /*49b0*/  ISETP.GT.AND P6, PT, R7, 0x30, P0 ;  /* 0x000000300700780c */ /* 0x000fe400007c4270 */
[----:B------:R-:W-:Y:S02]  /*49c0*/  ISETP.LT.OR P4, PT, R0, 0x2a, P4 ;  /* 0x0000002a0000780c */ /* 0x000fe40002781670 */
[----:B------:R-:W-:Y:S02]  /*49d0*/  FSEL R175, R62, -INF , !P5 ;  /* 0xff8000003eaf7808 */ /* 0x000fe40006800000 */
[----:B------:R-:W-:Y:S02]  /*49e0*/  FMNMX.FTZ R12, R167, R12, !PT ;  /* 0x0000000ca70c7209 */ /* 0x000fe40007810000 */
[----:B------:R-:W-:-:S02]  /*49f0*/  FMNMX.FTZ R13, R166, R13, !PT ;  /* 0x0000000da60d7209 */ /* 0x000fc40007810000 */
[----:B------:R-:W-:Y:S02]  /*4a00*/  FSEL R173, R63, -INF , !P4 ;  /* 0xff8000003fad7808 */ /* 0x000fe40006000000 */
[----:B------:R-:W-:Y:S02]  /*4a10*/  ISETP.GT.AND P5, PT, R7, 0x31, P0 ;  /* 0x000000310700780c */ /* 0x000fe400007a4270 */
[----:B------:R-:W-:Y:S02]  /*4a20*/  ISETP.LT.OR P6, PT, R0, 0x31, P6 ;  /* 0x000000310000780c */ /* 0x000fe400037c1670 */
[----:B------:R-:W-:Y:S02]  /*4a30*/  FMNMX.FTZ R12, R175, R12, !PT ;  /* 0x0000000caf0c7209 */ /* 0x000fe40007810000 */
[----:B------:R-:W-:Y:S02]  /*4a40*/  FMNMX.FTZ R13, R172, R13, !PT ;  /* 0x0000000dac0d7209 */ /* 0x000fe40007810000 */
[----:B------:R-:W-:-:S02]  /*4a50*/  ISETP.GT.AND P4, PT, R7, 0x38, P0 ;  /* 0x000000380700780c */ /* 0x000fc40000784270 */
[----:B------:R-:W-:Y:S02]  /*4a60*/  ISETP.LT.OR P5, PT, R0, 0x32, P5 ;  /* 0x000000320000780c */ /* 0x000fe40002fa1670 */
[----:B------:R-:W-:Y:S02]  /*4a70*/  FSEL R169, R58, -INF , !P6 ;  /* 0xff8000003aa97808 */ /* 0x000fe40007000000 */
[----:B------:R-:W-:Y:S02]  /*4a80*/  FMNMX.FTZ R12, R173, R12, !PT ;  /* 0x0000000cad0c7209 */ /* 0x000fe40007810000 */
[----:B------:R-:W-:Y:S02]  /*4a90*/  FMNMX.FTZ R13, R170, R13, !PT ;  /* 0x0000000daa0d7209 */ /* 0x000fe40007810000 */
[----:B------:R-:W-:Y:S02]  /*4aa0*/  ISETP.GT.AND P0, PT, R7, 0x39, P0 ;  /* 0x000000390700780c */ /* 0x000fe40000704270 */
[----:B------:R-:W-:-:S02]  /*4ab0*/  FSEL R143, R59, -INF , !P5 ;  /* 0xff8000003b8f7808 */ /* 0x000fc40006800000 */
[----:B------:R-:W-:Y:S01]  /*4ac0*/  ISETP.LT.OR P4, PT, R0, 0x39, P4 ;  /* 0x000000390000780c */ /* 0x000fe20002781670 */
[----:B------:R-:W-:Y:S01]  /*4ad0*/  LDSM.16.MT88.4 R56, [R181+0x2000] ;  /* 0x00200000b538783b */ /* 0x000fe20000004200 */
[----:B------:R-:W-:Y:S02]  /*4ae0*/  FMNMX.FTZ R12, R169, R12, !PT ;  /* 0x0000000ca90c7209 */ /* 0x000fe40007810000 */
[----:B------:R-:W-:Y:S02]  /*4af0*/  FMNMX.FTZ R13, R142, R13, !PT ;  /* 0x0000000d8e0d7209 */ /* 0x000fe40007810000 */
[----:B------:R-:W-:Y:S02]  /*4b00*/  ISETP.LT.OR P0, PT, R0, 0x3a, P0 ;  /* 0x0000003a0000780c */ /* 0x000fe40000701670 */
[----:B------:R-:W-:Y:S02]  /*4b10*/  FSEL R141, R54, -INF , !P4 ;  /* 0xff800000368d7808 */ /* 0x000fe40006000000 */
[----:B------:R-:W-:-:S02]  /*4b20*/  FMNMX.FTZ R12, R143, R12, !PT ;  /* 0x0000000c8f0c7209 */ /* 0x000fc40007810000 */
[----:B------:R-:W-:Y:S02]  /*4b30*/  FMNMX.FTZ R2, R140, R13, !PT ;  /* 0x0000000d8c027209 */ /* 0x000fe40007810000 */
[----:B------:R-:W-:Y:S02]  /*4b40*/  FSEL R165, R55, -INF , !P0 ;  /* 0xff80000037a57808 */ /* 0x000fe40004000000 */
[----:B------:R-:W-:Y:S01]  /*4b50*/  FMNMX.FTZ R12, R141, R12, !PT ;  /* 0x0000000c8d0c7209 */ /* 0x000fe20007810000 */
[----:B------:R-:W1:Y:S03]  /*4b60*/  SHFL.BFLY PT, R13, R2, 0x2, 0x1f ;  /* 0x0c401f00020d7f89 */ /* 0x000e6600000e0000 */
        /* <DEDUP_REMOVED lines=23> */
[----:B------:R-:W-:Y:S01]  /*4ce0*/  LDSM.16.MT88.4 R28, [R156+0x800] ;  /* 0x000800009c1c783b */ /* 0x000fe20000004200 */
        /* <DEDUP_REMOVED lines=11> */
[----:B------:R-:W3:Y:S01]  /*4da0*/  LDSM.16.MT88.4 R8, [R182+0x2800] ;  /* 0x00280000b608783b */ /* 0x000ee20000004200 */
[--C-:B------:R-:W-:Y:S02]  /*4db0*/  FFMA.FTZ R151, R20, c[0x0][0x2d0], -R171.reuse ;  /* 0x0000b40014977a23 */ /* 0x100fe400000108ab */
[----:B------:R-:W-:Y:S01]  /*4dc0*/  FFMA.FTZ R144, R23, c[0x0][0x2d0], -R162 ;  /* 0x0000b40017907a23 */ /* 0x000fe200000108a2 */
[----:B------:R-:W4:Y:S01]  /*4dd0*/  MUFU.EX2 R150, R150 ;  /* 0x0000009600967308 */ /* 0x000f220000000800 */
[----:B------:R-:W5:Y:S01]  /*4de0*/  LDSM.16.MT88.4 R16, [R181+0x2800] ;  /* 0x00280000b510783b */ /* 0x000f620000004200 */
        /* <DEDUP_REMOVED lines=29> */
[----:B----4-:R-:W-:-:S02]  /*4fc0*/  F2FP.PACK_AB R99, R148, R153 ;  /* 0x000000999463723e */ /* 0x010fc400000000ff */
[----:B------:R-:W2:Y:S01]  /*4fd0*/  MUFU.EX2 R146, R146 ;  /* 0x0000009200927308 */ /* 0x000ea20000000800 */
        /* <DEDUP_REMOVED lines=47> */
[C---:B------:R-:W-:Y:S07]  /*52d0*/  HMMA.16816.F32 R92, R96.reuse, R4, RZ ;  /* 0x00000004605c723c */ /* 0x040fee00000018ff */
        /* <DEDUP_REMOVED lines=12> */
[----:B---3--:R-:W-:Y:S01]  /*53a0*/  HMMA.16816.F32 R36, R4, R8, R36 ;  /* 0x000000080424723c */ /* 0x008fe20000001824 */
[----:B------:R-:W-:-:S07]  /*53b0*/  FADD.FTZ R147, R134, R147 ;  /* 0x0000009386937221 */ /* 0x000fce0000010000 */
[C---:B------:R-:W-:Y:S01]  /*53c0*/  HMMA.16816.F32 R40, R4.reuse, R10, R40 ;  /* 0x0000000a0428723c */ /* 0x040fe20000001828 */
[----:B------:R-:W1:Y:S07]  /*53d0*/  LDSM.16.MT88.4 R8, [R164+0x4800] ;  /* 0x00480000a408783b */ /* 0x000e6e0000004200 */
[C---:B-----5:R-:W-:Y:S08]  /*53e0*/  HMMA.16816.F32 R52, R4.reuse, R16, R52 ;  /* 0x000000100434723c */ /* 0x060ff00000001834 */
        /* <DEDUP_REMOVED lines=118> */
[----:B------:R-:W-:Y:S07]  /*5b50*/  HMMA.16816.F32 R96, R4, R18, R96 ;  /* 0x000000120460723c */ /* 0x000fee0000001860 */
[----:B------:R-:W-:-:S04]  /*5b60*/  IADD3 R5, R133, -0x3, RZ ;  /* 0xfffffffd85057810 */ /* 0x000fc80007ffe0ff */
[----:B------:R-:W-:Y:S11]  /*5b70*/  ISETP.GE.AND P0, PT, R5, R230, PT ;  /* 0x000000e60500720c */ /* 0x000ff60003f06270 */
[----:B------:R-:W-:Y:S02]  /*5b80*/  @!UPT UIADD3 URZ, URZ, URZ, URZ ;  /* 0x0000003f3f3ff290 */ /* 0x000fe4000fffe03f */
[----:B------:R-:W-:Y:S05]  /*5b90*/  @!P0 BRA `(.L_x_1668) ;  /* 0x0000018000008947 */ /* 0x000fea0003800000 */
[----:B------:R-:W-:Y:S01]  /*5ba0*/  SHF.R.S32.HI R4, RZ, 0x1f, R5 ;  /* 0x0000001fff047819 */ /* 0x000fe20000011405 */
[----:B------:R-:W-:Y:S01]  /*5bb0*/  IMAD.WIDE.U32 R6, R5, c[0x0][0x1e0], RZ ;  /* 0x0000780005067a25 */ /* 0x000fe200078e00ff */
[----:B------:R-:W-:-:S03]  /*5bc0*/  ISETP.GE.AND P4, PT, R218, c[0x0][0x1d4], PT ;  /* 0x00007500da007a0c */ /* 0x000fc60003f86270 */
[----:B------:R-:W-:-:S04]  /*5bd0*/  IMAD R4, R4, c[0x0][0x1e0], RZ ;  /* 0x0000780004047a24 */ /* 0x000fc800078e02ff */
[----:B------:R-:W-:Y:S01]  /*5be0*/  IMAD R4, R5, c[0x0][0x1e4], R4 ;  /* 0x0000790005047a24 */ /* 0x000fe200078e0204 */
[----:B------:R-:W-:-:S03]  /*5bf0*/  LEA R5, P0, R6, R236, 0x6 ;  /* 0x000000ec06057211 */ /* 0x000fc600078030ff */
[----:B------:R-:W-:Y:S01]  /*5c00*/  IMAD.IADD R4, R7, 0x1, R4 ;  /* 0x0000000107047824 */ /* 0x000fe200078e0204 */
[----:B------:R-:W-:-:S04]  /*5c10*/  LEA R8, P5, R5, c[0x0][0x1c8], 0x1 ;  /* 0x0000720005087a11 */ /* 0x000fc800078a08ff */
[----:B------:R-:W-:Y:S01]  /*5c20*/  LEA.HI.X R6, R6, R229, R4, 0x6, P0 ;  /* 0x000000e506067211 */ /* 0x000fe200000f3404 */
[----:B------:R-:W-:Y:S01]  /*5c30*/  IMAD.MOV.U32 R4, RZ, RZ, c[0x0][0x1e0] ;  /* 0x00007800ff047624 */ /* 0x000fe200078e00ff */
        /* <DEDUP_REMOVED lines=8> */
[----:B------:R-:W-:-:S05]  /*5cc0*/  LEA.HI.X R7, R4, R9, R5, 0x6, P5 ;  /* 0x0000000904077211 */ /* 0x000fca00028f3405 */
[----:B------:R1:W-:Y:S04]  /*5cd0*/  LDGSTS.E.BYPASS.LTC128B.128 [R208+0xe100], [R8.64+0x80], !P0 ;  /* 0x0e10008008d07fae */ /* 0x0003e8000c101d48 */
[----:B------:R1:W-:Y:S04]  /*5ce0*/  LDGSTS.E.BYPASS.LTC128B.128 [R208+0x10100], [R8.64+0x100], !P3 ;  /* 0x1010010008d07fae */ /* 0x0003e8000d901d48 */
[----:B------:R1:W-:Y:S04]  /*5cf0*/  LDGSTS.E.BYPASS.LTC128B.128 [R208+0xd100], [R6.64], !P4 ;  /* 0x0d10000006d07fae */ /* 0x0003e8000e101d48 */
[----:B------:R1:W-:Y:S04]  /*5d00*/  LDGSTS.E.BYPASS.LTC128B.128 [R208+0xf100], [R6.64+0x80], !P0 ;  /* 0x0f10008006d07fae */ /* 0x0003e8000c101d48 */
[----:B------:R1:W-:Y:S02]  /*5d10*/  LDGSTS.E.BYPASS.LTC128B.128 [R208+0x11100], [R6.64+0x100], !P3 ;  /* 0x1110010006d07fae */ /* 0x0003e4000d901d48 */
.L_x_1668:
[----:B------:R-:W-:Y:S05]  /*5d20*/  BSYNC B0 ;  /* 0x0000000000007941 */ /* 0x000fea0003800000 */
.L_x_1667:
[----:B------:R-:W-:Y:S01]  /*5d30*/  @P2 IMAD.HI.U32 R4, R193, c[0x0][0x2c8], RZ ;  /* 0x0000b200c1042a27 */ /* 0x000fe200078e00ff */
[----:B------:R-:W0:Y:S01]  /*5d40*/  LDGDEPBAR ;  /* 0x00000000000079af */ /* 0x000e220000000000 */
[----:B------:R-:W-:-:S02]  /*5d50*/  IADD3 R241, R133, -0x2, RZ ;  /* 0xfffffffe85f17810 */ /* 0x000fc40007ffe0ff */
[----:B-1----:R-:W-:Y:S01]  /*5d60*/  IMAD.MOV.U32 R6, RZ, RZ, R193 ;  /* 0x000000ffff067224 */ /* 0x002fe200078e00c1 */
        /* <DEDUP_REMOVED lines=15> */
.L_x_1671:
[----:B------:R-:W-:-:S13]  /*5e60*/  ISETP.NE.AND P0, PT, R4, 0x1, PT ;  /* 0x000000010400780c */ /* 0x000fda0003f05270 */
[----:B------:R-:W-:-:S05]  /*5e70*/  @P0 IMAD.HI.U32 R3, R7, c[0x0][0x330], RZ ;  /* 0x0000cc0007030a27 */ /* 0x000fca00078e00ff */
[----:B------:R-:W-:Y:S02]  /*5e80*/  @P0 SHF.R.U32.HI R7, RZ, c[0x0][0x334], R3 ;  /* 0x0000cd00ff070a19 */ /* 0x000fe40000011603 */
.L_x_1672:
[----:B------:R-:W-:Y:S05]  /*5e90*/  BSYNC B0 ;  /* 0x0000000000007941 */ /* 0x000fea0003800000 */
.L_x_1670:
[----:B------:R-:W-:-:S05]  /*5ea0*/  IMAD R4, R7, R4, c[0x0][0x32c] ;  /* 0x0000cb0007047624 */ /* 0x000fca00078e0204 */
[----:B------:R-:W-:-:S04]  /*5eb0*/  IMNMX R5, R5, R4, PT ;  /* 0x0000000405057217 */ /* 0x000fc80003800200 */
.L_x_1669:
[----:B------:R-:W-:Y:S01]  /*5ec0*/  SHF.R.S32.HI R4, RZ, 0x1f, R5 ;  /* 0x0000001fff047819 */ /* 0x000fe20000011405 */
[----:B------:R-:W-:Y:S02]  /*5ed0*/  IMAD.MOV.U32 R134, RZ, RZ, 0x1 ;  /* 0x00000001ff867424 */ /* 0x000fe400078e00ff */
[----:B------:R-:W-:Y:S01]  /*5ee0*/  IMAD.MOV.U32 R233, RZ, RZ, RZ ;  /* 0x000000ffffe97224 */ /* 0x000fe200078e00ff */
[----:B------:R-:W-:-:S04]  /*5ef0*/  LEA.HI R3, R4, R5, RZ, 0x6 ;  /* 0x0000000504037211 */ /* 0x000fc800078f30ff */
[----:B------:R-:W-:-:S04]  /*5f00*/  SHF.R.S32.HI R3, RZ, 0x6, R3 ;  /* 0x00000006ff037819 */ /* 0x000fc80000011403 */
[----:B------:R-:W-:-:S04]  /*5f10*/  IMNMX R242, R230, R3, !PT ;  /* 0x00000003e6f27217 */ /* 0x000fc80007800200 */
[----:B------:R-:W-:-:S13]  /*5f20*/  ISETP.GE.AND P0, PT, R241, R242, PT ;  /* 0x000000f2f100720c */ /* 0x000fda0003f06270 */
[----:B------:R-:W-:Y:S05]  /*5f30*/  @!P0 BRA `(.L_x_1673) ;  /* 0x0000337000008947 */ /* 0x000fea0003800000 */
[----:B------:R-:W-:Y:S01]  /*5f40*/  IMAD.MOV.U32 R3, RZ, RZ, R0 ;  /* 0x000000ffff037224 */ /* 0x000fe200078e0000 */
[----:B------:R-:W-:Y:S01]  /*5f50*/  MOV R233, RZ ;  /* 0x000000ff00e97202 */ /* 0x000fe20000000f00 */
[----:B------:R-:W-:Y:S01]  /*5f60*/  IMAD.MOV.U32 R132, RZ, RZ, R2 ;  /* 0x000000ffff847224 */ /* 0x000fe200078e0002 */
[----:B------:R-:W-:Y:S02]  /*5f70*/  MOV R134, 0x1 ;  /* 0x0000000100867802 */ /* 0x000fe40000000f00 */
.L_x_1682:
[----:B------:R-:W-:Y:S04]  /*5f80*/  DEPBAR.LE SB0, 0x2 ;  /* 0x000080800000791a */ /* 0x000fe80000000000 */
[----:B------:R-:W-:Y:S01]  /*5f90*/  WARPSYNC 0xffffffff ;  /* 0xffffffff00007948 */ /* 0x000fe20003800000 */
[----:B------:R-:W-:Y:S01]  /*5fa0*/  BAR.SYNC.DEFER_BLOCKING 0x0 ;  /* 0x0000000000007b1d */ /* 0x000fe20000010000 */
[----:B------:R-:W-:Y:S01]  /*5fb0*/  IMAD R133, R134, 0x6000, RZ ;  /* 0x0000600086857824 */ /* 0x000fe200078e02ff */
[----:B------:R-:W-:Y:S03]  /*5fc0*/  ISETP.GE.AND P6, PT, R230, R241, PT ;  /* 0x000000f1e600720c */ /* 0x000fe60003fc6270 */
[----:B------:R-:W-:Y:S04]  /*5fd0*/  IMAD.IADD R189, R186, 0x1, R133 ;  /* 0x00000001babd7824 */ /* 0x000fe800078e0285 */
[--C-:B------:R-:W-:Y:S02]  /*5fe0*/  IMAD.IADD R190, R180, 0x1, R189.reuse ;  /* 0x00000001b4be7824 */ /* 0x100fe400078e02bd */
[C---:B------:R-:W-:Y:S02]  /*5ff0*/  IMAD.IADD R0, R135.reuse, 0x1, R189 ;  /* 0x0000000187007824 */ /* 0x040fe400078e02bd */
[----:B------:R-:W-:Y:S02]  /*6000*/  IMAD.IADD R2, R135, 0x1, R190 ;  /* 0x0000000187027824 */ /* 0x000fe400078e02be */
[----:B------:R-:W-:Y:S01]  /*6010*/  @!P6 IADD3 R246, R241, -0x1, RZ ;  /* 0xfffffffff1f6e810 */ /* 0x000fe20007ffe0ff */
[----:B------:R-:W-:Y:S02]  /*6020*/  @!P6 IMAD.MOV.U32 R191, RZ, RZ, c[0x0][0x208] ;  /* 0x00008200ffbfe624 */ /* 0x000fe400078e00ff */
[----:B------:R-:W-:Y:S01]  /*6030*/  @!P6 IMAD.MOV.U32 R248, RZ, RZ, c[0x0][0x20c] ;  /* 0x00008300fff8e624 */ /* 0x000fe200078e00ff */
[----:B------:R-:W-:Y:S01]  /*6040*/  @!P6 SHF.R.S32.HI R247, RZ, 0x1f, R246 ;  /* 0x0000001ffff7e819 */ /* 0x000fe200000114f6 */
[----:B------:R-:W-:Y:S01]  /*6050*/  @!P6 IMAD.WIDE.U32 R244, R246, c[0x0][0x208], RZ ;  /* 0x00008200f6f4ea25 */ /* 0x000fe200078e00ff */
[----:B------:R-:W-:Y:S03]  /*6060*/  LDSM.16.M88.4 R136, [R188] ;  /* 0x00000000bc88783b */ /* 0x000fe60000000200 */
[----:B------:R-:W-:Y:S01]  /*6070*/  @!P6 IMAD.SHL.U32 R243, R244, 0x40, RZ ;  /* 0x00000040f4f3e824 */ /* 0x000fe200078e00ff */
[----:B------:R-:W-:Y:S01]  /*6080*/  ULDC UR4, c[0x0][0x324] ;  /* 0x0000c90000047ab9 */ /* 0x000fe20000000800 */
[----:B------:R-:W-:Y:S01]  /*6090*/  @!P6 IMAD R247, R247, c[0x0][0x208], RZ ;  /* 0x00008200f7f7ea24 */ /* 0x000fe200078e02ff */
[----:B------:R-:W-:Y:S01]  /*60a0*/  ULOP3.LUT UR4, URZ, UR4, URZ, 0x33, !UPT ;  /* 0x000000043f047292 */ /* 0x000fe2000f8e333f */
[----:B------:R-:W1:Y:S02]  /*60b0*/  LDSM.16.M88.4 R140, [R189] ;  /* 0x00000000bd8c783b */ /* 0x000e640000000200 */
[----:B------:R-:W-:Y:S01]  /*60c0*/  @!P6 IMAD R247, R246, c[0x0][0x20c], R247 ;  /* 0x00008300f6f7ea24 */ /* 0x000fe200078e02f7 */
[-C--:B------:R-:W-:Y:S02]  /*60d0*/  @!P6 IADD3 R246, P5, R243, R234.reuse, RZ ;  /* 0x000000eaf3f6e210 */ /* 0x080fe40007fbe0ff */
[----:B------:R-:W2:Y:S01]  /*60e0*/  LDSM.16.M88.4 R144, [R189+0x800] ;  /* 0x00080000bd90783b */ /* 0x000ea20000000200 */
[----:B------:R-:W-:Y:S01]  /*60f0*/  @!P6 LEA R243, P0, R191, R243, 0x5 ;  /* 0x000000f3bff3e211 */ /* 0x000fe200078028ff */
[----:B------:R-:W-:Y:S03]  /*6100*/  @!P6 IMAD.IADD R247, R245, 0x1, R247 ;  /* 0x00000001f5f7e824 */ /* 0x000fe600078e02f7 */
[----:B------:R-:W3:Y:S02]  /*6110*/  LDSM.16.M88.4 R148, [R189+0x1000] ;  /* 0x00100000bd94783b */ /* 0x000ee40000000200 */
[----:B------:R-:W-:Y:S02]  /*6120*/  @!P6 SHF.L.U64.HI R247, R244, 0x6, R247 ;  /* 0x00000006f4f7e819 */ /* 0x000fe400000102f7 */
[----:B------:R-:W-:Y:S01]  /*6130*/  @!P6 LEA R244, P4, R246, c[0x0][0x1f8], 0x1 ;  /* 0x00007e00f6f4ea11 */ /* 0x000fe200078808ff */
[----:B------:R-:W4:Y:S01]  /*6140*/  LDSM.16.M88.4 R152, [R189+0x1800] ;  /* 0x00180000bd98783b */ /* 0x000f220000000200 */
[----:B------:R-:W-:Y:S01]  /*6150*/  @!P6 LEA.HI.X R191, R191, R247, R248, 0x5, P0 ;  /* 0x000000f7bfbfe211 */ /* 0x000fe200000f2cf8 */
[--C-:B------:R-:W-:Y:S01]  /*6160*/  @!P6 IMAD.X R245, R247, 0x1, R194.reuse, P5 ;  /* 0x00000001f7f5e824 */ /* 0x100fe200028e06c2 */
[----:B------:R-:W-:Y:S02]  /*6170*/  @!P6 ISETP.GE.AND P0, PT, R204, c[0x0][0x1d4], PT ;  /* 0x00007500cc00ea0c */ /* 0x000fe40003f06270 */
[----:B------:R-:W-:Y:S01]  /*6180*/  LDSM.16.M88.4 R156, [R185] ;  /* 0x00000000b99c783b */ /* 0x000fe20000000200 */
[----:B------:R-:W-:Y:S02]  /*6190*/  @!P6 IADD3 R243, P5, R243, R234, RZ ;  /* 0x000000eaf3f3e210 */ /* 0x000fe40007fbe0ff */
[----:B------:R-:W-:Y:S02]  /*61a0*/  @!P6 LEA.HI.X R245, R246, c[0x0][0x1fc], R245, 0x1, P4 ;  /* 0x00007f00f6f5ea11 */ /* 0x000fe400020f0cf5 */
[----:B------:R-:W-:Y:S01]  /*61b0*/  LDSM.16.M88.4 R160, [R190+0x800] ;  /* 0x00080000bea0783b */ /* 0x000fe20000000200 */
[----:B------:R-:W-:Y:S01]  /*61c0*/  @!P6 ISETP.GE.AND P4, PT, R218, c[0x0][0x1d4], PT ;  /* 0x00007500da00ea0c */ /* 0x000fe20003f86270 */
[----:B------:R-:W-:Y:S01]  /*61d0*/  @!P6 IMAD.X R248, R191, 0x1, R194, P5 ;  /* 0x00000001bff8e824 */ /* 0x000fe200028e06c2 */
[----:B------:R-:W-:Y:S01]  /*61e0*/  @!P6 LEA R246, P5, R243, c[0x0][0x1f8], 0x1 ;  /* 0x00007e00f3f6ea11 */ /* 0x000fe200078a08ff */
[----:B------:R-:W-:Y:S01]  /*61f0*/  @!P6 IMAD R191, R233, 0x6000, R207 ;  /* 0x00006000e9bfe824 */ /* 0x000fe200078e02cf */
[----:B------:R-:W-:Y:S02]  /*6200*/  LDSM.16.M88.4 R164, [R190+0x1000] ;  /* 0x00100000bea4783b */ /* 0x000fe40000000200 */
[----:B------:R-:W-:Y:S01]  /*6210*/  @!P6 LEA.HI.X R247, R243, c[0x0][0x1fc], R248, 0x1, P5 ;  /* 0x00007f00f3f7ea11 */ /* 0x000fe200028f0cf8 */
[C---:B-1----:R-:W-:Y:S08]  /*6220*/  HMMA.16816.F32 R4, R136.reuse, R140, RZ ;  /* 0x0000008c8804723c */ /* 0x042ff000000018ff */
[C---:B------:R-:W-:Y:S01]  /*6230*/  HMMA.16816.F32 R8, R136.reuse, R142, RZ ;  /* 0x0000008e8808723c */ /* 0x040fe200000018ff */
[----:B------:R-:W1:Y:S07]  /*6240*/  LDSM.16.M88.4 R140, [R190] ;  /* 0x00000000be8c783b */ /* 0x000e6e0000000200 */
[C---:B--2---:R-:W-:Y:S08]  /*6250*/  HMMA.16816.F32 R12, R136.reuse, R144, RZ ;  /* 0x00000090880c723c */ /* 0x044ff000000018ff */
[C---:B------:R-:W-:Y:S01]  /*6260*/  HMMA.16816.F32 R16, R136.reuse, R146, RZ ;  /* 0x000000928810723c */ /* 0x040fe200000018ff */
[----:B------:R-:W2:Y:S05]  /*6270*/  LDSM.16.M88.4 R144, [R190+0x1800] ;  /* 0x00180000be90783b */ /* 0x000eaa0000000200 */
[----:B------:R-:W-:Y:S01]  /*6280*/  @!PT LDS RZ, [RZ] ;  /* 0x00000000fffff984 */ /* 0x000fe20000000800 */
[----:B------:R-:W-:Y:S01]  /*6290*/  @!PT LDS RZ, [RZ] ;  /* 0x00000000fffff984 */ /* 0x000fe20000000800 */
[----:B------:R-:W-:Y:S01]  /*62a0*/  @!PT LDS RZ, [RZ] ;  /* 0x00000000fffff984 */ /* 0x000fe20000000800 */
[----:B------:R5:W-:Y:S02]  /*62b0*/  @!P6 LDGSTS.E.BYPASS.LTC128B.128 [R191], [R244.64], !P4 ;  /* 0x00000000f4bfefae */ /* 0x000be4000e101d48 */
[C---:B---3--:R-:W-:Y:S03]  /*62c0*/  HMMA.16816.F32 R20, R136.reuse, R148, RZ ;  /* 0x000000948814723c */ /* 0x048fe600000018ff */
[----:B------:R5:W-:Y:S05]  /*62d0*/  @!P6 LDGSTS.E.BYPASS.LTC128B.128 [R191+0x2000], [R244.64+0x80], !P0 ;  /* 0x02000080f4bfefae */ /* 0x000bea000c101d48 */
[C---:B------:R-:W-:Y:S01]  /*62e0*/  HMMA.16816.F32 R24, R136.reuse, R150, RZ ;  /* 0x000000968818723c */ /* 0x040fe200000018ff */
[----:B------:R5:W-:Y:S05]  /*62f0*/  @!P6 LDGSTS.E.BYPASS.LTC128B.128 [R191+0x4000], [R244.64+0x100], !P3 ;  /* 0x04000100f4bfefae */ /* 0x000bea000d901d48 */
[----:B------:R3:W-:Y:S02]  /*6300*/  @!P6 LDGSTS.E.BYPASS.LTC128B.128 [R191+0x1000], [R246.64], !P4 ;  /* 0x01000000f6bfefae */ /* 0x0007e4000e101d48 */
[C---:B----4-:R-:W-:Y:S03]  /*6310*/  HMMA.16816.F32 R28, R136.reuse, R152, RZ ;  /* 0x00000098881c723c */ /* 0x050fe600000018ff */
[----:B------:R3:W-:Y:S01]  /*6320*/  @!P6 LDGSTS.E.BYPASS.LTC128B.128 [R191+0x3000], [R246.64+0x80], !P0 ;  /* 0x03000080f6bfefae */ /* 0x0007e2000c101d48 */
[C---:B------:R-:W-:Y:S02]  /*6330*/  ISETP.GE.AND P0, PT, R233.reuse, 0x1, PT ;  /* 0x00000001e900780c */ /* 0x040fe40003f06270 */
[----:B------:R-:W-:Y:S02]  /*6340*/  IADD3 R233, R233, 0x1, RZ ;  /* 0x00000001e9e97810 */ /* 0x000fe40007ffe0ff */
[----:B------:R-:W-:Y:S01]  /*6350*/  HMMA.16816.F32 R32, R136, R154, RZ ;  /* 0x0000009a8820723c */ /* 0x000fe200000018ff */
[----:B------:R3:W-:Y:S03]  /*6360*/  @!P6 LDGSTS.E.BYPASS.LTC128B.128 [R191+0x5000], [R246.64+0x100], !P3 ;  /* 0x05000100f6bfefae */ /* 0x0007e6000d901d48 */
[----:B------:R-:W-:Y:S02]  /*6370*/  SEL R233, R233, RZ, !P0 ;  /* 0x000000ffe9e97207 */ /* 0x000fe40004000000 */
[----:B------:R-:W-:Y:S02]  /*6380*/  LDSM.16.M88.4 R168, [R184] ;  /* 0x00000000b8a8783b */ /* 0x000fe40000000200 */
[C---:B-1----:R-:W-:Y:S03]  /*6390*/  HMMA.16816.F32 R4, R156.reuse, R140, R4 ;  /* 0x0000008c9c04723c */ /* 0x042fe60000001804 */
[----:B------:R-:W1:Y:S02]  /*63a0*/  LDSM.16.M88.4 R172, [R0] ;  /* 0x0000000000ac783b */ /* 0x000e640000000200 */
[----:B-----5:R-:W-:Y:S03]  /*63b0*/  IMAD.SHL.U32 R244, R241, 0x40, RZ ;  /* 0x00000040f1f47824 */ /* 0x020fe600078e00ff */
[C---:B------:R-:W-:Y:S01]  /*63c0*/  HMMA.16816.F32 R8, R156.reuse, R142, R8 ;  /* 0x0000008e9c08723c */ /* 0x040fe20000001808 */
[----:B------:R-:W4:Y:S05]  /*63d0*/  LDSM.16.M88.4 R176, [R0+0x800] ;  /* 0x0008000000b0783b */ /* 0x000f2a0000000200 */
[----:B------:R-:W5:Y:S02]  /*63e0*/  LDSM.16.M88.4 R148, [R0+0x1000] ;  /* 0x001000000094783b */ /* 0x000f640000000200 */
[C---:B------:R-:W-:Y:S03]  /*63f0*/  HMMA.16816.F32 R12, R156.reuse, R160, R12 ;  /* 0x000000a09c0c723c */ /* 0x040fe6000000180c */
[----:B------:R-:W1:Y:S01]  /*6400*/  LDSM.16.M88.4 R136, [R0+0x1800] ;  /* 0x001800000088783b */ /* 0x000e620000000200 */
[----:B---3--:R-:W-:Y:S04]  /*6410*/  IADD3 R191, R180, R189, R135 ;  /* 0x000000bdb4bf7210 */ /* 0x008fe80007ffe087 */
[C---:B------:R-:W-:Y:S01]  /*6420*/  HMMA.16816.F32 R16, R156.reuse, R162, R16 ;  /* 0x000000a29c10723c */ /* 0x040fe20000001810 */
[----:B------:R-:W-:Y:S05]  /*6430*/  LDSM.16.M88.4 R140, [R183] ;  /* 0x00000000b78c783b */ /* 0x000fea0000000200 */
[----:B------:R-:W3:Y:S02]  /*6440*/  LDSM.16.M88.4 R152, [R2] ;  /* 0x000000000298783b */ /* 0x000ee40000000200 */
[C---:B------:R-:W-:Y:S03]  /*6450*/  HMMA.16816.F32 R20, R156.reuse, R164, R20 ;  /* 0x000000a49c14723c */ /* 0x040fe60000001814 */
[----:B------:R-:W3:Y:S05]  /*6460*/  LDSM.16.M88.4 R160, [R2+0x800] ;  /* 0x0008000002a0783b */ /* 0x000eea0000000200 */
[C---:B------:R-:W-:Y:S01]  /*6470*/  HMMA.16816.F32 R24, R156.reuse, R166, R24 ;  /* 0x000000a69c18723c */ /* 0x040fe20000001818 */
[----:B------:R-:W3:Y:S05]  /*6480*/  LDSM.16.M88.4 R164, [R2+0x1000] ;  /* 0x0010000002a4783b */ /* 0x000eea0000000200 */
[----:B------:R-:W0:Y:S02]  /*6490*/  LDGDEPBAR ;  /* 0x00000000000079af */ /* 0x000e240000000000 */
[C---:B--2---:R-:W-:Y:S08]  /*64a0*/  HMMA.16816.F32 R28, R156.reuse, R144, R28 ;  /* 0x000000909c1c723c */ /* 0x044ff0000000181c */
[----:B------:R-:W-:Y:S01]  /*64b0*/  HMMA.16816.F32 R32, R156, R146, R32 ;  /* 0x000000929c20723c */ /* 0x000fe20000001820 */
[----:B------:R-:W2:Y:S05]  /*64c0*/  LDSM.16.M88.4 R144, [R2+0x1800] ;  /* 0x001800000290783b */ /* 0x000eaa0000000200 */
[----:B------:R-:W-:Y:S02]  /*64d0*/  LDSM.16.M88.4 R156, [R188+0x4000] ;  /* 0x00400000bc9c783b */ /* 0x000fe40000000200 */
[C---:B-1----:R-:W-:Y:S08]  /*64e0*/  HMMA.16816.F32 R4, R168.reuse, R172, R4 ;  /* 0x000000aca804723c */ /* 0x042ff00000001804 */
[C---:B------:R-:W-:Y:S01]  /*64f0*/  HMMA.16816.F32 R8, R168.reuse, R174, R8 ;  /* 0x000000aea808723c */ /* 0x040fe20000001808 */
[----:B------:R-:W1:Y:S07]  /*6500*/  LDSM.16.M88.4 R172, [R189+0x2000] ;  /* 0x00200000bdac783b */ /* 0x000e6e0000000200 */
[C---:B----4-:R-:W-:Y:S08]  /*6510*/  HMMA.16816.F32 R12, R168.reuse, R176, R12 ;  /* 0x000000b0a80c723c */ /* 0x050ff0000000180c */
[C---:B------:R-:W-:Y:S01]  /*6520*/  HMMA.16816.F32 R16, R168.reuse, R178, R16 ;  /* 0x000000b2a810723c */ /* 0x040fe20000001810 */
[----:B------:R-:W4:Y:S07]  /*6530*/  LDSM.16.M88.4 R176, [R189+0x2800] ;  /* 0x00280000bdb0783b */ /* 0x000f2e0000000200 */
[C---:B-----5:R-:W-:Y:S08]  /*6540*/  HMMA.16816.F32 R20, R168.reuse, R148, R20 ;  /* 0x00000094a814723c */ /* 0x060ff00000001814 */
[C---:B------:R-:W-:Y:S01]  /*6550*/  HMMA.16816.F32 R24, R168.reuse, R150, R24 ;  /* 0x00000096a818723c */ /* 0x040fe20000001818 */
[----:B------:R-:W5:Y:S07]  /*6560*/  LDSM.16.M88.4 R148, [R189+0x3000] ;  /* 0x00300000bd94783b */ /* 0x000f6e0000000200 */
[C---:B------:R-:W-:Y:S08]  /*6570*/  HMMA.16816.F32 R28, R168.reuse, R136, R28 ;  /* 0x00000088a81c723c */ /* 0x040ff0000000181c */
[----:B------:R-:W-:Y:S01]  /*6580*/  HMMA.16816.F32 R32, R168, R138, R32 ;  /* 0x0000008aa820723c */ /* 0x000fe20000001820 */
[----:B------:R-:W1:Y:S05]  /*6590*/  LDSM.16.M88.4 R136, [R189+0x3800] ;  /* 0x00380000bd88783b */ /* 0x000e6a0000000200 */
[----:B------:R-:W-:Y:S02]  /*65a0*/  LDSM.16.M88.4 R168, [R190+0x2800] ;  /* 0x00280000bea8783b */ /* 0x000fe40000000200 */
[C---:B---3--:R-:W-:Y:S08]  /*65b0*/  HMMA.16816.F32 R4, R140.reuse, R152, R4 ;  /* 0x000000988c04723c */ /* 0x048ff00000001804 */
[C---:B------:R-:W-:Y:S01]  /*65c0*/  HMMA.16816.F32 R8, R140.reuse, R154, R8 ;  /* 0x0000009a8c08723c */ /* 0x040fe20000001808 */
[----:B------:R-:W-:Y:S07]  /*65d0*/  LDSM.16.M88.4 R152, [R185+0x4000] ;  /* 0x00400000b998783b */ /* 0x000fee0000000200 */
[C---:B------:R-:W-:Y:S08]  /*65e0*/  HMMA.16816.F32 R12, R140.reuse, R160, R12 ;  /* 0x000000a08c0c723c */ /* 0x040ff0000000180c */
[C---:B------:R-:W-:Y:S01]  /*65f0*/  HMMA.16816.F32 R16, R140.reuse, R162, R16 ;  /* 0x000000a28c10723c */ /* 0x040fe20000001810 */
[----:B------:R-:W3:Y:S07]  /*6600*/  LDSM.16.M88.4 R160, [R190+0x2000] ;  /* 0x00200000bea0783b */ /* 0x000eee0000000200 */
[C---:B------:R-:W-:Y:S08]  /*6610*/  HMMA.16816.F32 R20, R140.reuse, R164, R20 ;  /* 0x000000a48c14723c */ /* 0x040ff00000001814 */
[C---:B------:R-:W-:Y:S01]  /*6620*/  HMMA.16816.F32 R24, R140.reuse, R166, R24 ;  /* 0x000000a68c18723c */ /* 0x040fe20000001818 */
[----:B------:R-:W3:Y:S07]  /*6630*/  LDSM.16.M88.4 R164, [R190+0x3000] ;  /* 0x00300000bea4783b */ /* 0x000eee0000000200 */
        /* <DEDUP_REMOVED lines=19> */
[----:B------:R-:W3:Y:S07]  /*6770*/  LDSM.16.M88.4 R160, [R2+0x2000] ;  /* 0x0020000002a0783b */ /* 0x000eee0000000200 */
        /* <DEDUP_REMOVED lines=60> */
[----:B------:R2:W-:Y:S07]  /*6b40*/  LDSM.16.M88.4 R140, [R191+0x5800] ;  /* 0x00580000bf8c783b */ /* 0x0005ee0000000200 */
[C---:B-1----:R-:W-:Y:S08]  /*6b50*/  HMMA.16816.F32 R4, R156.reuse, R172, R4 ;  /* 0x000000ac9c04723c */ /* 0x042ff00000001804 */
[C---:B------:R-:W-:Y:S08]  /*6b60*/  HMMA.16816.F32 R8, R156.reuse, R174, R8 ;  /* 0x000000ae9c08723c */ /* 0x040ff00000001808 */
[C---:B----4-:R-:W-:Y:S04]  /*6b70*/  HMMA.16816.F32 R12, R156.reuse, R176, R12 ;  /* 0x000000b09c0c723c */ /* 0x050fe8000000180c */
[----:B--2---:R-:W-:Y:S04]  /*6b80*/  IMAD.IADD R191, R210, 0x1, R193 ;  /* 0x00000001d2bf7824 */ /* 0x004fe800078e02c1 */
[C---:B------:R-:W-:Y:S04]  /*6b90*/  HMMA.16816.F32 R16, R156.reuse, R178, R16 ;  /* 0x000000b29c10723c */ /* 0x040fe80000001810 */
[----:B------:R-:W-:Y:S04]  /*6ba0*/  @P2 IMAD.HI.U32 R243, R191, c[0x0][0x2c8], RZ ;  /* 0x0000b200bff32a27 */ /* 0x000fe800078e00ff */
[C---:B-----5:R-:W-:Y:S04]  /*6bb0*/  HMMA.16816.F32 R20, R156.reuse, R148, R20 ;  /* 0x000000949c14723c */ /* 0x060fe80000001814 */
[----:B------:R-:W-:Y:S02]  /*6bc0*/  @P2 SHF.R.U32.HI R191, RZ, c[0x0][0x2cc], R243 ;  /* 0x0000b300ffbf2a19 */ /* 0x000fe400000116f3 */
[----:B------:R-:W-:Y:S02]  /*6bd0*/  IADD3 R243, -R209, 0x1, -R244 ;  /* 0x00000001d1f37810 */ /* 0x000fe40007ffe9f4 */
[C---:B------:R-:W-:Y:S01]  /*6be0*/  HMMA.16816.F32 R24, R156.reuse, R150, R24 ;  /* 0x000000969c18723c */ /* 0x040fe20000001818 */
[----:B------:R-:W1:Y:S03]  /*6bf0*/  SHFL.IDX PT, R248, R191, RZ, 0x1c1f ;  /* 0x001c1fffbff87589 */ /* 0x000e6600000e0000 */
[----:B------:R-:W-:Y:S04]  /*6c00*/  IADD3 R243, -R228, R243, R227 ;  /* 0x000000f3e4f37210 */ /* 0x000fe80007ffe1e3 */
[C---:B------:R-:W-:Y:S04]  /*6c10*/  HMMA.16816.F32 R28, R156.reuse, R136, R28 ;  /* 0x000000889c1c723c */ /* 0x040fe8000000181c */
[C---:B------:R-:W-:Y:S02]  /*6c20*/  IADD3 R245, R243.reuse, c[0x0][0x328], RZ ;  /* 0x0000ca00f3f57a10 */ /* 0x040fe40007ffe0ff */
[----:B------:R-:W-:Y:S02]  /*6c30*/  IADD3 R243, R243, UR4, RZ ;  /* 0x00000004f3f37c10 */ /* 0x000fe4000fffe0ff */
[----:B------:R-:W-:Y:S08]  /*6c40*/  HMMA.16816.F32 R32, R156, R138, R32 ;  /* 0x0000008a9c20723c */ /* 0x000ff00000001820 */
[C---:B---3--:R-:W-:Y:S05]  /*6c50*/  HMMA.16816.F32 R4, R152.reuse, R160, R4 ;  /* 0x000000a09804723c */ /* 0x048fea0000001804 */
[--C-:B-1----:R-:W-:Y:S02]  /*6c60*/  IMAD.IADD R247, R245, 0x1, R248.reuse ;  /* 0x00000001f5f77824 */ /* 0x102fe400078e02f8 */
[----:B------:R-:W-:Y:S01]  /*6c70*/  IMAD.IADD R246, R243, 0x1, R248 ;  /* 0x00000001f3f67824 */ /* 0x000fe200078e02f8 */
[C---:B------:R-:W-:Y:S08]  /*6c80*/  HMMA.16816.F32 R8, R152.reuse, R162, R8 ;  /* 0x000000a29808723c */ /* 0x040ff00000001808 */
[C---:B------:R-:W-:Y:S08]  /*6c90*/  HMMA.16816.F32 R12, R152.reuse, R168, R12 ;  /* 0x000000a8980c723c */ /* 0x040ff0000000180c */
[C---:B------:R-:W-:Y:S08]  /*6ca0*/  HMMA.16816.F32 R16, R152.reuse, R170, R16 ;  /* 0x000000aa9810723c */ /* 0x040ff00000001810 */
[C---:B------:R-:W-:Y:S08]  /*6cb0*/  HMMA.16816.F32 R20, R152.reuse, R164, R20 ;  /* 0x000000a49814723c */ /* 0x040ff00000001814 */
[C---:B------:R-:W-:Y:S08]  /*6cc0*/  HMMA.16816.F32 R24, R152.reuse, R166, R24 ;  /* 0x000000a69818723c */ /* 0x040ff00000001818 */
[C---:B------:R-:W-:Y:S08]  /*6cd0*/  HMMA.16816.F32 R28, R152.reuse, R140, R28 ;  /* 0x0000008c981c723c */ /* 0x040ff0000000181c */
[----:B------:R-:W-:Y:S01]  /*6ce0*/  HMMA.16816.F32 R32, R152, R142, R32 ;  /* 0x0000008e9820723c */ /* 0x000fe20000001820 */
[----:B------:R-:W-:-:S07]  /*6cf0*/  @!P1 BRA `(.L_x_1674) ;  /* 0x0000018000009947 */ /* 0x000fce0003800000 */
        /* <DEDUP_REMOVED lines=13> */
.L_x_1676:
[----:B------:R-:W-:Y:S04]  /*6dd0*/  MOV R0, c[0x0][0x32c] ;  /* 0x0000cb0000007a02 */ /* 0x000fe80000000f00 */
[----:B------:R-:W-:Y:S11]  /*6de0*/  ISETP.NE.AND P0, PT, R0, 0x1, PT ;  /* 0x000000010000780c */ /* 0x000ff60003f05270 */
[----:B------:R-:W-:Y:S02]  /*6df0*/  @!UPT UIADD3 URZ, URZ, URZ, URZ ;  /* 0x0000003f3f3ff290 */ /* 0x000fe4000fffe03f */
[----:B------:R-:W-:Y:S05]  /*6e00*/  @P0 IMAD.HI.U32 R0, R137, c[0x0][0x330], RZ ;  /* 0x0000cc0089000a27 */ /* 0x000fea00078e00ff */
[----:B------:R-:W-:Y:S02]  /*6e10*/  @P0 SHF.R.U32.HI R137, RZ, c[0x0][0x334], R0 ;  /* 0x0000cd00ff890a19 */ /* 0x000fe40000011600 */
.L_x_1677:
[----:B------:R-:W-:Y:S05]  /*6e20*/  BSYNC B0 ;  /* 0x0000000000007941 */ /* 0x000fea0003800000 */
.L_x_1675:
[----:B------:R-:W-:Y:S04]  /*6e30*/  IMAD R0, R137, c[0x0][0x32c], -R244 ;  /* 0x0000cb0089007a24 */ /* 0x000fe800078e0af4 */
[----:B------:R-:W-:Y:S05]  /*6e40*/  IMAD.IADD R137, R0, 0x1, -R209 ;  /* 0x0000000100897824 */ /* 0x000fea00078e0ad1 */
[----:B------:R-:W-:Y:S02]  /*6e50*/  IADD3 R0, R137, c[0x0][0x32c], RZ ;  /* 0x0000cb0089007a10 */ /* 0x000fe40007ffe0ff */
[----:B------:R-:W-:Y:S02]  /*6e60*/  IMNMX R246, R246, R137, !PT ;  /* 0x00000089f6f67217 */ /* 0x000fe40007800200 */
[----:B------:R-:W-:Y:S02]  /*6e70*/  IMNMX R247, R247, R0, PT ;  /* 0x00000000f7f77217 */ /* 0x000fe40003800200 */
.L_x_1674:
[----:B------:R-:W-:Y:S04]  /*6e80*/  ISETP.GT.AND P0, PT, R241, -0x1, PT ;  /* 0xfffffffff100780c */ /* 0x000fe80003f04270 */
[C---:B------:R-:W-:Y:S02]  /*6e90*/  ISETP.GT.AND P4, PT, R246.reuse, RZ, P0 ;  /* 0x000000fff600720c */ /* 0x040fe40000784270 */
[C---:B------:R-:W-:Y:S02]  /*6ea0*/  ISETP.GT.AND P6, PT, R246.reuse, 0x1, P0 ;  /* 0x00000001f600780c */ /* 0x040fe400007c4270 */
[C---:B------:R-:W-:Y:S02]  /*6eb0*/  ISETP.LT.OR P4, PT, R247.reuse, 0x1, P4 ;  /* 0x00000001f700780c */ /* 0x040fe40002781670 */
[----:B------:R-:W-:Y:S02]  /*6ec0*/  ISETP.GT.AND P5, PT, R246, 0x8, P0 ;  /* 0x00000008f600780c */ /* 0x000fe400007a4270 */
[----:B------:R-:W-:Y:S02]  /*6ed0*/  FSEL R139, R4, -INF , !P4 ;  /* 0xff800000048b7808 */ /* 0x000fe40006000000 */
[C---:B------:R-:W-:Y:S01]  /*6ee0*/  ISETP.GT.AND P4, PT, R246.reuse, 0x9, P0 ;  /* 0x00000009f600780c */ /* 0x040fe20000784270 */
[----:B------:R-:W1:Y:S01]  /*6ef0*/  SHFL.IDX PT, R4, R191, 0x1, 0x1c1f ;  /* 0x003c1f00bf047f89 */ /* 0x000e6200000e0000 */
[C---:B------:R-:W-:Y:S02]  /*6f00*/  ISETP.LT.OR P6, PT, R247.reuse, 0x2, P6 ;  /* 0x00000002f700780c */ /* 0x040fe400037c1670 */
[C---:B------:R-:W-:Y:S02]  /*6f10*/  ISETP.LT.OR P5, PT, R247.reuse, 0x9, P5 ;  /* 0x00000009f700780c */ /* 0x040fe40002fa1670 */
[----:B------:R-:W-:Y:S02]  /*6f20*/  ISETP.LT.OR P4, PT, R247, 0xa, P4 ;  /* 0x0000000af700780c */ /* 0x000fe40002781670 */
[----:B------:R-:W-:Y:S02]  /*6f30*/  FSEL R137, R5, -INF , !P6 ;  /* 0xff80000005897808 */ /* 0x000fe40007000000 */
[----:B------:R-:W-:Y:S02]  /*6f40*/  ISETP.GT.AND P6, PT, R246, 0x10, P0 ;  /* 0x00000010f600780c */ /* 0x000fe400007c4270 */
[----:B------:R-:W-:Y:S02]  /*6f50*/  FSEL R5, R8, -INF , !P5 ;  /* 0xff80000008057808 */ /* 0x000fe40006800000 */
[C---:B------:R-:W-:Y:S02]  /*6f60*/  ISETP.GT.AND P5, PT, R246.reuse, 0x11, P0 ;  /* 0x00000011f600780c */ /* 0x040fe400007a4270 */
        /* <DEDUP_REMOVED lines=10> */
[----:B------:R-:W-:Y:S02]  /*7010*/  ISETP.GT.AND P5, PT, R246, 0x20, P0 ;  /* 0x00000020f600780c */ /* 0x000fe400007a4270 */
        /* <DEDUP_REMOVED lines=24> */
[----:B------:R-:W-:Y:S02]  /*71a0*/  FSEL R145, R32, -INF , !P5 ;  /* 0xff80000020917808 */ /* 0x000fe40006800000 */
        /* <DEDUP_REMOVED lines=15> */
.L_x_1680:
[----:B------:R-:W-:Y:S04]  /*72a0*/  MOV R4, c[0x0][0x32c] ;  /* 0x0000cb0000047a02 */ /* 0x000fe80000000f00 */
[----:B------:R-:W-:Y:S11]  /*72b0*/  ISETP.NE.AND P4, PT, R4, 0x1, PT ;  /* 0x000000010400780c */ /* 0x000ff60003f85270 */
[----:B------:R-:W-:Y:S02]  /*72c0*/  @!UPT UIADD3 URZ, URZ, URZ, URZ ;  /* 0x0000003f3f3ff290 */ /* 0x000fe4000fffe03f */
[----:B------:R-:W-:Y:S05]  /*72d0*/  @P4 IMAD.HI.U32 R4, R13, c[0x0][0x330], RZ ;  /* 0x0000cc000d044a27 */ /* 0x000fea00078e00ff */
[----:B------:R-:W-:Y:S02]  /*72e0*/  @P4 SHF.R.U32.HI R13, RZ, c[0x0][0x334], R4 ;  /* 0x0000cd00ff0d4a19 */ /* 0x000fe40000011604 */
.L_x_1681:
[----:B------:R-:W-:Y:S05]  /*72f0*/  BSYNC B0 ;  /* 0x0000000000007941 */ /* 0x000fea0003800000 */
.L_x_1679:
[----:B------:R-:W-:Y:S04]  /*7300*/  IMAD R244, R13, c[0x0][0x32c], -R244 ;  /* 0x0000cb000df47a24 */ /* 0x000fe800078e0af4 */
[----:B------:R-:W-:Y:S05]  /*7310*/  IMAD.IADD R17, R244, 0x1, -R209 ;  /* 0x00000001f4117824 */ /* 0x000fea00078e0ad1 */
[----:B------:R-:W-:Y:S02]  /*7320*/  IADD3 R13, R17, c[0x0][0x32c], RZ ;  /* 0x0000cb00110d7a10 */ /* 0x000fe40007ffe0ff */
[----:B------:R-:W-:Y:S02]  /*7330*/  IMNMX R2, R2, R17, !PT ;  /* 0x0000001102027217 */ /* 0x000fe40007800200 */
[----:B------:R-:W-:Y:S02]  /*7340*/  IMNMX R0, R0, R13, PT ;  /* 0x0000000d00007217 */ /* 0x000fe40003800200 */
.L_x_1678:
[----:B------:R-:W-:Y:S01]  /*7350*/  FMNMX.FTZ R4, R139, R132, !PT ;  /* 0x000000848b047209 */ /* 0x000fe20007810000 */
[----:B------:R-:W-:Y:S04]  /*7360*/  DEPBAR.LE SB0, 0x2 ;  /* 0x000080800000791a */ /* 0x000fe80000000000 */
[----:B------:R-:W-:Y:S01]  /*7370*/  FMNMX.FTZ R4, R137, R4, !PT ;  /* 0x0000000489047209 */ /* 0x000fe20007810000 */
[----:B------:R-:W-:Y:S01]  /*7380*/  BAR.SYNC.DEFER_BLOCKING 0x0 ;  /* 0x0000000000007b1d */ /* 0x000fe20000010000 */
[C---:B------:R-:W-:Y:S02]  /*7390*/  ISETP.GT.AND P6, PT, R2.reuse, RZ, P0 ;  /* 0x000000ff0200720c */ /* 0x040fe400007c4270 */
[----:B------:R-:W-:Y:S02]  /*73a0*/  FMNMX.FTZ R4, R5, R4, !PT ;  /* 0x0000000405047209 */ /* 0x000fe40007810000 */
[----:B------:R-:W-:Y:S02]  /*73b0*/  ISETP.GT.AND P5, PT, R2, 0x1, P0 ;  /* 0x000000010200780c */ /* 0x000fe400007a4270 */
[----:B------:R-:W-:Y:S02]  /*73c0*/  FMNMX.FTZ R4, R9, R4, !PT ;  /* 0x0000000409047209 */ /* 0x000fe40007810000 */
[----:B------:R-:W-:Y:S02]  /*73d0*/  ISETP.LT.OR P6, PT, R0, 0x1, P6 ;  /* 0x000000010000780c */ /* 0x000fe400037c1670 */
[----:B------:R-:W-:Y:S02]  /*73e0*/  FMNMX.FTZ R4, R163, R4, !PT ;  /* 0x00000004a3047209 */ /* 0x000fe40007810000 */
[----:B------:R-:W-:Y:S02]  /*73f0*/  FSEL R12, R6, -INF , !P6 ;  /* 0xff800000060c7808 */ /* 0x000fe40007000000 */
        /* <DEDUP_REMOVED lines=8> */
[----:B------:R-:W-:Y:S02]  /*7480*/  ISETP.LT.OR P4, PT, R0, 0x9, P4 ;  /* 0x000000090000780c */ /* 0x000fe40002781670 */
[----:B------:R-:W-:Y:S02]  /*7490*/  FMNMX.FTZ R4, R175, R4, !PT ;  /* 0x00000004af047209 */ /* 0x000fe40007810000 */
[----:B------:R-:W-:Y:S02]  /*74a0*/  ISETP.GT.AND P5, PT, R2, 0x10, P0 ;  /* 0x000000100200780c */ /* 0x000fe400007a4270 */
[----:B------:R-:W-:Y:S02]  /*74b0*/  FSEL R10, R10, -INF , !P4 ;  /* 0xff8000000a0a7808 */ /* 0x000fe40006000000 */
[----:B------:R-:W-:Y:S02]  /*74c0*/  ISETP.GT.AND P4, PT, R2, 0x11, P0 ;  /* 0x000000110200780c */ /* 0x000fe40000784270 */
[----:B------:R-:W-:Y:S02]  /*74d0*/  FMNMX.FTZ R7, R8, R7, !PT ;  /* 0x0000000708077209 */ /* 0x000fe40007810000 */
[C---:B------:R-:W-:Y:S02]  /*74e0*/  ISETP.LT.OR P6, PT, R0.reuse, 0xa, P6 ;  /* 0x0000000a0000780c */ /* 0x040fe400037c1670 */
[----:B------:R-:W-:Y:S02]  /*74f0*/  FMNMX.FTZ R4, R173, R4, !PT ;  /* 0x00000004ad047209 */ /* 0x000fe40007810000 */
[----:B------:R-:W-:Y:S02]  /*7500*/  FSEL R6, R11, -INF , !P6 ;  /* 0xff8000000b067808 */ /* 0x000fe40007000000 */
[----:B------:R-:W-:Y:S02]  /*7510*/  ISETP.LT.OR P5, PT, R0, 0x11, P5 ;  /* 0x000000110000780c */ /* 0x000fe40002fa1670 */
[----:B------:R-:W-:Y:S02]  /*7520*/  FMNMX.FTZ R7, R10, R7, !PT ;  /* 0x000000070a077209 */ /* 0x000fe40007810000 */
[----:B------:R-:W-:Y:S02]  /*7530*/  ISETP.LT.OR P4, PT, R0, 0x12, P4 ;  /* 0x000000120000780c */ /* 0x000fe40002781670 */
[----:B------:R-:W-:Y:S02]  /*7540*/  FMNMX.FTZ R4, R171, R4, !PT ;  /* 0x00000004ab047209 */ /* 0x000fe40007810000 */
[----:B------:R-:W-:Y:S02]  /*7550*/  FSEL R190, R14, -INF , !P5 ;  /* 0xff8000000ebe7808 */ /* 0x000fe40006800000 */
[----:B------:R-:W-:Y:S02]  /*7560*/  FSEL R168, R15, -INF , !P4 ;  /* 0xff8000000fa87808 */ /* 0x000fe40006000000 */
[C---:B------:R-:W-:Y:S02]  /*7570*/  ISETP.GT.AND P5, PT, R2.reuse, 0x18, P0 ;  /* 0x000000180200780c */ /* 0x040fe400007a4270 */
[----:B------:R-:W-:Y:S02]  /*7580*/  ISETP.GT.AND P4, PT, R2, 0x19, P0 ;  /* 0x000000190200780c */ /* 0x000fe40000784270 */
[----:B------:R-:W-:Y:S02]  /*7590*/  FMNMX.FTZ R7, R6, R7, !PT ;  /* 0x0000000706077209 */ /* 0x000fe40007810000 */
[----:B------:R-:W-:Y:S02]  /*75a0*/  FMNMX.FTZ R4, R151, R4, !PT ;  /* 0x0000000497047209 */ /* 0x000fe40007810000 */
[----:B------:R-:W-:Y:S02]  /*75b0*/  FMNMX.FTZ R11, R190, R7, !PT ;  /* 0x00000007be0b7209 */ /* 0x000fe40007810000 */
[C---:B------:R-:W-:Y:S02]  /*75c0*/  ISETP.LT.OR P5, PT, R0.reuse, 0x19, P5 ;  /* 0x000000190000780c */ /* 0x040fe40002fa1670 */
[----:B------:R-:W-:Y:S02]  /*75d0*/  ISETP.LT.OR P4, PT, R0, 0x1a, P4 ;  /* 0x0000001a0000780c */ /* 0x000fe40002781670 */
[----:B------:R-:W-:Y:S02]  /*75e0*/  FMNMX.FTZ R4, R149, R4, !PT ;  /* 0x0000000495047209 */ /* 0x000fe40007810000 */
[----:B------:R-:W-:Y:S02]  /*75f0*/  FSEL R178, R18, -INF , !P5 ;  /* 0xff80000012b27808 */ /* 0x000fe40006800000 */
[----:B------:R-:W-:Y:S02]  /*7600*/  FSEL R170, R19, -INF , !P4 ;  /* 0xff80000013aa7808 */ /* 0x000fe40006000000 */
[----:B------:R-:W-:Y:S02]  /*7610*/  ISETP.GT.AND P4, PT, R2, 0x20, P0 ;  /* 0x000000200200780c */ /* 0x000fe40000784270 */
[----:B------:R-:W-:Y:S02]  /*7620*/  FMNMX.FTZ R11, R168, R11, !PT ;  /* 0x0000000ba80b7209 */ /* 0x000fe40007810000 */
[----:B------:R-:W-:Y:S02]  /*7630*/  FMNMX.FTZ R4, R147, R4, !PT ;  /* 0x0000000493047209 */ /* 0x000fe40007810000 */
[----:B------:R-:W-:Y:S02]  /*7640*/  ISETP.GT.AND P6, PT, R2, 0x21, P0 ;  /* 0x000000210200780c */ /* 0x000fe400007c4270 */
        /* <DEDUP_REMOVED lines=10> */
[----:B------:R-:W1:Y:S01]  /*76f0*/  SHFL.BFLY PT, R4, R7, 0x2, 0x1f ;  /* 0x0c401f0007047f89 */ /* 0x000e6200000e0000 */
[----:B------:R-:W-:Y:S02]  /*7700*/  FMNMX.FTZ R11, R176, R11, !PT ;  /* 0x0000000bb00b7209 */ /* 0x000fe40007810000 */
[C---:B------:R-:W-:Y:S02]  /*7710*/  ISETP.LT.OR P5, PT, R0.reuse, 0x29, P5 ;  /* 0x000000290000780c */ /* 0x040fe40002fa1670 */
[----:B------:R-:W-:Y:S02]  /*7720*/  ISETP.LT.OR P4, PT, R0, 0x2a, P4 ;  /* 0x0000002a0000780c */ /* 0x000fe40002781670 */
[----:B------:R-:W-:Y:S02]  /*7730*/  ISETP.GT.AND P6, PT, R2, 0x30, P0 ;  /* 0x000000300200780c */ /* 0x000fe400007c4270 */
[----:B------:R-:W-:Y:S02]  /*7740*/  FSEL R172, R26, -INF , !P5 ;  /* 0xff8000001aac7808 */ /* 0x000fe40006800000 */
[----:B------:R-:W-:Y:S02]  /*7750*/  FMNMX.FTZ R11, R174, R11, !PT ;  /* 0x0000000bae0b7209 */ /* 0x000fe40007810000 */
[----:B------:R-:W-:Y:S02]  /*7760*/  FSEL R150, R27, -INF , !P4 ;  /* 0xff8000001b967808 */ /* 0x000fe40006000000 */
[----:B------:R-:W-:Y:S02]  /*7770*/  ISETP.LT.OR P6, PT, R0, 0x31, P6 ;  /* 0x000000310000780c */ /* 0x000fe400037c1670 */
[----:B------:R-:W-:Y:S02]  /*7780*/  ISETP.GT.AND P5, PT, R2, 0x31, P0 ;  /* 0x000000310200780c */ /* 0x000fe400007a4270 */
[----:B------:R-:W-:Y:S02]  /*7790*/  FMNMX.FTZ R11, R172, R11, !PT ;  /* 0x0000000bac0b7209 */ /* 0x000fe40007810000 */
[----:B------:R-:W-:Y:S02]  /*77a0*/  FSEL R146, R30, -INF , !P6 ;  /* 0xff8000001e927808 */ /* 0x000fe40007000000 */
[----:B------:R-:W-:Y:S02]  /*77b0*/  FMNMX.FTZ R11, R150, R11, !PT ;  /* 0x0000000b960b7209 */ /* 0x000fe40007810000 */
[----:B------:R-:W-:Y:S02]  /*77c0*/  ISETP.GT.AND P4, PT, R2, 0x38, P0 ;  /* 0x000000380200780c */ /* 0x000fe40000784270 */
[----:B------:R-:W-:Y:S02]  /*77d0*/  ISETP.LT.OR P5, PT, R0, 0x32, P5 ;  /* 0x000000320000780c */ /* 0x000fe40002fa1670 */
[----:B------:R-:W-:Y:S02]  /*77e0*/  FMNMX.FTZ R11, R146, R11, !PT ;  /* 0x0000000b920b7209 */ /* 0x000fe40007810000 */
[----:B------:R-:W-:Y:S02]  /*77f0*/  FSEL R144, R31, -INF , !P5 ;  /* 0xff8000001f907808 */ /* 0x000fe40006800000 */
[----:B------:R-:W-:Y:S02]  /*7800*/  ISETP.LT.OR P4, PT, R0, 0x39, P4 ;  /* 0x000000390000780c */ /* 0x000fe40002781670 */
[----:B------:R-:W-:Y:S02]  /*7810*/  ISETP.GT.AND P0, PT, R2, 0x39, P0 ;  /* 0x000000390200780c */ /* 0x000fe40000704270 */
[----:B------:R-:W-:Y:S02]  /*7820*/  FSEL R142, R34, -INF , !P4 ;  /* 0xff800000228e7808 */ /* 0x000fe40006000000 */
[----:B------:R-:W-:Y:S02]  /*7830*/  FMNMX.FTZ R11, R144, R11, !PT ;  /* 0x0000000b900b7209 */ /* 0x000fe40007810000 */
[----:B------:R-:W-:Y:S02]  /*7840*/  ISETP.LT.OR P0, PT, R0, 0x3a, P0 ;  /* 0x0000003a0000780c */ /* 0x000fe40000701670 */
[----:B------:R-:W-:Y:S02]  /*7850*/  FMNMX.FTZ R15, R142, R11, !PT ;  /* 0x0000000b8e0f7209 */ /* 0x000fe40007810000 */
[----:B------:R-:W-:Y:S02]  /*7860*/  FSEL R140, R35, -INF , !P0 ;  /* 0xff800000238c7808 */ /* 0x000fe40004000000 */
[----:B-1----:R-:W-:Y:S02]  /*7870*/  FMNMX.FTZ R4, R7, R4, !PT ;  /* 0x0000000407047209 */ /* 0x002fe40007810000 */
[----:B------:R-:W-:Y:S02]  /*7880*/  FMNMX.FTZ R7, R140, R15, !PT ;  /* 0x0000000f8c077209 */ /* 0x000fe40007810000 */
[-C--:B------:R-:W-:Y:S01]  /*7890*/  IADD3 R154, R182, R133.reuse, RZ ;  /* 0x00000085b69a7210 */ /* 0x080fe20007ffe0ff */
[----:B------:R-:W1:Y:S01]  /*78a0*/  SHFL.BFLY PT, R13, R4, 0x1, 0x1f ;  /* 0x0c201f00040d7f89 */ /* 0x000e6200000e0000 */
[----:B------:R-:W-:Y:S02]  /*78b0*/  IADD3 R152, R181, R133, RZ ;  /* 0x00000085b5987210 */ /* 0x000fe40007ffe0ff */
[C---:B------:R-:W-:Y:S02]  /*78c0*/  IADD3 R153, R187.reuse, R154, RZ ;  /* 0x0000009abb997210 */ /* 0x040fe40007ffe0ff */
[----:B------:R-:W-:Y:S03]  /*78d0*/  IADD3 R133, R187, R152, RZ ;  /* 0x00000098bb857210 */ /* 0x000fe60007ffe0ff */
[----:B------:R-:W2:Y:S08]  /*78e0*/  SHFL.BFLY PT, R0, R7, 0x2, 0x1f ;  /* 0x0c401f0007007f89 */ /* 0x000eb000000e0000 */
[----:B------:R-:W-:Y:S01]  /*78f0*/  LDSM.16.MT88.4 R20, [R153] ;  /* 0x000000009914783b */ /* 0x000fe20000004200 */
[----:B-1----:R-:W-:Y:S07]  /*7900*/  FMNMX.FTZ R2, R4, R13, !PT ;  /* 0x0000000d04027209 */ /* 0x002fee0007810000 */
[----:B------:R-:W-:Y:S01]  /*7910*/  LDSM.16.MT88.4 R28, [R152] ;  /* 0x00000000981c783b */ /* 0x000fe20000004200 */
[C---:B------:R-:W-:Y:S01]  /*7920*/  FSETP.NEU.FTZ.AND P0, PT, R2.reuse, -INF , PT ;  /* 0xff8000000200780b */ /* 0x040fe20003f1d000 */
[C---:B------:R-:W-:Y:S01]  /*7930*/  FMUL.FTZ R148, R2.reuse, c[0x0][0x2d0] ;  /* 0x0000b40002947a20 */ /* 0x040fe20000410000 */
[----:B--2---:R-:W-:Y:S02]  /*7940*/  FMNMX.FTZ R11, R7, R0, !PT ;  /* 0x00000000070b7209 */ /* 0x004fe40007810000 */
[----:B------:R-:W-:Y:S02]  /*7950*/  FSEL R7, R2, RZ, P0 ;  /* 0x000000ff02077208 */ /* 0x000fe40000000000 */
[----:B------:R-:W-:Y:S01]  /*7960*/  FSEL R148, R148, RZ, P0 ;  /* 0x000000ff94947208 */ /* 0x000fe20000000000 */
[----:B------:R-:W1:Y:S02]  /*7970*/  SHFL.BFLY PT, R0, R11, 0x1, 0x1f ;  /* 0x0c201f000b007f89 */ /* 0x000e6400000e0000 */
[----:B------:R-:W-:Y:S02]  /*7980*/  FADD.FTZ R4, -R7, R132 ;  /* 0x0000008407047221 */ /* 0x000fe40000010100 */
[--C-:B------:R-:W-:Y:S02]  /*7990*/  FFMA.FTZ R155, R5, c[0x0][0x2d0], -R148.reuse ;  /* 0x0000b400059b7a23 */ /* 0x100fe40000010894 */
[----:B------:R-:W-:Y:S02]  /*79a0*/  FMUL.FTZ R5, R4, c[0x0][0x2d0] ;  /* 0x0000b40004057a20 */ /* 0x000fe40000410000 */
        /* <DEDUP_REMOVED lines=9> */
[--C-:B------:R-:W-:Y:S01]  /*7a40*/  FFMA.FTZ R165, R165, c[0x0][0x2d0], -R148.reuse ;  /* 0x0000b400a5a57a23 */ /* 0x100fe20000010894 */
[----:B-1----:R-:W-:Y:S01]  /*7a50*/  FMNMX.FTZ R0, R11, R0, !PT ;  /* 0x000000000b007209 */ /* 0x002fe20007810000 */
[--C-:B------:R-:W-:Y:S02]  /*7a60*/  FFMA.FTZ R166, R167, c[0x0][0x2d0], -R148.reuse ;  /* 0x0000b400a7a67a23 */ /* 0x100fe40000010894 */
[--C-:B------:R-:W-:Y:S01]  /*7a70*/  FFMA.FTZ R175, R175, c[0x0][0x2d0], -R148.reuse ;  /* 0x0000b400afaf7a23 */ /* 0x100fe20000010894 */
[C---:B------:R-:W-:Y:S01]  /*7a80*/  FSETP.NEU.FTZ.AND P0, PT, R0.reuse, -INF , PT ;  /* 0xff8000000000780b */ /* 0x040fe20003f1d000 */
[C---:B------:R-:W-:Y:S03]  /*7a90*/  FMUL.FTZ R141, R0.reuse, c[0x0][0x2d0] ;  /* 0x0000b400008d7a20 */ /* 0x040fe60000410000 */
[----:B------:R-:W1:Y:S01]  /*7aa0*/  MUFU.EX2 R156, R156 ;  /* 0x0000009c009c7308 */ /* 0x000e620000000800 */
[----:B------:R-:W-:Y:S01]  /*7ab0*/  FSEL R4, R0, RZ, P0 ;  /* 0x000000ff00047208 */ /* 0x000fe20000000000 */
[--C-:B------:R-:W-:Y:S01]  /*7ac0*/  FFMA.FTZ R171, R171, c[0x0][0x2d0], -R148.reuse ;  /* 0x0000b400abab7a23 */ /* 0x100fe20000010894 */
[----:B------:R-:W-:Y:S03]  /*7ad0*/  FSEL R141, R141, RZ, P0 ;  /* 0x000000ff8d8d7208 */ /* 0x000fe60000000000 */
[----:B------:R-:W-:Y:S02]  /*7ae0*/  FADD.FTZ R4, -R4, R3 ;  /* 0x0000000304047221 */ /* 0x000fe40000010100 */
[--C-:B------:R-:W-:Y:S02]  /*7af0*/  FFMA.FTZ R160, R12, c[0x0][0x2d0], -R141.reuse ;  /* 0x0000b4000ca07a23 */ /* 0x100fe4000001088d */
[----:B------:R-:W2:Y:S01]  /*7b00*/  LDSM.16.MT88.4 R12, [R154] ;  /* 0x000000009a0c783b */ /* 0x000ea20000004200 */
[--C-:B------:R-:W-:Y:S01]  /*7b10*/  FFMA.FTZ R159, R8, c[0x0][0x2d0], -R141.reuse ;  /* 0x0000b400089f7a23 */ /* 0x100fe2000001088d */
[----:B------:R-:W3:Y:S01]  /*7b20*/  MUFU.EX2 R158, R158 ;  /* 0x0000009e009e7308 */ /* 0x000ee20000000800 */
[--C-:B------:R-:W-:Y:S02]  /*7b30*/  FFMA.FTZ R157, R10, c[0x0][0x2d0], -R141.reuse ;  /* 0x0000b4000a9d7a23 */ /* 0x100fe4000001088d */
[--C-:B------:R-:W-:Y:S02]  /*7b40*/  FFMA.FTZ R162, R6, c[0x0][0x2d0], -R141.reuse ;  /* 0x0000b40006a27a23 */ /* 0x100fe4000001088d */
[----:B------:R-:W-:Y:S02]  /*7b50*/  FMUL.FTZ R3, R4, c[0x0][0x2d0] ;  /* 0x0000b40004037a20 */ /* 0x000fe40000410000 */
[--C-:B------:R-:W-:Y:S02]  /*7b60*/  FFMA.FTZ R177, R150, c[0x0][0x2d0], -R141.reuse ;  /* 0x0000b40096b17a23 */ /* 0x100fe4000001088d */
[--C-:B------:R-:W-:Y:S01]  /*7b70*/  FFMA.FTZ R191, R146, c[0x0][0x2d0], -R141.reuse ;  /* 0x0000b40092bf7a23 */ /* 0x100fe2000001088d */
[----:B------:R-:W4:Y:S01]  /*7b80*/  MUFU.EX2 R132, R5 ;  /* 0x0000000500847308 */ /* 0x000f220000000800 */
[--C-:B------:R-:W-:Y:S01]  /*7b90*/  FFMA.FTZ R246, R144, c[0x0][0x2d0], -R141.reuse ;  /* 0x0000b40090f67a23 */ /* 0x100fe2000001088d */
[----:B-1----:R-:W-:Y:S01]  /*7ba0*/  F2FP.PACK_AB R136, R156, R161 ;  /* 0x000000a19c88723e */ /* 0x002fe200000000ff */
[----:B------:R-:W-:Y:S01]  /*7bb0*/  LDSM.16.MT88.4 R144, [R153+0x3800] ;  /* 0x003800009990783b */ /* 0x000fe20000004200 */
[--C-:B------:R-:W-:Y:S02]  /*7bc0*/  FFMA.FTZ R243, R142, c[0x0][0x2d0], -R141.reuse ;  /* 0x0000b4008ef37a23 */ /* 0x100fe4000001088d */
[--C-:B------:R-:W-:Y:S02]  /*7bd0*/  FFMA.FTZ R167, R190, c[0x0][0x2d0], -R141.reuse ;  /* 0x0000b400bea77a23 */ /* 0x100fe4000001088d */
[--C-:B------:R-:W-:Y:S02]  /*7be0*/  FFMA.FTZ R190, R151, c[0x0][0x2d0], -R148.reuse ;  /* 0x0000b40097be7a23 */ /* 0x100fe40000010894 */
[----:B------:R-:W-:Y:S01]  /*7bf0*/  MUFU.EX2 R160, R160 ;  /* 0x000000a000a07308 */ /* 0x000fe20000000800 */
[--C-:B------:R-:W-:Y:S02]  /*7c00*/  FFMA.FTZ R168, R168, c[0x0][0x2d0], -R141.reuse ;  /* 0x0000b400a8a87a23 */ /* 0x100fe4000001088d */
[--C-:B------:R-:W-:Y:S01]  /*7c10*/  FFMA.FTZ R169, R178, c[0x0][0x2d0], -R141.reuse ;  /* 0x0000b400b2a97a23 */ /* 0x100fe2000001088d */
[----:B---3--:R-:W-:Y:S01]  /*7c20*/  F2FP.PACK_AB R138, R158, R155 ;  /* 0x0000009b9e8a723e */ /* 0x008fe200000000ff */
[--C-:B------:R-:W-:Y:S02]  /*7c30*/  FFMA.FTZ R170, R170, c[0x0][0x2d0], -R141.reuse ;  /* 0x0000b400aaaa7a23 */ /* 0x100fe4000001088d */
[--C-:B------:R-:W-:Y:S02]  /*7c40*/  FFMA.FTZ R178, R173, c[0x0][0x2d0], -R148.reuse ;  /* 0x0000b400adb27a23 */ /* 0x100fe40000010894 */
[--C-:B------:R-:W-:Y:S01]  /*7c50*/  FFMA.FTZ R173, R176, c[0x0][0x2d0], -R141.reuse ;  /* 0x0000b400b0ad7a23 */ /* 0x100fe2000001088d */
[----:B------:R-:W1:Y:S01]  /*7c60*/  MUFU.EX2 R159, R159 ;  /* 0x0000009f009f7308 */ /* 0x000e620000000800 */
[--C-:B------:R-:W-:Y:S02]  /*7c70*/  FFMA.FTZ R176, R149, c[0x0][0x2d0], -R148.reuse ;  /* 0x0000b40095b07a23 */ /* 0x100fe40000010894 */
[----:B------:R-:W-:Y:S02]  /*7c80*/  FFMA.FTZ R148, R143, c[0x0][0x2d0], -R148 ;  /* 0x0000b4008f947a23 */ /* 0x000fe40000010894 */
[C---:B----4-:R-:W-:Y:S02]  /*7c90*/  FMUL.FTZ R4, R132.reuse, R128 ;  /* 0x0000008084047220 */ /* 0x050fe40000410000 */
        /* <DEDUP_REMOVED lines=9> */
[C---:B------:R-:W-:Y:S02]  /*7d30*/  FMUL.FTZ R32, R132.reuse, R120 ;  /* 0x0000007884207220 */ /* 0x040fe40000410000 */
[C---:B------:R-:W-:Y:S01]  /*7d40*/  FMUL.FTZ R33, R132.reuse, R121 ;  /* 0x0000007984217220 */ /* 0x040fe20000410000 */
[----:B-1----:R-:W-:Y:S01]  /*7d50*/  F2FP.PACK_AB R137, R159, R160 ;  /* 0x000000a09f89723e */ /* 0x002fe200000000ff */
[C---:B------:R-:W-:Y:S02]  /*7d60*/  FMUL.FTZ R36, R132.reuse, R36 ;  /* 0x0000002484247220 */ /* 0x040fe40000410000 */
[C---:B------:R-:W-:Y:S02]  /*7d70*/  FMUL.FTZ R37, R132.reuse, R37 ;  /* 0x0000002584257220 */ /* 0x040fe40000410000 */
[C---:B------:R-:W-:Y:S01]  /*7d80*/  FMUL.FTZ R40, R132.reuse, R40 ;  /* 0x0000002884287220 */ /* 0x040fe20000410000 */
        /* <DEDUP_REMOVED lines=22> */
[C---:B--2---:R-:W-:Y:S03]  /*7ef0*/  HMMA.16816.F32 R4, R136.reuse, R12, R4 ;  /* 0x0000000c8804723c */ /* 0x044fe60000001804 */
        /* <DEDUP_REMOVED lines=16> */
[----:B------:R-:W3:Y:S02]  /*8000*/  LDSM.16.MT88.4 R100, [R133] ;  /* 0x000000008564783b */ /* 0x000ee40000004200 */
        /* <DEDUP_REMOVED lines=8> */
[----:B------:R-:W4:Y:S01]  /*8090*/  MUFU.EX2 R168, R168 ;  /* 0x000000a800a87308 */ /* 0x000f220000000800 */
[C---:B------:R-:W-:Y:S01]  /*80a0*/  FMUL.FTZ R22, R3.reuse, R110 ;  /* 0x0000006e03167220 */ /* 0x040fe20000410000 */
[----:B------:R-:W-:Y:S03]  /*80b0*/  LDSM.16.MT88.4 R120, [R133+0x800] ;  /* 0x000800008578783b */ /* 0x000fe60000004200 */
[C---:B------:R-:W-:Y:S02]  /*80c0*/  FMUL.FTZ R23, R3.reuse, R111 ;  /* 0x0000006f03177220 */ /* 0x040fe40000410000 */
[C---:B------:R-:W-:Y:S02]  /*80d0*/  FMUL.FTZ R42, R3.reuse, R42 ;  /* 0x0000002a032a7220 */ /* 0x040fe40000410000 */
[C---:B------:R-:W-:Y:S01]  /*80e0*/  FMUL.FTZ R43, R3.reuse, R43 ;  /* 0x0000002b032b7220 */ /* 0x040fe20000410000 */
[----:B------:R-:W5:Y:S01]  /*80f0*/  LDSM.16.MT88.4 R108, [R153+0x2000] ;  /* 0x00200000996c783b */ /* 0x000f620000004200 */
[C---:B------:R-:W-:Y:S01]  /*8100*/  FMUL.FTZ R46, R3.reuse, R46 ;  /* 0x0000002e032e7220 */ /* 0x040fe20000410000 */
[C---:B------:R-:W-:Y:S01]  /*8110*/  HMMA.16816.F32 R20, R136.reuse, R28, R20 ;  /* 0x0000001c8814723c */ /* 0x040fe20000001814 */
[----:B------:R-:W-:Y:S02]  /*8120*/  MUFU.EX2 R169, R169 ;  /* 0x000000a900a97308 */ /* 0x000fe40000000800 */
[C---:B------:R-:W-:Y:S02]  /*8130*/  FMUL.FTZ R47, R3.reuse, R47 ;  /* 0x0000002f032f7220 */ /* 0x040fe40000410000 */
[C---:B------:R-:W-:Y:S02]  /*8140*/  FMUL.FTZ R50, R3.reuse, R50 ;  /* 0x0000003203327220 */ /* 0x040fe40000410000 */
[C---:B------:R-:W-:Y:S01]  /*8150*/  FMUL.FTZ R28, R132.reuse, R116 ;  /* 0x00000074841c7220 */ /* 0x040fe20000410000 */
[C---:B------:R-:W-:Y:S03]  /*8160*/  HMMA.16816.F32 R24, R136.reuse, R30, R24 ;  /* 0x0000001e8818723c */ /* 0x040fe60000001818 */
[----:B------:R-:W1:Y:S01]  /*8170*/  MUFU.EX2 R170, R170 ;  /* 0x000000aa00aa7308 */ /* 0x000e620000000800 */
        /* <DEDUP_REMOVED lines=10> */
[----:B------:R-:W3:Y:S01]  /*8220*/  MUFU.EX2 R178, R178 ;  /* 0x000000b200b27308 */ /* 0x000ee20000000800 */
[C---:B------:R-:W-:Y:S02]  /*8230*/  FMUL.FTZ R59, R3.reuse, R59 ;  /* 0x0000003b033b7220 */ /* 0x040fe40000410000 */
[C---:B------:R-:W-:Y:S01]  /*8240*/  FMUL.FTZ R62, R3.reuse, R62 ;  /* 0x0000003e033e7220 */ /* 0x040fe20000410000 */
[C---:B------:R-:W-:Y:S01]  /*8250*/  HMMA.16816.F32 R32, R136.reuse, R102, R32 ;  /* 0x000000668820723c */ /* 0x040fe20000001820 */
[----:B------:R-:W1:Y:S03]  /*8260*/  LDSM.16.MT88.4 R100, [R152+0x2000] ;  /* 0x002000009864783b */ /* 0x000e660000004200 */
[C---:B------:R-:W-:Y:S02]  /*8270*/  FMUL.FTZ R63, R3.reuse, R63 ;  /* 0x0000003f033f7220 */ /* 0x040fe40000410000 */
[C---:B------:R-:W-:Y:S01]  /*8280*/  FMUL.FTZ R65, R132.reuse, R65 ;  /* 0x0000004184417220 */ /* 0x040fe20000410000 */
[----:B------:R-:W-:Y:S01]  /*8290*/  MUFU.EX2 R171, R171 ;  /* 0x000000ab00ab7308 */ /* 0x000fe20000000800 */
[C---:B------:R-:W-:Y:S04]  /*82a0*/  HMMA.16816.F32 R36, R136.reuse, R104, R36 ;  /* 0x000000688824723c */ /* 0x040fe80000001824 */
[C---:B------:R-:W-:Y:S02]  /*82b0*/  FMUL.FTZ R66, R3.reuse, R66 ;  /* 0x0000004203427220 */ /* 0x040fe40000410000 */
[C---:B------:R-:W-:Y:S02]  /*82c0*/  FMUL.FTZ R67, R3.reuse, R67 ;  /* 0x0000004303437220 */ /* 0x040fe40000410000 */
[C---:B------:R-:W-:Y:S01]  /*82d0*/  HMMA.16816.F32 R40, R136.reuse, R106, R40 ;  /* 0x0000006a8828723c */ /* 0x040fe20000001828 */
[----:B------:R-:W2:Y:S01]  /*82e0*/  LDSM.16.MT88.4 R104, [R133+0x2000] ;  /* 0x002000008568783b */ /* 0x000ea20000004200 */
[----:B------:R-:W2:Y:S02]  /*82f0*/  MUFU.EX2 R190, R190 ;  /* 0x000000be00be7308 */ /* 0x000ea40000000800 */
        /* <DEDUP_REMOVED lines=17> */
[----:B------:R-:W1:Y:S01]  /*8410*/  LDSM.16.MT88.4 R100, [R153+0x4000] ;  /* 0x004000009964783b */ /* 0x000e620000004200 */
        /* <DEDUP_REMOVED lines=12> */
[C---:B-----5:R-:W-:Y:S04]  /*84e0*/  HMMA.16816.F32 R68, R136.reuse, R108, R68 ;  /* 0x0000006c8844723c */ /* 0x060fe80000001844 */
[C---:B------:R-:W-:Y:S02]  /*84f0*/  FMUL.FTZ R84, R132.reuse, R84 ;  /* 0x0000005484547220 */ /* 0x040fe40000410000 */
[C---:B------:R-:W-:Y:S02]  /*8500*/  FMUL.FTZ R85, R132.reuse, R85 ;  /* 0x0000005584557220 */ /* 0x040fe40000410000 */
[C---:B------:R-:W-:Y:S01]  /*8510*/  HMMA.16816.F32 R72, R136.reuse, R110, R72 ;  /* 0x0000006e8848723c */ /* 0x040fe20000001848 */
[----:B------:R-:W5:Y:S01]  /*8520*/  LDSM.16.MT88.4 R108, [R133+0x4000] ;  /* 0x00400000856c783b */ /* 0x000f620000004200 */
[----:B------:R-:W-:Y:S02]  /*8530*/  MUFU.EX2 R191, R191 ;  /* 0x000000bf00bf7308 */ /* 0x000fe40000000800 */
        /* <DEDUP_REMOVED lines=8> */
[C---:B------:R-:W-:Y:S04]  /*85c0*/  HMMA.16816.F32 R80, R136.reuse, R102, R80 ;  /* 0x000000668850723c */ /* 0x040fe80000001850 */
[----:B------:R-:W-:Y:S01]  /*85d0*/  FMUL.FTZ R92, R132, R92 ;  /* 0x0000005c845c7220 */ /* 0x000fe20000410000 */
[----:B------:R-:W-:Y:S01]  /*85e0*/  F2FP.PACK_AB R100, R164, R163 ;  /* 0x000000a3a464723e */ /* 0x000fe200000000ff */
[----:B------:R-:W-:Y:S01]  /*85f0*/  FMUL.FTZ R93, R132, R93 ;  /* 0x0000005d845d7220 */ /* 0x000fe20000410000 */
[----:B------:R-:W-:Y:S01]  /*8600*/  F2FP.PACK_AB R102, R166, R165 ;  /* 0x000000a5a666723e */ /* 0x000fe200000000ff */
[C---:B--2---:R-:W-:Y:S01]  /*8610*/  HMMA.16816.F32 R84, R136.reuse, R104, R84 ;  /* 0x000000688854723c */ /* 0x044fe20000001854 */
[----:B------:R-:W-:Y:S03]  /*8620*/  MUFU.EX2 R243, R243 ;  /* 0x000000f300f37308 */ /* 0x000fe60000000800 */
[C---:B------:R-:W-:Y:S01]  /*8630*/  FMUL.FTZ R94, R3.reuse, R94 ;  /* 0x0000005e035e7220 */ /* 0x040fe20000410000 */
[----:B----4-:R-:W-:Y:S01]  /*8640*/  F2FP.PACK_AB R101, R168, R167 ;  /* 0x000000a7a865723e */ /* 0x010fe200000000ff */
[C---:B------:R-:W-:Y:S01]  /*8650*/  FMUL.FTZ R95, R3.reuse, R95 ;  /* 0x0000005f035f7220 */ /* 0x040fe20000410000 */
[----:B------:R-:W-:Y:S01]  /*8660*/  F2FP.PACK_AB R103, R170, R169 ;  /* 0x000000a9aa67723e */ /* 0x000fe200000000ff */
[C---:B------:R-:W-:Y:S01]  /*8670*/  HMMA.16816.F32 R88, R136.reuse, R106, R88 ;  /* 0x0000006a8858723c */ /* 0x040fe20000001858 */
[----:B------:R-:W1:Y:S03]  /*8680*/  LDSM.16.MT88.4 R104, [R152+0x800] ;  /* 0x000800009868783b */ /* 0x000e660000004200 */
[C---:B------:R-:W-:Y:S02]  /*8690*/  FMUL.FTZ R96, R132.reuse, R96 ;  /* 0x0000006084607220 */ /* 0x040fe40000410000 */
[----:B------:R-:W-:Y:S02]  /*86a0*/  FMUL.FTZ R97, R132, R97 ;  /* 0x0000006184617220 */ /* 0x000fe40000410000 */
[C---:B-----5:R-:W-:Y:S04]  /*86b0*/  HMMA.16816.F32 R92, R136.reuse, R108, R92 ;  /* 0x0000006c885c723c */ /* 0x060fe8000000185c */
[C---:B------:R-:W-:Y:S02]  /*86c0*/  FMUL.FTZ R98, R3.reuse, R98 ;  /* 0x0000006203627220 */ /* 0x040fe40000410000 */
[C---:B------:R-:W-:Y:S02]  /*86d0*/  FMUL.FTZ R99, R3.reuse, R99 ;  /* 0x0000006303637220 */ /* 0x040fe40000410000 */
[--C-:B------:R-:W-:Y:S04]  /*86e0*/  FFMA.FTZ R174, R174, c[0x0][0x2d0], -R141.reuse ;  /* 0x0000b400aeae7a23 */ /* 0x100fe8000001088d */
[--C-:B------:R-:W-:Y:S01]  /*86f0*/  FFMA.FTZ R172, R172, c[0x0][0x2d0], -R141.reuse ;  /* 0x0000b400acac7a23 */ /* 0x100fe2000001088d */
[----:B------:R-:W-:Y:S01]  /*8700*/  HMMA.16816.F32 R96, R136, R110, R96 ;  /* 0x0000006e8860723c */ /* 0x000fe20000001860 */
[----:B------:R-:W2:Y:S01]  /*8710*/  LDSM.16.MT88.4 R108, [R152+0x2800] ;  /* 0x00280000986c783b */ /* 0x000ea20000004200 */
[----:B------:R-:W4:Y:S01]  /*8720*/  MUFU.EX2 R174, R174 ;  /* 0x000000ae00ae7308 */ /* 0x000f220000000800 */
[----:B------:R-:W-:Y:S02]  /*8730*/  FFMA.FTZ R141, R140, c[0x0][0x2d0], -R141 ;  /* 0x0000b4008c8d7a23 */ /* 0x000fe4000001088d */
[----:B------:R-:W-:Y:S02]  /*8740*/  FFMA.FTZ R160, R3, R238, R160 ;  /* 0x000000ee03a07223 */ /* 0x000fe400000100a0 */
[----:B------:R-:W-:Y:S01]  /*8750*/  FFMA.FTZ R161, R132, R239, R161 ;  /* 0x000000ef84a17223 */ /* 0x000fe200000100a1 */
[C---:B------:R-:W-:Y:S01]  /*8760*/  HMMA.16816.F32 R4, R100.reuse, R112, R4 ;  /* 0x000000706404723c */ /* 0x040fe20000001804 */
[----:B------:R-:W-:Y:S03]  /*8770*/  LDSM.16.MT88.4 R136, [R153+0x3000] ;  /* 0x003000009988783b */ /* 0x000fe60000004200 */
[----:B------:R5:W-:Y:S01]  /*8780*/  MUFU.EX2 R248, R141 ;  /* 0x0000008d00f87308 */ /* 0x000be20000000800 */
[----:B------:R-:W-:Y:S01]  /*8790*/  MOV R132, R2 ;  /* 0x0000000200847202 */ /* 0x000fe20000000f00 */
[----:B------:R-:W-:Y:S02]  /*87a0*/  FADD.FTZ R156, R156, R161 ;  /* 0x000000a19c9c7221 */ /* 0x000fe40000010000 */
[C---:B------:R-:W-:Y:S01]  /*87b0*/  HMMA.16816.F32 R8, R100.reuse, R114, R8 ;  /* 0x000000726408723c */ /* 0x040fe20000001808 */
[----:B------:R-:W2:Y:S03]  /*87c0*/  LDSM.16.MT88.4 R112, [R133+0x2800] ;  /* 0x002800008570783b */ /* 0x000ea60000004200 */
        /* <DEDUP_REMOVED lines=11> */
[----:B-----5:R-:W-:Y:S03]  /*8880*/  LDSM.16.MT88.4 R140, [R154+0x3800] ;  /* 0x003800009a8c783b */ /* 0x020fe60000004200 */
[----:B------:R-:W-:Y:S02]  /*8890*/  FADD.FTZ R167, R167, R162 ;  /* 0x000000a2a7a77221 */ /* 0x000fe40000010000 */
[----:B------:R-:W-:Y:S02]  /*88a0*/  FADD.FTZ R164, R164, R163 ;  /* 0x000000a3a4a47221 */ /* 0x000fe40000010000 */
[C---:B------:R-:W-:Y:S01]  /*88b0*/  HMMA.16816.F32 R24, R100.reuse, R106, R24 ;  /* 0x0000006a6418723c */ /* 0x040fe20000001818 */
[----:B------:R-:W1:Y:S03]  /*88c0*/  LDSM.16.MT88.4 R104, [R154+0x4800] ;  /* 0x004800009a68783b */ /* 0x000e660000004200 */
[----:B------:R-:W-:Y:S02]  /*88d0*/  FADD.FTZ R168, R168, R167 ;  /* 0x000000a7a8a87221 */ /* 0x000fe40000010000 */
[----:B------:R-:W-:Y:S02]  /*88e0*/  FADD.FTZ R165, R165, R164 ;  /* 0x000000a4a5a57221 */ /* 0x000fe40000010000 */
[C---:B------:R-:W-:Y:S04]  /*88f0*/  HMMA.16816.F32 R28, R100.reuse, R120, R28 ;  /* 0x00000078641c723c */ /* 0x040fe8000000181c */
[----:B------:R-:W-:Y:S02]  /*8900*/  FADD.FTZ R169, R169, R168 ;  /* 0x000000a8a9a97221 */ /* 0x000fe40000010000 */
[----:B------:R-:W-:Y:S02]  /*8910*/  FADD.FTZ R166, R166, R165 ;  /* 0x000000a5a6a67221 */ /* 0x000fe40000010000 */
[C---:B------:R-:W-:Y:S01]  /*8920*/  HMMA.16816.F32 R32, R100.reuse, R122, R32 ;  /* 0x0000007a6420723c */ /* 0x040fe20000001820 */
[----:B------:R-:W-:Y:S03]  /*8930*/  LDSM.16.MT88.4 R120, [R153+0x1000] ;  /* 0x001000009978783b */ /* 0x000fe60000004200 */
[----:B------:R-:W-:Y:S04]  /*8940*/  FADD.FTZ R170, R170, R169 ;  /* 0x000000a9aaaa7221 */ /* 0x000fe80000010000 */
        /* <DEDUP_REMOVED lines=11> */
[----:B------:R-:W5:Y:S07]  /*8a00*/  LDSM.16.MT88.4 R112, [R133+0x4800] ;  /* 0x004800008570783b */ /* 0x000f6e0000004200 */
[C---:B-1----:R-:W-:Y:S08]  /*8a10*/  HMMA.16816.F32 R68, R100.reuse, R104, R68 ;  /* 0x000000686444723c */ /* 0x042ff00000001844 */
[C---:B------:R-:W-:Y:S01]  /*8a20*/  HMMA.16816.F32 R72, R100.reuse, R106, R72 ;  /* 0x0000006a6448723c */ /* 0x040fe20000001848 */
[----:B------:R-:W1:Y:S07]  /*8a30*/  LDSM.16.MT88.4 R104, [R154+0x1000] ;  /* 0x001000009a68783b */ /* 0x000e6e0000004200 */
[C---:B------:R-:W-:Y:S08]  /*8a40*/  HMMA.16816.F32 R76, R100.reuse, R116, R76 ;  /* 0x00000074644c723c */ /* 0x040ff0000000184c */
[C---:B------:R-:W-:Y:S01]  /*8a50*/  HMMA.16816.F32 R80, R100.reuse, R118, R80 ;  /* 0x000000766450723c */ /* 0x040fe20000001850 */
[----:B------:R-:W1:Y:S07]  /*8a60*/  LDSM.16.MT88.4 R116, [R133+0x1000] ;  /* 0x001000008574783b */ /* 0x000e6e0000004200 */
[C---:B--2---:R-:W-:Y:S08]  /*8a70*/  HMMA.16816.F32 R84, R100.reuse, R108, R84 ;  /* 0x0000006c6454723c */ /* 0x044ff00000001854 */
[C---:B------:R-:W-:Y:S01]  /*8a80*/  HMMA.16816.F32 R88, R100.reuse, R110, R88 ;  /* 0x0000006e6458723c */ /* 0x040fe20000001858 */
[----:B------:R-:W2:Y:S07]  /*8a90*/  LDSM.16.MT88.4 R108, [R152+0x3000] ;  /* 0x00300000986c783b */ /* 0x000eae0000004200 */
[C---:B-----5:R-:W-:Y:S08]  /*8aa0*/  HMMA.16816.F32 R92, R100.reuse, R112, R92 ;  /* 0x00000070645c723c */ /* 0x060ff0000000185c */
[----:B------:R-:W-:Y:S01]  /*8ab0*/  HMMA.16816.F32 R96, R100, R114, R96 ;  /* 0x000000726460723c */ /* 0x000fe20000001860 */
[----:B------:R-:W-:Y:S06]  /*8ac0*/  LDSM.16.MT88.4 R112, [R154+0x5000] ;  /* 0x005000009a70783b */ /* 0x000fec0000004200 */
[----:B---3--:R-:W-:Y:S01]  /*8ad0*/  F2FP.PACK_AB R100, R178, R175 ;  /* 0x000000afb264723e */ /* 0x008fe200000000ff */
[----:B------:R-:W-:Y:S01]  /*8ae0*/  FADD.FTZ R175, R175, R166 ;  /* 0x000000a6afaf7221 */ /* 0x000fe20000010000 */
[----:B------:R-:W-:Y:S03]  /*8af0*/  F2FP.PACK_AB R102, R190, R171 ;  /* 0x000000abbe66723e */ /* 0x000fe600000000ff */
[----:B----4-:R-:W-:Y:S01]  /*8b00*/  F2FP.PACK_AB R101, R174, R173 ;  /* 0x000000adae65723e */ /* 0x010fe200000000ff */
[----:B------:R-:W-:Y:S01]  /*8b10*/  FADD.FTZ R178, R178, R175 ;  /* 0x000000afb2b27221 */ /* 0x000fe20000010000 */
[----:B------:R-:W-:Y:S03]  /*8b20*/  F2FP.PACK_AB R103, R177, R172 ;  /* 0x000000acb167723e */ /* 0x000fe600000000ff */
[----:B------:R-:W-:Y:S04]  /*8b30*/  FADD.FTZ R171, R171, R178 ;  /* 0x000000b2abab7221 */ /* 0x000fe80000010000 */
[C---:B-1----:R-:W-:Y:S03]  /*8b40*/  HMMA.16816.F32 R4, R100.reuse, R104, R4 ;  /* 0x000000686404723c */ /* 0x042fe60000001804 */
[----:B------:R-:W-:Y:S05]  /*8b50*/  FADD.FTZ R171, R190, R171 ;  /* 0x000000abbeab7221 */ /* 0x000fea0000010000 */
        /* <DEDUP_REMOVED lines=13> */
[C---:B------:R-:W-:Y:S07]  /*8c30*/  HMMA.16816.F32 R44, R100.reuse, R136, R44 ;  /* 0x00000088642c723c */ /* 0x040fee000000182c */
[C---:B------:R-:W-:Y:S01]  /*8c40*/  F2FP.PACK_AB R136, R179.reuse, R176 ;  /* 0x000000b0b388723e */ /* 0x040fe200000000ff */
[C---:B------:R-:W-:Y:S04]  /*8c50*/  HMMA.16816.F32 R48, R100.reuse, R138, R48 ;  /* 0x0000008a6430723c */ /* 0x040fe80000001830 */
[----:B------:R-:W-:Y:S01]  /*8c60*/  F2FP.PACK_AB R137, R246, R191 ;  /* 0x000000bff689723e */ /* 0x000fe200000000ff */
[----:B------:R-:W-:Y:S02]  /*8c70*/  FADD.FTZ R176, R176, R171 ;  /* 0x000000abb0b07221 */ /* 0x000fe40000010000 */
[----:B------:R-:W-:Y:S01]  /*8c80*/  F2FP.PACK_AB R138, R244, R189 ;  /* 0x000000bdf48a723e */ /* 0x000fe200000000ff */
[C---:B--2---:R-:W-:Y:S04]  /*8c90*/  HMMA.16816.F32 R52, R100.reuse, R108, R52 ;  /* 0x0000006c6434723c */ /* 0x044fe80000001834 */
[----:B------:R-:W-:Y:S01]  /*8ca0*/  F2FP.PACK_AB R139, R248, R243 ;  /* 0x000000f3f88b723e */ /* 0x000fe200000000ff */
[----:B------:R-:W-:Y:S03]  /*8cb0*/  FADD.FTZ R176, R179, R176 ;  /* 0x000000b0b3b07221 */ /* 0x000fe60000010000 */
[C---:B------:R-:W-:Y:S01]  /*8cc0*/  HMMA.16816.F32 R56, R100.reuse, R110, R56 ;  /* 0x0000006e6438723c */ /* 0x040fe20000001838 */
[----:B------:R-:W2:Y:S03]  /*8cd0*/  LDSM.16.MT88.4 R108, [R152+0x5000] ;  /* 0x00500000986c783b */ /* 0x000ea60000004200 */
[----:B------:R-:W-:Y:S04]  /*8ce0*/  FADD.FTZ R189, R189, R176 ;  /* 0x000000b0bdbd7221 */ /* 0x000fe80000010000 */
[C---:B-1----:R-:W-:Y:S04]  /*8cf0*/  HMMA.16816.F32 R60, R100.reuse, R104, R60 ;  /* 0x00000068643c723c */ /* 0x042fe8000000183c */
[----:B------:R-:W-:Y:S04]  /*8d00*/  FADD.FTZ R239, R244, R189 ;  /* 0x000000bdf4ef7221 */ /* 0x000fe80000010000 */
        /* <DEDUP_REMOVED lines=8> */
[C---:B--2---:R-:W-:Y:S08]  /*8d90*/  HMMA.16816.F32 R84, R100.reuse, R108, R84 ;  /* 0x0000006c6454723c */ /* 0x044ff00000001854 */
[C---:B------:R-:W-:Y:S08]  /*8da0*/  HMMA.16816.F32 R88, R100.reuse, R110, R88 ;  /* 0x0000006e6458723c */ /* 0x040ff00000001858 */
[C---:B-1----:R-:W-:Y:S08]  /*8db0*/  HMMA.16816.F32 R92, R100.reuse, R104, R92 ;  /* 0x00000068645c723c */ /* 0x042ff0000000185c */
[----:B------:R-:W-:Y:S08]  /*8dc0*/  HMMA.16816.F32 R96, R100, R106, R96 ;  /* 0x0000006a6460723c */ /* 0x000ff00000001860 */
[C---:B------:R-:W-:Y:S01]  /*8dd0*/  HMMA.16816.F32 R128, R136.reuse, R124, R4 ;  /* 0x0000007c8880723c */ /* 0x040fe20000001804 */
[----:B------:R-:W1:Y:S07]  /*8de0*/  LDSM.16.MT88.4 R4, [R133+0x3800] ;  /* 0x003800008504783b */ /* 0x000e6e0000004200 */
[C---:B------:R-:W-:Y:S01]  /*8df0*/  HMMA.16816.F32 R124, R136.reuse, R126, R8 ;  /* 0x0000007e887c723c */ /* 0x040fe20000001808 */
[----:B------:R-:W2:Y:S07]  /*8e00*/  LDSM.16.MT88.4 R8, [R154+0x5800] ;  /* 0x005800009a08783b */ /* 0x000eae0000004200 */
[C---:B----4-:R-:W-:Y:S01]  /*8e10*/  HMMA.16816.F32 R100, R136.reuse, R112, R12 ;  /* 0x000000708864723c */ /* 0x050fe2000000180c */
[----:B------:R-:W4:Y:S07]  /*8e20*/  LDSM.16.MT88.4 R12, [R153+0x5800] ;  /* 0x00580000990c783b */ /* 0x000f2e0000004200 */
[C---:B------:R-:W-:Y:S07]  /*8e30*/  HMMA.16816.F32 R104, R136.reuse, R114, R16 ;  /* 0x000000728868723c */ /* 0x040fee0000001810 */
[----:B------:R-:W-:Y:S01]  /*8e40*/  IADD3 R17, R241, -0x2, RZ ;  /* 0xfffffffef1117810 */ /* 0x000fe20007ffe0ff */
[C---:B---3--:R-:W-:Y:S03]  /*8e50*/  HMMA.16816.F32 R108, R136.reuse, R116, R20 ;  /* 0x00000074886c723c */ /* 0x048fe60000001814 */
[C---:B------:R-:W-:Y:S05]  /*8e60*/  ISETP.GE.AND P6, PT, R17.reuse, R230, PT ;  /* 0x000000e61100720c */ /* 0x040fea0003fc6270 */
        /* <DEDUP_REMOVED lines=13> */
[----:B------:R-:W-:Y:S01]  /*8f40*/  @P6 SHF.R.S32.HI R8, RZ, 0x1f, R17 ;  /* 0x0000001fff086819 */ /* 0x000fe20000011411 */
[C---:B------:R-:W-:Y:S04]  /*8f50*/  HMMA.16816.F32 R72, R136.reuse, R10, R72 ;  /* 0x0000000a8848723c */ /* 0x040fe80000001848 */
[----:B------:R-:W-:Y:S04]  /*8f60*/  @P6 IMAD R8, R8, c[0x0][0x1e0], RZ ;  /* 0x0000780008086a24 */ /* 0x000fe800078e02ff */
[C---:B----4-:R-:W-:Y:S04]  /*8f70*/  HMMA.16816.F32 R76, R136.reuse, R12, R76 ;  /* 0x0000000c884c723c */ /* 0x050fe8000000184c */
[C---:B------:R-:W-:Y:S02]  /*8f80*/  @P6 IMAD R8, R17.reuse, c[0x0][0x1e4], R8 ;  /* 0x0000790011086a24 */ /* 0x040fe400078e0208 */
[----:B------:R-:W-:Y:S01]  /*8f90*/  @P6 IMAD.WIDE.U32 R16, R17, c[0x0][0x1e0], RZ ;  /* 0x0000780011106a25 */ /* 0x000fe200078e00ff */
[----:B------:R-:W-:Y:S01]  /*8fa0*/  @P6 MOV R12, c[0x0][0x1e0] ;  /* 0x00007800000c6a02 */ /* 0x000fe20000000f00 */
[C---:B------:R-:W-:Y:S04]  /*8fb0*/  HMMA.16816.F32 R80, R136.reuse, R14, R80 ;  /* 0x0000000e8850723c */ /* 0x040fe80000001850 */
[----:B------:R-:W-:Y:S02]  /*8fc0*/  @P6 IADD3 R13, R17, R8, RZ ;  /* 0x00000008110d6210 */ /* 0x000fe40007ffe0ff */
[----:B------:R-:W2:Y:S01]  /*8fd0*/  LDSM.16.MT88.4 R8, [R133+0x5800] ;  /* 0x005800008508783b */ /* 0x000ea20000004200 */
[C---:B------:R-:W-:Y:S02]  /*8fe0*/  @P6 SHF.L.U32 R3, R16.reuse, 0x6, RZ ;  /* 0x0000000610036819 */ /* 0x040fe400000006ff */
[----:B------:R-:W-:Y:S01]  /*8ff0*/  @P6 SHF.L.U64.HI R16, R16, 0x6, R13 ;  /* 0x0000000610106819 */ /* 0x000fe2000001020d */
[C---:B-1----:R-:W-:Y:S02]  /*9000*/  HMMA.16816.F32 R84, R136.reuse, R4, R84 ;  /* 0x000000048854723c */ /* 0x042fe40000001854 */
[----:B------:R-:W-:Y:S02]  /*9010*/  @P6 MOV R15, c[0x0][0x1e4] ;  /* 0x00007900000f6a02 */ /* 0x000fe40000000f00 */
[----:B------:R-:W-:Y:S02]  /*9020*/  @P6 IADD3 R13, P5, R3, R236, RZ ;  /* 0x000000ec030d6210 */ /* 0x000fe40007fbe0ff */
[----:B------:R-:W-:Y:S02]  /*9030*/  @P6 LEA R3, P0, R12, R3, 0x5 ;  /* 0x000000030c036211 */ /* 0x000fe400078028ff */
[C---:B------:R-:W-:Y:S01]  /*9040*/  @P6 LEA R14, P4, R13.reuse, c[0x0][0x1c8], 0x1 ;  /* 0x000072000d0e6a11 */ /* 0x040fe200078808ff */
[C---:B------:R-:W-:Y:S03]  /*9050*/  HMMA.16816.F32 R88, R136.reuse, R6, R88 ;  /* 0x000000068858723c */ /* 0x040fe60000001858 */
[-C--:B------:R-:W-:Y:S02]  /*9060*/  @P6 IADD3.X R18, R16, R229.reuse, RZ, P5, !PT ;  /* 0x000000e510126210 */ /* 0x080fe40002ffe4ff */
[----:B------:R-:W-:Y:S02]  /*9070*/  @P6 LEA.HI.X R12, R12, R16, R15, 0x5, P0 ;  /* 0x000000100c0c6211 */ /* 0x000fe400000f2c0f */
[----:B------:R-:W-:Y:S01]  /*9080*/  @P6 LEA.HI.X R15, R13, c[0x0][0x1cc], R18, 0x1, P4 ;  /* 0x000073000d0f6a11 */ /* 0x000fe200020f0c12 */
[----:B------:R-:W-:Y:S01]  /*9090*/  FADD.FTZ R13, R173, R170 ;  /* 0x000000aaad0d7221 */ /* 0x000fe20000010000 */
[----:B------:R-:W-:Y:S02]  /*90a0*/  @P6 ISETP.GE.AND P4, PT, R218, c[0x0][0x1d4], PT ;  /* 0x00007500da006a0c */ /* 0x000fe40003f86270 */
[----:B------:R-:W-:Y:S01]  /*90b0*/  @P6 ISETP.GE.AND P0, PT, R204, c[0x0][0x1d4], PT ;  /* 0x00007500cc006a0c */ /* 0x000fe20003f06270 */
[----:B------:R-:W-:Y:S01]  /*90c0*/  FADD.FTZ R13, R174, R13 ;  /* 0x0000000dae0d7221 */ /* 0x000fe20000010000 */
[----:B------:R-:W-:Y:S03]  /*90d0*/  @P6 IADD3 R3, P5, R3, R236, RZ ;  /* 0x000000ec03036210 */ /* 0x000fe60007fbe0ff */
[----:B------:R-:W-:Y:S01]  /*90e0*/  FADD.FTZ R172, R172, R13 ;  /* 0x0000000dacac7221 */ /* 0x000fe20000010000 */
[----:B------:R-:W-:Y:S02]  /*90f0*/  @P6 IADD3.X R12, R12, R229, RZ, P5, !PT ;  /* 0x000000e50c0c6210 */ /* 0x000fe40002ffe4ff */
[----:B------:R-:W-:Y:S01]  /*9100*/  @P6 LEA R4, P5, R3, c[0x0][0x1c8], 0x1 ;  /* 0x0000720003046a11 */ /* 0x000fe200078a08ff */
[----:B------:R-:W-:Y:S03]  /*9110*/  FADD.FTZ R172, R177, R172 ;  /* 0x000000acb1ac7221 */ /* 0x000fe60000010000 */
[----:B------:R-:W-:Y:S01]  /*9120*/  @P6 LEA.HI.X R5, R3, c[0x0][0x1cc], R12, 0x1, P5 ;  /* 0x0000730003056a11 */ /* 0x000fe200028f0c0c */
[----:B------:R-:W-:Y:S02]  /*9130*/  @P6 IMAD R3, R233, 0x6000, R206 ;  /* 0x00006000e9036824 */ /* 0x000fe400078e02ce */
[----:B------:R-:W-:Y:S01]  /*9140*/  FADD.FTZ R191, R191, R172 ;  /* 0x000000acbfbf7221 */ /* 0x000fe20000010000 */
[C---:B--2---:R-:W-:Y:S02]  /*9150*/  HMMA.16816.F32 R92, R136.reuse, R8, R92 ;  /* 0x00000008885c723c */ /* 0x044fe4000000185c */
[----:B------:R-:W-:Y:S01]  /*9160*/  @!PT LDS RZ, [RZ] ;  /* 0x00000000fffff984 */ /* 0x000fe20000000800 */
[----:B------:R-:W-:Y:S01]  /*9170*/  @!PT LDS RZ, [RZ] ;  /* 0x00000000fffff984 */ /* 0x000fe20000000800 */
[----:B------:R-:W-:Y:S01]  /*9180*/  @!PT LDS RZ, [RZ] ;  /* 0x00000000fffff984 */ /* 0x000fe20000000800 */
[----:B------:R1:W-:Y:S01]  /*9190*/  @P6 LDGSTS.E.BYPASS.LTC128B.128 [R3], [R14.64], !P4 ;  /* 0x000000000e036fae */ /* 0x0003e2000e101d48 */
[----:B------:R-:W-:Y:S04]  /*91a0*/  FADD.FTZ R246, R246, R191 ;  /* 0x000000bff6f67221 */ /* 0x000fe80000010000 */
[----:B------:R-:W-:Y:S01]  /*91b0*/  FADD.FTZ R243, R243, R246 ;  /* 0x000000f6f3f37221 */ /* 0x000fe20000010000 */
[----:B------:R-:W-:Y:S02]  /*91c0*/  HMMA.16816.F32 R96, R136, R10, R96 ;  /* 0x0000000a8860723c */ /* 0x000fe40000001860 */
[----:B------:R1:W-:Y:S02]  /*91d0*/  @P6 LDGSTS.E.BYPASS.LTC128B.128 [R3+0x2000], [R14.64+0x80], !P0 ;  /* 0x020000800e036fae */ /* 0x0003e4000c101d48 */
[----:B------:R-:W-:Y:S06]  /*91e0*/  FADD.FTZ R238, R248, R243 ;  /* 0x000000f3f8ee7221 */ /* 0x000fec0000010000 */
[----:B------:R1:W-:Y:S08]  /*91f0*/  @P6 LDGSTS.E.BYPASS.LTC128B.128 [R3+0x4000], [R14.64+0x100], !P3 ;  /* 0x040001000e036fae */ /* 0x0003f0000d901d48 */
[----:B------:R1:W-:Y:S01]  /*9200*/  @P6 LDGSTS.E.BYPASS.LTC128B.128 [R3+0x1000], [R4.64], !P4 ;  /* 0x0100000004036fae */ /* 0x0003e2000e101d48 */
[C---:B------:R-:W-:Y:S02]  /*9210*/  ISETP.GE.AND P4, PT, R134.reuse, 0x1, PT ;  /* 0x000000018600780c */ /* 0x040fe40003f86270 */
[----:B------:R-:W-:Y:S04]  /*9220*/  IADD3 R134, R134, 0x1, RZ ;  /* 0x0000000186867810 */ /* 0x000fe80007ffe0ff */
[----:B------:R-:W-:Y:S01]  /*9230*/  SEL R134, R134, RZ, !P4 ;  /* 0x000000ff86867207 */ /* 0x000fe20006000000 */
[----:B------:R1:W-:Y:S01]  /*9240*/  @P6 LDGSTS.E.BYPASS.LTC128B.128 [R3+0x3000], [R4.64+0x80], !P0 ;  /* 0x0300008004036fae */ /* 0x0003e2000c101d48 */
[C---:B------:R-:W-:Y:S02]  /*9250*/  ISETP.GT.AND P0, PT, R241.reuse, R242, PT ;  /* 0x000000f2f100720c */ /* 0x040fe40003f04270 */
[----:B------:R-:W-:Y:S05]  /*9260*/  IADD3 R241, R241, -0x1, RZ ;  /* 0xfffffffff1f17810 */ /* 0x000fea0007ffe0ff */
[----:B------:R1:W-:Y:S08]  /*9270*/  @P6 LDGSTS.E.BYPASS.LTC128B.128 [R3+0x5000], [R4.64+0x100], !P3 ;  /* 0x0500010004036fae */ /* 0x0003f0000d901d48 */
[----:B------:R-:W0:Y:S01]  /*9280*/  LDGDEPBAR ;  /* 0x00000000000079af */ /* 0x000e220000000000 */
[----:B-1----:R-:W-:Y:S01]  /*9290*/  MOV R3, R0 ;  /* 0x0000000000037202 */ /* 0x002fe20000000f00 */
[----:B------:R-:W-:-:S06]  /*92a0*/  @P0 BRA `(.L_x_1682) ;  /* 0xffffccd000000947 */ /* 0x000fcc000383ffff */
.L_x_1673:
[----:B------:R-:W-:-:S05]  /*92b0*/  IADD3 R4, R193, 0x7f, RZ ;  /* 0x0000007fc1047810 */ /* 0x000fca0007ffe0ff */
        /* <DEDUP_REMOVED lines=15> */
.L_x_1685:
[----:B------:R-:W-:-:S04]  /*93b0*/  MOV R3, c[0x0][0x32c] ;  /* 0x0000cb0000037a02 */ /* 0x000fc80000000f00 */
[----:B------:R-:W-:-:S13]  /*93c0*/  ISETP.NE.AND P0, PT, R3, 0x1, PT ;  /* 0x000000010300780c */ /* 0x000fda0003f05270 */
[----:B------:R-:W-:-:S05]  /*93d0*/  @P0 IMAD.HI.U32 R3, R5, c[0x0][0x330], RZ ;  /* 0x0000cc0005030a27 */ /* 0x000fca00078e00ff */
[----:B------:R-:W-:Y:S02]  /*93e0*/  @P0 SHF.R.U32.HI R5, RZ, c[0x0][0x334], R3 ;  /* 0x0000cd00ff050a19 */ /* 0x000fe40000011603 */
.L_x_1686:
[----:B------:R-:W-:Y:S05]  /*93f0*/  BSYNC B0 ;  /* 0x0000000000007941 */ /* 0x000fea0003800000 */
.L_x_1684:
[----:B------:R-:W-:-:S05]  /*9400*/  IMAD R5, R5, c[0x0][0x32c], RZ ;  /* 0x0000cb0005057a24 */ /* 0x000fca00078e02ff */
[----:B------:R-:W-:-:S04]  /*9410*/  IMNMX R4, R4, R5, !PT ;  /* 0x0000000504047217 */ /* 0x000fc80007800200 */
.L_x_1683:
        /* <DEDUP_REMOVED lines=10> */
.L_x_1688:
[----:B------:R-:W-:Y:S04]  /*94c0*/  DEPBAR.LE SB0, 0x2 ;  /* 0x000080800000791a */ /* 0x000fe80000000000 */
[----:B------:R-:W-:Y:S01]  /*94d0*/  WARPSYNC 0xffffffff ;  /* 0xffffffff00007948 */ /* 0x000fe20003800000 */
[----:B------:R-:W-:Y:S01]  /*94e0*/  BAR.SYNC.DEFER_BLOCKING 0x0 ;  /* 0x0000000000007b1d */ /* 0x000fe20000010000 */
[----:B------:R-:W-:Y:S01]  /*94f0*/  IMAD R177, R134, 0x6000, RZ ;  /* 0x0000600086b17824 */ /* 0x000fe200078e02ff */
[----:B------:R-:W-:Y:S02]  /*9500*/  ISETP.GE.AND P6, PT, R230, R179, PT ;  /* 0x000000b3e600720c */ /* 0x000fe40003fc6270 */
[----:B------:R-:W-:Y:S02]  /*9510*/  IADD3 R241, R179, -0x1, RZ ;  /* 0xffffffffb3f17810 */ /* 0x000fe40007ffe0ff */
[----:B------:R-:W-:Y:S04]  /*9520*/  IADD3 R172, R186, R177, RZ ;  /* 0x000000b1baac7210 */ /* 0x000fe80007ffe0ff */
[CC--:B------:R-:W-:Y:S02]  /*9530*/  IADD3 R132, R180.reuse, R172.reuse, RZ ;  /* 0x000000acb4847210 */ /* 0x0c0fe40007ffe0ff */
[----:B------:R-:W-:Y:S03]  /*9540*/  IADD3 R176, R180, R172, R135 ;  /* 0x000000acb4b07210 */ /* 0x000fe60007ffe087 */
[----:B------:R-:W-:Y:S01]  /*9550*/  @!P6 SHF.R.S32.HI R0, RZ, 0x1f, R241 ;  /* 0x0000001fff00e819 */ /* 0x000fe200000114f1 */
[----:B------:R-:W-:Y:S01]  /*9560*/  @!P6 IMAD.WIDE.U32 R28, R241, c[0x0][0x208], RZ ;  /* 0x00008200f11cea25 */ /* 0x000fe200078e00ff */
[----:B------:R-:W-:Y:S03]  /*9570*/  @!P6 MOV R152, c[0x0][0x20c] ;  /* 0x000083000098ea02 */ /* 0x000fe60000000f00 */
[----:B------:R-:W-:Y:S01]  /*9580*/  @!P6 IMAD R0, R0, c[0x0][0x208], RZ ;  /* 0x000082000000ea24 */ /* 0x000fe200078e02ff */
[C---:B------:R-:W-:Y:S01]  /*9590*/  @!P6 SHF.L.U32 R157, R28.reuse, 0x6, RZ ;  /* 0x000000061c9de819 */ /* 0x040fe200000006ff */
[----:B------:R-:W-:Y:S01]  /*95a0*/  @!P6 IMAD R168, R233, 0x6000, R207 ;  /* 0x00006000e9a8e824 */ /* 0x000fe200078e02cf */
[----:B------:R-:W-:Y:S01]  /*95b0*/  LDSM.16.M88.4 R32, [R188] ;  /* 0x00000000bc20783b */ /* 0x000fe20000000200 */
[----:B------:R-:W-:Y:S01]  /*95c0*/  @!P6 IMAD R0, R241, c[0x0][0x20c], R0 ;  /* 0x00008300f100ea24 */ /* 0x000fe200078e0200 */
[----:B------:R-:W-:Y:S04]  /*95d0*/  @!P6 IADD3 R155, P5, R157, R234, RZ ;  /* 0x000000ea9d9be210 */ /* 0x000fe80007fbe0ff */
[----:B------:R-:W-:Y:S02]  /*95e0*/  @!P6 IADD3 R0, R29, R0, RZ ;  /* 0x000000001d00e210 */ /* 0x000fe40007ffe0ff */
[----:B------:R-:W1:Y:S01]  /*95f0*/  LDSM.16.M88.4 R8, [R172] ;  /* 0x00000000ac08783b */ /* 0x000e620000000200 */
[----:B------:R-:W-:Y:S02]  /*9600*/  @!P6 LEA R164, P4, R155, c[0x0][0x1f8], 0x1 ;  /* 0x00007e009ba4ea11 */ /* 0x000fe400078808ff */
[----:B------:R-:W-:Y:S02]  /*9610*/  @!P6 SHF.L.U64.HI R153, R28, 0x6, R0 ;  /* 0x000000061c99e819 */ /* 0x000fe40000010200 */
[----:B------:R-:W-:Y:S02]  /*9620*/  @!P6 MOV R0, c[0x0][0x208] ;  /* 0x000082000000ea02 */ /* 0x000fe40000000f00 */
[----:B------:R-:W-:Y:S01]  /*9630*/  @!P6 IADD3.X R2, R153, R194, RZ, P5, !PT ;  /* 0x000000c29902e210 */ /* 0x000fe20002ffe4ff */
[----:B------:R-:W2:Y:S01]  /*9640*/  LDSM.16.M88.4 R16, [R172+0x800] ;  /* 0x00080000ac10783b */ /* 0x000ea20000000200 */
[----:B------:R-:W-:Y:S02]  /*9650*/  @!P6 LEA R157, P0, R0, R157, 0x5 ;  /* 0x0000009d009de211 */ /* 0x000fe400078028ff */
[----:B------:R-:W-:Y:S02]  /*9660*/  @!P6 LEA.HI.X R165, R155, c[0x0][0x1fc], R2, 0x1, P4 ;  /* 0x00007f009ba5ea11 */ /* 0x000fe400020f0c02 */
[----:B------:R-:W-:Y:S02]  /*9670*/  IADD3 R2, R135, R132, RZ ;  /* 0x0000008487027210 */ /* 0x000fe40007ffe0ff */
[----:B------:R-:W-:Y:S01]  /*9680*/  @!P6 ISETP.GE.AND P4, PT, R218, c[0x0][0x1d4], PT ;  /* 0x00007500da00ea0c */ /* 0x000fe20003f86270 */
[----:B------:R-:W3:Y:S08]  /*9690*/  LDSM.16.M88.4 R24, [R172+0x1000] ;  /* 0x00100000ac18783b */ /* 0x000ef00000000200 */
[----:B------:R-:W4:Y:S08]  /*96a0*/  LDSM.16.M88.4 R136, [R172+0x1800] ;  /* 0x00180000ac88783b */ /* 0x000f300000000200 */
[----:B------:R-:W-:Y:S01]  /*96b0*/  LDSM.16.M88.4 R140, [R185] ;  /* 0x00000000b98c783b */ /* 0x000fe20000000200 */
[C---:B-1----:R-:W-:Y:S07]  /*96c0*/  HMMA.16816.F32 R4, R32.reuse, R8, RZ ;  /* 0x000000082004723c */ /* 0x042fee00000018ff */
[----:B------:R-:W1:Y:S01]  /*96d0*/  LDSM.16.M88.4 R144, [R132] ;  /* 0x000000008490783b */ /* 0x000e620000000200 */
[C---:B------:R-:W-:Y:S07]  /*96e0*/  HMMA.16816.F32 R8, R32.reuse, R10, RZ ;  /* 0x0000000a2008723c */ /* 0x040fee00000018ff */
[----:B------:R-:W5:Y:S01]  /*96f0*/  LDSM.16.M88.4 R148, [R132+0x800] ;  /* 0x000800008494783b */ /* 0x000f620000000200 */
[C---:B--2---:R-:W-:Y:S08]  /*9700*/  HMMA.16816.F32 R12, R32.reuse, R16, RZ ;  /* 0x00000010200c723c */ /* 0x044ff000000018ff */
[C---:B------:R-:W-:Y:S08]  /*9710*/  HMMA.16816.F32 R16, R32.reuse, R18, RZ ;  /* 0x000000122010723c */ /* 0x040ff000000018ff */
[C---:B---3--:R-:W-:Y:S08]  /*9720*/  HMMA.16816.F32 R20, R32.reuse, R24, RZ ;  /* 0x000000182014723c */ /* 0x048ff000000018ff */
[C---:B------:R-:W-:Y:S08]  /*9730*/  HMMA.16816.F32 R24, R32.reuse, R26, RZ ;  /* 0x0000001a2018723c */ /* 0x040ff000000018ff */
[C---:B----4-:R-:W-:Y:S07]  /*9740*/  HMMA.16816.F32 R28, R32.reuse, R136, RZ ;  /* 0x00000088201c723c */ /* 0x050fee00000018ff */
[----:B------:R-:W-:Y:S01]  /*9750*/  @!P6 LEA.HI.X R137, R0, R153, R152, 0x5, P0 ;  /* 0x000000990089e211 */ /* 0x000fe200000f2c98 */
[----:B------:R-:W-:Y:S01]  /*9760*/  HMMA.16816.F32 R32, R32, R138, RZ ;  /* 0x0000008a2020723c */ /* 0x000fe200000018ff */
[----:B------:R-:W-:Y:S01]  /*9770*/  @!P6 IADD3 R0, P5, R157, R234, RZ ;  /* 0x000000ea9d00e210 */ /* 0x000fe20007fbe0ff */
[----:B------:R-:W2:Y:S01]  /*9780*/  LDSM.16.M88.4 R152, [R132+0x1000] ;  /* 0x001000008498783b */ /* 0x000ea20000000200 */
[----:B------:R-:W-:Y:S02]  /*9790*/  @!P6 ISETP.GE.AND P0, PT, R204, c[0x0][0x1d4], PT ;  /* 0x00007500cc00ea0c */ /* 0x000fe40003f06270 */
[----:B------:R-:W-:Y:S02]  /*97a0*/  @!P6 IADD3.X R137, R137, R194, RZ, P5, !PT ;  /* 0x000000c28989e210 */ /* 0x000fe40002ffe4ff */
[C---:B------:R-:W-:Y:S01]  /*97b0*/  @!P6 LEA R170, P5, R0.reuse, c[0x0][0x1f8], 0x1 ;  /* 0x00007e0000aaea11 */ /* 0x040fe200078a08ff */
[C---:B-1----:R-:W-:Y:S05]  /*97c0*/  HMMA.16816.F32 R4, R140.reuse, R144, R4 ;  /* 0x000000908c04723c */ /* 0x042fea0000001804 */
[----:B------:R-:W-:Y:S02]  /*97d0*/  @!P6 LEA.HI.X R171, R0, c[0x0][0x1fc], R137, 0x1, P5 ;  /* 0x00007f0000abea11 */ /* 0x000fe400028f0c89 */
[----:B------:R-:W1:Y:S01]  /*97e0*/  LDSM.16.M88.4 R136, [R132+0x1800] ;  /* 0x001800008488783b */ /* 0x000e620000000200 */
[C---:B------:R-:W-:Y:S04]  /*97f0*/  HMMA.16816.F32 R8, R140.reuse, R146, R8 ;  /* 0x000000928c08723c */ /* 0x040fe80000001808 */
[----:B------:R-:W-:Y:S03]  /*9800*/  IADD3 R0, R135, R172, RZ ;  /* 0x000000ac87007210 */ /* 0x000fe60007ffe0ff */
[----:B------:R-:W-:Y:S01]  /*9810*/  @!PT LDS RZ, [RZ] ;  /* 0x00000000fffff984 */ /* 0x000fe20000000800 */
[----:B------:R-:W-:Y:S01]  /*9820*/  @!PT LDS RZ, [RZ] ;  /* 0x00000000fffff984 */ /* 0x000fe20000000800 */
[----:B------:R-:W-:Y:S01]  /*9830*/  @!PT LDS RZ, [RZ] ;  /* 0x00000000fffff984 */ /* 0x000fe20000000800 */
[----:B------:R3:W-:Y:S01]  /*9840*/  @!P6 LDGSTS.E.BYPASS.LTC128B.128 [R168], [R164.64], !P4 ;  /* 0x00000000a4a8efae */ /* 0x0007e2000e101d48 */
[C---:B-----5:R-:W-:Y:S07]  /*9850*/  HMMA.16816.F32 R12, R140.reuse, R148, R12 ;  /* 0x000000948c0c723c */ /* 0x060fee000000180c */
[----:B------:R3:W-:Y:S01]  /*9860*/  @!P6 LDGSTS.E.BYPASS.LTC128B.128 [R168+0x2000], [R164.64+0x80], !P0 ;  /* 0x02000080a4a8efae */ /* 0x0007e2000c101d48 */
[C---:B------:R-:W-:Y:S07]  /*9870*/  HMMA.16816.F32 R16, R140.reuse, R150, R16 ;  /* 0x000000968c10723c */ /* 0x040fee0000001810 */
[----:B------:R3:W-:Y:S01]  /*9880*/  @!P6 LDGSTS.E.BYPASS.LTC128B.128 [R168+0x4000], [R164.64+0x100], !P3 ;  /* 0x04000100a4a8efae */ /* 0x0007e2000d901d48 */
[C---:B--2---:R-:W-:Y:S07]  /*9890*/  HMMA.16816.F32 R20, R140.reuse, R152, R20 ;  /* 0x000000988c14723c */ /* 0x044fee0000001814 */
[----:B------:R2:W-:Y:S01]  /*98a0*/  @!P6 LDGSTS.E.BYPASS.LTC128B.128 [R168+0x1000], [R170.64], !P4 ;  /* 0x01000000aaa8efae */ /* 0x0005e2000e101d48 */
[C---:B------:R-:W-:Y:S07]  /*98b0*/  HMMA.16816.F32 R24, R140.reuse, R154, R24 ;  /* 0x0000009a8c18723c */ /* 0x040fee0000001818 */
[----:B------:R2:W-:Y:S01]  /*98c0*/  @!P6 LDGSTS.E.BYPASS.LTC128B.128 [R168+0x3000], [R170.64+0x80], !P0 ;  /* 0x03000080aaa8efae */ /* 0x0005e2000c101d48 */
[C---:B-1----:R-:W-:Y:S07]  /*98d0*/  HMMA.16816.F32 R28, R140.reuse, R136, R28 ;  /* 0x000000888c1c723c */ /* 0x042fee000000181c */
[----:B------:R2:W-:Y:S01]  /*98e0*/  @!P6 LDGSTS.E.BYPASS.LTC128B.128 [R168+0x5000], [R170.64+0x100], !P3 ;  /* 0x05000100aaa8efae */ /* 0x0005e2000d901d48 */
[----:B------:R-:W-:Y:S07]  /*98f0*/  HMMA.16816.F32 R32, R140, R138, R32 ;  /* 0x0000008a8c20723c */ /* 0x000fee0000001820 */
[----:B------:R-:W-:Y:S08]  /*9900*/  LDSM.16.M88.4 R144, [R184] ;  /* 0x00000000b890783b */ /* 0x000ff00000000200 */
[----:B------:R-:W1:Y:S08]  /*9910*/  LDSM.16.M88.4 R156, [R0] ;  /* 0x00000000009c783b */ /* 0x000e700000000200 */
[----:B------:R-:W4:Y:S08]  /*9920*/  LDSM.16.M88.4 R160, [R0+0x800] ;  /* 0x0008000000a0783b */ /* 0x000f300000000200 */
[----:B------:R-:W5:Y:S08]  /*9930*/  LDSM.16.M88.4 R148, [R0+0x1000] ;  /* 0x001000000094783b */ /* 0x000f700000000200 */
[----:B------:R-:W0:Y:S08]  /*9940*/  LDGDEPBAR ;  /* 0x00000000000079af */ /* 0x000e300000000000 */
[----:B---3--:R-:W3:Y:S01]  /*9950*/  LDSM.16.M88.4 R164, [R0+0x1800] ;  /* 0x0018000000a4783b */ /* 0x008ee20000000200 */
[C---:B-1----:R-:W-:Y:S07]  /*9960*/  HMMA.16816.F32 R4, R144.reuse, R156, R4 ;  /* 0x0000009c9004723c */ /* 0x042fee0000001804 */
[----:B------:R-:W-:Y:S01]  /*9970*/  LDSM.16.M88.4 R152, [R183] ;  /* 0x00000000b798783b */ /* 0x000fe20000000200 */
[C---:B------:R-:W-:Y:S07]  /*9980*/  HMMA.16816.F32 R8, R144.reuse, R158, R8 ;  /* 0x0000009e9008723c */ /* 0x040fee0000001808 */
[----:B--2---:R-:W1:Y:S01]  /*9990*/  LDSM.16.M88.4 R168, [R2] ;  /* 0x0000000002a8783b */ /* 0x004e620000000200 */
[C---:B----4-:R-:W-:Y:S07]  /*99a0*/  HMMA.16816.F32 R12, R144.reuse, R160, R12 ;  /* 0x000000a0900c723c */ /* 0x050fee000000180c */
[----:B------:R-:W2:Y:S01]  /*99b0*/  LDSM.16.M88.4 R136, [R2+0x800] ;  /* 0x000800000288783b */ /* 0x000ea20000000200 */
[C---:B------:R-:W-:Y:S07]  /*99c0*/  HMMA.16816.F32 R16, R144.reuse, R162, R16 ;  /* 0x000000a29010723c */ /* 0x040fee0000001810 */
[----:B------:R-:W4:Y:S01]  /*99d0*/  LDSM.16.M88.4 R140, [R2+0x1000] ;  /* 0x00100000028c783b */ /* 0x000f220000000200 */
[C---:B-----5:R-:W-:Y:S07]  /*99e0*/  HMMA.16816.F32 R20, R144.reuse, R148, R20 ;  /* 0x000000949014723c */ /* 0x060fee0000001814 */
[----:B------:R-:W5:Y:S01]  /*99f0*/  LDSM.16.M88.4 R156, [R2+0x1800] ;  /* 0x00180000029c783b */ /* 0x000f620000000200 */
[C---:B------:R-:W-:Y:S07]  /*9a00*/  HMMA.16816.F32 R24, R144.reuse, R150, R24 ;  /* 0x000000969018723c */ /* 0x040fee0000001818 */
[----:B------:R-:W-:Y:S01]  /*9a10*/  LDSM.16.M88.4 R148, [R172+0x2000] ;  /* 0x00200000ac94783b */ /* 0x000fe20000000200 */
[C---:B---3--:R-:W-:Y:S07]  /*9a20*/  HMMA.16816.F32 R28, R144.reuse, R164, R28 ;  /* 0x000000a4901c723c */ /* 0x048fee000000181c */
[----:B------:R-:W-:Y:S01]  /*9a30*/  LDSM.16.M88.4 R160, [R172+0x2800] ;  /* 0x00280000aca0783b */ /* 0x000fe20000000200 */
[----:B------:R-:W-:Y:S07]  /*9a40*/  HMMA.16816.F32 R32, R144, R166, R32 ;  /* 0x000000a69020723c */ /* 0x000fee0000001820 */
[----:B------:R-:W3:Y:S01]  /*9a50*/  LDSM.16.M88.4 R144, [R188+0x4000] ;  /* 0x00400000bc90783b */ /* 0x000ee20000000200 */
[C---:B-1----:R-:W-:Y:S07]  /*9a60*/  HMMA.16816.F32 R4, R152.reuse, R168, R4 ;  /* 0x000000a89804723c */ /* 0x042fee0000001804 */
[----:B------:R-:W-:Y:S01]  /*9a70*/  LDSM.16.M88.4 R164, [R185+0x4000] ;  /* 0x00400000b9a4783b */ /* 0x000fe20000000200 */
[C---:B------:R-:W-:Y:S07]  /*9a80*/  HMMA.16816.F32 R8, R152.reuse, R170, R8 ;  /* 0x000000aa9808723c */ /* 0x040fee0000001808 */
[----:B------:R-:W-:Y:S01]  /*9a90*/  LDSM.16.M88.4 R168, [R132+0x2000] ;  /* 0x0020000084a8783b */ /* 0x000fe20000000200 */
[C---:B--2---:R-:W-:Y:S08]  /*9aa0*/  HMMA.16816.F32 R12, R152.reuse, R136, R12 ;  /* 0x00000088980c723c */ /* 0x044ff0000000180c */
[C---:B------:R-:W-:Y:S01]  /*9ab0*/  HMMA.16816.F32 R16, R152.reuse, R138, R16 ;  /* 0x0000008a9810723c */ /* 0x040fe20000001810 */
[----:B------:R-:W1:Y:S07]  /*9ac0*/  LDSM.16.M88.4 R136, [R172+0x3000] ;  /* 0x00300000ac88783b */ /* 0x000e6e0000000200 */
[C---:B----4-:R-:W-:Y:S08]  /*9ad0*/  HMMA.16816.F32 R20, R152.reuse, R140, R20 ;  /* 0x0000008c9814723c */ /* 0x050ff00000001814 */
[C---:B------:R-:W-:Y:S01]  /*9ae0*/  HMMA.16816.F32 R24, R152.reuse, R142, R24 ;  /* 0x0000008e9818723c */ /* 0x040fe20000001818 */
[----:B------:R-:W2:Y:S07]  /*9af0*/  LDSM.16.M88.4 R140, [R172+0x3800] ;  /* 0x00380000ac8c783b */ /* 0x000eae0000000200 */
[C---:B-----5:R-:W-:Y:S08]  /*9b00*/  HMMA.16816.F32 R28, R152.reuse, R156, R28 ;  /* 0x0000009c981c723c */ /* 0x060ff0000000181c */
[----:B------:R-:W-:Y:S01]  /*9b10*/  HMMA.16816.F32 R32, R152, R158, R32 ;  /* 0x0000009e9820723c */ /* 0x000fe20000001820 */
[----:B------:R-:W4:Y:S07]  /*9b20*/  LDSM.16.M88.4 R152, [R132+0x2800] ;  /* 0x002800008498783b */ /* 0x000f2e0000000200 */
[C---:B---3--:R-:W-:Y:S01]  /*9b30*/  HMMA.16816.F32 R4, R144.reuse, R148, R4 ;  /* 0x000000949004723c */ /* 0x048fe20000001804 */
[----:B------:R-:W-:Y:S07]  /*9b40*/  LDSM.16.M88.4 R156, [R132+0x3800] ;  /* 0x00380000849c783b */ /* 0x000fee0000000200 */
[C---:B------:R-:W-:Y:S01]  /*9b50*/  HMMA.16816.F32 R8, R144.reuse, R150, R8 ;  /* 0x000000969008723c */ /* 0x040fe20000001808 */
[----:B------:R-:W3:Y:S07]  /*9b60*/  LDSM.16.M88.4 R148, [R132+0x3000] ;  /* 0x003000008494783b */ /* 0x000eee0000000200 */
        /* <DEDUP_REMOVED lines=10> */
[----:B------:R-:W5:Y:S07]  /*9c10*/  LDSM.16.M88.4 R144, [R0+0x3000] ;  /* 0x003000000090783b */ /* 0x000f6e0000000200 */
[C---:B------:R-:W-:Y:S01]  /*9c20*/  HMMA.16816.F32 R8, R164.reuse, R170, R8 ;  /* 0x000000aaa408723c */ /* 0x040fe20000001808 */
[----:B------:R-:W-:Y:S07]  /*9c30*/  LDSM.16.M88.4 R168, [R2+0x2000] ;  /* 0x0020000002a8783b */ /* 0x000fee0000000200 */
[C---:B----4-:R-:W-:Y:S08]  /*9c40*/  HMMA.16816.F32 R12, R164.reuse, R152, R12 ;  /* 0x00000098a40c723c */ /* 0x050ff0000000180c */
[C---:B------:R-:W-:Y:S01]  /*9c50*/  HMMA.16816.F32 R16, R164.reuse, R154, R16 ;  /* 0x0000009aa410723c */ /* 0x040fe20000001810 */
[----:B------:R-:W-:Y:S07]  /*9c60*/  LDSM.16.M88.4 R152, [R183+0x4000] ;  /* 0x00400000b798783b */ /* 0x000fee0000000200 */
[C---:B---3--:R-:W-:Y:S08]  /*9c70*/  HMMA.16816.F32 R20, R164.reuse, R148, R20 ;  /* 0x00000094a414723c */ /* 0x048ff00000001814 */
[C---:B------:R-:W-:Y:S01]  /*9c80*/  HMMA.16816.F32 R24, R164.reuse, R150, R24 ;  /* 0x00000096a418723c */ /* 0x040fe20000001818 */
[----:B------:R-:W3:Y:S07]  /*9c90*/  LDSM.16.M88.4 R148, [R0+0x3800] ;  /* 0x003800000094783b */ /* 0x000eee0000000200 */
[C---:B------:R-:W-:Y:S08]  /*9ca0*/  HMMA.16816.F32 R28, R164.reuse, R156, R28 ;  /* 0x0000009ca41c723c */ /* 0x040ff0000000181c */
[----:B------:R-:W-:Y:S01]  /*9cb0*/  HMMA.16816.F32 R32, R164, R158, R32 ;  /* 0x0000009ea420723c */ /* 0x000fe20000001820 */
[----:B------:R-:W4:Y:S07]  /*9cc0*/  LDSM.16.M88.4 R156, [R176+0x2800] ;  /* 0x00280000b09c783b */ /* 0x000f2e0000000200 */
[C---:B-1----:R-:W-:Y:S01]  /*9cd0*/  HMMA.16816.F32 R4, R136.reuse, R160, R4 ;  /* 0x000000a08804723c */ /* 0x042fe20000001804 */
[----:B------:R-:W-:Y:S07]  /*9ce0*/  LDSM.16.M88.4 R164, [R172+0x5000] ;  /* 0x00500000aca4783b */ /* 0x000fee0000000200 */
[C---:B------:R-:W-:Y:S01]  /*9cf0*/  HMMA.16816.F32 R8, R136.reuse, R162, R8 ;  /* 0x000000a28808723c */ /* 0x040fe20000001808 */
[----:B------:R-:W-:Y:S07]  /*9d00*/  LDSM.16.M88.4 R160, [R172+0x4800] ;  /* 0x00480000aca0783b */ /* 0x000fee0000000200 */
[C---:B--2---:R-:W-:Y:S08]  /*9d10*/  HMMA.16816.F32 R12, R136.reuse, R140, R12 ;  /* 0x0000008c880c723c */ /* 0x044ff0000000180c */
[C---:B------:R-:W-:Y:S01]  /*9d20*/  HMMA.16816.F32 R16, R136.reuse, R142, R16 ;  /* 0x0000008e8810723c */ /* 0x040fe20000001810 */
[----:B------:R-:W1:Y:S07]  /*9d30*/  LDSM.16.M88.4 R140, [R176+0x3000] ;  /* 0x00300000b08c783b */ /* 0x000e6e0000000200 */
[C---:B-----5:R-:W-:Y:S08]  /*9d40*/  HMMA.16816.F32 R20, R136.reuse, R144, R20 ;  /* 0x000000908814723c */ /* 0x060ff00000001814 */
[C---:B------:R-:W-:Y:S01]  /*9d50*/  HMMA.16816.F32 R24, R136.reuse, R146, R24 ;  /* 0x000000928818723c */ /* 0x040fe20000001818 */
[----:B------:R-:W2:Y:S07]  /*9d60*/  LDSM.16.M88.4 R144, [R176+0x3800] ;  /* 0x00380000b090783b */ /* 0x000eae0000000200 */
[C---:B---3--:R-:W-:Y:S08]  /*9d70*/  HMMA.16816.F32 R28, R136.reuse, R148, R28 ;  /* 0x00000094881c723c */ /* 0x048ff0000000181c */
[----:B------:R-:W-:Y:S01]  /*9d80*/  HMMA.16816.F32 R32, R136, R150, R32 ;  /* 0x000000968820723c */ /* 0x000fe20000001820 */
[----:B------:R-:W-:Y:S07]  /*9d90*/  LDSM.16.M88.4 R136, [R188+0x8000] ;  /* 0x00800000bc88783b */ /* 0x000fee0000000200 */
[C---:B------:R-:W-:Y:S01]  /*9da0*/  HMMA.16816.F32 R4, R152.reuse, R168, R4 ;  /* 0x000000a89804723c */ /* 0x040fe20000001804 */
[----:B------:R-:W3:Y:S07]  /*9db0*/  LDSM.16.M88.4 R148, [R172+0x4000] ;  /* 0x00400000ac94783b */ /* 0x000eee0000000200 */
[C---:B------:R-:W-:Y:S01]  /*9dc0*/  HMMA.16816.F32 R8, R152.reuse, R170, R8 ;  /* 0x000000aa9808723c */ /* 0x040fe20000001808 */
[----:B------:R-:W-:Y:S07]  /*9dd0*/  LDSM.16.M88.4 R168, [R132+0x4000] ;  /* 0x0040000084a8783b */ /* 0x000fee0000000200 */
[C---:B----4-:R-:W-:Y:S08]  /*9de0*/  HMMA.16816.F32 R12, R152.reuse, R156, R12 ;  /* 0x0000009c980c723c */ /* 0x050ff0000000180c */
        /* <DEDUP_REMOVED lines=39> */
[C---:B-1----:R-:W-:Y:S07]  /*a060*/  HMMA.16816.F32 R20, R160.reuse, R156, R20 ;  /* 0x0000009ca014723c */ /* 0x042fee0000001814 */
[-C--:B------:R-:W-:Y:S01]  /*a070*/  IADD3 R156, R181, R177.reuse, RZ ;  /* 0x000000b1b59c7210 */ /* 0x080fe20007ffe0ff */
[C---:B------:R-:W-:Y:S04]  /*a080*/  HMMA.16816.F32 R24, R160.reuse, R158, R24 ;  /* 0x0000009ea018723c */ /* 0x040fe80000001818 */
[----:B------:R-:W-:Y:S03]  /*a090*/  IADD3 R157, R187, R156, RZ ;  /* 0x0000009cbb9d7210 */ /* 0x000fe60007ffe0ff */
[----:B------:R-:W-:Y:S01]  /*a0a0*/  IADD3 R158, R182, R177, RZ ;  /* 0x000000b1b69e7210 */ /* 0x000fe20007ffe0ff */
        /* <DEDUP_REMOVED lines=8> */
[C---:B------:R-:W-:Y:S01]  /*a130*/  HMMA.16816.F32 R16, R168.reuse, R142, R16 ;  /* 0x0000008ea810723c */ /* 0x040fe20000001810 */
[----:B------:R-:W-:Y:S03]  /*a140*/  LDSM.16.MT88.4 R148, [R158+0x2800] ;  /* 0x002800009e94783b */ /* 0x000fe60000004200 */
[----:B------:R-:W-:Y:S02]  /*a150*/  FMNMX.FTZ R0, R4, R133, !PT ;  /* 0x0000008504007209 */ /* 0x000fe40007810000 */
[----:B------:R-:W-:Y:S02]  /*a160*/  FMNMX.FTZ R2, R6, R3, !PT ;  /* 0x0000000306027209 */ /* 0x000fe40007810000 */
[C---:B----4-:R-:W-:Y:S04]  /*a170*/  HMMA.16816.F32 R20, R168.reuse, R136, R20 ;  /* 0x00000088a814723c */ /* 0x050fe80000001814 */
[----:B------:R-:W-:Y:S04]  /*a180*/  FMNMX.FTZ R141, R5, R0, !PT ;  /* 0x00000000058d7209 */ /* 0x000fe80007810000 */
        /* <DEDUP_REMOVED lines=31> */
[----:B------:R-:W-:Y:S02]  /*a380*/  LDSM.16.MT88.4 R144, [R156] ;  /* 0x000000009c90783b */ /* 0x000fe40000004200 */
[----:B------:R-:W-:Y:S06]  /*a390*/  FMNMX.FTZ R141, R35, R0, !PT ;  /* 0x00000000238d7209 */ /* 0x000fec0007810000 */
[----:B------:R-:W1:Y:S08]  /*a3a0*/  SHFL.BFLY PT, R2, R143, 0x2, 0x1f ;  /* 0x0c401f008f027f89 */ /* 0x000e7000000e0000 */
        /* <DEDUP_REMOVED lines=10> */
[----:B------:R-:W1:Y:S01]  /*a450*/  LDSM.16.MT88.4 R136, [R158] ;  /* 0x000000009e88783b */ /* 0x000e620000004200 */
[--C-:B------:R-:W-:Y:S02]  /*a460*/  FFMA.FTZ R164, R4, c[0x0][0x2d0], -R168.reuse ;  /* 0x0000b40004a47a23 */ /* 0x100fe400000108a8 */
[C---:B------:R-:W-:Y:S02]  /*a470*/  FADD.FTZ R133, -R0.reuse, R3 ;  /* 0x0000000300857221 */ /* 0x040fe40000010100 */
[----:B------:R-:W-:Y:S01]  /*a480*/  FMUL.FTZ R167, R0, c[0x0][0x2d0] ;  /* 0x0000b40000a77a20 */ /* 0x000fe20000410000 */
[----:B------:R-:W2:Y:S01]  /*a490*/  MUFU.EX2 R132, R132 ;  /* 0x0000008400847308 */ /* 0x000ea20000000800 */
[----:B------:R-:W-:Y:S01]  /*a4a0*/  FMUL.FTZ R3, R133, c[0x0][0x2d0] ;  /* 0x0000b40085037a20 */ /* 0x000fe20000410000 */
[----:B------:R-:W-:Y:S01]  /*a4b0*/  IADD3 R133, R187, R158, RZ ;  /* 0x0000009ebb857210 */ /* 0x000fe20007ffe0ff */
[--C-:B------:R-:W-:Y:S02]  /*a4c0*/  FFMA.FTZ R159, R5, c[0x0][0x2d0], -R168.reuse ;  /* 0x0000b400059f7a23 */ /* 0x100fe400000108a8 */
[--C-:B------:R-:W-:Y:S02]  /*a4d0*/  FFMA.FTZ R160, R8, c[0x0][0x2d0], -R168.reuse ;  /* 0x0000b40008a07a23 */ /* 0x100fe400000108a8 */
[--C-:B------:R-:W-:Y:S01]  /*a4e0*/  FFMA.FTZ R161, R9, c[0x0][0x2d0], -R168.reuse ;  /* 0x0000b40009a17a23 */ /* 0x100fe200000108a8 */
[----:B------:R-:W3:Y:S01]  /*a4f0*/  LDSM.16.MT88.4 R140, [R133] ;  /* 0x00000000858c783b */ /* 0x000ee20000004200 */
[--C-:B------:R-:W-:Y:S01]  /*a500*/  FFMA.FTZ R162, R6, c[0x0][0x2d0], -R167.reuse ;  /* 0x0000b40006a27a23 */ /* 0x100fe200000108a7 */
[----:B------:R-:W4:Y:S01]  /*a510*/  MUFU.EX2 R3, R3 ;  /* 0x0000000300037308 */ /* 0x000f220000000800 */
        /* <DEDUP_REMOVED lines=21> */
[----:B------:R-:W4:Y:S01]  /*a670*/  LDSM.16.MT88.4 R124, [R157] ;  /* 0x000000009d7c783b */ /* 0x000f220000004200 */
[C---:B------:R-:W-:Y:S02]  /*a680*/  FMUL.FTZ R101, R132.reuse, R101 ;  /* 0x0000006584657220 */ /* 0x040fe40000410000 */
[C---:B------:R-:W-:Y:S02]  /*a690*/  FMUL.FTZ R102, R3.reuse, R102 ;  /* 0x0000006603667220 */ /* 0x040fe40000410000 */
[----:B------:R-:W-:Y:S02]  /*a6a0*/  FMUL.FTZ R103, R3, R103 ;  /* 0x0000006703677220 */ /* 0x000fe40000410000 */
[----:B------:R-:W5:Y:S01]  /*a6b0*/  MUFU.EX2 R161, R161 ;  /* 0x000000a100a17308 */ /* 0x000f620000000800 */
        /* <DEDUP_REMOVED lines=33> */
[----:B------:R-:W-:Y:S02]  /*a8d0*/  FMUL.FTZ R41, R132, R41 ;  /* 0x0000002984297220 */ /* 0x000fe40000410000 */
[C---:B------:R-:W-:Y:S02]  /*a8e0*/  FMUL.FTZ R42, R3.reuse, R42 ;  /* 0x0000002a032a7220 */ /* 0x040fe40000410000 */
[----:B------:R-:W-:Y:S02]  /*a8f0*/  FMUL.FTZ R43, R3, R43 ;  /* 0x0000002b032b7220 */ /* 0x000fe40000410000 */
[--C-:B------:R-:W-:Y:S02]  /*a900*/  FFMA.FTZ R189, R30, c[0x0][0x2d0], -R167.reuse ;  /* 0x0000b4001ebd7a23 */ /* 0x100fe400000108a7 */
[--C-:B------:R-:W-:Y:S01]  /*a910*/  FFMA.FTZ R190, R31, c[0x0][0x2d0], -R167.reuse ;  /* 0x0000b4001fbe7a23 */ /* 0x100fe200000108a7 */
        /* <DEDUP_REMOVED lines=13> */
[----:B------:R-:W5:Y:S02]  /*a9f0*/  MUFU.EX2 R176, R176 ;  /* 0x000000b000b07308 */ /* 0x000f640000000800 */
[C---:B------:R-:W-:Y:S02]  /*aa00*/  FMUL.FTZ R51, R3.reuse, R51 ;  /* 0x0000003303337220 */ /* 0x040fe40000410000 */
[C---:B------:R-:W-:Y:S02]  /*aa10*/  FMUL.FTZ R52, R132.reuse, R52 ;  /* 0x0000003484347220 */ /* 0x040fe40000410000 */
[C---:B---3--:R-:W-:Y:S04]  /*aa20*/  HMMA.16816.F32 R100, R128.reuse, R140, R100 ;  /* 0x0000008c8064723c */ /* 0x048fe80000001864 */
[C---:B------:R-:W-:Y:S01]  /*aa30*/  FMUL.FTZ R53, R132.reuse, R53 ;  /* 0x0000003584357220 */ /* 0x040fe20000410000 */
[----:B------:R-:W-:Y:S01]  /*aa40*/  MUFU.EX2 R189, R189 ;  /* 0x000000bd00bd7308 */ /* 0x000fe20000000800 */
[C---:B------:R-:W-:Y:S02]  /*aa50*/  FMUL.FTZ R54, R3.reuse, R54 ;  /* 0x0000003603367220 */ /* 0x040fe40000410000 */
        /* <DEDUP_REMOVED lines=9> */
[----:B------:R-:W-:Y:S03]  /*aaf0*/  LDSM.16.MT88.4 R144, [R133+0x800] ;  /* 0x000800008590783b */ /* 0x000fe60000004200 */
        /* <DEDUP_REMOVED lines=9> */
[C---:B-1----:R-:W-:Y:S04]  /*ab90*/  HMMA.16816.F32 R36, R128.reuse, R136, R36 ;  /* 0x000000888024723c */ /* 0x042fe80000001824 */
[C---:B------:R-:W-:Y:S02]  /*aba0*/  FMUL.FTZ R65, R132.reuse, R65 ;  /* 0x0000004184417220 */ /* 0x040fe40000410000 */
[C---:B------:R-:W-:Y:S02]  /*abb0*/  FMUL.FTZ R66, R3.reuse, R66 ;  /* 0x0000004203427220 */ /* 0x040fe40000410000 */
        /* <DEDUP_REMOVED lines=11> */
[C---:B------:R-:W-:Y:S01]  /*ac70*/  FMUL.FTZ R73, R132.reuse, R73 ;  /* 0x0000004984497220 */ /* 0x040fe20000410000 */
[C---:B----4-:R-:W-:Y:S03]  /*ac80*/  HMMA.16816.F32 R52, R128.reuse, R124, R52 ;  /* 0x0000007c8034723c */ /* 0x050fe60000001834 */
[C---:B------:R-:W-:Y:S02]  /*ac90*/  FMUL.FTZ R74, R3.reuse, R74 ;  /* 0x0000004a034a7220 */ /* 0x040fe40000410000 */
[C---:B------:R-:W-:Y:S02]  /*aca0*/  FMUL.FTZ R75, R3.reuse, R75 ;  /* 0x0000004b034b7220 */ /* 0x040fe40000410000 */
[C---:B------:R-:W-:Y:S01]  /*acb0*/  FMUL.FTZ R76, R132.reuse, R76 ;  /* 0x0000004c844c7220 */ /* 0x040fe20000410000 */
        /* <DEDUP_REMOVED lines=16> */
[----:B------:R-:W-:Y:S02]  /*adc0*/  FMUL.FTZ R85, R132, R85 ;  /* 0x0000005584557220 */ /* 0x000fe40000410000 */
[C---:B------:R-:W-:Y:S02]  /*add0*/  FMUL.FTZ R86, R3.reuse, R86 ;  /* 0x0000005603567220 */ /* 0x040fe40000410000 */
[----:B------:R-:W-:Y:S01]  /*ade0*/  FMUL.FTZ R87, R3, R87 ;  /* 0x0000005703577220 */ /* 0x000fe20000410000 */
[C---:B----4-:R-:W-:Y:S03]  /*adf0*/  HMMA.16816.F32 R76, R128.reuse, R124, R76 ;  /* 0x0000007c804c723c */ /* 0x050fe6000000184c */
[--C-:B------:R-:W-:Y:S02]  /*ae00*/  FFMA.FTZ R169, R12, c[0x0][0x2d0], -R168.reuse ;  /* 0x0000b4000ca97a23 */ /* 0x100fe400000108a8 */
[----:B------:R-:W-:Y:S02]  /*ae10*/  FFMA.FTZ R170, R13, c[0x0][0x2d0], -R168 ;  /* 0x0000b4000daa7a23 */ /* 0x000fe400000108a8 */
[--C-:B------:R-:W-:Y:S01]  /*ae20*/  FFMA.FTZ R174, R14, c[0x0][0x2d0], -R167.reuse ;  /* 0x0000b4000eae7a23 */ /* 0x100fe200000108a7 */
[C---:B------:R-:W-:Y:S01]  /*ae30*/  HMMA.16816.F32 R80, R128.reuse, R126, R80 ;  /* 0x0000007e8050723c */ /* 0x040fe20000001850 */
[----:B------:R-:W4:Y:S01]  /*ae40*/  LDSM.16.MT88.4 R124, [R158+0x800] ;  /* 0x000800009e7c783b */ /* 0x000f220000004200 */
[----:B------:R-:W-:Y:S02]  /*ae50*/  MUFU.EX2 R169, R169 ;  /* 0x000000a900a97308 */ /* 0x000fe40000000800 */
[----:B------:R-:W-:Y:S01]  /*ae60*/  FFMA.FTZ R173, R15, c[0x0][0x2d0], -R167 ;  /* 0x0000b4000fad7a23 */ /* 0x000fe200000108a7 */
[----:B--2---:R-:W-:Y:S01]  /*ae70*/  F2FP.PACK_AB R14, R172, R171 ;  /* 0x000000abac0e723e */ /* 0x004fe200000000ff */
[----:B------:R-:W-:Y:S01]  /*ae80*/  FMUL.FTZ R88, R132, R88 ;  /* 0x0000005884587220 */ /* 0x000fe20000410000 */
[----:B-----5:R-:W-:Y:S01]  /*ae90*/  F2FP.PACK_AB R15, R176, R175 ;  /* 0x000000afb00f723e */ /* 0x020fe200000000ff */
[C---:B-1----:R-:W-:Y:S04]  /*aea0*/  HMMA.16816.F32 R84, R128.reuse, R136, R84 ;  /* 0x000000888054723c */ /* 0x042fe80000001854 */
[C---:B------:R-:W-:Y:S01]  /*aeb0*/  FMUL.FTZ R89, R132.reuse, R89 ;  /* 0x0000005984597220 */ /* 0x040fe20000410000 */
[----:B------:R-:W1:Y:S01]  /*aec0*/  MUFU.EX2 R170, R170 ;  /* 0x000000aa00aa7308 */ /* 0x000e620000000800 */
[C---:B------:R-:W-:Y:S02]  /*aed0*/  FMUL.FTZ R90, R3.reuse, R90 ;  /* 0x0000005a035a7220 */ /* 0x040fe40000410000 */
[C---:B------:R-:W-:Y:S04]  /*aee0*/  FMUL.FTZ R91, R3.reuse, R91 ;  /* 0x0000005b035b7220 */ /* 0x040fe80000410000 */
[C---:B------:R-:W-:Y:S02]  /*aef0*/  FMUL.FTZ R92, R132.reuse, R92 ;  /* 0x0000005c845c7220 */ /* 0x040fe40000410000 */
[C---:B------:R-:W-:Y:S01]  /*af00*/  FMUL.FTZ R93, R132.reuse, R93 ;  /* 0x0000005d845d7220 */ /* 0x040fe20000410000 */
[C---:B------:R-:W-:Y:S01]  /*af10*/  HMMA.16816.F32 R88, R128.reuse, R138, R88 ;  /* 0x0000008a8058723c */ /* 0x040fe20000001858 */
[----:B------:R-:W-:Y:S01]  /*af20*/  MUFU.EX2 R174, R174 ;  /* 0x000000ae00ae7308 */ /* 0x000fe20000000800 */
[----:B------:R-:W2:Y:S01]  /*af30*/  LDSM.16.MT88.4 R136, [R157+0x800] ;  /* 0x000800009d88783b */ /* 0x000ea20000004200 */
[C---:B------:R-:W-:Y:S02]  /*af40*/  FMUL.FTZ R94, R3.reuse, R94 ;  /* 0x0000005e035e7220 */ /* 0x040fe40000410000 */
[C---:B------:R-:W-:Y:S02]  /*af50*/  FMUL.FTZ R95, R3.reuse, R95 ;  /* 0x0000005f035f7220 */ /* 0x040fe40000410000 */
[C---:B------:R-:W-:Y:S02]  /*af60*/  FMUL.FTZ R96, R132.reuse, R96 ;  /* 0x0000006084607220 */ /* 0x040fe40000410000 */
[----:B------:R-:W-:Y:S02]  /*af70*/  FMUL.FTZ R97, R132, R97 ;  /* 0x0000006184617220 */ /* 0x000fe40000410000 */
[----:B------:R-:W5:Y:S01]  /*af80*/  MUFU.EX2 R173, R173 ;  /* 0x000000ad00ad7308 */ /* 0x000f620000000800 */
[C---:B---3--:R-:W-:Y:S03]  /*af90*/  HMMA.16816.F32 R92, R128.reuse, R140, R92 ;  /* 0x0000008c805c723c */ /* 0x048fe6000000185c */
[C---:B------:R-:W-:Y:S01]  /*afa0*/  FMUL.FTZ R98, R3.reuse, R98 ;  /* 0x0000006203627220 */ /* 0x040fe20000410000 */
[----:B-1----:R-:W-:Y:S01]  /*afb0*/  F2FP.PACK_AB R12, R170, R169 ;  /* 0x000000a9aa0c723e */ /* 0x002fe200000000ff */
[C---:B------:R-:W-:Y:S02]  /*afc0*/  FMUL.FTZ R99, R3.reuse, R99 ;  /* 0x0000006303637220 */ /* 0x040fe40000410000 */
[----:B------:R-:W-:Y:S02]  /*afd0*/  FFMA.FTZ R162, R3, R238, R162 ;  /* 0x000000ee03a27223 */ /* 0x000fe400000100a2 */
[----:B------:R-:W-:Y:S03]  /*afe0*/  FFMA.FTZ R164, R132, R239, R164 ;  /* 0x000000ef84a47223 */ /* 0x000fe600000100a4 */
[----:B------:R-:W-:Y:S01]  /*aff0*/  HMMA.16816.F32 R96, R128, R142, R96 ;  /* 0x0000008e8060723c */ /* 0x000fe20000001860 */
[----:B------:R-:W1:Y:S02]  /*b000*/  LDSM.16.MT88.4 R128, [R156+0x2800] ;  /* 0x002800009c80783b */ /* 0x000e640000004200 */
[----:B------:R-:W-:Y:S02]  /*b010*/  FADD.FTZ R159, R159, R164 ;  /* 0x000000a49f9f7221 */ /* 0x000fe40000010000 */
[----:B------:R-:W-:Y:S02]  /*b020*/  FADD.FTZ R162, R163, R162 ;  /* 0x000000a2a3a27221 */ /* 0x000fe40000010000 */
[----:B------:R-:W-:Y:S02]  /*b030*/  FADD.FTZ R160, R160, R159 ;  /* 0x0000009fa0a07221 */ /* 0x000fe40000010000 */
[----:B------:R-:W-:Y:S03]  /*b040*/  LDSM.16.MT88.4 R140, [R158+0x3000] ;  /* 0x003000009e8c783b */ /* 0x000fe60000004200 */
[----:B-----5:R-:W-:Y:S01]  /*b050*/  F2FP.PACK_AB R13, R173, R174 ;  /* 0x000000aead0d723e */ /* 0x020fe200000000ff */
[----:B------:R-:W-:Y:S02]  /*b060*/  FADD.FTZ R165, R165, R162 ;  /* 0x000000a2a5a57221 */ /* 0x000fe40000010000 */
[----:B------:R-:W-:Y:S02]  /*b070*/  FADD.FTZ R160, R161, R160 ;  /* 0x000000a0a1a07221 */ /* 0x000fe40000010000 */
[----:B------:R-:W-:Y:S02]  /*b080*/  FADD.FTZ R165, R166, R165 ;  /* 0x000000a5a6a57221 */ /* 0x000fe40000010000 */
[C---:B----4-:R-:W-:Y:S05]  /*b090*/  HMMA.16816.F32 R4, R12.reuse, R124, R4 ;  /* 0x0000007c0c04723c */ /* 0x050fea0000001804 */
[----:B------:R-:W-:Y:S02]  /*b0a0*/  FADD.FTZ R169, R169, R160 ;  /* 0x000000a0a9a97221 */ /* 0x000fe40000010000 */
[----:B------:R-:W-:Y:S01]  /*b0b0*/  FADD.FTZ R174, R174, R165 ;  /* 0x000000a5aeae7221 */ /* 0x000fe20000010000 */
        /* <DEDUP_REMOVED lines=9> */
[C---:B------:R-:W-:Y:S08]  /*b150*/  HMMA.16816.F32 R108, R12.reuse, R16, R108 ;  /* 0x000000100c6c723c */ /* 0x040ff0000000186c */
[C---:B------:R-:W-:Y:S01]  /*b160*/  HMMA.16816.F32 R112, R12.reuse, R18, R112 ;  /* 0x000000120c70723c */ /* 0x040fe20000001870 */
[----:B------:R-:W4:Y:S07]  /*b170*/  LDSM.16.MT88.4 R16, [R158+0x4800] ;  /* 0x004800009e10783b */ /* 0x000f2e0000004200 */
[C---:B--2---:R-:W-:Y:S08]  /*b180*/  HMMA.16816.F32 R116, R12.reuse, R136, R116 ;  /* 0x000000880c74723c */ /* 0x044ff00000001874 */
[C---:B------:R-:W-:Y:S01]  /*b190*/  HMMA.16816.F32 R120, R12.reuse, R138, R120 ;  /* 0x0000008a0c78723c */ /* 0x040fe20000001878 */
[----:B------:R-:W2:Y:S07]  /*b1a0*/  LDSM.16.MT88.4 R136, [R133+0x4800] ;  /* 0x004800008588783b */ /* 0x000eae0000004200 */
        /* <DEDUP_REMOVED lines=10> */
[----:B------:R-:W5:Y:S03]  /*b250*/  MUFU.EX2 R149, R149 ;  /* 0x0000009500957308 */ /* 0x000f660000000800 */
[--C-:B------:R-:W-:Y:S02]  /*b260*/  FFMA.FTZ R153, R23, c[0x0][0x2d0], -R167.reuse ;  /* 0x0000b40017997a23 */ /* 0x100fe400000108a7 */
[----:B------:R-:W-:Y:S01]  /*b270*/  LDSM.16.MT88.4 R20, [R133+0x1000] ;  /* 0x001000008514783b */ /* 0x000fe20000004200 */
[--C-:B------:R-:W-:Y:S01]  /*b280*/  FFMA.FTZ R154, R26, c[0x0][0x2d0], -R167.reuse ;  /* 0x0000b4001a9a7a23 */ /* 0x100fe200000108a7 */
[C---:B-1----:R-:W-:Y:S03]  /*b290*/  HMMA.16816.F32 R52, R12.reuse, R128, R52 ;  /* 0x000000800c34723c */ /* 0x042fe60000001834 */
[----:B------:R-:W-:Y:S01]  /*b2a0*/  MUFU.EX2 R150, R150 ;  /* 0x0000009600967308 */ /* 0x000fe20000000800 */
[----:B------:R-:W-:Y:S02]  /*b2b0*/  FFMA.FTZ R155, R27, c[0x0][0x2d0], -R167 ;  /* 0x0000b4001b9b7a23 */ /* 0x000fe400000108a7 */
[----:B------:R-:W-:Y:S02]  /*b2c0*/  LDSM.16.MT88.4 R24, [R156+0x1000] ;  /* 0x001000009c18783b */ /* 0x000fe40000004200 */
[C---:B------:R-:W-:Y:S05]  /*b2d0*/  HMMA.16816.F32 R56, R12.reuse, R130, R56 ;  /* 0x000000820c38723c */ /* 0x040fea0000001838 */
[----:B------:R-:W1:Y:S01]  /*b2e0*/  MUFU.EX2 R151, R151 ;  /* 0x0000009700977308 */ /* 0x000e620000000800 */
[----:B------:R-:W1:Y:S02]  /*b2f0*/  LDSM.16.MT88.4 R128, [R156+0x4800] ;  /* 0x004800009c80783b */ /* 0x000e640000004200 */
[C---:B---3--:R-:W-:Y:S07]  /*b300*/  HMMA.16816.F32 R60, R12.reuse, R124, R60 ;  /* 0x0000007c0c3c723c */ /* 0x048fee000000183c */
[----:B------:R-:W-:Y:S01]  /*b310*/  MUFU.EX2 R152, R152 ;  /* 0x0000009800987308 */ /* 0x000fe20000000800 */
[C---:B------:R-:W-:Y:S01]  /*b320*/  HMMA.16816.F32 R64, R12.reuse, R126, R64 ;  /* 0x0000007e0c40723c */ /* 0x040fe20000001840 */
[----:B------:R-:W3:Y:S07]  /*b330*/  LDSM.16.MT88.4 R124, [R157+0x4800] ;  /* 0x004800009d7c783b */ /* 0x000eee0000004200 */
[C---:B----4-:R-:W-:Y:S01]  /*b340*/  HMMA.16816.F32 R68, R12.reuse, R16, R68 ;  /* 0x000000100c44723c */ /* 0x050fe20000001844 */
[----:B------:R-:W4:Y:S07]  /*b350*/  MUFU.EX2 R153, R153 ;  /* 0x0000009900997308 */ /* 0x000f2e0000000800 */
[C---:B------:R-:W-:Y:S01]  /*b360*/  HMMA.16816.F32 R72, R12.reuse, R18, R72 ;  /* 0x000000120c48723c */ /* 0x040fe20000001848 */
[----:B------:R-:W4:Y:S02]  /*b370*/  LDSM.16.MT88.4 R16, [R158+0x1000] ;  /* 0x001000009e10783b */ /* 0x000f240000004200 */
[----:B------:R-:W-:Y:S05]  /*b380*/  MUFU.EX2 R154, R154 ;  /* 0x0000009a009a7308 */ /* 0x000fea0000000800 */
[C---:B--2---:R-:W-:Y:S05]  /*b390*/  HMMA.16816.F32 R76, R12.reuse, R136, R76 ;  /* 0x000000880c4c723c */ /* 0x044fea000000184c */
[----:B------:R-:W2:Y:S03]  /*b3a0*/  MUFU.EX2 R155, R155 ;  /* 0x0000009b009b7308 */ /* 0x000ea60000000800 */
[C---:B------:R-:W-:Y:S01]  /*b3b0*/  HMMA.16816.F32 R80, R12.reuse, R138, R80 ;  /* 0x0000008a0c50723c */ /* 0x040fe20000001850 */
[----:B------:R-:W2:Y:S07]  /*b3c0*/  LDSM.16.MT88.4 R136, [R157+0x1000] ;  /* 0x001000009d88783b */ /* 0x000eae0000004200 */
[C---:B-1----:R-:W-:Y:S08]  /*b3d0*/  HMMA.16816.F32 R84, R12.reuse, R128, R84 ;  /* 0x000000800c54723c */ /* 0x042ff00000001854 */
[C---:B------:R-:W-:Y:S01]  /*b3e0*/  HMMA.16816.F32 R88, R12.reuse, R130, R88 ;  /* 0x000000820c58723c */ /* 0x040fe20000001858 */
[----:B------:R-:W1:Y:S07]  /*b3f0*/  LDSM.16.MT88.4 R128, [R156+0x3000] ;  /* 0x003000009c80783b */ /* 0x000e6e0000004200 */
[C---:B---3--:R-:W-:Y:S08]  /*b400*/  HMMA.16816.F32 R92, R12.reuse, R124, R92 ;  /* 0x0000007c0c5c723c */ /* 0x048ff0000000185c */
[----:B------:R-:W-:Y:S01]  /*b410*/  HMMA.16816.F32 R96, R12, R126, R96 ;  /* 0x0000007e0c60723c */ /* 0x000fe20000001860 */
[----:B------:R-:W-:Y:S06]  /*b420*/  LDSM.16.MT88.4 R124, [R156+0x5000] ;  /* 0x005000009c7c783b */ /* 0x000fec0000004200 */
[----:B-----5:R-:W-:Y:S01]  /*b430*/  F2FP.PACK_AB R12, R149, R148 ;  /* 0x00000094950c723e */ /* 0x020fe200000000ff */
[----:B------:R-:W-:Y:S01]  /*b440*/  FADD.FTZ R148, R148, R171 ;  /* 0x000000ab94947221 */ /* 0x000fe20000010000 */
[----:B------:R-:W-:Y:S03]  /*b450*/  F2FP.PACK_AB R14, R151, R150 ;  /* 0x00000096970e723e */ /* 0x000fe600000000ff */
[----:B----4-:R-:W-:Y:S01]  /*b460*/  F2FP.PACK_AB R13, R153, R152 ;  /* 0x00000098990d723e */ /* 0x010fe200000000ff */
[----:B------:R-:W-:Y:S01]  /*b470*/  FADD.FTZ R149, R149, R148 ;  /* 0x0000009495957221 */ /* 0x000fe20000010000 */
[----:B--2---:R-:W-:Y:S03]  /*b480*/  F2FP.PACK_AB R15, R155, R154 ;  /* 0x0000009a9b0f723e */ /* 0x004fe600000000ff */
[----:B------:R-:W-:Y:S04]  /*b490*/  FADD.FTZ R150, R150, R149 ;  /* 0x0000009596967221 */ /* 0x000fe80000010000 */
[C---:B------:R-:W-:Y:S03]  /*b4a0*/  HMMA.16816.F32 R4, R12.reuse, R16, R4 ;  /* 0x000000100c04723c */ /* 0x040fe60000001804 */
[----:B------:R-:W-:Y:S05]  /*b4b0*/  FADD.FTZ R151, R151, R150 ;  /* 0x0000009697977221 */ /* 0x000fea0000010000 */
        /* <DEDUP_REMOVED lines=18> */
[----:B------:R-:W-:Y:S01]  /*b5e0*/  MUFU.EX2 R144, R144 ;  /* 0x0000009000907308 */ /* 0x000fe20000000800 */
[----:B------:R-:W-:Y:S01]  /*b5f0*/  LDSM.16.MT88.4 R28, [R156+0x1800] ;  /* 0x001800009c1c783b */ /* 0x000fe20000004200 */
[--C-:B------:R-:W-:Y:S01]  /*b600*/  FFMA.FTZ R146, R32, c[0x0][0x2d0], -R168.reuse ;  /* 0x0000b40020927a23 */ /* 0x100fe200000108a8 */
[C---:B-1----:R-:W-:Y:S04]  /*b610*/  HMMA.16816.F32 R52, R12.reuse, R128, R52 ;  /* 0x000000800c34723c */ /* 0x042fe80000001834 */
[----:B------:R-:W-:Y:S03]  /*b620*/  FFMA.FTZ R168, R33, c[0x0][0x2d0], -R168 ;  /* 0x0000b40021a87a23 */ /* 0x000fe600000108a8 */
[--C-:B------:R-:W-:Y:S01]  /*b630*/  FFMA.FTZ R128, R34, c[0x0][0x2d0], -R167.reuse ;  /* 0x0000b40022807a23 */ /* 0x100fe200000108a7 */
[C---:B------:R-:W-:Y:S01]  /*b640*/  HMMA.16816.F32 R56, R12.reuse, R130, R56 ;  /* 0x000000820c38723c */ /* 0x040fe20000001838 */
[----:B------:R-:W1:Y:S03]  /*b650*/  MUFU.EX2 R145, R145 ;  /* 0x0000009100917308 */ /* 0x000e660000000800 */
[----:B------:R-:W-:Y:S02]  /*b660*/  FFMA.FTZ R167, R35, c[0x0][0x2d0], -R167 ;  /* 0x0000b40023a77a23 */ /* 0x000fe400000108a7 */
[----:B------:R-:W-:Y:S02]  /*b670*/  LDSM.16.MT88.4 R32, [R157+0x1800] ;  /* 0x001800009d20783b */ /* 0x000fe40000004200 */
[C---:B--2---:R-:W-:Y:S03]  /*b680*/  HMMA.16816.F32 R60, R12.reuse, R16, R60 ;  /* 0x000000100c3c723c */ /* 0x044fe6000000183c */
[----:B------:R-:W-:Y:S05]  /*b690*/  MUFU.EX2 R146, R146 ;  /* 0x0000009200927308 */ /* 0x000fea0000000800 */
[C---:B------:R-:W-:Y:S01]  /*b6a0*/  HMMA.16816.F32 R64, R12.reuse, R18, R64 ;  /* 0x000000120c40723c */ /* 0x040fe20000001840 */
[----:B------:R-:W2:Y:S04]  /*b6b0*/  LDSM.16.MT88.4 R16, [R157+0x5000] ;  /* 0x005000009d10783b */ /* 0x000ea80000004200 */
[----:B------:R-:W5:Y:S03]  /*b6c0*/  MUFU.EX2 R147, R168 ;  /* 0x000000a800937308 */ /* 0x000f660000000800 */
[C---:B---3--:R-:W-:Y:S07]  /*b6d0*/  HMMA.16816.F32 R68, R12.reuse, R20, R68 ;  /* 0x000000140c44723c */ /* 0x048fee0000001844 */
[----:B------:R-:W-:Y:S01]  /*b6e0*/  MUFU.EX2 R168, R128 ;  /* 0x0000008000a87308 */ /* 0x000fe20000000800 */
[C---:B------:R-:W-:Y:S01]  /*b6f0*/  HMMA.16816.F32 R72, R12.reuse, R22, R72 ;  /* 0x000000160c48723c */ /* 0x040fe20000001848 */
[----:B------:R-:W3:Y:S07]  /*b700*/  LDSM.16.MT88.4 R20, [R158+0x1800] ;  /* 0x001800009e14783b */ /* 0x000eee0000004200 */
[C---:B----4-:R-:W-:Y:S01]  /*b710*/  HMMA.16816.F32 R76, R12.reuse, R24, R76 ;  /* 0x000000180c4c723c */ /* 0x050fe2000000184c */
[----:B------:R-:W4:Y:S07]  /*b720*/  MUFU.EX2 R167, R167 ;  /* 0x000000a700a77308 */ /* 0x000f2e0000000800 */
[C---:B------:R-:W-:Y:S01]  /*b730*/  HMMA.16816.F32 R80, R12.reuse, R26, R80 ;  /* 0x0000001a0c50723c */ /* 0x040fe20000001850 */
[----:B------:R-:W3:Y:S07]  /*b740*/  LDSM.16.MT88.4 R24, [R133+0x1800] ;  /* 0x001800008518783b */ /* 0x000eee0000004200 */
[C---:B------:R-:W-:Y:S08]  /*b750*/  HMMA.16816.F32 R84, R12.reuse, R124, R84 ;  /* 0x0000007c0c54723c */ /* 0x040ff00000001854 */
[C---:B------:R-:W-:Y:S08]  /*b760*/  HMMA.16816.F32 R88, R12.reuse, R126, R88 ;  /* 0x0000007e0c58723c */ /* 0x040ff00000001858 */
[C---:B--2---:R-:W-:Y:S08]  /*b770*/  HMMA.16816.F32 R92, R12.reuse, R16, R92 ;  /* 0x000000100c5c723c */ /* 0x044ff0000000185c */
[----:B------:R-:W-:Y:S01]  /*b780*/  HMMA.16816.F32 R96, R12, R18, R96 ;  /* 0x000000120c60723c */ /* 0x000fe20000001860 */
[----:B------:R-:W2:Y:S06]  /*b790*/  LDSM.16.MT88.4 R16, [R156+0x3800] ;  /* 0x003800009c10783b */ /* 0x000eac0000004200 */
[----:B-1----:R-:W-:Y:S01]  /*b7a0*/  F2FP.PACK_AB R12, R145, R144 ;  /* 0x00000090910c723e */ /* 0x002fe200000000ff */
[----:B------:R-:W-:Y:S01]  /*b7b0*/  FADD.FTZ R144, R144, R151 ;  /* 0x0000009790907221 */ /* 0x000fe20000010000 */
[----:B-----5:R-:W-:Y:S03]  /*b7c0*/  F2FP.PACK_AB R14, R147, R146 ;  /* 0x00000092930e723e */ /* 0x020fe600000000ff */
[----:B------:R-:W-:Y:S01]  /*b7d0*/  F2FP.PACK_AB R13, R190, R189 ;  /* 0x000000bdbe0d723e */ /* 0x000fe200000000ff */
[----:B------:R-:W-:Y:S01]  /*b7e0*/  FADD.FTZ R145, R145, R144 ;  /* 0x0000009091917221 */ /* 0x000fe20000010000 */
[----:B----4-:R-:W-:Y:S03]  /*b7f0*/  F2FP.PACK_AB R15, R167, R168 ;  /* 0x000000a8a70f723e */ /* 0x010fe600000000ff */
[----:B------:R-:W-:Y:S04]  /*b800*/  FADD.FTZ R146, R146, R145 ;  /* 0x0000009192927221 */ /* 0x000fe80000010000 */
[C---:B---3--:R-:W-:Y:S01]  /*b810*/  HMMA.16816.F32 R128, R12.reuse, R20, R4 ;  /* 0x000000140c80723c */ /* 0x048fe20000001804 */
[----:B------:R-:W1:Y:S02]  /*b820*/  LDSM.16.MT88.4 R4, [R157+0x3800] ;  /* 0x003800009d04783b */ /* 0x000e640000004200 */
[----:B------:R-:W-:Y:S05]  /*b830*/  FADD.FTZ R239, R147, R146 ;  /* 0x0000009293ef7221 */ /* 0x000fea0000010000 */
[C---:B------:R-:W-:Y:S01]  /*b840*/  HMMA.16816.F32 R124, R12.reuse, R22, R8 ;  /* 0x000000160c7c723c */ /* 0x040fe20000001808 */
[----:B------:R-:W3:Y:S07]  /*b850*/  LDSM.16.MT88.4 R8, [R158+0x5800] ;  /* 0x005800009e08783b */ /* 0x000eee0000004200 */
[C---:B------:R-:W-:Y:S01]  /*b860*/  HMMA.16816.F32 R100, R12.reuse, R24, R100 ;  /* 0x000000180c64723c */ /* 0x040fe20000001864 */
[----:B------:R4:W5:Y:S06]  /*b870*/  LDSM.16.MT88.4 R20, [R133+0x5800] ;  /* 0x005800008514783b */ /* 0x00096c0000004200 */
[----:B------:R-:W-:Y:S01]  /*b880*/  IADD3 R25, R179, -0x2, RZ ;  /* 0xfffffffeb3197810 */ /* 0x000fe20007ffe0ff */
[C---:B------:R-:W-:Y:S03]  /*b890*/  HMMA.16816.F32 R104, R12.reuse, R26, R104 ;  /* 0x0000001a0c68723c */ /* 0x040fe60000001868 */
[C---:B------:R-:W-:Y:S05]  /*b8a0*/  ISETP.GE.AND P6, PT, R25.reuse, R230, PT ;  /* 0x000000e61900720c */ /* 0x040fea0003fc6270 */
[C---:B------:R-:W-:Y:S08]  /*b8b0*/  HMMA.16816.F32 R108, R12.reuse, R28, R108 ;  /* 0x0000001c0c6c723c */ /* 0x040ff0000000186c */
[C---:B------:R-:W-:Y:S04]  /*b8c0*/  HMMA.16816.F32 R112, R12.reuse, R30, R112 ;  /* 0x0000001e0c70723c */ /* 0x040fe80000001870 */
[----:B----4-:R-:W-:Y:S04]  /*b8d0*/  MOV R133, R2 ;  /* 0x0000000200857202 */ /* 0x010fe80000000f00 */
[C---:B------:R-:W-:Y:S08]  /*b8e0*/  HMMA.16816.F32 R116, R12.reuse, R32, R116 ;  /* 0x000000200c74723c */ /* 0x040ff00000001874 */
[C---:B------:R-:W-:Y:S08]  /*b8f0*/  HMMA.16816.F32 R120, R12.reuse, R34, R120 ;  /* 0x000000220c78723c */ /* 0x040ff00000001878 */
[C---:B------:R-:W-:Y:S08]  /*b900*/  HMMA.16816.F32 R36, R12.reuse, R136, R36 ;  /* 0x000000880c24723c */ /* 0x040ff00000001824 */
[C---:B------:R-:W-:Y:S08]  /*b910*/  HMMA.16816.F32 R40, R12.reuse, R138, R40 ;  /* 0x0000008a0c28723c */ /* 0x040ff00000001828 */
[C---:B------:R-:W-:Y:S08]  /*b920*/  HMMA.16816.F32 R44, R12.reuse, R140, R44 ;  /* 0x0000008c0c2c723c */ /* 0x040ff0000000182c */
[C---:B------:R-:W-:Y:S08]  /*b930*/  HMMA.16816.F32 R48, R12.reuse, R142, R48 ;  /* 0x0000008e0c30723c */ /* 0x040ff00000001830 */
[C---:B--2---:R-:W-:Y:S07]  /*b940*/  HMMA.16816.F32 R52, R12.reuse, R16, R52 ;  /* 0x000000100c34723c */ /* 0x044fee0000001834 */
[----:B------:R-:W-:Y:S01]  /*b950*/  @P6 SHF.R.S32.HI R16, RZ, 0x1f, R25 ;  /* 0x0000001fff106819 */ /* 0x000fe20000011419 */
[C---:B------:R-:W-:Y:S01]  /*b960*/  HMMA.16816.F32 R56, R12.reuse, R18, R56 ;  /* 0x000000120c38723c */ /* 0x040fe20000001838 */
[----:B------:R-:W-:Y:S03]  /*b970*/  @P6 MOV R17, c[0x0][0x1e0] ;  /* 0x0000780000116a02 */ /* 0x000fe60000000f00 */
[----:B------:R-:W-:Y:S04]  /*b980*/  @P6 IMAD R16, R16, c[0x0][0x1e0], RZ ;  /* 0x0000780010106a24 */ /* 0x000fe800078e02ff */
[C---:B-1----:R-:W-:Y:S04]  /*b990*/  HMMA.16816.F32 R60, R12.reuse, R4, R60 ;  /* 0x000000040c3c723c */ /* 0x042fe8000000183c */
[C---:B------:R-:W-:Y:S04]  /*b9a0*/  @P6 IMAD R16, R25.reuse, c[0x0][0x1e4], R16 ;  /* 0x0000790019106a24 */ /* 0x040fe800078e0210 */
[C---:B------:R-:W-:Y:S01]  /*b9b0*/  HMMA.16816.F32 R64, R12.reuse, R6, R64 ;  /* 0x000000060c40723c */ /* 0x040fe20000001840 */
[----:B------:R-:W1:Y:S07]  /*b9c0*/  LDSM.16.MT88.4 R4, [R156+0x5800] ;  /* 0x005800009c04783b */ /* 0x000e6e0000004200 */
[C---:B---3--:R-:W-:Y:S07]  /*b9d0*/  HMMA.16816.F32 R68, R12.reuse, R8, R68 ;  /* 0x000000080c44723c */ /* 0x048fee0000001844 */
[----:B------:R-:W-:Y:S01]  /*b9e0*/  @P6 IMAD.WIDE.U32 R8, R25, c[0x0][0x1e0], RZ ;  /* 0x0000780019086a25 */ /* 0x000fe200078e00ff */
[C---:B------:R-:W-:Y:S04]  /*b9f0*/  HMMA.16816.F32 R72, R12.reuse, R10, R72 ;  /* 0x0000000a0c48723c */ /* 0x040fe80000001848 */
[----:B------:R-:W-:Y:S02]  /*ba00*/  @P6 IADD3 R9, R9, R16, RZ ;  /* 0x0000001009096210 */ /* 0x000fe40007ffe0ff */
[C---:B------:R-:W-:Y:S02]  /*ba10*/  @P6 SHF.L.U32 R3, R8.reuse, 0x6, RZ ;  /* 0x0000000608036819 */ /* 0x040fe400000006ff */
[C---:B-----5:R-:W-:Y:S04]  /*ba20*/  HMMA.16816.F32 R76, R12.reuse, R20, R76 ;  /* 0x000000140c4c723c */ /* 0x060fe8000000184c */
[----:B------:R-:W-:Y:S02]  /*ba30*/  @P6 SHF.L.U64.HI R16, R8, 0x6, R9 ;  /* 0x0000000608106819 */ /* 0x000fe40000010209 */
[----:B------:R-:W2:Y:S01]  /*ba40*/  LDSM.16.MT88.4 R8, [R157+0x5800] ;  /* 0x005800009d08783b */ /* 0x000ea20000004200 */
[----:B------:R-:W-:Y:S01]  /*ba50*/  @P6 IADD3 R19, P5, R3, R236, RZ ;  /* 0x000000ec03136210 */ /* 0x000fe20007fbe0ff */
[C---:B------:R-:W-:Y:S01]  /*ba60*/  HMMA.16816.F32 R80, R12.reuse, R22, R80 ;  /* 0x000000160c50723c */ /* 0x040fe20000001850 */
[----:B------:R-:W-:Y:S03]  /*ba70*/  @P6 MOV R20, c[0x0][0x1e4] ;  /* 0x0000790000146a02 */ /* 0x000fe60000000f00 */
[----:B------:R-:W-:Y:S02]  /*ba80*/  @P6 LEA R3, P0, R17, R3, 0x5 ;  /* 0x0000000311036211 */ /* 0x000fe400078028ff */
[----:B------:R-:W-:Y:S02]  /*ba90*/  @P6 LEA R18, P4, R19, c[0x0][0x1c8], 0x1 ;  /* 0x0000720013126a11 */ /* 0x000fe400078808ff */
[-C--:B------:R-:W-:Y:S01]  /*baa0*/  @P6 IADD3.X R24, R16, R229.reuse, RZ, P5, !PT ;  /* 0x000000e510186210 */ /* 0x080fe20002ffe4ff */
[C---:B-1----:R-:W-:Y:S03]  /*bab0*/  HMMA.16816.F32 R84, R12.reuse, R4, R84 ;  /* 0x000000040c54723c */ /* 0x042fe60000001854 */
[----:B------:R-:W-:Y:S01]  /*bac0*/  @P6 LEA.HI.X R20, R17, R16, R20, 0x5, P0 ;  /* 0x0000001011146211 */ /* 0x000fe200000f2c14 */
[----:B------:R-:W-:Y:S01]  /*bad0*/  FADD.FTZ R17, R175, R174 ;  /* 0x000000aeaf117221 */ /* 0x000fe20000010000 */
[C---:B------:R-:W-:Y:S02]  /*bae0*/  ISETP.GE.AND P0, PT, R233.reuse, 0x1, PT ;  /* 0x00000001e900780c */ /* 0x040fe40003f06270 */
[----:B------:R-:W-:Y:S01]  /*baf0*/  IADD3 R233, R233, 0x1, RZ ;  /* 0x00000001e9e97810 */ /* 0x000fe20007ffe0ff */
[C---:B------:R-:W-:Y:S04]  /*bb00*/  HMMA.16816.F32 R88, R12.reuse, R6, R88 ;  /* 0x000000060c58723c */ /* 0x040fe80000001858 */
[----:B------:R-:W-:Y:S01]  /*bb10*/  @P6 LEA.HI.X R19, R19, c[0x0][0x1cc], R24, 0x1, P4 ;  /* 0x0000730013136a11 */ /* 0x000fe200020f0c18 */
[----:B------:R-:W-:Y:S01]  /*bb20*/  FADD.FTZ R17, R176, R17 ;  /* 0x00000011b0117221 */ /* 0x000fe20000010000 */
[----:B------:R-:W-:Y:S02]  /*bb30*/  @P6 ISETP.GE.AND P4, PT, R218, c[0x0][0x1d4], PT ;  /* 0x00007500da006a0c */ /* 0x000fe40003f86270 */
[----:B------:R-:W-:Y:S01]  /*bb40*/  @P6 IADD3 R3, P5, R3, R236, RZ ;  /* 0x000000ec03036210 */ /* 0x000fe20007fbe0ff */
[----:B------:R-:W-:Y:S03]  /*bb50*/  FADD.FTZ R152, R152, R17 ;  /* 0x0000001198987221 */ /* 0x000fe60000010000 */
[----:B------:R-:W-:Y:S01]  /*bb60*/  SEL R233, R233, RZ, !P0 ;  /* 0x000000ffe9e97207 */ /* 0x000fe20004000000 */
[----:B------:R-:W-:Y:S01]  /*bb70*/  FADD.FTZ R153, R153, R152 ;  /* 0x0000009899997221 */ /* 0x000fe20000010000 */
[----:B------:R-:W-:Y:S02]  /*bb80*/  @P6 IADD3.X R20, R20, R229, RZ, P5, !PT ;  /* 0x000000e514146210 */ /* 0x000fe40002ffe4ff */
[C---:B------:R-:W-:Y:S01]  /*bb90*/  @P6 LEA R4, P5, R3.reuse, c[0x0][0x1c8], 0x1 ;  /* 0x0000720003046a11 */ /* 0x040fe200078a08ff */
[----:B------:R-:W-:Y:S01]  /*bba0*/  FADD.FTZ R154, R154, R153 ;  /* 0x000000999a9a7221 */ /* 0x000fe20000010000 */
[----:B------:R-:W-:Y:S02]  /*bbb0*/  @P6 ISETP.GE.AND P0, PT, R204, c[0x0][0x1d4], PT ;  /* 0x00007500cc006a0c */ /* 0x000fe40003f06270 */
[----:B------:R-:W-:Y:S01]  /*bbc0*/  @P6 LEA.HI.X R5, R3, c[0x0][0x1cc], R20, 0x1, P5 ;  /* 0x0000730003056a11 */ /* 0x000fe200028f0c14 */
[----:B------:R-:W-:Y:S01]  /*bbd0*/  @P6 IMAD R3, R233, 0x6000, R206 ;  /* 0x00006000e9036824 */ /* 0x000fe200078e02ce */
[C---:B--2---:R-:W-:Y:S03]  /*bbe0*/  HMMA.16816.F32 R92, R12.reuse, R8, R92 ;  /* 0x000000080c5c723c */ /* 0x044fe6000000185c */
[----:B------:R-:W-:Y:S01]  /*bbf0*/  FADD.FTZ R154, R155, R154 ;  /* 0x0000009a9b9a7221 */ /* 0x000fe20000010000 */
[----:B------:R-:W-:Y:S01]  /*bc00*/  @!PT LDS RZ, [RZ] ;  /* 0x00000000fffff984 */ /* 0x000fe20000000800 */
[----:B------:R-:W-:Y:S01]  /*bc10*/  @!PT LDS RZ, [RZ] ;  /* 0x00000000fffff984 */ /* 0x000fe20000000800 */
[----:B------:R-:W-:Y:S01]  /*bc20*/  @!PT LDS RZ, [RZ] ;  /* 0x00000000fffff984 */ /* 0x000fe20000000800 */
[----:B------:R1:W-:Y:S01]  /*bc30*/  @P6 LDGSTS.E.BYPASS.LTC128B.128 [R3], [R18.64], !P4 ;  /* 0x0000000012036fae */ /* 0x0003e2000e101d48 */
[----:B------:R-:W-:Y:S02]  /*bc40*/  IADD3 R6, R134, 0x1, RZ ;  /* 0x0000000186067810 */ /* 0x000fe40007ffe0ff */
[----:B------:R-:W-:Y:S01]  /*bc50*/  FADD.FTZ R189, R189, R154 ;  /* 0x0000009abdbd7221 */ /* 0x000fe20000010000 */
[----:B------:R-:W-:Y:S04]  /*bc60*/  HMMA.16816.F32 R96, R12, R10, R96 ;  /* 0x0000000a0c60723c */ /* 0x000fe80000001860 */
[----:B------:R1:W-:Y:S01]  /*bc70*/  @P6 LDGSTS.E.BYPASS.LTC128B.128 [R3+0x2000], [R18.64+0x80], !P0 ;  /* 0x0200008012036fae */ /* 0x0003e2000c101d48 */
[----:B------:R-:W-:Y:S04]  /*bc80*/  FADD.FTZ R189, R190, R189 ;  /* 0x000000bdbebd7221 */ /* 0x000fe80000010000 */
[----:B------:R-:W-:Y:S03]  /*bc90*/  FADD.FTZ R168, R168, R189 ;  /* 0x000000bda8a87221 */ /* 0x000fe60000010000 */
[----:B------:R1:W-:Y:S01]  /*bca0*/  @P6 LDGSTS.E.BYPASS.LTC128B.128 [R3+0x4000], [R18.64+0x100], !P3 ;  /* 0x0400010012036fae */ /* 0x0003e2000d901d48 */
[----:B------:R-:W-:Y:S07]  /*bcb0*/  FADD.FTZ R238, R167, R168 ;  /* 0x000000a8a7ee7221 */ /* 0x000fee0000010000 */
[----:B------:R1:W-:Y:S01]  /*bcc0*/  @P6 LDGSTS.E.BYPASS.LTC128B.128 [R3+0x1000], [R4.64], !P4 ;  /* 0x0100000004036fae */ /* 0x0003e2000e101d48 */
[----:B------:R-:W-:Y:S04]  /*bcd0*/  ISETP.GE.AND P4, PT, R134, 0x1, PT ;  /* 0x000000018600780c */ /* 0x000fe80003f86270 */
[----:B------:R-:W-:Y:S03]  /*bce0*/  SEL R134, R6, RZ, !P4 ;  /* 0x000000ff06867207 */ /* 0x000fe60006000000 */
[----:B------:R1:W-:Y:S01]  /*bcf0*/  @P6 LDGSTS.E.BYPASS.LTC128B.128 [R3+0x3000], [R4.64+0x80], !P0 ;  /* 0x0300008004036fae */ /* 0x0003e2000c101d48 */
[----:B------:R-:W-:Y:S02]  /*bd00*/  ISETP.GT.AND P0, PT, R179, R178, PT ;  /* 0x000000b2b300720c */ /* 0x000fe40003f04270 */
[----:B------:R-:W-:Y:S05]  /*bd10*/  MOV R179, R241 ;  /* 0x000000f100b37202 */ /* 0x000fea0000000f00 */
[----:B------:R1:W-:Y:S08]  /*bd20*/  @P6 LDGSTS.E.BYPASS.LTC128B.128 [R3+0x5000], [R4.64+0x100], !P3 ;  /* 0x0500010004036fae */ /* 0x0003f0000d901d48 */
[----:B------:R-:W0:Y:S01]  /*bd30*/  LDGDEPBAR ;  /* 0x00000000000079af */ /* 0x000e220000000000 */
[----:B-1----:R-:W-:Y:S01]  /*bd40*/  MOV R3, R0 ;  /* 0x0000000000037202 */ /* 0x002fe20000000f00 */
[----:B------:R-:W-:-:S06]  /*bd50*/  @P0 BRA `(.L_x_1688) ;  /* 0xffffd76000000947 */ /* 0x000fcc000383ffff */
.L_x_1687:
[----:B------:R-:W-:-:S13]  /*bd60*/  ISETP.GE.AND P0, PT, R241, R230, PT ;  /* 0x000000e6f100720c */ /* 0x000fda0003f06270 */
[----:B------:R-:W-:Y:S05]  /*bd70*/  @!P0 BRA `(.L_x_1689) ;  /* 0x0000335000008947 */ /* 0x000fea0003800000 */
[----:B------:R-:W-:Y:S02]  /*bd80*/  MOV R3, R0 ;  /* 0x0000000000037202 */ /* 0x000fe40000000f00 */
[----:B------:R-:W-:Y:S02]  /*bd90*/  MOV R132, R2 ;  /* 0x0000000200847202 */ /* 0x000fe40000000f00 */
.L_x_1698:
[----:B------:R-:W-:Y:S04]  /*bda0*/  DEPBAR.LE SB0, 0x2 ;  /* 0x000080800000791a */ /* 0x000fe80000000000 */
[----:B------:R-:W-:Y:S01]  /*bdb0*/  WARPSYNC 0xffffffff ;  /* 0xffffffff00007948 */ /* 0x000fe20003800000 */
[----:B------:R-:W-:Y:S01]  /*bdc0*/  BAR.SYNC.DEFER_BLOCKING 0x0 ;  /* 0x0000000000007b1d */ /* 0x000fe20000010000 */
[----:B------:R-:W-:Y:S01]  /*bdd0*/  IMAD R133, R134, 0x6000, RZ ;  /* 0x0000600086857824 */ /* 0x000fe200078e02ff */
[----:B------:R-:W-:Y:S03]  /*bde0*/  ISETP.GE.AND P6, PT, R230, R241, PT ;  /* 0x000000f1e600720c */ /* 0x000fe60003fc6270 */
[----:B------:R-:W-:Y:S04]  /*bdf0*/  IMAD.IADD R189, R186, 0x1, R133 ;  /* 0x00000001babd7824 */ /* 0x000fe800078e0285 */
[C---:B------:R-:W-:Y:S01]  /*be00*/  IMAD.IADD R190, R180.reuse, 0x1, R189 ;  /* 0x00000001b4be7824 */ /* 0x040fe200078e02bd */
[----:B------:R-:W-:Y:S05]  /*be10*/  IADD3 R191, R180, R189, R135 ;  /* 0x000000bdb4bf7210 */ /* 0x000fea0007ffe087 */
[----:B------:R-:W-:Y:S01]  /*be20*/  @!P6 IADD3 R0, R241, -0x1, RZ ;  /* 0xfffffffff100e810 */ /* 0x000fe20007ffe0ff */
[----:B------:R-:W-:Y:S02]  /*be30*/  @!P6 IMAD.MOV.U32 R2, RZ, RZ, c[0x0][0x208] ;  /* 0x00008200ff02e624 */ /* 0x000fe400078e00ff */
[----:B------:R-:W-:Y:S01]  /*be40*/  @!P6 IMAD.MOV.U32 R21, RZ, RZ, c[0x0][0x20c] ;  /* 0x00008300ff15e624 */ /* 0x000fe200078e00ff */
[----:B------:R-:W-:Y:S01]  /*be50*/  @!P6 SHF.R.S32.HI R23, RZ, 0x1f, R0 ;  /* 0x0000001fff17e819 */ /* 0x000fe20000011400 */
[----:B------:R-:W-:Y:S01]  /*be60*/  @!P6 IMAD.WIDE.U32 R4, R0, c[0x0][0x208], RZ ;  /* 0x000082000004ea25 */ /* 0x000fe200078e00ff */
[----:B------:R-:W-:Y:S03]  /*be70*/  LDSM.16.M88.4 R32, [R188] ;  /* 0x00000000bc20783b */ /* 0x000fe60000000200 */
[----:B------:R-:W-:Y:S01]  /*be80*/  @!P6 IMAD R23, R23, c[0x0][0x208], RZ ;  /* 0x000082001717ea24 */ /* 0x000fe200078e02ff */
[----:B------:R-:W-:Y:S01]  /*be90*/  ULDC UR4, c[0x0][0x324] ;  /* 0x0000c90000047ab9 */ /* 0x000fe20000000800 */
[----:B------:R-:W-:Y:S01]  /*bea0*/  @!P6 IMAD.SHL.U32 R13, R4, 0x40, RZ ;  /* 0x00000040040de824 */ /* 0x000fe200078e00ff */
[----:B------:R-:W-:Y:S01]  /*beb0*/  ULOP3.LUT UR4, URZ, UR4, URZ, 0x33, !UPT ;  /* 0x000000043f047292 */ /* 0x000fe2000f8e333f */
[----:B------:R-:W1:Y:S01]  /*bec0*/  LDSM.16.M88.4 R8, [R189] ;  /* 0x00000000bd08783b */ /* 0x000e620000000200 */
[----:B------:R-:W-:Y:S02]  /*bed0*/  @!P6 IMAD R23, R0, c[0x0][0x20c], R23 ;  /* 0x000083000017ea24 */ /* 0x000fe400078e0217 */
[-C--:B------:R-:W-:Y:S02]  /*bee0*/  @!P6 IADD3 R15, P5, R13, R234.reuse, RZ ;  /* 0x000000ea0d0fe210 */ /* 0x080fe40007fbe0ff */
[----:B------:R-:W2:Y:S01]  /*bef0*/  LDSM.16.M88.4 R16, [R189+0x800] ;  /* 0x00080000bd10783b */ /* 0x000ea20000000200 */
[----:B------:R-:W-:Y:S01]  /*bf00*/  @!P6 IMAD.IADD R23, R5, 0x1, R23 ;  /* 0x000000010517e824 */ /* 0x000fe200078e0217 */
[----:B------:R-:W-:Y:S02]  /*bf10*/  @!P6 LEA R28, P4, R15, c[0x0][0x1f8], 0x1 ;  /* 0x00007e000f1cea11 */ /* 0x000fe400078808ff */
[----:B------:R-:W-:Y:S01]  /*bf20*/  @!P6 LEA R13, P0, R2, R13, 0x5 ;  /* 0x0000000d020de211 */ /* 0x000fe200078028ff */
[----:B------:R-:W3:Y:S01]  /*bf30*/  LDSM.16.M88.4 R24, [R189+0x1000] ;  /* 0x00100000bd18783b */ /* 0x000ee20000000200 */
[----:B------:R-:W-:Y:S04]  /*bf40*/  @!P6 SHF.L.U64.HI R23, R4, 0x6, R23 ;  /* 0x000000060417e819 */ /* 0x000fe80000010217 */
[----:B------:R-:W4:Y:S01]  /*bf50*/  LDSM.16.M88.4 R136, [R189+0x1800] ;  /* 0x00180000bd88783b */ /* 0x000f220000000200 */
[----:B------:R-:W-:Y:S01]  /*bf60*/  @!P6 IMAD.X R0, R23, 0x1, R194, P5 ;  /* 0x000000011700e824 */ /* 0x000fe200028e06c2 */
[----:B------:R-:W-:Y:S01]  /*bf70*/  @!P6 LEA.HI.X R21, R2, R23, R21, 0x5, P0 ;  /* 0x000000170215e211 */ /* 0x000fe200000f2c15 */
[----:B------:R-:W-:Y:S01]  /*bf80*/  @!P6 IMAD R2, R233, 0x6000, R207 ;  /* 0x00006000e902e824 */ /* 0x000fe200078e02cf */
[----:B------:R-:W-:Y:S01]  /*bf90*/  @!P6 ISETP.GE.AND P0, PT, R204, c[0x0][0x1d4], PT ;  /* 0x00007500cc00ea0c */ /* 0x000fe20003f06270 */
[----:B------:R-:W-:Y:S01]  /*bfa0*/  LDSM.16.M88.4 R140, [R185] ;  /* 0x00000000b98c783b */ /* 0x000fe20000000200 */
[----:B------:R-:W-:Y:S02]  /*bfb0*/  @!P6 LEA.HI.X R29, R15, c[0x0][0x1fc], R0, 0x1, P4 ;  /* 0x00007f000f1dea11 */ /* 0x000fe400020f0c00 */
[----:B------:R-:W-:Y:S02]  /*bfc0*/  @!P6 ISETP.GE.AND P4, PT, R218, c[0x0][0x1d4], PT ;  /* 0x00007500da00ea0c */ /* 0x000fe40003f86270 */
[----:B------:R-:W5:Y:S01]  /*bfd0*/  LDSM.16.M88.4 R144, [R190] ;  /* 0x00000000be90783b */ /* 0x000f620000000200 */
[----:B------:R-:W-:Y:S04]  /*bfe0*/  @!P6 IADD3 R0, P5, R13, R234, RZ ;  /* 0x000000ea0d00e210 */ /* 0x000fe80007fbe0ff */
[----:B------:R-:W3:Y:S01]  /*bff0*/  LDSM.16.M88.4 R148, [R190+0x800] ;  /* 0x00080000be94783b */ /* 0x000ee20000000200 */
[----:B------:R-:W-:Y:S01]  /*c000*/  @!P6 IMAD.X R21, R21, 0x1, R194, P5 ;  /* 0x000000011515e824 */ /* 0x000fe200028e06c2 */
[C---:B------:R-:W-:Y:S03]  /*c010*/  @!P6 LEA R176, P5, R0.reuse, c[0x0][0x1f8], 0x1 ;  /* 0x00007e0000b0ea11 */ /* 0x040fe600078a08ff */
[----:B------:R-:W4:Y:S01]  /*c020*/  LDSM.16.M88.4 R152, [R190+0x1000] ;  /* 0x00100000be98783b */ /* 0x000f220000000200 */
[----:B------:R-:W-:Y:S01]  /*c030*/  @!P6 LEA.HI.X R177, R0, c[0x0][0x1fc], R21, 0x1, P5 ;  /* 0x00007f0000b1ea11 */ /* 0x000fe200028f0c15 */
[----:B------:R-:W-:Y:S01]  /*c040*/  IMAD.IADD R0, R135, 0x1, R189 ;  /* 0x0000000187007824 */ /* 0x000fe200078e02bd */
[C---:B-1----:R-:W-:Y:S02]  /*c050*/  HMMA.16816.F32 R4, R32.reuse, R8, RZ ;  /* 0x000000082004723c */ /* 0x042fe400000018ff */
[----:B------:R-:W1:Y:S05]  /*c060*/  LDSM.16.M88.4 R156, [R190+0x1800] ;  /* 0x00180000be9c783b */ /* 0x000e6a0000000200 */
[----:B------:R-:W-:Y:S01]  /*c070*/  @!PT LDS RZ, [RZ] ;  /* 0x00000000fffff984 */ /* 0x000fe20000000800 */
[----:B------:R-:W-:Y:S01]  /*c080*/  @!PT LDS RZ, [RZ] ;  /* 0x00000000fffff984 */ /* 0x000fe20000000800 */
[----:B------:R-:W-:Y:S01]  /*c090*/  @!PT LDS RZ, [RZ] ;  /* 0x00000000fffff984 */ /* 0x000fe20000000800 */
[----:B------:R4:W-:Y:S01]  /*c0a0*/  @!P6 LDGSTS.E.BYPASS.LTC128B.128 [R2], [R28.64], !P4 ;  /* 0x000000001c02efae */ /* 0x0009e2000e101d48 */
[C---:B------:R-:W-:Y:S04]  /*c0b0*/  HMMA.16816.F32 R8, R32.reuse, R10, RZ ;  /* 0x0000000a2008723c */ /* 0x040fe800000018ff */
[----:B------:R4:W-:Y:S04]  /*c0c0*/  @!P6 LDGSTS.E.BYPASS.LTC128B.128 [R2+0x2000], [R28.64+0x80], !P0 ;  /* 0x020000801c02efae */ /* 0x0009e8000c101d48 */
[C---:B--2---:R-:W-:Y:S01]  /*c0d0*/  HMMA.16816.F32 R12, R32.reuse, R16, RZ ;  /* 0x00000010200c723c */ /* 0x044fe200000018ff */
[----:B------:R4:W-:Y:S05]  /*c0e0*/  @!P6 LDGSTS.E.BYPASS.LTC128B.128 [R2+0x4000], [R28.64+0x100], !P3 ;  /* 0x040001001c02efae */ /* 0x0009ea000d901d48 */
[----:B------:R2:W-:Y:S02]  /*c0f0*/  @!P6 LDGSTS.E.BYPASS.LTC128B.128 [R2+0x1000], [R176.64], !P4 ;  /* 0x01000000b002efae */ /* 0x0005e4000e101d48 */
[C---:B------:R-:W-:Y:S03]  /*c100*/  HMMA.16816.F32 R16, R32.reuse, R18, RZ ;  /* 0x000000122010723c */ /* 0x040fe600000018ff */
[----:B------:R2:W-:Y:S01]  /*c110*/  @!P6 LDGSTS.E.BYPASS.LTC128B.128 [R2+0x3000], [R176.64+0x80], !P0 ;  /* 0x03000080b002efae */ /* 0x0005e2000c101d48 */
[C---:B------:R-:W-:Y:S02]  /*c120*/  ISETP.GE.AND P0, PT, R233.reuse, 0x1, PT ;  /* 0x00000001e900780c */ /* 0x040fe40003f06270 */
[----:B------:R-:W-:Y:S02]  /*c130*/  IADD3 R233, R233, 0x1, RZ ;  /* 0x00000001e9e97810 */ /* 0x000fe40007ffe0ff */
[C---:B---3--:R-:W-:Y:S01]  /*c140*/  HMMA.16816.F32 R20, R32.reuse, R24, RZ ;  /* 0x000000182014723c */ /* 0x048fe200000018ff */
[----:B------:R2:W-:Y:S03]  /*c150*/  @!P6 LDGSTS.E.BYPASS.LTC128B.128 [R2+0x5000], [R176.64+0x100], !P3 ;  /* 0x05000100b002efae */ /* 0x0005e6000d901d48 */
[----:B------:R-:W-:Y:S02]  /*c160*/  SEL R233, R233, RZ, !P0 ;  /* 0x000000ffe9e97207 */ /* 0x000fe40004000000 */
[----:B------:R-:W-:Y:S02]  /*c170*/  LDSM.16.M88.4 R160, [R184] ;  /* 0x00000000b8a0783b */ /* 0x000fe40000000200 */
[C---:B------:R-:W-:Y:S03]  /*c180*/  HMMA.16816.F32 R24, R32.reuse, R26, RZ ;  /* 0x0000001a2018723c */ /* 0x040fe600000018ff */
[----:B------:R-:W3:Y:S05]  /*c190*/  LDSM.16.M88.4 R164, [R0] ;  /* 0x0000000000a4783b */ /* 0x000eea0000000200 */
[C---:B----4-:R-:W-:Y:S01]  /*c1a0*/  HMMA.16816.F32 R28, R32.reuse, R136, RZ ;  /* 0x00000088201c723c */ /* 0x050fe200000018ff */
[----:B------:R-:W4:Y:S05]  /*c1b0*/  LDSM.16.M88.4 R168, [R0+0x800] ;  /* 0x0008000000a8783b */ /* 0x000f2a0000000200 */
[----:B------:R-:W1:Y:S02]  /*c1c0*/  LDSM.16.M88.4 R172, [R0+0x1000] ;  /* 0x0010000000ac783b */ /* 0x000e640000000200 */
[----:B------:R-:W-:Y:S03]  /*c1d0*/  HMMA.16816.F32 R32, R32, R138, RZ ;  /* 0x0000008a2020723c */ /* 0x000fe600000018ff */
[----:B------:R-:W1:Y:S01]  /*c1e0*/  LDSM.16.M88.4 R136, [R0+0x1800] ;  /* 0x001800000088783b */ /* 0x000e620000000200 */
[----:B--2---:R-:W-:Y:S04]  /*c1f0*/  IMAD.IADD R2, R135, 0x1, R190 ;  /* 0x0000000187027824 */ /* 0x004fe800078e02be */
[C---:B-----5:R-:W-:Y:S01]  /*c200*/  HMMA.16816.F32 R4, R140.reuse, R144, R4 ;  /* 0x000000908c04723c */ /* 0x060fe20000001804 */
[----:B------:R-:W-:Y:S05]  /*c210*/  LDSM.16.M88.4 R176, [R2+0x800] ;  /* 0x0008000002b0783b */ /* 0x000fea0000000200 */
[----:B------:R-:W0:Y:S02]  /*c220*/  LDGDEPBAR ;  /* 0x00000000000079af */ /* 0x000e240000000000 */
[C---:B------:R-:W-:Y:S03]  /*c230*/  HMMA.16816.F32 R8, R140.reuse, R146, R8 ;  /* 0x000000928c08723c */ /* 0x040fe60000001808 */
[----:B------:R-:W-:Y:S05]  /*c240*/  LDSM.16.M88.4 R144, [R183] ;  /* 0x00000000b790783b */ /* 0x000fea0000000200 */
[C---:B------:R-:W-:Y:S08]  /*c250*/  HMMA.16816.F32 R12, R140.reuse, R148, R12 ;  /* 0x000000948c0c723c */ /* 0x040ff0000000180c */
[C---:B------:R-:W-:Y:S01]  /*c260*/  HMMA.16816.F32 R16, R140.reuse, R150, R16 ;  /* 0x000000968c10723c */ /* 0x040fe20000001810 */
[----:B------:R-:W2:Y:S07]  /*c270*/  LDSM.16.M88.4 R148, [R2] ;  /* 0x000000000294783b */ /* 0x000eae0000000200 */
[C---:B------:R-:W-:Y:S08]  /*c280*/  HMMA.16816.F32 R20, R140.reuse, R152, R20 ;  /* 0x000000988c14723c */ /* 0x040ff00000001814 */
[C---:B------:R-:W-:Y:S01]  /*c290*/  HMMA.16816.F32 R24, R140.reuse, R154, R24 ;  /* 0x0000009a8c18723c */ /* 0x040fe20000001818 */
[----:B------:R-:W5:Y:S07]  /*c2a0*/  LDSM.16.M88.4 R152, [R2+0x1000] ;  /* 0x001000000298783b */ /* 0x000f6e0000000200 */
[C---:B-1----:R-:W-:Y:S08]  /*c2b0*/  HMMA.16816.F32 R28, R140.reuse, R156, R28 ;  /* 0x0000009c8c1c723c */ /* 0x042ff0000000181c */
[----:B------:R-:W-:Y:S01]  /*c2c0*/  HMMA.16816.F32 R32, R140, R158, R32 ;  /* 0x0000009e8c20723c */ /* 0x000fe20000001820 */
[----:B------:R-:W1:Y:S05]  /*c2d0*/  LDSM.16.M88.4 R140, [R2+0x1800] ;  /* 0x00180000028c783b */ /* 0x000e6a0000000200 */
[----:B------:R-:W-:Y:S02]  /*c2e0*/  LDSM.16.M88.4 R156, [R188+0x4000] ;  /* 0x00400000bc9c783b */ /* 0x000fe40000000200 */
[C---:B---3--:R-:W-:Y:S08]  /*c2f0*/  HMMA.16816.F32 R4, R160.reuse, R164, R4 ;  /* 0x000000a4a004723c */ /* 0x048ff00000001804 */
[C---:B------:R-:W-:Y:S01]  /*c300*/  HMMA.16816.F32 R8, R160.reuse, R166, R8 ;  /* 0x000000a6a008723c */ /* 0x040fe20000001808 */
[----:B------:R-:W3:Y:S07]  /*c310*/  LDSM.16.M88.4 R164, [R189+0x2000] ;  /* 0x00200000bda4783b */ /* 0x000eee0000000200 */
[C---:B----4-:R-:W-:Y:S08]  /*c320*/  HMMA.16816.F32 R12, R160.reuse, R168, R12 ;  /* 0x000000a8a00c723c */ /* 0x050ff0000000180c */
[C---:B------:R-:W-:Y:S01]  /*c330*/  HMMA.16816.F32 R16, R160.reuse, R170, R16 ;  /* 0x000000aaa010723c */ /* 0x040fe20000001810 */
[----:B------:R-:W4:Y:S07]  /*c340*/  LDSM.16.M88.4 R168, [R189+0x2800] ;  /* 0x00280000bda8783b */ /* 0x000f2e0000000200 */
[C---:B------:R-:W-:Y:S08]  /*c350*/  HMMA.16816.F32 R20, R160.reuse, R172, R20 ;  /* 0x000000aca014723c */ /* 0x040ff00000001814 */
[C---:B------:R-:W-:Y:S01]  /*c360*/  HMMA.16816.F32 R24, R160.reuse, R174, R24 ;  /* 0x000000aea018723c */ /* 0x040fe20000001818 */
[----:B------:R-:W1:Y:S07]  /*c370*/  LDSM.16.M88.4 R172, [R189+0x3000] ;  /* 0x00300000bdac783b */ /* 0x000e6e0000000200 */
[C---:B------:R-:W-:Y:S08]  /*c380*/  HMMA.16816.F32 R28, R160.reuse, R136, R28 ;  /* 0x00000088a01c723c */ /* 0x040ff0000000181c */
        /* <DEDUP_REMOVED lines=83> */
[----:B------:R2:W3:Y:S07]  /*c8c0*/  LDSM.16.M88.4 R160, [R2+0x4000] ;  /* 0x0040000002a0783b */ /* 0x0004ee0000000200 */
[C---:B------:R-:W-:Y:S08]  /*c8d0*/  HMMA.16816.F32 R12, R144.reuse, R176, R12 ;  /* 0x000000b0900c723c */ /* 0x040ff0000000180c */
[C---:B------:R-:W-:Y:S01]  /*c8e0*/  HMMA.16816.F32 R16, R144.reuse, R178, R16 ;  /* 0x000000b29010723c */ /* 0x040fe20000001810 */
[----:B------:R-:W4:Y:S07]  /*c8f0*/  LDSM.16.M88.4 R176, [R191+0x4800] ;  /* 0x00480000bfb0783b */ /* 0x000f2e0000000200 */
[C---:B-----5:R-:W-:Y:S04]  /*c900*/  HMMA.16816.F32 R20, R144.reuse, R152, R20 ;  /* 0x000000989014723c */ /* 0x060fe80000001814 */
[----:B--2---:R-:W-:Y:S04]  /*c910*/  IMAD.IADD R2, R210, 0x1, R193 ;  /* 0x00000001d2027824 */ /* 0x004fe800078e02c1 */
[C---:B------:R-:W-:Y:S01]  /*c920*/  HMMA.16816.F32 R24, R144.reuse, R154, R24 ;  /* 0x0000009a9018723c */ /* 0x040fe20000001818 */
[----:B------:R-:W2:Y:S03]  /*c930*/  LDSM.16.M88.4 R152, [R191+0x5000] ;  /* 0x00500000bf98783b */ /* 0x000ea60000000200 */
[----:B------:R-:W-:Y:S04]  /*c940*/  @P2 IMAD.HI.U32 R0, R2, c[0x0][0x2c8], RZ ;  /* 0x0000b20002002a27 */ /* 0x000fe800078e00ff */
[C---:B-1----:R-:W-:Y:S04]  /*c950*/  HMMA.16816.F32 R28, R144.reuse, R140, R28 ;  /* 0x0000008c901c723c */ /* 0x042fe8000000181c */
[----:B------:R-:W-:Y:S01]  /*c960*/  @P2 SHF.R.U32.HI R2, RZ, c[0x0][0x2cc], R0 ;  /* 0x0000b300ff022a19 */ /* 0x000fe20000011600 */
[----:B------:R-:W-:Y:S03]  /*c970*/  IMAD.SHL.U32 R0, R241, 0x40, RZ ;  /* 0x00000040f1007824 */ /* 0x000fe600078e00ff */
[----:B------:R-:W-:Y:S01]  /*c980*/  HMMA.16816.F32 R32, R144, R142, R32 ;  /* 0x0000008e9020723c */ /* 0x000fe20000001820 */
[----:B------:R-:W1:Y:S07]  /*c990*/  LDSM.16.M88.4 R140, [R191+0x5800] ;  /* 0x00580000bf8c783b */ /* 0x000e6e0000000200 */
[C---:B---3--:R-:W-:Y:S08]  /*c9a0*/  HMMA.16816.F32 R4, R156.reuse, R164, R4 ;  /* 0x000000a49c04723c */ /* 0x048ff00000001804 */
[C---:B------:R-:W-:Y:S08]  /*c9b0*/  HMMA.16816.F32 R8, R156.reuse, R166, R8 ;  /* 0x000000a69c08723c */ /* 0x040ff00000001808 */
[C---:B----4-:R-:W-:Y:S08]  /*c9c0*/  HMMA.16816.F32 R12, R156.reuse, R168, R12 ;  /* 0x000000a89c0c723c */ /* 0x050ff0000000180c */
[C---:B------:R-:W-:Y:S08]  /*c9d0*/  HMMA.16816.F32 R16, R156.reuse, R170, R16 ;  /* 0x000000aa9c10723c */ /* 0x040ff00000001810 */
[C---:B------:R-:W-:Y:S08]  /*c9e0*/  HMMA.16816.F32 R20, R156.reuse, R172, R20 ;  /* 0x000000ac9c14723c */ /* 0x040ff00000001814 */
[C---:B------:R-:W-:Y:S08]  /*c9f0*/  HMMA.16816.F32 R24, R156.reuse, R174, R24 ;  /* 0x000000ae9c18723c */ /* 0x040ff00000001818 */
[C---:B------:R-:W-:Y:S01]  /*ca00*/  HMMA.16816.F32 R28, R156.reuse, R136, R28 ;  /* 0x000000889c1c723c */ /* 0x040fe2000000181c */
[----:B------:R-:W3:Y:S06]  /*ca10*/  SHFL.IDX PT, R137, R2, RZ, 0x1c1f ;  /* 0x001c1fff02897589 */ /* 0x000eec00000e0000 */
[----:B------:R-:W-:Y:S01]  /*ca20*/  IADD3 R136, -R209, 0x1, -R0 ;  /* 0x00000001d1887810 */ /* 0x000fe20007ffe900 */
[----:B------:R-:W-:Y:S04]  /*ca30*/  HMMA.16816.F32 R32, R156, R138, R32 ;  /* 0x0000008a9c20723c */ /* 0x000fe80000001820 */
[----:B------:R-:W-:Y:S04]  /*ca40*/  IADD3 R136, -R228, R136, R227 ;  /* 0x00000088e4887210 */ /* 0x000fe80007ffe1e3 */
[C---:B------:R-:W-:Y:S05]  /*ca50*/  HMMA.16816.F32 R4, R148.reuse, R160, R4 ;  /* 0x000000a09404723c */ /* 0x040fea0000001804 */
[C---:B------:R-:W-:Y:S02]  /*ca60*/  IADD3 R138, R136.reuse, c[0x0][0x328], RZ ;  /* 0x0000ca00888a7a10 */ /* 0x040fe40007ffe0ff */
[----:B------:R-:W-:Y:S01]  /*ca70*/  IADD3 R136, R136, UR4, RZ ;  /* 0x0000000488887c10 */ /* 0x000fe2000fffe0ff */
[C---:B------:R-:W-:Y:S08]  /*ca80*/  HMMA.16816.F32 R8, R148.reuse, R162, R8 ;  /* 0x000000a29408723c */ /* 0x040ff00000001808 */
[C---:B------:R-:W-:Y:S08]  /*ca90*/  HMMA.16816.F32 R12, R148.reuse, R176, R12 ;  /* 0x000000b0940c723c */ /* 0x040ff0000000180c */
[C---:B------:R-:W-:Y:S08]  /*caa0*/  HMMA.16816.F32 R16, R148.reuse, R178, R16 ;  /* 0x000000b29410723c */ /* 0x040ff00000001810 */
[C---:B--2---:R-:W-:Y:S08]  /*cab0*/  HMMA.16816.F32 R20, R148.reuse, R152, R20 ;  /* 0x000000989414723c */ /* 0x044ff00000001814 */
[C---:B------:R-:W-:Y:S08]  /*cac0*/  HMMA.16816.F32 R24, R148.reuse, R154, R24 ;  /* 0x0000009a9418723c */ /* 0x040ff00000001818 */
[C---:B-1----:R-:W-:Y:S07]  /*cad0*/  HMMA.16816.F32 R28, R148.reuse, R140, R28 ;  /* 0x0000008c941c723c */ /* 0x042fee000000181c */
[--C-:B---3--:R-:W-:Y:S01]  /*cae0*/  IMAD.IADD R140, R136, 0x1, R137.reuse ;  /* 0x00000001888c7824 */ /* 0x108fe200078e0289 */
[----:B------:R-:W-:Y:S07]  /*caf0*/  HMMA.16816.F32 R32, R148, R142, R32 ;  /* 0x0000008e9420723c */ /* 0x000fee0000001820 */
[----:B------:R-:W-:Y:S01]  /*cb00*/  IMAD.IADD R142, R138, 0x1, R137 ;  /* 0x000000018a8e7824 */ /* 0x000fe200078e0289 */
        /* <DEDUP_REMOVED lines=14> */
.L_x_1692:
[----:B------:R-:W-:Y:S04]  /*cbf0*/  MOV R137, c[0x0][0x32c] ;  /* 0x0000cb0000897a02 */ /* 0x000fe80000000f00 */
[----:B------:R-:W-:Y:S11]  /*cc00*/  ISETP.NE.AND P0, PT, R137, 0x1, PT ;  /* 0x000000018900780c */ /* 0x000ff60003f05270 */
[----:B------:R-:W-:Y:S02]  /*cc10*/  @!UPT UIADD3 URZ, URZ, URZ, URZ ;  /* 0x0000003f3f3ff290 */ /* 0x000fe4000fffe03f */
[----:B------:R-:W-:Y:S05]  /*cc20*/  @P0 IMAD.HI.U32 R137, R139, c[0x0][0x330], RZ ;  /* 0x0000cc008b890a27 */ /* 0x000fea00078e00ff */
[----:B------:R-:W-:Y:S02]  /*cc30*/  @P0 SHF.R.U32.HI R139, RZ, c[0x0][0x334], R137 ;  /* 0x0000cd00ff8b0a19 */ /* 0x000fe40000011689 */
.L_x_1693:
[----:B------:R-:W-:Y:S05]  /*cc40*/  BSYNC B0 ;  /* 0x0000000000007941 */ /* 0x000fea0003800000 */
.L_x_1691:
[----:B------:R-:W-:Y:S04]  /*cc50*/  IMAD R144, R139, c[0x0][0x32c], -R0 ;  /* 0x0000cb008b907a24 */ /* 0x000fe800078e0a00 */
[----:B------:R-:W-:Y:S05]  /*cc60*/  IMAD.IADD R139, R144, 0x1, -R209 ;  /* 0x00000001908b7824 */ /* 0x000fea00078e0ad1 */
[----:B------:R-:W-:Y:S02]  /*cc70*/  IADD3 R137, R139, c[0x0][0x32c], RZ ;  /* 0x0000cb008b897a10 */ /* 0x000fe40007ffe0ff */
[----:B------:R-:W-:Y:S02]  /*cc80*/  IMNMX R140, R140, R139, !PT ;  /* 0x0000008b8c8c7217 */ /* 0x000fe40007800200 */
[----:B------:R-:W-:Y:S02]  /*cc90*/  IMNMX R142, R142, R137, PT ;  /* 0x000000898e8e7217 */ /* 0x000fe40003800200 */
.L_x_1690:
[----:B------:R-:W-:Y:S04]  /*cca0*/  ISETP.GT.AND P0, PT, R241, -0x1, PT ;  /* 0xfffffffff100780c */ /* 0x000fe80003f04270 */
[C---:B------:R-:W-:Y:S02]  /*ccb0*/  ISETP.GT.AND P4, PT, R140.reuse, RZ, P0 ;  /* 0x000000ff8c00720c */ /* 0x040fe40000784270 */
[----:B------:R-:W-:Y:S02]  /*ccc0*/  ISETP.GT.AND P6, PT, R140, 0x1, P0 ;  /* 0x000000018c00780c */ /* 0x000fe400007c4270 */
[----:B------:R-:W-:Y:S02]  /*ccd0*/  ISETP.LT.OR P4, PT, R142, 0x1, P4 ;  /* 0x000000018e00780c */ /* 0x000fe40002781670 */
        /* <DEDUP_REMOVED lines=8> */
[C---:B------:R-:W-:Y:S02]  /*cd60*/  ISETP.GT.AND P5, PT, R140.reuse, 0x11, P0 ;  /* 0x000000118c00780c */ /* 0x040fe400007a4270 */
[C---:B------:R-:W-:Y:S02]  /*cd70*/  ISETP.GT.AND P6, PT, R140.reuse, 0x10, P0 ;  /* 0x000000108c00780c */ /* 0x040fe400007c4270 */
[----:B------:R-:W-:Y:S02]  /*cd80*/  FSEL R9, R9, -INF , !P4 ;  /* 0xff80000009097808 */ /* 0x000fe40006000000 */
[----:B------:R-:W-:Y:S02]  /*cd90*/  ISETP.GT.AND P4, PT, R140, 0x18, P0 ;  /* 0x000000188c00780c */ /* 0x000fe40000784270 */
[C---:B------:R-:W-:Y:S02]  /*cda0*/  ISETP.LT.OR P5, PT, R142.reuse, 0x12, P5 ;  /* 0x000000128e00780c */ /* 0x040fe40002fa1670 */
[C---:B------:R-:W-:Y:S02]  /*cdb0*/  ISETP.LT.OR P6, PT, R142.reuse, 0x11, P6 ;  /* 0x000000118e00780c */ /* 0x040fe400037c1670 */
[----:B------:R-:W-:Y:S02]  /*cdc0*/  ISETP.LT.OR P4, PT, R142, 0x19, P4 ;  /* 0x000000198e00780c */ /* 0x000fe40002781670 */
[----:B------:R-:W-:Y:S02]  /*cdd0*/  FSEL R163, R13, -INF , !P5 ;  /* 0xff8000000da37808 */ /* 0x000fe40006800000 */
[----:B------:R-:W-:Y:S01]  /*cde0*/  FSEL R165, R12, -INF , !P6 ;  /* 0xff8000000ca57808 */ /* 0x000fe20007000000 */
[----:B------:R-:W1:Y:S01]  /*cdf0*/  SHFL.IDX PT, R13, R2, 0x1, 0x1c1f ;  /* 0x003c1f00020d7f89 */ /* 0x000e6200000e0000 */
[C---:B------:R-:W-:Y:S02]  /*ce00*/  ISETP.GT.AND P6, PT, R140.reuse, 0x19, P0 ;  /* 0x000000198c00780c */ /* 0x040fe400007c4270 */
[----:B------:R-:W-:Y:S02]  /*ce10*/  ISETP.GT.AND P5, PT, R140, 0x20, P0 ;  /* 0x000000208c00780c */ /* 0x000fe400007a4270 */
        /* <DEDUP_REMOVED lines=42> */
.L_x_1696:
[----:B------:R-:W-:Y:S04]  /*d0c0*/  MOV R8, c[0x0][0x32c] ;  /* 0x0000cb0000087a02 */ /* 0x000fe80000000f00 */
[----:B------:R-:W-:Y:S11]  /*d0d0*/  ISETP.NE.AND P4, PT, R8, 0x1, PT ;  /* 0x000000010800780c */ /* 0x000ff60003f85270 */
[----:B------:R-:W-:Y:S02]  /*d0e0*/  @!UPT UIADD3 URZ, URZ, URZ, URZ ;  /* 0x0000003f3f3ff290 */ /* 0x000fe4000fffe03f */
[----:B------:R-:W-:Y:S05]  /*d0f0*/  @P4 IMAD.HI.U32 R8, R13, c[0x0][0x330], RZ ;  /* 0x0000cc000d084a27 */ /* 0x000fea00078e00ff */
[----:B------:R-:W-:Y:S02]  /*d100*/  @P4 SHF.R.U32.HI R13, RZ, c[0x0][0x334], R8 ;  /* 0x0000cd00ff0d4a19 */ /* 0x000fe40000011608 */
.L_x_1697:
[----:B------:R-:W-:Y:S05]  /*d110*/  BSYNC B0 ;  /* 0x0000000000007941 */ /* 0x000fea0003800000 */
.L_x_1695:
[----:B------:R-:W-:Y:S04]  /*d120*/  IMAD R0, R13, c[0x0][0x32c], -R0 ;  /* 0x0000cb000d007a24 */ /* 0x000fe800078e0a00 */
[----:B------:R-:W-:Y:S05]  /*d130*/  IMAD.IADD R17, R0, 0x1, -R209 ;  /* 0x0000000100117824 */ /* 0x000fea00078e0ad1 */
[----:B------:R-:W-:Y:S02]  /*d140*/  IADD3 R13, R17, c[0x0][0x32c], RZ ;  /* 0x0000cb00110d7a10 */ /* 0x000fe40007ffe0ff */
[----:B------:R-:W-:Y:S02]  /*d150*/  IMNMX R4, R4, R17, !PT ;  /* 0x0000001104047217 */ /* 0x000fe40007800200 */
[----:B------:R-:W-:Y:S02]  /*d160*/  IMNMX R2, R2, R13, PT ;  /* 0x0000000d02027217 */ /* 0x000fe40003800200 */
.L_x_1694:
        /* <DEDUP_REMOVED lines=8> */
[C---:B------:R-:W-:Y:S02]  /*d1f0*/  ISETP.LT.OR P6, PT, R2.reuse, 0x1, P6 ;  /* 0x000000010200780c */ /* 0x040fe400037c1670 */
[----:B------:R-:W-:Y:S02]  /*d200*/  FMNMX.FTZ R0, R165, R0, !PT ;  /* 0x00000000a5007209 */ /* 0x000fe40007810000 */
[----:B------:R-:W-:Y:S02]  /*d210*/  ISETP.LT.OR P5, PT, R2, 0x2, P5 ;  /* 0x000000020200780c */ /* 0x000fe40002fa1670 */
[----:B------:R-:W-:Y:S02]  /*d220*/  FMNMX.FTZ R0, R163, R0, !PT ;  /* 0x00000000a3007209 */ /* 0x000fe40007810000 */
[----:B------:R-:W-:Y:S02]  /*d230*/  ISETP.GT.AND P4, PT, R4, 0x8, P0 ;  /* 0x000000080400780c */ /* 0x000fe40000784270 */
[----:B------:R-:W-:Y:S02]  /*d240*/  FSEL R16, R6, -INF , !P6 ;  /* 0xff80000006107808 */ /* 0x000fe40007000000 */
[----:B------:R-:W-:Y:S02]  /*d250*/  FMNMX.FTZ R0, R139, R0, !PT ;  /* 0x000000008b007209 */ /* 0x000fe40007810000 */
[----:B------:R-:W-:Y:S02]  /*d260*/  FSEL R8, R7, -INF , !P5 ;  /* 0xff80000007087808 */ /* 0x000fe40006800000 */
[----:B------:R-:W-:Y:S02]  /*d270*/  ISETP.GT.AND P6, PT, R4, 0x9, P0 ;  /* 0x000000090400780c */ /* 0x000fe400007c4270 */
[----:B------:R-:W-:Y:S02]  /*d280*/  ISETP.LT.OR P4, PT, R2, 0x9, P4 ;  /* 0x000000090200780c */ /* 0x000fe40002781670 */
[----:B------:R-:W-:Y:S02]  /*d290*/  FMNMX.FTZ R7, R16, R3, !PT ;  /* 0x0000000310077209 */ /* 0x000fe40007810000 */
[----:B------:R-:W-:Y:S02]  /*d2a0*/  FMNMX.FTZ R0, R137, R0, !PT ;  /* 0x0000000089007209 */ /* 0x000fe40007810000 */
[----:B------:R-:W-:Y:S02]  /*d2b0*/  FSEL R10, R10, -INF , !P4 ;  /* 0xff8000000a0a7808 */ /* 0x000fe40006000000 */
[----:B------:R-:W-:Y:S02]  /*d2c0*/  FMNMX.FTZ R7, R8, R7, !PT ;  /* 0x0000000708077209 */ /* 0x000fe40007810000 */
[----:B------:R-:W-:Y:S02]  /*d2d0*/  ISETP.GT.AND P5, PT, R4, 0x10, P0 ;  /* 0x000000100400780c */ /* 0x000fe400007a4270 */
[----:B------:R-:W-:Y:S02]  /*d2e0*/  ISETP.LT.OR P6, PT, R2, 0xa, P6 ;  /* 0x0000000a0200780c */ /* 0x000fe400037c1670 */
[----:B------:R-:W-:Y:S02]  /*d2f0*/  ISETP.GT.AND P4, PT, R4, 0x11, P0 ;  /* 0x000000110400780c */ /* 0x000fe40000784270 */
        /* <DEDUP_REMOVED lines=30> */
[----:B------:R-:W-:Y:S02]  /*d4e0*/  FSEL R172, R23, -INF , !P6 ;  /* 0xff80000017ac7808 */ /* 0x000fe40007000000 */
[----:B------:R-:W-:Y:S02]  /*d4f0*/  ISETP.LT.OR P5, PT, R2, 0x29, P5 ;  /* 0x000000290200780c */ /* 0x000fe40002fa1670 */
[----:B------:R-:W-:Y:S02]  /*d500*/  FMNMX.FTZ R11, R174, R11, !PT ;  /* 0x0000000bae0b7209 */ /* 0x000fe40007810000 */
[----:B------:R-:W-:Y:S02]  /*d510*/  ISETP.GT.AND P4, PT, R4, 0x29, P0 ;  /* 0x000000290400780c */ /* 0x000fe40000784270 */
[----:B------:R-:W-:Y:S02]  /*d520*/  FMNMX.FTZ R7, R147, R0, !PT ;  /* 0x0000000093077209 */ /* 0x000fe40007810000 */
[----:B------:R-:W-:Y:S02]  /*d530*/  FSEL R142, R26, -INF , !P5 ;  /* 0xff8000001a8e7808 */ /* 0x000fe40006800000 */
[----:B------:R-:W-:Y:S01]  /*d540*/  ISETP.LT.OR P4, PT, R2, 0x2a, P4 ;  /* 0x0000002a0200780c */ /* 0x000fe20002781670 */
[----:B------:R-:W1:Y:S01]  /*d550*/  SHFL.BFLY PT, R0, R7, 0x2, 0x1f ;  /* 0x0c401f0007007f89 */ /* 0x000e6200000e0000 */
        /* <DEDUP_REMOVED lines=8> */
[----:B------:R-:W-:Y:S02]  /*d5e0*/  ISETP.LT.OR P5, PT, R2, 0x32, P5 ;  /* 0x000000320200780c */ /* 0x000fe40002fa1670 */
[----:B------:R-:W-:Y:S02]  /*d5f0*/  ISETP.GT.AND P4, PT, R4, 0x38, P0 ;  /* 0x000000380400780c */ /* 0x000fe40000784270 */
[----:B------:R-:W-:Y:S02]  /*d600*/  FSEL R158, R31, -INF , !P5 ;  /* 0xff8000001f9e7808 */ /* 0x000fe40006800000 */
[----:B------:R-:W-:Y:S02]  /*d610*/  ISETP.LT.OR P4, PT, R2, 0x39, P4 ;  /* 0x000000390200780c */ /* 0x000fe40002781670 */
[----:B------:R-:W-:Y:S02]  /*d620*/  FMNMX.FTZ R11, R160, R11, !PT ;  /* 0x0000000ba00b7209 */ /* 0x000fe40007810000 */
[----:B------:R-:W-:Y:S02]  /*d630*/  ISETP.GT.AND P0, PT, R4, 0x39, P0 ;  /* 0x000000390400780c */ /* 0x000fe40000704270 */
[----:B------:R-:W-:Y:S02]  /*d640*/  FSEL R146, R34, -INF , !P4 ;  /* 0xff80000022927808 */ /* 0x000fe40006000000 */
[----:B------:R-:W-:Y:S02]  /*d650*/  ISETP.LT.OR P0, PT, R2, 0x3a, P0 ;  /* 0x0000003a0200780c */ /* 0x000fe40000701670 */
[----:B------:R-:W-:Y:S02]  /*d660*/  FMNMX.FTZ R11, R158, R11, !PT ;  /* 0x0000000b9e0b7209 */ /* 0x000fe40007810000 */
[----:B------:R-:W-:Y:S02]  /*d670*/  FSEL R144, R35, -INF , !P0 ;  /* 0xff80000023907808 */ /* 0x000fe40004000000 */
[----:B------:R-:W-:Y:S02]  /*d680*/  FMNMX.FTZ R15, R146, R11, !PT ;  /* 0x0000000b920f7209 */ /* 0x000fe40007810000 */
[----:B-1----:R-:W-:Y:S02]  /*d690*/  FMNMX.FTZ R7, R7, R0, !PT ;  /* 0x0000000007077209 */ /* 0x002fe40007810000 */
[----:B------:R-:W-:Y:S02]  /*d6a0*/  FMNMX.FTZ R13, R144, R15, !PT ;  /* 0x0000000f900d7209 */ /* 0x000fe40007810000 */
[-C--:B------:R-:W-:Y:S01]  /*d6b0*/  IADD3 R148, R182, R133.reuse, RZ ;  /* 0x00000085b6947210 */ /* 0x080fe20007ffe0ff */
[----:B------:R-:W1:Y:S01]  /*d6c0*/  SHFL.BFLY PT, R2, R7, 0x1, 0x1f ;  /* 0x0c201f0007027f89 */ /* 0x000e6200000e0000 */
[----:B------:R-:W-:Y:S04]  /*d6d0*/  IADD3 R14, R181, R133, RZ ;  /* 0x00000085b50e7210 */ /* 0x000fe80007ffe0ff */
        /* <DEDUP_REMOVED lines=10> */
[----:B------:R-:W1:Y:S01]  /*d780*/  SHFL.BFLY PT, R0, R11, 0x1, 0x1f ;  /* 0x0c201f000b007f89 */ /* 0x000e6200000e0000 */
[----:B------:R-:W-:Y:S01]  /*d790*/  IADD3 R13, R187, R148, RZ ;  /* 0x00000094bb0d7210 */ /* 0x000fe20007ffe0ff */
[----:B------:R-:W-:Y:S01]  /*d7a0*/  FADD.FTZ R4, -R7, R132 ;  /* 0x0000008407047221 */ /* 0x000fe20000010100 */
[----:B------:R-:W-:Y:S01]  /*d7b0*/  MOV R132, R2 ;  /* 0x0000000200847202 */ /* 0x000fe20000000f00 */
[--C-:B------:R-:W-:Y:S02]  /*d7c0*/  FFMA.FTZ R150, R145, c[0x0][0x2d0], -R162.reuse ;  /* 0x0000b40091967a23 */ /* 0x100fe400000108a2 */
[--C-:B------:R-:W-:Y:S02]  /*d7d0*/  FFMA.FTZ R155, R149, c[0x0][0x2d0], -R162.reuse ;  /* 0x0000b400959b7a23 */ /* 0x100fe400000108a2 */
[--C-:B------:R-:W-:Y:S01]  /*d7e0*/  FFMA.FTZ R149, R5, c[0x0][0x2d0], -R162.reuse ;  /* 0x0000b40005957a23 */ /* 0x100fe200000108a2 */
[----:B------:R-:W2:Y:S01]  /*d7f0*/  LDSM.16.MT88.4 R24, [R13] ;  /* 0x000000000d18783b */ /* 0x000ea20000004200 */
[----:B------:R-:W-:Y:S01]  /*d800*/  FMUL.FTZ R5, R4, c[0x0][0x2d0] ;  /* 0x0000b40004057a20 */ /* 0x000fe20000410000 */
[----:B------:R-:W-:Y:S01]  /*d810*/  MUFU.EX2 R150, R150 ;  /* 0x0000009600967308 */ /* 0x000fe20000000800 */
[--C-:B------:R-:W-:Y:S02]  /*d820*/  FFMA.FTZ R152, R9, c[0x0][0x2d0], -R162.reuse ;  /* 0x0000b40009987a23 */ /* 0x100fe400000108a2 */
[--C-:B------:R-:W-:Y:S02]  /*d830*/  FFMA.FTZ R166, R137, c[0x0][0x2d0], -R162.reuse ;  /* 0x0000b40089a67a23 */ /* 0x100fe400000108a2 */
[--C-:B------:R-:W-:Y:S02]  /*d840*/  FFMA.FTZ R178, R141, c[0x0][0x2d0], -R162.reuse ;  /* 0x0000b4008db27a23 */ /* 0x100fe400000108a2 */
[--C-:B------:R-:W-:Y:S02]  /*d850*/  FFMA.FTZ R133, R165, c[0x0][0x2d0], -R162.reuse ;  /* 0x0000b400a5857a23 */ /* 0x100fe400000108a2 */
[--C-:B------:R-:W-:Y:S01]  /*d860*/  FFMA.FTZ R164, R163, c[0x0][0x2d0], -R162.reuse ;  /* 0x0000b400a3a47a23 */ /* 0x100fe200000108a2 */
[----:B------:R-:W3:Y:S01]  /*d870*/  MUFU.EX2 R12, R5 ;  /* 0x00000005000c7308 */ /* 0x000ee20000000800 */
        /* <DEDUP_REMOVED lines=9> */
[----:B------:R-:W-:Y:S01]  /*d910*/  FSEL R145, R145, RZ, P0 ;  /* 0x000000ff91917208 */ /* 0x000fe20000000000 */
[--C-:B------:R-:W-:Y:S02]  /*d920*/  FFMA.FTZ R161, R161, c[0x0][0x2d0], -R162.reuse ;  /* 0x0000b400a1a17a23 */ /* 0x100fe400000108a2 */
[----:B------:R-:W-:Y:S02]  /*d930*/  FADD.FTZ R4, -R4, R3 ;  /* 0x0000000304047221 */ /* 0x000fe40000010100 */
[--C-:B------:R-:W-:Y:S02]  /*d940*/  FFMA.FTZ R154, R16, c[0x0][0x2d0], -R145.reuse ;  /* 0x0000b400109a7a23 */ /* 0x100fe40000010891 */
[--C-:B------:R-:W-:Y:S01]  /*d950*/  FFMA.FTZ R153, R8, c[0x0][0x2d0], -R145.reuse ;  /* 0x0000b40008997a23 */ /* 0x100fe20000010891 */
[----:B------:R-:W-:Y:S01]  /*d960*/  MUFU.EX2 R149, R149 ;  /* 0x0000009500957308 */ /* 0x000fe20000000800 */
[--C-:B------:R-:W-:Y:S02]  /*d970*/  FFMA.FTZ R151, R10, c[0x0][0x2d0], -R145.reuse ;  /* 0x0000b4000a977a23 */ /* 0x100fe40000010891 */
[--C-:B------:R-:W-:Y:S02]  /*d980*/  FFMA.FTZ R156, R6, c[0x0][0x2d0], -R145.reuse ;  /* 0x0000b400069c7a23 */ /* 0x100fe40000010891 */
[----:B------:R-:W-:Y:S02]  /*d990*/  FMUL.FTZ R3, R4, c[0x0][0x2d0] ;  /* 0x0000b40004037a20 */ /* 0x000fe40000410000 */
[C---:B---3--:R-:W-:Y:S02]  /*d9a0*/  FMUL.FTZ R4, R12.reuse, R128 ;  /* 0x000000800c047220 */ /* 0x048fe40000410000 */
[C---:B------:R-:W-:Y:S01]  /*d9b0*/  FMUL.FTZ R5, R12.reuse, R129 ;  /* 0x000000810c057220 */ /* 0x040fe20000410000 */
[----:B------:R-:W3:Y:S01]  /*d9c0*/  MUFU.EX2 R152, R152 ;  /* 0x0000009800987308 */ /* 0x000ee20000000800 */
[----:B------:R-:W-:Y:S01]  /*d9d0*/  FMUL.FTZ R8, R12, R124 ;  /* 0x0000007c0c087220 */ /* 0x000fe20000410000 */
[----:B-1----:R-:W-:Y:S01]  /*d9e0*/  F2FP.PACK_AB R16, R150, R155 ;  /* 0x0000009b9610723e */ /* 0x002fe200000000ff */
[C---:B------:R-:W-:Y:S02]  /*d9f0*/  FMUL.FTZ R9, R12.reuse, R125 ;  /* 0x0000007d0c097220 */ /* 0x040fe40000410000 */
[C---:B------:R-:W-:Y:S02]  /*da00*/  FMUL.FTZ R100, R12.reuse, R100 ;  /* 0x000000640c647220 */ /* 0x040fe40000410000 */
[C---:B------:R-:W-:Y:S03]  /*da10*/  FMUL.FTZ R101, R12.reuse, R101 ;  /* 0x000000650c657220 */ /* 0x040fe60000410000 */
[----:B------:R-:W1:Y:S01]  /*da20*/  MUFU.EX2 R3, R3 ;  /* 0x0000000300037308 */ /* 0x000e620000000800 */
        /* <DEDUP_REMOVED lines=8> */
[----:B---3--:R-:W-:Y:S01]  /*dab0*/  F2FP.PACK_AB R18, R152, R149 ;  /* 0x000000959812723e */ /* 0x008fe200000000ff */
[C---:B------:R-:W-:Y:S02]  /*dac0*/  FMUL.FTZ R117, R12.reuse, R117 ;  /* 0x000000750c757220 */ /* 0x040fe40000410000 */
[C---:B------:R-:W-:Y:S02]  /*dad0*/  FMUL.FTZ R120, R12.reuse, R120 ;  /* 0x000000780c787220 */ /* 0x040fe40000410000 */
[C---:B------:R-:W-:Y:S01]  /*dae0*/  FMUL.FTZ R121, R12.reuse, R121 ;  /* 0x000000790c797220 */ /* 0x040fe20000410000 */
[----:B------:R-:W3:Y:S01]  /*daf0*/  MUFU.EX2 R153, R153 ;  /* 0x0000009900997308 */ /* 0x000ee20000000800 */
[C---:B------:R-:W-:Y:S02]  /*db00*/  FMUL.FTZ R36, R12.reuse, R36 ;  /* 0x000000240c247220 */ /* 0x040fe40000410000 */
[C---:B------:R-:W-:Y:S02]  /*db10*/  FMUL.FTZ R37, R12.reuse, R37 ;  /* 0x000000250c257220 */ /* 0x040fe40000410000 */
[C---:B-1----:R-:W-:Y:S02]  /*db20*/  FMUL.FTZ R6, R3.reuse, R130 ;  /* 0x0000008203067220 */ /* 0x042fe40000410000 */
        /* <DEDUP_REMOVED lines=8> */
[C---:B------:R-:W-:Y:S01]  /*dbb0*/  FMUL.FTZ R107, R3.reuse, R107 ;  /* 0x0000006b036b7220 */ /* 0x040fe20000410000 */
[----:B------:R-:W1:Y:S01]  /*dbc0*/  MUFU.EX2 R156, R156 ;  /* 0x0000009c009c7308 */ /* 0x000e620000000800 */
[C---:B------:R-:W-:Y:S01]  /*dbd0*/  FMUL.FTZ R110, R3.reuse, R110 ;  /* 0x0000006e036e7220 */ /* 0x040fe20000410000 */
[----:B------:R-:W-:Y:S01]  /*dbe0*/  LDSM.16.MT88.4 R124, [R15+0x800] ;  /* 0x000800000f7c783b */ /* 0x000fe20000004200 */
        /* <DEDUP_REMOVED lines=13> */
[----:B------:R-:W-:Y:S01]  /*dcc0*/  FMUL.FTZ R41, R12, R41 ;  /* 0x000000290c297220 */ /* 0x000fe20000410000 */
[----:B-1----:R-:W-:Y:S01]  /*dcd0*/  F2FP.PACK_AB R19, R156, R151 ;  /* 0x000000979c13723e */ /* 0x002fe200000000ff */
[--C-:B------:R-:W-:Y:S02]  /*dce0*/  FFMA.FTZ R167, R32, c[0x0][0x2d0], -R145.reuse ;  /* 0x0000b40020a77a23 */ /* 0x100fe40000010891 */
[----:B------:R-:W-:Y:S01]  /*dcf0*/  LDSM.16.MT88.4 R32, [R13+0x800] ;  /* 0x000800000d20783b */ /* 0x000fe20000004200 */
[--C-:B------:R-:W-:Y:S02]  /*dd00*/  FFMA.FTZ R170, R136, c[0x0][0x2d0], -R145.reuse ;  /* 0x0000b40088aa7a23 */ /* 0x100fe40000010891 */
[--C-:B------:R-:W-:Y:S01]  /*dd10*/  FFMA.FTZ R175, R140, c[0x0][0x2d0], -R145.reuse ;  /* 0x0000b4008caf7a23 */ /* 0x100fe20000010891 */
[C---:B------:R-:W-:Y:S01]  /*dd20*/  HMMA.16816.F32 R4, R16.reuse, R20, R4 ;  /* 0x000000141004723c */ /* 0x040fe20000001804 */
[----:B------:R-:W-:Y:S04]  /*dd30*/  MUFU.EX2 R163, R163 ;  /* 0x000000a300a37308 */ /* 0x000fe80000000800 */
[C---:B------:R-:W-:Y:S02]  /*dd40*/  FMUL.FTZ R42, R3.reuse, R42 ;  /* 0x0000002a032a7220 */ /* 0x040fe40000410000 */
[C---:B------:R-:W-:Y:S01]  /*dd50*/  FMUL.FTZ R43, R3.reuse, R43 ;  /* 0x0000002b032b7220 */ /* 0x040fe20000410000 */
[C---:B------:R-:W-:Y:S01]  /*dd60*/  HMMA.16816.F32 R8, R16.reuse, R22, R8 ;  /* 0x000000161008723c */ /* 0x040fe20000001808 */
[----:B------:R-:W1:Y:S02]  /*dd70*/  LDSM.16.MT88.4 R20, [R15] ;  /* 0x000000000f14783b */ /* 0x000e640000004200 */
[----:B------:R-:W4:Y:S01]  /*dd80*/  MUFU.EX2 R166, R166 ;  /* 0x000000a600a67308 */ /* 0x000f220000000800 */
        /* <DEDUP_REMOVED lines=11> */
[C---:B------:R-:W-:Y:S04]  /*de40*/  HMMA.16816.F32 R108, R16.reuse, R28, R108 ;  /* 0x0000001c106c723c */ /* 0x040fe8000000186c */
        /* <DEDUP_REMOVED lines=17> */
[----:B------:R-:W-:Y:S01]  /*df60*/  MUFU.EX2 R169, R169 ;  /* 0x000000a900a97308 */ /* 0x000fe20000000800 */
[C---:B--2---:R-:W-:Y:S04]  /*df70*/  HMMA.16816.F32 R36, R16.reuse, R24, R36 ;  /* 0x000000181024723c */ /* 0x044fe80000001824 */
[C---:B------:R-:W-:Y:S02]  /*df80*/  FMUL.FTZ R60, R12.reuse, R60 ;  /* 0x0000003c0c3c7220 */ /* 0x040fe40000410000 */
[C---:B------:R-:W-:Y:S02]  /*df90*/  FMUL.FTZ R61, R12.reuse, R61 ;  /* 0x0000003d0c3d7220 */ /* 0x040fe40000410000 */
[C---:B------:R-:W-:Y:S01]  /*dfa0*/  HMMA.16816.F32 R40, R16.reuse, R26, R40 ;  /* 0x0000001a1028723c */ /* 0x040fe20000001828 */
[----:B------:R-:W2:Y:S01]  /*dfb0*/  LDSM.16.MT88.4 R24, [R15+0x2000] ;  /* 0x002000000f18783b */ /* 0x000ea20000004200 */
        /* <DEDUP_REMOVED lines=39> */
[----:B------:R-:W-:Y:S02]  /*e230*/  FMUL.FTZ R85, R12, R85 ;  /* 0x000000550c557220 */ /* 0x000fe40000410000 */
[C---:B------:R-:W-:Y:S01]  /*e240*/  FMUL.FTZ R86, R3.reuse, R86 ;  /* 0x0000005603567220 */ /* 0x040fe20000410000 */
[C---:B------:R-:W-:Y:S01]  /*e250*/  HMMA.16816.F32 R80, R16.reuse, R22, R80 ;  /* 0x000000161050723c */ /* 0x040fe20000001850 */
[----:B------:R-:W1:Y:S02]  /*e260*/  LDSM.16.MT88.4 R20, [R148+0x800] ;  /* 0x000800009414783b */ /* 0x000e640000004200 */
[C---:B------:R-:W-:Y:S02]  /*e270*/  FMUL.FTZ R87, R3.reuse, R87 ;  /* 0x0000005703577220 */ /* 0x040fe40000410000 */
[--C-:B------:R-:W-:Y:S02]  /*e280*/  FFMA.FTZ R165, R168, c[0x0][0x2d0], -R145.reuse ;  /* 0x0000b400a8a57a23 */ /* 0x100fe40000010891 */
[--C-:B------:R-:W-:Y:S02]  /*e290*/  FFMA.FTZ R168, R138, c[0x0][0x2d0], -R145.reuse ;  /* 0x0000b4008aa87a23 */ /* 0x100fe40000010891 */
[----:B------:R-:W-:Y:S01]  /*e2a0*/  LDSM.16.MT88.4 R136, [R13+0x2800] ;  /* 0x002800000d88783b */ /* 0x000fe20000004200 */
[C---:B--2---:R-:W-:Y:S01]  /*e2b0*/  HMMA.16816.F32 R84, R16.reuse, R24, R84 ;  /* 0x000000181054723c */ /* 0x044fe20000001854 */
[----:B------:R-:W-:Y:S02]  /*e2c0*/  MUFU.EX2 R165, R165 ;  /* 0x000000a500a57308 */ /* 0x000fe40000000800 */
[C---:B------:R-:W-:Y:S02]  /*e2d0*/  FMUL.FTZ R88, R12.reuse, R88 ;  /* 0x000000580c587220 */ /* 0x040fe40000410000 */
[C---:B------:R-:W-:Y:S02]  /*e2e0*/  FMUL.FTZ R89, R12.reuse, R89 ;  /* 0x000000590c597220 */ /* 0x040fe40000410000 */
[C---:B------:R-:W-:Y:S02]  /*e2f0*/  FMUL.FTZ R90, R3.reuse, R90 ;  /* 0x0000005a035a7220 */ /* 0x040fe40000410000 */
[C---:B------:R-:W-:Y:S02]  /*e300*/  FMUL.FTZ R91, R3.reuse, R91 ;  /* 0x0000005b035b7220 */ /* 0x040fe40000410000 */
[----:B------:R-:W2:Y:S01]  /*e310*/  MUFU.EX2 R168, R168 ;  /* 0x000000a800a87308 */ /* 0x000ea20000000800 */
[C---:B------:R-:W-:Y:S02]  /*e320*/  FMUL.FTZ R92, R12.reuse, R92 ;  /* 0x0000005c0c5c7220 */ /* 0x040fe40000410000 */
[C---:B------:R-:W-:Y:S02]  /*e330*/  FMUL.FTZ R93, R12.reuse, R93 ;  /* 0x0000005d0c5d7220 */ /* 0x040fe40000410000 */
[C---:B------:R-:W-:Y:S01]  /*e340*/  HMMA.16816.F32 R88, R16.reuse, R26, R88 ;  /* 0x0000001a1058723c */ /* 0x040fe20000001858 */
[----:B------:R-:W1:Y:S02]  /*e350*/  LDSM.16.MT88.4 R24, [R14+0x800] ;  /* 0x000800000e18783b */ /* 0x000e640000004200 */
[C---:B------:R-:W-:Y:S02]  /*e360*/  FMUL.FTZ R94, R3.reuse, R94 ;  /* 0x0000005e035e7220 */ /* 0x040fe40000410000 */
[C---:B------:R-:W-:Y:S02]  /*e370*/  FMUL.FTZ R95, R3.reuse, R95 ;  /* 0x0000005f035f7220 */ /* 0x040fe40000410000 */
[C---:B------:R-:W-:Y:S02]  /*e380*/  FMUL.FTZ R96, R12.reuse, R96 ;  /* 0x000000600c607220 */ /* 0x040fe40000410000 */
[----:B------:R-:W-:Y:S03]  /*e390*/  FMUL.FTZ R97, R12, R97 ;  /* 0x000000610c617220 */ /* 0x000fe60000410000 */
[C---:B-----5:R-:W-:Y:S03]  /*e3a0*/  HMMA.16816.F32 R92, R16.reuse, R28, R92 ;  /* 0x0000001c105c723c */ /* 0x060fe6000000185c */
[C---:B------:R-:W-:Y:S02]  /*e3b0*/  FMUL.FTZ R98, R3.reuse, R98 ;  /* 0x0000006203627220 */ /* 0x040fe40000410000 */
[----:B------:R-:W-:Y:S02]  /*e3c0*/  FMUL.FTZ R99, R3, R99 ;  /* 0x0000006303637220 */ /* 0x000fe40000410000 */
[--C-:B------:R-:W-:Y:S02]  /*e3d0*/  FFMA.FTZ R173, R174, c[0x0][0x2d0], -R145.reuse ;  /* 0x0000b400aead7a23 */ /* 0x100fe40000010891 */
[--C-:B------:R-:W-:Y:S02]  /*e3e0*/  FFMA.FTZ R174, R142, c[0x0][0x2d0], -R145.reuse ;  /* 0x0000b4008eae7a23 */ /* 0x100fe40000010891 */
[----:B------:R-:W-:Y:S01]  /*e3f0*/  LDSM.16.MT88.4 R140, [R13+0x3000] ;  /* 0x003000000d8c783b */ /* 0x000fe20000004200 */
[----:B------:R-:W-:Y:S01]  /*e400*/  HMMA.16816.F32 R96, R16, R30, R96 ;  /* 0x0000001e1060723c */ /* 0x000fe20000001860 */
[----:B------:R-:W-:Y:S02]  /*e410*/  MUFU.EX2 R173, R173 ;  /* 0x000000ad00ad7308 */ /* 0x000fe40000000800 */
[--C-:B------:R-:W-:Y:S02]  /*e420*/  FFMA.FTZ R172, R172, c[0x0][0x2d0], -R145.reuse ;  /* 0x0000b400acac7a23 */ /* 0x100fe40000010891 */
[--C-:B------:R-:W-:Y:S02]  /*e430*/  FFMA.FTZ R190, R159, c[0x0][0x2d0], -R162.reuse ;  /* 0x0000b4009fbe7a23 */ /* 0x100fe400000108a2 */
[----:B---3--:R-:W-:Y:S01]  /*e440*/  F2FP.PACK_AB R16, R164, R133 ;  /* 0x00000085a410723e */ /* 0x008fe200000000ff */
[----:B------:R-:W3:Y:S01]  /*e450*/  LDSM.16.MT88.4 R28, [R14+0x2800] ;  /* 0x002800000e1c783b */ /* 0x000ee20000004200 */
[----:B----4-:R-:W-:Y:S02]  /*e460*/  F2FP.PACK_AB R18, R166, R163 ;  /* 0x000000a3a612723e */ /* 0x010fe400000000ff */
[----:B------:R-:W4:Y:S01]  /*e470*/  MUFU.EX2 R172, R172 ;  /* 0x000000ac00ac7308 */ /* 0x000f220000000800 */
[----:B--2---:R-:W-:Y:S01]  /*e480*/  F2FP.PACK_AB R17, R168, R165 ;  /* 0x000000a5a811723e */ /* 0x004fe200000000ff */
[--C-:B------:R-:W-:Y:S01]  /*e490*/  FFMA.FTZ R157, R157, c[0x0][0x2d0], -R162.reuse ;  /* 0x0000b4009d9d7a23 */ /* 0x100fe200000108a2 */
[----:B------:R-:W-:Y:S01]  /*e4a0*/  F2FP.PACK_AB R19, R170, R167 ;  /* 0x000000a7aa13723e */ /* 0x000fe200000000ff */
[----:B------:R-:W-:Y:S02]  /*e4b0*/  FFMA.FTZ R162, R147, c[0x0][0x2d0], -R162 ;  /* 0x0000b40093a27a23 */ /* 0x000fe400000108a2 */
[--C-:B------:R-:W-:Y:S02]  /*e4c0*/  FFMA.FTZ R159, R160, c[0x0][0x2d0], -R145.reuse ;  /* 0x0000b400a09f7a23 */ /* 0x100fe40000010891 */
[--C-:B------:R-:W-:Y:S02]  /*e4d0*/  FFMA.FTZ R160, R146, c[0x0][0x2d0], -R145.reuse ;  /* 0x0000b40092a07a23 */ /* 0x100fe40000010891 */
[C---:B-1----:R-:W-:Y:S01]  /*e4e0*/  HMMA.16816.F32 R4, R16.reuse, R20, R4 ;  /* 0x000000141004723c */ /* 0x042fe20000001804 */
[----:B------:R-:W1:Y:S02]  /*e4f0*/  MUFU.EX2 R174, R174 ;  /* 0x000000ae00ae7308 */ /* 0x000e640000000800 */
[--C-:B------:R-:W-:Y:S02]  /*e500*/  FFMA.FTZ R158, R158, c[0x0][0x2d0], -R145.reuse ;  /* 0x0000b4009e9e7a23 */ /* 0x100fe40000010891 */
[----:B------:R-:W-:Y:S02]  /*e510*/  FFMA.FTZ R145, R144, c[0x0][0x2d0], -R145 ;  /* 0x0000b40090917a23 */ /* 0x000fe40000010891 */
[----:B------:R-:W-:Y:S01]  /*e520*/  FFMA.FTZ R155, R12, R239, R155 ;  /* 0x000000ef0c9b7223 */ /* 0x000fe2000001009b */
[C---:B------:R-:W-:Y:S01]  /*e530*/  HMMA.16816.F32 R8, R16.reuse, R22, R8 ;  /* 0x000000161008723c */ /* 0x040fe20000001808 */
[----:B------:R-:W2:Y:S02]  /*e540*/  LDSM.16.MT88.4 R20, [R15+0x2800] ;  /* 0x002800000f14783b */ /* 0x000ea40000004200 */
[----:B------:R5:W-:Y:S01]  /*e550*/  MUFU.EX2 R177, R145 ;  /* 0x0000009100b17308 */ /* 0x000be20000000800 */
[----:B------:R-:W-:Y:S02]  /*e560*/  FFMA.FTZ R154, R3, R238, R154 ;  /* 0x000000ee039a7223 */ /* 0x000fe4000001009a */
[----:B------:R-:W-:Y:S02]  /*e570*/  FADD.FTZ R150, R150, R155 ;  /* 0x0000009b96967221 */ /* 0x000fe40000010000 */
[C---:B------:R-:W-:Y:S04]  /*e580*/  HMMA.16816.F32 R100, R16.reuse, R32, R100 ;  /* 0x000000201064723c */ /* 0x040fe80000001864 */
[----:B------:R-:W-:Y:S01]  /*e590*/  FADD.FTZ R154, R153, R154 ;  /* 0x0000009a999a7221 */ /* 0x000fe20000010000 */
[----:B------:R-:W1:Y:S01]  /*e5a0*/  MUFU.EX2 R190, R190 ;  /* 0x000000be00be7308 */ /* 0x000e620000000800 */
[----:B------:R-:W-:Y:S02]  /*e5b0*/  FADD.FTZ R149, R149, R150 ;  /* 0x0000009695957221 */ /* 0x000fe40000010000 */
[C---:B------:R-:W-:Y:S01]  /*e5c0*/  HMMA.16816.F32 R104, R16.reuse, R34, R104 ;  /* 0x000000221068723c */ /* 0x040fe20000001868 */
[----:B------:R-:W-:Y:S03]  /*e5d0*/  LDSM.16.MT88.4 R32, [R13+0x4800] ;  /* 0x004800000d20783b */ /* 0x000fe60000004200 */
[----:B------:R-:W-:Y:S02]  /*e5e0*/  FADD.FTZ R151, R151, R154 ;  /* 0x0000009a97977221 */ /* 0x000fe40000010000 */
[----:B------:R-:W-:Y:S01]  /*e5f0*/  FADD.FTZ R152, R152, R149 ;  /* 0x0000009598987221 */ /* 0x000fe20000010000 */
[----:B------:R-:W-:Y:S01]  /*e600*/  MUFU.EX2 R157, R157 ;  /* 0x0000009d009d7308 */ /* 0x000fe20000000800 */
[C---:B------:R-:W-:Y:S01]  /*e610*/  HMMA.16816.F32 R108, R16.reuse, R24, R108 ;  /* 0x00000018106c723c */ /* 0x040fe2000000186c */
[----:B-----5:R-:W-:Y:S03]  /*e620*/  LDSM.16.MT88.4 R144, [R14+0x3800] ;  /* 0x003800000e90783b */ /* 0x020fe60000004200 */
[----:B------:R-:W-:Y:S02]  /*e630*/  FADD.FTZ R156, R156, R151 ;  /* 0x000000979c9c7221 */ /* 0x000fe40000010000 */
[----:B------:R-:W-:Y:S02]  /*e640*/  FADD.FTZ R133, R133, R152 ;  /* 0x0000009885857221 */ /* 0x000fe40000010000 */
[C---:B------:R-:W-:Y:S01]  /*e650*/  HMMA.16816.F32 R112, R16.reuse, R26, R112 ;  /* 0x0000001a1070723c */ /* 0x040fe20000001870 */
[----:B------:R-:W5:Y:S01]  /*e660*/  MUFU.EX2 R162, R162 ;  /* 0x000000a200a27308 */ /* 0x000f620000000800 */
[----:B------:R-:W1:Y:S02]  /*e670*/  LDSM.16.MT88.4 R24, [R148+0x4800] ;  /* 0x004800009418783b */ /* 0x000e640000004200 */
[----:B------:R-:W-:Y:S02]  /*e680*/  FADD.FTZ R165, R165, R156 ;  /* 0x0000009ca5a57221 */ /* 0x000fe40000010000 */
[----:B------:R-:W-:Y:S02]  /*e690*/  FADD.FTZ R164, R164, R133 ;  /* 0x00000085a4a47221 */ /* 0x000fe40000010000 */
[C---:B------:R-:W-:Y:S03]  /*e6a0*/  HMMA.16816.F32 R116, R16.reuse, R124, R116 ;  /* 0x0000007c1074723c */ /* 0x040fe60000001874 */
[----:B------:R-:W-:Y:S01]  /*e6b0*/  MUFU.EX2 R159, R159 ;  /* 0x0000009f009f7308 */ /* 0x000fe20000000800 */
[----:B------:R-:W-:Y:S02]  /*e6c0*/  FADD.FTZ R168, R168, R165 ;  /* 0x000000a5a8a87221 */ /* 0x000fe40000010000 */
[----:B------:R-:W-:Y:S02]  /*e6d0*/  FADD.FTZ R163, R163, R164 ;  /* 0x000000a4a3a37221 */ /* 0x000fe40000010000 */
[C---:B------:R-:W-:Y:S01]  /*e6e0*/  HMMA.16816.F32 R120, R16.reuse, R126, R120 ;  /* 0x0000007e1078723c */ /* 0x040fe20000001878 */
[----:B------:R-:W-:Y:S03]  /*e6f0*/  LDSM.16.MT88.4 R124, [R13+0x1000] ;  /* 0x001000000d7c783b */ /* 0x000fe60000004200 */
[----:B------:R-:W-:Y:S01]  /*e700*/  FADD.FTZ R167, R167, R168 ;  /* 0x000000a8a7a77221 */ /* 0x000fe20000010000 */
[----:B------:R-:W1:Y:S01]  /*e710*/  MUFU.EX2 R158, R158 ;  /* 0x0000009e009e7308 */ /* 0x000e620000000800 */
[----:B------:R-:W-:Y:S02]  /*e720*/  FADD.FTZ R166, R166, R163 ;  /* 0x000000a3a6a67221 */ /* 0x000fe40000010000 */
[C---:B------:R-:W-:Y:S04]  /*e730*/  HMMA.16816.F32 R36, R16.reuse, R128, R36 ;  /* 0x000000801024723c */ /* 0x040fe80000001824 */
[----:B------:R-:W-:Y:S03]  /*e740*/  FADD.FTZ R170, R170, R167 ;  /* 0x000000a7aaaa7221 */ /* 0x000fe60000010000 */
[----:B------:R-:W1:Y:S01]  /*e750*/  MUFU.EX2 R160, R160 ;  /* 0x000000a000a07308 */ /* 0x000e620000000800 */
[C---:B------:R-:W-:Y:S01]  /*e760*/  HMMA.16816.F32 R40, R16.reuse, R130, R40 ;  /* 0x000000821028723c */ /* 0x040fe20000001828 */
[----:B------:R-:W-:Y:S07]  /*e770*/  LDSM.16.MT88.4 R128, [R14+0x1000] ;  /* 0x001000000e80783b */ /* 0x000fee0000004200 */
[C---:B------:R-:W-:Y:S08]  /*e780*/  HMMA.16816.F32 R44, R16.reuse, R136, R44 ;  /* 0x00000088102c723c */ /* 0x040ff0000000182c */
[C---:B------:R-:W-:Y:S01]  /*e790*/  HMMA.16816.F32 R48, R16.reuse, R138, R48 ;  /* 0x0000008a1030723c */ /* 0x040fe20000001830 */
[----:B------:R-:W-:Y:S07]  /*e7a0*/  LDSM.16.MT88.4 R136, [R148+0x3000] ;  /* 0x003000009488783b */ /* 0x000fee0000004200 */
        /* <DEDUP_REMOVED lines=18> */
[----:B------:R-:W-:Y:S01]  /*e8d0*/  F2FP.PACK_AB R16, R176, R171 ;  /* 0x000000abb010723e */ /* 0x000fe200000000ff */
        /* <DEDUP_REMOVED lines=33> */
[C---:B----4-:R-:W-:Y:S08]  /*eaf0*/  HMMA.16816.F32 R76, R16.reuse, R32, R76 ;  /* 0x00000020104c723c */ /* 0x050ff0000000184c */
[C---:B------:R-:W-:Y:S01]  /*eb00*/  HMMA.16816.F32 R80, R16.reuse, R34, R80 ;  /* 0x000000221050723c */ /* 0x040fe20000001850 */
[----:B------:R-:W4:Y:S07]  /*eb10*/  LDSM.16.MT88.4 R32, [R14+0x1800] ;  /* 0x001800000e20783b */ /* 0x000f2e0000004200 */
[C---:B---3--:R-:W-:Y:S08]  /*eb20*/  HMMA.16816.F32 R84, R16.reuse, R28, R84 ;  /* 0x0000001c1054723c */ /* 0x048ff00000001854 */
[C---:B------:R-:W-:Y:S01]  /*eb30*/  HMMA.16816.F32 R88, R16.reuse, R30, R88 ;  /* 0x0000001e1058723c */ /* 0x040fe20000001858 */
[----:B------:R-:W3:Y:S07]  /*eb40*/  LDSM.16.MT88.4 R28, [R15+0x1800] ;  /* 0x001800000f1c783b */ /* 0x000eee0000004200 */
[C---:B--2---:R-:W-:Y:S08]  /*eb50*/  HMMA.16816.F32 R92, R16.reuse, R20, R92 ;  /* 0x00000014105c723c */ /* 0x044ff0000000185c */
[----:B------:R-:W-:Y:S01]  /*eb60*/  HMMA.16816.F32 R96, R16, R22, R96 ;  /* 0x000000161060723c */ /* 0x000fe20000001860 */
[----:B------:R2:W-:Y:S06]  /*eb70*/  LDSM.16.MT88.4 R20, [R13+0x5800] ;  /* 0x005800000d14783b */ /* 0x0005ec0000004200 */
[----:B------:R-:W-:Y:S01]  /*eb80*/  F2FP.PACK_AB R16, R190, R161 ;  /* 0x000000a1be10723e */ /* 0x000fe200000000ff */
[----:B------:R-:W-:Y:S01]  /*eb90*/  FADD.FTZ R161, R161, R178 ;  /* 0x000000b2a1a17221 */ /* 0x000fe20000010000 */
[----:B-----5:R-:W-:Y:S03]  /*eba0*/  F2FP.PACK_AB R18, R162, R157 ;  /* 0x0000009da212723e */ /* 0x020fe600000000ff */
        /* <DEDUP_REMOVED lines=8> */
[----:B------:R-:W5:Y:S07]  /*ec30*/  LDSM.16.MT88.4 R8, [R148+0x5800] ;  /* 0x005800009408783b */ /* 0x000f6e0000004200 */
[C---:B-1----:R-:W-:Y:S07]  /*ec40*/  HMMA.16816.F32 R100, R16.reuse, R24, R100 ;  /* 0x000000181064723c */ /* 0x042fee0000001864 */
[----:B------:R-:W-:Y:S01]  /*ec50*/  IADD3 R25, R241, -0x2, RZ ;  /* 0xfffffffef1197810 */ /* 0x000fe20007ffe0ff */
[C---:B------:R-:W-:Y:S03]  /*ec60*/  HMMA.16816.F32 R104, R16.reuse, R26, R104 ;  /* 0x0000001a1068723c */ /* 0x040fe60000001868 */
[C---:B------:R-:W-:Y:S05]  /*ec70*/  ISETP.GE.AND P6, PT, R25.reuse, R230, PT ;  /* 0x000000e61900720c */ /* 0x040fea0003fc6270 */
[C---:B----4-:R-:W-:Y:S08]  /*ec80*/  HMMA.16816.F32 R108, R16.reuse, R32, R108 ;  /* 0x00000020106c723c */ /* 0x050ff0000000186c */
[C---:B------:R-:W-:Y:S04]  /*ec90*/  HMMA.16816.F32 R112, R16.reuse, R34, R112 ;  /* 0x000000221070723c */ /* 0x040fe80000001870 */
[C---:B--2---:R-:W-:Y:S04]  /*eca0*/  @P6 IMAD.WIDE.U32 R12, R25.reuse, c[0x0][0x1e0], RZ ;  /* 0x00007800190c6a25 */ /* 0x044fe800078e00ff */
[C---:B---3--:R-:W-:Y:S04]  /*ecb0*/  HMMA.16816.F32 R116, R16.reuse, R28, R116 ;  /* 0x0000001c1074723c */ /* 0x048fe80000001874 */
[----:B------:R-:W-:Y:S04]  /*ecc0*/  @P6 SHF.L.U32 R3, R12, 0x6, RZ ;  /* 0x000000060c036819 */ /* 0x000fe800000006ff */
[C---:B------:R-:W-:Y:S08]  /*ecd0*/  HMMA.16816.F32 R120, R16.reuse, R30, R120 ;  /* 0x0000001e1078723c */ /* 0x040ff00000001878 */
[C---:B------:R-:W-:Y:S08]  /*ece0*/  HMMA.16816.F32 R36, R16.reuse, R136, R36 ;  /* 0x000000881024723c */ /* 0x040ff00000001824 */
[C---:B------:R-:W-:Y:S08]  /*ecf0*/  HMMA.16816.F32 R40, R16.reuse, R138, R40 ;  /* 0x0000008a1028723c */ /* 0x040ff00000001828 */
[C---:B------:R-:W-:Y:S08]  /*ed00*/  HMMA.16816.F32 R44, R16.reuse, R140, R44 ;  /* 0x0000008c102c723c */ /* 0x040ff0000000182c */
[C---:B------:R-:W-:Y:S08]  /*ed10*/  HMMA.16816.F32 R48, R16.reuse, R142, R48 ;  /* 0x0000008e1030723c */ /* 0x040ff00000001830 */
[C---:B------:R-:W-:Y:S08]  /*ed20*/  HMMA.16816.F32 R52, R16.reuse, R144, R52 ;  /* 0x000000901034723c */ /* 0x040ff00000001834 */
[C---:B------:R-:W-:Y:S08]  /*ed30*/  HMMA.16816.F32 R56, R16.reuse, R146, R56 ;  /* 0x000000921038723c */ /* 0x040ff00000001838 */
[C---:B-----5:R-:W-:Y:S08]  /*ed40*/  HMMA.16816.F32 R60, R16.reuse, R4, R60 ;  /* 0x00000004103c723c */ /* 0x060ff0000000183c */
[C---:B------:R-:W-:Y:S01]  /*ed50*/  HMMA.16816.F32 R64, R16.reuse, R6, R64 ;  /* 0x000000061040723c */ /* 0x040fe20000001840 */
[----:B------:R1:W2:Y:S07]  /*ed60*/  LDSM.16.MT88.4 R4, [R14+0x5800] ;  /* 0x005800000e04783b */ /* 0x0002ae0000004200 */
[C---:B------:R-:W-:Y:S07]  /*ed70*/  HMMA.16816.F32 R68, R16.reuse, R8, R68 ;  /* 0x000000081044723c */ /* 0x040fee0000001844 */
[----:B------:R-:W-:Y:S01]  /*ed80*/  @P6 SHF.R.S32.HI R8, RZ, 0x1f, R25 ;  /* 0x0000001fff086819 */ /* 0x000fe20000011419 */
[C---:B------:R-:W-:Y:S04]  /*ed90*/  HMMA.16816.F32 R72, R16.reuse, R10, R72 ;  /* 0x0000000a1048723c */ /* 0x040fe80000001848 */
[----:B------:R-:W-:Y:S04]  /*eda0*/  @P6 IMAD R8, R8, c[0x0][0x1e0], RZ ;  /* 0x0000780008086a24 */ /* 0x000fe800078e02ff */
[C---:B------:R-:W-:Y:S04]  /*edb0*/  HMMA.16816.F32 R76, R16.reuse, R20, R76 ;  /* 0x00000014104c723c */ /* 0x040fe8000000184c */
[----:B------:R-:W-:Y:S01]  /*edc0*/  @P6 IMAD R8, R25, c[0x0][0x1e4], R8 ;  /* 0x0000790019086a24 */ /* 0x000fe200078e0208 */
[----:B-1----:R-:W-:Y:S02]  /*edd0*/  @P6 IADD3 R14, P5, R3, R236, RZ ;  /* 0x000000ec030e6210 */ /* 0x002fe40007fbe0ff */
[----:B------:R-:W-:Y:S01]  /*ede0*/  @P6 MOV R21, c[0x0][0x1e4] ;  /* 0x0000790000156a02 */ /* 0x000fe20000000f00 */
[C---:B------:R-:W-:Y:S04]  /*edf0*/  HMMA.16816.F32 R80, R16.reuse, R22, R80 ;  /* 0x000000161050723c */ /* 0x040fe80000001850 */
[----:B------:R-:W-:Y:S02]  /*ee00*/  @P6 IADD3 R13, R13, R8, RZ ;  /* 0x000000080d0d6210 */ /* 0x000fe40007ffe0ff */
[----:B------:R-:W1:Y:S01]  /*ee10*/  LDSM.16.MT88.4 R8, [R15+0x5800] ;  /* 0x005800000f08783b */ /* 0x000e620000004200 */
[----:B------:R-:W-:Y:S02]  /*ee20*/  @P6 LEA R20, P4, R14, c[0x0][0x1c8], 0x1 ;  /* 0x000072000e146a11 */ /* 0x000fe400078808ff */
[----:B------:R-:W-:Y:S01]  /*ee30*/  @P6 SHF.L.U64.HI R12, R12, 0x6, R13 ;  /* 0x000000060c0c6819 */ /* 0x000fe2000001020d */
[C---:B--2---:R-:W-:Y:S02]  /*ee40*/  HMMA.16816.F32 R84, R16.reuse, R4, R84 ;  /* 0x000000041054723c */ /* 0x044fe40000001854 */
[----:B------:R-:W-:Y:S04]  /*ee50*/  @P6 MOV R13, c[0x0][0x1e0] ;  /* 0x00007800000d6a02 */ /* 0x000fe80000000f00 */
[C---:B------:R-:W-:Y:S02]  /*ee60*/  @P6 LEA R23, P0, R13.reuse, R3, 0x5 ;  /* 0x000000030d176211 */ /* 0x040fe400078028ff */
[-C--:B------:R-:W-:Y:S01]  /*ee70*/  @P6 IADD3.X R3, R12, R229.reuse, RZ, P5, !PT ;  /* 0x000000e50c036210 */ /* 0x080fe20002ffe4ff */
[C---:B------:R-:W-:Y:S03]  /*ee80*/  HMMA.16816.F32 R88, R16.reuse, R6, R88 ;  /* 0x000000061058723c */ /* 0x040fe60000001858 */
[----:B------:R-:W-:Y:S01]  /*ee90*/  @P6 LEA.HI.X R12, R13, R12, R21, 0x5, P0 ;  /* 0x0000000c0d0c6211 */ /* 0x000fe200000f2c15 */
[----:B------:R-:W-:Y:S01]  /*eea0*/  FADD.FTZ R13, R173, R170 ;  /* 0x000000aaad0d7221 */ /* 0x000fe20000010000 */
[----:B------:R-:W-:Y:S01]  /*eeb0*/  @P6 LEA.HI.X R21, R14, c[0x0][0x1cc], R3, 0x1, P4 ;  /* 0x000073000e156a11 */ /* 0x000fe200020f0c03 */
[----:B------:R-:W-:Y:S01]  /*eec0*/  @P6 IMAD R3, R233, 0x6000, R206 ;  /* 0x00006000e9036824 */ /* 0x000fe200078e02ce */
[----:B------:R-:W-:Y:S01]  /*eed0*/  @P6 ISETP.GE.AND P4, PT, R218, c[0x0][0x1d4], PT ;  /* 0x00007500da006a0c */ /* 0x000fe20003f86270 */
[----:B------:R-:W-:Y:S01]  /*eee0*/  FADD.FTZ R13, R172, R13 ;  /* 0x0000000dac0d7221 */ /* 0x000fe20000010000 */
[----:B------:R-:W-:Y:S03]  /*eef0*/  @P6 ISETP.GE.AND P0, PT, R204, c[0x0][0x1d4], PT ;  /* 0x00007500cc006a0c */ /* 0x000fe60003f06270 */
[----:B------:R-:W-:Y:S01]  /*ef00*/  @P6 IADD3 R23, P5, R23, R236, RZ ;  /* 0x000000ec17176210 */ /* 0x000fe20007fbe0ff */
[----:B------:R-:W-:Y:S03]  /*ef10*/  FADD.FTZ R174, R174, R13 ;  /* 0x0000000daeae7221 */ /* 0x000fe60000010000 */
[----:B------:R-:W-:Y:S01]  /*ef20*/  @P6 IADD3.X R12, R12, R229, RZ, P5, !PT ;  /* 0x000000e50c0c6210 */ /* 0x000fe20002ffe4ff */
[----:B------:R-:W-:Y:S01]  /*ef30*/  FADD.FTZ R174, R175, R174 ;  /* 0x000000aeafae7221 */ /* 0x000fe20000010000 */
[----:B------:R-:W-:Y:S02]  /*ef40*/  @P6 LEA R4, P5, R23, c[0x0][0x1c8], 0x1 ;  /* 0x0000720017046a11 */ /* 0x000fe400078a08ff */
[----:B------:R-:W-:Y:S01]  /*ef50*/  @!PT LDS RZ, [RZ] ;  /* 0x00000000fffff984 */ /* 0x000fe20000000800 */
[----:B------:R-:W-:Y:S01]  /*ef60*/  @!PT LDS RZ, [RZ] ;  /* 0x00000000fffff984 */ /* 0x000fe20000000800 */
[----:B------:R-:W-:Y:S01]  /*ef70*/  @!PT LDS RZ, [RZ] ;  /* 0x00000000fffff984 */ /* 0x000fe20000000800 */
[----:B------:R2:W-:Y:S01]  /*ef80*/  @P6 LDGSTS.E.BYPASS.LTC128B.128 [R3], [R20.64], !P4 ;  /* 0x0000000014036fae */ /* 0x0005e2000e101d48 */
[----:B------:R-:W-:Y:S01]  /*ef90*/  FADD.FTZ R159, R159, R174 ;  /* 0x000000ae9f9f7221 */ /* 0x000fe20000010000 */
[----:B------:R-:W-:Y:S03]  /*efa0*/  @P6 LEA.HI.X R5, R23, c[0x0][0x1cc], R12, 0x1, P5 ;  /* 0x0000730017056a11 */ /* 0x000fe600028f0c0c */
[----:B------:R-:W-:Y:S01]  /*efb0*/  FADD.FTZ R159, R158, R159 ;  /* 0x0000009f9e9f7221 */ /* 0x000fe20000010000 */
[C---:B-1----:R-:W-:Y:S02]  /*efc0*/  HMMA.16816.F32 R92, R16.reuse, R8, R92 ;  /* 0x00000008105c723c */ /* 0x042fe4000000185c */
[----:B------:R2:W-:Y:S01]  /*efd0*/  @P6 LDGSTS.E.BYPASS.LTC128B.128 [R3+0x2000], [R20.64+0x80], !P0 ;  /* 0x0200008014036fae */ /* 0x0005e2000c101d48 */
[----:B------:R-:W-:Y:S04]  /*efe0*/  FADD.FTZ R160, R160, R159 ;  /* 0x0000009fa0a07221 */ /* 0x000fe80000010000 */
[----:B------:R-:W-:Y:S01]  /*eff0*/  FADD.FTZ R238, R177, R160 ;  /* 0x000000a0b1ee7221 */ /* 0x000fe20000010000 */
[----:B------:R-:W-:Y:S02]  /*f000*/  HMMA.16816.F32 R96, R16, R10, R96 ;  /* 0x0000000a1060723c */ /* 0x000fe40000001860 */
[----:B------:R2:W-:Y:S08]  /*f010*/  @P6 LDGSTS.E.BYPASS.LTC128B.128 [R3+0x4000], [R20.64+0x100], !P3 ;  /* 0x0400010014036fae */ /* 0x0005f0000d901d48 */
[----:B------:R2:W-:Y:S01]  /*f020*/  @P6 LDGSTS.E.BYPASS.LTC128B.128 [R3+0x1000], [R4.64], !P4 ;  /* 0x0100000004036fae */ /* 0x0005e2000e101d48 */
[C---:B------:R-:W-:Y:S02]  /*f030*/  ISETP.GE.AND P4, PT, R134.reuse, 0x1, PT ;  /* 0x000000018600780c */ /* 0x040fe40003f86270 */
[----:B------:R-:W-:Y:S04]  /*f040*/  IADD3 R134, R134, 0x1, RZ ;  /* 0x0000000186867810 */ /* 0x000fe80007ffe0ff */
[----:B------:R-:W-:Y:S01]  /*f050*/  SEL R134, R134, RZ, !P4 ;  /* 0x000000ff86867207 */ /* 0x000fe20006000000 */
[----:B------:R2:W-:Y:S01]  /*f060*/  @P6 LDGSTS.E.BYPASS.LTC128B.128 [R3+0x3000], [R4.64+0x80], !P0 ;  /* 0x0300008004036fae */ /* 0x0005e2000c101d48 */
[----:B------:R-:W-:Y:S02]  /*f070*/  ISETP.GE.AND P0, PT, R230, R241, PT ;  /* 0x000000f1e600720c */ /* 0x000fe40003f06270 */
[----:B------:R-:W-:Y:S05]  /*f080*/  IADD3 R241, R241, -0x1, RZ ;  /* 0xfffffffff1f17810 */ /* 0x000fea0007ffe0ff */
[----:B------:R2:W-:Y:S08]  /*f090*/  @P6 LDGSTS.E.BYPASS.LTC128B.128 [R3+0x5000], [R4.64+0x100], !P3 ;  /* 0x0500010004036fae */ /* 0x0005f0000d901d48 */
[----:B------:R-:W0:Y:S01]  /*f0a0*/  LDGDEPBAR ;  /* 0x00000000000079af */ /* 0x000e220000000000 */
[----:B--2---:R-:W-:Y:S01]  /*f0b0*/  MOV R3, R0 ;  /* 0x0000000000037202 */ /* 0x004fe20000000f00 */
[----:B------:R-:W-:-:S06]  /*f0c0*/  @!P0 BRA `(.L_x_1698) ;  /* 0xffffccd000008947 */ /* 0x000fcc000383ffff */
.L_x_1689:
[----:B------:R-:W-:Y:S02]  /*f0d0*/  MOV R4, 0x1f ;  /* 0x0000001f00047802 */ /* 0x000fe40000000f00 */
[----:B------:R-:W-:Y:S01]  /*f0e0*/  MOV R3, 0xffffffff ;  /* 0xffffffff00037802 */ /* 0x000fe20000000f00 */
[----:B------:R-:W-:Y:S05]  /*f0f0*/  BRA.DIV ~URZ, `(.L_x_1699) ;  /* 0x00004f327f007947 */ /* 0x000fea000b800000 */
[----:B------:R1:W2:Y:S02]  /*f100*/  SHFL.BFLY PT, R5, R239, 0x2, 0x1f ;  /* 0x0c401f00ef057f89 */ /* 0x0002a400000e0000 */
.L_x_1772:
[----:B--2---:R-:W-:Y:S01]  /*f110*/  FADD.FTZ R10, R5, R239 ;  /* 0x000000ef050a7221 */ /* 0x004fe20000010000 */
[----:B------:R-:W-:Y:S05]  /*f120*/  BRA.DIV ~URZ, `(.L_x_1700) ;  /* 0x00004f527f007947 */ /* 0x000fea000b800000 */
[----:B------:R-:W2:Y:S04]  /*f130*/  SHFL.BFLY PT, R3, R238, 0x2, 0x1f ;  /* 0x0c401f00ee037f89 */ /* 0x000ea800000e0000 */
[----:B------:R-:W3:Y:S01]  /*f140*/  SHFL.BFLY PT, R7, R10, 0x1, 0x1f ;  /* 0x0c201f000a077f89 */ /* 0x000ee200000e0000 */
[----:B--2---:R-:W-:-:S02]  /*f150*/  FADD.FTZ R8, R3, R238 ;  /* 0x000000ee03087221 */ /* 0x004fc40000010000 */
[----:B---3--:R-:W-:-:S03]  /*f160*/  FADD.FTZ R7, R10, R7 ;  /* 0x000000070a077221 */ /* 0x008fc60000010000 */
[----:B------:R2:W3:Y:S04]  /*f170*/  SHFL.BFLY PT, R5, R8, 0x1, 0x1f ;  /* 0x0c201f0008057f89 */ /* 0x0004e800000e0000 */
.L_x_1773:
[----:B---3--:R-:W-:Y:S01]  /*f180*/  FADD.FTZ R5, R5, R8 ;  /* 0x0000000805057221 */ /* 0x008fe20000010000 */
[----:B------:R-:W-:Y:S02]  /*f190*/  FSETP.NE.FTZ.AND P1, PT, R7, RZ, PT ;  /* 0x000000ff0700720b */ /* 0x000fe40003f35000 */
[----:B------:R-:W-:Y:S02]  /*f1a0*/  MOV R6, RZ ;  /* 0x000000ff00067202 */ /* 0x000fe40000000f00 */
[----:B------:R-:W-:Y:S02]  /*f1b0*/  FSETP.NE.FTZ.AND P0, PT, R5, RZ, PT ;  /* 0x000000ff0500720b */ /* 0x000fe40003f15000 */
[----:B------:R-:W-:Y:S02]  /*f1c0*/  MOV R3, RZ ;  /* 0x000000ff00037202 */ /* 0x000fe40000000f00 */
[----:B------:R-:W-:-:S05]  /*f1d0*/  MOV R4, 0xff800000 ;  /* 0xff80000000047802 */ /* 0x000fca0000000f00 */
[----:B------:R-:W3:Y:S01]  /*f1e0*/  @P1 MUFU.LG2 R9, R7 ;  /* 0x0000000700091308 */ /* 0x000ee20000000c00 */
[----:B--2---:R-:W-:-:S05]  /*f1f0*/  @P1 MOV R8, 0x3f317218 ;  /* 0x3f31721800081802 */ /* 0x004fca0000000f00 */
[----:B------:R-:W-:Y:S02]  /*f200*/  @P1 FMUL.FTZ R8, R8, c[0x0][0x2d0] ;  /* 0x0000b40008081a20 */ /* 0x000fe40000410000 */
[----:B------:R2:W4:Y:S08]  /*f210*/  @P1 MUFU.RCP R6, R7 ;  /* 0x0000000700061308 */ /* 0x0005300000001000 */
[----:B------:R-:W-:Y:S01]  /*f220*/  @P0 MUFU.RCP R3, R5 ;  /* 0x0000000500030308 */ /* 0x000fe20000001000 */
[----:B---3--:R-:W-:-:S04]  /*f230*/  @P1 FMUL.FTZ R9, R9, 0.69314718246459960938 ;  /* 0x3f31721809091820 */ /* 0x008fc80000410000 */
[----:B------:R-:W-:Y:S01]  /*f240*/  @P1 FFMA.FTZ R4, R8, R2, R9 ;  /* 0x0000000208041223 */ /* 0x000fe20000010009 */
[----:B------:R-:W-:Y:S02]  /*f250*/  MOV R2, 0xff800000 ;  /* 0xff80000000027802 */ /* 0x000fe40000000f00 */
[----:B------:R-:W3:Y:S01]  /*f260*/  @P0 MUFU.LG2 R5, R5 ;  /* 0x0000000500050308 */ /* 0x000ee20000000c00 */
[----:B--2---:R-:W-:Y:S01]  /*f270*/  @P0 MOV R7, 0x3f317218 ;  /* 0x3f31721800070802 */ /* 0x004fe20000000f00 */
        /* <DEDUP_REMOVED lines=48> */
[----:B---3--:R-:W-:Y:S02]  /*f580*/  @P0 FMUL.FTZ R6, R5, 0.69314718246459960938 ;  /* 0x3f31721805060820 */ /* 0x008fe40000410000 */
[----:B------:R-:W-:Y:S01]  /*f590*/  @P0 FMUL.FTZ R5, R7, c[0x0][0x2d0] ;  /* 0x0000b40007050a20 */ /* 0x000fe20000410000 */
        /* <DEDUP_REMOVED lines=50> */
.L_x_1642:
[----:B------:R-:W-:Y:S01]  /*f8c0*/  LOP3.LUT P0, RZ, R202, 0xff, RZ, 0xc0, !PT ;  /* 0x000000ffcaff7812 */ /* 0x000fe2000780c0ff */
[----:B------:R-:W-:-:S12]  /*f8d0*/  BSSY B0, `(.L_x_1701) ;  /* 0x000000f000007945 */ /* 0x000fd80003800000 */
[----:B------:R-:W-:Y:S05]  /*f8e0*/  @P0 BRA `(.L_x_1702) ;  /* 0x000000d000000947 */ /* 0x000fea0003800000 */
[----:B------:R-:W2:Y:S01]  /*f8f0*/  S2R R3, SR_LANEID ;  /* 0x0000000000037919 */ /* 0x000ea20000000000 */
[----:B------:R-:W-:Y:S01]  /*f900*/  VOTEU.ANY UR4, UPT, PT ;  /* 0x0000000000047886 */ /* 0x000fe200038e0100 */
[----:B------:R-:W-:Y:S01]  /*f910*/  IMAD.MOV.U32 R8, RZ, RZ, c[0x0][0x560] ;  /* 0x00015800ff087624 */ /* 0x000fe200078e00ff */
[----:B------:R-:W2:Y:S01]  /*f920*/  FLO.U32 R6, UR4 ;  /* 0x0000000400067d00 */ /* 0x000ea200080e0000 */
[----:B------:R-:W-:-:S07]  /*f930*/  IMAD.MOV.U32 R9, RZ, RZ, c[0x0][0x564] ;  /* 0x00015900ff097624 */ /* 0x000fce00078e00ff */
[----:B------:R-:W3:Y:S01]  /*f940*/  POPC R5, UR4 ;  /* 0x0000000400057d09 */ /* 0x000ee20008000000 */
[----:B--2---:R-:W-:-:S13]  /*f950*/  ISETP.EQ.U32.AND P0, PT, R6, R3, PT ;  /* 0x000000030600720c */ /* 0x004fda0003f02070 */
[----:B---3--:R-:W2:Y:S04]  /*f960*/  @P0 ATOMG.E.ADD.STRONG.GPU PT, R3, [R8.64], R5 ;  /* 0x00000005080309a8 */ /* 0x008ea800081ee1c8 */
[----:B------:R-:W3:Y:S02]  /*f970*/  S2R R0, SR_LTMASK ;  /* 0x0000000000007919 */ /* 0x000ee40000003900 */
[----:B---3--:R-:W-:-:S04]  /*f980*/  LOP3.LUT R0, R0, UR4, RZ, 0xc0, !PT ;  /* 0x0000000400007c12 */ /* 0x008fc8000f8ec0ff */
[----:B------:R-:W3:Y:S01]  /*f990*/  POPC R192, R0 ;  /* 0x0000000000c07309 */ /* 0x000ee20000000000 */
[----:B--2---:R-:W3:Y:S02]  /*f9a0*/  SHFL.IDX PT, R3, R3, R6, 0x1f ;  /* 0x00001f0603037589 */ /* 0x004ee400000e0000 */
[----:B---3--:R-:W-:-:S05]  /*f9b0*/  IADD3 R192, R3, c[0x0][0xc], R192 ;  /* 0x0000030003c07a10 */ /* 0x008fca0007ffe0c0 */
.L_x_1702:
[----:B------:R-:W-:Y:S05]  /*f9c0*/  BSYNC B0 ;  /* 0x0000000000007941 */ /* 0x000fea0003800000 */
.L_x_1701:
        /* <DEDUP_REMOVED lines=26> */
[----:B------:R1:W-:Y:S04]  /*fb70*/  STS [R222+0x400], R5 ;  /* 0x00040005de007388 */ /* 0x0003e80000000800 */
[----:B------:R1:W-:Y:S04]  /*fb80*/  STS [R222], R7 ;  /* 0x00000007de007388 */ /* 0x0003e80000000800 */
[----:B------:R1:W-:Y:S01]  /*fb90*/  STS [R217], R8 ;  /* 0x00000008d9007388 */ /* 0x0003e20000000800 */
[----:B--2---:R-:W-:-:S03]  /*fba0*/  F2FP.PACK_AB R0, R109, R108 ;  /* 0x0000006c6d00723e */ /* 0x004fc600000000ff */
[----:B------:R2:W-:Y:S01]  /*fbb0*/  STS [R217+0x400], R6 ;  /* 0x00040006d9007388 */ /* 0x0005e20000000800 */
[----:B---3--:R-:W-:-:S03]  /*fbc0*/  F2FP.PACK_AB R10, R111, R110 ;  /* 0x0000006e6f0a723e */ /* 0x008fc600000000ff */
[----:B------:R3:W-:Y:S01]  /*fbd0*/  STS [R221], R0 ;  /* 0x00000000dd007388 */ /* 0x0007e20000000800 */
[----:B----4-:R-:W-:-:S03]  /*fbe0*/  F2FP.PACK_AB R14, R41, R40 ;  /* 0x00000028290e723e */ /* 0x010fc600000000ff */
[----:B------:R4:W-:Y:S01]  /*fbf0*/  STS [R221+0x400], R10 ;  /* 0x0004000add007388 */ /* 0x0009e20000000800 */
[----:B-1----:R-:W-:-:S03]  /*fc00*/  F2FP.PACK_AB R12, R43, R42 ;  /* 0x0000002a2b0c723e */ /* 0x002fc600000000ff */
[----:B------:R1:W-:Y:S01]  /*fc10*/  STS [R224], R11 ;  /* 0x0000000be0007388 */ /* 0x0003e20000000800 */
[----:B------:R-:W-:-:S03]  /*fc20*/  F2FP.PACK_AB R5, R119, R118 ;  /* 0x000000767705723e */ /* 0x000fc600000000ff */
[----:B------:R1:W-:Y:S01]  /*fc30*/  STS [R224+0x400], R9 ;  /* 0x00040009e0007388 */ /* 0x0003e20000000800 */
[----:B------:R-:W-:-:S03]  /*fc40*/  F2FP.PACK_AB R7, R117, R116 ;  /* 0x000000747507723e */ /* 0x000fc600000000ff */
[----:B------:R1:W-:Y:S01]  /*fc50*/  STS [R220+0x400], R5 ;  /* 0x00040005dc007388 */ /* 0x0003e20000000800 */
[----:B------:R-:W-:-:S03]  /*fc60*/  F2FP.PACK_AB R8, R121, R120 ;  /* 0x000000787908723e */ /* 0x000fc600000000ff */
[----:B------:R1:W-:Y:S01]  /*fc70*/  STS [R220], R7 ;  /* 0x00000007dc007388 */ /* 0x0003e20000000800 */
[----:B--2---:R-:W-:-:S03]  /*fc80*/  F2FP.PACK_AB R6, R123, R122 ;  /* 0x0000007a7b06723e */ /* 0x004fc600000000ff */
[----:B------:R2:W-:Y:S01]  /*fc90*/  STS [R223], R8 ;  /* 0x00000008df007388 */ /* 0x0005e20000000800 */
[----:B---3--:R-:W-:-:S03]  /*fca0*/  F2FP.PACK_AB R0, R37, R36 ;  /* 0x000000242500723e */ /* 0x008fc600000000ff */
[----:B------:R3:W-:Y:S01]  /*fcb0*/  STS [R223+0x400], R6 ;  /* 0x00040006df007388 */ /* 0x0007e20000000800 */
[----:B----4-:R-:W-:-:S03]  /*fcc0*/  F2FP.PACK_AB R10, R39, R38 ;  /* 0x00000026270a723e */ /* 0x010fc600000000ff */
[----:B------:R4:W-:Y:S01]  /*fcd0*/  STS [R213+0x4000], R0 ;  /* 0x00400000d5007388 */ /* 0x0009e20000000800 */
[----:B-1----:R-:W-:-:S03]  /*fce0*/  F2FP.PACK_AB R11, R57, R56 ;  /* 0x00000038390b723e */ /* 0x002fc600000000ff */
[----:B------:R1:W-:Y:S01]  /*fcf0*/  STS [R213+0x4400], R10 ;  /* 0x0044000ad5007388 */ /* 0x0003e20000000800 */
[----:B------:R-:W-:-:S03]  /*fd00*/  F2FP.PACK_AB R9, R59, R58 ;  /* 0x0000003a3b09723e */ /* 0x000fc600000000ff */
[----:B------:R1:W-:Y:S01]  /*fd10*/  STS [R205+0x4000], R14 ;  /* 0x0040000ecd007388 */ /* 0x0003e20000000800 */
[----:B------:R-:W-:-:S03]  /*fd20*/  F2FP.PACK_AB R5, R47, R46 ;  /* 0x0000002e2f05723e */ /* 0x000fc600000000ff */
[----:B------:R1:W-:Y:S01]  /*fd30*/  STS [R205+0x4400], R12 ;  /* 0x0044000ccd007388 */ /* 0x0003e20000000800 */
[----:B------:R-:W-:-:S03]  /*fd40*/  F2FP.PACK_AB R7, R45, R44 ;  /* 0x0000002c2d07723e */ /* 0x000fc600000000ff */
[----:B------:R1:W-:Y:S01]  /*fd50*/  STS [R222+0x4400], R5 ;  /* 0x00440005de007388 */ /* 0x0003e20000000800 */
[----:B--2---:R-:W-:-:S03]  /*fd60*/  F2FP.PACK_AB R8, R49, R48 ;  /* 0x000000303108723e */ /* 0x004fc600000000ff */
[----:B------:R2:W-:Y:S01]  /*fd70*/  STS [R222+0x4000], R7 ;  /* 0x00400007de007388 */ /* 0x0005e20000000800 */
        /* <DEDUP_REMOVED lines=23> */
[----:B------:R-:W-:Y:S01]  /*fef0*/  STS [R213+0x8400], R16 ;  /* 0x00840010d5007388 */ /* 0x000fe20000000800 */
[----:B------:R-:W-:-:S03]  /*ff00*/  F2FP.PACK_AB R9, R77, R76 ;  /* 0x0000004c4d09723e */ /* 0x000fc600000000ff */
[----:B------:R-:W-:Y:S01]  /*ff10*/  STS [R205+0x8000], R14 ;  /* 0x0080000ecd007388 */ /* 0x000fe20000000800 */
        /* <DEDUP_REMOVED lines=9> */
[----:B------:R1:W-:Y:S04]  /*ffb0*/  STS [R217+0x8400], R8 ;  /* 0x00840008d9007388 */ /* 0x0003e80000000800 */
[----:B------:R1:W-:Y:S04]  /*ffc0*/  STS [R221+0x8000], R6 ;  /* 0x00800006dd007388 */ /* 0x0003e80000000800 */
        /* <DEDUP_REMOVED lines=9> */
[----:B------:R-:W-:-:S03]  /*10060*/  IMAD.MOV.U32 R8, RZ, RZ, c[0x0][0x388] ;  /* 0x0000e200ff087624 */ /* 0x000fc600078e00ff */
[----:B------:R3:W-:Y:S01]  /*10070*/  STS [R223+0x8000], R12 ;  /* 0x0080000cdf007388 */ /* 0x0007e20000000800 */
[----:B------:R-:W-:-:S03]  /*10080*/  IMAD.MOV.U32 R6, RZ, RZ, 0x4 ;  /* 0x00000004ff067424 */ /* 0x000fc600078e00ff */
[----:B------:R3:W-:Y:S01]  /*10090*/  STS [R223+0x8400], R10 ;  /* 0x0084000adf007388 */ /* 0x0007e20000000800 */
[----:B------:R-:W-:Y:S02]  /*100a0*/  IMAD.MOV.U32 R0, RZ, RZ, RZ ;  /* 0x000000ffff007224 */ /* 0x000fe400078e00ff */
[CC--:B------:R-:W-:Y:S01]  /*100b0*/  @P2 IMAD.WIDE R14, R195.reuse, R6.reuse, c[0x0][0x508] ;  /* 0x00014200c30e2625 */ /* 0x0c0fe200078e0206 */
[----:B------:R-:W-:Y:S03]  /*100c0*/  BAR.SYNC.DEFER_BLOCKING 0x1, 0x100 ;  /* 0x0044000000007b1d */ /* 0x000fe60000010000 */
[----:B--2---:R-:W-:-:S03]  /*100d0*/  IMAD.WIDE R6, R195, R6, c[0x0][0x500] ;  /* 0x00014000c3067625 */ /* 0x004fc600078e0206 */
[----:B------:R3:W5:Y:S04]  /*100e0*/  @P2 LDG.E R8, [R14.64] ;  /* 0x000000080e082981 */ /* 0x000768000c1e1900 */
[----:B------:R3:W5:Y:S01]  /*100f0*/  @P1 LDG.E R0, [R6.64] ;  /* 0x0000000806001981 */ /* 0x000762000c1e1900 */
[----:B------:R-:W-:-:S04]  /*10100*/  ISETP.NE.AND P0, PT, R231, RZ, PT ;  /* 0x000000ffe700720c */ /* 0x000fc80003f05270 */
[----:B------:R-:W-:Y:S01]  /*10110*/  SEL R231, R231, c[0x0][0x3d4], P0 ;  /* 0x0000f500e7e77a07 */ /* 0x000fe20000000000 */
[----:B------:R-:W-:Y:S05]  /*10120*/  @P2 BRA `(.L_x_1705) ;  /* 0x0000004000002947 */ /* 0x000fea0003800000 */
[----:B------:R-:W-:Y:S05]  /*10130*/  @!P1 BRA `(.L_x_1705) ;  /* 0x0000003000009947 */ /* 0x000fea0003800000 */
[----:B-----5:R-:W2:Y:S04]  /*10140*/  LDG.E R8, [R6.64] ;  /* 0x0000000806087981 */ /* 0x020ea8000c1e1900 */
[----:B---3--:R-:W2:Y:S02]  /*10150*/  LDG.E R5, [R6.64+0x4] ;  /* 0x0000040806057981 */ /* 0x008ea4000c1e1900 */
[----:B--2---:R-:W-:Y:S02]  /*10160*/  IADD3 R8, -R8, R5, RZ ;  /* 0x0000000508087210 */ /* 0x004fe40007ffe1ff */
.L_x_1705:
[----:B---3--:R-:W-:Y:S01]  /*10170*/  IMAD.MOV.U32 R15, RZ, RZ, 0x368 ;  /* 0x00000368ff0f7424 */ /* 0x008fe200078e00ff */
[----:B------:R-:W-:Y:S01]  /*10180*/  ISETP.GT.AND P3, PT, R231, 0x1, PT ;  /* 0x00000001e700780c */ /* 0x000fe20003f64270 */
[----:B------:R-:W-:Y:S01]  /*10190*/  IMAD.MOV.U32 R5, RZ, RZ, c[0x0][0x4e8] ;  /* 0x00013a00ff057624 */ /* 0x000fe200078e00ff */
[----:B------:R-:W-:Y:S01]  /*101a0*/  ISETP.NE.U32.AND P0, PT, RZ, c[0x0][0x500], PT ;  /* 0x00014000ff007a0c */ /* 0x000fe20003f05070 */
[----:B-----5:R-:W-:Y:S01]  /*101b0*/  IMAD R8, R8, c[0x0][0x4e8], RZ ;  /* 0x00013a0008087a24 */ /* 0x020fe200078e02ff */
[----:B------:R-:W-:-:S02]  /*101c0*/  SEL R15, R15, 0x328, P3 ;  /* 0x000003280f0f7807 */ /* 0x000fc40001800000 */
[----:B------:R-:W-:Y:S02]  /*101d0*/  ISETP.NE.AND.EX P0, PT, RZ, c[0x0][0x504], PT, P0 ;  /* 0x00014100ff007a0c */ /* 0x000fe40003f05300 */
[----:B------:R-:W1:Y:S01]  /*101e0*/  LDC.64 R12, c[0x0][R15+0x170] ;  /* 0x00005c000f0c7b82 */ /* 0x000e620000000a00 */
[----:B------:R-:W-:Y:S01]  /*101f0*/  ISETP.NE.AND P2, PT, R5, 0x1, PT ;  /* 0x000000010500780c */ /* 0x000fe20003f45270 */
[----:B------:R-:W-:Y:S01]  /*10200*/  IMAD.IADD R5, R210, 0x1, R193 ;  /* 0x00000001d2057824 */ /* 0x000fe200078e02c1 */
[----:B------:R-:W-:Y:S02]  /*10210*/  SHF.R.S32.HI R6, RZ, 0x1f, R195 ;  /* 0x0000001fff067819 */ /* 0x000fe400000114c3 */
[----:B------:R-:W-:Y:S01]  /*10220*/  SEL R7, R195, RZ, !P0 ;  /* 0x000000ffc3077207 */ /* 0x000fe20004000000 */
[----:B------:R-:W-:Y:S01]  /*10230*/  IMAD.MOV.U32 R14, RZ, RZ, R5 ;  /* 0x000000ffff0e7224 */ /* 0x000fe200078e0005 */
[----:B------:R-:W-:Y:S01]  /*10240*/  SEL R6, R6, RZ, !P0 ;  /* 0x000000ff06067207 */ /* 0x000fe20004000000 */
[----:B------:R-:W2:Y:S01]  /*10250*/  LDC.64 R10, c[0x0][R15+0x168] ;  /* 0x00005a000f0a7b82 */ /* 0x000ea20000000a00 */
[----:B------:R-:W-:-:S07]  /*10260*/  SEL R16, R232, RZ, P3 ;  /* 0x000000ffe8107207 */ /* 0x000fce0001800000 */
[----:B------:R-:W3:Y:S08]  /*10270*/  LDC.64 R20, c[0x0][R15+0x178] ;  /* 0x00005e000f147b82 */ /* 0x000ef00000000a00 */
[----:B------:R4:W3:Y:S01]  /*10280*/  LDC.64 R18, c[0x0][R15+0x160] ;  /* 0x000058000f127b82 */ /* 0x0008e20000000a00 */
[----:B-1----:R-:W-:-:S04]  /*10290*/  IMAD R9, R13, R7, RZ ;  /* 0x000000070d097224 */ /* 0x002fc800078e02ff */
[----:B------:R-:W-:Y:S02]  /*102a0*/  IMAD R9, R12, R6, R9 ;  /* 0x000000060c097224 */ /* 0x000fe400078e0209 */
[----:B------:R-:W-:-:S04]  /*102b0*/  @P2 IMAD.HI.U32 R6, R5, c[0x0][0x4ec], RZ ;  /* 0x00013b0005062a27 */ /* 0x000fc800078e00ff */
[----:B--2---:R-:W-:Y:S01]  /*102c0*/  IMAD.WIDE.U32 R22, R10, R226, RZ ;  /* 0x000000e20a167225 */ /* 0x004fe200078e00ff */
[----:B------:R-:W-:Y:S02]  /*102d0*/  @P2 SHF.R.U32.HI R14, RZ, c[0x0][0x4f0], R6 ;  /* 0x00013c00ff0e2a19 */ /* 0x000fe40000011606 */
[----:B------:R-:W-:Y:S01]  /*102e0*/  SHF.R.S32.HI R6, RZ, 0x1f, R0 ;  /* 0x0000001fff067819 */ /* 0x000fe20000011400 */
[----:B------:R-:W-:-:S04]  /*102f0*/  IMAD.WIDE.U32 R12, R12, R7, RZ ;  /* 0x000000070c0c7225 */ /* 0x000fc800078e00ff */
[----:B------:R-:W-:Y:S02]  /*10300*/  IMAD R10, R11, R226, RZ ;  /* 0x000000e20b0a7224 */ /* 0x000fe400078e02ff */
[----:B------:R-:W-:Y:S01]  /*10310*/  IMAD.IADD R9, R13, 0x1, R9 ;  /* 0x000000010d097824 */ /* 0x000fe200078e0209 */
[----:B------:R-:W-:Y:S01]  /*10320*/  IADD3 R13, P1, P0, R12, R22, R0 ;  /* 0x000000160c0d7210 */ /* 0x000fe2000783e000 */
[----:B------:R-:W-:Y:S02]  /*10330*/  IMAD.IADD R10, R23, 0x1, R10 ;  /* 0x00000001170a7824 */ /* 0x000fe400078e020a */
[----:B---3--:R-:W-:Y:S02]  /*10340*/  IMAD R11, R21, R16, RZ ;  /* 0x00000010150b7224 */ /* 0x008fe400078e02ff */
[----:B------:R-:W-:Y:S01]  /*10350*/  IMAD.MOV R12, RZ, RZ, -R14 ;  /* 0x000000ffff0c7224 */ /* 0x000fe200078e0a0e */
[----:B------:R-:W-:Y:S01]  /*10360*/  IADD3.X R9, R9, R10, R6, P1, P0 ;  /* 0x0000000a09097210 */ /* 0x000fe20000fe0406 */
[----:B------:R-:W-:-:S04]  /*10370*/  IMAD.WIDE.U32 R16, R20, R16, RZ ;  /* 0x0000001014107225 */ /* 0x000fc800078e00ff */
[----:B----4-:R-:W-:Y:S01]  /*10380*/  IMAD R15, R12, c[0x0][0x4e8], R5 ;  /* 0x00013a000c0f7a24 */ /* 0x010fe200078e0205 */
        /* <DEDUP_REMOVED lines=16> */
[----:B------:R-:W-:Y:S01]  /*10490*/  IMAD.IADD R11, R211, 0x1, R193 ;  /* 0x00000001d30b7824 */ /* 0x000fe200078e02c1 */
[----:B------:R-:W-:Y:S01]  /*104a0*/  SHFL.IDX PT, R16, R9, 0x1, 0x1c1f ;  /* 0x003c1f0009107f89 */ /* 0x000fe200000e0000 */
[----:B------:R-:W-:-:S03]  /*104b0*/  LOP3.LUT P0, RZ, R212, 0x3, RZ, 0xc0, !PT ;  /* 0x00000003d4ff7812 */ /* 0x000fc6000780c0ff */
[----:B------:R-:W1:Y:S01]  /*104c0*/  SHFL.IDX PT, R13, R10, RZ, 0x1c1f ;  /* 0x001c1fff0a0d7589 */ /* 0x000e6200000e0000 */
[C---:B------:R-:W-:Y:S02]  /*104d0*/  IADD3 R15, R11.reuse, 0x8, RZ ;  /* 0x000000080b0f7810 */ /* 0x040fe40007ffe0ff */
[-C--:B------:R-:W-:Y:S01]  /*104e0*/  ISETP.GE.OR P1, PT, R11, R8.reuse, P0 ;  /* 0x000000080b00720c */ /* 0x080fe20000726670 */
[----:B------:R-:W2:Y:S01]  /*104f0*/  SHFL.IDX PT, R17, R10, 0x1, 0x1c1f ;  /* 0x003c1f000a117f89 */ /* 0x000ea200000e0000 */
[----:B------:R-:W-:-:S11]  /*10500*/  ISETP.GE.OR P0, PT, R15, R8, P0 ;  /* 0x000000080f00720c */ /* 0x000fd60000706670 */
[----:B-1----:R1:W-:Y:S01]  /*10510*/  @!P1 ST.E [R12.64], R4 ;  /* 0x000000040c009985 */ /* 0x0023e2000c101908 */
[----:B------:R-:W-:-:S03]  /*10520*/  ISETP.GE.AND P1, PT, R11, R8, PT ;  /* 0x000000080b00720c */ /* 0x000fc60003f26270 */
[----:B--2---:R1:W-:Y:S01]  /*10530*/  @!P0 ST.E [R16.64], R2 ;  /* 0x0000000210008985 */ /* 0x0043e2000c101908 */
[----:B------:R-:W-:Y:S01]  /*10540*/  ISETP.GE.AND P0, PT, R15, R8, PT ;  /* 0x000000080f00720c */ /* 0x000fe20003f06270 */
[----:B------:R-:W-:Y:S05]  /*10550*/  @P3 BRA `(.L_x_1706) ;  /* 0x000007c000003947 */ /* 0x000fea0003800000 */
[----:B------:R-:W-:Y:S01]  /*10560*/  IMAD R5, R6, c[0x0][0x3a0], RZ ;  /* 0x0000e80006057a24 */ /* 0x000fe200078e02ff */
[----:B-1----:R-:W-:Y:S01]  /*10570*/  SHF.R.S32.HI R4, RZ, 0x1f, R7 ;  /* 0x0000001fff047819 */ /* 0x002fe20000011407 */
[C---:B------:R-:W-:Y:S01]  /*10580*/  IMAD.WIDE.U32 R10, R0.reuse, c[0x0][0x3a0], RZ ;  /* 0x0000e800000a7a25 */ /* 0x040fe200078e00ff */
[----:B------:R1:W2:Y:S03]  /*10590*/  LDS.128 R56, [R208+0x80] ;  /* 0x00008000d0387984 */ /* 0x0002a60000000c00 */
[----:B------:R-:W-:Y:S01]  /*105a0*/  IMAD R5, R0, c[0x0][0x3a4], R5 ;  /* 0x0000e90000057a24 */ /* 0x000fe200078e0205 */
[----:B------:R-:W-:Y:S01]  /*105b0*/  LEA R0, R214, R215, 0x5 ;  /* 0x000000d7d6007211 */ /* 0x000fe200078e28ff */
[----:B------:R1:W3:Y:S01]  /*105c0*/  LDS.128 R52, [R208+0x1080] ;  /* 0x00108000d0347984 */ /* 0x0002e20000000c00 */
[----:B------:R-:W-:-:S02]  /*105d0*/  IMAD R4, R4, c[0x0][0x3f0], RZ ;  /* 0x0000fc0004047a24 */ /* 0x000fc400078e02ff */
[----:B------:R-:W-:Y:S01]  /*105e0*/  IADD3 R11, R11, R5, RZ ;  /* 0x000000050b0b7210 */ /* 0x000fe20007ffe0ff */
[----:B------:R1:W4:Y:S01]  /*105f0*/  LDS.128 R48, [R208+0x2080] ;  /* 0x00208000d0307984 */ /* 0x0003220000000c00 */
[----:B------:R-:W-:Y:S01]  /*10600*/  IADD3 R0, R193, R0, RZ ;  /* 0x00000000c1007210 */ /* 0x000fe20007ffe0ff */
[----:B------:R-:W-:Y:S01]  /*10610*/  IMAD R4, R7, c[0x0][0x3f4], R4 ;  /* 0x0000fd0007047a24 */ /* 0x000fe200078e0204 */
[----:B------:R-:W-:Y:S01]  /*10620*/  IADD3 R193, R215, R193, RZ ;  /* 0x000000c1d7c17210 */ /* 0x000fe20007ffe0ff */
[----:B------:R-:W-:Y:S01]  /*10630*/  IMAD.WIDE.U32 R10, R226, c[0x0][0x3e8], R10 ;  /* 0x0000fa00e20a7a25 */ /* 0x000fe200078e000a */
[----:B------:R1:W1:Y:S01]  /*10640*/  LDS.128 R44, [R208+0x3080] ;  /* 0x00308000d02c7984 */ /* 0x0002620000000c00 */
[----:B------:R-:W-:Y:S02]  /*10650*/  MOV R2, R0 ;  /* 0x0000000000027202 */ /* 0x000fe40000000f00 */
[----:B------:R-:W-:Y:S01]  /*10660*/  @P2 IMAD.HI.U32 R5, R0, c[0x0][0x4ec], RZ ;  /* 0x00013b0000052a27 */ /* 0x000fe200078e00ff */
[----:B------:R1:W1:Y:S03]  /*10670*/  LDS.128 R40, [R208+0x4080] ;  /* 0x00408000d0287984 */ /* 0x0002660000000c00 */
[----:B------:R-:W-:Y:S01]  /*10680*/  IMAD R11, R226, c[0x0][0x3ec], R11 ;  /* 0x0000fb00e20b7a24 */ /* 0x000fe200078e020b */
[----:B------:R1:W1:Y:S01]  /*10690*/  LDS.128 R36, [R208+0x5080] ;  /* 0x00508000d0247984 */ /* 0x0002620000000c00 */
[----:B------:R-:W-:-:S02]  /*106a0*/  @P2 SHF.R.U32.HI R2, RZ, c[0x0][0x4f0], R5 ;  /* 0x00013c00ff022a19 */ /* 0x000fc40000011605 */
[----:B------:R-:W-:Y:S01]  /*106b0*/  IMAD.WIDE.U32 R10, R7, c[0x0][0x3f0], R10 ;  /* 0x0000fc00070a7a25 */ /* 0x000fe200078e000a */
[----:B------:R1:W1:Y:S01]  /*106c0*/  LDS.128 R32, [R208+0x6080] ;  /* 0x00608000d0207984 */ /* 0x0002620000000c00 */
[----:B------:R-:W-:Y:S02]  /*106d0*/  SHF.R.S32.HI R6, RZ, 0x1f, R2 ;  /* 0x0000001fff067819 */ /* 0x000fe40000011402 */
[----:B------:R-:W-:Y:S01]  /*106e0*/  IADD3 R5, -R2, RZ, RZ ;  /* 0x000000ff02057210 */ /* 0x000fe20007ffe1ff */
[----:B------:R1:W1:Y:S01]  /*106f0*/  LDS.128 R28, [R208+0x7080] ;  /* 0x00708000d01c7984 */ /* 0x0002620000000c00 */
[----:B------:R-:W-:Y:S01]  /*10700*/  IADD3 R11, R11, R4, RZ ;  /* 0x000000040b0b7210 */ /* 0x000fe20007ffe0ff */
[----:B------:R-:W-:Y:S02]  /*10710*/  IMAD R7, R6, c[0x0][0x3e0], RZ ;  /* 0x0000f80006077a24 */ /* 0x000fe400078e02ff */
[----:B------:R1:W1:Y:S01]  /*10720*/  LDS.128 R24, [R208+0x8080] ;  /* 0x00808000d0187984 */ /* 0x0002620000000c00 */
[----:B------:R-:W-:-:S02]  /*10730*/  IMAD R5, R5, c[0x0][0x4e8], R0 ;  /* 0x00013a0005057a24 */ /* 0x000fc400078e0200 */
[C---:B------:R-:W-:Y:S01]  /*10740*/  IMAD R7, R2.reuse, c[0x0][0x3e4], R7 ;  /* 0x0000f90002077a24 */ /* 0x040fe200078e0207 */
[----:B------:R1:W1:Y:S01]  /*10750*/  LDS.128 R20, [R208+0x9080] ;  /* 0x00908000d0147984 */ /* 0x0002620000000c00 */
[----:B------:R-:W-:Y:S01]  /*10760*/  IMAD.WIDE.U32 R10, R2, c[0x0][0x3e0], R10 ;  /* 0x0000f800020a7a25 */ /* 0x000fe200078e000a */
[----:B------:R-:W-:Y:S02]  /*10770*/  SHF.R.S32.HI R0, RZ, 0x1f, R5 ;  /* 0x0000001fff007819 */ /* 0x000fe40000011405 */
[----:B------:R1:W1:Y:S02]  /*10780*/  LDS.128 R16, [R208+0xa080] ;  /* 0x00a08000d0107984 */ /* 0x0002640000000c00 */
[----:B------:R-:W-:Y:S01]  /*10790*/  IADD3 R11, R11, R7, RZ ;  /* 0x000000070b0b7210 */ /* 0x000fe20007ffe0ff */
[----:B------:R-:W-:Y:S01]  /*107a0*/  IMAD R0, R0, c[0x0][0x3d8], RZ ;  /* 0x0000f60000007a24 */ /* 0x000fe200078e02ff */
[----:B------:R1:W1:Y:S03]  /*107b0*/  LDS.128 R12, [R208+0xb080] ;  /* 0x00b08000d00c7984 */ /* 0x0002660000000c00 */
[----:B------:R-:W-:-:S04]  /*107c0*/  IMAD.WIDE.U32 R6, R5, c[0x0][0x3d8], R10 ;  /* 0x0000f60005067a25 */ /* 0x000fc800078e000a */
[----:B------:R-:W-:Y:S01]  /*107d0*/  IMAD R5, R5, c[0x0][0x3dc], R0 ;  /* 0x0000f70005057a24 */ /* 0x000fe200078e0200 */
[----:B------:R-:W-:-:S04]  /*107e0*/  LEA R10, P0, R6, c[0x0][0x380], 0x1 ;  /* 0x0000e000060a7a11 */ /* 0x000fc800078008ff */
[----:B------:R-:W-:-:S04]  /*107f0*/  IADD3 R5, R7, R5, RZ ;  /* 0x0000000507057210 */ /* 0x000fc80007ffe0ff */
[----:B------:R-:W-:Y:S01]  /*10800*/  LEA.HI.X R9, R6, c[0x0][0x384], R5, 0x1, P0 ;  /* 0x0000e10006097a11 */ /* 0x000fe200000f0c05 */
[----:B------:R-:W-:Y:S05]  /*10810*/  BRA.DIV ~URZ, `(.L_x_1707) ;  /* 0x000039427f007947 */ /* 0x000fea000b800000 */
[----:B--234-:R2:W3:Y:S02]  /*10820*/  SHFL.IDX PT, R11, R9, RZ, 0x181f ;  /* 0x00181fff090b7589 */ /* 0x01c4e400000e0000 */
.L_x_1774:
[----:B------:R-:W-:Y:S05]  /*10830*/  BRA.DIV ~URZ, `(.L_x_1708) ;  /* 0x000039927f007947 */ /* 0x000fea000b800000 */
[----:B------:R4:W2:Y:S02]  /*10840*/  SHFL.IDX PT, R2, R10, RZ, 0x181f ;  /* 0x00181fff0a027589 */ /* 0x0008a400000e0000 */
.L_x_1775:
[----:B------:R-:W-:Y:S01]  /*10850*/  ISETP.GE.AND P0, PT, R193, R8, PT ;  /* 0x00000008c100720c */ /* 0x000fe20003f06270 */
[----:B------:R-:W-:-:S12]  /*10860*/  BSSY B0, `(.L_x_1709) ;  /* 0x000000e000007945 */ /* 0x000fd80003800000 */
        /* <DEDUP_REMOVED lines=11> */
[----:B-1----:R2:W-:Y:S04]  /*10920*/  @!P4 ST.E.128 [R4.64], R40 ;  /* 0x000000280400c985 */ /* 0x0025e8000c101d08 */
[----:B------:R2:W-:Y:S02]  /*10930*/  @!P3 ST.E.128 [R60.64], R24 ;  /* 0x000000183c00b985 */ /* 0x0005e4000c101d08 */
.L_x_1710:
[----:B------:R-:W-:Y:S05]  /*10940*/  BSYNC B0 ;  /* 0x0000000000007941 */ /* 0x000fea0003800000 */
.L_x_1709:
[----:B------:R-:W-:Y:S05]  /*10950*/  BRA.DIV ~URZ, `(.L_x_1711) ;  /* 0x000038d27f007947 */ /* 0x000fea000b800000 */
[----:B---3--:R3:W4:Y:S04]  /*10960*/  SHFL.IDX PT, R11, R9, 0x1, 0x181f ;  /* 0x00381f00090b7f89 */ /* 0x00872800000e0000 */
[----:B--2---:R3:W2:Y:S02]  /*10970*/  SHFL.IDX PT, R2, R10, 0x1, 0x181f ;  /* 0x00381f000a027f89 */ /* 0x0046a400000e0000 */
.L_x_1776:
        /* <DEDUP_REMOVED lines=9> */
[C---:B-1----:R-:W-:Y:S02]  /*10a10*/  @!P0 LEA R24, P3, R203.reuse, R2, 0x1 ;  /* 0x00000002cb188211 */ /* 0x042fe400078608ff */
[-C--:B----4-:R-:W-:Y:S02]  /*10a20*/  @!P2 LEA.HI.X R7, R218, R11.reuse, R219, 0x1, P5 ;  /* 0x0000000bda07a211 */ /* 0x090fe400028f0cdb */
[-C--:B------:R-:W-:Y:S02]  /*10a30*/  @!P1 LEA.HI.X R5, R204, R11.reuse, R199, 0x1, P4 ;  /* 0x0000000bcc059211 */ /* 0x080fe400020f0cc7 */
[----:B------:R-:W-:Y:S01]  /*10a40*/  @!P0 LEA.HI.X R25, R203, R11, R198, 0x1, P3 ;  /* 0x0000000bcb198211 */ /* 0x000fe200018f0cc6 */
[----:B------:R1:W-:Y:S04]  /*10a50*/  @!P2 ST.E.128 [R6.64], R52 ;  /* 0x000000340600a985 */ /* 0x0003e8000c101d08 */
[----:B------:R1:W-:Y:S04]  /*10a60*/  @!P1 ST.E.128 [R4.64], R36 ;  /* 0x0000002404009985 */ /* 0x0003e8000c101d08 */
[----:B------:R1:W-:Y:S02]  /*10a70*/  @!P0 ST.E.128 [R24.64], R20 ;  /* 0x0000001418008985 */ /* 0x0003e4000c101d08 */
.L_x_1713:
[----:B------:R-:W-:Y:S05]  /*10a80*/  BSYNC B0 ;  /* 0x0000000000007941 */ /* 0x000fea0003800000 */
.L_x_1712:
[----:B------:R-:W-:Y:S05]  /*10a90*/  BRA.DIV ~URZ, `(.L_x_1714) ;  /* 0x000038527f007947 */ /* 0x000fea000b800000 */
[----:B----4-:R4:W3:Y:S02]  /*10aa0*/  SHFL.IDX PT, R11, R9, 0x2, 0x181f ;  /* 0x00581f00090b7f89 */ /* 0x0108e400000e0000 */
.L_x_1777:
[----:B------:R-:W-:Y:S05]  /*10ab0*/  BRA.DIV ~URZ, `(.L_x_1715) ;  /* 0x000038a27f007947 */ /* 0x000fea000b800000 */
[----:B--2---:R2:W4:Y:S02]  /*10ac0*/  SHFL.IDX PT, R2, R10, 0x2, 0x181f ;  /* 0x00581f000a027f89 */ /* 0x00452400000e0000 */
.L_x_1778:
[----:B-1----:R-:W-:Y:S01]  /*10ad0*/  IADD3 R5, R193, 0x40, RZ ;  /* 0x00000040c1057810 */ /* 0x002fe20007ffe0ff */
        /* <DEDUP_REMOVED lines=15> */
.L_x_1717:
[----:B------:R-:W-:Y:S05]  /*10bd0*/  BSYNC B0 ;  /* 0x0000000000007941 */ /* 0x000fea0003800000 */
.L_x_1716:
[----:B------:R-:W-:Y:S05]  /*10be0*/  BRA.DIV ~URZ, `(.L_x_1718) ;  /* 0x000037d27f007947 */ /* 0x000fea000b800000 */
[----:B---34-:R-:W3:Y:S04]  /*10bf0*/  SHFL.IDX PT, R9, R9, 0x3, 0x181f ;  /* 0x00781f0009097f89 */ /* 0x018ee800000e0000 */
[----:B------:R4:W1:Y:S02]  /*10c00*/  SHFL.IDX PT, R2, R10, 0x3, 0x181f ;  /* 0x00781f000a027f89 */ /* 0x00086400000e0000 */
.L_x_1779:
[----:B------:R-:W-:-:S04]  /*10c10*/  IADD3 R193, R193, 0x60, RZ ;  /* 0x00000060c1c17810 */ /* 0x000fc80007ffe0ff */
[----:B------:R-:W-:-:S13]  /*10c20*/  ISETP.GE.AND P0, PT, R193, R8, PT ;  /* 0x00000008c100720c */ /* 0x000fda0003f06270 */
[----:B------:R-:W-:Y:S05]  /*10c30*/  @P0 BRA `(.L_x_1719) ;  /* 0x00001e3000000947 */ /* 0x000fea0003800000 */
[----:B------:R-:W-:Y:S02]  /*10c40*/  ISETP.GE.AND P1, PT, R218, c[0x0][0x3c8], PT ;  /* 0x0000f200da007a0c */ /* 0x000fe40003f26270 */
[----:B------:R-:W-:-:S11]  /*10c50*/  ISETP.GE.AND P0, PT, R204, c[0x0][0x3c8], PT ;  /* 0x0000f200cc007a0c */ /* 0x000fd60003f06270 */
[-C--:B-1----:R-:W-:Y:S02]  /*10c60*/  @!P1 LEA R6, P3, R218, R2.reuse, 0x1 ;  /* 0x00000002da069211 */ /* 0x082fe400078608ff */
[----:B------:R-:W-:Y:S02]  /*10c70*/  @!P0 LEA R4, P2, R204, R2, 0x1 ;  /* 0x00000002cc048211 */ /* 0x000fe400078408ff */
[-C--:B---3--:R-:W-:Y:S02]  /*10c80*/  @!P1 LEA.HI.X R7, R218, R9.reuse, R219, 0x1, P3 ;  /* 0x00000009da079211 */ /* 0x088fe400018f0cdb */
        /* <DEDUP_REMOVED lines=9> */
.L_x_1706:
[----:B------:R-:W-:Y:S01]  /*10d20*/  IMAD R9, R6, c[0x0][0x408], RZ ;  /* 0x0001020006097a24 */ /* 0x000fe200078e02ff */
[----:B-1----:R-:W-:Y:S01]  /*10d30*/  MOV R4, R5 ;  /* 0x0000000500047202 */ /* 0x002fe20000000f00 */
[----:B------:R-:W-:-:S04]  /*10d40*/  IMAD.WIDE.U32 R10, R0, c[0x0][0x408], RZ ;  /* 0x00010200000a7a25 */ /* 0x000fc800078e00ff */
[----:B------:R-:W-:Y:S01]  /*10d50*/  IMAD R9, R0, c[0x0][0x40c], R9 ;  /* 0x0001030000097a24 */ /* 0x000fe200078e0209 */
[----:B------:R-:W-:Y:S01]  /*10d60*/  SHF.R.S32.HI R0, RZ, 0x1f, R7 ;  /* 0x0000001fff007819 */ /* 0x000fe20000011407 */
[----:B------:R-:W-:-:S03]  /*10d70*/  @P2 IMAD.HI.U32 R2, R5, c[0x0][0x4ec], RZ ;  /* 0x00013b0005022a27 */ /* 0x000fc600078e00ff */
[----:B------:R-:W-:Y:S01]  /*10d80*/  IADD3 R11, R11, R9, RZ ;  /* 0x000000090b0b7210 */ /* 0x000fe20007ffe0ff */
[----:B------:R-:W-:Y:S01]  /*10d90*/  IMAD R0, R0, c[0x0][0x440], RZ ;  /* 0x0001100000007a24 */ /* 0x000fe200078e02ff */
[----:B------:R-:W-:-:S03]  /*10da0*/  @P2 SHF.R.U32.HI R4, RZ, c[0x0][0x4f0], R2 ;  /* 0x00013c00ff042a19 */ /* 0x000fc60000011602 */
[----:B------:R-:W-:-:S04]  /*10db0*/  IMAD.WIDE.U32 R8, R226, c[0x0][0x438], R10 ;  /* 0x00010e00e2087a25 */ /* 0x000fc800078e000a */
[----:B------:R-:W-:Y:S02]  /*10dc0*/  IMAD R9, R226, c[0x0][0x43c], R9 ;  /* 0x00010f00e2097a24 */ /* 0x000fe400078e0209 */
[C---:B------:R-:W-:Y:S02]  /*10dd0*/  IMAD R0, R7.reuse, c[0x0][0x444], R0 ;  /* 0x0001110007007a24 */ /* 0x040fe400078e0200 */
[----:B------:R-:W-:Y:S01]  /*10de0*/  IMAD.WIDE.U32 R8, R7, c[0x0][0x440], R8 ;  /* 0x0001100007087a25 */ /* 0x000fe200078e0008 */
[----:B------:R-:W-:-:S04]  /*10df0*/  SHF.R.S32.HI R7, RZ, 0x1f, R4 ;  /* 0x0000001fff077819 */ /* 0x000fc80000011404 */
[----:B------:R-:W-:Y:S01]  /*10e00*/  IADD3 R9, R9, R0, RZ ;  /* 0x0000000009097210 */ /* 0x000fe20007ffe0ff */
[----:B------:R-:W-:Y:S01]  /*10e10*/  IMAD R7, R7, c[0x0][0x430], RZ ;  /* 0x00010c0007077a24 */ /* 0x000fe200078e02ff */
[----:B------:R-:W-:-:S03]  /*10e20*/  IADD3 R0, -R4, RZ, RZ ;  /* 0x000000ff04007210 */ /* 0x000fc60007ffe1ff */
[----:B------:R-:W-:-:S04]  /*10e30*/  IMAD.WIDE.U32 R8, R232, c[0x0][0x448], R8 ;  /* 0x00011200e8087a25 */ /* 0x000fc800078e0008 */
        /* <DEDUP_REMOVED lines=14> */
.L_x_1780:
[----:B------:R-:W-:Y:S05]  /*10f20*/  BRA.DIV ~URZ, `(.L_x_1721) ;  /* 0x000035c27f007947 */ /* 0x000fea000b800000 */
[----:B------:R3:W4:Y:S02]  /*10f30*/  SHFL.IDX PT, R2, R152, RZ, 0x1c1f ;  /* 0x001c1fff98027589 */ /* 0x00072400000e0000 */
.L_x_1781:
        /* <DEDUP_REMOVED lines=52> */
[----:B------:R-:W-:-:S07]  /*11280*/  ISETP.GE.AND P1, PT, R145, c[0x0][0x3c8], PT ;  /* 0x0000f20091007a0c */ /* 0x000fce0003f26270 */
[-C--:B----4-:R-:W-:Y:S02]  /*11290*/  @!P6 LEA R6, P4, R209, R2.reuse, 0x2 ;  /* 0x00000002d106e211 */ /* 0x090fe400078810ff */
[-C--:B------:R-:W-:Y:S02]  /*112a0*/  @!P2 LEA R4, P3, R149, R2.reuse, 0x2 ;  /* 0x000000029504a211 */ /* 0x080fe400078610ff */
[-C--:B--2---:R-:W-:Y:S02]  /*112b0*/  @!P6 LEA.HI.X R7, R209, R153.reuse, R150, 0x2, P4 ;  /* 0x00000099d107e211 */ /* 0x084fe400020f1496 */
[----:B------:R-:W-:Y:S02]  /*112c0*/  @!P2 LEA.HI.X R5, R149, R153, R148, 0x2, P3 ;  /* 0x000000999505a211 */ /* 0x000fe400018f1494 */
[----:B------:R-:W-:Y:S01]  /*112d0*/  @!P5 LEA R154, P4, R147, R2, 0x2 ;  /* 0x00000002939ad211 */ /* 0x000fe200078810ff */
[----:B------:R2:W-:Y:S01]  /*112e0*/  @!P6 ST.E.64 [R6.64], R128 ;  /* 0x000000800600e985 */ /* 0x0005e2000c101b08 */
[----:B------:R-:W-:-:S02]  /*112f0*/  ISETP.GE.AND P6, PT, R143, c[0x0][0x3c8], PT ;  /* 0x0000f2008f007a0c */ /* 0x000fc40003fc6270 */
[----:B------:R-:W-:Y:S01]  /*11300*/  @!P1 LEA R156, P3, R145, R2, 0x2 ;  /* 0x00000002919c9211 */ /* 0x000fe200078610ff */
[----:B------:R4:W-:Y:S01]  /*11310*/  @!P2 ST.E.64 [R4.64], R124 ;  /* 0x0000007c0400a985 */ /* 0x0009e2000c101b08 */
[----:B------:R-:W-:Y:S02]  /*11320*/  ISETP.GE.AND P2, PT, R141, c[0x0][0x3c8], PT ;  /* 0x0000f2008d007a0c */ /* 0x000fe40003f46270 */
[-C--:B------:R-:W-:Y:S02]  /*11330*/  @!P5 LEA.HI.X R155, R147, R153.reuse, R146, 0x2, P4 ;  /* 0x00000099939bd211 */ /* 0x080fe400020f1492 */
[----:B------:R-:W-:-:S03]  /*11340*/  @!P1 LEA.HI.X R157, R145, R153, R144, 0x2, P3 ;  /* 0x00000099919d9211 */ /* 0x000fc600018f1490 */
[----:B------:R5:W-:Y:S01]  /*11350*/  @!P5 ST.E.64 [R154.64], R100 ;  /* 0x000000649a00d985 */ /* 0x000be2000c101b08 */
[----:B------:R-:W-:Y:S02]  /*11360*/  ISETP.GE.AND P5, PT, R139, c[0x0][0x3c8], PT ;  /* 0x0000f2008b007a0c */ /* 0x000fe40003fa6270 */
[----:B------:R-:W-:Y:S01]  /*11370*/  @!P6 LEA R158, P4, R143, R2, 0x2 ;  /* 0x000000028f9ee211 */ /* 0x000fe200078810ff */
[----:B------:R1:W-:Y:S01]  /*11380*/  @!P1 ST.E.64 [R156.64], R104 ;  /* 0x000000689c009985 */ /* 0x0003e2000c101b08 */
[----:B------:R-:W-:Y:S02]  /*11390*/  ISETP.GE.AND P1, PT, R137, c[0x0][0x3c8], PT ;  /* 0x0000f20089007a0c */ /* 0x000fe40003f26270 */
[----:B------:R-:W-:-:S05]  /*113a0*/  @!P6 LEA.HI.X R159, R143, R153, R142, 0x2, P4 ;  /* 0x000000998f9fe211 */ /* 0x000fca00020f148e */
[----:B------:R3:W-:Y:S01]  /*113b0*/  @!P6 ST.E.64 [R158.64], R108 ;  /* 0x0000006c9e00e985 */ /* 0x0007e2000c101b08 */
[----:B------:R-:W-:Y:S02]  /*113c0*/  ISETP.GE.AND P6, PT, R135, c[0x0][0x3c8], PT ;  /* 0x0000f20087007a0c */ /* 0x000fe40003fc6270 */
[----:B--2---:R-:W-:-:S04]  /*113d0*/  @!P2 LEA R6, P3, R141, R2, 0x2 ;  /* 0x000000028d06a211 */ /* 0x004fc800078610ff */
[----:B------:R-:W-:Y:S02]  /*113e0*/  @!P2 LEA.HI.X R7, R141, R153, R140, 0x2, P3 ;  /* 0x000000998d07a211 */ /* 0x000fe400018f148c */
[----:B----4-:R-:W-:-:S03]  /*113f0*/  @!P5 LEA R4, P4, R139, R2, 0x2 ;  /* 0x000000028b04d211 */ /* 0x010fc600078810ff */
[----:B------:R2:W-:Y:S01]  /*11400*/  @!P2 ST.E.64 [R6.64], R112 ;  /* 0x000000700600a985 */ /* 0x0005e2000c101b08 */
[----:B------:R-:W-:Y:S02]  /*11410*/  ISETP.GE.AND P2, PT, R133, c[0x0][0x3c8], PT ;  /* 0x0000f20085007a0c */ /* 0x000fe40003f46270 */
[-C--:B-----5:R-:W-:Y:S02]  /*11420*/  @!P1 LEA R100, P3, R137, R2.reuse, 0x2 ;  /* 0x0000000289649211 */ /* 0x0a0fe400078610ff */
[-C--:B------:R-:W-:Y:S02]  /*11430*/  @!P5 LEA.HI.X R5, R139, R153.reuse, R138, 0x2, P4 ;  /* 0x000000998b05d211 */ /* 0x080fe400020f148a */
[----:B------:R-:W-:Y:S02]  /*11440*/  @!P1 LEA.HI.X R101, R137, R153, R136, 0x2, P3 ;  /* 0x0000009989659211 */ /* 0x000fe400018f1488 */
[----:B-1----:R-:W-:Y:S01]  /*11450*/  @!P6 LEA R104, P4, R135, R2, 0x2 ;  /* 0x000000028768e211 */ /* 0x002fe200078810ff */
[----:B------:R1:W-:Y:S01]  /*11460*/  @!P5 ST.E.64 [R4.64], R116 ;  /* 0x000000740400d985 */ /* 0x0003e2000c101b08 */
[----:B------:R-:W-:-:S02]  /*11470*/  ISETP.GE.AND P5, PT, R35, c[0x0][0x3c8], PT ;  /* 0x0000f20023007a0c */ /* 0x000fc40003fa6270 */
[-C--:B------:R-:W-:Y:S01]  /*11480*/  @!P6 LEA.HI.X R105, R135, R153.reuse, R134, 0x2, P4 ;  /* 0x000000998769e211 */ /* 0x080fe200020f1486 */
        /* <DEDUP_REMOVED lines=11> */
[-C--:B-1----:R-:W-:Y:S02]  /*11540*/  @!P1 LEA R4, P3, R33, R2.reuse, 0x2 ;  /* 0x0000000221049211 */ /* 0x082fe400078610ff */
[----:B------:R-:W-:Y:S02]  /*11550*/  ISETP.GE.AND P5, PT, R27, c[0x0][0x3c8], PT ;  /* 0x0000f2001b007a0c */ /* 0x000fe40003fa6270 */
[----:B------:R-:W-:Y:S02]  /*11560*/  @!P1 LEA.HI.X R5, R33, R153, R32, 0x2, P3 ;  /* 0x0000009921059211 */ /* 0x000fe400018f1420 */
[-C--:B----4-:R-:W-:Y:S02]  /*11570*/  @!P6 LEA R100, P4, R31, R2.reuse, 0x2 ;  /* 0x000000021f64e211 */ /* 0x090fe400078810ff */
[----:B---3--:R-:W-:Y:S01]  /*11580*/  @!P2 LEA R36, P3, R29, R2, 0x2 ;  /* 0x000000021d24a211 */ /* 0x008fe200078610ff */
[----:B------:R1:W-:Y:S01]  /*11590*/  @!P1 ST.E.64 [R4.64], R48 ;  /* 0x0000003004009985 */ /* 0x0003e2000c101b08 */
[----:B------:R-:W-:-:S02]  /*115a0*/  ISETP.GE.AND P1, PT, R25, c[0x0][0x3c8], PT ;  /* 0x0000f20019007a0c */ /* 0x000fc40003f26270 */
[-C--:B------:R-:W-:Y:S02]  /*115b0*/  @!P6 LEA.HI.X R101, R31, R153.reuse, R30, 0x2, P4 ;  /* 0x000000991f65e211 */ /* 0x080fe400020f141e */
[-C--:B------:R-:W-:Y:S02]  /*115c0*/  @!P2 LEA.HI.X R37, R29, R153.reuse, R28, 0x2, P3 ;  /* 0x000000991d25a211 */ /* 0x080fe400018f141c */
[----:B-----5:R-:W-:Y:S01]  /*115d0*/  @!P5 LEA R40, P3, R27, R2, 0x2 ;  /* 0x000000021b28d211 */ /* 0x020fe200078610ff */
[----:B------:R-:W-:Y:S01]  /*115e0*/  @!P6 ST.E.64 [R100.64], R52 ;  /* 0x000000346400e985 */ /* 0x000fe2000c101b08 */
[----:B------:R-:W-:Y:S02]  /*115f0*/  ISETP.GE.AND P6, PT, R23, c[0x0][0x3c8], PT ;  /* 0x0000f20017007a0c */ /* 0x000fe40003fc6270 */
[----:B------:R-:W-:Y:S01]  /*11600*/  ISETP.GE.AND P4, PT, R21, c[0x0][0x3c8], PT ;  /* 0x0000f20015007a0c */ /* 0x000fe20003f86270 */
[----:B------:R3:W-:Y:S01]  /*11610*/  @!P2 ST.E.64 [R36.64], R56 ;  /* 0x000000382400a985 */ /* 0x0007e2000c101b08 */
[----:B------:R-:W-:-:S02]  /*11620*/  @!P5 LEA.HI.X R41, R27, R153, R26, 0x2, P3 ;  /* 0x000000991b29d211 */ /* 0x000fc400018f141a */
[----:B------:R-:W-:-:S03]  /*11630*/  ISETP.GE.AND P3, PT, R19, c[0x0][0x3c8], PT ;  /* 0x0000f20013007a0c */ /* 0x000fc60003f66270 */
[----:B------:R-:W-:Y:S01]  /*11640*/  @!P5 ST.E.64 [R40.64], R60 ;  /* 0x0000003c2800d985 */ /* 0x000fe2000c101b08 */
[----:B--2---:R-:W-:-:S04]  /*11650*/  @!P1 LEA R6, P2, R25, R2, 0x2 ;  /* 0x0000000219069211 */ /* 0x004fc800078410ff */
[----:B------:R-:W-:Y:S02]  /*11660*/  @!P1 LEA.HI.X R7, R25, R153, R24, 0x2, P2 ;  /* 0x0000009919079211 */ /* 0x000fe400010f1418 */
[----:B------:R-:W-:-:S03]  /*11670*/  @!P4 LEA R44, P5, R21, R2, 0x2 ;  /* 0x00000002152cc211 */ /* 0x000fc600078a10ff */
[----:B------:R2:W-:Y:S01]  /*11680*/  @!P1 ST.E.64 [R6.64], R64 ;  /* 0x0000004006009985 */ /* 0x0005e2000c101b08 */
[----:B-1----:R-:W-:Y:S02]  /*11690*/  @!P6 LEA R4, P2, R23, R2, 0x2 ;  /* 0x000000021704e211 */ /* 0x002fe400078410ff */
[----:B------:R-:W-:Y:S02]  /*116a0*/  ISETP.GE.AND P1, PT, R17, c[0x0][0x3c8], PT ;  /* 0x0000f20011007a0c */ /* 0x000fe40003f26270 */
[-C--:B------:R-:W-:Y:S02]  /*116b0*/  @!P6 LEA.HI.X R5, R23, R153.reuse, R22, 0x2, P2 ;  /* 0x000000991705e211 */ /* 0x080fe400010f1416 */
[----:B------:R-:W-:Y:S02]  /*116c0*/  @!P4 LEA.HI.X R45, R21, R153, R20, 0x2, P5 ;  /* 0x00000099152dc211 */ /* 0x000fe400028f1414 */
[----:B------:R-:W-:Y:S01]  /*116d0*/  ISETP.GE.AND P5, PT, R13, c[0x0][0x3c8], PT ;  /* 0x0000f2000d007a0c */ /* 0x000fe20003fa6270 */
[----:B------:R1:W-:Y:S01]  /*116e0*/  @!P6 ST.E.64 [R4.64], R68 ;  /* 0x000000440400e985 */ /* 0x0003e2000c101b08 */
[----:B------:R-:W-:-:S02]  /*116f0*/  ISETP.GE.AND P6, PT, R15, c[0x0][0x3c8], PT ;  /* 0x0000f2000f007a0c */ /* 0x000fc40003fc6270 */
[----:B---3--:R-:W-:Y:S01]  /*11700*/  @!P3 LEA R36, P2, R19, R2, 0x2 ;  /* 0x000000021324b211 */ /* 0x008fe200078410ff */
[----:B------:R3:W-:Y:S01]  /*11710*/  @!P4 ST.E.64 [R44.64], R72 ;  /* 0x000000482c00c985 */ /* 0x0007e2000c101b08 */
[----:B------:R-:W-:Y:S02]  /*11720*/  ISETP.GE.AND P4, PT, R11, c[0x0][0x3c8], PT ;  /* 0x0000f2000b007a0c */ /* 0x000fe40003f86270 */
[----:B------:R-:W-:-:S05]  /*11730*/  @!P3 LEA.HI.X R37, R19, R153, R18, 0x2, P2 ;  /* 0x000000991325b211 */ /* 0x000fca00010f1412 */
[----:B------:R4:W-:Y:S01]  /*11740*/  @!P3 ST.E.64 [R36.64], R76 ;  /* 0x0000004c2400b985 */ /* 0x0009e2000c101b08 */
[----:B------:R-:W-:Y:S02]  /*11750*/  ISETP.GE.AND P3, PT, R9, c[0x0][0x3c8], PT ;  /* 0x0000f20009007a0c */ /* 0x000fe40003f66270 */
[----:B--2---:R-:W-:-:S04]  /*11760*/  @!P1 LEA R6, P2, R17, R2, 0x2 ;  /* 0x0000000211069211 */ /* 0x004fc800078410ff */
[----:B------:R-:W-:Y:S02]  /*11770*/  @!P1 LEA.HI.X R7, R17, R153, R16, 0x2, P2 ;  /* 0x0000009911079211 */ /* 0x000fe400010f1410 */
[----:B------:R-:W-:-:S03]  /*11780*/  @!P6 LEA R40, P2, R15, R2, 0x2 ;  /* 0x000000020f28e211 */ /* 0x000fc600078410ff */
[----:B------:R4:W-:Y:S01]  /*11790*/  @!P1 ST.E.64 [R6.64], R80 ;  /* 0x0000005006009985 */ /* 0x0009e2000c101b08 */
[-C--:B------:R-:W-:Y:S02]  /*117a0*/  @!P5 LEA R48, P1, R13, R2.reuse, 0x2 ;  /* 0x000000020d30d211 */ /* 0x080fe400078210ff */
[-C--:B------:R-:W-:Y:S02]  /*117b0*/  @!P6 LEA.HI.X R41, R15, R153.reuse, R14, 0x2, P2 ;  /* 0x000000990f29e211 */ /* 0x080fe400010f140e */
[-C--:B-1----:R-:W-:Y:S02]  /*117c0*/  @!P4 LEA R4, P2, R11, R2.reuse, 0x2 ;  /* 0x000000020b04c211 */ /* 0x082fe400078410ff */
[-C--:B------:R-:W-:Y:S01]  /*117d0*/  @!P5 LEA.HI.X R49, R13, R153.reuse, R12, 0x2, P1 ;  /* 0x000000990d31d211 */ /* 0x080fe200008f140c */
[----:B------:R4:W-:Y:S01]  /*117e0*/  @!P6 ST.E.64 [R40.64], R84 ;  /* 0x000000542800e985 */ /* 0x0009e2000c101b08 */
[----:B---3--:R-:W-:Y:S02]  /*117f0*/  @!P3 LEA R44, P1, R9, R2, 0x2 ;  /* 0x00000002092cb211 */ /* 0x008fe400078210ff */
[-C--:B------:R-:W-:Y:S01]  /*11800*/  @!P4 LEA.HI.X R5, R11, R153.reuse, R10, 0x2, P2 ;  /* 0x000000990b05c211 */ /* 0x080fe200010f140a */
[----:B------:R4:W-:Y:S01]  /*11810*/  @!P5 ST.E.64 [R48.64], R88 ;  /* 0x000000583000d985 */ /* 0x0009e2000c101b08 */
[----:B------:R-:W-:-:S03]  /*11820*/  @!P3 LEA.HI.X R45, R9, R153, R8, 0x2, P1 ;  /* 0x00000099092db211 */ /* 0x000fc600008f1408 */
[----:B------:R4:W-:Y:S04]  /*11830*/  @!P4 ST.E.64 [R4.64], R92 ;  /* 0x0000005c0400c985 */ /* 0x0009e8000c101b08 */
[----:B------:R4:W-:Y:S02]  /*11840*/  @!P3 ST.E.64 [R44.64], R96 ;  /* 0x000000602c00b985 */ /* 0x0009e4000c101b08 */
.L_x_1723:
[----:B------:R-:W-:Y:S05]  /*11850*/  BSYNC B0 ;  /* 0x0000000000007941 */ /* 0x000fea0003800000 */
.L_x_1722:
[----:B------:R-:W-:Y:S05]  /*11860*/  BRA.DIV ~URZ, `(.L_x_1724) ;  /* 0x00002ce27f007947 */ /* 0x000fea000b800000 */
[----:B-1----:R-:W1:Y:S04]  /*11870*/  SHFL.IDX PT, R151, R151, 0x1, 0x1c1f ;  /* 0x003c1f0097977f89 */ /* 0x002e6800000e0000 */
[----:B----4-:R4:W3:Y:S02]  /*11880*/  SHFL.IDX PT, R2, R152, 0x1, 0x1c1f ;  /* 0x003c1f0098027f89 */ /* 0x0108e400000e0000 */
.L_x_1782:
[----:B------:R-:W-:Y:S05]  /*11890*/  @P0 BRA `(.L_x_1719) ;  /* 0x000011d000000947 */ /* 0x000fea0003800000 */
[----:B------:R-:W-:Y:S02]  /*118a0*/  ISETP.GE.AND P3, PT, R149, c[0x0][0x3c8], PT ;  /* 0x0000f20095007a0c */ /* 0x000fe40003f66270 */
[----:B------:R-:W-:-:S02]  /*118b0*/  ISETP.GE.AND P2, PT, R147, c[0x0][0x3c8], PT ;  /* 0x0000f20093007a0c */ /* 0x000fc40003f46270 */
[----:B------:R-:W-:Y:S02]  /*118c0*/  ISETP.GE.AND P4, PT, R209, c[0x0][0x3c8], PT ;  /* 0x0000f200d1007a0c */ /* 0x000fe40003f86270 */
[----:B------:R-:W-:Y:S02]  /*118d0*/  ISETP.GE.AND P0, PT, R143, c[0x0][0x3c8], PT ;  /* 0x0000f2008f007a0c */ /* 0x000fe40003f06270 */
[----:B------:R-:W-:-:S05]  /*118e0*/  ISETP.GE.AND P1, PT, R145, c[0x0][0x3c8], PT ;  /* 0x0000f20091007a0c */ /* 0x000fca0003f26270 */
[----:B---3--:R-:W-:-:S04]  /*118f0*/  @!P3 LEA R4, P5, R149, R2, 0x2 ;  /* 0x000000029504b211 */ /* 0x008fc800078a10ff */
[-C--:B-1----:R-:W-:Y:S02]  /*11900*/  @!P3 LEA.HI.X R5, R149, R151.reuse, R148, 0x2, P5 ;  /* 0x000000979505b211 */ /* 0x082fe400028f1494 */
[-C--:B------:R-:W-:Y:S02]  /*11910*/  @!P2 LEA R6, P5, R147, R2.reuse, 0x2 ;  /* 0x000000029306a211 */ /* 0x080fe400078a10ff */
[-C--:B------:R-:W-:Y:S02]  /*11920*/  @!P4 LEA R36, P6, R209, R2.reuse, 0x2 ;  /* 0x00000002d124c211 */ /* 0x080fe400078c10ff */
[-C--:B------:R-:W-:Y:S02]  /*11930*/  @!P2 LEA.HI.X R7, R147, R151.reuse, R146, 0x2, P5 ;  /* 0x000000979307a211 */ /* 0x080fe400028f1492 */
[----:B------:R-:W-:Y:S02]  /*11940*/  @!P0 LEA R40, P5, R143, R2, 0x2 ;  /* 0x000000028f288211 */ /* 0x000fe400078a10ff */
[----:B------:R-:W-:-:S02]  /*11950*/  @!P4 LEA.HI.X R37, R209, R151, R150, 0x2, P6 ;  /* 0x00000097d125c211 */ /* 0x000fc400030f1496 */
[-C--:B------:R-:W-:Y:S02]  /*11960*/  @!P0 LEA.HI.X R41, R143, R151.reuse, R142, 0x2, P5 ;  /* 0x000000978f298211 */ /* 0x080fe400028f148e */
[----:B------:R-:W-:Y:S01]  /*11970*/  ISETP.GE.AND P5, PT, R141, c[0x0][0x3c8], PT ;  /* 0x0000f2008d007a0c */ /* 0x000fe20003fa6270 */
[----:B------:R1:W-:Y:S01]  /*11980*/  @!P4 ST.E.64 [R36.64], R130 ;  /* 0x000000822400c985 */ /* 0x0003e2000c101b08 */
[----:B------:R-:W-:Y:S02]  /*11990*/  ISETP.GE.AND P4, PT, R139, c[0x0][0x3c8], PT ;  /* 0x0000f2008b007a0c */ /* 0x000fe40003f86270 */
[----:B------:R-:W-:Y:S01]  /*119a0*/  @!P1 LEA R44, P6, R145, R2, 0x2 ;  /* 0x00000002912c9211 */ /* 0x000fe200078c10ff */
[----:B------:R3:W-:Y:S01]  /*119b0*/  @!P3 ST.E.64 [R4.64], R126 ;  /* 0x0000007e0400b985 */ /* 0x0007e2000c101b08 */
[----:B------:R-:W-:Y:S02]  /*119c0*/  ISETP.GE.AND P3, PT, R137, c[0x0][0x3c8], PT ;  /* 0x0000f20089007a0c */ /* 0x000fe40003f66270 */
[----:B------:R-:W-:Y:S01]  /*119d0*/  @!P1 LEA.HI.X R45, R145, R151, R144, 0x2, P6 ;  /* 0x00000097912d9211 */ /* 0x000fe200030f1490 */
[----:B------:R5:W-:Y:S01]  /*119e0*/  @!P2 ST.E.64 [R6.64], R102 ;  /* 0x000000660600a985 */ /* 0x000be2000c101b08 */
[----:B------:R-:W-:-:S03]  /*119f0*/  ISETP.GE.AND P2, PT, R135, c[0x0][0x3c8], PT ;  /* 0x0000f20087007a0c */ /* 0x000fc60003f46270 */
[----:B------:R-:W-:Y:S01]  /*11a00*/  @!P1 ST.E.64 [R44.64], R106 ;  /* 0x0000006a2c009985 */ /* 0x000fe2000c101b08 */
[-C--:B------:R-:W-:Y:S02]  /*11a10*/  @!P5 LEA R52, P6, R141, R2.reuse, 0x2 ;  /* 0x000000028d34d211 */ /* 0x080fe400078c10ff */
[----:B------:R-:W-:Y:S01]  /*11a20*/  ISETP.GE.AND P1, PT, R133, c[0x0][0x3c8], PT ;  /* 0x0000f20085007a0c */ /* 0x000fe20003f26270 */
[----:B------:R4:W-:Y:S01]  /*11a30*/  @!P0 ST.E.64 [R40.64], R110 ;  /* 0x0000006e28008985 */ /* 0x0009e2000c101b08 */
[----:B------:R-:W-:Y:S02]  /*11a40*/  @!P4 LEA R48, P0, R139, R2, 0x2 ;  /* 0x000000028b30c211 */ /* 0x000fe400078010ff */
[-C--:B------:R-:W-:Y:S02]  /*11a50*/  @!P5 LEA.HI.X R53, R141, R151.reuse, R140, 0x2, P6 ;  /* 0x000000978d35d211 */ /* 0x080fe400030f148c */
[----:B------:R-:W-:Y:S02]  /*11a60*/  @!P4 LEA.HI.X R49, R139, R151, R138, 0x2, P0 ;  /* 0x000000978b31c211 */ /* 0x000fe400000f148a */
[----:B------:R-:W-:Y:S01]  /*11a70*/  ISETP.GE.AND P0, PT, R35, c[0x0][0x3c8], PT ;  /* 0x0000f20023007a0c */ /* 0x000fe20003f06270 */
[----:B------:R-:W-:Y:S01]  /*11a80*/  @!P5 ST.E.64 [R52.64], R114 ;  /* 0x000000723400d985 */ /* 0x000fe2000c101b08 */
[----:B------:R-:W-:-:S03]  /*11a90*/  ISETP.GE.AND P5, PT, R33, c[0x0][0x3c8], PT ;  /* 0x0000f20021007a0c */ /* 0x000fc60003fa6270 */
[----:B------:R-:W-:Y:S01]  /*11aa0*/  @!P4 ST.E.64 [R48.64], R118 ;  /* 0x000000763000c985 */ /* 0x000fe2000c101b08 */
[-C--:B-1----:R-:W-:Y:S02]  /*11ab0*/  @!P3 LEA R36, P6, R137, R2.reuse, 0x2 ;  /* 0x000000028924b211 */ /* 0x082fe400078c10ff */
[----:B------:R-:W-:Y:S02]  /*11ac0*/  ISETP.GE.AND P4, PT, R31, c[0x0][0x3c8], PT ;  /* 0x0000f2001f007a0c */ /* 0x000fe40003f86270 */
[----:B------:R-:W-:Y:S02]  /*11ad0*/  @!P3 LEA.HI.X R37, R137, R151, R136, 0x2, P6 ;  /* 0x000000978925b211 */ /* 0x000fe400030f1488 */
[----:B---3--:R-:W-:-:S03]  /*11ae0*/  @!P2 LEA R4, P6, R135, R2, 0x2 ;  /* 0x000000028704a211 */ /* 0x008fc600078c10ff */
[----:B------:R-:W-:Y:S01]  /*11af0*/  @!P3 ST.E.64 [R36.64], R122 ;  /* 0x0000007a2400b985 */ /* 0x000fe2000c101b08 */
[-C--:B------:R-:W-:Y:S02]  /*11b00*/  @!P2 LEA.HI.X R5, R135, R151.reuse, R134, 0x2, P6 ;  /* 0x000000978705a211 */ /* 0x080fe400030f1486 */
[-C--:B-----5:R-:W-:Y:S02]  /*11b10*/  @!P1 LEA R6, P6, R133, R2.reuse, 0x2 ;  /* 0x0000000285069211 */ /* 0x0a0fe400078c10ff */
[----:B------:R-:W-:Y:S01]  /*11b20*/  ISETP.GE.AND P3, PT, R29, c[0x0][0x3c8], PT ;  /* 0x0000f2001d007a0c */ /* 0x000fe20003f66270 */
[----:B------:R1:W-:Y:S01]  /*11b30*/  @!P2 ST.E.64 [R4.64], R38 ;  /* 0x000000260400a985 */ /* 0x0003e2000c101b08 */
[-C--:B------:R-:W-:Y:S02]  /*11b40*/  @!P1 LEA.HI.X R7, R133, R151.reuse, R132, 0x2, P6 ;  /* 0x0000009785079211 */ /* 0x080fe400030f1484 */
[----:B----4-:R-:W-:Y:S02]  /*11b50*/  @!P0 LEA R40, P6, R35, R2, 0x2 ;  /* 0x0000000223288211 */ /* 0x010fe400078c10ff */
[----:B------:R-:W-:Y:S01]  /*11b60*/  ISETP.GE.AND P2, PT, R27, c[0x0][0x3c8], PT ;  /* 0x0000f2001b007a0c */ /* 0x000fe20003f46270 */
[----:B------:R3:W-:Y:S01]  /*11b70*/  @!P1 ST.E.64 [R6.64], R42 ;  /* 0x0000002a06009985 */ /* 0x0007e2000c101b08 */
[----:B------:R-:W-:-:S02]  /*11b80*/  @!P0 LEA.HI.X R41, R35, R151, R34, 0x2, P6 ;  /* 0x0000009723298211 */ /* 0x000fc400030f1422 */
[-C--:B------:R-:W-:Y:S02]  /*11b90*/  @!P5 LEA R44, P6, R33, R2.reuse, 0x2 ;  /* 0x00000002212cd211 */ /* 0x080fe400078c10ff */
[----:B------:R-:W-:Y:S01]  /*11ba0*/  ISETP.GE.AND P1, PT, R25, c[0x0][0x3c8], PT ;  /* 0x0000f20019007a0c */ /* 0x000fe20003f26270 */
[----:B------:R-:W-:Y:S01]  /*11bb0*/  @!P0 ST.E.64 [R40.64], R46 ;  /* 0x0000002e28008985 */ /* 0x000fe2000c101b08 */
[-C--:B------:R-:W-:Y:S02]  /*11bc0*/  @!P4 LEA R34, P0, R31, R2.reuse, 0x2 ;  /* 0x000000021f22c211 */ /* 0x080fe400078010ff */
[-C--:B------:R-:W-:Y:S02]  /*11bd0*/  @!P5 LEA.HI.X R45, R33, R151.reuse, R32, 0x2, P6 ;  /* 0x00000097212dd211 */ /* 0x080fe400030f1420 */
[----:B------:R-:W-:Y:S02]  /*11be0*/  @!P3 LEA R32, P6, R29, R2, 0x2 ;  /* 0x000000021d20b211 */ /* 0x000fe400078c10ff */
[----:B------:R-:W-:Y:S01]  /*11bf0*/  @!P4 LEA.HI.X R35, R31, R151, R30, 0x2, P0 ;  /* 0x000000971f23c211 */ /* 0x000fe200000f141e */
[----:B------:R-:W-:Y:S01]  /*11c00*/  @!P5 ST.E.64 [R44.64], R50 ;  /* 0x000000322c00d985 */ /* 0x000fe2000c101b08 */
[----:B------:R-:W-:-:S02]  /*11c10*/  ISETP.GE.AND P0, PT, R23, c[0x0][0x3c8], PT ;  /* 0x0000f20017007a0c */ /* 0x000fc40003f06270 */
[-C--:B------:R-:W-:Y:S01]  /*11c20*/  @!P3 LEA.HI.X R33, R29, R151.reuse, R28, 0x2, P6 ;  /* 0x000000971d21b211 */ /* 0x080fe200030f141c */
[----:B------:R-:W-:Y:S01]  /*11c30*/  @!P4 ST.E.64 [R34.64], R54 ;  /* 0x000000362200c985 */ /* 0x000fe2000c101b08 */
[----:B------:R-:W-:Y:S02]  /*11c40*/  ISETP.GE.AND P5, PT, R21, c[0x0][0x3c8], PT ;  /* 0x0000f20015007a0c */ /* 0x000fe40003fa6270 */
[----:B------:R-:W-:Y:S01]  /*11c50*/  ISETP.GE.AND P4, PT, R19, c[0x0][0x3c8], PT ;  /* 0x0000f20013007a0c */ /* 0x000fe20003f86270 */
[----:B------:R-:W-:Y:S01]  /*11c60*/  @!P3 ST.E.64 [R32.64], R58 ;  /* 0x0000003a2000b985 */ /* 0x000fe2000c101b08 */
[----:B-1----:R-:W-:Y:S02]  /*11c70*/  @!P2 LEA R4, P6, R27, R2, 0x2 ;  /* 0x000000021b04a211 */ /* 0x002fe400078c10ff */
[----:B------:R-:W-:Y:S02]  /*11c80*/  ISETP.GE.AND P3, PT, R17, c[0x0][0x3c8], PT ;  /* 0x0000f20011007a0c */ /* 0x000fe40003f66270 */
[----:B------:R-:W-:-:S02]  /*11c90*/  @!P2 LEA.HI.X R5, R27, R151, R26, 0x2, P6 ;  /* 0x000000971b05a211 */ /* 0x000fc400030f141a */
[----:B---3--:R-:W-:-:S03]  /*11ca0*/  @!P1 LEA R6, P6, R25, R2, 0x2 ;  /* 0x0000000219069211 */ /* 0x008fc600078c10ff */
[----:B------:R1:W-:Y:S01]  /*11cb0*/  @!P2 ST.E.64 [R4.64], R62 ;  /* 0x0000003e0400a985 */ /* 0x0003e2000c101b08 */
[-C--:B------:R-:W-:Y:S02]  /*11cc0*/  @!P1 LEA.HI.X R7, R25, R151.reuse, R24, 0x2, P6 ;  /* 0x0000009719079211 */ /* 0x080fe400030f1418 */
[-C--:B------:R-:W-:Y:S02]  /*11cd0*/  @!P0 LEA R24, P6, R23, R2.reuse, 0x2 ;  /* 0x0000000217188211 */ /* 0x080fe400078c10ff */
[----:B------:R-:W-:Y:S01]  /*11ce0*/  ISETP.GE.AND P2, PT, R15, c[0x0][0x3c8], PT ;  /* 0x0000f2000f007a0c */ /* 0x000fe20003f46270 */
[----:B------:R3:W-:Y:S01]  /*11cf0*/  @!P1 ST.E.64 [R6.64], R66 ;  /* 0x0000004206009985 */ /* 0x0007e2000c101b08 */
[----:B------:R-:W-:Y:S02]  /*11d00*/  @!P0 LEA.HI.X R25, R23, R151, R22, 0x2, P6 ;  /* 0x0000009717198211 */ /* 0x000fe400030f1416 */
[-C--:B------:R-:W-:Y:S02]  /*11d10*/  @!P5 LEA R26, P6, R21, R2.reuse, 0x2 ;  /* 0x00000002151ad211 */ /* 0x080fe400078c10ff */
[----:B------:R-:W-:Y:S01]  /*11d20*/  ISETP.GE.AND P1, PT, R13, c[0x0][0x3c8], PT ;  /* 0x0000f2000d007a0c */ /* 0x000fe20003f26270 */
[----:B------:R4:W-:Y:S01]  /*11d30*/  @!P0 ST.E.64 [R24.64], R70 ;  /* 0x0000004618008985 */ /* 0x0009e2000c101b08 */
[----:B------:R-:W-:-:S02]  /*11d40*/  @!P4 LEA R22, P0, R19, R2, 0x2 ;  /* 0x000000021316c211 */ /* 0x000fc400078010ff */
[-C--:B------:R-:W-:Y:S02]  /*11d50*/  @!P5 LEA.HI.X R27, R21, R151.reuse, R20, 0x2, P6 ;  /* 0x00000097151bd211 */ /* 0x080fe400030f1414 */
[-C--:B------:R-:W-:Y:S02]  /*11d60*/  @!P3 LEA R20, P6, R17, R2.reuse, 0x2 ;  /* 0x000000021114b211 */ /* 0x080fe400078c10ff */
        /* <DEDUP_REMOVED lines=8> */
[----:B---3--:R-:W-:-:S03]  /*11df0*/  @!P1 LEA R6, P6, R13, R2, 0x2 ;  /* 0x000000020d069211 */ /* 0x008fc600078c10ff */
[----:B------:R4:W-:Y:S01]  /*11e00*/  @!P2 ST.E.64 [R4.64], R86 ;  /* 0x000000560400a985 */ /* 0x0009e2000c101b08 */
[----:B------:R-:W-:Y:S02]  /*11e10*/  @!P1 LEA.HI.X R7, R13, R151, R12, 0x2, P6 ;  /* 0x000000970d079211 */ /* 0x000fe400030f140c */
[----:B------:R-:W-:-:S03]  /*11e20*/  @!P0 LEA R12, P6, R11, R2, 0x2 ;  /* 0x000000020b0c8211 */ /* 0x000fc600078c10ff */
        /* <DEDUP_REMOVED lines=9> */
.L_x_1704:
[----:B------:R-:W-:Y:S01]  /*11ec0*/  ISETP.NE.U32.AND P0, PT, RZ, c[0x0][0x508], PT ;  /* 0x00014200ff007a0c */ /* 0x000fe20003f05070 */
[----:B------:R-:W-:Y:S01]  /*11ed0*/  IMAD.MOV.U32 R2, RZ, RZ, 0x4 ;  /* 0x00000004ff027424 */ /* 0x000fe200078e00ff */
[----:B------:R-:W-:Y:S01]  /*11ee0*/  ISETP.NE.U32.AND P1, PT, RZ, c[0x0][0x500], PT ;  /* 0x00014000ff007a0c */ /* 0x000fe20003f25070 */
[----:B------:R-:W-:Y:S01]  /*11ef0*/  IMAD.MOV.U32 R8, RZ, RZ, c[0x0][0x388] ;  /* 0x0000e200ff087624 */ /* 0x000fe200078e00ff */
[----:B------:R-:W-:Y:S01]  /*11f00*/  ISETP.NE.AND.EX P0, PT, RZ, c[0x0][0x50c], PT, P0 ;  /* 0x00014300ff007a0c */ /* 0x000fe20003f05300 */
[----:B------:R-:W-:Y:S01]  /*11f10*/  IMAD.MOV.U32 R0, RZ, RZ, RZ ;  /* 0x000000ffff007224 */ /* 0x000fe200078e00ff */
[----:B------:R-:W-:Y:S01]  /*11f20*/  ISETP.NE.AND.EX P1, PT, RZ, c[0x0][0x504], PT, P1 ;  /* 0x00014100ff007a0c */ /* 0x000fe20003f25310 */
[----:B------:R-:W-:-:S10]  /*11f30*/  IMAD.WIDE R4, R195, R2, c[0x0][0x500] ;  /* 0x00014000c3047625 */ /* 0x000fd400078e0202 */
[----:B------:R-:W-:Y:S02]  /*11f40*/  @P0 IMAD.WIDE R6, R195, R2, c[0x0][0x508] ;  /* 0x00014200c3060625 */ /* 0x000fe400078e0202 */
[----:B------:R2:W5:Y:S04]  /*11f50*/  @P1 LDG.E R0, [R4.64] ;  /* 0x0000000804001981 */ /* 0x000568000c1e1900 */
        /* <DEDUP_REMOVED lines=8> */
.L_x_1725:
[----:B------:R-:W-:Y:S01]  /*11fe0*/  ISETP.GT.AND P0, PT, R202, 0x7f, PT ;  /* 0x0000007fca00780c */ /* 0x000fe20003f04270 */
[----:B------:R-:W-:Y:S01]  /*11ff0*/  BSSY B0, `(.L_x_1726) ;  /* 0x0000035000007945 */ /* 0x000fe20003800000 */
[----:B--2---:R-:W-:Y:S02]  /*12000*/  SHF.R.S32.HI R4, RZ, 0x1f, R195 ;  /* 0x0000001fff047819 */ /* 0x004fe400000114c3 */
[----:B-----5:R-:W-:-:S02]  /*12010*/  SHF.R.S32.HI R6, RZ, 0x1f, R0 ;  /* 0x0000001fff067819 */ /* 0x020fc40000011400 */
[----:B------:R-:W-:Y:S02]  /*12020*/  SEL R5, R195, RZ, !P1 ;  /* 0x000000ffc3057207 */ /* 0x000fe40004800000 */
[----:B------:R-:W-:-:S05]  /*12030*/  SEL R4, R4, RZ, !P1 ;  /* 0x000000ff04047207 */ /* 0x000fca0004800000 */
[----:B------:R-:W-:Y:S05]  /*12040*/  @P0 BRA `(.L_x_1727) ;  /* 0x000002f000000947 */ /* 0x000fea0003800000 */
[----:B------:R-:W-:Y:S01]  /*12050*/  IMAD R7, R8, c[0x0][0x4e8], RZ ;  /* 0x00013a0008077a24 */ /* 0x000fe200078e02ff */
[----:B------:R-:W-:-:S04]  /*12060*/  IADD3 R2, R193, R202, RZ ;  /* 0x000000cac1027210 */ /* 0x000fc80007ffe0ff */
        /* <DEDUP_REMOVED lines=8> */
[----:B------:R-:W2:Y:S01]  /*120f0*/  LDC.64 R20, c[0x0][R22+0x170] ;  /* 0x00005c0016147b82 */ /* 0x000ea20000000a00 */
[----:B------:R-:W-:-:S07]  /*12100*/  SEL R232, R232, RZ, P2 ;  /* 0x000000ffe8e87207 */ /* 0x000fce0001000000 */
[----:B------:R-:W3:Y:S03]  /*12110*/  LDC.64 R14, c[0x0][R22+0x168] ;  /* 0x00005a00160e7b82 */ /* 0x000ee60000000a00 */
[----:B------:R-:W-:-:S05]  /*12120*/  @P0 IMAD.HI.U32 R10, R2, c[0x0][0x4ec], RZ ;  /* 0x00013b00020a0a27 */ /* 0x000fca00078e00ff */
[----:B------:R-:W4:Y:S01]  /*12130*/  LDC.64 R18, c[0x0][R22+0x178] ;  /* 0x00005e0016127b82 */ /* 0x000f220000000a00 */
[----:B------:R-:W-:-:S07]  /*12140*/  @P0 SHF.R.U32.HI R11, RZ, c[0x0][0x4f0], R10 ;  /* 0x00013c00ff0b0a19 */ /* 0x000fce000001160a */
[----:B------:R-:W5:Y:S01]  /*12150*/  LDC.64 R16, c[0x0][R22+0x160] ;  /* 0x0000580016107b82 */ /* 0x000f620000000a00 */
[-C--:B--2---:R-:W-:Y:S02]  /*12160*/  IMAD R7, R21, R5.reuse, RZ ;  /* 0x0000000515077224 */ /* 0x084fe400078e02ff */
        /* <DEDUP_REMOVED lines=9> */
[----:B------:R-:W-:-:S03]  /*12200*/  IADD3.X R7, R7, R9, R6, P1, P0 ;  /* 0x0000000907077210 */ /* 0x000fc60000fe0406 */
[--C-:B------:R-:W-:Y:S01]  /*12210*/  IMAD.MOV R13, RZ, RZ, -R11.reuse ;  /* 0x000000ffff0d7224 */ /* 0x100fe200078e0a0b */
[----:B------:R-:W-:Y:S02]  /*12220*/  IADD3 R14, P1, P0, R11, R14, R18 ;  /* 0x0000000e0b0e7210 */ /* 0x000fe4000783e012 */
[----:B------:R-:W-:Y:S01]  /*12230*/  IADD3 R10, R19, R10, RZ ;  /* 0x0000000a130a7210 */ /* 0x000fe20007ffe0ff */
[----:B------:R-:W-:Y:S01]  /*12240*/  IMAD R13, R13, c[0x0][0x4e8], R2 ;  /* 0x00013a000d0d7a24 */ /* 0x000fe200078e0202 */
[----:B------:R-:W-:-:S03]  /*12250*/  SHF.R.S32.HI R11, RZ, 0x1f, R11 ;  /* 0x0000001fff0b7819 */ /* 0x000fc6000001140b */
[----:B-----5:R-:W-:Y:S01]  /*12260*/  IMAD R9, R17, R13, RZ ;  /* 0x0000000d11097224 */ /* 0x020fe200078e02ff */
[----:B------:R-:W-:Y:S02]  /*12270*/  SHF.R.S32.HI R2, RZ, 0x1f, R13 ;  /* 0x0000001fff027819 */ /* 0x000fe4000001140d */
[----:B------:R-:W-:Y:S01]  /*12280*/  IADD3.X R15, R11, R7, R10, P1, P0 ;  /* 0x000000070b0f7210 */ /* 0x000fe20000fe040a */
[----:B------:R-:W-:Y:S02]  /*12290*/  IMAD.MOV.U32 R7, RZ, RZ, c[0x0][0x4a8] ;  /* 0x00012a00ff077624 */ /* 0x000fe400078e00ff */
[C---:B------:R-:W-:Y:S01]  /*122a0*/  IMAD R2, R16.reuse, R2, R9 ;  /* 0x0000000210027224 */ /* 0x040fe200078e0209 */
[----:B------:R-:W-:Y:S01]  /*122b0*/  MOV R9, c[0x0][0x4ac] ;  /* 0x00012b0000097a02 */ /* 0x000fe20000000f00 */
[----:B------:R-:W-:Y:S01]  /*122c0*/  IMAD.WIDE.U32 R14, R16, R13, R14 ;  /* 0x0000000d100e7225 */ /* 0x000fe200078e000e */
[----:B------:R-:W-:Y:S02]  /*122d0*/  SEL R7, R7, c[0x0][0x450], P2 ;  /* 0x0001140007077a07 */ /* 0x000fe40001000000 */
[----:B------:R-:W-:Y:S01]  /*122e0*/  SEL R9, R9, c[0x0][0x454], P2 ;  /* 0x0001150009097a07 */ /* 0x000fe20001000000 */
[----:B------:R-:W-:Y:S01]  /*122f0*/  IMAD.IADD R2, R15, 0x1, R2 ;  /* 0x000000010f027824 */ /* 0x000fe200078e0202 */
[----:B------:R-:W-:-:S02]  /*12300*/  LEA R10, P0, R14, R7, 0x2 ;  /* 0x000000070e0a7211 */ /* 0x000fc400078010ff */
[----:B------:R-:W-:Y:S02]  /*12310*/  MOV R7, 0xff800000 ;  /* 0xff80000000077802 */ /* 0x000fe40000000f00 */
[----:B------:R-:W-:-:S05]  /*12320*/  LEA.HI.X R11, R14, R9, R2, 0x2, P0 ;  /* 0x000000090e0b7211 */ /* 0x000fca00000f1402 */
[----:B------:R2:W-:Y:S04]  /*12330*/  STG.E [R10.64], R7 ;  /* 0x000000070a007986 */ /* 0x0005e8000c101908 */
.L_x_1727:
[----:B------:R-:W-:Y:S05]  /*12340*/  BSYNC B0 ;  /* 0x0000000000007941 */ /* 0x000fea0003800000 */
.L_x_1726:
[----:B------:R-:W-:-:S13]  /*12350*/  ISETP.GT.AND P0, PT, R231, 0x1, PT ;  /* 0x00000001e700780c */ /* 0x000fda0003f04270 */
[----:B------:R-:W-:Y:S05]  /*12360*/  @P0 BRA `(.L_x_1719) ;  /* 0x0000070000000947 */ /* 0x000fea0003800000 */
[----:B------:R-:W-:Y:S01]  /*12370*/  MOV R2, c[0x0][0x4e8] ;  /* 0x00013a0000027a02 */ /* 0x000fe20000000f00 */
[----:B--2---:R-:W-:Y:S02]  /*12380*/  IMAD R7, R6, c[0x0][0x3a0], RZ ;  /* 0x0000e80006077a24 */ /* 0x004fe400078e02ff */
[----:B------:R-:W-:Y:S01]  /*12390*/  IMAD.WIDE.U32 R10, R0, c[0x0][0x3a0], RZ ;  /* 0x0000e800000a7a25 */ /* 0x000fe200078e00ff */
[----:B------:R-:W-:-:S03]  /*123a0*/  ISETP.NE.AND P0, PT, R2, 0x1, PT ;  /* 0x000000010200780c */ /* 0x000fc60003f05270 */
[----:B------:R-:W-:Y:S01]  /*123b0*/  IMAD R7, R0, c[0x0][0x3a4], R7 ;  /* 0x0000e90000077a24 */ /* 0x000fe200078e0207 */
[----:B------:R-:W-:Y:S01]  /*123c0*/  LEA R0, R214, R215, 0x5 ;  /* 0x000000d7d6007211 */ /* 0x000fe200078e28ff */
[----:B------:R-:W-:-:S03]  /*123d0*/  IMAD R4, R4, c[0x0][0x3f0], RZ ;  /* 0x0000fc0004047a24 */ /* 0x000fc600078e02ff */
[----:B------:R-:W-:Y:S01]  /*123e0*/  IADD3 R0, R193, R0, RZ ;  /* 0x00000000c1007210 */ /* 0x000fe20007ffe0ff */
[----:B------:R-:W-:Y:S01]  /*123f0*/  IMAD R4, R5, c[0x0][0x3f4], R4 ;  /* 0x0000fd0005047a24 */ /* 0x000fe200078e0204 */
[----:B------:R-:W-:Y:S02]  /*12400*/  IADD3 R11, R11, R7, RZ ;  /* 0x000000070b0b7210 */ /* 0x000fe40007ffe0ff */
[----:B------:R-:W-:Y:S01]  /*12410*/  MOV R6, R0 ;  /* 0x0000000000067202 */ /* 0x000fe20000000f00 */
[----:B------:R-:W-:Y:S01]  /*12420*/  @P0 IMAD.HI.U32 R2, R0, c[0x0][0x4ec], RZ ;  /* 0x00013b0000020a27 */ /* 0x000fe200078e00ff */
[----:B------:R-:W-:-:S03]  /*12430*/  IADD3 R193, R215, R193, RZ ;  /* 0x000000c1d7c17210 */ /* 0x000fc60007ffe0ff */
        /* <DEDUP_REMOVED lines=21> */
.L_x_1783:
[----:B------:R-:W-:Y:S05]  /*12590*/  BRA.DIV ~URZ, `(.L_x_1729) ;  /* 0x000020e27f007947 */ /* 0x000fea000b800000 */
[----:B------:R4:W1:Y:S02]  /*125a0*/  SHFL.IDX PT, R2, R9, RZ, 0x181f ;  /* 0x00181fff09027589 */ /* 0x00086400000e0000 */
.L_x_1784:
        /* <DEDUP_REMOVED lines=16> */
.L_x_1731:
[----:B------:R-:W-:Y:S05]  /*126b0*/  BSYNC B0 ;  /* 0x0000000000007941 */ /* 0x000fea0003800000 */
.L_x_1730:
[----:B------:R-:W-:Y:S05]  /*126c0*/  BRA.DIV ~URZ, `(.L_x_1732) ;  /* 0x000020127f007947 */ /* 0x000fea000b800000 */
[----:B---3--:R3:W2:Y:S04]  /*126d0*/  SHFL.IDX PT, R11, R10, 0x1, 0x181f ;  /* 0x00381f000a0b7f89 */ /* 0x0086a800000e0000 */
[----:B-1----:R3:W1:Y:S02]  /*126e0*/  SHFL.IDX PT, R2, R9, 0x1, 0x181f ;  /* 0x00381f0009027f89 */ /* 0x00266400000e0000 */
.L_x_1785:
        /* <DEDUP_REMOVED lines=16> */
.L_x_1734:
[----:B------:R-:W-:Y:S05]  /*127f0*/  BSYNC B0 ;  /* 0x0000000000007941 */ /* 0x000fea0003800000 */
.L_x_1733:
[----:B------:R-:W-:Y:S05]  /*12800*/  BRA.DIV ~URZ, `(.L_x_1735) ;  /* 0x00001f927f007947 */ /* 0x000fea000b800000 */
[----:B--2---:R2:W3:Y:S02]  /*12810*/  SHFL.IDX PT, R11, R10, 0x2, 0x181f ;  /* 0x00581f000a0b7f89 */ /* 0x0044e400000e0000 */
.L_x_1786:
[----:B------:R-:W-:Y:S05]  /*12820*/  BRA.DIV ~URZ, `(.L_x_1736) ;  /* 0x00001fe27f007947 */ /* 0x000fea000b800000 */
[----:B-1----:R1:W2:Y:S02]  /*12830*/  SHFL.IDX PT, R2, R9, 0x2, 0x181f ;  /* 0x00581f0009027f89 */ /* 0x0022a400000e0000 */
.L_x_1787:
        /* <DEDUP_REMOVED lines=16> */
.L_x_1738:
[----:B------:R-:W-:Y:S05]  /*12940*/  BSYNC B0 ;  /* 0x0000000000007941 */ /* 0x000fea0003800000 */
.L_x_1737:
[----:B------:R-:W-:Y:S05]  /*12950*/  BRA.DIV ~URZ, `(.L_x_1739) ;  /* 0x00001f127f007947 */ /* 0x000fea000b800000 */
[----:B---3--:R3:W1:Y:S04]  /*12960*/  SHFL.IDX PT, R11, R10, 0x3, 0x181f ;  /* 0x00781f000a0b7f89 */ /* 0x00866800000e0000 */
[----:B--2---:R3:W2:Y:S02]  /*12970*/  SHFL.IDX PT, R2, R9, 0x3, 0x181f ;  /* 0x00781f0009027f89 */ /* 0x0046a400000e0000 */
.L_x_1788:
[----:B------:R-:W-:-:S04]  /*12980*/  IADD3 R193, R193, 0x60, RZ ;  /* 0x00000060c1c17810 */ /* 0x000fc80007ffe0ff */
        /* <DEDUP_REMOVED lines=8> */
[-C--:B-1----:R-:W-:Y:S02]  /*12a10*/  @!P2 LEA.HI.X R7, R218, R11.reuse, R219, 0x1, P5 ;  /* 0x0000000bda07a211 */ /* 0x082fe400028f0cdb */
[-C--:B------:R-:W-:Y:S02]  /*12a20*/  @!P1 LEA.HI.X R5, R204, R11.reuse, R199, 0x1, P4 ;  /* 0x0000000bcc059211 */ /* 0x080fe400020f0cc7 */
[----:B---34-:R-:W-:Y:S01]  /*12a30*/  @!P0 LEA.HI.X R9, R203, R11, R198, 0x1, P3 ;  /* 0x0000000bcb098211 */ /* 0x018fe200018f0cc6 */
[----:B------:R1:W-:Y:S04]  /*12a40*/  @!P2 ST.E.128 [R6.64], RZ ;  /* 0x000000ff0600a985 */ /* 0x0003e8000c101d08 */
[----:B------:R1:W-:Y:S04]  /*12a50*/  @!P1 ST.E.128 [R4.64], RZ ;  /* 0x000000ff04009985 */ /* 0x0003e8000c101d08 */
[----:B------:R1:W-:Y:S02]  /*12a60*/  @!P0 ST.E.128 [R8.64], RZ ;  /* 0x000000ff08008985 */ /* 0x0003e4000c101d08 */
.L_x_1719:
[----:B------:R-:W-:Y:S05]  /*12a70*/  BSYNC B1 ;  /* 0x0000000000017941 */ /* 0x000fea0003800000 */
.L_x_1703:
[----:B------:R-:W-:-:S13]  /*12a80*/  ISETP.NE.AND P0, PT, R216, RZ, PT ;  /* 0x000000ffd800720c */ /* 0x000fda0003f05270 */
[----:B------:R-:W-:Y:S01]  /*12a90*/  @P0 WARPSYNC 0xffffffff ;  /* 0xffffffff00000948 */ /* 0x000fe20003800000 */
[----:B------:R-:W-:Y:S06]  /*12aa0*/  @P0 BAR.SYNC.DEFER_BLOCKING 0x5, 0x100 ;  /* 0x0144000000000b1d */ /* 0x000fec0000010000 */
[----:B------:R-:W4:Y:S04]  /*12ab0*/  @P0 LDS.128 R192, [0x24100] ;  /* 0x02410000ffc00984 */ /* 0x000f280000000c00 */
[----:B------:R-:W-:Y:S06]  /*12ac0*/  @P0 BAR.ARV 0x4, 0x100 ;  /* 0x0104000000000b1d */ /* 0x000fec0000002000 */
[----:B------:R-:W-:Y:S05]  /*12ad0*/  @P0 BRA `(.L_x_1740) ;  /* 0x00000e9000000947 */ /* 0x000fea0003800000 */
[----:B-1----:R-:W-:Y:S01]  /*12ae0*/  LOP3.LUT R8, R202, 0x1f, RZ, 0xc0, !PT ;  /* 0x0000001fca087812 */ /* 0x002fe200078ec0ff */
[----:B----4-:R-:W-:-:S03]  /*12af0*/  IMAD.MOV.U32 R12, RZ, RZ, RZ ;  /* 0x000000ffff0c7224 */ /* 0x010fc600078e00ff */
[----:B------:R-:W-:Y:S01]  /*12b00*/  ISETP.NE.AND P5, PT, R8, 0x1f, PT ;  /* 0x0000001f0800780c */ /* 0x000fe20003fa5270 */
[----:B------:R-:W-:Y:S10]  /*12b10*/  BRA.DIV ~URZ, `(.L_x_1741) ;  /* 0x00001e127f007947 */ /* 0x000ff4000b800000 */
[----:B---3--:R1:W3:Y:S02]  /*12b20*/  SHFL.IDX PT, R9, R3, RZ, 0x1f ;  /* 0x00001fff03097589 */ /* 0x0082e400000e0000 */
.L_x_1789:
[----:B------:R-:W-:Y:S05]  /*12b30*/  BRA.DIV ~URZ, `(.L_x_1742) ;  /* 0x00001e627f007947 */ /* 0x000fea000b800000 */
[----:B-1----:R-:W1:Y:S02]  /*12b40*/  SHFL.IDX PT, R3, R3, 0x1, 0x1f ;  /* 0x00201f0003037f89 */ /* 0x002e6400000e0000 */
.L_x_1790:
[----:B------:R-:W-:Y:S02]  /*12b50*/  IMAD.IADD R5, R195, 0x1, R8 ;  /* 0x00000001c3057824 */ /* 0x000fe400078e0208 */
[----:B------:R-:W-:-:S03]  /*12b60*/  IMAD.MOV.U32 R193, RZ, RZ, RZ ;  /* 0x000000ffffc17224 */ /* 0x000fc600078e00ff */
[----:B------:R-:W-:-:S13]  /*12b70*/  ISETP.GE.OR P0, PT, R5, c[0x0][0x53c], !P5 ;  /* 0x00014f0005007a0c */ /* 0x000fda0006f06670 */
[----:B--2---:R-:W-:Y:S01]  /*12b80*/  @!P0 IMAD.MOV.U32 R2, RZ, RZ, 0x4 ;  /* 0x00000004ff028424 */ /* 0x004fe200078e00ff */
[----:B------:R-:W-:-:S03]  /*12b90*/  @!P0 MOV R0, 0x4 ;  /* 0x0000000400008802 */ /* 0x000fc60000000f00 */
        /* <DEDUP_REMOVED lines=13> */
.L_x_1791:
        /* <DEDUP_REMOVED lines=16> */
.L_x_1792:
[----:B----4-:R-:W-:Y:S01]  /*12d70*/  IMAD R5, R2, c[0x0][0x538], RZ ;  /* 0x00014e0002057a24 */ /* 0x010fe200078e02ff */
[----:B------:R-:W-:Y:S04]  /*12d80*/  BSSY B1, `(.L_x_1745) ;  /* 0x00000b9000017945 */ /* 0x000fe80003800000 */
[----:B-1----:R-:W-:-:S04]  /*12d90*/  IADD3 R192, R5, R3, RZ ;  /* 0x0000000305c07210 */ /* 0x002fc80007ffe0ff */
[----:B---3--:R-:W-:-:S13]  /*12da0*/  ISETP.GT.AND P6, PT, R192, R9, PT ;  /* 0x00000009c000720c */ /* 0x008fda0003fc4270 */
[----:B------:R-:W-:Y:S05]  /*12db0*/  @P6 BRA `(.L_x_1746) ;  /* 0x0000024000006947 */ /* 0x000fea0003800000 */
.L_x_1750:
        /* <DEDUP_REMOVED lines=16> */
.L_x_1793:
        /* <DEDUP_REMOVED lines=12> */
[----:B--2---:R-:W1:Y:S02]  /*12f80*/  SHFL.UP PT, R11, R0, 0x10, RZ ;  /* 0x06000000000b7989 */ /* 0x004e6400000e00ff */
[----:B-1----:R-:W-:-:S05]  /*12f90*/  SEL R11, R11, RZ, P4 ;  /* 0x000000ff0b0b7207 */ /* 0x002fca0002000000 */
[----:B------:R-:W-:-:S05]  /*12fa0*/  IMAD.IADD R11, R0, 0x1, R11 ;  /* 0x00000001000b7824 */ /* 0x000fca00078e020b */
[----:B------:R1:W2:Y:S02]  /*12fb0*/  SHFL.IDX PT, R2, R11, 0x1f, 0x1f ;  /* 0x03e01f000b027f89 */ /* 0x0002a400000e0000 */
.L_x_1794:
[----:B--2---:R-:W-:-:S05]  /*12fc0*/  IMAD R5, R2, c[0x0][0x538], RZ ;  /* 0x00014e0002057a24 */ /* 0x004fca00078e02ff */
[----:B------:R-:W-:-:S04]  /*12fd0*/  IADD3 R192, R5, R192, RZ ;  /* 0x000000c005c07210 */ /* 0x000fc80007ffe0ff */
[----:B------:R-:W-:-:S13]  /*12fe0*/  ISETP.GT.AND P6, PT, R192, R9, PT ;  /* 0x00000009c000720c */ /* 0x000fda0003fc4270 */
[----:B-1----:R-:W-:Y:S05]  /*12ff0*/  @!P6 BRA `(.L_x_1750) ;  /* 0xfffffdc00000e947 */ /* 0x002fea000383ffff */
.L_x_1746:
[----:B------:R-:W-:-:S05]  /*13000*/  IADD3 R192, -R5, R192, RZ ;  /* 0x000000c005c07210 */ /* 0x000fca0007ffe1ff */
[----:B------:R-:W-:-:S05]  /*13010*/  IMAD R0, R11, c[0x0][0x538], R192 ;  /* 0x00014e000b007a24 */ /* 0x000fca00078e02c0 */
[----:B------:R-:W-:Y:S01]  /*13020*/  ISETP.GT.AND P0, PT, R0, R9, PT ;  /* 0x000000090000720c */ /* 0x000fe20003f04270 */
[----:B------:R-:W-:-:S12]  /*13030*/  BRA.DIV ~URZ, `(.L_x_1751) ;  /* 0x00001db27f007947 */ /* 0x000fd8000b800000 */
[----:B------:R-:W-:-:S04]  /*13040*/  VOTE.ANY R10, PT, !P0 ;  /* 0x00000000000a7806 */ /* 0x000fc800040e0100 */
.L_x_1795:
[----:B------:R-:W1:Y:S02]  /*13050*/  POPC R14, R10 ;  /* 0x0000000a000e7309 */ /* 0x000e640000000000 */
[----:B-1----:R-:W-:Y:S01]  /*13060*/  IADD3 R195, R14, R195, RZ ;  /* 0x000000c30ec37210 */ /* 0x002fe20007ffe0ff */
[----:B------:R-:W-:Y:S05]  /*13070*/  BRA.DIV ~URZ, `(.L_x_1752) ;  /* 0x00001db27f007947 */ /* 0x000fea000b800000 */
[----:B------:R1:W3:Y:S04]  /*13080*/  SHFL.IDX PT, R193, R193, R14, 0x1f ;  /* 0x00001f0ec1c17589 */ /* 0x0002e800000e0000 */
[----:B------:R1:W4:Y:S02]  /*13090*/  SHFL.IDX PT, R3, R12, R14, 0x1f ;  /* 0x00001f0e0c037589 */ /* 0x00032400000e0000 */
.L_x_1796:
[----:B------:R-:W-:Y:S01]  /*130a0*/  ISETP.NE.AND P0, PT, R10, RZ, PT ;  /* 0x000000ff0a00720c */ /* 0x000fe20003f05270 */
[----:B------:R-:W-:-:S12]  /*130b0*/  BSSY B0, `(.L_x_1753) ;  /* 0x0000005000007945 */ /* 0x000fd80003800000 */
[----:B------:R-:W-:Y:S05]  /*130c0*/  @!P0 BRA `(.L_x_1754) ;  /* 0x0000003000008947 */ /* 0x000fea0003800000 */
[----:B------:R-:W-:Y:S01]  /*130d0*/  IADD3 R4, R14, -0x1, RZ ;  /* 0xffffffff0e047810 */ /* 0x000fe20007ffe0ff */
[----:B------:R-:W-:Y:S05]  /*130e0*/  BRA.DIV ~URZ, `(.L_x_1755) ;  /* 0x00001e127f007947 */ /* 0x000fea000b800000 */
[----:B------:R1:W2:Y:S02]  /*130f0*/  SHFL.IDX PT, R13, R11, R4, 0x1f ;  /* 0x00001f040b0d7589 */ /* 0x0002a400000e0000 */
.L_x_1754:
[----:B------:R-:W-:Y:S05]  /*13100*/  BSYNC B0 ;  /* 0x0000000000007941 */ /* 0x000fea0003800000 */
.L_x_1753:
[----:B----4-:R-:W-:Y:S01]  /*13110*/  ISETP.NE.AND P0, PT, R3, 0x1, PT ;  /* 0x000000010300780c */ /* 0x010fe20003f05270 */
[----:B--2---:R-:W-:Y:S01]  /*13120*/  IMAD R192, R13, c[0x0][0x538], R192 ;  /* 0x00014e000dc07a24 */ /* 0x004fe200078e02c0 */
[----:B------:R-:W-:Y:S04]  /*13130*/  BSSY B0, `(.L_x_1756) ;  /* 0x0000076000007945 */ /* 0x000fe80003800000 */
[----:B------:R-:W-:-:S07]  /*13140*/  IADD3 R2, -R192, R9, RZ ;  /* 0x00000009c0027210 */ /* 0x000fce0007ffe1ff */
[----:B------:R-:W-:Y:S05]  /*13150*/  @!P0 BRA `(.L_x_1757) ;  /* 0x0000037000008947 */ /* 0x000fea0003800000 */
[----:B-1-3--:R-:W-:Y:S02]  /*13160*/  IABS R4, R193 ;  /* 0x000000c100047213 */ /* 0x00afe40000000000 */
[----:B------:R-:W-:Y:S02]  /*13170*/  IABS R7, R3 ;  /* 0x0000000300077213 */ /* 0x000fe40000000000 */
[----:B------:R-:W1:Y:S01]  /*13180*/  I2F.RP R6, R4 ;  /* 0x0000000400067306 */ /* 0x000e620000209400 */
[----:B------:R-:W-:Y:S02]  /*13190*/  IABS R0, R2 ;  /* 0x0000000200007213 */ /* 0x000fe40000000000 */
[----:B------:R-:W-:-:S05]  /*131a0*/  IABS R5, R193 ;  /* 0x000000c100057213 */ /* 0x000fca0000000000 */
[----:B------:R-:W2:Y:S01]  /*131b0*/  I2F.RP R9, R7 ;  /* 0x0000000700097306 */ /* 0x000ea20000209400 */
[----:B------:R-:W-:-:S07]  /*131c0*/  IMAD.MOV R5, RZ, RZ, -R5 ;  /* 0x000000ffff057224 */ /* 0x000fce00078e0a05 */
[----:B-1----:R-:W1:Y:S08]  /*131d0*/  MUFU.RCP R12, R6 ;  /* 0x00000006000c7308 */ /* 0x002e700000001000 */
[----:B--2---:R-:W2:Y:S01]  /*131e0*/  MUFU.RCP R9, R9 ;  /* 0x0000000900097308 */ /* 0x004ea20000001000 */
[----:B-1----:R-:W-:-:S07]  /*131f0*/  IADD3 R12, R12, 0xffffffe, RZ ;  /* 0x0ffffffe0c0c7810 */ /* 0x002fce0007ffe0ff */
[----:B------:R-:W1:Y:S01]  /*13200*/  F2I.FTZ.U32.TRUNC.NTZ R13, R12 ;  /* 0x0000000c000d7305 */ /* 0x000e62000021f000 */
[----:B--2---:R-:W-:Y:S01]  /*13210*/  IADD3 R10, R9, 0xffffffe, RZ ;  /* 0x0ffffffe090a7810 */ /* 0x004fe20007ffe0ff */
[----:B-1----:R-:W-:Y:S02]  /*13220*/  IMAD.MOV R11, RZ, RZ, -R13 ;  /* 0x000000ffff0b7224 */ /* 0x002fe400078e0a0d */
[----:B------:R-:W-:Y:S02]  /*13230*/  IMAD.MOV.U32 R12, RZ, RZ, RZ ;  /* 0x000000ffff0c7224 */ /* 0x000fe400078e00ff */
[----:B------:R-:W-:-:S04]  /*13240*/  IMAD R11, R11, R4, RZ ;  /* 0x000000040b0b7224 */ /* 0x000fc800078e02ff */
[----:B------:R-:W-:-:S06]  /*13250*/  IMAD.HI.U32 R11, R13, R11, R12 ;  /* 0x0000000b0d0b7227 */ /* 0x000fcc00078e000c */
[----:B------:R-:W-:Y:S02]  /*13260*/  IMAD.HI.U32 R6, R11, R0, RZ ;  /* 0x000000000b067227 */ /* 0x000fe400078e00ff */
[----:B------:R1:W2:Y:S02]  /*13270*/  F2I.FTZ.U32.TRUNC.NTZ R11, R10 ;  /* 0x0000000a000b7305 */ /* 0x0002a4000021f000 */
[----:B------:R-:W-:Y:S01]  /*13280*/  IMAD R5, R6, R5, R0 ;  /* 0x0000000506057224 */ /* 0x000fe200078e0200 */
[----:B------:R-:W-:-:S04]  /*13290*/  LOP3.LUT R0, R2, R193, RZ, 0x3c, !PT ;  /* 0x000000c102007212 */ /* 0x000fc800078e3cff */
[----:B------:R-:W-:Y:S02]  /*132a0*/  ISETP.GT.U32.AND P1, PT, R4, R5, PT ;  /* 0x000000050400720c */ /* 0x000fe40003f24070 */
[----:B------:R-:W-:Y:S02]  /*132b0*/  ISETP.GE.AND P0, PT, R0, RZ, PT ;  /* 0x000000ff0000720c */ /* 0x000fe40003f06270 */
[----:B------:R-:W-:Y:S01]  /*132c0*/  IABS R0, R3 ;  /* 0x0000000300007213 */ /* 0x000fe20000000000 */
[----:B-1----:R-:W-:-:S04]  /*132d0*/  IMAD.MOV.U32 R10, RZ, RZ, RZ ;  /* 0x000000ffff0a7224 */ /* 0x002fc800078e00ff */
[----:B------:R-:W-:-:S04]  /*132e0*/  IMAD.MOV R0, RZ, RZ, -R0 ;  /* 0x000000ffff007224 */ /* 0x000fc800078e0a00 */
        /* <DEDUP_REMOVED lines=12> */
[----:B------:R-:W-:Y:S02]  /*133b0*/  IMAD R0, R5, R0, R4 ;  /* 0x0000000005007224 */ /* 0x000fe400078e0204 */
[----:B------:R-:W-:-:S03]  /*133c0*/  IMAD.MOV R4, RZ, RZ, -R6 ;  /* 0x000000ffff047224 */ /* 0x000fc600078e0a06 */
[----:B------:R-:W-:Y:S01]  /*133d0*/  ISETP.GT.U32.AND P1, PT, R7, R0, PT ;  /* 0x000000000700720c */ /* 0x000fe20003f24070 */
[----:B------:R-:W-:-:S12]  /*133e0*/  IMAD R11, R193, R4, R2 ;  /* 0x00000004c10b7224 */ /* 0x000fd800078e0202 */
        /* <DEDUP_REMOVED lines=14> */
.L_x_1757:
[----:B------:R-:W-:-:S04]  /*134d0*/  IMAD.MOV.U32 R0, RZ, RZ, 0x4 ;  /* 0x00000004ff007424 */ /* 0x000fc800078e00ff */
[----:B-1----:R-:W-:-:S05]  /*134e0*/  IMAD.WIDE R12, R195, R0, c[0x0][0x590] ;  /* 0x00016400c30c7625 */ /* 0x002fca00078e0200 */
[----:B------:R-:W2:Y:S01]  /*134f0*/  LDG.E R3, [R12.64] ;  /* 0x000000080c037981 */ /* 0x000ea2000c1e1900 */
[----:B------:R-:W-:Y:S01]  /*13500*/  IABS R4, R2 ;  /* 0x0000000200047213 */ /* 0x000fe20000000000 */
[----:B--23--:R-:W-:-:S05]  /*13510*/  IMAD R5, R3, R193, RZ ;  /* 0x000000c103057224 */ /* 0x00cfca00078e02ff */
        /* <DEDUP_REMOVED lines=54> */
[----:B------:R-:W-:Y:S02]  /*13880*/  IMAD R194, R11, R194, R4 ;  /* 0x000000c20bc27224 */ /* 0x000fe400078e0204 */
.L_x_1758:
[----:B------:R-:W-:Y:S05]  /*13890*/  BSYNC B0 ;  /* 0x0000000000007941 */ /* 0x000fea0003800000 */
.L_x_1756:
[----:B------:R-:W-:-:S04]  /*138a0*/  LOP3.LUT R0, RZ, R11, RZ, 0x33, !PT ;  /* 0x0000000bff007212 */ /* 0x000fc800078e33ff */
[----:B------:R-:W-:Y:S01]  /*138b0*/  IADD3 R193, R0, R193, RZ ;  /* 0x000000c100c17210 */ /* 0x000fe20007ffe0ff */
[----:B------:R-:W-:Y:S05]  /*138c0*/  BRA `(.L_x_1759) ;  /* 0x0000004000007947 */ /* 0x000fea0003800000 */
.L_x_1747:
[----:B------:R-:W-:Y:S01]  /*138d0*/  IMAD.MOV.U32 R192, RZ, RZ, R9 ;  /* 0x000000ffffc07224 */ /* 0x000fe200078e0009 */
[----:B------:R-:W-:Y:S01]  /*138e0*/  MOV R194, RZ ;  /* 0x000000ff00c27202 */ /* 0x000fe20000000f00 */
[----:B------:R-:W-:Y:S01]  /*138f0*/  IMAD.MOV.U32 R193, RZ, RZ, RZ ;  /* 0x000000ffffc17224 */ /* 0x000fe200078e00ff */
[----:B------:R-:W-:Y:S02]  /*13900*/  MOV R195, c[0x0][0x53c] ;  /* 0x00014f0000c37a02 */ /* 0x000fe40000000f00 */
.L_x_1759:
[----:B------:R-:W-:Y:S05]  /*13910*/  BSYNC B1 ;  /* 0x0000000000017941 */ /* 0x000fea0003800000 */
.L_x_1745:
[----:B------:R-:W-:Y:S01]  /*13920*/  WARPSYNC 0xffffffff ;  /* 0xffffffff00007948 */ /* 0x000fe20003800000 */
[----:B------:R-:W-:Y:S01]  /*13930*/  BAR.SYNC.DEFER_BLOCKING 0x4, 0x100 ;  /* 0x0104000000007b1d */ /* 0x000fe20000010000 */
[----:B------:R-:W-:-:S13]  /*13940*/  ISETP.NE.AND P0, PT, R8, RZ, PT ;  /* 0x000000ff0800720c */ /* 0x000fda0003f05270 */
[----:B------:R1:W-:Y:S04]  /*13950*/  @!P0 STS.128 [0x24100], R192 ;  /* 0x024100c0ff008388 */ /* 0x0003e80000000c00 */
[----:B------:R-:W-:Y:S06]  /*13960*/  BAR.ARV 0x5, 0x100 ;  /* 0x0144000000007b1d */ /* 0x000fec0000002000 */
.L_x_1740:
[----:B----4-:R-:W-:-:S13]  /*13970*/  ISETP.GE.AND P0, PT, R195, c[0x0][0x53c], PT ;  /* 0x00014f00c3007a0c */ /* 0x010fda0003f06270 */
[----:B-123--:R-:W-:Y:S01]  /*13980*/  @P0 CALL.REL.NOINC `(.L_x_1760) ;  /* 0x0000001000000944 */ /* 0x00efe20003c00000 */
[----:B------:R-:W-:Y:S05]  /*13990*/  BRA `(.L_x_1761) ;  /* 0xfffedc9000007947 */ /* 0x000fea000383ffff */
.L_x_1760:
[----:B------:R-:W-:Y:S05]  /*139a0*/  EXIT ;  /* 0x000000000000794d */ /* 0x000fea0003800000 */
.L_x_1617:
[----:B------:R-:W-:Y:S02]  /*139b0*/  MOV R2, 0x1 ;  /* 0x0000000100027802 */ /* 0x000fe40000000f00 */
[----:B------:R-:W-:Y:S02]  /*139c0*/  MOV R0, 0x139e0 ;  /* 0x000139e000007802 */ /* 0x000fe40000000f00 */
[----:B------:R-:W-:Y:S05]  /*139d0*/  CALL.REL.NOINC `($__internal_36_$__cuda_sm70_shflsync_up_p) ;  /* 0x0000162000007944 */ /* 0x000fea0003c00000 */
[----:B-12---:R-:W-:Y:S05]  /*139e0*/  BRA `(.L_x_1762) ;  /* 0xfffeca8000007947 */ /* 0x006fea000383ffff */
.L_x_1618:
[----:B------:R-:W-:Y:S02]  /*139f0*/  MOV R2, 0x2 ;  /* 0x0000000200027802 */ /* 0x000fe40000000f00 */
[----:B------:R-:W-:Y:S02]  /*13a00*/  MOV R0, 0x13a20 ;  /* 0x00013a2000007802 */ /* 0x000fe40000000f00 */
[----:B------:R-:W-:Y:S05]  /*13a10*/  CALL.REL.NOINC `($__internal_36_$__cuda_sm70_shflsync_up_p) ;  /* 0x000015e000007944 */ /* 0x000fea0003c00000 */
[----:B--2---:R-:W-:Y:S02]  /*13a20*/  SEL R2, R2, RZ, P4 ;  /* 0x000000ff02027207 */ /* 0x004fe40002000000 */
[----:B------:R-:W-:-:S03]  /*13a30*/  MOV R0, 0x13a70 ;  /* 0x00013a7000007802 */ /* 0x000fc60000000f00 */
[----:B-1----:R-:W-:Y:S02]  /*13a40*/  IMAD.IADD R11, R11, 0x1, R2 ;  /* 0x000000010b0b7824 */ /* 0x002fe400078e0202 */
[----:B------:R-:W-:Y:S02]  /*13a50*/  IMAD.MOV.U32 R2, RZ, RZ, 0x4 ;  /* 0x00000004ff027424 */ /* 0x000fe400078e00ff */
        /* <DEDUP_REMOVED lines=11> */
[----:B--2---:R-:W-:Y:S01]  /*13b10*/  SEL R2, R2, RZ, P1 ;  /* 0x000000ff02027207 */ /* 0x004fe20000800000 */
[----:B------:R-:W-:Y:S01]  /*13b20*/  IMAD.MOV.U32 R4, RZ, RZ, 0x1f ;  /* 0x0000001fff047424 */ /* 0x000fe200078e00ff */
[----:B------:R-:W-:-:S03]  /*13b30*/  MOV R0, 0x13b80 ;  /* 0x00013b8000007802 */ /* 0x000fc60000000f00 */
[----:B-1----:R-:W-:Y:S01]  /*13b40*/  IMAD.IADD R11, R11, 0x1, R2 ;  /* 0x000000010b0b7824 */ /* 0x002fe200078e0202 */
[----:B------:R-:W-:-:S03]  /*13b50*/  MOV R2, 0x1f ;  /* 0x0000001f00027802 */ /* 0x000fc60000000f00 */
[----:B------:R-:W-:Y:S02]  /*13b60*/  IMAD.MOV.U32 R5, RZ, RZ, R11 ;  /* 0x000000ffff057224 */ /* 0x000fe400078e000b */
[----:B------:R-:W-:Y:S05]  /*13b70*/  CALL.REL.NOINC `($__internal_35_$__cuda_sm70_shflsync_idx_p) ;  /* 0x0000143000007944 */ /* 0x000fea0003c00000 */
[----:B-12---:R-:W-:Y:S05]  /*13b80*/  BRA `(.L_x_1763) ;  /* 0xfffec9e000007947 */ /* 0x006fea000383ffff */
.L_x_1620:
[----:B------:R-:W-:Y:S02]  /*13b90*/  SEL R2, RZ, 0x1, P0 ;  /* 0x00000001ff027807 */ /* 0x000fe40000000000 */
[----:B------:R-:W-:Y:S02]  /*13ba0*/  MOV R0, 0x13bc0 ;  /* 0x00013bc000007802 */ /* 0x000fe40000000f00 */
[----:B------:R-:W-:Y:S05]  /*13bb0*/  CALL.REL.NOINC `($__internal_37_$__cuda_sm70_votesync_ballot) ;  /* 0x0000149000007944 */ /* 0x000fea0003c00000 */
[----:B------:R-:W-:Y:S05]  /*13bc0*/  BRA `(.L_x_1764) ;  /* 0xfffeca3000007947 */ /* 0x000fea000383ffff */
.L_x_1621:
[----:B------:R-:W-:Y:S01]  /*13bd0*/  IMAD.MOV.U32 R5, RZ, RZ, R12 ;  /* 0x000000ffff057224 */ /* 0x000fe200078e000c */
[----:B------:R-:W-:Y:S01]  /*13be0*/  MOV R4, R14 ;  /* 0x0000000e00047202 */ /* 0x000fe20000000f00 */
[----:B------:R-:W-:Y:S01]  /*13bf0*/  IMAD.MOV.U32 R2, RZ, RZ, 0x1f ;  /* 0x0000001fff027424 */ /* 0x000fe200078e00ff */
[----:B------:R-:W-:Y:S02]  /*13c00*/  MOV R0, 0x13c20 ;  /* 0x00013c2000007802 */ /* 0x000fe40000000f00 */
[----:B------:R-:W-:Y:S05]  /*13c10*/  CALL.REL.NOINC `($__internal_35_$__cuda_sm70_shflsync_idx_p) ;  /* 0x0000139000007944 */ /* 0x000fea0003c00000 */
[----:B--2---:R-:W-:Y:S01]  /*13c20*/  IMAD.MOV.U32 R12, RZ, RZ, R2 ;  /* 0x000000ffff0c7224 */ /* 0x004fe200078e0002 */
[----:B-1----:R-:W-:Y:S01]  /*13c30*/  MOV R5, R9 ;  /* 0x0000000900057202 */ /* 0x002fe20000000f00 */
[----:B------:R-:W-:Y:S01]  /*13c40*/  IMAD.MOV.U32 R3, RZ, RZ, RZ ;  /* 0x000000ffff037224 */ /* 0x000fe200078e00ff */
[----:B------:R-:W-:Y:S01]  /*13c50*/  MOV R4, R14 ;  /* 0x0000000e00047202 */ /* 0x000fe20000000f00 */
[----:B------:R-:W-:Y:S01]  /*13c60*/  IMAD.MOV.U32 R2, RZ, RZ, 0x1f ;  /* 0x0000001fff027424 */ /* 0x000fe200078e00ff */
[----:B------:R-:W-:-:S02]  /*13c70*/  MOV R0, 0x13c90 ;  /* 0x00013c9000007802 */ /* 0x000fc40000000f00 */
[----:B------:R-:W-:Y:S05]  /*13c80*/  CALL.REL.NOINC `($__internal_35_$__cuda_sm70_shflsync_idx_p) ;  /* 0x0000132000007944 */ /* 0x000fea0003c00000 */
[----:B--2---:R-:W-:Y:S01]  /*13c90*/  MOV R9, R2 ;  /* 0x0000000200097202 */ /* 0x004fe20000000f00 */
[----:B-1----:R-:W-:Y:S05]  /*13ca0*/  BRA `(.L_x_1765) ;  /* 0xfffec9b000007947 */ /* 0x002fea000383ffff */
.L_x_1624:
[----:B------:R-:W-:Y:S01]  /*13cb0*/  IMAD.MOV.U32 R5, RZ, RZ, R11 ;  /* 0x000000ffff057224 */ /* 0x000fe200078e000b */
[----:B------:R-:W-:-:S02]  /*13cc0*/  MOV R2, 0x1f ;  /* 0x0000001f00027802 */ /* 0x000fc40000000f00 */
[----:B------:R-:W-:Y:S02]  /*13cd0*/  MOV R0, 0x13cf0 ;  /* 0x00013cf000007802 */ /* 0x000fe40000000f00 */
[----:B-123--:R-:W-:Y:S05]  /*13ce0*/  CALL.REL.NOINC `($__internal_35_$__cuda_sm70_shflsync_idx_p) ;  /* 0x000012c000007944 */ /* 0x00efea0003c00000 */
[----:B--2---:R-:W-:Y:S01]  /*13cf0*/  MOV R3, R2 ;  /* 0x0000000200037202 */ /* 0x004fe20000000f00 */
[----:B-1----:R-:W-:Y:S05]  /*13d00*/  BRA `(.L_x_1623) ;  /* 0xfffec9b000007947 */ /* 0x002fea000383ffff */
.L_x_1643:
[----:B------:R-:W-:Y:S01]  /*13d10*/  IMAD.MOV.U32 R5, RZ, RZ, R10 ;  /* 0x000000ffff057224 */ /* 0x000fe200078e000a */
[----:B------:R-:W-:Y:S01]  /*13d20*/  MOV R4, RZ ;  /* 0x000000ff00047202 */ /* 0x000fe20000000f00 */
[----:B------:R-:W-:Y:S01]  /*13d30*/  IMAD.MOV.U32 R2, RZ, RZ, 0x181f ;  /* 0x0000181fff027424 */ /* 0x000fe200078e00ff */
[----:B------:R-:W-:Y:S02]  /*13d40*/  MOV R0, 0x13d60 ;  /* 0x00013d6000007802 */ /* 0x000fe40000000f00 */
[----:B------:R-:W-:Y:S05]  /*13d50*/  CALL.REL.NOINC `($__internal_35_$__cuda_sm70_shflsync_idx_p) ;  /* 0x0000125000007944 */ /* 0x000fea0003c00000 */
[----:B--2---:R-:W-:Y:S01]  /*13d60*/  MOV R13, R2 ;  /* 0x00000002000d7202 */ /* 0x004fe20000000f00 */
[----:B-1----:R-:W-:Y:S05]  /*13d70*/  BRA `(.L_x_1766) ;  /* 0xfffee9e000007947 */ /* 0x002fea000383ffff */
.L_x_1644:
[----:B------:R-:W-:Y:S01]  /*13d80*/  IMAD.MOV.U32 R5, RZ, RZ, R12 ;  /* 0x000000ffff057224 */ /* 0x000fe200078e000c */
[----:B------:R-:W-:Y:S01]  /*13d90*/  MOV R4, RZ ;  /* 0x000000ff00047202 */ /* 0x000fe20000000f00 */
[----:B------:R-:W-:Y:S01]  /*13da0*/  IMAD.MOV.U32 R2, RZ, RZ, 0x181f ;  /* 0x0000181fff027424 */ /* 0x000fe200078e00ff */
[----:B------:R-:W-:Y:S02]  /*13db0*/  MOV R0, 0x13dd0 ;  /* 0x00013dd000007802 */ /* 0x000fe40000000f00 */
[----:B-12---:R-:W-:Y:S05]  /*13dc0*/  CALL.REL.NOINC `($__internal_35_$__cuda_sm70_shflsync_idx_p) ;  /* 0x000011e000007944 */ /* 0x006fea0003c00000 */
[----:B-12---:R-:W-:Y:S05]  /*13dd0*/  BRA `(.L_x_1767) ;  /* 0xfffee9a000007947 */ /* 0x006fea000383ffff */
.L_x_1647:
[----:B--2---:R-:W-:Y:S01]  /*13de0*/  IMAD.MOV.U32 R5, RZ, RZ, R10 ;  /* 0x000000ffff057224 */ /* 0x004fe200078e000a */
[----:B------:R-:W-:Y:S01]  /*13df0*/  MOV R4, 0x1 ;  /* 0x0000000100047802 */ /* 0x000fe20000000f00 */
[----:B----4-:R-:W-:Y:S01]  /*13e00*/  IMAD.MOV.U32 R2, RZ, RZ, 0x181f ;  /* 0x0000181fff027424 */ /* 0x010fe200078e00ff */
[----:B------:R-:W-:-:S02]  /*13e10*/  MOV R0, 0x13e30 ;  /* 0x00013e3000007802 */ /* 0x000fc40000000f00 */
[----:B-1-3--:R-:W-:Y:S05]  /*13e20*/  CALL.REL.NOINC `($__internal_35_$__cuda_sm70_shflsync_idx_p) ;  /* 0x0000118000007944 */ /* 0x00afea0003c00000 */
[----:B--2---:R-:W-:Y:S01]  /*13e30*/  IMAD.MOV.U32 R13, RZ, RZ, R2 ;  /* 0x000000ffff0d7224 */ /* 0x004fe200078e0002 */
[----:B-1----:R-:W-:Y:S01]  /*13e40*/  MOV R4, 0x1 ;  /* 0x0000000100047802 */ /* 0x002fe20000000f00 */
[----:B------:R-:W-:Y:S01]  /*13e50*/  IMAD.MOV.U32 R5, RZ, RZ, R12 ;  /* 0x000000ffff057224 */ /* 0x000fe200078e000c */
[----:B------:R-:W-:-:S02]  /*13e60*/  MOV R2, 0x181f ;  /* 0x0000181f00027802 */ /* 0x000fc40000000f00 */
[----:B------:R-:W-:Y:S02]  /*13e70*/  MOV R0, 0x13e90 ;  /* 0x00013e9000007802 */ /* 0x000fe40000000f00 */
[----:B------:R-:W-:Y:S05]  /*13e80*/  CALL.REL.NOINC `($__internal_35_$__cuda_sm70_shflsync_idx_p) ;  /* 0x0000112000007944 */ /* 0x000fea0003c00000 */
[----:B-12---:R-:W-:Y:S05]  /*13e90*/  BRA `(.L_x_1768) ;  /* 0xfffeea3000007947 */ /* 0x006fea000383ffff */
.L_x_1650:
[----:B-1----:R-:W-:Y:S01]  /*13ea0*/  IMAD.MOV.U32 R5, RZ, RZ, R10 ;  /* 0x000000ffff057224 */ /* 0x002fe200078e000a */
[----:B------:R-:W-:Y:S01]  /*13eb0*/  MOV R4, 0x2 ;  /* 0x0000000200047802 */ /* 0x000fe20000000f00 */
[----:B----4-:R-:W-:Y:S01]  /*13ec0*/  IMAD.MOV.U32 R2, RZ, RZ, 0x181f ;  /* 0x0000181fff027424 */ /* 0x010fe200078e00ff */
[----:B------:R-:W-:Y:S02]  /*13ed0*/  MOV R0, 0x13ef0 ;  /* 0x00013ef000007802 */ /* 0x000fe40000000f00 */
[----:B--23--:R-:W-:Y:S05]  /*13ee0*/  CALL.REL.NOINC `($__internal_35_$__cuda_sm70_shflsync_idx_p) ;  /* 0x000010c000007944 */ /* 0x00cfea0003c00000 */
[----:B--2---:R-:W-:Y:S01]  /*13ef0*/  MOV R13, R2 ;  /* 0x00000002000d7202 */ /* 0x004fe20000000f00 */
[----:B-1----:R-:W-:Y:S05]  /*13f00*/  BRA `(.L_x_1769) ;  /* 0xfffeeb0000007947 */ /* 0x002fea000383ffff */
.L_x_1651:
[----:B------:R-:W-:Y:S01]  /*13f10*/  IMAD.MOV.U32 R5, RZ, RZ, R12 ;  /* 0x000000ffff057224 */ /* 0x000fe200078e000c */
[----:B------:R-:W-:Y:S01]  /*13f20*/  MOV R4, 0x2 ;  /* 0x0000000200047802 */ /* 0x000fe20000000f00 */
[----:B----4-:R-:W-:Y:S01]  /*13f30*/  IMAD.MOV.U32 R2, RZ, RZ, 0x181f ;  /* 0x0000181fff027424 */ /* 0x010fe200078e00ff */
[----:B------:R-:W-:Y:S02]  /*13f40*/  MOV R0, 0x13f60 ;  /* 0x00013f6000007802 */ /* 0x000fe40000000f00 */
[----:B-123--:R-:W-:Y:S05]  /*13f50*/  CALL.REL.NOINC `($__internal_35_$__cuda_sm70_shflsync_idx_p) ;  /* 0x0000105000007944 */ /* 0x00efea0003c00000 */
[----:B-12---:R-:W-:Y:S05]  /*13f60*/  BRA `(.L_x_1770) ;  /* 0xfffeeac000007947 */ /* 0x006fea000383ffff */
.L_x_1654:
[----:B-1----:R-:W-:Y:S01]  /*13f70*/  IMAD.MOV.U32 R5, RZ, RZ, R10 ;  /* 0x000000ffff057224 */ /* 0x002fe200078e000a */
[----:B------:R-:W-:Y:S01]  /*13f80*/  MOV R4, 0x3 ;  /* 0x0000000300047802 */ /* 0x000fe20000000f00 */
[----:B------:R-:W-:Y:S01]  /*13f90*/  IMAD.MOV.U32 R2, RZ, RZ, 0x181f ;  /* 0x0000181fff027424 */ /* 0x000fe200078e00ff */
[----:B------:R-:W-:-:S02]  /*13fa0*/  MOV R0, 0x13fc0 ;  /* 0x00013fc000007802 */ /* 0x000fc40000000f00 */
[----:B--234-:R-:W-:Y:S05]  /*13fb0*/  CALL.REL.NOINC `($__internal_35_$__cuda_sm70_shflsync_idx_p) ;  /* 0x00000ff000007944 */ /* 0x01cfea0003c00000 */
[----:B--2---:R-:W-:Y:S01]  /*13fc0*/  IMAD.MOV.U32 R13, RZ, RZ, R2 ;  /* 0x000000ffff0d7224 */ /* 0x004fe200078e0002 */
[----:B-1----:R-:W-:Y:S01]  /*13fd0*/  MOV R4, 0x3 ;  /* 0x0000000300047802 */ /* 0x002fe20000000f00 */
[----:B------:R-:W-:Y:S01]  /*13fe0*/  IMAD.MOV.U32 R5, RZ, RZ, R12 ;  /* 0x000000ffff057224 */ /* 0x000fe200078e000c */
[----:B------:R-:W-:-:S02]  /*13ff0*/  MOV R2, 0x181f ;  /* 0x0000181f00027802 */ /* 0x000fc40000000f00 */
[----:B------:R-:W-:Y:S02]  /*14000*/  MOV R0, 0x14020 ;  /* 0x0001402000007802 */ /* 0x000fe40000000f00 */
[----:B------:R-:W-:Y:S05]  /*14010*/  CALL.REL.NOINC `($__internal_35_$__cuda_sm70_shflsync_idx_p) ;  /* 0x00000f9000007944 */ /* 0x000fea0003c00000 */
[----:B-12---:R-:W-:Y:S05]  /*14020*/  BRA `(.L_x_1771) ;  /* 0xfffeeb5000007947 */ /* 0x006fea000383ffff */
.L_x_1699:
[----:B------:R-:W-:Y:S01]  /*14030*/  IMAD.MOV.U32 R8, RZ, RZ, R239 ;  /* 0x000000ffff087224 */ /* 0x000fe200078e00ef */
[----:B------:R-:W-:Y:S02]  /*14040*/  MOV R5, 0x2 ;  /* 0x0000000200057802 */ /* 0x000fe40000000f00 */
[----:B------:R-:W-:Y:S02]  /*14050*/  MOV R6, 0x14070 ;  /* 0x0001407000067802 */ /* 0x000fe40000000f00 */
[----:B------:R-:W-:Y:S05]  /*14060*/  CALL.REL.NOINC `($__internal_34_$__cuda_sm70_shflsync_bfly_p) ;  /* 0x00000ef000007944 */ /* 0x000fea0003c00000 */
[----:B-12---:R-:W-:Y:S05]  /*14070*/  BRA `(.L_x_1772) ;  /* 0xffffb09000007947 */ /* 0x006fea000383ffff */
.L_x_1700:
[----:B------:R-:W-:Y:S01]  /*14080*/  IMAD.MOV.U32 R8, RZ, RZ, R10 ;  /* 0x000000ffff087224 */ /* 0x000fe200078e000a */
[----:B------:R-:W-:Y:S02]  /*14090*/  MOV R5, 0x1 ;  /* 0x0000000100057802 */ /* 0x000fe40000000f00 */
[----:B------:R-:W-:Y:S02]  /*140a0*/  MOV R6, 0x140c0 ;  /* 0x000140c000067802 */ /* 0x000fe40000000f00 */
[----:B-1----:R-:W-:Y:S05]  /*140b0*/  CALL.REL.NOINC `($__internal_34_$__cuda_sm70_shflsync_bfly_p) ;  /* 0x00000ea000007944 */ /* 0x002fea0003c00000 */
[----:B--2---:R-:W-:Y:S01]  /*140c0*/  FADD.FTZ R7, R10, R5 ;  /* 0x000000050a077221 */ /* 0x004fe20000010000 */
[----:B-1----:R-:W-:Y:S02]  /*140d0*/  MOV R8, R238 ;  /* 0x000000ee00087202 */ /* 0x002fe40000000f00 */
[----:B------:R-:W-:Y:S02]  /*140e0*/  MOV R5, 0x2 ;  /* 0x0000000200057802 */ /* 0x000fe40000000f00 */
[----:B------:R-:W-:-:S02]  /*140f0*/  MOV R6, 0x14110 ;  /* 0x0001411000067802 */ /* 0x000fc40000000f00 */
[----:B------:R-:W-:Y:S05]  /*14100*/  CALL.REL.NOINC `($__internal_34_$__cuda_sm70_shflsync_bfly_p) ;  /* 0x00000e5000007944 */ /* 0x000fea0003c00000 */
[----:B-12---:R-:W-:Y:S01]  /*14110*/  FADD.FTZ R8, R238, R5 ;  /* 0x00000005ee087221 */ /* 0x006fe20000010000 */
[----:B------:R-:W-:-:S02]  /*14120*/  MOV R5, 0x1 ;  /* 0x0000000100057802 */ /* 0x000fc40000000f00 */
[----:B------:R-:W-:Y:S02]  /*14130*/  MOV R6, 0x14150 ;  /* 0x0001415000067802 */ /* 0x000fe40000000f00 */
[----:B------:R-:W-:Y:S05]  /*14140*/  CALL.REL.NOINC `($__internal_34_$__cuda_sm70_shflsync_bfly_p) ;  /* 0x00000e1000007944 */ /* 0x000fea0003c00000 */
[----:B-12---:R-:W-:Y:S05]  /*14150*/  BRA `(.L_x_1773) ;  /* 0xffffb02000007947 */ /* 0x006fea000383ffff */
.L_x_1707:
[----:B--234-:R-:W-:Y:S01]  /*14160*/  IMAD.MOV.U32 R5, RZ, RZ, R9 ;  /* 0x000000ffff057224 */ /* 0x01cfe200078e0009 */
[----:B------:R-:W-:Y:S01]  /*14170*/  MOV R4, RZ ;  /* 0x000000ff00047202 */ /* 0x000fe20000000f00 */
[----:B------:R-:W-:Y:S01]  /*14180*/  IMAD.MOV.U32 R2, RZ, RZ, 0x181f ;  /* 0x0000181fff027424 */ /* 0x000fe200078e00ff */
[----:B------:R-:W-:Y:S02]  /*14190*/  MOV R0, 0x141b0 ;  /* 0x000141b000007802 */ /* 0x000fe40000000f00 */
[----:B-1----:R-:W-:Y:S05]  /*141a0*/  CALL.REL.NOINC `($__internal_35_$__cuda_sm70_shflsync_idx_p) ;  /* 0x00000e0000007944 */ /* 0x002fea0003c00000 */
[----:B--2---:R-:W-:Y:S01]  /*141b0*/  MOV R11, R2 ;  /* 0x00000002000b7202 */ /* 0x004fe20000000f00 */
[----:B-1----:R-:W-:Y:S05]  /*141c0*/  BRA `(.L_x_1774) ;  /* 0xffffc66000007947 */ /* 0x002fea000383ffff */
.L_x_1708:
[----:B------:R-:W-:Y:S01]  /*141d0*/  IMAD.MOV.U32 R5, RZ, RZ, R10 ;  /* 0x000000ffff057224 */ /* 0x000fe200078e000a */
[----:B------:R-:W-:Y:S01]  /*141e0*/  MOV R4, RZ ;  /* 0x000000ff00047202 */ /* 0x000fe20000000f00 */
[----:B------:R-:W-:Y:S01]  /*141f0*/  IMAD.MOV.U32 R2, RZ, RZ, 0x181f ;  /* 0x0000181fff027424 */ /* 0x000fe200078e00ff */
[----:B------:R-:W-:Y:S02]  /*14200*/  MOV R0, 0x14220 ;  /* 0x0001422000007802 */ /* 0x000fe40000000f00 */
[----:B-123--:R-:W-:Y:S05]  /*14210*/  CALL.REL.NOINC `($__internal_35_$__cuda_sm70_shflsync_idx_p) ;  /* 0x00000d9000007944 */ /* 0x00efea0003c00000 */
[----:B-12---:R-:W-:Y:S05]  /*14220*/  BRA `(.L_x_1775) ;  /* 0xffffc62000007947 */ /* 0x006fea000383ffff */
.L_x_1711:
[----:B--2---:R-:W-:Y:S01]  /*14230*/  IMAD.MOV.U32 R5, RZ, RZ, R9 ;  /* 0x000000ffff057224 */ /* 0x004fe200078e0009 */
[----:B------:R-:W-:Y:S01]  /*14240*/  MOV R4, 0x1 ;  /* 0x0000000100047802 */ /* 0x000fe20000000f00 */
[----:B------:R-:W-:Y:S01]  /*14250*/  IMAD.MOV.U32 R2, RZ, RZ, 0x181f ;  /* 0x0000181fff027424 */ /* 0x000fe200078e00ff */
[----:B------:R-:W-:-:S02]  /*14260*/  MOV R0, 0x14280 ;  /* 0x0001428000007802 */ /* 0x000fc40000000f00 */
[----:B-1-34-:R-:W-:Y:S05]  /*14270*/  CALL.REL.NOINC `($__internal_35_$__cuda_sm70_shflsync_idx_p) ;  /* 0x00000d3000007944 */ /* 0x01afea0003c00000 */
[----:B--2---:R-:W-:Y:S01]  /*14280*/  IMAD.MOV.U32 R11, RZ, RZ, R2 ;  /* 0x000000ffff0b7224 */ /* 0x004fe200078e0002 */
[----:B-1----:R-:W-:Y:S01]  /*14290*/  MOV R4, 0x1 ;  /* 0x0000000100047802 */ /* 0x002fe20000000f00 */
[----:B------:R-:W-:Y:S01]  /*142a0*/  IMAD.MOV.U32 R5, RZ, RZ, R10 ;  /* 0x000000ffff057224 */ /* 0x000fe200078e000a */
[----:B------:R-:W-:-:S02]  /*142b0*/  MOV R2, 0x181f ;  /* 0x0000181f00027802 */ /* 0x000fc40000000f00 */
[----:B------:R-:W-:Y:S02]  /*142c0*/  MOV R0, 0x142e0 ;  /* 0x000142e000007802 */ /* 0x000fe40000000f00 */
[----:B------:R-:W-:Y:S05]  /*142d0*/  CALL.REL.NOINC `($__internal_35_$__cuda_sm70_shflsync_idx_p) ;  /* 0x00000cd000007944 */ /* 0x000fea0003c00000 */
[----:B-12---:R-:W-:Y:S05]  /*142e0*/  BRA `(.L_x_1776) ;  /* 0xffffc69000007947 */ /* 0x006fea000383ffff */
.L_x_1714:
[----:B-1----:R-:W-:Y:S01]  /*142f0*/  IMAD.MOV.U32 R5, RZ, RZ, R9 ;  /* 0x000000ffff057224 */ /* 0x002fe200078e0009 */
[----:B------:R-:W-:Y:S01]  /*14300*/  MOV R4, 0x2 ;  /* 0x0000000200047802 */ /* 0x000fe20000000f00 */
[----:B--2---:R-:W-:Y:S01]  /*14310*/  IMAD.MOV.U32 R2, RZ, RZ, 0x181f ;  /* 0x0000181fff027424 */ /* 0x004fe200078e00ff */
[----:B------:R-:W-:Y:S02]  /*14320*/  MOV R0, 0x14340 ;  /* 0x0001434000007802 */ /* 0x000fe40000000f00 */
[----:B---34-:R-:W-:Y:S05]  /*14330*/  CALL.REL.NOINC `($__internal_35_$__cuda_sm70_shflsync_idx_p) ;  /* 0x00000c7000007944 */ /* 0x018fea0003c00000 */
[----:B--2---:R-:W-:Y:S01]  /*14340*/  MOV R11, R2 ;  /* 0x00000002000b7202 */ /* 0x004fe20000000f00 */
[----:B-1----:R-:W-:Y:S05]  /*14350*/  BRA `(.L_x_1777) ;  /* 0xffffc75000007947 */ /* 0x002fea000383ffff */
.L_x_1715:
[----:B-1----:R-:W-:Y:S01]  /*14360*/  IMAD.MOV.U32 R5, RZ, RZ, R10 ;  /* 0x000000ffff057224 */ /* 0x002fe200078e000a */
[----:B------:R-:W-:Y:S01]  /*14370*/  MOV R4, 0x2 ;  /* 0x0000000200047802 */ /* 0x000fe20000000f00 */
[----:B--2---:R-:W-:Y:S01]  /*14380*/  IMAD.MOV.U32 R2, RZ, RZ, 0x181f ;  /* 0x0000181fff027424 */ /* 0x004fe200078e00ff */
[----:B------:R-:W-:Y:S02]  /*14390*/  MOV R0, 0x143b0 ;  /* 0x000143b000007802 */ /* 0x000fe40000000f00 */
[----:B---34-:R-:W-:Y:S05]  /*143a0*/  CALL.REL.NOINC `($__internal_35_$__cuda_sm70_shflsync_idx_p) ;  /* 0x00000c0000007944 */ /* 0x018fea0003c00000 */
[----:B-12---:R-:W-:Y:S05]  /*143b0*/  BRA `(.L_x_1778) ;  /* 0xffffc71000007947 */ /* 0x006fea000383ffff */
.L_x_1718:
[----:B-1----:R-:W-:Y:S01]  /*143c0*/  IMAD.MOV.U32 R5, RZ, RZ, R9 ;  /* 0x000000ffff057224 */ /* 0x002fe200078e0009 */
[----:B------:R-:W-:Y:S01]  /*143d0*/  MOV R4, 0x3 ;  /* 0x0000000300047802 */ /* 0x000fe20000000f00 */
[----:B----4-:R-:W-:Y:S01]  /*143e0*/  IMAD.MOV.U32 R2, RZ, RZ, 0x181f ;  /* 0x0000181fff027424 */ /* 0x010fe200078e00ff */
[----:B------:R-:W-:-:S02]  /*143f0*/  MOV R0, 0x14410 ;  /* 0x0001441000007802 */ /* 0x000fc40000000f00 */
[----:B--23--:R-:W-:Y:S05]  /*14400*/  CALL.REL.NOINC `($__internal_35_$__cuda_sm70_shflsync_idx_p) ;  /* 0x00000ba000007944 */ /* 0x00cfea0003c00000 */
[----:B--2---:R-:W-:Y:S01]  /*14410*/  IMAD.MOV.U32 R9, RZ, RZ, R2 ;  /* 0x000000ffff097224 */ /* 0x004fe200078e0002 */
[----:B-1----:R-:W-:Y:S01]  /*14420*/  MOV R4, 0x3 ;  /* 0x0000000300047802 */ /* 0x002fe20000000f00 */
[----:B------:R-:W-:Y:S01]  /*14430*/  IMAD.MOV.U32 R5, RZ, RZ, R10 ;  /* 0x000000ffff057224 */ /* 0x000fe200078e000a */
[----:B------:R-:W-:-:S02]  /*14440*/  MOV R2, 0x181f ;  /* 0x0000181f00027802 */ /* 0x000fc40000000f00 */
[----:B------:R-:W-:Y:S02]  /*14450*/  MOV R0, 0x14470 ;  /* 0x0001447000007802 */ /* 0x000fe40000000f00 */
[----:B------:R-:W-:Y:S05]  /*14460*/  CALL.REL.NOINC `($__internal_35_$__cuda_sm70_shflsync_idx_p) ;  /* 0x00000b4000007944 */ /* 0x000fea0003c00000 */
[----:B-12---:R-:W-:Y:S05]  /*14470*/  BRA `(.L_x_1779) ;  /* 0xffffc79000007947 */ /* 0x006fea000383ffff */
.L_x_1720:
[----:B------:R-:W-:Y:S01]  /*14480*/  IMAD.MOV.U32 R5, RZ, RZ, R151 ;  /* 0x000000ffff057224 */ /* 0x000fe200078e0097 */
[----:B------:R-:W-:Y:S01]  /*14490*/  MOV R4, RZ ;  /* 0x000000ff00047202 */ /* 0x000fe20000000f00 */
[----:B------:R-:W-:Y:S01]  /*144a0*/  IMAD.MOV.U32 R2, RZ, RZ, 0x1c1f ;  /* 0x00001c1fff027424 */ /* 0x000fe200078e00ff */
[----:B------:R-:W-:Y:S02]  /*144b0*/  MOV R0, 0x144d0 ;  /* 0x000144d000007802 */ /* 0x000fe40000000f00 */
[----:B------:R-:W-:Y:S05]  /*144c0*/  CALL.REL.NOINC `($__internal_35_$__cuda_sm70_shflsync_idx_p) ;  /* 0x00000ae000007944 */ /* 0x000fea0003c00000 */
[----:B--2---:R-:W-:Y:S01]  /*144d0*/  MOV R153, R2 ;  /* 0x0000000200997202 */ /* 0x004fe20000000f00 */
[----:B-1----:R-:W-:Y:S05]  /*144e0*/  BRA `(.L_x_1780) ;  /* 0xffffca3000007947 */ /* 0x002fea000383ffff */
.L_x_1721:
[----:B------:R-:W-:Y:S01]  /*144f0*/  IMAD.MOV.U32 R5, RZ, RZ, R152 ;  /* 0x000000ffff057224 */ /* 0x000fe200078e0098 */
[----:B------:R-:W-:Y:S01]  /*14500*/  MOV R4, RZ ;  /* 0x000000ff00047202 */ /* 0x000fe20000000f00 */
[----:B------:R-:W-:Y:S01]  /*14510*/  IMAD.MOV.U32 R2, RZ, RZ, 0x1c1f ;  /* 0x00001c1fff027424 */ /* 0x000fe200078e00ff */
[----:B------:R-:W-:Y:S02]  /*14520*/  MOV R0, 0x14540 ;  /* 0x0001454000007802 */ /* 0x000fe40000000f00 */
[----:B-12---:R-:W-:Y:S05]  /*14530*/  CALL.REL.NOINC `($__internal_35_$__cuda_sm70_shflsync_idx_p) ;  /* 0x00000a7000007944 */ /* 0x006fea0003c00000 */
[----:B-12---:R-:W-:Y:S05]  /*14540*/  BRA `(.L_x_1781) ;  /* 0xffffc9f000007947 */ /* 0x006fea000383ffff */
.L_x_1724:
[----:B----4-:R-:W-:Y:S01]  /*14550*/  IMAD.MOV.U32 R5, RZ, RZ, R151 ;  /* 0x000000ffff057224 */ /* 0x010fe200078e0097 */
[----:B------:R-:W-:Y:S01]  /*14560*/  MOV R4, 0x1 ;  /* 0x0000000100047802 */ /* 0x000fe20000000f00 */
[----:B------:R-:W-:Y:S01]  /*14570*/  IMAD.MOV.U32 R2, RZ, RZ, 0x1c1f ;  /* 0x00001c1fff027424 */ /* 0x000fe200078e00ff */
[----:B------:R-:W-:-:S02]  /*14580*/  MOV R0, 0x145a0 ;  /* 0x000145a000007802 */ /* 0x000fc40000000f00 */
[----:B-123--:R-:W-:Y:S05]  /*14590*/  CALL.REL.NOINC `($__internal_35_$__cuda_sm70_shflsync_idx_p) ;  /* 0x00000a1000007944 */ /* 0x00efea0003c00000 */
[----:B--2---:R-:W-:Y:S01]  /*145a0*/  IMAD.MOV.U32 R151, RZ, RZ, R2 ;  /* 0x000000ffff977224 */ /* 0x004fe200078e0002 */
[----:B-1----:R-:W-:Y:S01]  /*145b0*/  MOV R4, 0x1 ;  /* 0x0000000100047802 */ /* 0x002fe20000000f00 */
[----:B------:R-:W-:Y:S01]  /*145c0*/  IMAD.MOV.U32 R5, RZ, RZ, R152 ;  /* 0x000000ffff057224 */ /* 0x000fe200078e0098 */
[----:B------:R-:W-:-:S02]  /*145d0*/  MOV R2, 0x1c1f ;  /* 0x00001c1f00027802 */ /* 0x000fc40000000f00 */
[----:B------:R-:W-:Y:S02]  /*145e0*/  MOV R0, 0x14600 ;  /* 0x0001460000007802 */ /* 0x000fe40000000f00 */
[----:B------:R-:W-:Y:S05]  /*145f0*/  CALL.REL.NOINC `($__internal_35_$__cuda_sm70_shflsync_idx_p) ;  /* 0x000009b000007944 */ /* 0x000fea0003c00000 */
[----:B-12---:R-:W-:Y:S05]  /*14600*/  BRA `(.L_x_1782) ;  /* 0xffffd28000007947 */ /* 0x006fea000383ffff */
.L_x_1728:
[----:B------:R-:W-:Y:S01]  /*14610*/  IMAD.MOV.U32 R5, RZ, RZ, R10 ;  /* 0x000000ffff057224 */ /* 0x000fe200078e000a */
[----:B------:R-:W-:Y:S01]  /*14620*/  MOV R4, RZ ;  /* 0x000000ff00047202 */ /* 0x000fe20000000f00 */
[----:B------:R-:W-:Y:S01]  /*14630*/  IMAD.MOV.U32 R2, RZ, RZ, 0x181f ;  /* 0x0000181fff027424 */ /* 0x000fe200078e00ff */
[----:B------:R-:W-:Y:S02]  /*14640*/  MOV R0, 0x14660 ;  /* 0x0001466000007802 */ /* 0x000fe40000000f00 */
[----:B-1----:R-:W-:Y:S05]  /*14650*/  CALL.REL.NOINC `($__internal_35_$__cuda_sm70_shflsync_idx_p) ;  /* 0x0000095000007944 */ /* 0x002fea0003c00000 */
[----:B--2---:R-:W-:Y:S01]  /*14660*/  MOV R11, R2 ;  /* 0x00000002000b7202 */ /* 0x004fe20000000f00 */
[----:B-1----:R-:W-:Y:S05]  /*14670*/  BRA `(.L_x_1783) ;  /* 0xffffdf1000007947 */ /* 0x002fea000383ffff */
.L_x_1729:
[----:B------:R-:W-:Y:S01]  /*14680*/  IMAD.MOV.U32 R5, RZ, RZ, R9 ;  /* 0x000000ffff057224 */ /* 0x000fe200078e0009 */
[----:B------:R-:W-:Y:S01]  /*14690*/  MOV R4, RZ ;  /* 0x000000ff00047202 */ /* 0x000fe20000000f00 */
[----:B------:R-:W-:Y:S01]  /*146a0*/  IMAD.MOV.U32 R2, RZ, RZ, 0x181f ;  /* 0x0000181fff027424 */ /* 0x000fe200078e00ff */
[----:B------:R-:W-:Y:S02]  /*146b0*/  MOV R0, 0x146d0 ;  /* 0x000146d000007802 */ /* 0x000fe40000000f00 */
[----:B-123--:R-:W-:Y:S05]  /*146c0*/  CALL.REL.NOINC `($__internal_35_$__cuda_sm70_shflsync_idx_p) ;  /* 0x000008e000007944 */ /* 0x00efea0003c00000 */
[----:B-12---:R-:W-:Y:S05]  /*146d0*/  BRA `(.L_x_1784) ;  /* 0xffffded000007947 */ /* 0x006fea000383ffff */
.L_x_1732:
        /* <DEDUP_REMOVED lines=12> */
.L_x_1735:
[----:B-1----:R-:W-:Y:S01]  /*147a0*/  IMAD.MOV.U32 R5, RZ, RZ, R10 ;  /* 0x000000ffff057224 */ /* 0x002fe200078e000a */
[----:B------:R-:W-:Y:S01]  /*147b0*/  MOV R4, 0x2 ;  /* 0x0000000200047802 */ /* 0x000fe20000000f00 */
[----:B------:R-:W-:Y:S01]  /*147c0*/  IMAD.MOV.U32 R2, RZ, RZ, 0x181f ;  /* 0x0000181fff027424 */ /* 0x000fe200078e00ff */
[----:B------:R-:W-:Y:S02]  /*147d0*/  MOV R0, 0x147f0 ;  /* 0x000147f000007802 */ /* 0x000fe40000000f00 */
[----:B--234-:R-:W-:Y:S05]  /*147e0*/  CALL.REL.NOINC `($__internal_35_$__cuda_sm70_shflsync_idx_p) ;  /* 0x000007c000007944 */ /* 0x01cfea0003c00000 */
[----:B--2---:R-:W-:Y:S01]  /*147f0*/  MOV R11, R2 ;  /* 0x00000002000b7202 */ /* 0x004fe20000000f00 */
[----:B-1----:R-:W-:Y:S05]  /*14800*/  BRA `(.L_x_1786) ;  /* 0xffffe01000007947 */ /* 0x002fea000383ffff */
.L_x_1736:
[----:B-1----:R-:W-:Y:S01]  /*14810*/  IMAD.MOV.U32 R5, RZ, RZ, R9 ;  /* 0x000000ffff057224 */ /* 0x002fe200078e0009 */
[----:B------:R-:W-:Y:S01]  /*14820*/  MOV R4, 0x2 ;  /* 0x0000000200047802 */ /* 0x000fe20000000f00 */
[----:B------:R-:W-:Y:S01]  /*14830*/  IMAD.MOV.U32 R2, RZ, RZ, 0x181f ;  /* 0x0000181fff027424 */ /* 0x000fe200078e00ff */
[----:B------:R-:W-:Y:S02]  /*14840*/  MOV R0, 0x14860 ;  /* 0x0001486000007802 */ /* 0x000fe40000000f00 */
[----:B--234-:R-:W-:Y:S05]  /*14850*/  CALL.REL.NOINC `($__internal_35_$__cuda_sm70_shflsync_idx_p) ;  /* 0x0000075000007944 */ /* 0x01cfea0003c00000 */
[----:B-12---:R-:W-:Y:S05]  /*14860*/  BRA `(.L_x_1787) ;  /* 0xffffdfd000007947 */ /* 0x006fea000383ffff */
.L_x_1739:
        /* <DEDUP_REMOVED lines=12> */
.L_x_1741:
[----:B------:R-:W-:Y:S01]  /*14930*/  IMAD.MOV.U32 R5, RZ, RZ, R3 ;  /* 0x000000ffff057224 */ /* 0x000fe200078e0003 */
[----:B------:R-:W-:Y:S01]  /*14940*/  MOV R4, RZ ;  /* 0x000000ff00047202 */ /* 0x000fe20000000f00 */
[----:B--23--:R-:W-:Y:S01]  /*14950*/  IMAD.MOV.U32 R2, RZ, RZ, 0x1f ;  /* 0x0000001fff027424 */ /* 0x00cfe200078e00ff */
[----:B------:R-:W-:Y:S02]  /*14960*/  MOV R0, 0x14980 ;  /* 0x0001498000007802 */ /* 0x000fe40000000f00 */
[----:B------:R-:W-:Y:S05]  /*14970*/  CALL.REL.NOINC `($__internal_35_$__cuda_sm70_shflsync_idx_p) ;  /* 0x0000063000007944 */ /* 0x000fea0003c00000 */
[----:B--2---:R-:W-:Y:S01]  /*14980*/  MOV R9, R2 ;  /* 0x0000000200097202 */ /* 0x004fe20000000f00 */
[----:B-1----:R-:W-:Y:S05]  /*14990*/  BRA `(.L_x_1789) ;  /* 0xffffe19000007947 */ /* 0x002fea000383ffff */
.L_x_1742:
[----:B------:R-:W-:Y:S01]  /*149a0*/  IMAD.MOV.U32 R5, RZ, RZ, R3 ;  /* 0x000000ffff057224 */ /* 0x000fe200078e0003 */
[----:B------:R-:W-:Y:S01]  /*149b0*/  MOV R4, 0x1 ;  /* 0x0000000100047802 */ /* 0x000fe20000000f00 */
[----:B--2---:R-:W-:Y:S01]  /*149c0*/  IMAD.MOV.U32 R2, RZ, RZ, 0x1f ;  /* 0x0000001fff027424 */ /* 0x004fe200078e00ff */
[----:B------:R-:W-:Y:S02]  /*149d0*/  MOV R0, 0x149f0 ;  /* 0x000149f000007802 */ /* 0x000fe40000000f00 */
[----:B-1-3--:R-:W-:Y:S05]  /*149e0*/  CALL.REL.NOINC `($__internal_35_$__cuda_sm70_shflsync_idx_p) ;  /* 0x000005c000007944 */ /* 0x00afea0003c00000 */
[----:B--2---:R-:W-:Y:S01]  /*149f0*/  MOV R3, R2 ;  /* 0x0000000200037202 */ /* 0x004fe20000000f00 */
[----:B-1----:R-:W-:Y:S05]  /*14a00*/  BRA `(.L_x_1790) ;  /* 0xffffe14000007947 */ /* 0x002fea000383ffff */
.L_x_1743:
[----:B------:R-:W-:Y:S02]  /*14a10*/  MOV R2, 0x1 ;  /* 0x0000000100027802 */ /* 0x000fe40000000f00 */
[----:B------:R-:W-:-:S02]  /*14a20*/  MOV R0, 0x14a40 ;  /* 0x00014a4000007802 */ /* 0x000fc40000000f00 */
[----:B-1-3--:R-:W-:Y:S05]  /*14a30*/  CALL.REL.NOINC `($__internal_36_$__cuda_sm70_shflsync_up_p) ;  /* 0x000005c000007944 */ /* 0x00afea0003c00000 */
[----:B-12---:R-:W-:Y:S05]  /*14a40*/  BRA `(.L_x_1791) ;  /* 0xffffe22000007947 */ /* 0x006fea000383ffff */
.L_x_1744:
[----:B------:R-:W-:Y:S02]  /*14a50*/  MOV R2, 0x2 ;  /* 0x0000000200027802 */ /* 0x000fe40000000f00 */
[----:B------:R-:W-:-:S02]  /*14a60*/  MOV R0, 0x14a80 ;  /* 0x00014a8000007802 */ /* 0x000fc40000000f00 */
[----:B-1-3--:R-:W-:Y:S05]  /*14a70*/  CALL.REL.NOINC `($__internal_36_$__cuda_sm70_shflsync_up_p) ;  /* 0x0000058000007944 */ /* 0x00afea0003c00000 */
        /* <DEDUP_REMOVED lines=23> */
.L_x_1748:
[----:B--2---:R-:W-:Y:S01]  /*14bf0*/  IMAD.MOV.U32 R11, RZ, RZ, R3 ;  /* 0x000000ffff0b7224 */ /* 0x004fe200078e0003 */
[----:B------:R-:W-:Y:S02]  /*14c00*/  MOV R2, 0x1 ;  /* 0x0000000100027802 */ /* 0x000fe40000000f00 */
[----:B------:R-:W-:Y:S02]  /*14c10*/  MOV R0, 0x14c30 ;  /* 0x00014c3000007802 */ /* 0x000fe40000000f00 */
[----:B------:R-:W-:Y:S05]  /*14c20*/  CALL.REL.NOINC `($__internal_36_$__cuda_sm70_shflsync_up_p) ;  /* 0x000003d000007944 */ /* 0x000fea0003c00000 */
[----:B-12---:R-:W-:Y:S05]  /*14c30*/  BRA `(.L_x_1793) ;  /* 0xffffe28000007947 */ /* 0x006fea000383ffff */
.L_x_1749:
[----:B--2---:R-:W-:Y:S01]  /*14c40*/  IMAD.MOV.U32 R11, RZ, RZ, R3 ;  /* 0x000000ffff0b7224 */ /* 0x004fe200078e0003 */
        /* <DEDUP_REMOVED lines=26> */
.L_x_1751:
[----:B------:R-:W-:Y:S02]  /*14df0*/  SEL R2, RZ, 0x1, P0 ;  /* 0x00000001ff027807 */ /* 0x000fe40000000000 */
[----:B------:R-:W-:Y:S02]  /*14e00*/  MOV R0, 0x14e20 ;  /* 0x00014e2000007802 */ /* 0x000fe40000000f00 */
[----:B--2---:R-:W-:Y:S05]  /*14e10*/  CALL.REL.NOINC `($__internal_37_$__cuda_sm70_votesync_ballot) ;  /* 0x0000023000007944 */ /* 0x004fea0003c00000 */
[----:B------:R-:W-:Y:S05]  /*14e20*/  BRA `(.L_x_1795) ;  /* 0xffffe22000007947 */ /* 0x000fea000383ffff */
.L_x_1752:
[----:B------:R-:W-:Y:S01]  /*14e30*/  IMAD.MOV.U32 R5, RZ, RZ, R193 ;  /* 0x000000ffff057224 */ /* 0x000fe200078e00c1 */
[----:B------:R-:W-:Y:S01]  /*14e40*/  MOV R4, R14 ;  /* 0x0000000e00047202 */ /* 0x000fe20000000f00 */
[----:B------:R-:W-:Y:S01]  /*14e50*/  IMAD.MOV.U32 R2, RZ, RZ, 0x1f ;  /* 0x0000001fff027424 */ /* 0x000fe200078e00ff */
[----:B------:R-:W-:Y:S02]  /*14e60*/  MOV R0, 0x14e80 ;  /* 0x00014e8000007802 */ /* 0x000fe40000000f00 */
[----:B--2---:R-:W-:Y:S05]  /*14e70*/  CALL.REL.NOINC `($__internal_35_$__cuda_sm70_shflsync_idx_p) ;  /* 0x0000013000007944 */ /* 0x004fea0003c00000 */
[----:B--2---:R-:W-:Y:S01]  /*14e80*/  IMAD.MOV.U32 R193, RZ, RZ, R2 ;  /* 0x000000ffffc17224 */ /* 0x004fe200078e0002 */
[----:B-1----:R-:W-:Y:S01]  /*14e90*/  MOV R4, R14 ;  /* 0x0000000e00047202 */ /* 0x002fe20000000f00 */
[----:B------:R-:W-:Y:S01]  /*14ea0*/  IMAD.MOV.U32 R5, RZ, RZ, R12 ;  /* 0x000000ffff057224 */ /* 0x000fe200078e000c */
[----:B------:R-:W-:Y:S02]  /*14eb0*/  MOV R2, 0x1f ;  /* 0x0000001f00027802 */ /* 0x000fe40000000f00 */
[----:B------:R-:W-:-:S02]  /*14ec0*/  MOV R0, 0x14ee0 ;  /* 0x00014ee000007802 */ /* 0x000fc40000000f00 */
[----:B------:R-:W-:Y:S05]  /*14ed0*/  CALL.REL.NOINC `($__internal_35_$__cuda_sm70_shflsync_idx_p) ;  /* 0x000000d000007944 */ /* 0x000fea0003c00000 */
[----:B--2---:R-:W-:Y:S01]  /*14ee0*/  MOV R3, R2 ;  /* 0x0000000200037202 */ /* 0x004fe20000000f00 */
[----:B-1----:R-:W-:Y:S05]  /*14ef0*/  BRA `(.L_x_1796) ;  /* 0xffffe1a000007947 */ /* 0x002fea000383ffff */
.L_x_1755:
[----:B------:R-:W-:Y:S01]  /*14f00*/  IMAD.MOV.U32 R5, RZ, RZ, R11 ;  /* 0x000000ffff057224 */ /* 0x000fe200078e000b */
[----:B------:R-:W-:-:S02]  /*14f10*/  MOV R2, 0x1f ;  /* 0x0000001f00027802 */ /* 0x000fc40000000f00 */
[----:B------:R-:W-:Y:S02]  /*14f20*/  MOV R0, 0x14f40 ;  /* 0x00014f4000007802 */ /* 0x000fe40000000f00 */
[----:B-1234-:R-:W-:Y:S05]  /*14f30*/  CALL.REL.NOINC `($__internal_35_$__cuda_sm70_shflsync_idx_p) ;  /* 0x0000007000007944 */ /* 0x01efea0003c00000 */
[----:B--2---:R-:W-:Y:S01]  /*14f40*/  MOV R13, R2 ;  /* 0x00000002000d7202 */ /* 0x004fe20000000f00 */
[----:B-1----:R-:W-:Y:S05]  /*14f50*/  BRA `(.L_x_1754) ;  /* 0xffffe1a000007947 */ /* 0x002fea000383ffff */
        .weak           $__internal_34_$__cuda_sm70_shflsync_bfly_p
        .type           $__internal_34_$__cuda_sm70_shflsync_bfly_p,@function
        .size           $__internal_34_$__cuda_sm70_shflsync_bfly_p,($__internal_35_$__cuda_sm70_shflsync_idx_p - $__internal_34_$__cuda_sm70_shflsync_bfly_p)
$__internal_34_$__cuda_sm70_shflsync_bfly_p:
[----:B------:R-:W-:Y:S01]  /*14f60*/  MOV R12, R6 ;  /* 0x00000006000c7202 */ /* 0x000fe20000000f00 */
[----:B------:R-:W-:Y:S04]  /*14f70*/  WARPSYNC R3 ;  /* 0x0000000300007348 */ /* 0x000fe80003800000 */
[----:B------:R-:W-:Y:S01]  /*14f80*/  MOV R13, 0x0 ;  /* 0x00000000000d7802 */ /* 0x000fe20000000f00 */
[----:B------:R1:W2:Y:S03]  /*14f90*/  SHFL.BFLY PT, R5, R8, R5, R4 ;  /* 0x0c00000508057389 */ /* 0x0002a600000e0004 */
[----:B------:R-:W-:Y:S05]  /*14fa0*/  RET.REL.NODEC R12 `(_ZN7cutlass13device_kernelIN5flash19enable_sm80_to_sm89INS1_16FlashAttnFwdSm80INS1_25CollectiveMainloopFwdSm80ILi8ELi2ELb0EN4cute5tupleIJNS5_1CILi128EEENS7_ILi64EEENS7_ILi192EEEEEELi192ENS_6half_tEfNS_4arch4Sm80ELb0ELb1ELb0ELb1ELb0ELb0ELb1ELb1EEENS1_21CollectiveEpilogueFwdINS6_IJS8_SA_S9_EEENS6_IJNS7_ILi1EEESI_SI_EEESC_SE_Li256ELb1ELb1ELb1ELb0EEENS1_36VarlenDynamicPersistentTileSchedulerILi128ELi64ELi256ELi256ELb1ELb1ELb0ELb1ELb0ELb1EEEEEEEEEvNT_6ParamsE) ;  /* 0xfffeb0500c007950 */ /* 0x000fea0003c3ffff */
        .weak           $__internal_35_$__cuda_sm70_shflsync_idx_p
        .type           $__internal_35_$__cuda_sm70_shflsync_idx_p,@function
        .size           $__internal_35_$__cuda_sm70_shflsync_idx_p,($__internal_36_$__cuda_sm70_shflsync_up_p - $__internal_35_$__cuda_sm70_shflsync_idx_p)
$__internal_35_$__cuda_sm70_shflsync_idx_p:
[----:B------:R-:W-:Y:S01]  /*14fb0*/  MOV R6, R0 ;  /* 0x0000000000067202 */ /* 0x000fe20000000f00 */
[----:B------:R-:W-:Y:S04]  /*14fc0*/  WARPSYNC R197 ;  /* 0x000000c500007348 */ /* 0x000fe80003800000 */
[----:B------:R-:W-:Y:S01]  /*14fd0*/  MOV R7, 0x0 ;  /* 0x0000000000077802 */ /* 0x000fe20000000f00 */
[----:B------:R1:W2:Y:S03]  /*14fe0*/  SHFL.IDX PT, R2, R5, R4, R2 ;  /* 0x0000000405027389 */ /* 0x0002a600000e0002 */
[----:B------:R-:W-:Y:S05]  /*14ff0*/  RET.REL.NODEC R6 `(_ZN7cutlass13device_kernelIN5flash19enable_sm80_to_sm89INS1_16FlashAttnFwdSm80INS1_25CollectiveMainloopFwdSm80ILi8ELi2ELb0EN4cute5tupleIJNS5_1CILi128EEENS7_ILi64EEENS7_ILi192EEEEEELi192ENS_6half_tEfNS_4arch4Sm80ELb0ELb1ELb0ELb1ELb0ELb0ELb1ELb1EEENS1_21CollectiveEpilogueFwdINS6_IJS8_SA_S9_EEENS6_IJNS7_ILi1EEESI_SI_EEESC_SE_Li256ELb1ELb1ELb1ELb0EEENS1_36VarlenDynamicPersistentTileSchedulerILi128ELi64ELi256ELi256ELb1ELb1ELb0ELb1ELb0ELb1EEEEEEEEEvNT_6ParamsE) ;  /* 0xfffeb00006007950 */ /* 0x000fea0003c3ffff */
        .weak           $__internal_36_$__cuda_sm70_shflsync_up_p
        .type           $__internal_36_$__cuda_sm70_shflsync_up_p,@function
        .size           $__internal_36_$__cuda_sm70_shflsync_up_p,($__internal_37_$__cuda_sm70_votesync_ballot - $__internal_36_$__cuda_sm70_shflsync_up_p)
$__internal_36_$__cuda_sm70_shflsync_up_p:
[----:B------:R-:W-:Y:S01]  /*15000*/  MOV R4, R0 ;  /* 0x0000000000047202 */ /* 0x000fe20000000f00 */
[----:B------:R-:W-:Y:S04]  /*15010*/  WARPSYNC R200 ;  /* 0x000000c800007348 */ /* 0x000fe80003800000 */
[----:B------:R-:W-:Y:S01]  /*15020*/  MOV R5, 0x0 ;  /* 0x0000000000057802 */ /* 0x000fe20000000f00 */
[----:B------:R1:W2:Y:S03]  /*15030*/  SHFL.UP PT, R2, R11, R2, R201 ;  /* 0x040000020b027389 */ /* 0x0002a600000e00c9 */
[----:B------:R-:W-:Y:S05]  /*15040*/  RET.REL.NODEC R4 `(_ZN7cutlass13device_kernelIN5flash19enable_sm80_to_sm89INS1_16FlashAttnFwdSm80INS1_25CollectiveMainloopFwdSm80ILi8ELi2ELb0EN4cute5tupleIJNS5_1CILi128EEENS7_ILi64EEENS7_ILi192EEEEEELi192ENS_6half_tEfNS_4arch4Sm80ELb0ELb1ELb0ELb1ELb0ELb0ELb1ELb1EEENS1_21CollectiveEpilogueFwdINS6_IJS8_SA_S9_EEENS6_IJNS7_ILi1EEESI_SI_EEESC_SE_Li256ELb1ELb1ELb1ELb0EEENS1_36VarlenDynamicPersistentTileSchedulerILi128ELi64ELi256ELi256ELb1ELb1ELb0ELb1ELb0ELb1EEEEEEEEEvNT_6ParamsE) ;  /* 0xfffeafb004007950 */ /* 0x000fea0003c3ffff */
        .weak           $__internal_37_$__cuda_sm70_votesync_ballot
        .type           $__internal_37_$__cuda_sm70_votesync_ballot,@function
        .size           $__internal_37_$__cuda_sm70_votesync_ballot,(.L_x_2499 - $__internal_37_$__cuda_sm70_votesync_ballot)
$__internal_37_$__cuda_sm70_votesync_ballot:
[----:B------:R-:W-:Y:S01]  /*15050*/  ISETP.NE.U32.AND P0, PT, R2, 0x1, PT ;  /* 0x000000010200780c */ /* 0x000fe20003f05070 */
[----:B------:R-:W-:Y:S04]  /*15060*/  WARPSYNC R196 ;  /* 0x000000c400007348 */ /* 0x000fe80003800000 */
[----:B------:R-:W-:-:S08]  /*15070*/  IMAD.MOV.U32 R2, RZ, RZ, R0 ;  /* 0x000000ffff027224 */ /* 0x000fd000078e0000 */
[----:B------:R-:W-:-:S04]  /*15080*/  VOTE.ANY R3, PT, !P0 ;  /* 0x0000000000037806 */ /* 0x000fc800040e0100 */
[----:B------:R-:W-:Y:S01]  /*15090*/  LOP3.LUT R10, R3, R196, RZ, 0xc0, !PT ;  /* 0x000000c4030a7212 */ /* 0x000fe200078ec0ff */
[----:B------:R-:W-:-:S04]  /*150a0*/  IMAD.MOV.U32 R3, RZ, RZ, 0x0 ;  /* 0x00000000ff037424 */ /* 0x000fc800078e00ff */
[----:B------:R-:W-:Y:S05]  /*150b0*/  RET.REL.NODEC R2 `(_ZN7cutlass13device_kernelIN5flash19enable_sm80_to_sm89INS1_16FlashAttnFwdSm80INS1_25CollectiveMainloopFwdSm80ILi8ELi2ELb0EN4cute5tupleIJNS5_1CILi128EEENS7_ILi64EEENS7_ILi192EEEEEELi192ENS_6half_tEfNS_4arch4Sm80ELb0ELb1ELb0ELb1ELb0ELb0ELb1ELb1EEENS1_21CollectiveEpilogueFwdINS6_IJS8_SA_S9_EEENS6_IJNS7_ILi1EEESI_SI_EEESC_SE_Li256ELb1ELb1ELb1ELb0EEENS1_36VarlenDynamicPersistentTileSchedulerILi128ELi64ELi256ELi256ELb1ELb1ELb0ELb1ELb0ELb1EEEEEEEEEvNT_6ParamsE) ;  /* 0xfffeaf4002007950 */ /* 0x000fea0003c3ffff */
.L_x_1797:
        /* <DEDUP_REMOVED lines=12> */
.L_x_2499:


//--------------------- .text._ZN7cutlass13device_kernelIN5flash19enable_sm80_to_sm89INS1_16FlashAttnFwdSm80INS1_25CollectiveMainloopFwdSm80ILi8ELi2ELb0EN4cute5tupleIJNS5_1CILi128EEENS7_ILi64EEENS7_ILi192EEEEEELi192ENS_6half_tEfNS_4arch4Sm80ELb0ELb1ELb0ELb1ELb0ELb1ELb1ELb1EEENS1_21CollectiveEpilogueFwdINS6_IJS8_SA_S9_EEENS6_IJNS7_ILi1EEESI_SI_EEESC_SE_Li256ELb1ELb1ELb1ELb0EEENS1_36VarlenDynamicPersistentTileSchedulerILi128ELi64ELi256ELi256ELb1ELb1ELb0ELb1ELb0ELb1EEEEEEEEEvNT_6ParamsE --------------------------
	.section	.text._ZN7cutlass13device_kernelIN5flash19enable_sm80_to_sm89INS1_16FlashAttnFwdSm80INS1_25CollectiveMainloopFwdSm80ILi8ELi2ELb0EN4cute5tupleIJNS5_1CILi128EEENS7_ILi64EEENS7_ILi192EEEEEELi192ENS_6half_tEfNS_4arch4Sm80ELb0ELb1ELb0ELb1ELb0ELb1ELb1ELb1EEENS1_21CollectiveEpilogueFwdINS6_IJS8_SA_S9_EEENS6_IJNS7_ILi1EEESI_SI_EEESC_SE_Li256ELb1ELb1ELb1ELb0EEENS1_36VarlenDynamicPersistentTileSchedulerILi128ELi64ELi256ELi256ELb1ELb1ELb0ELb1ELb0ELb1EEEEEEEEEvNT_6ParamsE,"ax",@progbits
	.sectioninfo	@"SHI_REGISTERS=247"
	.align	128
.text._ZN7cutlass13device_kernelIN5flash19enable_sm80_to_sm89INS1_16FlashAttnFwdSm80INS1_25CollectiveMainloopFwdSm80ILi8ELi2ELb0EN4cute5tupleIJNS5_1CILi128EEENS7_ILi64EEENS7_ILi192EEEEEELi192ENS_6half_tEfNS_4arch4Sm80ELb0ELb1ELb0ELb1ELb0ELb1ELb1ELb1EEENS1_21CollectiveEpilogueFwdINS6_IJS8_SA_S9_EEENS6_IJNS7_ILi1EEESI_SI_EEESC_SE_Li256ELb1ELb1ELb1ELb0EEENS1_36VarlenDynamicPersistentTileSchedulerILi128ELi64ELi256ELi256ELb1ELb1ELb0ELb1ELb0ELb1EEEEEEEEEvNT_6ParamsE:
        .type           _ZN7cutlass13device_kernelIN5flash19enable_sm80_to_sm89INS1_16FlashAttnFwdSm80INS1_25CollectiveMainloopFwdSm80ILi8ELi2ELb0EN4cute5tupleIJNS5_1CILi128EEENS7_ILi64EEENS7_ILi192EEEEEELi192ENS_6half_tEfNS_4arch4Sm80ELb0ELb1ELb0ELb1ELb0ELb1ELb1ELb1EEENS1_21CollectiveEpilogueFwdINS6_IJS8_SA_S9_EEENS6_IJNS7_ILi1EEESI_SI_EEESC_SE_Li256ELb1ELb1ELb1ELb0EEENS1_36VarlenDynamicPersistentTileSchedulerILi128ELi64ELi256ELi256ELb1ELb1ELb0ELb1ELb0ELb1EEEEEEEEEvNT_6ParamsE,@function
        .size           _ZN7cutlass13device_kernelIN5flash19enable_sm80_to_sm89INS1_16FlashAttnFwdSm80INS1_25CollectiveMainloopFwdSm80ILi8ELi2ELb0EN4cute5tupleIJNS5_1CILi128EEENS7_ILi64EEENS7_ILi192EEEEEELi192ENS_6half_tEfNS_4arch4Sm80ELb0ELb1ELb0ELb1ELb0ELb1ELb1ELb1EEENS1_21CollectiveEpilogueFwdINS6_IJS8_SA_S9_EEENS6_IJNS7_ILi1EEESI_SI_EEESC_SE_Li256ELb1ELb1ELb1ELb0EEENS1_36VarlenDynamicPersistentTileSchedulerILi128ELi64ELi256ELi256ELb1ELb1ELb0ELb1ELb0ELb1EEEEEEEEEvNT_6ParamsE,(.L_x_2504 - _ZN7cutlass13device_kernelIN5flash19enable_sm80_to_sm89INS1_16FlashAttnFwdSm80INS1_25CollectiveMainloopFwdSm80ILi8ELi2ELb0EN4cute5tupleIJNS5_1CILi128EEENS7_ILi64EEENS7_ILi192EEEEEELi192ENS_6half_tEfNS_4arch4Sm80ELb0ELb1ELb0ELb1ELb0ELb1ELb1ELb1EEENS1_21CollectiveEpilogueFwdINS6_IJS8_SA_S9_EEENS6_IJNS7_ILi1EEESI_SI_EEESC_SE_Li256ELb1ELb1ELb1ELb0EEENS1_36VarlenDynamicPersistentTileSchedulerILi128ELi64ELi256ELi256ELb1ELb1ELb0ELb1ELb0ELb1EEEEEEEEEvNT_6ParamsE)
        .other          _ZN7cutlass13device_kernelIN5flash19enable_sm80_to_sm89INS1_16FlashAttnFwdSm80INS1_25CollectiveMainloopFwdSm80ILi8ELi2ELb0EN4cute5tupleIJNS5_1CILi128EEENS7_ILi64EEENS7_ILi192EEEEEELi192ENS_6half_tEfNS_4arch4Sm80ELb0ELb1ELb0ELb1ELb0ELb1ELb1ELb1EEENS1_21CollectiveEpilogueFwdINS6_IJS8_SA_S9_EEENS6_IJNS7_ILi1EEESI_SI_EEESC_SE_Li256ELb1ELb1ELb1ELb0EEENS1_36VarlenDynamicPersistentTileSchedulerILi128ELi64ELi256ELi256ELb1ELb1ELb0ELb1ELb0ELb1EEEEEEEEEvNT_6ParamsE,@"STO_CUDA_ENTRY STV_DEFAULT"
_ZN7cutlass13device_kernelIN5flash19enable_sm80_to_sm89INS1_16FlashAttnFwdSm80INS1_25CollectiveMainloopFwdSm80ILi8ELi2ELb0EN4cute5tupleIJNS5_1CILi128EEENS7_ILi64EEENS7_ILi192EEEEEELi192ENS_6half_tEfNS_4arch4Sm80ELb0ELb1ELb0ELb1ELb0ELb1ELb1ELb1EEENS1_21CollectiveEpilogueFwdINS6_IJS8_SA_S9_EEENS6_IJNS7_ILi1EEESI_SI_EEESC_SE_Li256ELb1ELb1ELb1ELb0EEENS1_36VarlenDynamicPersistentTileSchedulerILi128ELi64ELi256ELi256ELb1ELb1ELb0ELb1ELb0ELb1EEEEEEEEEvNT_6ParamsE:
        /* <DEDUP_REMOVED lines=55> */
.L_x_1803:
        /* <DEDUP_REMOVED lines=16> */
.L_x_2026:
        /* <DEDUP_REMOVED lines=16> */
.L_x_2027:
[----:B--2---:R-:W-:-:S05]  /*0570*/  IMAD R9, R9, c[0x0][0x538], RZ ;  /* 0x00014e0009097a24 */ /* 0x004fca00078e02ff */
[----:B------:R-:W-:-:S04]  /*0580*/  IADD3 R6, R9, R6, RZ ;  /* 0x0000000609067210 */ /* 0x000fc80007ffe0ff */
[----:B------:R-:W-:-:S13]  /*0590*/  ISETP.GT.AND P0, PT, R6, UR4, PT ;  /* 0x0000000406007c0c */ /* 0x000fda000bf04270 */
[----:B-1----:R-:W-:Y:S05]  /*05a0*/  @!P0 BRA `(.L_x_1803) ;  /* 0xfffffdc000008947 */ /* 0x002fea000383ffff */
.L_x_1799:
[----:B------:R-:W-:-:S05]  /*05b0*/  IADD3 R204, -R9, R6, RZ ;  /* 0x0000000609cc7210 */ /* 0x000fca0007ffe1ff */
[----:B------:R-:W-:-:S05]  /*05c0*/  IMAD R0, R7, c[0x0][0x538], R204 ;  /* 0x00014e0007007a24 */ /* 0x000fca00078e02cc */
[----:B------:R-:W-:Y:S01]  /*05d0*/  ISETP.GT.AND P0, PT, R0, UR4, PT ;  /* 0x0000000400007c0c */ /* 0x000fe2000bf04270 */
[----:B------:R-:W-:-:S12]  /*05e0*/  BRA.DIV ~URZ, `(.L_x_1804) ;  /* 0x0001fee27f007947 */ /* 0x000fd8000b800000 */
[----:B------:R-:W-:-:S04]  /*05f0*/  VOTE.ANY R5, PT, !P0 ;  /* 0x0000000000057806 */ /* 0x000fc800040e0100 */
.L_x_2028:
[----:B------:R-:W1:Y:S02]  /*0600*/  POPC R6, R5 ;  /* 0x0000000500067309 */ /* 0x000e640000000000 */
[----:B-1----:R-:W-:Y:S01]  /*0610*/  IADD3 R207, R6, R207, RZ ;  /* 0x000000cf06cf7210 */ /* 0x002fe20007ffe0ff */
[----:B------:R-:W-:Y:S05]  /*0620*/  BRA.DIV ~URZ, `(.L_x_1805) ;  /* 0x0001fee27f007947 */ /* 0x000fea000b800000 */
[----:B------:R1:W2:Y:S01]  /*0630*/  SHFL.IDX PT, R4, R4, R6, 0x1f ;  /* 0x00001f0604047589 */ /* 0x0002a200000e0000 */
[----:B------:R-:W-:-:S03]  /*0640*/  MOV R11, RZ ;  /* 0x000000ff000b7202 */ /* 0x000fc60000000f00 */
[----:B------:R1:W3:Y:S04]  /*0650*/  SHFL.IDX PT, R3, R3, R6, 0x1f ;  /* 0x00001f0603037589 */ /* 0x0002e800000e0000 */
.L_x_2029:
[----:B------:R-:W-:Y:S01]  /*0660*/  ISETP.NE.AND P0, PT, R5, RZ, PT ;  /* 0x000000ff0500720c */ /* 0x000fe20003f05270 */
[----:B------:R-:W-:-:S12]  /*0670*/  BSSY B0, `(.L_x_1806) ;  /* 0x0000005000007945 */ /* 0x000fd80003800000 */
[----:B------:R-:W-:Y:S05]  /*0680*/  @!P0 BRA `(.L_x_1807) ;  /* 0x0000003000008947 */ /* 0x000fea0003800000 */
[----:B------:R-:W-:Y:S01]  /*0690*/  IADD3 R14, R6, -0x1, RZ ;  /* 0xffffffff060e7810 */ /* 0x000fe20007ffe0ff */
[----:B------:R-:W-:Y:S05]  /*06a0*/  BRA.DIV ~URZ, `(.L_x_1808) ;  /* 0x0001ff427f007947 */ /* 0x000fea000b800000 */
[----:B------:R4:W1:Y:S02]  /*06b0*/  SHFL.IDX PT, R11, R7, R14, 0x1f ;  /* 0x00001f0e070b7589 */ /* 0x00086400000e0000 */
.L_x_1807:
[----:B------:R-:W-:Y:S05]  /*06c0*/  BSYNC B0 ;  /* 0x0000000000007941 */ /* 0x000fea0003800000 */
.L_x_1806:
[----:B---3--:R-:W-:Y:S01]  /*06d0*/  ISETP.NE.AND P0, PT, R3, 0x1, PT ;  /* 0x000000010300780c */ /* 0x008fe20003f05270 */
[----:B-1----:R-:W-:Y:S01]  /*06e0*/  IMAD R204, R11, c[0x0][0x538], R204 ;  /* 0x00014e000bcc7a24 */ /* 0x002fe200078e02cc */
[----:B------:R-:W-:Y:S04]  /*06f0*/  BSSY B0, `(.L_x_1809) ;  /* 0x0000076000007945 */ /* 0x000fe80003800000 */
[----:B----4-:R-:W-:-:S07]  /*0700*/  IADD3 R7, -R204, UR4, RZ ;  /* 0x00000004cc077c10 */ /* 0x010fce000fffe1ff */
[----:B------:R-:W-:Y:S05]  /*0710*/  @!P0 BRA `(.L_x_1810) ;  /* 0x0000037000008947 */ /* 0x000fea0003800000 */
[-C--:B--2---:R-:W-:Y:S02]  /*0720*/  IABS R8, R4.reuse ;  /* 0x0000000400087213 */ /* 0x084fe40000000000 */
[----:B------:R-:W-:Y:S02]  /*0730*/  IABS R9, R3 ;  /* 0x0000000300097213 */ /* 0x000fe40000000000 */
[----:B------:R-:W1:Y:S01]  /*0740*/  I2F.RP R14, R8 ;  /* 0x00000008000e7306 */ /* 0x000e620000209400 */
[----:B------:R-:W-:Y:S02]  /*0750*/  IABS R5, R7 ;  /* 0x0000000700057213 */ /* 0x000fe40000000000 */
[----:B------:R-:W-:-:S05]  /*0760*/  IABS R0, R4 ;  /* 0x0000000400007213 */ /* 0x000fca0000000000 */
[----:B------:R-:W-:Y:S01]  /*0770*/  I2F.RP R12, R9 ;  /* 0x00000009000c7306 */ /* 0x000fe20000209400 */
[----:B------:R-:W-:-:S07]  /*0780*/  IMAD.MOV R0, RZ, RZ, -R0 ;  /* 0x000000ffff007224 */ /* 0x000fce00078e0a00 */
[----:B-1----:R-:W1:Y:S02]  /*0790*/  MUFU.RCP R10, R14 ;  /* 0x0000000e000a7308 */ /* 0x002e640000001000 */
[----:B-1----:R-:W-:-:S06]  /*07a0*/  IADD3 R10, R10, 0xffffffe, RZ ;  /* 0x0ffffffe0a0a7810 */ /* 0x002fcc0007ffe0ff */
[----:B------:R-:W1:Y:S02]  /*07b0*/  F2I.FTZ.U32.TRUNC.NTZ R11, R10 ;  /* 0x0000000a000b7305 */ /* 0x000e64000021f000 */
[----:B-1----:R-:W-:Y:S02]  /*07c0*/  IMAD.MOV R13, RZ, RZ, -R11 ;  /* 0x000000ffff0d7224 */ /* 0x002fe400078e0a0b */
[----:B------:R-:W-:Y:S02]  /*07d0*/  IMAD.MOV.U32 R10, RZ, RZ, RZ ;  /* 0x000000ffff0a7224 */ /* 0x000fe400078e00ff */
[----:B------:R-:W-:-:S04]  /*07e0*/  IMAD R6, R13, R8, RZ ;  /* 0x000000080d067224 */ /* 0x000fc800078e02ff */
[----:B------:R-:W-:Y:S02]  /*07f0*/  IMAD.HI.U32 R6, R11, R6, R10 ;  /* 0x000000060b067227 */ /* 0x000fe400078e000a */
[----:B------:R-:W1:Y:S04]  /*0800*/  MUFU.RCP R10, R12 ;  /* 0x0000000c000a7308 */ /* 0x000e680000001000 */
[----:B------:R-:W-:-:S04]  /*0810*/  IMAD.HI.U32 R6, R6, R5, RZ ;  /* 0x0000000506067227 */ /* 0x000fc800078e00ff */
[----:B------:R-:W-:Y:S01]  /*0820*/  IMAD R5, R6, R0, R5 ;  /* 0x0000000006057224 */ /* 0x000fe200078e0205 */
[----:B------:R-:W-:-:S04]  /*0830*/  LOP3.LUT R0, R7, R4, RZ, 0x3c, !PT ;  /* 0x0000000407007212 */ /* 0x000fc800078e3cff */
[----:B------:R-:W-:Y:S02]  /*0840*/  ISETP.GT.U32.AND P0, PT, R8, R5, PT ;  /* 0x000000050800720c */ /* 0x000fe40003f04070 */
[----:B------:R-:W-:Y:S02]  /*0850*/  ISETP.GE.AND P1, PT, R0, RZ, PT ;  /* 0x000000ff0000720c */ /* 0x000fe40003f26270 */
[----:B-1----:R-:W-:Y:S02]  /*0860*/  IADD3 R10, R10, 0xffffffe, RZ ;  /* 0x0ffffffe0a0a7810 */ /* 0x002fe40007ffe0ff */
[----:B------:R-:W-:Y:S02]  /*0870*/  IABS R0, R3 ;  /* 0x0000000300007213 */ /* 0x000fe40000000000 */
[----:B------:R-:W1:Y:S03]  /*0880*/  F2I.FTZ.U32.TRUNC.NTZ R11, R10 ;  /* 0x0000000a000b7305 */ /* 0x000e66000021f000 */
[----:B------:R-:W-:-:S02]  /*0890*/  IMAD.MOV R0, RZ, RZ, -R0 ;  /* 0x000000ffff007224 */ /* 0x000fc400078e0a00 */
[----:B------:R-:W-:Y:S01]  /*08a0*/  @!P0 IMAD.IADD R5, R5, 0x1, -R8 ;  /* 0x0000000105058824 */ /* 0x000fe200078e0a08 */
[----:B------:R-:W-:Y:S02]  /*08b0*/  @!P0 IADD3 R6, R6, 0x1, RZ ;  /* 0x0000000106068810 */ /* 0x000fe40007ffe0ff */
[----:B------:R-:W-:Y:S02]  /*08c0*/  ISETP.NE.AND P0, PT, R4, RZ, PT ;  /* 0x000000ff0400720c */ /* 0x000fe40003f05270 */
[----:B------:R-:W-:Y:S01]  /*08d0*/  ISETP.GE.U32.AND P2, PT, R5, R8, PT ;  /* 0x000000080500720c */ /* 0x000fe20003f46070 */
[----:B-1----:R-:W-:Y:S02]  /*08e0*/  IMAD.MOV R8, RZ, RZ, -R11 ;  /* 0x000000ffff087224 */ /* 0x002fe400078e0a0b */
[----:B------:R-:W-:Y:S02]  /*08f0*/  IMAD.MOV.U32 R10, RZ, RZ, RZ ;  /* 0x000000ffff0a7224 */ /* 0x000fe400078e00ff */
[----:B------:R-:W-:-:S08]  /*0900*/  IMAD R8, R8, R9, RZ ;  /* 0x0000000908087224 */ /* 0x000fd000078e02ff */
[----:B------:R-:W-:Y:S01]  /*0910*/  @P2 IADD3 R6, R6, 0x1, RZ ;  /* 0x0000000106062810 */ /* 0x000fe20007ffe0ff */
[----:B------:R-:W-:-:S04]  /*0920*/  IMAD.HI.U32 R8, R11, R8, R10 ;  /* 0x000000080b087227 */ /* 0x000fc800078e000a */
        /* <DEDUP_REMOVED lines=22> */
.L_x_1810:
[----:B------:R-:W-:-:S04]  /*0a90*/  IMAD.MOV.U32 R0, RZ, RZ, 0x4 ;  /* 0x00000004ff007424 */ /* 0x000fc800078e00ff */
[----:B------:R-:W-:-:S05]  /*0aa0*/  IMAD.WIDE R14, R207, R0, c[0x0][0x590] ;  /* 0x00016400cf0e7625 */ /* 0x000fca00078e0200 */
[----:B------:R-:W3:Y:S01]  /*0ab0*/  LDG.E R5, [R14.64] ;  /* 0x000000080e057981 */ /* 0x000ee2000c1e1900 */
        /* <DEDUP_REMOVED lines=26> */
[----:B------:R-:W-:Y:S02]  /*0c60*/  IMAD.MOV R9, RZ, RZ, -R10 ;  /* 0x000000ffff097224 */ /* 0x000fe400078e0a0a */
[----:B------:R-:W-:Y:S01]  /*0c70*/  IMAD.MOV.U32 R10, RZ, RZ, RZ ;  /* 0x000000ffff0a7224 */ /* 0x000fe200078e00ff */
[----:B------:R-:W-:Y:S01]  /*0c80*/  IADD3 R8, -R0, c[0x0][0x538], RZ ;  /* 0x00014e0000087a10 */ /* 0x000fe20007ffe1ff */
[----:B------:R-:W-:-:S03]  /*0c90*/  IMAD R6, R6, R9, R7 ;  /* 0x0000000906067224 */ /* 0x000fc600078e0207 */
[----:B------:R-:W-:Y:S02]  /*0ca0*/  IMNMX R5, R5, R8, PT ;  /* 0x0000000805057217 */ /* 0x000fe40003800200 */
[----:B------:R-:W-:Y:S02]  /*0cb0*/  IABS R7, R6 ;  /* 0x0000000600077213 */ /* 0x000fe40000000000 */
[----:B------:R-:W-:Y:S02]  /*0cc0*/  IABS R8, R5 ;  /* 0x0000000500087213 */ /* 0x000fe40000000000 */
[----:B------:R-:W-:Y:S02]  /*0cd0*/  IADD3 R0, R0, 0x1000000, R6 ;  /* 0x0100000000007810 */ /* 0x000fe40007ffe006 */
[----:B------:R-:W1:Y:S08]  /*0ce0*/  I2F.RP R12, R8 ;  /* 0x00000008000c7306 */ /* 0x000e700000209400 */
[----:B-1----:R-:W1:Y:S02]  /*0cf0*/  MUFU.RCP R11, R12 ;  /* 0x0000000c000b7308 */ /* 0x002e640000001000 */
[----:B-1----:R-:W-:-:S06]  /*0d00*/  IADD3 R11, R11, 0xffffffe, RZ ;  /* 0x0ffffffe0b0b7810 */ /* 0x002fcc0007ffe0ff */
[----:B------:R-:W1:Y:S02]  /*0d10*/  F2I.FTZ.U32.TRUNC.NTZ R11, R11 ;  /* 0x0000000b000b7305 */ /* 0x000e64000021f000 */
[----:B-1----:R-:W-:-:S04]  /*0d20*/  IMAD.MOV R3, RZ, RZ, -R11 ;  /* 0x000000ffff037224 */ /* 0x002fc800078e0a0b */
        /* <DEDUP_REMOVED lines=15> */
[----:B------:R-:W-:Y:S01]  /*0e20*/  @!P1 IMAD.MOV R10, RZ, RZ, -R10 ;  /* 0x000000ffff0a9224 */ /* 0x000fe200078e0a0a */
[----:B------:R-:W-:-:S05]  /*0e30*/  @!P0 LOP3.LUT R10, RZ, R5, RZ, 0x33, !PT ;  /* 0x00000005ff0a8212 */ /* 0x000fca00078e33ff */
[----:B------:R-:W-:Y:S02]  /*0e40*/  IMAD R206, R10, R3, R0 ;  /* 0x000000030ace7224 */ /* 0x000fe400078e0200 */
.L_x_1811:
[----:B------:R-:W-:Y:S05]  /*0e50*/  BSYNC B0 ;  /* 0x0000000000007941 */ /* 0x000fea0003800000 */
.L_x_1809:
[----:B------:R-:W-:-:S04]  /*0e60*/  LOP3.LUT R205, RZ, R10, RZ, 0x33, !PT ;  /* 0x0000000affcd7212 */ /* 0x000fc800078e33ff */
[----:B------:R-:W-:Y:S01]  /*0e70*/  IADD3 R205, R205, R4, RZ ;  /* 0x00000004cdcd7210 */ /* 0x000fe20007ffe0ff */
[----:B------:R-:W-:Y:S05]  /*0e80*/  BRA `(.L_x_1812) ;  /* 0x0000004000007947 */ /* 0x000fea0003800000 */
.L_x_1800:
[----:B------:R-:W-:Y:S01]  /*0e90*/  IMAD.MOV.U32 R205, RZ, RZ, RZ ;  /* 0x000000ffffcd7224 */ /* 0x000fe200078e00ff */
[----:B------:R-:W-:Y:S01]  /*0ea0*/  MOV R206, RZ ;  /* 0x000000ff00ce7202 */ /* 0x000fe20000000f00 */
[----:B------:R-:W-:Y:S01]  /*0eb0*/  IMAD.U32 R204, RZ, RZ, UR4 ;  /* 0x00000004ffcc7e24 */ /* 0x000fe2000f8e00ff */
[----:B------:R-:W-:Y:S02]  /*0ec0*/  MOV R207, c[0x0][0x53c] ;  /* 0x00014f0000cf7a02 */ /* 0x000fe40000000f00 */
.L_x_1812:
[----:B------:R-:W-:Y:S01]  /*0ed0*/  ISETP.NE.AND P0, PT, R2, RZ, PT ;  /* 0x000000ff0200720c */ /* 0x000fe20003f05270 */
[----:B------:R-:W-:-:S12]  /*0ee0*/  WARPSYNC 0xffffffff ;  /* 0xffffffff00007948 */ /* 0x000fd80003800000 */
[----:B------:R1:W-:Y:S04]  /*0ef0*/  @!P0 STS.128 [0x24100], R204 ;  /* 0x024100ccff008388 */ /* 0x0003e80000000c00 */
[----:B------:R-:W-:Y:S06]  /*0f00*/  BAR.ARV 0x5, 0x100 ;  /* 0x0144000000007b1d */ /* 0x000fec0000002000 */
.L_x_1798:
[----:B-1----:R-:W-:-:S13]  /*0f10*/  ISETP.GE.AND P0, PT, R207, c[0x0][0x53c], PT ;  /* 0x00014f00cf007a0c */ /* 0x002fda0003f06270 */
[----:B------:R-:W-:Y:S05]  /*0f20*/  @P0 EXIT ;  /* 0x000000000000094d */ /* 0x000fea0003800000 */
[----:B------:R-:W-:-:S04]  /*0f30*/  SHF.R.S32.HI R2, RZ, 0x1f, R211 ;  /* 0x0000001fff027819 */ /* 0x000fc800000114d3 */
[CC--:B------:R-:W-:Y:S02]  /*0f40*/  LEA.HI R9, R2.reuse, R211.reuse, RZ, 0x3 ;  /* 0x000000d302097211 */ /* 0x0c0fe400078f18ff */
[CC--:B------:R-:W-:Y:S02]  /*0f50*/  LEA.HI R7, R2.reuse, R211.reuse, RZ, 0x4 ;  /* 0x000000d302077211 */ /* 0x0c0fe400078f20ff */
[----:B------:R-:W-:Y:S02]  /*0f60*/  SHF.R.S32.HI R5, RZ, 0x3, R9 ;  /* 0x00000003ff057819 */ /* 0x000fe40000011409 */
[----:B------:R-:W-:Y:S02]  /*0f70*/  LOP3.LUT R0, R9, 0xfffffff8, RZ, 0xc0, !PT ;  /* 0xfffffff809007812 */ /* 0x000fe400078ec0ff */
[----:B------:R-:W-:Y:S01]  /*0f80*/  SHF.R.S32.HI R8, RZ, 0x4, R7 ;  /* 0x00000004ff087819 */ /* 0x000fe20000011407 */
[----:B------:R-:W-:Y:S01]  /*0f90*/  IMAD.SHL.U32 R5, R5, 0x40, RZ ;  /* 0x0000004005057824 */ /* 0x000fe200078e00ff */
[----:B------:R-:W-:Y:S01]  /*0fa0*/  LEA.HI R3, R2, R211, RZ, 0x6 ;  /* 0x000000d302037211 */ /* 0x000fe200078f30ff */
[----:B------:R-:W-:Y:S01]  /*0fb0*/  IMAD.IADD R0, R211, 0x1, -R0 ;  /* 0x00000001d3007824 */ /* 0x000fe200078e0a00 */
[----:B------:R-:W-:-:S02]  /*0fc0*/  LOP3.LUT R10, R7, 0xfffffff0, RZ, 0xc0, !PT ;  /* 0xfffffff0070a7812 */ /* 0x000fc400078ec0ff */
[----:B------:R-:W-:Y:S01]  /*0fd0*/  LEA.HI R7, R7, R8, RZ, 0x1 ;  /* 0x0000000807077211 */ /* 0x000fe200078f08ff */
[----:B------:R-:W-:Y:S01]  /*0fe0*/  IMAD.SHL.U32 R3, R3, 0x8, RZ ;  /* 0x0000000803037824 */ /* 0x000fe200078e00ff */
[----:B------:R-:W-:Y:S01]  /*0ff0*/  LOP3.LUT R5, R5, 0x1c0, RZ, 0xc0, !PT ;  /* 0x000001c005057812 */ /* 0x000fe200078ec0ff */
[C---:B------:R-:W-:Y:S01]  /*1000*/  IMAD.SHL.U32 R228, R0.reuse, 0x8, RZ ;  /* 0x0000000800e47824 */ /* 0x040fe200078e00ff */
[----:B------:R-:W-:Y:S01]  /*1010*/  LOP3.LUT R7, R7, 0xfffffffe, RZ, 0xc0, !PT ;  /* 0xfffffffe07077812 */ /* 0x000fe200078ec0ff */
[----:B------:R-:W-:Y:S01]  /*1020*/  IMAD.IADD R13, R211, 0x1, -R10 ;  /* 0x00000001d30d7824 */ /* 0x000fe200078e0a0a */
[----:B------:R-:W-:Y:S01]  /*1030*/  LOP3.LUT R3, R3, 0x7ffffe00, RZ, 0xc0, !PT ;  /* 0x7ffffe0003037812 */ /* 0x000fe200078ec0ff */
[----:B------:R-:W-:Y:S01]  /*1040*/  IMAD.SHL.U32 R0, R0, 0x40, RZ ;  /* 0x0000004000007824 */ /* 0x000fe200078e00ff */
[----:B------:R-:W-:Y:S01]  /*1050*/  SHF.R.U32.HI R140, RZ, 0x3, R5 ;  /* 0x00000003ff8c7819 */ /* 0x000fe20000011605 */
[----:B------:R-:W-:Y:S01]  /*1060*/  IMAD.IADD R7, R8, 0x1, -R7 ;  /* 0x0000000108077824 */ /* 0x000fe200078e0a07 */
[----:B------:R-:W-:-:S02]  /*1070*/  LOP3.LUT R4, R5, 0x38, R228, 0xf8, !PT ;  /* 0x0000003805047812 */ /* 0x000fc400078ef8e4 */
[----:B------:R-:W-:Y:S02]  /*1080*/  LEA.HI R6, R2, R211, RZ, 0x5 ;  /* 0x000000d302067211 */ /* 0x000fe400078f28ff */
[----:B------:R-:W-:Y:S02]  /*1090*/  SHF.R.S32.HI R8, RZ, 0x1f, R13 ;  /* 0x0000001fff087819 */ /* 0x000fe4000001140d */
[----:B------:R-:W-:Y:S02]  /*10a0*/  LOP3.LUT R140, R3, R4, R140, 0xf6, !PT ;  /* 0x00000004038c7212 */ /* 0x000fe400078ef68c */
[--C-:B------:R-:W-:Y:S02]  /*10b0*/  SHF.R.S32.HI R5, RZ, 0x5, R6.reuse ;  /* 0x00000005ff057819 */ /* 0x100fe40000011406 */
[----:B------:R-:W-:Y:S01]  /*10c0*/  SHF.R.S32.HI R4, RZ, 0x1f, R6 ;  /* 0x0000001fff047819 */ /* 0x000fe20000011406 */
[----:B------:R-:W-:Y:S01]  /*10d0*/  IMAD.SHL.U32 R140, R140, 0x2, RZ ;  /* 0x000000028c8c7824 */ /* 0x000fe200078e00ff */
[----:B------:R-:W-:-:S02]  /*10e0*/  LEA.HI R3, R8, R13, RZ, 0x3 ;  /* 0x0000000d08037211 */ /* 0x000fc400078f18ff */
[----:B------:R-:W-:Y:S02]  /*10f0*/  LOP3.LUT R6, R6, 0xffffffe0, RZ, 0xc0, !PT ;  /* 0xffffffe006067812 */ /* 0x000fe400078ec0ff */
[----:B------:R-:W-:Y:S02]  /*1100*/  LEA.HI R4, R4, R5, RZ, 0x3 ;  /* 0x0000000504047211 */ /* 0x000fe400078f18ff */
[----:B------:R-:W-:Y:S01]  /*1110*/  LEA.HI R2, R2, R211, RZ, 0x2 ;  /* 0x000000d302027211 */ /* 0x000fe200078f10ff */
[----:B------:R-:W-:Y:S01]  /*1120*/  IMAD.IADD R11, R211, 0x1, -R6 ;  /* 0x00000001d30b7824 */ /* 0x000fe200078e0a06 */
[C---:B------:R-:W-:Y:S01]  /*1130*/  LOP3.LUT R8, R3.reuse, 0xfffffff8, RZ, 0xc0, !PT ;  /* 0xfffffff803087812 */ /* 0x040fe200078ec0ff */
[----:B------:R-:W-:Y:S01]  /*1140*/  IMAD.SHL.U32 R3, R3, 0x40, RZ ;  /* 0x0000004003037824 */ /* 0x000fe200078e00ff */
[----:B------:R-:W-:Y:S02]  /*1150*/  LOP3.LUT R0, R0, 0x1c0, RZ, 0xc0, !PT ;  /* 0x000001c000007812 */ /* 0x000fe400078ec0ff */
[----:B------:R-:W-:Y:S01]  /*1160*/  LOP3.LUT R4, R4, 0xffffff8, RZ, 0xc0, !PT ;  /* 0x0ffffff804047812 */ /* 0x000fe200078ec0ff */
[----:B------:R-:W-:Y:S01]  /*1170*/  IMAD.IADD R8, R13, 0x1, -R8 ;  /* 0x000000010d087824 */ /* 0x000fe200078e0a08 */
[----:B------:R-:W-:-:S02]  /*1180*/  LOP3.LUT R214, R2, 0xfffffffc, RZ, 0xc0, !PT ;  /* 0xfffffffc02d67812 */ /* 0x000fc400078ec0ff */
[----:B------:R-:W-:Y:S01]  /*1190*/  LOP3.LUT R9, R0, 0x8, R9, 0xf8, !PT ;  /* 0x0000000800097812 */ /* 0x000fe200078ef809 */
[----:B------:R-:W-:Y:S01]  /*11a0*/  IMAD.IADD R13, R5, 0x1, -R4 ;  /* 0x00000001050d7824 */ /* 0x000fe200078e0a04 */
[----:B------:R-:W-:Y:S01]  /*11b0*/  SHF.R.U32.HI R0, RZ, 0x3, R0 ;  /* 0x00000003ff007819 */ /* 0x000fe20000011600 */
[----:B------:R-:W-:Y:S01]  /*11c0*/  IMAD.IADD R214, R211, 0x1, -R214 ;  /* 0x00000001d3d67824 */ /* 0x000fe200078e0ad6 */
[----:B------:R-:W-:Y:S01]  /*11d0*/  SHF.R.S32.HI R218, RZ, 0x1f, R11 ;  /* 0x0000001fffda7819 */ /* 0x000fe2000001140b */
[----:B------:R-:W-:Y:S01]  /*11e0*/  IMAD.SHL.U32 R4, R8, 0x40, RZ ;  /* 0x0000004008047824 */ /* 0x000fe200078e00ff */
[----:B------:R-:W-:Y:S01]  /*11f0*/  LOP3.LUT R0, R9, R0, RZ, 0x3c, !PT ;  /* 0x0000000009007212 */ /* 0x000fe200078e3cff */
[----:B------:R-:W-:Y:S01]  /*1200*/  IMAD.SHL.U32 R9, R7, 0x8, RZ ;  /* 0x0000000807097824 */ /* 0x000fe200078e00ff */
[----:B------:R-:W-:Y:S01]  /*1210*/  LEA.HI R218, R218, R11, RZ, 0x2 ;  /* 0x0000000bdada7211 */ /* 0x000fe200078f10ff */
[----:B------:R-:W-:Y:S01]  /*1220*/  IMAD.SHL.U32 R5, R5, 0x400, RZ ;  /* 0x0000040005057824 */ /* 0x000fe200078e00ff */
[C---:B------:R-:W-:Y:S01]  /*1230*/  LEA.HI R213, R214.reuse, R214, RZ, 0x1 ;  /* 0x000000d6d6d57211 */ /* 0x040fe200078f08ff */
[----:B------:R-:W-:Y:S01]  /*1240*/  IMAD.SHL.U32 R142, R214, 0x4, RZ ;  /* 0x00000004d68e7824 */ /* 0x000fe200078e00ff */
[----:B------:R-:W-:Y:S01]  /*1250*/  LOP3.LUT R4, R4, 0x1c0, RZ, 0xc0, !PT ;  /* 0x000001c004047812 */ /* 0x000fe200078ec0ff */
[----:B------:R-:W-:Y:S01]  /*1260*/  IMAD R0, R7, 0x200, R0 ;  /* 0x0000020007007824 */ /* 0x000fe200078e0200 */
[----:B------:R-:W-:Y:S01]  /*1270*/  SHF.R.S32.HI R6, RZ, 0x2, R218 ;  /* 0x00000002ff067819 */ /* 0x000fe200000114da */
[----:B------:R-:W-:Y:S01]  /*1280*/  IMAD.MOV.U32 R7, RZ, RZ, 0x40 ;  /* 0x00000040ff077424 */ /* 0x000fe200078e00ff */
[----:B------:R-:W-:Y:S01]  /*1290*/  LOP3.LUT R213, R213, 0x1ffffffe, RZ, 0xc0, !PT ;  /* 0x1ffffffed5d57812 */ /* 0x000fe200078ec0ff */
[----:B------:R-:W-:Y:S01]  /*12a0*/  IMAD.SHL.U32 R144, R214, 0x8, RZ ;  /* 0x00000008d6907824 */ /* 0x000fe200078e00ff */
[----:B------:R-:W-:Y:S01]  /*12b0*/  LOP3.LUT R9, R4, 0x8, R9, 0xf8, !PT ;  /* 0x0000000804097812 */ /* 0x000fe200078ef809 */
[----:B------:R-:W-:Y:S01]  /*12c0*/  IMAD R6, R13, 0x10, R6 ;  /* 0x000000100d067824 */ /* 0x000fe200078e0206 */
[----:B------:R-:W-:Y:S01]  /*12d0*/  SHF.R.U32.HI R4, RZ, 0x3, R4 ;  /* 0x00000003ff047819 */ /* 0x000fe20000011604 */
[----:B------:R-:W-:Y:S01]  /*12e0*/  IMAD.IADD R213, R214, 0x1, -R213 ;  /* 0x00000001d6d57824 */ /* 0x000fe200078e0ad5 */
[----:B------:R-:W-:-:S02]  /*12f0*/  SHF.R.S32.HI R217, RZ, 0x2, R2 ;  /* 0x00000002ffd97819 */ /* 0x000fc40000011402 */
[----:B------:R-:W-:Y:S01]  /*1300*/  SHF.R.S32.HI R2, RZ, 0x1f, R2 ;  /* 0x0000001fff027819 */ /* 0x000fe20000011402 */
[----:B------:R-:W-:Y:S01]  /*1310*/  IMAD R213, R213, 0x8, R6 ;  /* 0x00000008d5d57824 */ /* 0x000fe200078e0206 */
[----:B------:R-:W-:Y:S01]  /*1320*/  LOP3.LUT R4, R9, R4, RZ, 0x3c, !PT ;  /* 0x0000000409047212 */ /* 0x000fe200078e3cff */
[----:B------:R-:W-:Y:S01]  /*1330*/  IMAD.MOV.U32 R6, RZ, RZ, 0x20 ;  /* 0x00000020ff067424 */ /* 0x000fe200078e00ff */
[----:B------:R-:W-:Y:S02]  /*1340*/  LOP3.LUT R3, R3, 0xfffffe00, RZ, 0xc0, !PT ;  /* 0xfffffe0003037812 */ /* 0x000fe400078ec0ff */
[----:B------:R-:W-:Y:S02]  /*1350*/  R2P PR, R8, 0x6 ;  /* 0x0000000608007804 */ /* 0x000fe40000000000 */
[----:B------:R-:W-:Y:S02]  /*1360*/  LEA.HI R8, R2, R217, RZ, 0x3 ;  /* 0x000000d902087211 */ /* 0x000fe400078f18ff */
[----:B------:R-:W-:-:S02]  /*1370*/  IADD3 R2, R4, R3, R5 ;  /* 0x0000000304027210 */ /* 0x000fc40007ffe005 */
[----:B------:R-:W-:Y:S02]  /*1380*/  LOP3.LUT R4, R4, R3, RZ, 0xfc, !PT ;  /* 0x0000000304047212 */ /* 0x000fe400078efcff */
[----:B------:R-:W-:Y:S02]  /*1390*/  IADD3 R3, R142, 0x40, RZ ;  /* 0x000000408e037810 */ /* 0x000fe40007ffe0ff */
[----:B------:R-:W-:Y:S02]  /*13a0*/  LOP3.LUT R218, R218, 0x7ffffffc, RZ, 0xc0, !PT ;  /* 0x7ffffffcdada7812 */ /* 0x000fe400078ec0ff */
[----:B------:R-:W-:Y:S01]  /*13b0*/  SEL R195, R6, 0xffffffe0, !P1 ;  /* 0xffffffe006c37807 */ /* 0x000fe20004800000 */
[----:B------:R-:W-:Y:S01]  /*13c0*/  IMAD.IADD R138, R142, 0x1, R3 ;  /* 0x000000018e8a7824 */ /* 0x000fe200078e0203 */
[----:B------:R-:W-:Y:S01]  /*13d0*/  LEA R146, R4, 0x100, 0x1 ;  /* 0x0000010004927811 */ /* 0x000fe200078e08ff */
[----:B------:R-:W-:Y:S01]  /*13e0*/  IMAD.IADD R218, R11, 0x1, -R218 ;  /* 0x000000010bda7824 */ /* 0x000fe200078e0ada */
[----:B------:R-:W-:-:S02]  /*13f0*/  LEA R196, R2, 0x18100, 0x1 ;  /* 0x0001810002c47811 */ /* 0x000fc400078e08ff */
[----:B------:R-:W-:Y:S01]  /*1400*/  LOP3.LUT R8, R8, 0xfffffff8, RZ, 0xc0, !PT ;  /* 0xfffffff808087812 */ /* 0x000fe200078ec0ff */
[----:B------:R-:W-:Y:S01]  /*1410*/  IMAD.SHL.U32 R218, R218, 0x2, RZ ;  /* 0x00000002dada7824 */ /* 0x000fe200078e00ff */
[----:B------:R-:W-:Y:S01]  /*1420*/  IADD3 R5, R142, 0x20, RZ ;  /* 0x000000208e057810 */ /* 0x000fe20007ffe0ff */
[----:B------:R-:W-:Y:S01]  /*1430*/  IMAD.IADD R193, R196, 0x1, R195 ;  /* 0x00000001c4c17824 */ /* 0x000fe200078e02c3 */
[----:B------:R-:W-:Y:S01]  /*1440*/  SEL R3, R7, 0xffffffc0, !P2 ;  /* 0xffffffc007037807 */ /* 0x000fe20005000000 */
[----:B------:R-:W-:Y:S01]  /*1450*/  IMAD.IADD R215, R217, 0x1, -R8 ;  /* 0x00000001d9d77824 */ /* 0x000fe200078e0a08 */
[----:B------:R-:W-:Y:S01]  /*1460*/  LEA R194, R0, 0xc100, 0x1 ;  /* 0x0000c10000c27811 */ /* 0x000fe200078e08ff */
[--C-:B------:R-:W-:Y:S01]  /*1470*/  IMAD.IADD R0, R195, 0x1, R146.reuse ;  /* 0x00000001c3007824 */ /* 0x100fe200078e0292 */
[C---:B------:R-:W-:Y:S01]  /*1480*/  IADD3 R137, R142.reuse, 0x30, RZ ;  /* 0x000000308e897810 */ /* 0x040fe20007ffe0ff */
[C---:B------:R-:W-:Y:S01]  /*1490*/  IMAD.IADD R139, R142.reuse, 0x1, R5 ;  /* 0x000000018e8b7824 */ /* 0x040fe200078e0205 */
[----:B------:R-:W-:Y:S01]  /*14a0*/  IADD3 R136, R142, 0x50, RZ ;  /* 0x000000508e887810 */ /* 0x000fe20007ffe0ff */
[--C-:B------:R-:W-:Y:S01]  /*14b0*/  IMAD.IADD R192, R196, 0x1, R3.reuse ;  /* 0x00000001c4c07824 */ /* 0x100fe200078e0203 */
[----:B------:R-:W-:Y:S01]  /*14c0*/  IADD3 R212, R228, 0x40, RZ ;  /* 0x00000040e4d47810 */ /* 0x000fe20007ffe0ff */
[C---:B------:R-:W-:Y:S01]  /*14d0*/  IMAD.IADD R141, R3.reuse, 0x1, R146 ;  /* 0x00000001038d7824 */ /* 0x040fe200078e0292 */
[C---:B------:R-:W-:Y:S01]  /*14e0*/  IADD3 R10, R140.reuse, 0x100, RZ ;  /* 0x000001008c0a7810 */ /* 0x040fe20007ffe0ff */
[----:B------:R-:W-:Y:S01]  /*14f0*/  IMAD.IADD R219, R3, 0x1, R0 ;  /* 0x0000000103db7824 */ /* 0x000fe200078e0200 */
[----:B------:R-:W-:Y:S01]  /*1500*/  IADD3 R11, R140, 0xc100, RZ ;  /* 0x0000c1008c0b7810 */ /* 0x000fe20007ffe0ff */
[----:B------:R-:W-:-:S02]  /*1510*/  IMAD.IADD R147, R193, 0x1, R3 ;  /* 0x00000001c1937824 */ /* 0x000fc400078e0203 */
.L_x_2025:
[----:B------:R-:W-:Y:S01]  /*1520*/  ISETP.NE.U32.AND P0, PT, RZ, c[0x0][0x370], PT ;  /* 0x0000dc00ff007a0c */ /* 0x000fe20003f05070 */
[----:B------:R-:W-:Y:S01]  /*1530*/  IMAD.MOV.U32 R4, RZ, RZ, 0x4 ;  /* 0x00000004ff047424 */ /* 0x000fe200078e00ff */
[----:B------:R-:W-:Y:S01]  /*1540*/  ISETP.NE.U32.AND P1, PT, RZ, c[0x0][0x360], PT ;  /* 0x0000d800ff007a0c */ /* 0x000fe20003f25070 */
[----:B------:R-:W-:Y:S01]  /*1550*/  CS2R R80, SRZ ;  /* 0x0000000000507805 */ /* 0x000fe2000001ff00 */
[----:B------:R-:W-:Y:S01]  /*1560*/  ISETP.NE.AND.EX P2, PT, RZ, c[0x0][0x374], PT, P0 ;  /* 0x0000dd00ff007a0c */ /* 0x000fe20003f45300 */
[----:B------:R-:W-:Y:S01]  /*1570*/  IMAD.MOV.U32 R79, RZ, RZ, RZ ;  /* 0x000000ffff4f7224 */ /* 0x000fe200078e00ff */
[----:B------:R-:W-:Y:S01]  /*1580*/  ISETP.NE.AND.EX P0, PT, RZ, c[0x0][0x364], PT, P1 ;  /* 0x0000d900ff007a0c */ /* 0x000fe20003f05310 */
[----:B------:R-:W-:Y:S01]  /*1590*/  IMAD.MOV.U32 R2, RZ, RZ, RZ ;  /* 0x000000ffff027224 */ /* 0x000fe200078e00ff */
[----:B------:R-:W-:Y:S01]  /*15a0*/  ISETP.NE.U32.AND P1, PT, RZ, c[0x0][0x348], PT ;  /* 0x0000d200ff007a0c */ /* 0x000fe20003f25070 */
[----:B------:R-:W-:Y:S01]  /*15b0*/  IMAD.WIDE R6, R207, R4, c[0x0][0x348] ;  /* 0x0000d200cf067625 */ /* 0x000fe200078e0204 */
[----:B------:R-:W-:-:S02]  /*15c0*/  ISETP.NE.U32.AND P5, PT, RZ, c[0x0][0x350], PT ;  /* 0x0000d400ff007a0c */ /* 0x000fc40003fa5070 */
[----:B------:R-:W-:Y:S01]  /*15d0*/  ISETP.NE.U32.AND P4, PT, RZ, c[0x0][0x358], PT ;  /* 0x0000d600ff007a0c */ /* 0x000fe20003f85070 */
[CC--:B------:R-:W-:Y:S01]  /*15e0*/  IMAD.WIDE R8, R207.reuse, R4.reuse, c[0x0][0x350] ;  /* 0x0000d400cf087625 */ /* 0x0c0fe200078e0204 */
[----:B------:R-:W-:Y:S02]  /*15f0*/  ISETP.NE.AND.EX P1, PT, RZ, c[0x0][0x34c], PT, P1 ;  /* 0x0000d300ff007a0c */ /* 0x000fe40003f25310 */
[----:B------:R-:W-:Y:S01]  /*1600*/  ISETP.NE.AND.EX P5, PT, RZ, c[0x0][0x354], PT, P5 ;  /* 0x0000d500ff007a0c */ /* 0x000fe20003fa5350 */
[----:B------:R-:W-:Y:S01]  /*1610*/  @P2 IMAD.WIDE R16, R207, R4, c[0x0][0x370] ;  /* 0x0000dc00cf102625 */ /* 0x000fe200078e0204 */
[----:B------:R-:W-:-:S03]  /*1620*/  ISETP.NE.AND.EX P4, PT, RZ, c[0x0][0x35c], PT, P4 ;  /* 0x0000d700ff007a0c */ /* 0x000fc60003f85340 */
[CC--:B------:R-:W-:Y:S01]  /*1630*/  @P0 IMAD.WIDE R14, R207.reuse, R4.reuse, c[0x0][0x360] ;  /* 0x0000d800cf0e0625 */ /* 0x0c0fe200078e0204 */
[----:B------:R1:W5:Y:S03]  /*1640*/  @P2 LDG.E R81, [R16.64] ;  /* 0x0000000810512981 */ /* 0x000366000c1e1900 */
[----:B------:R-:W-:Y:S01]  /*1650*/  IMAD.WIDE R12, R207, R4, c[0x0][0x358] ;  /* 0x0000d600cf0c7625 */ /* 0x000fe200078e0204 */
        /* <DEDUP_REMOVED lines=12> */
.L_x_1813:
[----:B------:R-:W-:-:S04]  /*1720*/  ISETP.NE.U32.AND P0, PT, RZ, c[0x0][0x368], PT ;  /* 0x0000da00ff007a0c */ /* 0x000fc80003f05070 */
[----:B------:R-:W-:-:S13]  /*1730*/  ISETP.NE.AND.EX P0, PT, RZ, c[0x0][0x36c], PT, P0 ;  /* 0x0000db00ff007a0c */ /* 0x000fda0003f05300 */
[----:B------:R-:W-:Y:S05]  /*1740*/  @!P0 BRA `(.L_x_1814) ;  /* 0x0000003000008947 */ /* 0x000fea0003800000 */
[----:B-1----:R-:W-:-:S06]  /*1750*/  IMAD.WIDE R6, R207, R4, c[0x0][0x368] ;  /* 0x0000da00cf067625 */ /* 0x002fcc00078e0204 */
[----:B------:R1:W5:Y:S01]  /*1760*/  LDG.E R6, [R6.64] ;  /* 0x0000000806067981 */ /* 0x000362000c1e1900 */
[----:B------:R-:W-:Y:S05]  /*1770*/  BRA `(.L_x_1815) ;  /* 0x0000005000007947 */ /* 0x000fea0003800000 */
.L_x_1814:
[----:B-1----:R-:W-:Y:S01]  /*1780*/  MOV R6, c[0x0][0x1d0] ;  /* 0x0000740000067a02 */ /* 0x002fe20000000f00 */
[----:B------:R-:W-:Y:S05]  /*1790*/  @!P5 BRA `(.L_x_1815) ;  /* 0x000000300000d947 */ /* 0x000fea0003800000 */
[----:B------:R-:W2:Y:S04]  /*17a0*/  LDG.E R6, [R8.64] ;  /* 0x0000000808067981 */ /* 0x000ea8000c1e1900 */
[----:B------:R-:W2:Y:S02]  /*17b0*/  LDG.E R3, [R8.64+0x4] ;  /* 0x0000040808037981 */ /* 0x000ea4000c1e1900 */
[----:B--2---:R-:W-:Y:S02]  /*17c0*/  IADD3 R6, -R6, R3, RZ ;  /* 0x0000000306067210 */ /* 0x004fe40007ffe1ff */
.L_x_1815:
[----:B------:R-:W2:Y:S04]  /*17d0*/  @P4 LDG.E R0, [R12.64] ;  /* 0x000000080c004981 */ /* 0x000ea8000c1e1900 */
[----:B------:R-:W2:Y:S01]  /*17e0*/  @P4 LDG.E R3, [R12.64+0x4] ;  /* 0x000004080c034981 */ /* 0x000ea2000c1e1900 */
[----:B------:R-:W-:Y:S01]  /*17f0*/  ISETP.NE.U32.AND P0, PT, RZ, c[0x0][0x378], PT ;  /* 0x0000de00ff007a0c */ /* 0x000fe20003f05070 */
[----:B-----5:R-:W-:-:S03]  /*1800*/  IMAD.MOV.U32 R76, RZ, RZ, R6 ;  /* 0x000000ffff4c7224 */ /* 0x020fc600078e0006 */
[----:B------:R-:W-:-:S13]  /*1810*/  ISETP.NE.AND.EX P0, PT, RZ, c[0x0][0x37c], PT, P0 ;  /* 0x0000df00ff007a0c */ /* 0x000fda0003f05300 */
[----:B------:R-:W-:-:S05]  /*1820*/  @P0 IMAD.WIDE R14, R207, R4, c[0x0][0x378] ;  /* 0x0000de00cf0e0625 */ /* 0x000fca00078e0204 */
[----:B------:R3:W5:Y:S01]  /*1830*/  @P0 LDG.E R76, [R14.64] ;  /* 0x000000080e4c0981 */ /* 0x000762000c1e1900 */
[----:B------:R-:W-:Y:S01]  /*1840*/  IMAD.MOV.U32 R220, RZ, RZ, c[0x0][0x2c4] ;  /* 0x0000b100ffdc7624 */ /* 0x000fe200078e00ff */
[----:B------:R-:W-:Y:S01]  /*1850*/  LOP3.LUT R222, R222, 0xfffffffb, RZ, 0xc0, !PT ;  /* 0xfffffffbdede7812 */ /* 0x000fe200078ec0ff */
[----:B------:R-:W-:Y:S02]  /*1860*/  IMAD.SHL.U32 R224, R205, 0x80, RZ ;  /* 0x00000080cde07824 */ /* 0x000fe400078e00ff */
[----:B------:R-:W-:Y:S01]  /*1870*/  IMAD.MOV.U32 R86, RZ, RZ, c[0x0][0x228] ;  /* 0x00008a00ff567624 */ /* 0x000fe200078e00ff */
[----:B------:R-:W-:Y:S01]  /*1880*/  ISETP.NE.AND P2, PT, R220, 0x1, PT ;  /* 0x00000001dc00780c */ /* 0x000fe20003f45270 */
[----:B------:R-:W-:Y:S01]  /*1890*/  IMAD.MOV.U32 R205, RZ, RZ, c[0x0][0x32c] ;  /* 0x0000cb00ffcd7624 */ /* 0x000fe200078e00ff */
[----:B------:R-:W-:-:S04]  /*18a0*/  IADD3 R8, R224, 0x7f, RZ ;  /* 0x0000007fe0087810 */ /* 0x000fc80007ffe0ff */
[----:B------:R-:W-:-:S07]  /*18b0*/  ISETP.GE.AND P1, PT, R205, 0x1, PT ;  /* 0x00000001cd00780c */ /* 0x000fce0003f26270 */
[----:B------:R-:W-:-:S04]  /*18c0*/  @P2 LOP3.LUT R222, R222, 0x4, RZ, 0xfc, !PT ;  /* 0x00000004dede2812 */ /* 0x000fc800078efcff */
[----:B------:R-:W-:-:S04]  /*18d0*/  LOP3.LUT R222, R222, 0xfffffff7, RZ, 0xc0, !PT ;  /* 0xfffffff7dede7812 */ /* 0x000fc800078ec0ff */
[----:B------:R-:W-:Y:S01]  /*18e0*/  @P1 LOP3.LUT R222, R222, 0x8, RZ, 0xfc, !PT ;  /* 0x00000008dede1812 */ /* 0x000fe200078efcff */
[----:B--2---:R-:W-:Y:S02]  /*18f0*/  @P4 IMAD.IADD R86, R3, 0x1, -R0 ;  /* 0x0000000103564824 */ /* 0x004fe400078e0a00 */
[----:B------:R-:W-:Y:S02]  /*1900*/  IMAD.IADD R3, R6, 0x1, -R81 ;  /* 0x0000000106037824 */ /* 0x000fe400078e0a51 */
[----:B------:R-:W-:-:S04]  /*1910*/  @P2 IMAD.HI.U32 R0, R8, c[0x0][0x2c8], RZ ;  /* 0x0000b20008002a27 */ /* 0x000fc800078e00ff */
[----:B------:R-:W-:Y:S01]  /*1920*/  IMAD.IADD R226, R3, 0x1, R86 ;  /* 0x0000000103e27824 */ /* 0x000fe200078e0256 */
[----:B------:R-:W-:-:S04]  /*1930*/  @P2 SHF.R.U32.HI R8, RZ, c[0x0][0x2cc], R0 ;  /* 0x0000b300ff082a19 */ /* 0x000fc80000011600 */
[C---:B-1----:R-:W-:Y:S02]  /*1940*/  IADD3 R7, R226.reuse, 0x3f, RZ ;  /* 0x0000003fe2077810 */ /* 0x042fe40007ffe0ff */
[----:B------:R-:W-:Y:S02]  /*1950*/  IADD3 R83, R226, 0x1, -R223 ;  /* 0x00000001e2537810 */ /* 0x000fe40007ffe8df */
[----:B------:R-:W-:-:S03]  /*1960*/  SHF.R.S32.HI R0, RZ, 0x1f, R7 ;  /* 0x0000001fff007819 */ /* 0x000fc60000011407 */
[----:B------:R-:W-:Y:S01]  /*1970*/  IMAD.IADD R5, R83, 0x1, R8 ;  /* 0x0000000153057824 */ /* 0x000fe200078e0208 */
[----:B------:R-:W-:-:S04]  /*1980*/  LEA.HI R0, R0, R7, RZ, 0x6 ;  /* 0x0000000700007211 */ /* 0x000fc800078f30ff */
[----:B------:R-:W-:Y:S02]  /*1990*/  IADD3 R8, R5, c[0x0][0x328], RZ ;  /* 0x0000ca0005087a10 */ /* 0x000fe40007ffe0ff */
[----:B------:R-:W-:Y:S01]  /*19a0*/  SHF.R.S32.HI R84, RZ, 0x6, R0 ;  /* 0x00000006ff547819 */ /* 0x000fe20000011400 */
[----:B------:R-:W-:Y:S05]  /*19b0*/  @!P1 BRA `(.L_x_1816) ;  /* 0x0000010000009947 */ /* 0x000fea0003800000 */
[C---:B---3--:R-:W-:Y:S01]  /*19c0*/  ISETP.GT.AND P0, PT, R5.reuse, RZ, PT ;  /* 0x000000ff0500720c */ /* 0x048fe20003f04270 */
        /* <DEDUP_REMOVED lines=9> */
.L_x_1818:
[----:B------:R-:W-:-:S13]  /*1a60*/  ISETP.NE.AND P0, PT, R205, 0x1, PT ;  /* 0x00000001cd00780c */ /* 0x000fda0003f05270 */
[----:B------:R-:W-:-:S05]  /*1a70*/  @P0 IMAD.HI.U32 R5, R0, c[0x0][0x330], RZ ;  /* 0x0000cc0000050a27 */ /* 0x000fca00078e00ff */
[----:B------:R-:W-:Y:S02]  /*1a80*/  @P0 SHF.R.U32.HI R0, RZ, c[0x0][0x334], R5 ;  /* 0x0000cd00ff000a19 */ /* 0x000fe40000011605 */
.L_x_1819:
[----:B------:R-:W-:Y:S05]  /*1a90*/  BSYNC B0 ;  /* 0x0000000000007941 */ /* 0x000fea0003800000 */
.L_x_1817:
[----:B------:R-:W-:-:S05]  /*1aa0*/  IMAD R5, R0, R205, c[0x0][0x32c] ;  /* 0x0000cb0000057624 */ /* 0x000fca00078e02cd */
[----:B------:R-:W-:-:S04]  /*1ab0*/  IMNMX R8, R8, R5, PT ;  /* 0x0000000508087217 */ /* 0x000fc80003800200 */
.L_x_1816:
[----:B---3--:R-:W-:Y:S01]  /*1ac0*/  IADD3 R8, R8, 0x3f, RZ ;  /* 0x0000003f08087810 */ /* 0x008fe20007ffe0ff */
        /* <DEDUP_REMOVED lines=20> */
.L_x_1822:
[----:B------:R-:W-:-:S13]  /*1c10*/  ISETP.NE.AND P0, PT, R205, 0x1, PT ;  /* 0x00000001cd00780c */ /* 0x000fda0003f05270 */
[----:B------:R-:W-:-:S05]  /*1c20*/  @P0 IMAD.HI.U32 R5, R7, c[0x0][0x330], RZ ;  /* 0x0000cc0007050a27 */ /* 0x000fca00078e00ff */
[----:B------:R-:W-:Y:S02]  /*1c30*/  @P0 SHF.R.U32.HI R7, RZ, c[0x0][0x334], R5 ;  /* 0x0000cd00ff070a19 */ /* 0x000fe40000011605 */
.L_x_1823:
[----:B------:R-:W-:Y:S05]  /*1c40*/  BSYNC B0 ;  /* 0x0000000000007941 */ /* 0x000fea0003800000 */
.L_x_1821:
[----:B------:R-:W-:-:S05]  /*1c50*/  IMAD R7, R7, c[0x0][0x32c], RZ ;  /* 0x0000cb0007077a24 */ /* 0x000fca00078e02ff */
[----:B------:R-:W-:-:S04]  /*1c60*/  IMNMX R8, R8, R7, !PT ;  /* 0x0000000708087217 */ /* 0x000fc80007800200 */
.L_x_1820:
[----:B------:R-:W-:Y:S01]  /*1c70*/  SHF.R.S32.HI R5, RZ, 0x1f, R8 ;  /* 0x0000001fff057819 */ /* 0x000fe20000011408 */
[----:B------:R-:W-:Y:S01]  /*1c80*/  BSSY B0, `(.L_x_1824) ;  /* 0x000002a000007945 */ /* 0x000fe20003800000 */
[C---:B------:R-:W-:Y:S02]  /*1c90*/  LOP3.LUT R7, R206.reuse, 0xff000000, RZ, 0xc0, !PT ;  /* 0xff000000ce077812 */ /* 0x040fe400078ec0ff */
[----:B------:R-:W-:Y:S01]  /*1ca0*/  LEA.HI R8, R5, R8, RZ, 0x6 ;  /* 0x0000000805087211 */ /* 0x000fe200078f30ff */
[----:B------:R-:W-:Y:S01]  /*1cb0*/  IMAD.MOV.U32 R5, RZ, RZ, RZ ;  /* 0x000000ffff057224 */ /* 0x000fe200078e00ff */
[----:B------:R-:W-:Y:S02]  /*1cc0*/  LOP3.LUT R225, R206, 0xff0000, RZ, 0xc0, !PT ;  /* 0x00ff0000cee17812 */ /* 0x000fe400078ec0ff */
[----:B------:R-:W-:Y:S02]  /*1cd0*/  SHF.R.S32.HI R8, RZ, 0x6, R8 ;  /* 0x00000006ff087819 */ /* 0x000fe40000011408 */
[----:B------:R-:W-:-:S02]  /*1ce0*/  SHF.R.U32.HI R12, RZ, 0x8, R7 ;  /* 0x00000008ff0c7819 */ /* 0x000fc40000011607 */
[----:B------:R-:W-:Y:S02]  /*1cf0*/  IMNMX R8, RZ, R8, !PT ;  /* 0x00000008ff087217 */ /* 0x000fe40007800200 */
[----:B------:R-:W-:Y:S02]  /*1d00*/  LEA.HI R225, R225, R12, RZ, 0x10 ;  /* 0x0000000ce1e17211 */ /* 0x000fe400078f80ff */
[----:B------:R-:W-:Y:S02]  /*1d10*/  ISETP.GT.AND P0, PT, R0, R8, PT ;  /* 0x000000080000720c */ /* 0x000fe40003f04270 */
[----:B------:R-:W-:Y:S02]  /*1d20*/  SHF.R.U32.HI R206, RZ, 0x10, R225 ;  /* 0x00000010ffce7819 */ /* 0x000fe400000116e1 */
[----:B------:R-:W-:Y:S02]  /*1d30*/  LOP3.LUT R225, R225, 0xff, RZ, 0xc0, !PT ;  /* 0x000000ffe1e17812 */ /* 0x000fe400078ec0ff */
[----:B------:R-:W-:-:S04]  /*1d40*/  ISETP.NE.AND P1, PT, R206, RZ, PT ;  /* 0x000000ffce00720c */ /* 0x000fc80003f25270 */
[----:B------:R-:W-:-:S03]  /*1d50*/  SEL R85, R206, c[0x0][0x338], P1 ;  /* 0x0000ce00ce557a07 */ /* 0x000fc60000800000 */
[----:B------:R-:W-:Y:S05]  /*1d60*/  @!P0 BRA `(.L_x_1825) ;  /* 0x000001b000008947 */ /* 0x000fea0003800000 */
[-C--:B------:R-:W-:Y:S02]  /*1d70*/  IABS R12, R85.reuse ;  /* 0x00000055000c7213 */ /* 0x080fe40000000000 */
[----:B------:R-:W-:Y:S02]  /*1d80*/  IADD3 R5, R85, -0x1, R0 ;  /* 0xffffffff55057810 */ /* 0x000fe40007ffe000 */
[----:B------:R-:W1:Y:S03]  /*1d90*/  I2F.RP R13, R12 ;  /* 0x0000000c000d7306 */ /* 0x000e660000209400 */
[----:B------:R-:W-:Y:S01]  /*1da0*/  IMAD.IADD R14, R5, 0x1, -R8 ;  /* 0x00000001050e7824 */ /* 0x000fe200078e0a08 */
[----:B------:R-:W-:-:S04]  /*1db0*/  IABS R5, R85 ;  /* 0x0000005500057213 */ /* 0x000fc80000000000 */
[----:B------:R-:W-:Y:S01]  /*1dc0*/  IABS R7, R14 ;  /* 0x0000000e00077213 */ /* 0x000fe20000000000 */
[----:B------:R-:W-:Y:S01]  /*1dd0*/  IMAD.MOV R5, RZ, RZ, -R5 ;  /* 0x000000ffff057224 */ /* 0x000fe200078e0a05 */
[----:B------:R-:W-:-:S04]  /*1de0*/  LOP3.LUT R14, R14, R85, RZ, 0x3c, !PT ;  /* 0x000000550e0e7212 */ /* 0x000fc800078e3cff */
        /* <DEDUP_REMOVED lines=19> */
.L_x_1825:
[----:B------:R-:W-:Y:S05]  /*1f20*/  BSYNC B0 ;  /* 0x0000000000007941 */ /* 0x000fea0003800000 */
.L_x_1824:
[----:B------:R-:W-:Y:S01]  /*1f30*/  IMAD R8, R225, R5, R8 ;  /* 0x00000005e1087224 */ /* 0x000fe200078e0208 */
[----:B------:R-:W-:Y:S01]  /*1f40*/  SHF.R.S32.HI R88, RZ, 0x1f, R211 ;  /* 0x0000001fff587819 */ /* 0x000fe200000114d3 */
[----:B------:R-:W-:Y:S01]  /*1f50*/  IMAD.SHL.U32 R77, R215, 0x40, RZ ;  /* 0x00000040d74d7824 */ /* 0x000fe200078e00ff */
[----:B------:R-:W-:Y:S01]  /*1f60*/  IADD3 R78, R228, 0x80, RZ ;  /* 0x00000080e44e7810 */ /* 0x000fe20007ffe0ff */
[----:B------:R-:W-:Y:S01]  /*1f70*/  IMAD.IADD R5, R8, 0x1, R5 ;  /* 0x0000000108057824 */ /* 0x000fe200078e0205 */
[----:B------:R-:W-:Y:S01]  /*1f80*/  LEA.HI R12, R88, R211, RZ, 0x5 ;  /* 0x000000d3580c7211 */ /* 0x000fe200078f28ff */
[----:B------:R-:W-:Y:S01]  /*1f90*/  IMAD R8, R8, 0x40, -R3 ;  /* 0x0000004008087824 */ /* 0x000fe200078e0a03 */
[----:B------:R-:W-:Y:S02]  /*1fa0*/  LOP3.LUT R77, R77, 0x1c0, RZ, 0xc0, !PT ;  /* 0x000001c04d4d7812 */ /* 0x000fe400078ec0ff */
[----:B------:R-:W-:-:S02]  /*1fb0*/  IMNMX R0, R0, R5, PT ;  /* 0x0000000500007217 */ /* 0x000fc40003800200 */
[----:B------:R-:W-:Y:S02]  /*1fc0*/  SHF.R.S32.HI R12, RZ, 0x5, R12 ;  /* 0x00000005ff0c7819 */ /* 0x000fe4000001140c */
[----:B------:R-:W-:Y:S01]  /*1fd0*/  SHF.R.U32.HI R13, RZ, 0x3, R77 ;  /* 0x00000003ff0d7819 */ /* 0x000fe2000001164d */
[----:B------:R-:W-:Y:S01]  /*1fe0*/  IMAD R3, R0, 0x40, -R3 ;  /* 0x0000004000037824 */ /* 0x000fe200078e0a03 */
[----:B------:R-:W-:Y:S01]  /*1ff0*/  IMNMX R0, RZ, R8, !PT ;  /* 0x00000008ff007217 */ /* 0x000fe20007800200 */
[----:B------:R-:W-:-:S03]  /*2000*/  IMAD.SHL.U32 R12, R12, 0x200, RZ ;  /* 0x000002000c0c7824 */ /* 0x000fc600078e00ff */
[----:B------:R-:W-:Y:S02]  /*2010*/  IMNMX R3, R3, R86, PT ;  /* 0x0000005603037217 */ /* 0x000fe40003800200 */
[----:B------:R-:W-:Y:S02]  /*2020*/  SHF.R.U32.HI R14, RZ, 0x6, R0 ;  /* 0x00000006ff0e7819 */ /* 0x000fe40000011600 */
[----:B------:R-:W-:-:S03]  /*2030*/  ISETP.GT.AND P0, PT, R3, R0, PT ;  /* 0x000000000300720c */ /* 0x000fc60003f04270 */
[----:B------:R-:W-:-:S10]  /*2040*/  IMAD.MOV.U32 R5, RZ, RZ, R14 ;  /* 0x000000ffff057224 */ /* 0x000fd400078e000e */
[----:B------:R-:W-:-:S04]  /*2050*/  @P0 IADD3 R3, R3, 0x3f, RZ ;  /* 0x0000003f03030810 */ /* 0x000fc80007ffe0ff */
        /* <DEDUP_REMOVED lines=9> */
[----:B------:R-:W-:Y:S01]  /*20f0*/  LEA.HI R17, R88, R211, RZ, 0x3 ;  /* 0x000000d358117211 */ /* 0x000fe200078f18ff */
[----:B------:R-:W-:Y:S01]  /*2100*/  IMAD.MOV.U32 R103, RZ, RZ, 0x5 ;  /* 0x00000005ff677424 */ /* 0x000fe200078e00ff */
[----:B------:R-:W-:Y:S01]  /*2110*/  SHF.R.S32.HI R0, RZ, 0x1f, R2 ;  /* 0x0000001fff007819 */ /* 0x000fe20000011402 */
[----:B------:R-:W-:Y:S01]  /*2120*/  IMAD.MOV.U32 R104, RZ, RZ, c[0x0][0x258] ;  /* 0x00009600ff687624 */ /* 0x000fe200078e00ff */
[----:B------:R-:W-:Y:S01]  /*2130*/  SHF.R.S32.HI R17, RZ, 0x3, R17 ;  /* 0x00000003ff117819 */ /* 0x000fe20000011411 */
[----:B------:R-:W-:Y:S01]  /*2140*/  IMAD.WIDE.U32 R160, R217, c[0x0][0x1e0], RZ ;  /* 0x00007800d9a07a25 */ /* 0x000fe200078e00ff */
[--C-:B------:R-:W-:Y:S02]  /*2150*/  SHF.R.S32.HI R229, RZ, 0x1f, R228.reuse ;  /* 0x0000001fffe57819 */ /* 0x100fe400000114e4 */
[C---:B------:R-:W-:Y:S01]  /*2160*/  IADD3 R9, P0, R17.reuse, R2, RZ ;  /* 0x0000000211097210 */ /* 0x040fe20007f1e0ff */
[----:B------:R-:W-:Y:S01]  /*2170*/  IMAD.IADD R4, R86, 0x1, -R17 ;  /* 0x0000000156047824 */ /* 0x000fe200078e0a11 */
[----:B------:R-:W-:Y:S01]  /*2180*/  SHF.R.S32.HI R16, RZ, 0x1f, R207 ;  /* 0x0000001fff107819 */ /* 0x000fe200000114cf */
[----:B------:R-:W-:Y:S01]  /*2190*/  IMAD.SHL.U32 R97, R104, 0x40, RZ ;  /* 0x0000004068617824 */ /* 0x000fe200078e00ff */
[----:B------:R-:W-:Y:S01]  /*21a0*/  LEA.HI.X.SX32 R7, R17, R0, 0x1, P0 ;  /* 0x0000000011077211 */ /* 0x000fe200000f0eff */
[----:B------:R-:W-:Y:S01]  /*21b0*/  IMAD.WIDE.U32 R2, R9, c[0x0][0x238], R228 ;  /* 0x00008e0009027a25 */ /* 0x000fe200078e00e4 */
[----:B------:R-:W-:-:S02]  /*21c0*/  IADD3 R15, R5, -0x1, RZ ;  /* 0xffffffff050f7810 */ /* 0x000fc40007ffe0ff */
[----:B------:R-:W-:Y:S01]  /*21d0*/  SEL R152, R207, RZ, !P4 ;  /* 0x000000ffcf987207 */ /* 0x000fe20006000000 */
[----:B------:R-:W-:Y:S01]  /*21e0*/  IMAD R0, R7, c[0x0][0x238], RZ ;  /* 0x00008e0007007a24 */ /* 0x000fe200078e02ff */
[----:B------:R-:W-:Y:S01]  /*21f0*/  MOV R20, c[0x0][0x238] ;  /* 0x00008e0000147a02 */ /* 0x000fe20000000f00 */
[----:B------:R-:W-:Y:S01]  /*2200*/  IMAD R4, R15, -0x40, R4 ;  /* 0xffffffc00f047824 */ /* 0x000fe200078e0204 */
[----:B------:R-:W-:Y:S01]  /*2210*/  IADD3 R156, R6, R80, RZ ;  /* 0x00000050069c7210 */ /* 0x000fe20007ffe0ff */
[----:B------:R-:W-:Y:S01]  /*2220*/  IMAD R0, R9, c[0x0][0x23c], R0 ;  /* 0x00008f0009007a24 */ /* 0x000fe200078e0200 */
[C---:B------:R-:W-:Y:S01]  /*2230*/  SHF.L.U64.HI R101, R20.reuse, R103, c[0x0][0x23c] ;  /* 0x00008f0014657619 */ /* 0x040fe20000010267 */
[----:B------:R-:W-:Y:S01]  /*2240*/  IMAD.SHL.U32 R100, R20, 0x40, RZ ;  /* 0x0000004014647824 */ /* 0x000fe200078e00ff */
[----:B------:R-:W-:Y:S01]  /*2250*/  ISETP.GE.AND P0, PT, R4, 0x1, PT ;  /* 0x000000010400780c */ /* 0x000fe20003f06270 */
[----:B------:R-:W-:Y:S01]  /*2260*/  IMAD.IADD R3, R3, 0x1, R0 ;  /* 0x0000000103037824 */ /* 0x000fe200078e0200 */
[----:B------:R-:W-:Y:S01]  /*2270*/  SHF.R.S32.HI R0, RZ, 0x1f, R15 ;  /* 0x0000001fff007819 */ /* 0x000fe2000001140f */
[----:B------:R-:W-:Y:S01]  /*2280*/  IMAD.SHL.U32 R102, R20, 0x20, RZ ;  /* 0x0000002014667824 */ /* 0x000fe200078e00ff */
[----:B------:R-:W-:Y:S01]  /*2290*/  ISETP.GE.AND P1, PT, R4, 0x21, PT ;  /* 0x000000210400780c */ /* 0x000fe20003f26270 */
[----:B------:R-:W-:Y:S01]  /*22a0*/  IMAD.WIDE.U32 R150, R221, c[0x0][0x240], R2 ;  /* 0x00009000dd967a25 */ /* 0x000fe200078e0002 */
[----:B------:R-:W-:-:S02]  /*22b0*/  SEL R2, R16, RZ, !P4 ;  /* 0x000000ff10027207 */ /* 0x000fc40006000000 */
[----:B------:R-:W-:Y:S01]  /*22c0*/  SHF.R.S32.HI R4, RZ, 0x1f, R156 ;  /* 0x0000001fff047819 */ /* 0x000fe2000001149c */
[----:B------:R-:W-:Y:S01]  /*22d0*/  IMAD R151, R221, c[0x0][0x244], R151 ;  /* 0x00009100dd977a24 */ /* 0x000fe200078e0297 */
[----:B------:R-:W-:Y:S01]  /*22e0*/  ISETP.GE.AND P4, PT, R212, c[0x0][0x1d4], PT ;  /* 0x00007500d4007a0c */ /* 0x000fe20003f86270 */
[----:B------:R-:W-:Y:S01]  /*22f0*/  IMAD.MOV.U32 R3, RZ, RZ, 0x6 ;  /* 0x00000006ff037424 */ /* 0x000fe200078e00ff */
[----:B------:R-:W-:Y:S01]  /*2300*/  MOV R96, c[0x0][0x1e0] ;  /* 0x0000780000607a02 */ /* 0x000fe20000000f00 */
[----:B------:R-:W-:Y:S01]  /*2310*/  IMAD R159, R2, c[0x0][0x248], RZ ;  /* 0x00009200029f7a24 */ /* 0x000fe200078e02ff */
[----:B------:R-:W-:Y:S01]  /*2320*/  SHF.L.U64.HI R103, R104, R103, c[0x0][0x25c] ;  /* 0x0000970068677619 */ /* 0x000fe20000010267 */
[----:B------:R-:W-:Y:S01]  /*2330*/  IMAD.WIDE.U32 R150, R152, c[0x0][0x248], R150 ;  /* 0x0000920098967a25 */ /* 0x000fe200078e0096 */
[-C--:B------:R-:W-:Y:S02]  /*2340*/  SHF.L.U64.HI R98, R20, R3.reuse, c[0x0][0x23c] ;  /* 0x00008f0014627619 */ /* 0x080fe40000010203 */
[----:B------:R-:W-:Y:S01]  /*2350*/  SHF.L.U64.HI R94, R96, R3, c[0x0][0x1e4] ;  /* 0x00007900605e7619 */ /* 0x000fe20000010203 */
[----:B------:R-:W-:Y:S01]  /*2360*/  IMAD R159, R152, c[0x0][0x24c], R159 ;  /* 0x00009300989f7a24 */ /* 0x000fe200078e029f */
[----:B------:R-:W-:Y:S01]  /*2370*/  MOV R158, R150 ;  /* 0x00000096009e7202 */ /* 0x000fe20000000f00 */
[----:B------:R-:W-:Y:S01]  /*2380*/  IMAD R17, R98, R15, RZ ;  /* 0x0000000f62117224 */ /* 0x000fe200078e02ff */
[----:B------:R-:W-:Y:S01]  /*2390*/  SHF.L.U64.HI R95, R104, R3, c[0x0][0x25c] ;  /* 0x00009700685f7619 */ /* 0x000fe20000010203 */
[----:B------:R-:W-:Y:S01]  /*23a0*/  IMAD R7, R7, c[0x0][0x258], RZ ;  /* 0x0000960007077a24 */ /* 0x000fe200078e02ff */
[----:B------:R-:W-:Y:S01]  /*23b0*/  IADD3 R159, R151, R159, RZ ;  /* 0x0000009f979f7210 */ /* 0x000fe20007ffe0ff */
[-C--:B------:R-:W-:Y:S01]  /*23c0*/  IMAD R6, R0, R100.reuse, R17 ;  /* 0x0000006400067224 */ /* 0x080fe200078e0211 */
[----:B------:R-:W-:Y:S01]  /*23d0*/  SHF.R.S32.HI R145, RZ, 0x1f, R144 ;  /* 0x0000001fff917819 */ /* 0x000fe20000011490 */
[----:B------:R-:W-:Y:S01]  /*23e0*/  IMAD R17, R4, c[0x0][0x1e0], RZ ;  /* 0x0000780004117a24 */ /* 0x000fe200078e02ff */
[----:B------:R-:W-:Y:S01]  /*23f0*/  SHF.R.S32.HI R143, RZ, 0x1f, R142 ;  /* 0x0000001fff8f7819 */ /* 0x000fe2000001148e */
[----:B------:R-:W-:Y:S01]  /*2400*/  IMAD.WIDE.U32 R28, R15, R100, R158 ;  /* 0x000000640f1c7225 */ /* 0x000fe200078e009e */
[----:B------:R-:W-:-:S02]  /*2410*/  SHF.L.U32 R96, R96, 0x6, RZ ;  /* 0x0000000660607819 */ /* 0x000fc400000006ff */
[----:B------:R-:W-:Y:S01]  /*2420*/  SHF.L.U32 R104, R104, 0x5, RZ ;  /* 0x0000000568687819 */ /* 0x000fe200000006ff */
[----:B------:R-:W-:Y:S01]  /*2430*/  IMAD.WIDE.U32 R24, R9, c[0x0][0x258], R228 ;  /* 0x0000960009187a25 */ /* 0x000fe200078e00e4 */
[----:B------:R-:W-:Y:S02]  /*2440*/  IADD3 R6, R29, R6, RZ ;  /* 0x000000061d067210 */ /* 0x000fe40007ffe0ff */
[----:B------:R-:W-:Y:S01]  /*2450*/  @P0 LEA R22, P2, R28, c[0x0][0x220], 0x1 ;  /* 0x000088001c160a11 */ /* 0x000fe200078408ff */
[----:B------:R-:W-:Y:S02]  /*2460*/  IMAD R7, R9, c[0x0][0x25c], R7 ;  /* 0x0000970009077a24 */ /* 0x000fe400078e0207 */
[----:B------:R-:W-:Y:S01]  /*2470*/  IMAD.WIDE.U32 R26, R156, c[0x0][0x1e0], RZ ;  /* 0x000078009c1a7a25 */ /* 0x000fe200078e00ff */
[----:B------:R-:W-:Y:S02]  /*2480*/  @P0 LEA.HI.X R23, R28, c[0x0][0x224], R6, 0x1, P2 ;  /* 0x000089001c170a11 */ /* 0x000fe400010f0c06 */
[----:B------:R-:W-:Y:S01]  /*2490*/  @P1 IADD3 R9, P2, R102, R28, RZ ;  /* 0x0000001c66091210 */ /* 0x000fe20007f5e0ff */
[----:B------:R-:W-:Y:S01]  /*24a0*/  IMAD R8, R156, c[0x0][0x1e4], R17 ;  /* 0x000079009c087a24 */ /* 0x000fe200078e0211 */
[----:B------:R-:W-:Y:S01]  /*24b0*/  IADD3 R25, R25, R7, RZ ;  /* 0x0000000719197210 */ /* 0x000fe20007ffe0ff */
[----:B------:R-:W-:-:S02]  /*24c0*/  IMAD R91, R2, c[0x0][0x268], RZ ;  /* 0x00009a00025b7a24 */ /* 0x000fc400078e02ff */
[----:B------:R-:W-:Y:S01]  /*24d0*/  @P1 IMAD.X R6, R6, 0x1, R101, P2 ;  /* 0x0000000106061824 */ /* 0x000fe200010e0665 */
[----:B------:R-:W-:Y:S01]  /*24e0*/  @P1 LEA R20, P2, R9, c[0x0][0x220], 0x1 ;  /* 0x0000880009141a11 */ /* 0x000fe200078408ff */
[----:B------:R-:W-:Y:S02]  /*24f0*/  IMAD.IADD R27, R27, 0x1, R8 ;  /* 0x000000011b1b7824 */ /* 0x000fe400078e0208 */
[----:B------:R-:W-:Y:S01]  /*2500*/  IMAD R91, R152, c[0x0][0x26c], R91 ;  /* 0x00009b00985b7a24 */ /* 0x000fe200078e025b */
[----:B------:R-:W-:Y:S01]  /*2510*/  @P1 LEA.HI.X R21, R9, c[0x0][0x224], R6, 0x1, P2 ;  /* 0x0000890009151a11 */ /* 0x000fe200010f0c06 */
[----:B------:R-:W-:Y:S01]  /*2520*/  IMAD.WIDE.U32 R154, R221, c[0x0][0x1e8], R26 ;  /* 0x00007a00dd9a7a25 */ /* 0x000fe200078e001a */
[----:B------:R-:W-:-:S03]  /*2530*/  SHF.R.S32.HI R9, RZ, 0x1f, R217 ;  /* 0x0000001fff097819 */ /* 0x000fc600000114d9 */
[----:B------:R-:W-:-:S04]  /*2540*/  IMAD.WIDE.U32 R6, R221, c[0x0][0x260], R24 ;  /* 0x00009800dd067a25 */ /* 0x000fc800078e0018 */
[C---:B------:R-:W-:Y:S02]  /*2550*/  IMAD R155, R221.reuse, c[0x0][0x1ec], R155 ;  /* 0x00007b00dd9b7a24 */ /* 0x040fe400078e029b */
[----:B------:R-:W-:Y:S02]  /*2560*/  IMAD R7, R221, c[0x0][0x264], R7 ;  /* 0x00009900dd077a24 */ /* 0x000fe400078e0207 */
[----:B------:R-:W-:Y:S02]  /*2570*/  IMAD R2, R9, c[0x0][0x1e0], RZ ;  /* 0x0000780009027a24 */ /* 0x000fe400078e02ff */
[----:B------:R-:W-:-:S04]  /*2580*/  IMAD.WIDE.U32 R152, R152, c[0x0][0x268], R6 ;  /* 0x00009a0098987a25 */ /* 0x000fc800078e0006 */
[----:B------:R-:W-:Y:S02]  /*2590*/  IMAD R99, R217, c[0x0][0x1e4], R2 ;  /* 0x00007900d9637a24 */ /* 0x000fe400078e0202 */
[----:B------:R-:W-:Y:S02]  /*25a0*/  IMAD.IADD R91, R153, 0x1, R91 ;  /* 0x00000001995b7824 */ /* 0x000fe400078e025b */
[----:B------:R-:W-:Y:S01]  /*25b0*/  IMAD.IADD R99, R161, 0x1, R99 ;  /* 0x00000001a1637824 */ /* 0x000fe200078e0263 */
[----:B--2---:R-:W-:Y:S01]  /*25c0*/  @P3 SHF.R.S32.HI R19, RZ, 0x1f, R18 ;  /* 0x0000001fff133819 */ /* 0x004fe20000011412 */
[----:B------:R-:W-:Y:S01]  /*25d0*/  @!P3 IMAD.MOV.U32 R19, RZ, RZ, R16 ;  /* 0x000000ffff13b224 */ /* 0x000fe200078e0010 */
[----:B------:R-:W-:Y:S02]  /*25e0*/  @!P3 MOV R18, R207 ;  /* 0x000000cf0012b202 */ /* 0x000fe40000000f00 */
[----:B------:R-:W-:Y:S02]  /*25f0*/  ISETP.GE.AND P3, PT, R78, c[0x0][0x1d4], PT ;  /* 0x000075004e007a0c */ /* 0x000fe40003f66270 */
[----:B------:R-:W-:-:S02]  /*2600*/  SEL R148, R18, RZ, !P5 ;  /* 0x000000ff12947207 */ /* 0x000fc40006800000 */
[----:B------:R-:W-:Y:S02]  /*2610*/  SEL R123, R19, RZ, !P5 ;  /* 0x000000ff137b7207 */ /* 0x000fe40006800000 */
[----:B------:R-:W-:Y:S01]  /*2620*/  ISETP.GE.AND P5, PT, R228, c[0x0][0x1d4], PT ;  /* 0x00007500e4007a0c */ /* 0x000fe20003fa6270 */
[----:B------:R-:W-:-:S04]  /*2630*/  IMAD.WIDE.U32 R154, R148, c[0x0][0x1f0], R154 ;  /* 0x00007c00949a7a25 */ /* 0x000fc800078e009a */
[----:B------:R-:W-:-:S04]  /*2640*/  IMAD R93, R123, c[0x0][0x1f0], RZ ;  /* 0x00007c007b5d7a24 */ /* 0x000fc800078e02ff */
[----:B------:R-:W-:-:S04]  /*2650*/  IMAD R93, R148, c[0x0][0x1f4], R93 ;  /* 0x00007d00945d7a24 */ /* 0x000fc800078e025d */
[----:B------:R-:W-:Y:S01]  /*2660*/  @!PT LDS RZ, [RZ] ;  /* 0x00000000fffff984 */ /* 0x000fe20000000800 */
[----:B------:R-:W-:Y:S01]  /*2670*/  @!PT LDS RZ, [RZ] ;  /* 0x00000000fffff984 */ /* 0x000fe20000000800 */
[----:B------:R-:W-:Y:S01]  /*2680*/  @!PT LDS RZ, [RZ] ;  /* 0x00000000fffff984 */ /* 0x000fe20000000800 */
[----:B------:R1:W-:Y:S01]  /*2690*/  @P0 LDGSTS.E.BYPASS.LTC128B.128 [R140+0xc100], [R22.64], !P5 ;  /* 0x0c100000168c0fae */ /* 0x0003e2000e901d48 */
[----:B------:R-:W-:-:S03]  /*26a0*/  IADD3 R93, R155, R93, RZ ;  /* 0x0000005d9b5d7210 */ /* 0x000fc60007ffe0ff */
[----:B------:R1:W-:Y:S04]  /*26b0*/  @P0 LDGSTS.E.BYPASS.LTC128B.128 [R140+0xe100], [R22.64+0x80], !P4 ;  /* 0x0e100080168c0fae */ /* 0x0003e8000e101d48 */
[----:B------:R1:W-:Y:S04]  /*26c0*/  @P0 LDGSTS.E.BYPASS.LTC128B.128 [R140+0x10100], [R22.64+0x100], !P3 ;  /* 0x10100100168c0fae */ /* 0x0003e8000d901d48 */
[----:B------:R1:W-:Y:S04]  /*26d0*/  @P1 LDGSTS.E.BYPASS.LTC128B.128 [R140+0xd100], [R20.64], !P5 ;  /* 0x0d100000148c1fae */ /* 0x0003e8000e901d48 */
[----:B------:R1:W-:Y:S04]  /*26e0*/  @P1 LDGSTS.E.BYPASS.LTC128B.128 [R140+0xf100], [R20.64+0x80], !P4 ;  /* 0x0f100080148c1fae */ /* 0x0003e8000e101d48 */
[----:B------:R1:W-:Y:S04]  /*26f0*/  @P1 LDGSTS.E.BYPASS.LTC128B.128 [R140+0x11100], [R20.64+0x100], !P3 ;  /* 0x11100100148c1fae */ /* 0x0003e8000d901d48 */
[----:B------:R-:W0:Y:S01]  /*2700*/  LDGDEPBAR ;  /* 0x00000000000079af */ /* 0x000e220000000000 */
[----:B------:R-:W-:Y:S02]  /*2710*/  WARPSYNC 0xffffffff ;  /* 0xffffffff00007948 */ /* 0x000fe40003800000 */
[----:B------:R-:W-:Y:S01]  /*2720*/  BAR.SYNC.DEFER_BLOCKING 0x0 ;  /* 0x0000000000007b1d */ /* 0x000fe20000010000 */
[----:B------:R-:W-:Y:S01]  /*2730*/  IMAD R2, R95, R15, RZ ;  /* 0x0000000f5f027224 */ /* 0x000fe200078e02ff */
[----:B------:R-:W-:Y:S01]  /*2740*/  IADD3 R89, P6, P2, R154, R160, R144 ;  /* 0x000000a09a597210 */ /* 0x000fe20007ade090 */
[----:B------:R-:W-:Y:S01]  /*2750*/  IMAD.MOV.U32 R90, RZ, RZ, R152 ;  /* 0x000000ffff5a7224 */ /* 0x000fe200078e0098 */
[----:B-----5:R-:W-:Y:S01]  /*2760*/  SHF.R.S32.HI R117, RZ, 0x1f, R76 ;  /* 0x0000001fff757819 */ /* 0x020fe2000001144c */
[----:B------:R-:W-:Y:S01]  /*2770*/  IMAD R2, R0, R97, R2 ;  /* 0x0000006100027224 */ /* 0x000fe200078e0202 */
[----:B------:R-:W-:Y:S01]  /*2780*/  IADD3.X R87, R93, R99, R145, P6, P2 ;  /* 0x000000635d577210 */ /* 0x000fe200037e4491 */
[----:B------:R-:W-:Y:S01]  /*2790*/  IMAD.WIDE.U32 R6, R15, R97, R90 ;  /* 0x000000610f067225 */ /* 0x000fe200078e005a */
[----:B------:R-:W-:Y:S01]  /*27a0*/  ULDC.U8 UR4, c[0x0][0x298] ;  /* 0x0000a60000047ab9 */ /* 0x000fe20000000000 */
[----:B------:R-:W-:-:S02]  /*27b0*/  LOP3.LUT P6, RZ, R215, 0x4, RZ, 0xc0, !PT ;  /* 0x00000004d7ff7812 */ /* 0x000fc400078cc0ff */
[----:B------:R-:W-:Y:S01]  /*27c0*/  IMAD.IADD R2, R7, 0x1, R2 ;  /* 0x0000000107027824 */ /* 0x000fe200078e0202 */
[C---:B-1----:R-:W-:Y:S01]  /*27d0*/  @P0 LEA R20, P2, R6.reuse, c[0x0][0x250], 0x1 ;  /* 0x0000940006140a11 */ /* 0x042fe200078408ff */
[C---:B------:R-:W-:Y:S02]  /*27e0*/  IMAD R164, R9.reuse, c[0x0][0x290], RZ ;  /* 0x0000a40009a47a24 */ /* 0x040fe400078e02ff */
[----:B------:R-:W-:Y:S01]  /*27f0*/  IMAD R162, R9, c[0x0][0x280], RZ ;  /* 0x0000a00009a27a24 */ /* 0x000fe200078e02ff */
[----:B------:R-:W-:Y:S01]  /*2800*/  @P0 LEA.HI.X R21, R6, c[0x0][0x254], R2, 0x1, P2 ;  /* 0x0000950006150a11 */ /* 0x000fe200010f0c02 */
[----:B------:R-:W-:Y:S01]  /*2810*/  IMAD.MOV.U32 R92, RZ, RZ, 0x1 ;  /* 0x00000001ff5c7424 */ /* 0x000fe200078e00ff */
[----:B------:R-:W-:Y:S01]  /*2820*/  @P1 IADD3 R0, P2, R104, R6, RZ ;  /* 0x0000000668001210 */ /* 0x000fe20007f5e0ff */
[----:B------:R-:W-:Y:S02]  /*2830*/  IMAD R123, R123, c[0x0][0x218], RZ ;  /* 0x000086007b7b7a24 */ /* 0x000fe400078e02ff */
[C---:B------:R-:W-:Y:S01]  /*2840*/  IMAD.WIDE.U32 R166, R217.reuse, c[0x0][0x280], R144 ;  /* 0x0000a000d9a67a25 */ /* 0x040fe200078e0090 */
[----:B------:R-:W-:Y:S01]  /*2850*/  @!PT LDS RZ, [RZ] ;  /* 0x00000000fffff984 */ /* 0x000fe20000000800 */
[----:B------:R-:W-:Y:S01]  /*2860*/  @!PT LDS RZ, [RZ] ;  /* 0x00000000fffff984 */ /* 0x000fe20000000800 */
[----:B------:R-:W-:Y:S01]  /*2870*/  @!PT LDS RZ, [RZ] ;  /* 0x00000000fffff984 */ /* 0x000fe20000000800 */
[----:B------:R1:W-:Y:S03]  /*2880*/  @P0 LDGSTS.E.BYPASS.LTC128B.128 [R140+0x100], [R20.64], !P5 ;  /* 0x00100000148c0fae */ /* 0x0003e6000e901d48 */
[----:B------:R-:W-:Y:S01]  /*2890*/  @P1 IMAD.X R7, R2, 0x1, R103, P2 ;  /* 0x0000000102071824 */ /* 0x000fe200010e0667 */
[----:B------:R-:W-:Y:S01]  /*28a0*/  @P1 LEA R16, P2, R0, c[0x0][0x250], 0x1 ;  /* 0x0000940000101a11 */ /* 0x000fe200078408ff */
[----:B------:R-:W-:Y:S01]  /*28b0*/  IMAD R123, R148, c[0x0][0x21c], R123 ;  /* 0x00008700947b7a24 */ /* 0x000fe200078e027b */
[----:B------:R1:W-:Y:S01]  /*28c0*/  @P0 LDGSTS.E.BYPASS.LTC128B.128 [R140+0x2100], [R20.64+0x80], !P4 ;  /* 0x02100080148c0fae */ /* 0x0003e2000e101d48 */
[C---:B------:R-:W-:Y:S01]  /*28d0*/  IMAD R162, R217.reuse, c[0x0][0x284], R162 ;  /* 0x0000a100d9a27a24 */ /* 0x040fe200078e02a2 */
[----:B------:R-:W-:Y:S01]  /*28e0*/  @P1 LEA.HI.X R17, R0, c[0x0][0x254], R7, 0x1, P2 ;  /* 0x0000950000111a11 */ /* 0x000fe200010f0c07 */
[----:B------:R-:W-:Y:S01]  /*28f0*/  IMAD R164, R217, c[0x0][0x294], R164 ;  /* 0x0000a500d9a47a24 */ /* 0x000fe200078e02a4 */
[----:B------:R1:W-:Y:S01]  /*2900*/  @P0 LDGSTS.E.BYPASS.LTC128B.128 [R140+0x4100], [R20.64+0x100], !P3 ;  /* 0x04100100148c0fae */ /* 0x0003e2000d901d48 */
[----:B------:R-:W-:Y:S01]  /*2910*/  ISETP.GT.AND P0, PT, R15, R14, PT ;  /* 0x0000000e0f00720c */ /* 0x000fe20003f04270 */
[----:B------:R-:W-:Y:S01]  /*2920*/  IMAD.IADD R167, R167, 0x1, R162 ;  /* 0x00000001a7a77824 */ /* 0x000fe200078e02a2 */
[----:B------:R-:W-:Y:S01]  /*2930*/  ISETP.GE.AND P2, PT, R144, c[0x0][0x27c], PT ;  /* 0x00009f0090007a0c */ /* 0x000fe20003f46270 */
[----:B------:R2:W-:Y:S01]  /*2940*/  @P1 LDGSTS.E.BYPASS.LTC128B.128 [R140+0x1100], [R16.64], !P5 ;  /* 0x01100000108c1fae */ /* 0x0005e2000e901d48 */
[----:B------:R-:W-:-:S03]  /*2950*/  IMAD.WIDE.U32 R168, R217, c[0x0][0x290], R144 ;  /* 0x0000a400d9a87a25 */ /* 0x000fc600078e0090 */
[----:B------:R2:W-:Y:S01]  /*2960*/  @P1 LDGSTS.E.BYPASS.LTC128B.128 [R140+0x3100], [R16.64+0x80], !P4 ;  /* 0x03100080108c1fae */ /* 0x0005e2000e101d48 */
[----:B------:R-:W-:-:S03]  /*2970*/  IMAD.WIDE.U32 R22, R217, c[0x0][0x290], R142 ;  /* 0x0000a400d9167a25 */ /* 0x000fc600078e008e */
[----:B------:R2:W-:Y:S01]  /*2980*/  @P1 LDGSTS.E.BYPASS.LTC128B.128 [R140+0x5100], [R16.64+0x100], !P3 ;  /* 0x05100100108c1fae */ /* 0x0005e2000d901d48 */
[----:B------:R-:W-:Y:S01]  /*2990*/  IMAD.IADD R169, R169, 0x1, R164 ;  /* 0x00000001a9a97824 */ /* 0x000fe200078e02a4 */
[----:B------:R-:W-:Y:S01]  /*29a0*/  @P0 IADD3 R7, R5, -0x2, RZ ;  /* 0xfffffffe05070810 */ /* 0x000fe20007ffe0ff */
[----:B------:R-:W-:Y:S01]  /*29b0*/  IMAD.IADD R165, R164, 0x1, R23 ;  /* 0x00000001a4a57824 */ /* 0x000fe200078e0217 */
[----:B------:R-:W0:Y:S01]  /*29c0*/  LDGDEPBAR ;  /* 0x00000000000079af */ /* 0x000e220000000000 */
[----:B------:R-:W-:Y:S01]  /*29d0*/  IMAD.MOV.U32 R164, RZ, RZ, R22 ;  /* 0x000000ffffa47224 */ /* 0x000fe200078e0016 */
[----:B------:R-:W-:Y:S01]  /*29e0*/  @P0 SHF.R.S32.HI R0, RZ, 0x1f, R7 ;  /* 0x0000001fff000819 */ /* 0x000fe20000011407 */
[----:B------:R-:W-:Y:S02]  /*29f0*/  @P0 IMAD R5, R98, R7, RZ ;  /* 0x0000000762050224 */ /* 0x000fe400078e02ff */
[----:B------:R-:W-:-:S04]  /*2a00*/  @P0 IMAD.WIDE.U32 R6, R7, R100, R158 ;  /* 0x0000006407060225 */ /* 0x000fc800078e009e */
[----:B------:R-:W-:Y:S01]  /*2a10*/  @P0 IMAD R0, R0, R100, R5 ;  /* 0x0000006400000224 */ /* 0x000fe200078e0205 */
[C---:B------:R-:W-:Y:S01]  /*2a20*/  @P0 LEA R18, P1, R6.reuse, c[0x0][0x220], 0x1 ;  /* 0x0000880006120a11 */ /* 0x040fe200078208ff */
[----:B------:R-:W-:Y:S02]  /*2a30*/  IMAD R119, R117, c[0x0][0x290], RZ ;  /* 0x0000a40075777a24 */ /* 0x000fe400078e02ff */
[----:B------:R-:W-:Y:S01]  /*2a40*/  @P0 IMAD.IADD R0, R7, 0x1, R0 ;  /* 0x0000000107000824 */ /* 0x000fe200078e0200 */
[----:B------:R-:W-:Y:S01]  /*2a50*/  SEL R7, RZ, c[0x0][0x27c], !P2 ;  /* 0x00009f00ff077a07 */ /* 0x000fe20005000000 */
[----:B------:R-:W-:Y:S02]  /*2a60*/  IMAD R117, R117, c[0x0][0x280], RZ ;  /* 0x0000a00075757a24 */ /* 0x000fe400078e02ff */
[----:B------:R-:W-:Y:S01]  /*2a70*/  IMAD.MOV.U32 R108, RZ, RZ, c[0x0][0x290] ;  /* 0x0000a400ff6c7624 */ /* 0x000fe200078e00ff */
[----:B------:R-:W-:Y:S01]  /*2a80*/  @P0 LEA.HI.X R19, R6, c[0x0][0x224], R0, 0x1, P1 ;  /* 0x0000890006130a11 */ /* 0x000fe200008f0c00 */
[----:B------:R-:W-:Y:S01]  /*2a90*/  IMAD.MOV.U32 R6, RZ, RZ, c[0x0][0x27c] ;  /* 0x00009f00ff067624 */ /* 0x000fe200078e00ff */
[----:B-1----:R-:W-:Y:S01]  /*2aa0*/  @P0 LEA R20, P1, R102, R18, 0x1 ;  /* 0x0000001266140211 */ /* 0x002fe200078208ff */
[----:B------:R-:W-:Y:S01]  /*2ab0*/  IMAD.IADD R7, R144, 0x1, R7 ;  /* 0x0000000190077824 */ /* 0x000fe200078e0207 */
[----:B------:R-:W-:Y:S01]  /*2ac0*/  SHF.L.U64.HI R106, R108, R3, c[0x0][0x294] ;  /* 0x0000a5006c6a7619 */ /* 0x000fe20000010203 */
[----:B------:R-:W-:Y:S01]  /*2ad0*/  IMAD.SHL.U32 R6, R6, 0x2, RZ ;  /* 0x0000000206067824 */ /* 0x000fe200078e00ff */
[----:B------:R-:W-:Y:S01]  /*2ae0*/  @P0 LEA.HI.X R21, R102, R19, R101, 0x1, P1 ;  /* 0x0000001366150211 */ /* 0x000fe200008f0c65 */
[----:B------:R1:W-:Y:S01]  /*2af0*/  @P0 LDGSTS.E.BYPASS.LTC128B.128 [R140+0x12100], [R18.64], !P5 ;  /* 0x12100000128c0fae */ /* 0x0003e2000e901d48 */
[C---:B------:R-:W-:Y:S01]  /*2b00*/  ISETP.GE.AND P1, PT, R139.reuse, c[0x0][0x27c], PT ;  /* 0x00009f008b007a0c */ /* 0x040fe20003f26270 */
[----:B------:R-:W-:Y:S01]  /*2b10*/  IMAD.MOV.U32 R112, RZ, RZ, c[0x0][0x280] ;  /* 0x0000a000ff707624 */ /* 0x000fe200078e00ff */
[----:B--2---:R-:W-:Y:S01]  /*2b20*/  IADD3 R17, -R6, c[0x0][0x1d4], RZ ;  /* 0x0000750006117a10 */ /* 0x004fe20007ffe1ff */
[----:B------:R1:W-:Y:S01]  /*2b30*/  @P0 LDGSTS.E.BYPASS.LTC128B.128 [R140+0x14100], [R18.64+0x80], !P4 ;  /* 0x14100080128c0fae */ /* 0x0003e2000e101d48 */
[----:B------:R-:W-:Y:S01]  /*2b40*/  SEL R2, RZ, c[0x0][0x27c], !P1 ;  /* 0x00009f00ff027a07 */ /* 0x000fe20004800000 */
[----:B------:R-:W-:Y:S01]  /*2b50*/  IMAD R119, R76, c[0x0][0x294], R119 ;  /* 0x0000a5004c777a24 */ /* 0x000fe200078e0277 */
[----:B------:R-:W-:Y:S01]  /*2b60*/  SEL R0, R6, R17, !P2 ;  /* 0x0000001106007207 */ /* 0x000fe20005000000 */
[----:B------:R1:W-:Y:S01]  /*2b70*/  @P0 LDGSTS.E.BYPASS.LTC128B.128 [R140+0x16100], [R18.64+0x100], !P3 ;  /* 0x16100100128c0fae */ /* 0x0003e2000d901d48 */
[----:B------:R-:W-:Y:S01]  /*2b80*/  SHF.R.S32.HI R16, RZ, 0x1f, R7 ;  /* 0x0000001fff107819 */ /* 0x000fe20000011407 */
[----:B------:R-:W-:Y:S01]  /*2b90*/  IMAD.IADD R2, R139, 0x1, R2 ;  /* 0x000000018b027824 */ /* 0x000fe200078e0202 */
[----:B------:R-:W-:Y:S01]  /*2ba0*/  SHF.L.U64.HI R110, R112, R3, c[0x0][0x284] ;  /* 0x0000a100706e7619 */ /* 0x000fe20000010203 */
[----:B------:R2:W-:Y:S01]  /*2bb0*/  @P0 LDGSTS.E.BYPASS.LTC128B.128 [R140+0x13100], [R20.64], !P5 ;  /* 0x13100000148c0fae */ /* 0x0005e2000e901d48 */
[----:B------:R-:W-:-:S02]  /*2bc0*/  IMAD R117, R76, c[0x0][0x284], R117 ;  /* 0x0000a1004c757a24 */ /* 0x000fc400078e0275 */
[C---:B------:R-:W-:Y:S01]  /*2bd0*/  IMAD.WIDE.U32 R168, R76.reuse, c[0x0][0x290], R168 ;  /* 0x0000a4004ca87a25 */ /* 0x040fe200078e00a8 */
[----:B------:R2:W-:Y:S03]  /*2be0*/  @P0 LDGSTS.E.BYPASS.LTC128B.128 [R140+0x15100], [R20.64+0x80], !P4 ;  /* 0x15100080148c0fae */ /* 0x0005e6000e101d48 */
[----:B------:R-:W-:Y:S01]  /*2bf0*/  IMAD.WIDE.U32 R166, R76, c[0x0][0x280], R166 ;  /* 0x0000a0004ca67a25 */ /* 0x000fe200078e00a6 */
[----:B------:R2:W-:Y:S01]  /*2c00*/  @P0 LDGSTS.E.BYPASS.LTC128B.128 [R140+0x17100], [R20.64+0x100], !P3 ;  /* 0x17100100148c0fae */ /* 0x0005e2000d901d48 */
[----:B------:R-:W-:Y:S02]  /*2c10*/  ISETP.GE.AND P0, PT, R138, c[0x0][0x27c], PT ;  /* 0x00009f008a007a0c */ /* 0x000fe40003f06270 */
[----:B------:R-:W-:Y:S01]  /*2c20*/  IMAD.WIDE.U32 R164, R76, c[0x0][0x290], R164 ;  /* 0x0000a4004ca47a25 */ /* 0x000fe200078e00a4 */
[----:B------:R-:W0:Y:S01]  /*2c30*/  LDGDEPBAR ;  /* 0x00000000000079af */ /* 0x000e220000000000 */
[----:B------:R-:W-:-:S02]  /*2c40*/  SEL R5, RZ, c[0x0][0x27c], !P0 ;  /* 0x00009f00ff057a07 */ /* 0x000fc40004000000 */
[----:B------:R-:W-:Y:S02]  /*2c50*/  IMAD.IADD R121, R169, 0x1, R119 ;  /* 0x00000001a9797824 */ /* 0x000fe400078e0277 */
[----:B------:R-:W-:Y:S02]  /*2c60*/  IMAD.IADD R120, R167, 0x1, R117 ;  /* 0x00000001a7787824 */ /* 0x000fe400078e0275 */
[----:B------:R-:W-:Y:S02]  /*2c70*/  IMAD.IADD R5, R138, 0x1, R5 ;  /* 0x000000018a057824 */ /* 0x000fe400078e0205 */
[----:B------:R-:W-:Y:S01]  /*2c80*/  IMAD.MOV.U32 R58, RZ, RZ, 0x1 ;  /* 0x00000001ff3a7424 */ /* 0x000fe200078e00ff */
[-C--:B-1----:R-:W-:Y:S01]  /*2c90*/  SEL R18, R6, R17.reuse, !P1 ;  /* 0x0000001106127207 */ /* 0x082fe20004800000 */
[----:B------:R-:W-:Y:S01]  /*2ca0*/  IMAD.MOV.U32 R43, RZ, RZ, RZ ;  /* 0x000000ffff2b7224 */ /* 0x000fe200078e00ff */
[----:B------:R-:W-:Y:S01]  /*2cb0*/  IADD3 R156, P1, R217, R156, RZ ;  /* 0x0000009cd99c7210 */ /* 0x000fe20007f3e0ff */
[----:B------:R-:W-:Y:S01]  /*2cc0*/  IMAD.SHL.U32 R108, R108, 0x40, RZ ;  /* 0x000000406c6c7824 */ /* 0x000fe200078e00ff */
[----:B------:R-:W-:Y:S01]  /*2cd0*/  SEL R17, R6, R17, !P0 ;  /* 0x0000001106117207 */ /* 0x000fe20004000000 */
[----:B------:R-:W-:Y:S01]  /*2ce0*/  IMAD.SHL.U32 R112, R112, 0x40, RZ ;  /* 0x0000004070707824 */ /* 0x000fe200078e00ff */
[----:B------:R-:W-:Y:S01]  /*2cf0*/  ISETP.LE.AND P0, PT, R92, c[0x0][0x27c], PT ;  /* 0x00009f005c007a0c */ /* 0x000fe20003f03270 */
[----:B------:R-:W-:Y:S01]  /*2d00*/  IMAD.X R157, R4, 0x1, R9, P1 ;  /* 0x00000001049d7824 */ /* 0x000fe200008e0609 */
[----:B------:R-:W-:Y:S01]  /*2d10*/  LEA.HI R6, R16, R7, RZ, 0x3 ;  /* 0x0000000710067211 */ /* 0x000fe200078f18ff */
[----:B------:R-:W-:Y:S01]  /*2d20*/  IMAD.WIDE.U32 R8, R221, c[0x0][0x210], R144 ;  /* 0x00008400dd087a25 */ /* 0x000fe200078e0090 */
[----:B------:R-:W-:-:S02]  /*2d30*/  P2R R4, PR, RZ, 0x1 ;  /* 0x00000001ff047803 */ /* 0x000fc40000000000 */
[----:B------:R-:W-:Y:S01]  /*2d40*/  LEA.HI R16, R16, R7, RZ, 0x6 ;  /* 0x0000000710107211 */ /* 0x000fe200078f30ff */
[----:B------:R-:W-:Y:S01]  /*2d50*/  IMAD R9, R221, c[0x0][0x214], R9 ;  /* 0x00008500dd097a24 */ /* 0x000fe200078e0209 */
[----:B------:R-:W-:Y:S01]  /*2d60*/  SHF.R.S32.HI R7, RZ, 0x1f, R0 ;  /* 0x0000001fff077819 */ /* 0x000fe20000011400 */
[----:B--2---:R-:W-:Y:S01]  /*2d70*/  IMAD.WIDE.U32 R20, R217, c[0x0][0x280], R142 ;  /* 0x0000a000d9147a25 */ /* 0x004fe200078e008e */
[----:B------:R-:W-:Y:S02]  /*2d80*/  LOP3.LUT R22, R77, 0x38, R6, 0xf8, !PT ;  /* 0x000000384d167812 */ /* 0x000fe400078ef806 */
[----:B------:R-:W-:Y:S01]  /*2d90*/  LEA.HI R7, R7, R0, RZ, 0x4 ;  /* 0x0000000007077211 */ /* 0x000fe200078f20ff */
[----:B------:R-:W-:Y:S01]  /*2da0*/  IMAD.WIDE.U32 R148, R148, c[0x0][0x218], R8 ;  /* 0x0000860094947a25 */ /* 0x000fe200078e0008 */
[----:B------:R-:W-:Y:S02]  /*2db0*/  SHF.R.S32.HI R9, RZ, 0x1f, R2 ;  /* 0x0000001fff097819 */ /* 0x000fe40000011402 */
[----:B------:R-:W-:Y:S01]  /*2dc0*/  SHF.R.S32.HI R8, RZ, 0x1f, R5 ;  /* 0x0000001fff087819 */ /* 0x000fe20000011405 */
[----:B------:R-:W-:Y:S01]  /*2dd0*/  IMAD.IADD R163, R162, 0x1, R21 ;  /* 0x00000001a2a37824 */ /* 0x000fe200078e0215 */
[CC--:B------:R-:W-:Y:S01]  /*2de0*/  LEA.HI R4, R9.reuse, R2.reuse, RZ, 0x3 ;  /* 0x0000000209047211 */ /* 0x0c0fe200078f18ff */
[----:B------:R-:W-:Y:S01]  /*2df0*/  IMAD.MOV.U32 R162, RZ, RZ, R20 ;  /* 0x000000ffffa27224 */ /* 0x000fe200078e0014 */
[----:B------:R-:W-:Y:S01]  /*2e00*/  LEA.HI R9, R9, R2, RZ, 0x6 ;  /* 0x0000000209097211 */ /* 0x000fe200078f30ff */
[----:B------:R-:W-:Y:S01]  /*2e10*/  IMAD.SHL.U32 R16, R16, 0x40, RZ ;  /* 0x0000004010107824 */ /* 0x000fe200078e00ff */
[----:B------:R-:W-:Y:S01]  /*2e20*/  LEA.HI R2, R8, R5, RZ, 0x3 ;  /* 0x0000000508027211 */ /* 0x000fe200078f18ff */
[----:B------:R-:W-:Y:S01]  /*2e30*/  IMAD.WIDE.U32 R162, R76, c[0x0][0x280], R162 ;  /* 0x0000a0004ca27a25 */ /* 0x000fe200078e00a2 */
[----:B------:R-:W-:-:S02]  /*2e40*/  LOP3.LUT R20, R77, 0x38, R4, 0xf8, !PT ;  /* 0x000000384d147812 */ /* 0x000fc400078ef804 */
[----:B------:R-:W-:Y:S01]  /*2e50*/  LEA.HI R8, R8, R5, RZ, 0x6 ;  /* 0x0000000508087211 */ /* 0x000fe200078f30ff */
[----:B------:R-:W-:Y:S01]  /*2e60*/  IMAD.SHL.U32 R9, R9, 0x40, RZ ;  /* 0x0000004009097824 */ /* 0x000fe200078e00ff */
[----:B------:R-:W-:Y:S01]  /*2e70*/  SHF.R.S32.HI R5, RZ, 0x1f, R18 ;  /* 0x0000001fff057819 */ /* 0x000fe20000011412 */
[----:B------:R-:W-:Y:S01]  /*2e80*/  IMAD.IADD R123, R149, 0x1, R123 ;  /* 0x00000001957b7824 */ /* 0x000fe200078e027b */
[----:B------:R-:W-:Y:S01]  /*2e90*/  SHF.R.S32.HI R0, RZ, 0x1f, R17 ;  /* 0x0000001fff007819 */ /* 0x000fe20000011411 */
[----:B------:R-:W-:Y:S01]  /*2ea0*/  IMAD.SHL.U32 R8, R8, 0x40, RZ ;  /* 0x0000004008087824 */ /* 0x000fe200078e00ff */
[----:B------:R-:W-:Y:S01]  /*2eb0*/  LOP3.LUT R9, R9, 0xfffff000, RZ, 0xc0, !PT ;  /* 0xfffff00009097812 */ /* 0x000fe200078ec0ff */
[----:B------:R-:W-:Y:S01]  /*2ec0*/  IMAD.IADD R119, R119, 0x1, R165 ;  /* 0x0000000177777824 */ /* 0x000fe200078e02a5 */
[----:B------:R-:W-:Y:S01]  /*2ed0*/  LOP3.LUT R113, R20, R13, RZ, 0x3c, !PT ;  /* 0x0000000d14717212 */ /* 0x000fe200078e3cff */
[----:B------:R-:W-:Y:S01]  /*2ee0*/  IMAD.IADD R117, R117, 0x1, R163 ;  /* 0x0000000175757824 */ /* 0x000fe200078e02a3 */
[----:B------:R-:W-:-:S02]  /*2ef0*/  LEA.HI R5, R5, R18, RZ, 0x4 ;  /* 0x0000001205057211 */ /* 0x000fc400078f20ff */
[----:B------:R-:W-:Y:S02]  /*2f00*/  LEA.HI R0, R0, R17, RZ, 0x4 ;  /* 0x0000001100007211 */ /* 0x000fe400078f20ff */
[----:B------:R-:W-:Y:S02]  /*2f10*/  IADD3 R113, R113, R9, R12 ;  /* 0x0000000971717210 */ /* 0x000fe40007ffe00c */
[----:B------:R-:W-:Y:S02]  /*2f20*/  SHF.R.S32.HI R9, RZ, 0x4, R7 ;  /* 0x00000004ff097819 */ /* 0x000fe40000011407 */
[----:B------:R-:W-:Y:S02]  /*2f30*/  SHF.R.S32.HI R7, RZ, 0x4, R5 ;  /* 0x00000004ff077819 */ /* 0x000fe40000011405 */
[----:B------:R-:W-:Y:S02]  /*2f40*/  SHF.R.S32.HI R5, RZ, 0x4, R0 ;  /* 0x00000004ff057819 */ /* 0x000fe40000011400 */
[----:B------:R-:W-:-:S02]  /*2f50*/  LEA.HI.SX32 R118, R6, R9, 0x1d ;  /* 0x0000000906767211 */ /* 0x000fc400078feaff */
[----:B------:R-:W-:Y:S02]  /*2f60*/  LEA.HI.SX32 R114, R2, R5, 0x1d ;  /* 0x0000000502727211 */ /* 0x000fe400078feaff */
[----:B------:R-:W-:Y:S02]  /*2f70*/  LOP3.LUT R16, R16, 0xfffff000, RZ, 0xc0, !PT ;  /* 0xfffff00010107812 */ /* 0x000fe400078ec0ff */
[----:B------:R-:W-:Y:S02]  /*2f80*/  LOP3.LUT R115, R22, R13, RZ, 0x3c, !PT ;  /* 0x0000000d16737212 */ /* 0x000fe400078e3cff */
[----:B------:R-:W-:Y:S02]  /*2f90*/  SHF.R.S32.HI R9, RZ, 0x1f, R114 ;  /* 0x0000001fff097819 */ /* 0x000fe40000011472 */
[----:B------:R-:W-:Y:S02]  /*2fa0*/  LEA.HI.SX32 R116, R4, R7, 0x1d ;  /* 0x0000000704747211 */ /* 0x000fe400078feaff */
[----:B------:R-:W-:-:S02]  /*2fb0*/  IADD3 R115, R115, R16, R12 ;  /* 0x0000001073737210 */ /* 0x000fc40007ffe00c */
[----:B------:R-:W-:Y:S01]  /*2fc0*/  LEA.HI R0, R9, R114, RZ, 0x3 ;  /* 0x0000007209007211 */ /* 0x000fe200078f18ff */
[----:B------:R-:W-:Y:S01]  /*2fd0*/  IMAD.SHL.U32 R114, R114, 0x8, RZ ;  /* 0x0000000872727824 */ /* 0x000fe200078e00ff */
[----:B------:R-:W-:Y:S02]  /*2fe0*/  LOP3.LUT R16, R77, 0x38, R2, 0xf8, !PT ;  /* 0x000000384d107812 */ /* 0x000fe400078ef802 */
[----:B------:R-:W-:Y:S01]  /*2ff0*/  SHF.R.S32.HI R7, RZ, 0x1f, R118 ;  /* 0x0000001fff077819 */ /* 0x000fe20000011476 */
[----:B------:R-:W-:Y:S01]  /*3000*/  IMAD.SHL.U32 R0, R0, 0x200, RZ ;  /* 0x0000020000007824 */ /* 0x000fe200078e00ff */
[----:B------:R-:W-:Y:S02]  /*3010*/  SHF.R.S32.HI R5, RZ, 0x1f, R116 ;  /* 0x0000001fff057819 */ /* 0x000fe40000011474 */
[----:B------:R-:W-:Y:S01]  /*3020*/  LEA.HI R7, R7, R118, RZ, 0x3 ;  /* 0x0000007607077211 */ /* 0x000fe200078f18ff */
[----:B------:R-:W-:Y:S01]  /*3030*/  IMAD.SHL.U32 R118, R118, 0x8, RZ ;  /* 0x0000000876767824 */ /* 0x000fe200078e00ff */
[----:B------:R-:W-:Y:S01]  /*3040*/  LEA.HI R5, R5, R116, RZ, 0x3 ;  /* 0x0000007405057211 */ /* 0x000fe200078f18ff */
[----:B------:R-:W-:Y:S01]  /*3050*/  IMAD.SHL.U32 R116, R116, 0x8, RZ ;  /* 0x0000000874747824 */ /* 0x000fe200078e00ff */
[----:B------:R-:W-:Y:S01]  /*3060*/  LOP3.LUT R111, R16, R13, RZ, 0x3c, !PT ;  /* 0x0000000d106f7212 */ /* 0x000fe200078e3cff */
[----:B------:R-:W-:Y:S01]  /*3070*/  IMAD.SHL.U32 R7, R7, 0x200, RZ ;  /* 0x0000020007077824 */ /* 0x000fe200078e00ff */
[----:B------:R-:W-:Y:S01]  /*3080*/  LOP3.LUT R16, R77, 0x38, R114, 0xf8, !PT ;  /* 0x000000384d107812 */ /* 0x000fe200078ef872 */
[----:B------:R-:W-:Y:S01]  /*3090*/  IMAD.SHL.U32 R5, R5, 0x200, RZ ;  /* 0x0000020005057824 */ /* 0x000fe200078e00ff */
[----:B------:R-:W-:-:S02]  /*30a0*/  LOP3.LUT R0, R0, 0xfffff000, RZ, 0xc0, !PT ;  /* 0xfffff00000007812 */ /* 0x000fc400078ec0ff */
[-C--:B------:R-:W-:Y:S02]  /*30b0*/  LOP3.LUT R105, R16, R13.reuse, RZ, 0x3c, !PT ;  /* 0x0000000d10697212 */ /* 0x080fe400078e3cff */
[C---:B------:R-:W-:Y:S02]  /*30c0*/  LOP3.LUT R20, R77.reuse, 0x38, R118, 0xf8, !PT ;  /* 0x000000384d147812 */ /* 0x040fe400078ef876 */
[----:B------:R-:W-:Y:S02]  /*30d0*/  LOP3.LUT R18, R77, 0x38, R116, 0xf8, !PT ;  /* 0x000000384d127812 */ /* 0x000fe400078ef874 */
[----:B------:R-:W-:Y:S02]  /*30e0*/  IADD3 R105, R105, R0, R12 ;  /* 0x0000000069697210 */ /* 0x000fe40007ffe00c */
[----:B------:R-:W-:Y:S02]  /*30f0*/  LOP3.LUT R8, R8, 0xfffff000, RZ, 0xc0, !PT ;  /* 0xfffff00008087812 */ /* 0x000fe400078ec0ff */
[----:B------:R-:W-:-:S02]  /*3100*/  LOP3.LUT R109, R20, R13, RZ, 0x3c, !PT ;  /* 0x0000000d146d7212 */ /* 0x000fc400078e3cff */
[----:B------:R-:W-:Y:S02]  /*3110*/  LOP3.LUT R107, R18, R13, RZ, 0x3c, !PT ;  /* 0x0000000d126b7212 */ /* 0x000fe400078e3cff */
[----:B------:R-:W-:Y:S02]  /*3120*/  LOP3.LUT R7, R7, 0xfffff000, RZ, 0xc0, !PT ;  /* 0xfffff00007077812 */ /* 0x000fe400078ec0ff */
[----:B------:R-:W-:Y:S02]  /*3130*/  LOP3.LUT R5, R5, 0xfffff000, RZ, 0xc0, !PT ;  /* 0xfffff00005057812 */ /* 0x000fe400078ec0ff */
[----:B------:R-:W-:Y:S02]  /*3140*/  LOP3.LUT R0, R77, 0x18, R144, 0xf8, !PT ;  /* 0x000000184d007812 */ /* 0x000fe400078ef890 */
[----:B------:R-:W-:Y:S02]  /*3150*/  LOP3.LUT R129, R6, 0xfffffff8, RZ, 0xc0, !PT ;  /* 0xfffffff806817812 */ /* 0x000fe400078ec0ff */
[----:B------:R-:W-:-:S02]  /*3160*/  LOP3.LUT R127, R4, 0xfffffff8, RZ, 0xc0, !PT ;  /* 0xfffffff8047f7812 */ /* 0x000fc400078ec0ff */
[----:B------:R-:W-:Y:S02]  /*3170*/  LOP3.LUT R125, R2, 0xfffffff8, RZ, 0xc0, !PT ;  /* 0xfffffff8027d7812 */ /* 0x000fe400078ec0ff */
[----:B------:R-:W-:Y:S02]  /*3180*/  ISETP.NE.AND P0, PT, RZ, UR4, PT ;  /* 0x00000004ff007c0c */ /* 0x000fe4000bf05270 */
[--C-:B------:R-:W-:Y:S02]  /*3190*/  IADD3 R111, R111, R8, R12.reuse ;  /* 0x000000086f6f7210 */ /* 0x100fe40007ffe00c */
[--C-:B------:R-:W-:Y:S02]  /*31a0*/  IADD3 R109, R109, R7, R12.reuse ;  /* 0x000000076d6d7210 */ /* 0x100fe40007ffe00c */
[----:B------:R-:W-:Y:S02]  /*31b0*/  IADD3 R107, R107, R5, R12 ;  /* 0x000000056b6b7210 */ /* 0x000fe40007ffe00c */
[----:B------:R-:W-:-:S02]  /*31c0*/  LOP3.LUT R0, R12, R0, R13, 0xf6, !PT ;  /* 0x000000000c007212 */ /* 0x000fc400078ef60d */
[----:B------:R-:W-:Y:S02]  /*31d0*/  SHF.R.S32.HI R134, RZ, 0x1f, R129 ;  /* 0x0000001fff867819 */ /* 0x000fe40000011481 */
[----:B------:R-:W-:Y:S02]  /*31e0*/  SHF.R.S32.HI R132, RZ, 0x1f, R127 ;  /* 0x0000001fff847819 */ /* 0x000fe4000001147f */
[----:B------:R-:W-:Y:S02]  /*31f0*/  SHF.R.S32.HI R130, RZ, 0x1f, R125 ;  /* 0x0000001fff827819 */ /* 0x000fe4000001147d */
[----:B------:R-:W-:Y:S02]  /*3200*/  SHF.R.S32.HI R128, RZ, 0x1f, R118 ;  /* 0x0000001fff807819 */ /* 0x000fe40000011476 */
[----:B------:R-:W-:Y:S02]  /*3210*/  SHF.R.S32.HI R126, RZ, 0x1f, R116 ;  /* 0x0000001fff7e7819 */ /* 0x000fe40000011474 */
[----:B------:R-:W-:-:S02]  /*3220*/  SHF.R.S32.HI R124, RZ, 0x1f, R114 ;  /* 0x0000001fff7c7819 */ /* 0x000fc40000011472 */
[----:B------:R-:W-:Y:S02]  /*3230*/  P2R R131, PR, RZ, 0x1 ;  /* 0x00000001ff837803 */ /* 0x000fe40000000000 */
.L_x_1851:
        /* <DEDUP_REMOVED lines=21> */
[----:B------:R-:W-:Y:S01]  /*3390*/  ISETP.NE.AND P1, PT, R131, RZ, PT ;  /* 0x000000ff8300720c */ /* 0x000fe20003f25270 */
        /* <DEDUP_REMOVED lines=72> */
.L_x_1831:
[----:B------:R-:W-:Y:S05]  /*3820*/  BSYNC B0 ;  /* 0x0000000000007941 */ /* 0x000fea0003800000 */
.L_x_1830:
        /* <DEDUP_REMOVED lines=40> */
[----:B------:R-:W-:Y:S01]  /*3ab0*/  @!P0 SHF.R.U64 R39, R32, 0x10, R33 ;  /* 0x0000001020278819 */ /* 0x000fe20000001221 */
[----:B------:R-:W-:Y:S01]  /*3ac0*/  @!P0 HADD2.F32 R41, -RZ, R34.H0_H0 ;  /* 0x20000022ff298230 */ /* 0x000fe20000004100 */
[--C-:B------:R-:W-:Y:S01]  /*3ad0*/  @!P0 SHF.R.U64 R42, R64, 0x10, R65.reuse ;  /* 0x00000010402a8819 */ /* 0x100fe20000001241 */
[----:B------:R-:W-:Y:S01]  /*3ae0*/  @!P0 HADD2.F32 R45, -RZ, R40.H0_H0 ;  /* 0x20000028ff2d8230 */ /* 0x000fe20000004100 */
[----:B------:R-:W-:Y:S01]  /*3af0*/  @!P0 SHF.R.U32.HI R49, RZ, 0x10, R65 ;  /* 0x00000010ff318819 */ /* 0x000fe20000011641 */
        /* <DEDUP_REMOVED lines=30> */
[----:B------:R-:W-:Y:S01]  /*3ce0*/  @!P0 FMUL.FTZ R4, R34, R35 ;  /* 0x0000002322048220 */ /* 0x000fe20000410000 */
        /* <DEDUP_REMOVED lines=13> */
.L_x_1834:
[----:B------:R-:W-:Y:S05]  /*3dc0*/  BSYNC B0 ;  /* 0x0000000000007941 */ /* 0x000fea0003800000 */
.L_x_1833:
        /* <DEDUP_REMOVED lines=45> */
[----:B------:R-:W-:Y:S01]  /*40a0*/  @!P0 FMUL.FTZ R5, R29, R28 ;  /* 0x0000001c1d058220 */ /* 0x000fe20000410000 */
[----:B------:R-:W-:Y:S01]  /*40b0*/  @!P0 HADD2.F32 R44, -RZ, R45.H0_H0 ;  /* 0x2000002dff2c8230 */ /* 0x000fe20000004100 */
        /* <DEDUP_REMOVED lines=9> */
.L_x_1836:
[----:B------:R-:W-:Y:S05]  /*4150*/  BSYNC B0 ;  /* 0x0000000000007941 */ /* 0x000fea0003800000 */
.L_x_1835:
        /* <DEDUP_REMOVED lines=56> */
.L_x_1838:
[----:B------:R-:W-:Y:S05]  /*44e0*/  BSYNC B0 ;  /* 0x0000000000007941 */ /* 0x000fea0003800000 */
.L_x_1837:
        /* <DEDUP_REMOVED lines=57> */
.L_x_1840:
[----:B------:R-:W-:Y:S05]  /*4880*/  BSYNC B0 ;  /* 0x0000000000007941 */ /* 0x000fea0003800000 */
.L_x_1839:
        /* <DEDUP_REMOVED lines=57> */
.L_x_1842:
[----:B------:R-:W-:Y:S05]  /*4c20*/  BSYNC B0 ;  /* 0x0000000000007941 */ /* 0x000fea0003800000 */
.L_x_1841:
        /* <DEDUP_REMOVED lines=57> */
.L_x_1829:
        /* <DEDUP_REMOVED lines=47> */
.L_x_1844:
[----:B------:R-:W-:Y:S05]  /*52b0*/  BSYNC B0 ;  /* 0x0000000000007941 */ /* 0x000fea0003800000 */
.L_x_1843:
        /* <DEDUP_REMOVED lines=34> */
[CC--:B------:R-:W-:Y:S01]  /*54e0*/  IADD3 R175, P1, P0, R154.reuse, R171.reuse, R129 ;  /* 0x000000ab9aaf7210 */ /* 0x0c0fe2000783e081 */
[----:B------:R-:W-:Y:S01]  /*54f0*/  IMAD.MOV.U32 R37, RZ, RZ, R33 ;  /* 0x000000ffff257224 */ /* 0x000fe200078e0021 */
[----:B------:R-:W-:Y:S02]  /*5500*/  IADD3 R179, R109, R170, RZ ;  /* 0x000000aa6db37210 */ /* 0x000fe40007ffe0ff */
[----:B------:R-:W-:Y:S02]  /*5510*/  IADD3.X R174, R93, R90, R134, P1, P0 ;  /* 0x0000005a5dae7210 */ /* 0x000fe40000fe0486 */
[----:B------:R-:W-:Y:S02]  /*5520*/  SHF.L.U32 R178, R179, 0x1, RZ ;  /* 0x00000001b3b27819 */ /* 0x000fe400000006ff */
[----:B------:R-:W-:Y:S02]  /*5530*/  MOV R39, R32 ;  /* 0x0000002000277202 */ /* 0x000fe40000000f00 */
[----:B------:R-:W-:Y:S01]  /*5540*/  MOV R53, R50 ;  /* 0x0000003200357202 */ /* 0x000fe20000000f00 */
[----:B------:R-:W-:Y:S01]  /*5550*/  LDS.128 R72, [R178+0xc100] ;  /* 0x00c10000b2487984 */ /* 0x000fe20000000c00 */
[----:B------:R-:W-:Y:S02]  /*5560*/  @!P2 IADD3 R172, P1, P0, R154, R171, R118 ;  /* 0x000000ab9aaca210 */ /* 0x000fe4000783e076 */
[----:B------:R-:W-:Y:S02]  /*5570*/  MOV R47, R48 ;  /* 0x00000030002f7202 */ /* 0x000fe40000000f00 */
[----:B------:R-:W-:Y:S02]  /*5580*/  @!P2 IADD3.X R173, R93, R90, R128, P1, P0 ;  /* 0x0000005a5dada210 */ /* 0x000fe40000fe0480 */
[C---:B------:R-:W-:Y:S04]  /*5590*/  LEA R176, P0, R175.reuse, c[0x0][0x1c8], 0x1 ;  /* 0x00007200afb07a11 */ /* 0x040fe800078008ff */
[----:B------:R-:W-:Y:S02]  /*55a0*/  LEA.HI.X R177, R175, c[0x0][0x1cc], R174, 0x1, P0 ;  /* 0x00007300afb17a11 */ /* 0x000fe400000f0cae */
[C---:B------:R-:W-:Y:S04]  /*55b0*/  @!P2 LEA R174, P0, R172.reuse, c[0x0][0x1c8], 0x1 ;  /* 0x00007200acaeaa11 */ /* 0x040fe800078008ff */
[----:B------:R-:W-:Y:S01]  /*55c0*/  @!P2 LEA.HI.X R175, R172, c[0x0][0x1cc], R173, 0x1, P0 ;  /* 0x00007300acafaa11 */ /* 0x000fe200000f0cad */
[----:B------:R-:W-:Y:S01]  /*55d0*/  IMAD.IADD R173, R115, 0x1, R170 ;  /* 0x0000000173ad7824 */ /* 0x000fe200078e02aa */
[----:B------:R-:W-:Y:S03]  /*55e0*/  ISETP.GE.AND P0, PT, R144, c[0x0][0x27c], PT ;  /* 0x00009f0090007a0c */ /* 0x000fe60003f06270 */
[----:B------:R-:W-:Y:S05]  /*55f0*/  IMAD.SHL.U32 R172, R173, 0x2, RZ ;  /* 0x00000002adac7824 */ /* 0x000fea00078e00ff */
[----:B------:R-:W1:Y:S05]  /*5600*/  LDS.128 R20, [R172+0xc100] ;  /* 0x00c10000ac147984 */ /* 0x000e6a0000000c00 */
        /* <DEDUP_REMOVED lines=53> */
[C---:B------:R-:W-:Y:S01]  /*5960*/  @!P0 FMUL.FTZ R3, R39.reuse, R38 ;  /* 0x0000002627038220 */ /* 0x040fe20000410000 */
        /* <DEDUP_REMOVED lines=46> */
.L_x_1846:
[----:B------:R-:W-:Y:S05]  /*5c50*/  BSYNC B0 ;  /* 0x0000000000007941 */ /* 0x000fea0003800000 */
.L_x_1845:
[----:B------:R-:W-:Y:S01]  /*5c60*/  ISETP.GE.AND P0, PT, R139, c[0x0][0x1d4], PT ;  /* 0x000075008b007a0c */ /* 0x000fe20003f06270 */
[----:B------:R-:W-:Y:S01]  /*5c70*/  @!UPT UIADD3 URZ, URZ, URZ, URZ ;  /* 0x0000003f3f3ff290 */ /* 0x000fe2000fffe03f */
[----:B------:R-:W-:Y:S11]  /*5c80*/  BSSY B0, `(.L_x_1847) ;  /* 0x0000074000007945 */ /* 0x000ff60003800000 */
[----:B------:R-:W-:-:S05]  /*5c90*/  @P0 BRA `(.L_x_1848) ;  /* 0x0000072000000947 */ /* 0x000fca0003800000 */
[----:B------:R-:W-:Y:S02]  /*5ca0*/  ISETP.GE.AND P2, PT, R116, c[0x0][0x1d4], PT ;  /* 0x0000750074007a0c */ /* 0x000fe40003f46270 */
[CC--:B------:R-:W-:Y:S02]  /*5cb0*/  IADD3 R59, P1, P0, R154.reuse, R171.reuse, R127 ;  /* 0x000000ab9a3b7210 */ /* 0x0c0fe4000783e07f */
[----:B-1----:R-:W-:Y:S02]  /*5cc0*/  IADD3 R74, R107, R170, RZ ;  /* 0x000000aa6b4a7210 */ /* 0x002fe40007ffe0ff */
[CC--:B------:R-:W-:Y:S07]  /*5cd0*/  IADD3.X R48, R93.reuse, R90.reuse, R132, P1, P0 ;  /* 0x0000005a5d307210 */ /* 0x0c0fee0000fe0484 */
        /* <DEDUP_REMOVED lines=14> */
[--C-:B------:R-:W-:Y:S01]  /*5dc0*/  @!P0 SHF.R.U64 R24, R26, 0x10, R27.reuse ;  /* 0x000000101a188819 */ /* 0x100fe2000000121b */
[--C-:B------:R-:W-:Y:S01]  /*5dd0*/  @!P0 HADD2.F32 R36, -RZ, R71.reuse.H1_H1 ;  /* 0x30000047ff248230 */ /* 0x100fe20000004100 */
[----:B------:R-:W-:Y:S01]  /*5de0*/  @!P0 SHF.R.U32.HI R26, RZ, 0x10, R27 ;  /* 0x00000010ff1a8819 */ /* 0x000fe2000001161b */
[----:B------:R-:W-:Y:S01]  /*5df0*/  @!P0 HADD2.F32 R39, -RZ, R71.H0_H0 ;  /* 0x20000047ff278230 */ /* 0x000fe20000004100 */
[----:B------:R-:W-:Y:S01]  /*5e00*/  @!P0 SHF.R.U32.HI R25, RZ, 0x10, R25 ;  /* 0x00000010ff198819 */ /* 0x000fe20000011619 */
[--C-:B------:R-:W-:Y:S01]  /*5e10*/  @!P0 HADD2.F32 R45, -RZ, R70.reuse.H1_H1 ;  /* 0x30000046ff2d8230 */ /* 0x100fe20000004100 */
        /* <DEDUP_REMOVED lines=11> */
[----:B------:R-:W-:Y:S02]  /*5ed0*/  @!P0 MOV R37, R52 ;  /* 0x0000003400258202 */ /* 0x000fe40000000f00 */
[----:B------:R-:W-:Y:S02]  /*5ee0*/  @!P0 MOV R46, R55 ;  /* 0x00000037002e8202 */ /* 0x000fe40000000f00 */
[--C-:B------:R-:W-:Y:S02]  /*5ef0*/  @!P0 HADD2.F32 R41, -RZ, R42.reuse.H0_H0 ;  /* 0x2000002aff298230 */ /* 0x100fe40000004100 */
[--C-:B------:R-:W-:Y:S01]  /*5f00*/  @!P0 HADD2.F32 R35, -RZ, R37.reuse.H0_H0 ;  /* 0x20000025ff238230 */ /* 0x100fe20000004100 */
[----:B--2---:R-:W-:Y:S01]  /*5f10*/  @!P0 IMAD.MOV.U32 R27, RZ, RZ, R20 ;  /* 0x000000ffff1b8224 */ /* 0x004fe200078e0014 */
[----:B------:R-:W-:Y:S02]  /*5f20*/  @!P0 HADD2.F32 R37, -RZ, R37.H1_H1 ;  /* 0x30000025ff258230 */ /* 0x000fe40000004100 */
[----:B------:R-:W-:Y:S01]  /*5f30*/  @!P0 HADD2.F32 R42, -RZ, R42.H1_H1 ;  /* 0x3000002aff2a8230 */ /* 0x000fe20000004100 */
[----:B------:R-:W-:Y:S01]  /*5f40*/  @!P0 FMUL.FTZ R48, R35, R34 ;  /* 0x0000002223308220 */ /* 0x000fe20000410000 */
[--C-:B------:R-:W-:Y:S01]  /*5f50*/  @!P0 HADD2.F32 R33, -RZ, R27.reuse.H0_H0 ;  /* 0x2000001bff218230 */ /* 0x100fe20000004100 */
[----:B------:R-:W-:Y:S01]  /*5f60*/  @!P0 FMUL.FTZ R59, R37, R32 ;  /* 0x00000020253b8220 */ /* 0x000fe20000410000 */
[----:B------:R-:W-:Y:S02]  /*5f70*/  @!P0 HADD2.F32 R27, -RZ, R27.H1_H1 ;  /* 0x3000001bff1b8230 */ /* 0x000fe40000004100 */
        /* <DEDUP_REMOVED lines=48> */
[----:B------:R-:W-:Y:S02]  /*6280*/  @!P0 FFMA.FTZ R172, R26, R49, -R172 ;  /* 0x000000311aac8223 */ /* 0x000fe400000108ac */
[----:B------:R-:W-:Y:S02]  /*6290*/  @!P0 FFMA.FTZ R175, R24, R51, -R175 ;  /* 0x0000003318af8223 */ /* 0x000fe400000108af */
        /* <DEDUP_REMOVED lines=18> */
.L_x_1848:
[----:B------:R-:W-:Y:S05]  /*63c0*/  BSYNC B0 ;  /* 0x0000000000007941 */ /* 0x000fea0003800000 */
.L_x_1847:
[----:B------:R-:W-:Y:S11]  /*63d0*/  ISETP.GE.AND P0, PT, R138, c[0x0][0x1d4], PT ;  /* 0x000075008a007a0c */ /* 0x000ff60003f06270 */
[----:B------:R-:W-:Y:S02]  /*63e0*/  @!UPT UIADD3 URZ, URZ, URZ, URZ ;  /* 0x0000003f3f3ff290 */ /* 0x000fe4000fffe03f */
[----:B------:R-:W-:-:S05]  /*63f0*/  @P0 BRA `(.L_x_1832) ;  /* 0x0000092000000947 */ /* 0x000fca0003800000 */
[----:B------:R-:W-:Y:S04]  /*6400*/  IADD3 R47, P1, P0, R154, R171, R125 ;  /* 0x000000ab9a2f7210 */ /* 0x000fe8000783e07d */
[----:B------:R-:W-:Y:S02]  /*6410*/  IADD3.X R44, R93, R90, R130, P1, P0 ;  /* 0x0000005a5d2c7210 */ /* 0x000fe40000fe0482 */
[C---:B------:R-:W-:Y:S04]  /*6420*/  LEA R46, P0, R47.reuse, c[0x0][0x1c8], 0x1 ;  /* 0x000072002f2e7a11 */ /* 0x040fe800078008ff */
[----:B------:R-:W-:Y:S02]  /*6430*/  LEA.HI.X R47, R47, c[0x0][0x1cc], R44, 0x1, P0 ;  /* 0x000073002f2f7a11 */ /* 0x000fe400000f0c2c */
[-C--:B------:R-:W-:Y:S02]  /*6440*/  IADD3 R44, R105, R170.reuse, RZ ;  /* 0x000000aa692c7210 */ /* 0x080fe40007ffe0ff */
[----:B------:R-:W-:Y:S02]  /*6450*/  IADD3 R170, R111, R170, RZ ;  /* 0x000000aa6faa7210 */ /* 0x000fe40007ffe0ff */
[----:B-1----:R-:W-:Y:S02]  /*6460*/  SHF.L.U32 R52, R44, 0x1, RZ ;  /* 0x000000012c347819 */ /* 0x002fe400000006ff */
[----:B------:R-:W-:Y:S01]  /*6470*/  ISETP.GE.AND P0, PT, R138, c[0x0][0x27c], PT ;  /* 0x00009f008a007a0c */ /* 0x000fe20003f06270 */
[----:B------:R-:W-:Y:S02]  /*6480*/  IMAD.SHL.U32 R42, R170, 0x2, RZ ;  /* 0x00000002aa2a7824 */ /* 0x000fe400078e00ff */
[----:B------:R-:W-:Y:S08]  /*6490*/  LDS.128 R48, [R52+0xc100] ;  /* 0x00c1000034307984 */ /* 0x000ff00000000c00 */
[----:B------:R-:W1:Y:S02]  /*64a0*/  LDS.128 R20, [R42+0xc100] ;  /* 0x00c100002a147984 */ /* 0x000e640000000c00 */
[----:B------:R-:W-:Y:S01]  /*64b0*/  @!P0 SHF.R.U64 R18, R18, 0x10, R19 ;  /* 0x0000001012128819 */ /* 0x000fe20000001213 */
[----:B------:R-:W-:Y:S01]  /*64c0*/  @!P0 HADD2.F32 R26, -RZ, R29.H1_H1 ;  /* 0x3000001dff1a8230 */ /* 0x000fe20000004100 */
[----:B------:R-:W-:Y:S01]  /*64d0*/  @!P0 SHF.R.U64 R24, R16, 0x10, R17 ;  /* 0x0000001010188819 */ /* 0x000fe20000001211 */
        /* <DEDUP_REMOVED lines=15> */
[----:B-1----:R-:W-:Y:S02]  /*65d0*/  @!P0 MOV R19, R20 ;  /* 0x0000001400138202 */ /* 0x002fe40000000f00 */
[----:B------:R-:W-:Y:S02]  /*65e0*/  @!P0 MOV R31, R48 ;  /* 0x00000030001f8202 */ /* 0x000fe40000000f00 */
[----:B------:R-:W-:Y:S01]  /*65f0*/  @!P0 MOV R36, R51 ;  /* 0x0000003300248202 */ /* 0x000fe20000000f00 */
[----:B------:R-:W-:Y:S02]  /*6600*/  @!P0 HADD2.F32 R25, -RZ, R19.H0_H0 ;  /* 0x20000013ff198230 */ /* 0x000fe40000004100 */
[----:B------:R-:W-:Y:S02]  /*6610*/  @!P0 HADD2.F32 R27, -RZ, R31.H0_H0 ;  /* 0x2000001fff1b8230 */ /* 0x000fe40000004100 */
[----:B------:R-:W-:Y:S01]  /*6620*/  @!P0 HADD2.F32 R19, -RZ, R19.H1_H1 ;  /* 0x30000013ff138230 */ /* 0x000fe20000004100 */
[-C--:B------:R-:W-:Y:S01]  /*6630*/  @!P0 FMUL.FTZ R2, R25, R26.reuse ;  /* 0x0000001a19028220 */ /* 0x080fe20000410000 */
[----:B------:R-:W-:Y:S01]  /*6640*/  @!P0 HADD2.F32 R31, -RZ, R31.H1_H1 ;  /* 0x3000001fff1f8230 */ /* 0x000fe20000004100 */
[C---:B------:R-:W-:Y:S01]  /*6650*/  @!P0 FMUL.FTZ R42, R27.reuse, R26 ;  /* 0x0000001a1b2a8220 */ /* 0x040fe20000410000 */
[--C-:B------:R-:W-:Y:S01]  /*6660*/  @!P0 HADD2.F32 R40, -RZ, R36.reuse.H1_H1 ;  /* 0x30000024ff288230 */ /* 0x100fe20000004100 */
[-C--:B------:R-:W-:Y:S01]  /*6670*/  @!P0 FFMA.FTZ R2, R27, R30.reuse, R2 ;  /* 0x0000001e1b028223 */ /* 0x080fe20000010002 */
[----:B------:R-:W-:Y:S01]  /*6680*/  @!P0 HADD2.F32 R38, -RZ, R36.H0_H0 ;  /* 0x20000024ff268230 */ /* 0x000fe20000004100 */
[----:B------:R-:W-:Y:S01]  /*6690*/  @!P0 FFMA.FTZ R42, R25, R30, -R42 ;  /* 0x0000001e192a8223 */ /* 0x000fe2000001082a */
[----:B------:R-:W-:Y:S01]  /*66a0*/  @!P0 MOV R25, R21 ;  /* 0x0000001500198202 */ /* 0x000fe20000000f00 */
[----:B------:R-:W-:Y:S01]  /*66b0*/  @!P0 IMAD.MOV.U32 R30, RZ, RZ, R49 ;  /* 0x000000ffff1e8224 */ /* 0x000fe200078e0031 */
[----:B------:R-:W-:Y:S01]  /*66c0*/  @!P0 MOV R36, R50 ;  /* 0x0000003200248202 */ /* 0x000fe20000000f00 */
[-C--:B------:R-:W-:Y:S02]  /*66d0*/  @!P0 FMUL.FTZ R53, R31, R24.reuse ;  /* 0x000000181f358220 */ /* 0x080fe40000410000 */
[C---:B------:R-:W-:Y:S01]  /*66e0*/  @!P0 FMUL.FTZ R3, R19.reuse, R24 ;  /* 0x0000001813038220 */ /* 0x040fe20000410000 */
[----:B------:R-:W-:Y:S01]  /*66f0*/  @!P0 HADD2.F32 R24, -RZ, R17.H0_H0 ;  /* 0x20000011ff188230 */ /* 0x000fe20000004100 */
[-C--:B------:R-:W-:Y:S01]  /*6700*/  @!P0 FFMA.FTZ R53, R19, R32.reuse, -R53 ;  /* 0x0000002013358223 */ /* 0x080fe20000010835 */
[--C-:B------:R-:W-:Y:S01]  /*6710*/  @!P0 HADD2.F32 R27, -RZ, R30.reuse.H0_H0 ;  /* 0x2000001eff1b8230 */ /* 0x100fe20000004100 */
[----:B------:R-:W-:Y:S01]  /*6720*/  @!P0 FFMA.FTZ R3, R31, R32, R3 ;  /* 0x000000201f038223 */ /* 0x000fe20000010003 */
[----:B------:R-:W-:Y:S02]  /*6730*/  @!P0 HADD2.F32 R30, -RZ, R30.H1_H1 ;  /* 0x3000001eff1e8230 */ /* 0x000fe40000004100 */
[--C-:B------:R-:W-:Y:S01]  /*6740*/  @!P0 HADD2.F32 R17, -RZ, R25.reuse.H1_H1 ;  /* 0x30000019ff118230 */ /* 0x100fe20000004100 */
[----:B------:R-:W-:Y:S01]  /*6750*/  @!P0 F2FP.PACK_AB R42, R53, R42 ;  /* 0x0000002a352a823e */ /* 0x000fe200000000ff */
[----:B------:R-:W-:Y:S01]  /*6760*/  @!P0 HADD2.F32 R26, -RZ, R25.H0_H0 ;  /* 0x20000019ff1a8230 */ /* 0x000fe20000004100 */
[-C--:B------:R-:W-:Y:S01]  /*6770*/  @!P0 FMUL.FTZ R55, R30, R24.reuse ;  /* 0x000000181e378220 */ /* 0x080fe20000410000 */
[----:B------:R-:W-:Y:S01]  /*6780*/  @!P0 HADD2.F32 R19, -RZ, R29.H0_H0 ;  /* 0x2000001dff138230 */ /* 0x000fe20000004100 */
[----:B------:R-:W-:Y:S01]  /*6790*/  @!P0 IMAD.MOV.U32 R25, RZ, RZ, R23 ;  /* 0x000000ffff198224 */ /* 0x000fe200078e0017 */
[--C-:B------:R-:W-:Y:S01]  /*67a0*/  @!P0 HADD2.F32 R35, -RZ, R36.reuse.H0_H0 ;  /* 0x20000024ff238230 */ /* 0x100fe20000004100 */
[C---:B------:R-:W-:Y:S01]  /*67b0*/  @!P0 FMUL.FTZ R5, R17.reuse, R24 ;  /* 0x0000001811058220 */ /* 0x040fe20000410000 */
[----:B------:R-:W-:Y:S01]  /*67c0*/  @!P0 HADD2.F32 R36, -RZ, R36.H1_H1 ;  /* 0x30000024ff248230 */ /* 0x000fe20000004100 */
[----:B------:R-:W-:Y:S01]  /*67d0*/  @!P0 FFMA.FTZ R55, R17, R34, -R55 ;  /* 0x0000002211378223 */ /* 0x000fe20000010837 */
[----:B------:R-:W-:Y:S01]  /*67e0*/  @!P0 HADD2.F32 R17, -RZ, R16.H0_H0 ;  /* 0x20000010ff118230 */ /* 0x000fe20000004100 */
[-C--:B------:R-:W-:Y:S01]  /*67f0*/  @!P0 FMUL.FTZ R44, R27, R19.reuse ;  /* 0x000000131b2c8220 */ /* 0x080fe20000410000 */
[--C-:B------:R-:W-:Y:S01]  /*6800*/  @!P0 HADD2.F32 R16, -RZ, R25.reuse.H1_H1 ;  /* 0x30000019ff108230 */ /* 0x100fe20000004100 */
[----:B------:R-:W-:Y:S01]  /*6810*/  @!P0 FMUL.FTZ R4, R26, R19 ;  /* 0x000000131a048220 */ /* 0x000fe20000410000 */
[----:B------:R-:W-:Y:S01]  /*6820*/  @!P0 HADD2.F32 R24, -RZ, R25.H0_H0 ;  /* 0x20000019ff188230 */ /* 0x000fe20000004100 */
[-C--:B------:R-:W-:Y:S01]  /*6830*/  @!P0 FMUL.FTZ R57, R40, R17.reuse ;  /* 0x0000001128398220 */ /* 0x080fe20000410000 */
[----:B------:R-:W-:Y:S01]  /*6840*/  @!P0 HADD2.F32 R19, -RZ, R28.H1_H1 ;  /* 0x3000001cff138230 */ /* 0x000fe20000004100 */
[C---:B------:R-:W-:Y:S01]  /*6850*/  @!P0 FMUL.FTZ R9, R16.reuse, R17 ;  /* 0x0000001110098220 */ /* 0x040fe20000410000 */
[----:B------:R-:W-:Y:S01]  /*6860*/  @!P0 HADD2.F32 R17, -RZ, R18.H0_H0 ;  /* 0x20000012ff118230 */ /* 0x000fe20000004100 */
[----:B------:R-:W-:Y:S01]  /*6870*/  @!P0 FFMA.FTZ R57, R16, R45, -R57 ;  /* 0x0000002d10398223 */ /* 0x000fe20000010839 */
[----:B------:R-:W-:Y:S01]  /*6880*/  @!P0 MOV R16, R22 ;  /* 0x0000001600108202 */ /* 0x000fe20000000f00 */
[-C--:B------:R-:W-:Y:S02]  /*6890*/  @!P0 FMUL.FTZ R52, R38, R19.reuse ;  /* 0x0000001326348220 */ /* 0x080fe40000410000 */
[----:B------:R-:W-:Y:S01]  /*68a0*/  @!P0 FMUL.FTZ R8, R24, R19 ;  /* 0x0000001318088220 */ /* 0x000fe20000410000 */
[----:B------:R-:W-:Y:S01]  /*68b0*/  @!P0 HADD2.F32 R19, -RZ, R28.H0_H0 ;  /* 0x2000001cff138230 */ /* 0x000fe20000004100 */
[----:B------:R-:W-:Y:S01]  /*68c0*/  @!P0 FMUL.FTZ R59, R36, R17 ;  /* 0x00000011243b8220 */ /* 0x000fe20000410000 */
[--C-:B------:R-:W-:Y:S01]  /*68d0*/  @!P0 HADD2.F32 R18, -RZ, R16.reuse.H0_H0 ;  /* 0x20000010ff128230 */ /* 0x100fe20000004100 */
[----:B------:R-:W-:Y:S01]  /*68e0*/  @!P0 FFMA.FTZ R44, R26, R33, -R44 ;  /* 0x000000211a2c8223 */ /* 0x000fe2000001082c */
[----:B------:R-:W-:Y:S01]  /*68f0*/  @!P0 HADD2.F32 R16, -RZ, R16.H1_H1 ;  /* 0x30000010ff108230 */ /* 0x000fe20000004100 */
[----:B------:R-:W-:Y:S02]  /*6900*/  @!P0 FMUL.FTZ R54, R35, R19 ;  /* 0x0000001323368220 */ /* 0x000fe40000410000 */
[----:B------:R-:W-:Y:S01]  /*6910*/  @!P0 FFMA.FTZ R52, R24, R41, -R52 ;  /* 0x0000002918348223 */ /* 0x000fe20000010834 */
[----:B------:R-:W-:Y:S01]  /*6920*/  @!P0 F2FP.PACK_AB R55, R55, R44 ;  /* 0x0000002c3737823e */ /* 0x000fe200000000ff */
[----:B------:R-:W-:Y:S01]  /*6930*/  @!P0 FFMA.FTZ R54, R18, R37, -R54 ;  /* 0x0000002512368223 */ /* 0x000fe20000010836 */
[----:B------:R-:W-:Y:S01]  /*6940*/  @!P0 F2FP.PACK_AB R44, R3, R2 ;  /* 0x00000002032c823e */ /* 0x000fe200000000ff */
[----:B------:R-:W-:Y:S01]  /*6950*/  @!P0 FFMA.FTZ R59, R16, R39, -R59 ;  /* 0x00000027103b8223 */ /* 0x000fe2000001083b */
[----:B------:R-:W-:Y:S01]  /*6960*/  @!P0 F2FP.PACK_AB R52, R57, R52 ;  /* 0x000000343934823e */ /* 0x000fe200000000ff */
[----:B------:R-:W-:Y:S01]  /*6970*/  @!P0 FMUL.FTZ R6, R18, R19 ;  /* 0x0000001312068220 */ /* 0x000fe20000410000 */
[----:B------:R-:W-:Y:S01]  /*6980*/  @!P0 MOV R21, R55 ;  /* 0x0000003700158202 */ /* 0x000fe20000000f00 */
[----:B------:R-:W-:Y:S01]  /*6990*/  @!P0 FFMA.FTZ R4, R27, R33, R4 ;  /* 0x000000211b048223 */ /* 0x000fe20000010004 */
[----:B------:R-:W-:Y:S01]  /*69a0*/  @!P0 F2FP.PACK_AB R59, R59, R54 ;  /* 0x000000363b3b823e */ /* 0x000fe200000000ff */
[----:B------:R-:W-:Y:S01]  /*69b0*/  @!P0 FMUL.FTZ R7, R16, R17 ;  /* 0x0000001110078220 */ /* 0x000fe20000410000 */
[----:B------:R-:W-:Y:S01]  /*69c0*/  @!P0 MOV R23, R52 ;  /* 0x0000003400178202 */ /* 0x000fe20000000f00 */
[----:B------:R-:W-:Y:S01]  /*69d0*/  @!P0 FFMA.FTZ R5, R30, R34, R5 ;  /* 0x000000221e058223 */ /* 0x000fe20000010005 */
[----:B------:R-:W-:Y:S01]  /*69e0*/  @!P0 MOV R22, R59 ;  /* 0x0000003b00168202 */ /* 0x000fe20000000f00 */
[----:B------:R-:W-:Y:S02]  /*69f0*/  @!P0 FFMA.FTZ R6, R35, R37, R6 ;  /* 0x0000002523068223 */ /* 0x000fe40000010006 */
[----:B------:R-:W-:Y:S01]  /*6a00*/  @!P0 FFMA.FTZ R7, R36, R39, R7 ;  /* 0x0000002724078223 */ /* 0x000fe20000010007 */
[----:B------:R-:W-:Y:S01]  /*6a10*/  @!P0 F2FP.PACK_AB R53, R5, R4 ;  /* 0x000000040535823e */ /* 0x000fe200000000ff */
[----:B------:R-:W-:Y:S02]  /*6a20*/  @!P0 FFMA.FTZ R8, R38, R41, R8 ;  /* 0x0000002926088223 */ /* 0x000fe40000010008 */
[----:B------:R-:W-:Y:S01]  /*6a30*/  @!P0 IMAD.MOV.U32 R20, RZ, RZ, R42 ;  /* 0x000000ffff148224 */ /* 0x000fe200078e002a */
[----:B------:R-:W-:Y:S01]  /*6a40*/  @!P0 F2FP.PACK_AB R54, R7, R6 ;  /* 0x000000060736823e */ /* 0x000fe200000000ff */
[----:B------:R-:W-:Y:S01]  /*6a50*/  @!P0 FFMA.FTZ R9, R40, R45, R9 ;  /* 0x0000002d28098223 */ /* 0x000fe20000010009 */
[----:B------:R-:W-:Y:S01]  /*6a60*/  @!P0 MOV R49, R53 ;  /* 0x0000003500318202 */ /* 0x000fe20000000f00 */
[----:B------:R-:W-:Y:S01]  /*6a70*/  @!P0 IMAD.MOV.U32 R48, RZ, RZ, R44 ;  /* 0x000000ffff308224 */ /* 0x000fe200078e002c */
[----:B------:R1:W-:Y:S01]  /*6a80*/  STG.E.128 [R46.64], R20 ;  /* 0x000000142e007986 */ /* 0x0003e2000c101d08 */
[----:B------:R-:W-:Y:S02]  /*6a90*/  @!P0 MOV R50, R54 ;  /* 0x0000003600328202 */ /* 0x000fe40000000f00 */
[----:B------:R-:W-:Y:S04]  /*6aa0*/  @!P0 F2FP.PACK_AB R57, R9, R8 ;  /* 0x000000080939823e */ /* 0x000fe800000000ff */
        /* <DEDUP_REMOVED lines=10> */
.L_x_1828:
        /* <DEDUP_REMOVED lines=29> */
.L_x_1832:
[----:B------:R-:W-:Y:S05]  /*6d20*/  BSYNC B1 ;  /* 0x0000000000017941 */ /* 0x000fea0003800000 */
.L_x_1827:
[C---:B------:R-:W-:Y:S01]  /*6d30*/  ISETP.GT.AND P0, PT, R15.reuse, R14, PT ;  /* 0x0000000e0f00720c */ /* 0x040fe20003f04270 */
[----:B------:R-:W-:Y:S01]  /*6d40*/  @!UPT UIADD3 URZ, URZ, URZ, URZ ;  /* 0x0000003f3f3ff290 */ /* 0x000fe2000fffe03f */
[----:B------:R-:W-:Y:S11]  /*6d50*/  BSSY B0, `(.L_x_1849) ;  /* 0x000003f000007945 */ /* 0x000ff60003800000 */
[----:B-1----:R-:W-:Y:S01]  /*6d60*/  @P0 IADD3 R6, R15, -0x1, RZ ;  /* 0xffffffff0f060810 */ /* 0x002fe20007ffe0ff */
[----:B------:R-:W-:Y:S02]  /*6d70*/  @P0 IMAD.MOV.U32 R90, RZ, RZ, R152 ;  /* 0x000000ffff5a0224 */ /* 0x000fe400078e0098 */
[----:B--2---:R-:W-:Y:S01]  /*6d80*/  @P0 IMAD R2, R58, 0x6000, R10 ;  /* 0x000060003a020824 */ /* 0x004fe200078e020a */
[----:B------:R-:W-:Y:S01]  /*6d90*/  @P0 SHF.R.S32.HI R3, RZ, 0x1f, R6 ;  /* 0x0000001fff030819 */ /* 0x000fe20000011406 */
[----:B------:R-:W-:Y:S02]  /*6da0*/  @P0 IMAD R4, R95, R6, RZ ;  /* 0x000000065f040224 */ /* 0x000fe400078e02ff */
[-C--:B------:R-:W-:Y:S04]  /*6db0*/  @P0 IMAD.WIDE.U32 R6, R6, R97.reuse, R90 ;  /* 0x0000006106060225 */ /* 0x080fe800078e005a */
[----:B------:R-:W-:Y:S01]  /*6dc0*/  @P0 IMAD R4, R3, R97, R4 ;  /* 0x0000006103040224 */ /* 0x000fe200078e0204 */
[----:B------:R-:W-:Y:S02]  /*6dd0*/  @P0 LEA R8, P1, R6, c[0x0][0x250], 0x1 ;  /* 0x0000940006080a11 */ /* 0x000fe400078208ff */
        /* <DEDUP_REMOVED lines=8> */
[----:B------:R-:W-:Y:S02]  /*6e60*/  @P0 LEA.HI.X R5, R104, R9, R103, 0x1, P1 ;  /* 0x0000000968050211 */ /* 0x000fe400008f0c67 */
[----:B------:R-:W-:Y:S01]  /*6e70*/  ISETP.GE.AND P1, PT, R58, 0x1, PT ;  /* 0x000000013a00780c */ /* 0x000fe20003f26270 */
[----:B------:R1:W-:Y:S03]  /*6e80*/  @P0 LDGSTS.E.BYPASS.LTC128B.128 [R2+0x2000], [R8.64+0x80], !P4 ;  /* 0x0200008008020fae */ /* 0x0003e6000e101d48 */
[----:B------:R-:W-:Y:S01]  /*6e90*/  SEL R58, R3, RZ, !P1 ;  /* 0x000000ff033a7207 */ /* 0x000fe20004800000 */
[----:B------:R1:W-:Y:S04]  /*6ea0*/  @P0 LDGSTS.E.BYPASS.LTC128B.128 [R2+0x4000], [R8.64+0x100], !P3 ;  /* 0x0400010008020fae */ /* 0x0003e8000d901d48 */
        /* <DEDUP_REMOVED lines=8> */
[C---:B-1----:R-:W-:Y:S01]  /*6f30*/  LEA R4, P0, R15.reuse, R156, 0x6 ;  /* 0x0000009c0f047211 */ /* 0x042fe200078030ff */
[----:B------:R-:W-:Y:S03]  /*6f40*/  IMAD.MOV.U32 R122, RZ, RZ, R148 ;  /* 0x000000ffff7a7224 */ /* 0x000fe600078e0094 */
[----:B------:R-:W-:Y:S01]  /*6f50*/  LEA.HI.X.SX32 R5, R15, R157, 0x6, P0 ;  /* 0x0000009d0f057211 */ /* 0x000fe200000f36ff */
[----:B-----5:R-:W-:Y:S04]  /*6f60*/  IMAD.WIDE.U32 R20, R4, c[0x0][0x208], R122 ;  /* 0x0000820004147a25 */ /* 0x020fe800078e007a */
[----:B------:R-:W-:Y:S01]  /*6f70*/  IMAD R2, R5, c[0x0][0x208], RZ ;  /* 0x0000820005027a24 */ /* 0x000fe200078e02ff */
[----:B------:R-:W-:Y:S03]  /*6f80*/  LEA R8, P0, R20, c[0x0][0x1f8], 0x1 ;  /* 0x00007e0014087a11 */ /* 0x000fe600078008ff */
[----:B------:R-:W-:Y:S04]  /*6f90*/  IMAD R2, R4, c[0x0][0x20c], R2 ;  /* 0x0000830004027a24 */ /* 0x000fe800078e0202 */
        /* <DEDUP_REMOVED lines=26> */
.L_x_1850:
[----:B-1----:R-:W-:Y:S05]  /*7140*/  BSYNC B0 ;  /* 0x0000000000007941 */ /* 0x002fea0003800000 */
.L_x_1849:
[----:B------:R-:W-:Y:S02]  /*7150*/  ISETP.GE.AND P0, PT, R43, 0x1, PT ;  /* 0x000000012b00780c */ /* 0x000fe40003f06270 */
[----:B------:R-:W-:Y:S02]  /*7160*/  IADD3 R3, R15, -0x2, RZ ;  /* 0xfffffffe0f037810 */ /* 0x000fe40007ffe0ff */
[----:B------:R-:W-:Y:S04]  /*7170*/  IADD3 R4, R43, 0x1, RZ ;  /* 0x000000012b047810 */ /* 0x000fe80007ffe0ff */
[----:B------:R-:W-:Y:S02]  /*7180*/  SEL R43, R4, RZ, !P0 ;  /* 0x000000ff042b7207 */ /* 0x000fe40004000000 */
        /* <DEDUP_REMOVED lines=9> */
[----:B------:R-:W-:Y:S02]  /*7220*/  @P0 IMAD R2, R58, 0x6000, R11 ;  /* 0x000060003a020824 */ /* 0x000fe400078e020b */
        /* <DEDUP_REMOVED lines=13> */
[C---:B------:R-:W-:Y:S02]  /*7300*/  ISETP.GT.AND P0, PT, R15.reuse, R14, PT ;  /* 0x0000000e0f00720c */ /* 0x040fe40003f04270 */
[----:B------:R-:W-:Y:S01]  /*7310*/  IADD3 R15, R15, -0x1, RZ ;  /* 0xffffffff0f0f7810 */ /* 0x000fe20007ffe0ff */
[----:B------:R-:W0:Y:S10]  /*7320*/  LDGDEPBAR ;  /* 0x00000000000079af */ /* 0x000e340000000000 */
[----:B------:R-:W-:-:S05]  /*7330*/  @P0 BRA `(.L_x_1851) ;  /* 0xffffbf0000000947 */ /* 0x000fca000383ffff */
[----:B------:R-:W-:Y:S01]  /*7340*/  WARPSYNC 0xffffffff ;  /* 0xffffffff00007948 */ /* 0x000fe20003800000 */
[----:B------:R-:W-:Y:S06]  /*7350*/  BAR.SYNC.DEFER_BLOCKING 0x0 ;  /* 0x0000000000007b1d */ /* 0x000fec0000010000 */
.L_x_1826:
[----:B------:R-:W-:Y:S02]  /*7360*/  ISETP.NE.AND P3, PT, R220, 0x1, PT ;  /* 0x00000001dc00780c */ /* 0x000fe40003f65270 */
[----:B-1----:R-:W-:-:S02]  /*7370*/  IADD3 R2, R224, 0x7f, RZ ;  /* 0x0000007fe0027810 */ /* 0x002fc40007ffe0ff */
[----:B------:R-:W-:-:S09]  /*7380*/  ISETP.GE.AND P1, PT, R205, 0x1, PT ;  /* 0x00000001cd00780c */ /* 0x000fd20003f26270 */
[----:B------:R-:W-:-:S05]  /*7390*/  @P3 IMAD.HI.U32 R0, R2, c[0x0][0x2c8], RZ ;  /* 0x0000b20002003a27 */ /* 0x000fca00078e00ff */
[----:B------:R-:W-:Y:S01]  /*73a0*/  @P3 SHF.R.U32.HI R2, RZ, c[0x0][0x2cc], R0 ;  /* 0x0000b300ff023a19 */ /* 0x000fe20000011600 */
[----:B------:R-:W-:-:S04]  /*73b0*/  IMAD.IADD R0, R80, 0x1, R81 ;  /* 0x0000000150007824 */ /* 0x000fc800078e0251 */
[----:B------:R-:W-:-:S05]  /*73c0*/  IMAD.IADD R2, R83, 0x1, R2 ;  /* 0x0000000153027824 */ /* 0x000fca00078e0202 */
[----:B------:R-:W-:Y:S01]  /*73d0*/  IADD3 R5, R2, c[0x0][0x328], RZ ;  /* 0x0000ca0002057a10 */ /* 0x000fe20007ffe0ff */
[----:B------:R-:W-:Y:S05]  /*73e0*/  @!P1 BRA `(.L_x_1852) ;  /* 0x0000013000009947 */ /* 0x000fea0003800000 */
[C---:B------:R-:W-:Y:S01]  /*73f0*/  ISETP.GT.AND P0, PT, R2.reuse, RZ, PT ;  /* 0x000000ff0200720c */ /* 0x040fe20003f04270 */
[----:B------:R-:W-:Y:S01]  /*7400*/  BSSY B0, `(.L_x_1853) ;  /* 0x000000e000007945 */ /* 0x000fe20003800000 */
[----:B------:R-:W-:-:S11]  /*7410*/  IADD3 R3, R2, -0x1, RZ ;  /* 0xffffffff02037810 */ /* 0x000fd60007ffe0ff */
[----:B------:R-:W-:Y:S05]  /*7420*/  @P0 BRA `(.L_x_1854) ;  /* 0x0000007000000947 */ /* 0x000fea0003800000 */
[----:B------:R-:W-:-:S05]  /*7430*/  IMAD.MOV.U32 R3, RZ, RZ, 0x1 ;  /* 0x00000001ff037424 */ /* 0x000fca00078e00ff */
[----:B------:R-:W-:Y:S01]  /*7440*/  ISETP.NE.AND P0, PT, R3, c[0x0][0x32c], PT ;  /* 0x0000cb0003007a0c */ /* 0x000fe20003f05270 */
[----:B------:R-:W-:-:S12]  /*7450*/  IMAD.MOV R3, RZ, RZ, -R2 ;  /* 0x000000ffff037224 */ /* 0x000fd800078e0a02 */
[----:B------:R-:W-:-:S05]  /*7460*/  @P0 IMAD.HI.U32 R2, R3, c[0x0][0x330], RZ ;  /* 0x0000cc0003020a27 */ /* 0x000fca00078e00ff */
[----:B------:R-:W-:-:S04]  /*7470*/  @P0 SHF.R.U32.HI R3, RZ, c[0x0][0x334], R2 ;  /* 0x0000cd00ff030a19 */ /* 0x000fc80000011602 */
[----:B------:R-:W-:Y:S01]  /*7480*/  LOP3.LUT R3, RZ, R3, RZ, 0x33, !PT ;  /* 0x00000003ff037212 */ /* 0x000fe200078e33ff */
[----:B------:R-:W-:Y:S05]  /*7490*/  BRA `(.L_x_1855) ;  /* 0x0000004000007947 */ /* 0x000fea0003800000 */
.L_x_1854:
[----:B------:R-:W-:-:S04]  /*74a0*/  MOV R2, 0x1 ;  /* 0x0000000100027802 */ /* 0x000fc80000000f00 */
[----:B------:R-:W-:-:S13]  /*74b0*/  ISETP.NE.AND P0, PT, R2, c[0x0][0x32c], PT ;  /* 0x0000cb0002007a0c */ /* 0x000fda0003f05270 */
[----:B------:R-:W-:-:S05]  /*74c0*/  @P0 IMAD.HI.U32 R2, R3, c[0x0][0x330], RZ ;  /* 0x0000cc0003020a27 */ /* 0x000fca00078e00ff */
[----:B------:R-:W-:Y:S02]  /*74d0*/  @P0 SHF.R.U32.HI R3, RZ, c[0x0][0x334], R2 ;  /* 0x0000cd00ff030a19 */ /* 0x000fe40000011602 */
.L_x_1855:
[----:B------:R-:W-:Y:S05]  /*74e0*/  BSYNC B0 ;  /* 0x0000000000007941 */ /* 0x000fea0003800000 */
.L_x_1853:
[----:B------:R-:W-:-:S05]  /*74f0*/  MOV R2, c[0x0][0x32c] ;  /* 0x0000cb0000027a02 */ /* 0x000fca0000000f00 */
[----:B------:R-:W-:-:S05]  /*7500*/  IMAD R2, R3, R2, c[0x0][0x32c] ;  /* 0x0000cb0003027624 */ /* 0x000fca00078e0202 */
[----:B------:R-:W-:-:S04]  /*7510*/  IMNMX R5, R5, R2, PT ;  /* 0x0000000205057217 */ /* 0x000fc80003800200 */
.L_x_1852:
        /* <DEDUP_REMOVED lines=21> */
.L_x_1858:
[----:B------:R-:W-:-:S04]  /*7670*/  MOV R3, c[0x0][0x32c] ;  /* 0x0000cb0000037a02 */ /* 0x000fc80000000f00 */
[----:B------:R-:W-:-:S13]  /*7680*/  ISETP.NE.AND P0, PT, R3, 0x1, PT ;  /* 0x000000010300780c */ /* 0x000fda0003f05270 */
[----:B------:R-:W-:-:S05]  /*7690*/  @P0 IMAD.HI.U32 R3, R82, c[0x0][0x330], RZ ;  /* 0x0000cc0052030a27 */ /* 0x000fca00078e00ff */
[----:B------:R-:W-:Y:S02]  /*76a0*/  @P0 SHF.R.U32.HI R82, RZ, c[0x0][0x334], R3 ;  /* 0x0000cd00ff520a19 */ /* 0x000fe40000011603 */
.L_x_1859:
[----:B------:R-:W-:Y:S05]  /*76b0*/  BSYNC B0 ;  /* 0x0000000000007941 */ /* 0x000fea0003800000 */
.L_x_1857:
[----:B------:R-:W-:-:S05]  /*76c0*/  IMAD R3, R82, c[0x0][0x32c], RZ ;  /* 0x0000cb0052037a24 */ /* 0x000fca00078e02ff */
[----:B------:R-:W-:-:S04]  /*76d0*/  IMNMX R2, R2, R3, !PT ;  /* 0x0000000302027217 */ /* 0x000fc80007800200 */
.L_x_1856:
[----:B------:R-:W-:Y:S01]  /*76e0*/  SHF.R.S32.HI R3, RZ, 0x1f, R2 ;  /* 0x0000001fff037819 */ /* 0x000fe20000011402 */
[----:B------:R-:W-:Y:S03]  /*76f0*/  BSSY B0, `(.L_x_1860) ;  /* 0x0000022000007945 */ /* 0x000fe60003800000 */
[----:B------:R-:W-:Y:S01]  /*7700*/  LEA.HI R3, R3, R2, RZ, 0x6 ;  /* 0x0000000203037211 */ /* 0x000fe200078f30ff */
[----:B------:R-:W-:-:S03]  /*7710*/  IMAD.MOV.U32 R2, RZ, RZ, RZ ;  /* 0x000000ffff027224 */ /* 0x000fc600078e00ff */
[----:B------:R-:W-:-:S04]  /*7720*/  SHF.R.S32.HI R231, RZ, 0x6, R3 ;  /* 0x00000006ffe77819 */ /* 0x000fc80000011403 */
[----:B------:R-:W-:-:S04]  /*7730*/  IMNMX R231, RZ, R231, !PT ;  /* 0x000000e7ffe77217 */ /* 0x000fc80007800200 */
[----:B------:R-:W-:-:S13]  /*7740*/  ISETP.GT.AND P0, PT, R8, R231, PT ;  /* 0x000000e70800720c */ /* 0x000fda0003f04270 */
[----:B------:R-:W-:Y:S05]  /*7750*/  @!P0 BRA `(.L_x_1861) ;  /* 0x000001b000008947 */ /* 0x000fea0003800000 */
[-C--:B------:R-:W-:Y:S02]  /*7760*/  IABS R5, R85.reuse ;  /* 0x0000005500057213 */ /* 0x080fe40000000000 */
[----:B------:R-:W-:Y:S02]  /*7770*/  IADD3 R6, R85, -0x1, R8 ;  /* 0xffffffff55067810 */ /* 0x000fe40007ffe008 */
[----:B------:R-:W1:Y:S01]  /*7780*/  I2F.RP R7, R5 ;  /* 0x0000000500077306 */ /* 0x000e620000209400 */
[----:B------:R-:W-:Y:S02]  /*7790*/  IABS R2, R85 ;  /* 0x0000005500027213 */ /* 0x000fe40000000000 */
[----:B------:R-:W-:-:S03]  /*77a0*/  IMAD.IADD R6, R6, 0x1, -R231 ;  /* 0x0000000106067824 */ /* 0x000fc600078e0ae7 */
[----:B------:R-:W-:Y:S02]  /*77b0*/  IMAD.MOV R2, RZ, RZ, -R2 ;  /* 0x000000ffff027224 */ /* 0x000fe400078e0a02 */
[----:B------:R-:W-:Y:S02]  /*77c0*/  IABS R3, R6 ;  /* 0x0000000600037213 */ /* 0x000fe40000000000 */
        /* <DEDUP_REMOVED lines=20> */
.L_x_1861:
[----:B------:R-:W-:Y:S05]  /*7910*/  BSYNC B0 ;  /* 0x0000000000007941 */ /* 0x000fea0003800000 */
.L_x_1860:
[----:B------:R-:W-:Y:S01]  /*7920*/  IMAD R231, R225, R2, R231 ;  /* 0x00000002e1e77224 */ /* 0x000fe200078e02e7 */
        /* <DEDUP_REMOVED lines=58> */
[----:B------:R-:W-:-:S06]  /*7cd0*/  @P1 IMAD.WIDE R2, R207, R2, c[0x0][0x340] ;  /* 0x0000d000cf021625 */ /* 0x000fcc00078e0202 */
[----:B------:R1:W2:Y:S01]  /*7ce0*/  @P1 LDG.E R2, [R2.64] ;  /* 0x0000000802021981 */ /* 0x0002a2000c1e1900 */
[-C--:B------:R-:W-:Y:S01]  /*7cf0*/  LEA.HI R44, R88, R211.reuse, RZ, 0x3 ;  /* 0x000000d3582c7211 */ /* 0x080fe200078f18ff */
[C---:B------:R-:W-:Y:S01]  /*7d00*/  IMAD.WIDE.U32 R26, R79.reuse, c[0x0][0x178], RZ ;  /* 0x00005e004f1a7a25 */ /* 0x040fe200078e00ff */
[----:B------:R-:W-:Y:S02]  /*7d10*/  SHF.R.S32.HI R4, RZ, 0x1f, R79 ;  /* 0x0000001fff047819 */ /* 0x000fe4000001144f */
[----:B------:R-:W-:Y:S01]  /*7d20*/  SHF.R.S32.HI R7, RZ, 0x3, R44 ;  /* 0x00000003ff077819 */ /* 0x000fe2000001142c */
[----:B------:R-:W-:Y:S01]  /*7d30*/  IMAD.MOV.U32 R22, RZ, RZ, R228 ;  /* 0x000000ffff167224 */ /* 0x000fe200078e00e4 */
[----:B------:R-:W-:Y:S01]  /*7d40*/  LOP3.LUT R44, R44, 0xfffffff8, RZ, 0xc0, !PT ;  /* 0xfffffff82c2c7812 */ /* 0x000fe200078ec0ff */
[----:B------:R-:W-:Y:S01]  /*7d50*/  IMAD R4, R4, c[0x0][0x178], RZ ;  /* 0x00005e0004047a24 */ /* 0x000fe200078e02ff */
[----:B------:R-:W-:Y:S02]  /*7d60*/  SHF.R.S32.HI R14, RZ, 0x1f, R0 ;  /* 0x0000001fff0e7819 */ /* 0x000fe40000011400 */
[----:B------:R-:W-:Y:S01]  /*7d70*/  IADD3 R44, -R44, R211, RZ ;  /* 0x000000d32c2c7210 */ /* 0x000fe20007ffe1ff */
[----:B------:R-:W-:Y:S01]  /*7d80*/  IMAD R4, R79, c[0x0][0x17c], R4 ;  /* 0x00005f004f047a24 */ /* 0x000fe200078e0204 */
[----:B------:R-:W-:-:S02]  /*7d90*/  IADD3 R15, P0, R7, R0, RZ ;  /* 0x00000000070f7210 */ /* 0x000fc40007f1e0ff */
[----:B------:R-:W-:Y:S01]  /*7da0*/  ISETP.NE.U32.AND P2, PT, RZ, c[0x0][0x348], PT ;  /* 0x0000d200ff007a0c */ /* 0x000fe20003f45070 */
[----:B------:R-:W-:Y:S01]  /*7db0*/  IMAD.IADD R27, R27, 0x1, R4 ;  /* 0x000000011b1b7824 */ /* 0x000fe200078e0204 */
[----:B------:R-:W-:Y:S02]  /*7dc0*/  LEA R9, R44, R7, 0x5 ;  /* 0x000000072c097211 */ /* 0x000fe400078e28ff */
[----:B------:R-:W-:Y:S01]  /*7dd0*/  LEA.HI.X.SX32 R5, R7, R14, 0x1, P0 ;  /* 0x0000000e07057211 */ /* 0x000fe200000f0eff */
[----:B------:R-:W-:Y:S01]  /*7de0*/  IMAD.WIDE.U32 R26, R221, c[0x0][0x1b8], R26 ;  /* 0x00006e00dd1a7a25 */ /* 0x000fe200078e001a */
[----:B------:R-:W-:Y:S02]  /*7df0*/  SHF.R.S32.HI R4, RZ, 0x1f, R207 ;  /* 0x0000001fff047819 */ /* 0x000fe400000114cf */
[----:B------:R-:W-:Y:S01]  /*7e00*/  ISETP.NE.AND.EX P2, PT, RZ, c[0x0][0x34c], PT, P2 ;  /* 0x0000d300ff007a0c */ /* 0x000fe20003f45320 */
[----:B------:R-:W-:Y:S01]  /*7e10*/  IMAD.IADD R0, R224, 0x1, R9 ;  /* 0x00000001e0007824 */ /* 0x000fe200078e0209 */
[----:B------:R-:W-:Y:S01]  /*7e20*/  SHF.R.S32.HI R23, RZ, 0x1f, R228 ;  /* 0x0000001fff177819 */ /* 0x000fe200000114e4 */
[----:B------:R-:W-:Y:S01]  /*7e30*/  IMAD R18, R5, c[0x0][0x1e0], RZ ;  /* 0x0000780005127a24 */ /* 0x000fe200078e02ff */
[----:B------:R-:W-:Y:S01]  /*7e40*/  SEL R6, R4, RZ, !P2 ;  /* 0x000000ff04067207 */ /* 0x000fe20005000000 */
[----:B------:R-:W-:Y:S01]  /*7e50*/  @P3 IMAD.HI.U32 R14, R0, c[0x0][0x2c8], RZ ;  /* 0x0000b200000e3a27 */ /* 0x000fe200078e00ff */
[----:B-1----:R-:W-:-:S02]  /*7e60*/  SEL R3, R207, RZ, !P2 ;  /* 0x000000ffcf037207 */ /* 0x002fc40005000000 */
[----:B------:R-:W-:Y:S01]  /*7e70*/  MOV R16, R0 ;  /* 0x0000000000107202 */ /* 0x000fe20000000f00 */
[----:B------:R-:W-:Y:S01]  /*7e80*/  IMAD R9, R15, c[0x0][0x1e4], R18 ;  /* 0x000079000f097a24 */ /* 0x000fe200078e0212 */
[----:B------:R-:W-:Y:S01]  /*7e90*/  @P3 SHF.R.U32.HI R16, RZ, c[0x0][0x2cc], R14 ;  /* 0x0000b300ff103a19 */ /* 0x000fe2000001160e */
[----:B------:R-:W-:Y:S01]  /*7ea0*/  IMAD R6, R6, c[0x0][0x1c0], RZ ;  /* 0x0000700006067a24 */ /* 0x000fe200078e02ff */
[----:B------:R-:W-:Y:S01]  /*7eb0*/  ISETP.NE.U32.AND P0, PT, RZ, c[0x0][0x350], PT ;  /* 0x0000d400ff007a0c */ /* 0x000fe20003f05070 */
[----:B------:R-:W-:Y:S01]  /*7ec0*/  IMAD R19, R221, c[0x0][0x1bc], R27 ;  /* 0x00006f00dd137a24 */ /* 0x000fe200078e021b */
[----:B------:R-:W-:Y:S01]  /*7ed0*/  ISETP.GE.AND P5, PT, R78, c[0x0][0x1d4], PT ;  /* 0x000075004e007a0c */ /* 0x000fe20003fa6270 */
[----:B------:R-:W-:Y:S01]  /*7ee0*/  IMAD.MOV.U32 R18, RZ, RZ, R26 ;  /* 0x000000ffff127224 */ /* 0x000fe200078e001a */
[----:B------:R-:W-:Y:S01]  /*7ef0*/  ISETP.NE.AND.EX P0, PT, RZ, c[0x0][0x354], PT, P0 ;  /* 0x0000d500ff007a0c */ /* 0x000fe20003f05300 */
[----:B------:R-:W-:Y:S01]  /*7f00*/  IMAD R5, R5, c[0x0][0x208], RZ ;  /* 0x0000820005057a24 */ /* 0x000fe200078e02ff */
[----:B------:R-:W-:Y:S01]  /*7f10*/  ISETP.GE.AND P4, PT, R228, c[0x0][0x198], PT ;  /* 0x00006600e4007a0c */ /* 0x000fe20003f86270 */
[C---:B------:R-:W-:Y:S01]  /*7f20*/  IMAD R6, R3.reuse, c[0x0][0x1c4], R6 ;  /* 0x0000710003067a24 */ /* 0x040fe200078e0206 */
[----:B------:R-:W-:Y:S01]  /*7f30*/  ISETP.GE.AND P3, PT, R212, c[0x0][0x198], PT ;  /* 0x00006600d4007a0c */ /* 0x000fe20003f66270 */
[----:B------:R-:W-:Y:S01]  /*7f40*/  IMAD.WIDE.U32 R18, R3, c[0x0][0x1c0], R18 ;  /* 0x0000700003127a25 */ /* 0x000fe200078e0012 */
[----:B------:R-:W-:-:S02]  /*7f50*/  SHF.R.S32.HI R3, RZ, 0x1f, R16 ;  /* 0x0000001fff037819 */ /* 0x000fc40000011410 */
[----:B------:R-:W-:Y:S01]  /*7f60*/  ISETP.GE.AND P2, PT, R78, c[0x0][0x198], PT ;  /* 0x000066004e007a0c */ /* 0x000fe20003f46270 */
[----:B------:R-:W-:Y:S01]  /*7f70*/  IMAD.WIDE.U32 R20, R15, c[0x0][0x208], R22 ;  /* 0x000082000f147a25 */ /* 0x000fe200078e0016 */
[----:B------:R-:W-:-:S03]  /*7f80*/  IADD3 R19, R19, R6, RZ ;  /* 0x0000000613137210 */ /* 0x000fc60007ffe0ff */
[----:B------:R-:W-:Y:S02]  /*7f90*/  IMAD R5, R15, c[0x0][0x20c], R5 ;  /* 0x000083000f057a24 */ /* 0x000fe400078e0205 */
[----:B------:R-:W-:Y:S02]  /*7fa0*/  IMAD R3, R3, c[0x0][0x1b0], RZ ;  /* 0x00006c0003037a24 */ /* 0x000fe400078e02ff */
[----:B------:R-:W-:Y:S02]  /*7fb0*/  IMAD.IADD R21, R21, 0x1, R5 ;  /* 0x0000000115157824 */ /* 0x000fe400078e0205 */
[----:B------:R-:W-:Y:S02]  /*7fc0*/  IMAD.MOV R5, RZ, RZ, -R16 ;  /* 0x000000ffff057224 */ /* 0x000fe400078e0a10 */
[C---:B------:R-:W-:Y:S02]  /*7fd0*/  IMAD R3, R16.reuse, c[0x0][0x1b4], R3 ;  /* 0x00006d0010037a24 */ /* 0x040fe400078e0203 */
[----:B------:R-:W-:-:S04]  /*7fe0*/  IMAD.WIDE.U32 R18, R16, c[0x0][0x1b0], R18 ;  /* 0x00006c0010127a25 */ /* 0x000fc800078e0012 */
[----:B------:R-:W-:Y:S01]  /*7ff0*/  IMAD R0, R5, c[0x0][0x2c4], R0 ;  /* 0x0000b10005007a24 */ /* 0x000fe200078e0200 */
[----:B------:R-:W-:Y:S01]  /*8000*/  IADD3 R19, R19, R3, RZ ;  /* 0x0000000313137210 */ /* 0x000fe20007ffe0ff */
[----:B------:R-:W-:-:S03]  /*8010*/  IMAD.WIDE.U32 R24, R15, c[0x0][0x1e0], R22 ;  /* 0x000078000f187a25 */ /* 0x000fc600078e0016 */
[----:B------:R-:W-:Y:S01]  /*8020*/  SHF.R.S32.HI R3, RZ, 0x1f, R0 ;  /* 0x0000001fff037819 */ /* 0x000fe20000011400 */
[----:B------:R-:W-:Y:S01]  /*8030*/  IMAD.WIDE.U32 R14, R221, c[0x0][0x210], R20 ;  /* 0x00008400dd0e7a25 */ /* 0x000fe200078e0014 */
[----:B------:R-:W-:-:S03]  /*8040*/  IADD3 R25, R25, R9, RZ ;  /* 0x0000000919197210 */ /* 0x000fc60007ffe0ff */
[----:B------:R-:W-:Y:S02]  /*8050*/  IMAD R3, R3, c[0x0][0x1a8], RZ ;  /* 0x00006a0003037a24 */ /* 0x000fe400078e02ff */
[----:B------:R-:W-:-:S04]  /*8060*/  IMAD.WIDE.U32 R236, R221, c[0x0][0x1e8], R24 ;  /* 0x00007a00ddec7a25 */ /* 0x000fc800078e0018 */
[C---:B------:R-:W-:Y:S02]  /*8070*/  IMAD R6, R0.reuse, c[0x0][0x1ac], R3 ;  /* 0x00006b0000067a24 */ /* 0x040fe400078e0203 */
[C---:B------:R-:W-:Y:S02]  /*8080*/  IMAD R237, R221.reuse, c[0x0][0x1ec], R237 ;  /* 0x00007b00dded7a24 */ /* 0x040fe400078e02ed */
[----:B------:R-:W-:Y:S01]  /*8090*/  IMAD R15, R221, c[0x0][0x214], R15 ;  /* 0x00008500dd0f7a24 */ /* 0x000fe200078e020f */
[----:B--2---:R-:W-:Y:S02]  /*80a0*/  @P1 SHF.R.S32.HI R233, RZ, 0x1f, R2 ;  /* 0x0000001fffe91819 */ /* 0x004fe40000011402 */
[----:B------:R-:W-:Y:S01]  /*80b0*/  @!P1 MOV R233, R4 ;  /* 0x0000000400e99202 */ /* 0x000fe20000000f00 */
[----:B------:R-:W-:Y:S01]  /*80c0*/  IMAD.WIDE.U32 R4, R0, c[0x0][0x1a8], R18 ;  /* 0x00006a0000047a25 */ /* 0x000fe200078e0012 */
[----:B------:R-:W-:Y:S02]  /*80d0*/  @P1 MOV R232, R2 ;  /* 0x0000000200e81202 */ /* 0x000fe40000000f00 */
[----:B------:R-:W-:Y:S01]  /*80e0*/  SEL R227, R233, RZ, !P0 ;  /* 0x000000ffe9e37207 */ /* 0x000fe20004000000 */
[----:B------:R-:W-:Y:S01]  /*80f0*/  @!P1 IMAD.MOV.U32 R232, RZ, RZ, R207 ;  /* 0x000000ffffe89224 */ /* 0x000fe200078e00cf */
[----:B------:R-:W-:Y:S01]  /*8100*/  IADD3 R6, R5, R6, RZ ;  /* 0x0000000605067210 */ /* 0x000fe20007ffe0ff */
[----:B------:R-:W-:-:S02]  /*8110*/  IMAD.IADD R2, R7, 0x1, R224 ;  /* 0x0000000107027824 */ /* 0x000fc400078e02e0 */
[C---:B------:R-:W-:Y:S01]  /*8120*/  IMAD R3, R227.reuse, c[0x0][0x1f0], RZ ;  /* 0x00007c00e3037a24 */ /* 0x040fe200078e02ff */
[----:B------:R-:W-:Y:S01]  /*8130*/  SEL R232, R232, RZ, !P0 ;  /* 0x000000ffe8e87207 */ /* 0x000fe20004000000 */
[----:B------:R-:W-:Y:S01]  /*8140*/  IMAD R227, R227, c[0x0][0x218], RZ ;  /* 0x00008600e3e37a24 */ /* 0x000fe200078e02ff */
[----:B------:R-:W-:-:S03]  /*8150*/  LEA R18, P0, R4, c[0x0][0x160], 0x1 ;  /* 0x0000580004127a11 */ /* 0x000fc600078008ff */
[----:B------:R-:W-:Y:S01]  /*8160*/  IMAD R3, R232, c[0x0][0x1f4], R3 ;  /* 0x00007d00e8037a24 */ /* 0x000fe200078e0203 */
[----:B------:R-:W-:Y:S01]  /*8170*/  LEA.HI.X R6, R4, c[0x0][0x164], R6, 0x1, P0 ;  /* 0x0000590004067a11 */ /* 0x000fe200000f0c06 */
[----:B------:R-:W-:Y:S01]  /*8180*/  IMAD R227, R232, c[0x0][0x21c], R227 ;  /* 0x00008700e8e37a24 */ /* 0x000fe200078e02e3 */
[----:B------:R-:W-:Y:S01]  /*8190*/  IADD3 R4, R8, -0x1, RZ ;  /* 0xffffffff08047810 */ /* 0x000fe20007ffe0ff */
[----:B------:R-:W-:-:S04]  /*81a0*/  IMAD.WIDE.U32 R236, R232, c[0x0][0x1f0], R236 ;  /* 0x00007c00e8ec7a25 */ /* 0x000fc800078e00ec */
[----:B------:R-:W-:Y:S01]  /*81b0*/  IMAD.WIDE.U32 R232, R232, c[0x0][0x218], R14 ;  /* 0x00008600e8e87a25 */ /* 0x000fe200078e000e */
[----:B------:R-:W-:-:S04]  /*81c0*/  IADD3 R230, R237, R3, RZ ;  /* 0x00000003ede67210 */ /* 0x000fc80007ffe0ff */
[----:B------:R-:W-:Y:S01]  /*81d0*/  IADD3 R227, R233, R227, RZ ;  /* 0x000000e3e9e37210 */ /* 0x000fe20007ffe0ff */
[----:B------:R-:W-:Y:S05]  /*81e0*/  BRA.DIV ~URZ, `(.L_x_1863) ;  /* 0x000184627f007947 */ /* 0x000fea000b800000 */
[----:B------:R1:W2:Y:S02]  /*81f0*/  SHFL.IDX PT, R21, R6, RZ, 0x181f ;  /* 0x00181fff06157589 */ /* 0x0002a400000e0000 */
.L_x_2030:
[----:B------:R-:W-:Y:S05]  /*8200*/  BRA.DIV ~URZ, `(.L_x_1864) ;  /* 0x000184b27f007947 */ /* 0x000fea000b800000 */
[----:B------:R3:W4:Y:S02]  /*8210*/  SHFL.IDX PT, R9, R18, RZ, 0x181f ;  /* 0x00181fff12097589 */ /* 0x00072400000e0000 */
.L_x_2031:
[----:B------:R-:W-:Y:S01]  /*8220*/  IMAD R5, R223, c[0x0][0x2c4], RZ ;  /* 0x0000b100df057a24 */ /* 0x000fe200078e02ff */
[----:B------:R-:W-:Y:S01]  /*8230*/  BSSY B0, `(.L_x_1865) ;  /* 0x0000011000007945 */ /* 0x000fe20003800000 */
[----:B------:R-:W-:Y:S02]  /*8240*/  SHF.R.S32.HI R19, RZ, 0x1f, R212 ;  /* 0x0000001fff137819 */ /* 0x000fe400000114d4 */
[----:B------:R-:W-:Y:S02]  /*8250*/  SHF.R.S32.HI R3, RZ, 0x1f, R78 ;  /* 0x0000001fff037819 */ /* 0x000fe4000001144e */
        /* <DEDUP_REMOVED lines=14> */
.L_x_1866:
[----:B------:R-:W-:Y:S05]  /*8340*/  BSYNC B0 ;  /* 0x0000000000007941 */ /* 0x000fea0003800000 */
.L_x_1865:
[----:B------:R-:W-:Y:S05]  /*8350*/  BRA.DIV ~URZ, `(.L_x_1867) ;  /* 0x000183c27f007947 */ /* 0x000fea000b800000 */
[----:B--2---:R2:W1:Y:S04]  /*8360*/  SHFL.IDX PT, R21, R6, 0x1, 0x181f ;  /* 0x00381f0006157f89 */ /* 0x00446800000e0000 */
[----:B----4-:R2:W4:Y:S02]  /*8370*/  SHFL.IDX PT, R9, R18, 0x1, 0x181f ;  /* 0x00381f0012097f89 */ /* 0x01052400000e0000 */
.L_x_2032:
[----:B------:R-:W-:Y:S01]  /*8380*/  IADD3 R0, R2, 0x20, RZ ;  /* 0x0000002002007810 */ /* 0x000fe20007ffe0ff */
[----:B------:R-:W-:Y:S03]  /*8390*/  BSSY B0, `(.L_x_1868) ;  /* 0x000000f000007945 */ /* 0x000fe60003800000 */
[----:B------:R-:W-:-:S13]  /*83a0*/  ISETP.GE.AND P0, PT, R0, R5, PT ;  /* 0x000000050000720c */ /* 0x000fda0003f06270 */
[----:B------:R-:W-:Y:S05]  /*83b0*/  @P0 BRA `(.L_x_1869) ;  /* 0x000000c000000947 */ /* 0x000fea0003800000 */
[----:B----4-:R-:W-:-:S04]  /*83c0*/  LEA R16, P0, R228, R9, 0x1 ;  /* 0x00000009e4107211 */ /* 0x010fc800078008ff */
        /* <DEDUP_REMOVED lines=11> */
.L_x_1869:
[----:B------:R-:W-:Y:S05]  /*8480*/  BSYNC B0 ;  /* 0x0000000000007941 */ /* 0x000fea0003800000 */
.L_x_1868:
[----:B------:R-:W-:Y:S05]  /*8490*/  BRA.DIV ~URZ, `(.L_x_1870) ;  /* 0x000183427f007947 */ /* 0x000fea000b800000 */
[----:B-1----:R1:W2:Y:S02]  /*84a0*/  SHFL.IDX PT, R21, R6, 0x2, 0x181f ;  /* 0x00581f0006157f89 */ /* 0x0022a400000e0000 */
.L_x_2033:
[----:B------:R-:W-:Y:S05]  /*84b0*/  BRA.DIV ~URZ, `(.L_x_1871) ;  /* 0x000183927f007947 */ /* 0x000fea000b800000 */
[----:B----4-:R4:W1:Y:S02]  /*84c0*/  SHFL.IDX PT, R9, R18, 0x2, 0x181f ;  /* 0x00581f0012097f89 */ /* 0x01086400000e0000 */
.L_x_2034:
        /* <DEDUP_REMOVED lines=16> */
.L_x_1873:
[----:B------:R-:W-:Y:S05]  /*85d0*/  BSYNC B0 ;  /* 0x0000000000007941 */ /* 0x000fea0003800000 */
.L_x_1872:
[----:B------:R-:W-:Y:S05]  /*85e0*/  BRA.DIV ~URZ, `(.L_x_1874) ;  /* 0x000182c27f007947 */ /* 0x000fea000b800000 */
[----:B-12---:R1:W2:Y:S04]  /*85f0*/  SHFL.IDX PT, R21, R6, 0x3, 0x181f ;  /* 0x00781f0006157f89 */ /* 0x0062a800000e0000 */
[----:B------:R1:W3:Y:S02]  /*8600*/  SHFL.IDX PT, R9, R18, 0x3, 0x181f ;  /* 0x00781f0012097f89 */ /* 0x0002e400000e0000 */
.L_x_2035:
[----:B------:R-:W-:-:S04]  /*8610*/  IADD3 R2, R2, 0x60, RZ ;  /* 0x0000006002027810 */ /* 0x000fc80007ffe0ff */
[----:B------:R-:W-:-:S13]  /*8620*/  ISETP.GE.AND P0, PT, R2, R5, PT ;  /* 0x000000050200720c */ /* 0x000fda0003f06270 */
[----:B---3--:R-:W-:-:S04]  /*8630*/  @!P0 LEA R16, P1, R228, R9, 0x1 ;  /* 0x00000009e4108211 */ /* 0x008fc800078208ff */
        /* <DEDUP_REMOVED lines=13> */
[C---:B--2---:R-:W-:Y:S01]  /*8710*/  IMAD.SHL.U32 R3, R4.reuse, 0x40, RZ ;  /* 0x0000004004037824 */ /* 0x044fe200078e00ff */
[----:B------:R-:W-:Y:S01]  /*8720*/  SHF.R.S32.HI R0, RZ, 0x1f, R4 ;  /* 0x0000001fff007819 */ /* 0x000fe20000011404 */
[----:B------:R-:W-:Y:S01]  /*8730*/  IMAD.WIDE.U32 R14, R4, c[0x0][0x1e0], RZ ;  /* 0x00007800040e7a25 */ /* 0x000fe200078e00ff */
[----:B------:R-:W-:Y:S02]  /*8740*/  BAR.SYNC.DEFER_BLOCKING 0x0 ;  /* 0x0000000000007b1d */ /* 0x000fe40000010000 */
[----:B------:R-:W-:Y:S01]  /*8750*/  IADD3 R9, -R3, R226, -R7 ;  /* 0x000000e203097210 */ /* 0x000fe20007ffe907 */
[----:B------:R-:W-:-:S03]  /*8760*/  IMAD R7, R0, c[0x0][0x1e0], RZ ;  /* 0x0000780000077a24 */ /* 0x000fc600078e02ff */
[C---:B------:R-:W-:Y:S01]  /*8770*/  ISETP.GE.AND P1, PT, R9.reuse, 0x1, PT ;  /* 0x000000010900780c */ /* 0x040fe20003f26270 */
[----:B------:R-:W-:Y:S01]  /*8780*/  IMAD R2, R4, c[0x0][0x1e4], R7 ;  /* 0x0000790004027a24 */ /* 0x000fe200078e0207 */
[C---:B------:R-:W-:Y:S01]  /*8790*/  LEA R7, P2, R14.reuse, R236, 0x6 ;  /* 0x000000ec0e077211 */ /* 0x040fe200078430ff */
[----:B------:R-:W-:Y:S01]  /*87a0*/  ULDC.64 UR4, c[0x0][0x208] ;  /* 0x0000820000047ab9 */ /* 0x000fe20000000a00 */
[----:B------:R-:W-:Y:S01]  /*87b0*/  ISETP.GE.AND P0, PT, R9, 0x21, PT ;  /* 0x000000210900780c */ /* 0x000fe20003f06270 */
[----:B------:R-:W-:Y:S01]  /*87c0*/  IMAD.IADD R15, R15, 0x1, R2 ;  /* 0x000000010f0f7824 */ /* 0x000fe200078e0202 */
[----:B------:R-:W-:Y:S01]  /*87d0*/  USHF.L.U32 UR7, UR4, 0x6, URZ ;  /* 0x0000000604077899 */ /* 0x000fe2000800063f */
[----:B------:R-:W-:Y:S01]  /*87e0*/  IMAD.MOV.U32 R2, RZ, RZ, 0x20 ;  /* 0x00000020ff027424 */ /* 0x000fe200078e00ff */
[----:B------:R-:W-:Y:S01]  /*87f0*/  UMOV UR6, 0x6 ;  /* 0x0000000600067882 */ /* 0x000fe20000000000 */
[----:B------:R-:W-:Y:S01]  /*8800*/  BSSY B0, `(.L_x_1875) ;  /* 0x000004c000007945 */ /* 0x000fe20003800000 */
[----:B-1----:R-:W-:Y:S01]  /*8810*/  LEA.HI.X R6, R14, R230, R15, 0x6, P2 ;  /* 0x000000e60e067211 */ /* 0x002fe200010f340f */
[----:B------:R-:W-:Y:S01]  /*8820*/  IMAD.WIDE.U32 R16, R2, c[0x0][0x1e0], RZ ;  /* 0x0000780002107a25 */ /* 0x000fe200078e00ff */
[----:B------:R-:W-:Y:S01]  /*8830*/  USHF.L.U64.HI UR5, UR4, UR6, UR5 ;  /* 0x0000000604057299 */ /* 0x000fe20008010205 */
[----:B----4-:R-:W-:-:S02]  /*8840*/  @P1 LEA R18, P2, R7, c[0x0][0x1c8], 0x1 ;  /* 0x0000720007121a11 */ /* 0x010fc400078408ff */
[----:B------:R-:W-:Y:S01]  /*8850*/  @P1 ISETP.GE.AND P3, PT, R228, c[0x0][0x1d4], PT ;  /* 0x00007500e4001a0c */ /* 0x000fe20003f66270 */
[----:B------:R-:W-:Y:S01]  /*8860*/  IMAD R15, R2, c[0x0][0x1e4], RZ ;  /* 0x00007900020f7a24 */ /* 0x000fe200078e02ff */
[----:B------:R-:W-:Y:S02]  /*8870*/  @P1 LEA.HI.X R19, R7, c[0x0][0x1cc], R6, 0x1, P2 ;  /* 0x0000730007131a11 */ /* 0x000fe400010f0c06 */
[C---:B------:R-:W-:Y:S02]  /*8880*/  @P1 ISETP.GE.AND P2, PT, R212.reuse, c[0x0][0x1d4], PT ;  /* 0x00007500d4001a0c */ /* 0x040fe40003f46270 */
[----:B------:R-:W-:-:S07]  /*8890*/  @P0 ISETP.GE.AND P4, PT, R212, c[0x0][0x1d4], PT ;  /* 0x00007500d4000a0c */ /* 0x000fce0003f86270 */
[----:B------:R-:W-:Y:S01]  /*88a0*/  @!PT LDS RZ, [RZ] ;  /* 0x00000000fffff984 */ /* 0x000fe20000000800 */
[----:B------:R-:W-:Y:S01]  /*88b0*/  @!PT LDS RZ, [RZ] ;  /* 0x00000000fffff984 */ /* 0x000fe20000000800 */
[----:B------:R-:W-:Y:S01]  /*88c0*/  @!PT LDS RZ, [RZ] ;  /* 0x00000000fffff984 */ /* 0x000fe20000000800 */
[----:B------:R1:W-:Y:S01]  /*88d0*/  @P1 LDGSTS.E.BYPASS.LTC128B.128 [R140+0xc100], [R18.64], !P3 ;  /* 0x0c100000128c1fae */ /* 0x0003e2000d901d48 */
[----:B------:R-:W-:-:S03]  /*88e0*/  @P0 IADD3 R7, P3, R7, R16, RZ ;  /* 0x0000001007070210 */ /* 0x000fc60007f7e0ff */
[----:B------:R1:W-:Y:S01]  /*88f0*/  @P1 LDGSTS.E.BYPASS.LTC128B.128 [R140+0xe100], [R18.64+0x80], !P2 ;  /* 0x0e100080128c1fae */ /* 0x0003e2000d101d48 */
[----:B------:R-:W-:Y:S02]  /*8900*/  @P0 ISETP.GE.AND P2, PT, R228, c[0x0][0x1d4], PT ;  /* 0x00007500e4000a0c */ /* 0x000fe40003f46270 */
[----:B------:R-:W-:Y:S01]  /*8910*/  @P0 IADD3.X R6, R6, R17, R15, P3, !PT ;  /* 0x0000001106060210 */ /* 0x000fe20001ffe40f */
[----:B------:R-:W-:Y:S01]  /*8920*/  IMAD R15, R0, c[0x0][0x208], RZ ;  /* 0x00008200000f7a24 */ /* 0x000fe200078e02ff */
[----:B------:R1:W-:Y:S01]  /*8930*/  @P1 LDGSTS.E.BYPASS.LTC128B.128 [R140+0x10100], [R18.64+0x100], !P5 ;  /* 0x10100100128c1fae */ /* 0x0003e2000e901d48 */
[----:B------:R-:W-:Y:S01]  /*8940*/  @P0 LEA R14, P1, R7, c[0x0][0x1c8], 0x1 ;  /* 0x00007200070e0a11 */ /* 0x000fe200078208ff */
[----:B------:R-:W-:Y:S01]  /*8950*/  IMAD.WIDE.U32 R16, R4, c[0x0][0x208], RZ ;  /* 0x0000820004107a25 */ /* 0x000fe200078e00ff */
[----:B------:R-:W-:-:S03]  /*8960*/  ISETP.GE.AND P3, PT, R228, c[0x0][0x1d4], PT ;  /* 0x00007500e4007a0c */ /* 0x000fc60003f66270 */
[----:B------:R-:W-:Y:S01]  /*8970*/  IMAD R0, R4, c[0x0][0x20c], R15 ;  /* 0x0000830004007a24 */ /* 0x000fe200078e020f */
[----:B------:R-:W-:Y:S02]  /*8980*/  @P0 LEA.HI.X R15, R7, c[0x0][0x1cc], R6, 0x1, P1 ;  /* 0x00007300070f0a11 */ /* 0x000fe400008f0c06 */
[----:B------:R-:W-:Y:S01]  /*8990*/  LEA R6, P1, R16, R232, 0x6 ;  /* 0x000000e810067211 */ /* 0x000fe200078230ff */
[----:B------:R-:W-:Y:S02]  /*89a0*/  IMAD.IADD R0, R17, 0x1, R0 ;  /* 0x0000000111007824 */ /* 0x000fe400078e0200 */
[----:B------:R1:W-:Y:S01]  /*89b0*/  @P0 LDGSTS.E.BYPASS.LTC128B.128 [R140+0xd100], [R14.64], !P2 ;  /* 0x0d1000000e8c0fae */ /* 0x0003e2000d101d48 */
[----:B------:R-:W-:Y:S02]  /*89c0*/  ISETP.GE.AND P2, PT, R212, c[0x0][0x1d4], PT ;  /* 0x00007500d4007a0c */ /* 0x000fe40003f46270 */
[----:B------:R-:W-:Y:S01]  /*89d0*/  LEA.HI.X R17, R16, R227, R0, 0x6, P1 ;  /* 0x000000e310117211 */ /* 0x000fe200008f3400 */
[----:B------:R1:W-:Y:S01]  /*89e0*/  @P0 LDGSTS.E.BYPASS.LTC128B.128 [R140+0xf100], [R14.64+0x80], !P4 ;  /* 0x0f1000800e8c0fae */ /* 0x0003e2000e101d48 */
[C---:B------:R-:W-:Y:S01]  /*89f0*/  ISETP.LT.OR P4, PT, R9.reuse, 0x1, P3 ;  /* 0x000000010900780c */ /* 0x040fe20001f81670 */
[----:B------:R-:W-:Y:S01]  /*8a00*/  IMAD.MOV.U32 R0, RZ, RZ, 0x40 ;  /* 0x00000040ff007424 */ /* 0x000fe200078e00ff */
[----:B------:R-:W-:Y:S01]  /*8a10*/  ISETP.LT.OR P1, PT, R9, 0x1, P2 ;  /* 0x000000010900780c */ /* 0x000fe20001721670 */
[----:B------:R1:W-:Y:S01]  /*8a20*/  @P0 LDGSTS.E.BYPASS.LTC128B.128 [R140+0x11100], [R14.64+0x100], !P5 ;  /* 0x111001000e8c0fae */ /* 0x0003e2000e901d48 */
[----:B------:R-:W-:-:S02]  /*8a30*/  LEA R16, P0, R6, c[0x0][0x1f8], 0x1 ;  /* 0x00007e0006107a11 */ /* 0x000fc400078008ff */
[C---:B------:R-:W-:Y:S01]  /*8a40*/  ISETP.LT.OR P3, PT, R9.reuse, 0x21, P3 ;  /* 0x000000210900780c */ /* 0x040fe20001f61670 */
[----:B------:R-:W0:Y:S01]  /*8a50*/  LDGDEPBAR ;  /* 0x00000000000079af */ /* 0x000e220000000000 */
[----:B------:R-:W-:Y:S02]  /*8a60*/  LEA.HI.X R17, R6, c[0x0][0x1fc], R17, 0x1, P0 ;  /* 0x00007f0006117a11 */ /* 0x000fe400000f0c11 */
[----:B------:R-:W-:Y:S02]  /*8a70*/  ISETP.GE.AND P0, PT, R78, c[0x0][0x1d4], PT ;  /* 0x000075004e007a0c */ /* 0x000fe40003f06270 */
[C---:B------:R-:W-:Y:S01]  /*8a80*/  ISETP.LT.OR P2, PT, R9.reuse, 0x21, P2 ;  /* 0x000000210900780c */ /* 0x040fe20001741670 */
[----:B------:R1:W-:Y:S01]  /*8a90*/  LDGSTS.E.BYPASS.LTC128B.128 [R140+0x100], [R16.64], !P4 ;  /* 0x00100000108c7fae */ /* 0x0003e2000e101d48 */
[----:B------:R-:W-:-:S03]  /*8aa0*/  ISETP.LT.OR P4, PT, R9, 0x1, P0 ;  /* 0x000000010900780c */ /* 0x000fc60000781670 */
[----:B------:R1:W-:Y:S01]  /*8ab0*/  LDGSTS.E.BYPASS.LTC128B.128 [R140+0x2100], [R16.64+0x80], !P1 ;  /* 0x02100080108c7fae */ /* 0x0003e2000c901d48 */
[----:B------:R-:W-:Y:S02]  /*8ac0*/  ISETP.LT.OR P1, PT, R9, 0x21, P0 ;  /* 0x000000210900780c */ /* 0x000fe40000721670 */
[----:B------:R-:W-:-:S04]  /*8ad0*/  IADD3 R6, P0, R16, UR7, RZ ;  /* 0x0000000710067c10 */ /* 0x000fc8000ff1e0ff */
[----:B------:R-:W-:-:S03]  /*8ae0*/  IADD3.X R7, R17, UR5, RZ, P0, !PT ;  /* 0x0000000511077c10 */ /* 0x000fc600087fe4ff */
[----:B------:R1:W-:Y:S01]  /*8af0*/  LDGSTS.E.BYPASS.LTC128B.128 [R140+0x4100], [R16.64+0x100], !P4 ;  /* 0x04100100108c7fae */ /* 0x0003e2000e101d48 */
[----:B------:R-:W-:-:S03]  /*8b00*/  ISETP.GT.AND P4, PT, R4, R231, PT ;  /* 0x000000e70400720c */ /* 0x000fc60003f84270 */
[----:B------:R1:W-:Y:S04]  /*8b10*/  LDGSTS.E.BYPASS.LTC128B.128 [R140+0x1100], [R6.64], !P3 ;  /* 0x01100000068c7fae */ /* 0x0003e8000d901d48 */
[----:B------:R1:W-:Y:S04]  /*8b20*/  LDGSTS.E.BYPASS.LTC128B.128 [R140+0x3100], [R6.64+0x80], !P2 ;  /* 0x03100080068c7fae */ /* 0x0003e8000d101d48 */
[----:B------:R1:W-:Y:S04]  /*8b30*/  LDGSTS.E.BYPASS.LTC128B.128 [R140+0x5100], [R6.64+0x100], !P1 ;  /* 0x05100100068c7fae */ /* 0x0003e8000c901d48 */
[----:B------:R-:W0:Y:S01]  /*8b40*/  LDGDEPBAR ;  /* 0x00000000000079af */ /* 0x000e220000000000 */
[----:B------:R-:W-:Y:S05]  /*8b50*/  @!P4 BRA `(.L_x_1876) ;  /* 0x000001600000c947 */ /* 0x000fea0003800000 */
[----:B-1----:R-:W-:Y:S02]  /*8b60*/  IADD3 R7, R8, -0x2, RZ ;  /* 0xfffffffe08077810 */ /* 0x002fe40007ffe0ff */
[----:B------:R-:W-:-:S02]  /*8b70*/  ISETP.GE.AND P1, PT, R228, c[0x0][0x1d4], PT ;  /* 0x00007500e4007a0c */ /* 0x000fc40003f26270 */
[----:B------:R-:W-:Y:S01]  /*8b80*/  SHF.R.S32.HI R4, RZ, 0x1f, R7 ;  /* 0x0000001fff047819 */ /* 0x000fe20000011407 */
[----:B------:R-:W-:-:S04]  /*8b90*/  IMAD.WIDE.U32 R14, R7, c[0x0][0x1e0], RZ ;  /* 0x00007800070e7a25 */ /* 0x000fc800078e00ff */
[----:B------:R-:W-:Y:S01]  /*8ba0*/  IMAD R4, R4, c[0x0][0x1e0], RZ ;  /* 0x0000780004047a24 */ /* 0x000fe200078e02ff */
[----:B------:R-:W-:-:S03]  /*8bb0*/  LEA R6, P0, R14, R236, 0x6 ;  /* 0x000000ec0e067211 */ /* 0x000fc600078030ff */
[----:B------:R-:W-:Y:S01]  /*8bc0*/  IMAD R4, R7, c[0x0][0x1e4], R4 ;  /* 0x0000790007047a24 */ /* 0x000fe200078e0204 */
[----:B------:R-:W-:-:S03]  /*8bd0*/  LEA R16, P2, R6, c[0x0][0x1c8], 0x1 ;  /* 0x0000720006107a11 */ /* 0x000fc600078408ff */
[----:B------:R-:W-:Y:S02]  /*8be0*/  IMAD.IADD R7, R15, 0x1, R4 ;  /* 0x000000010f077824 */ /* 0x000fe400078e0204 */
[----:B------:R-:W-:-:S03]  /*8bf0*/  IMAD R4, R0, c[0x0][0x1e4], RZ ;  /* 0x0000790000047a24 */ /* 0x000fc600078e02ff */
[----:B------:R-:W-:Y:S01]  /*8c00*/  LEA.HI.X R7, R14, R230, R7, 0x6, P0 ;  /* 0x000000e60e077211 */ /* 0x000fe200000f3407 */
[----:B------:R-:W-:Y:S01]  /*8c10*/  IMAD.WIDE.U32 R14, R0, c[0x0][0x1e0], RZ ;  /* 0x00007800000e7a25 */ /* 0x000fe200078e00ff */
[----:B------:R-:W-:Y:S02]  /*8c20*/  ISETP.GE.AND P0, PT, R212, c[0x0][0x1d4], PT ;  /* 0x00007500d4007a0c */ /* 0x000fe40003f06270 */
[----:B------:R-:W-:Y:S02]  /*8c30*/  LEA.HI.X R17, R6, c[0x0][0x1cc], R7, 0x1, P2 ;  /* 0x0000730006117a11 */ /* 0x000fe400010f0c07 */
        /* <DEDUP_REMOVED lines=8> */
.L_x_1876:
[----:B------:R-:W-:Y:S05]  /*8cc0*/  BSYNC B0 ;  /* 0x0000000000007941 */ /* 0x000fea0003800000 */
.L_x_1875:
[----:B------:R-:W-:Y:S01]  /*8cd0*/  ISETP.LT.AND P0, PT, RZ, c[0x0][0x27c], PT ;  /* 0x00009f00ff007a0c */ /* 0x000fe20003f01270 */
[----:B------:R-:W0:Y:S01]  /*8ce0*/  LDGDEPBAR ;  /* 0x00000000000079af */ /* 0x000e220000000000 */
[----:B------:R-:W-:-:S11]  /*8cf0*/  ISETP.NE.AND P6, PT, R220, 0x1, PT ;  /* 0x00000001dc00780c */ /* 0x000fd60003fc5270 */
[----:B------:R-:W-:Y:S05]  /*8d00*/  @P0 BRA `(.L_x_1877) ;  /* 0x0000002000000947 */ /* 0x000fea0003800000 */
[----:B------:R-:W-:-:S04]  /*8d10*/  DEPBAR.LE SB0, 0x3 ;  /* 0x000080c00000791a */ /* 0x000fc80000000000 */
[----:B------:R-:W-:Y:S05]  /*8d20*/  BRA `(.L_x_1878) ;  /* 0x00006a7000007947 */ /* 0x000fea0003800000 */
.L_x_1877:
[----:B------:R-:W-:Y:S01]  /*8d30*/  ULDC.U8 UR4, c[0x0][0x298] ;  /* 0x0000a60000047ab9 */ /* 0x000fe20000000000 */
[----:B-1---5:R-:W-:Y:S01]  /*8d40*/  SHF.R.S32.HI R7, RZ, 0x1f, R76 ;  /* 0x0000001fff077819 */ /* 0x022fe2000001144c */
[----:B------:R-:W-:Y:S01]  /*8d50*/  IMAD.WIDE.U32 R16, R76, c[0x0][0x280], RZ ;  /* 0x0000a0004c107a25 */ /* 0x000fe200078e00ff */
[----:B------:R-:W-:Y:S01]  /*8d60*/  ISETP.NE.AND P0, PT, RZ, UR4, PT ;  /* 0x00000004ff007c0c */ /* 0x000fe2000bf05270 */
[----:B------:R-:W-:Y:S01]  /*8d70*/  BSSY B2, `(.L_x_1878) ;  /* 0x00006a2000027945 */ /* 0x000fe20003800000 */
[----:B------:R-:W-:Y:S01]  /*8d80*/  IADD3 R14, R217, R224, RZ ;  /* 0x000000e0d90e7210 */ /* 0x000fe20007ffe0ff */
[----:B------:R-:W-:Y:S01]  /*8d90*/  IMAD R15, R7, c[0x0][0x280], RZ ;  /* 0x0000a000070f7a24 */ /* 0x000fe200078e02ff */
[----:B------:R-:W-:Y:S01]  /*8da0*/  IADD3 R9, R217, 0x40, RZ ;  /* 0x00000040d9097810 */ /* 0x000fe20007ffe0ff */
[----:B------:R-:W-:Y:S01]  /*8db0*/  IMAD R7, R7, c[0x0][0x290], RZ ;  /* 0x0000a40007077a24 */ /* 0x000fe200078e02ff */
[----:B------:R-:W-:Y:S01]  /*8dc0*/  LEA R6, R214, R14, 0x6 ;  /* 0x0000000ed6067211 */ /* 0x000fe200078e30ff */
[----:B------:R-:W-:-:S02]  /*8dd0*/  IMAD R15, R76, c[0x0][0x284], R15 ;  /* 0x0000a1004c0f7a24 */ /* 0x000fc400078e020f */
[C---:B------:R-:W-:Y:S02]  /*8de0*/  IMAD R7, R76.reuse, c[0x0][0x294], R7 ;  /* 0x0000a5004c077a24 */ /* 0x040fe400078e0207 */
[----:B------:R-:W-:Y:S01]  /*8df0*/  IMAD.WIDE.U32 R18, R76, c[0x0][0x290], RZ ;  /* 0x0000a4004c127a25 */ /* 0x000fe200078e00ff */
[----:B------:R-:W-:-:S04]  /*8e00*/  IADD3 R15, R15, R17, RZ ;  /* 0x000000110f0f7210 */ /* 0x000fc80007ffe0ff */
[----:B------:R-:W-:Y:S01]  /*8e10*/  IADD3 R7, R7, R19, RZ ;  /* 0x0000001307077210 */ /* 0x000fe20007ffe0ff */
[----:B------:R-:W-:Y:S05]  /*8e20*/  @!P0 BRA `(.L_x_1879) ;  /* 0x0000344000008947 */ /* 0x000fea0003800000 */
[----:B------:R-:W-:Y:S01]  /*8e30*/  @P6 IMAD.HI.U32 R4, R6, c[0x0][0x2c8], RZ ;  /* 0x0000b20006046a27 */ /* 0x000fe200078e00ff */
[C---:B------:R-:W-:Y:S01]  /*8e40*/  IADD3 R22, R142.reuse, 0x40, RZ ;  /* 0x000000408e167810 */ /* 0x040fe20007ffe0ff */
[----:B------:R-:W-:Y:S01]  /*8e50*/  BSSY B0, `(.L_x_1880) ;  /* 0x000006b000007945 */ /* 0x000fe20003800000 */
[C---:B------:R-:W-:Y:S01]  /*8e60*/  IADD3 R33, R142.reuse, 0x20, RZ ;  /* 0x000000208e217810 */ /* 0x040fe20007ffe0ff */
[----:B------:R-:W-:Y:S01]  /*8e70*/  IMAD.MOV.U32 R21, RZ, RZ, R15 ;  /* 0x000000ffff157224 */ /* 0x000fe200078e000f */
[----:B------:R-:W-:Y:S01]  /*8e80*/  @P6 SHF.R.U32.HI R6, RZ, c[0x0][0x2cc], R4 ;  /* 0x0000b300ff066a19 */ /* 0x000fe20000011604 */
[----:B------:R-:W-:Y:S01]  /*8e90*/  IMAD.MOV.U32 R20, RZ, RZ, R16 ;  /* 0x000000ffff147224 */ /* 0x000fe200078e0010 */
[----:B------:R-:W-:Y:S01]  /*8ea0*/  IADD3 R38, R142, 0x10, RZ ;  /* 0x000000108e267810 */ /* 0x000fe20007ffe0ff */
[----:B------:R-:W-:Y:S01]  /*8eb0*/  IMAD.MOV.U32 R16, RZ, RZ, R18 ;  /* 0x000000ffff107224 */ /* 0x000fe200078e0012 */
[----:B------:R-:W-:Y:S01]  /*8ec0*/  SHF.R.S32.HI R4, RZ, 0x1f, R6 ;  /* 0x0000001fff047819 */ /* 0x000fe20000011406 */
[----:B------:R-:W-:Y:S01]  /*8ed0*/  IMAD.WIDE.U32 R18, R6, c[0x0][0x280], R20 ;  /* 0x0000a00006127a25 */ /* 0x000fe200078e0014 */
[----:B------:R-:W-:Y:S01]  /*8ee0*/  SHF.R.S32.HI R21, RZ, 0x1f, R136 ;  /* 0x0000001fff157819 */ /* 0x000fe20000011488 */
[----:B------:R-:W-:Y:S01]  /*8ef0*/  CS2R R64, SRZ ;  /* 0x0000000000407805 */ /* 0x000fe2000001ff00 */
[----:B------:R-:W-:Y:S01]  /*8f00*/  CS2R R70, SRZ ;  /* 0x0000000000467805 */ /* 0x000fe2000001ff00 */
[----:B------:R-:W-:Y:S01]  /*8f10*/  IMAD R15, R4, c[0x0][0x280], RZ ;  /* 0x0000a000040f7a24 */ /* 0x000fe200078e02ff */
[----:B------:R-:W-:Y:S01]  /*8f20*/  LEA R25, P0, R18, c[0x0][0x270], 0x1 ;  /* 0x00009c0012197a11 */ /* 0x000fe200078008ff */
[----:B------:R-:W-:Y:S01]  /*8f30*/  IMAD.MOV.U32 R17, RZ, RZ, R7 ;  /* 0x000000ffff117224 */ /* 0x000fe200078e0007 */
[----:B------:R-:W-:Y:S01]  /*8f40*/  CS2R R78, SRZ ;  /* 0x00000000004e7805 */ /* 0x000fe2000001ff00 */
[----:B------:R-:W-:Y:S01]  /*8f50*/  IMAD R15, R6, c[0x0][0x284], R15 ;  /* 0x0000a100060f7a24 */ /* 0x000fe200078e020f */
[----:B------:R-:W-:Y:S01]  /*8f60*/  CS2R R90, SRZ ;  /* 0x00000000005a7805 */ /* 0x000fe2000001ff00 */
[----:B------:R-:W-:Y:S01]  /*8f70*/  IMAD R7, R4, c[0x0][0x290], RZ ;  /* 0x0000a40004077a24 */ /* 0x000fe200078e02ff */
[----:B------:R1:W2:Y:S01]  /*8f80*/  SHFL.IDX PT, R30, R25, RZ, 0x1c1f ;  /* 0x001c1fff191e7589 */ /* 0x0002a200000e0000 */
[----:B------:R-:W-:Y:S01]  /*8f90*/  IMAD.IADD R26, R19, 0x1, R15 ;  /* 0x00000001131a7824 */ /* 0x000fe200078e020f */
[----:B------:R-:W-:Y:S01]  /*8fa0*/  CS2R R100, SRZ ;  /* 0x0000000000647805 */ /* 0x000fe2000001ff00 */
[----:B------:R-:W-:Y:S01]  /*8fb0*/  IMAD.WIDE.U32 R16, R6, c[0x0][0x290], R16 ;  /* 0x0000a40006107a25 */ /* 0x000fe200078e0010 */
[----:B------:R-:W-:Y:S01]  /*8fc0*/  CS2R R80, SRZ ;  /* 0x0000000000507805 */ /* 0x000fe2000001ff00 */
[----:B------:R-:W-:Y:S01]  /*8fd0*/  CS2R R62, SRZ ;  /* 0x00000000003e7805 */ /* 0x000fe2000001ff00 */
[----:B------:R-:W-:Y:S01]  /*8fe0*/  LEA.HI.X R26, R18, c[0x0][0x274], R26, 0x1, P0 ;  /* 0x00009d00121a7a11 */ /* 0x000fe200000f0c1a */
[----:B------:R-:W-:Y:S01]  /*8ff0*/  IMAD R24, R6, c[0x0][0x294], R7 ;  /* 0x0000a50006187a24 */ /* 0x000fe200078e0207 */
[----:B------:R-:W-:Y:S01]  /*9000*/  ISETP.GE.AND P0, PT, R14, R5, PT ;  /* 0x000000050e00720c */ /* 0x000fe20003f06270 */
[----:B------:R-:W-:Y:S01]  /*9010*/  CS2R R18, SRZ ;  /* 0x0000000000127805 */ /* 0x000fe2000001ff00 */
[C---:B------:R-:W-:Y:S01]  /*9020*/  LEA R23, P1, R16.reuse, c[0x0][0x288], 0x1 ;  /* 0x0000a20010177a11 */ /* 0x040fe200078208ff */
[----:B------:R-:W-:Y:S01]  /*9030*/  IMAD.IADD R24, R17, 0x1, R24 ;  /* 0x0000000111187824 */ /* 0x000fe200078e0218 */
[----:B------:R1:W3:Y:S01]  /*9040*/  SHFL.IDX PT, R31, R26, RZ, 0x1c1f ;  /* 0x001c1fff1a1f7589 */ /* 0x0002e200000e0000 */
[----:B------:R-:W-:Y:S01]  /*9050*/  SHF.R.S32.HI R6, RZ, 0x1f, R137 ;  /* 0x0000001fff067819 */ /* 0x000fe20000011489 */
[----:B------:R-:W-:Y:S01]  /*9060*/  CS2R R68, SRZ ;  /* 0x0000000000447805 */ /* 0x000fe2000001ff00 */
[----:B------:R-:W-:Y:S01]  /*9070*/  CS2R R74, SRZ ;  /* 0x00000000004a7805 */ /* 0x000fe2000001ff00 */
[----:B------:R-:W-:Y:S01]  /*9080*/  LEA.HI.X R24, R16, c[0x0][0x28c], R24, 0x1, P1 ;  /* 0x0000a30010187a11 */ /* 0x000fe200008f0c18 */
[----:B------:R1:W4:Y:S01]  /*9090*/  SHFL.IDX PT, R28, R23, RZ, 0x1c1f ;  /* 0x001c1fff171c7589 */ /* 0x00032200000e0000 */
[----:B------:R-:W-:Y:S01]  /*90a0*/  CS2R R88, SRZ ;  /* 0x0000000000587805 */ /* 0x000fe2000001ff00 */
[----:B------:R-:W-:Y:S01]  /*90b0*/  CS2R R98, SRZ ;  /* 0x0000000000627805 */ /* 0x000fe2000001ff00 */
[----:B------:R-:W-:Y:S01]  /*90c0*/  CS2R R82, SRZ ;  /* 0x0000000000527805 */ /* 0x000fe2000001ff00 */
[----:B------:R1:W1:Y:S01]  /*90d0*/  SHFL.IDX PT, R29, R24, RZ, 0x1c1f ;  /* 0x001c1fff181d7589 */ /* 0x00026200000e0000 */
[----:B------:R-:W-:-:S02]  /*90e0*/  SHF.R.S32.HI R15, RZ, 0x1f, R22 ;  /* 0x0000001fff0f7819 */ /* 0x000fc40000011416 */
[----:B------:R-:W-:Y:S02]  /*90f0*/  SHF.R.S32.HI R4, RZ, 0x1f, R33 ;  /* 0x0000001fff047819 */ /* 0x000fe40000011421 */
[----:B------:R-:W-:Y:S01]  /*9100*/  SHF.R.S32.HI R7, RZ, 0x1f, R38 ;  /* 0x0000001fff077819 */ /* 0x000fe20000011426 */
[----:B------:R-:W-:Y:S05]  /*9110*/  @P0 BRA `(.L_x_1881) ;  /* 0x000003e000000947 */ /* 0x000fea0003800000 */
[----:B--2---:R-:W-:Y:S01]  /*9120*/  ISETP.GE.AND P0, PT, R38, c[0x0][0x27c], PT ;  /* 0x00009f0026007a0c */ /* 0x004fe20003f06270 */
[----:B------:R-:W-:Y:S01]  /*9130*/  CS2R R100, SRZ ;  /* 0x0000000000647805 */ /* 0x000fe2000001ff00 */
[----:B------:R-:W-:Y:S01]  /*9140*/  ISETP.GE.AND P1, PT, R33, c[0x0][0x27c], PT ;  /* 0x00009f0021007a0c */ /* 0x000fe20003f26270 */
[----:B------:R-:W-:-:S10]  /*9150*/  CS2R R98, SRZ ;  /* 0x0000000000627805 */ /* 0x000fd4000001ff00 */
[C---:B------:R-:W-:Y:S01]  /*9160*/  @!P0 IMAD.SHL.U32 R27, R38.reuse, 0x2, RZ ;  /* 0x00000002261b8824 */ /* 0x040fe200078e00ff */
[----:B------:R-:W-:-:S04]  /*9170*/  @!P0 SHF.L.U64.HI R17, R38, 0x1, R7 ;  /* 0x0000000126118819 */ /* 0x000fc80000010207 */
[----:B------:R-:W-:-:S05]  /*9180*/  @!P0 IADD3 R42, P2, R30, R27, RZ ;  /* 0x0000001b1e2a8210 */ /* 0x000fca0007f5e0ff */
[----:B---3--:R-:W-:Y:S01]  /*9190*/  @!P0 IMAD.X R43, R31, 0x1, R17, P2 ;  /* 0x000000011f2b8824 */ /* 0x008fe200010e0611 */
[----:B----4-:R-:W-:Y:S01]  /*91a0*/  @!P0 IADD3 R40, P2, R28, R27, RZ ;  /* 0x0000001b1c288210 */ /* 0x010fe20007f5e0ff */
[----:B------:R-:W-:-:S03]  /*91b0*/  @!P1 IMAD.SHL.U32 R27, R33, 0x2, RZ ;  /* 0x00000002211b9824 */ /* 0x000fc600078e00ff */
[----:B------:R2:W5:Y:S01]  /*91c0*/  @!P0 LD.E.64 R100, [R42.64] ;  /* 0x000000082a648980 */ /* 0x000562000c101b00 */
[----:B-1----:R-:W-:Y:S01]  /*91d0*/  @!P0 IMAD.X R41, R29, 0x1, R17, P2 ;  /* 0x000000011d298824 */ /* 0x002fe200010e0611 */
[----:B------:R-:W-:Y:S02]  /*91e0*/  @!P1 SHF.L.U64.HI R17, R33, 0x1, R4 ;  /* 0x0000000121119819 */ /* 0x000fe40000010204 */
[-C--:B------:R-:W-:Y:S02]  /*91f0*/  @!P1 IADD3 R36, P2, R30, R27.reuse, RZ ;  /* 0x0000001b1e249210 */ /* 0x080fe40007f5e0ff */
[----:B------:R1:W5:Y:S01]  /*9200*/  @!P0 LD.E.64 R98, [R40.64] ;  /* 0x0000000828628980 */ /* 0x000362000c101b00 */
[----:B------:R-:W-:Y:S02]  /*9210*/  ISETP.GE.AND P0, PT, R137, c[0x0][0x27c], PT ;  /* 0x00009f0089007a0c */ /* 0x000fe40003f06270 */
[----:B------:R-:W-:Y:S01]  /*9220*/  @!P1 IMAD.X R37, R31, 0x1, R17, P2 ;  /* 0x000000011f259824 */ /* 0x000fe200010e0611 */
[----:B------:R-:W-:Y:S01]  /*9230*/  @!P1 IADD3 R34, P2, R28, R27, RZ ;  /* 0x0000001b1c229210 */ /* 0x000fe20007f5e0ff */
[----:B------:R-:W-:Y:S01]  /*9240*/  CS2R R90, SRZ ;  /* 0x00000000005a7805 */ /* 0x000fe2000001ff00 */
[----:B------:R-:W-:-:S03]  /*9250*/  CS2R R88, SRZ ;  /* 0x0000000000587805 */ /* 0x000fc6000001ff00 */
[----:B------:R-:W-:Y:S01]  /*9260*/  @!P1 IMAD.X R35, R29, 0x1, R17, P2 ;  /* 0x000000011d239824 */ /* 0x000fe200010e0611 */
[----:B------:R-:W-:Y:S01]  /*9270*/  ISETP.GE.AND P2, PT, R22, c[0x0][0x27c], PT ;  /* 0x00009f0016007a0c */ /* 0x000fe20003f46270 */
[----:B------:R3:W5:Y:S03]  /*9280*/  @!P1 LD.E.64 R90, [R36.64] ;  /* 0x00000008245a9980 */ /* 0x000766000c101b00 */
[C---:B------:R-:W-:Y:S01]  /*9290*/  @!P0 IMAD.SHL.U32 R17, R137.reuse, 0x2, RZ ;  /* 0x0000000289118824 */ /* 0x040fe200078e00ff */
[----:B------:R4:W5:Y:S01]  /*92a0*/  @!P1 LD.E.64 R88, [R34.64] ;  /* 0x0000000822589980 */ /* 0x000962000c101b00 */
[----:B------:R-:W-:-:S03]  /*92b0*/  @!P0 SHF.L.U64.HI R16, R137, 0x1, R6 ;  /* 0x0000000189108819 */ /* 0x000fc60000010206 */
[----:B-1----:R-:W-:-:S05]  /*92c0*/  @!P0 IADD3 R40, P1, R30, R17, RZ ;  /* 0x000000111e288210 */ /* 0x002fca0007f3e0ff */
[--C-:B------:R-:W-:Y:S01]  /*92d0*/  @!P0 IMAD.X R41, R31, 0x1, R16.reuse, P1 ;  /* 0x000000011f298824 */ /* 0x100fe200008e0610 */
[----:B------:R-:W-:Y:S01]  /*92e0*/  @!P0 IADD3 R46, P1, R28, R17, RZ ;  /* 0x000000111c2e8210 */ /* 0x000fe20007f3e0ff */
[----:B------:R-:W-:Y:S01]  /*92f0*/  CS2R R78, SRZ ;  /* 0x00000000004e7805 */ /* 0x000fe2000001ff00 */
[----:B------:R-:W-:Y:S01]  /*9300*/  CS2R R74, SRZ ;  /* 0x00000000004a7805 */ /* 0x000fe2000001ff00 */
[C---:B------:R-:W-:Y:S02]  /*9310*/  @!P2 IMAD.SHL.U32 R17, R22.reuse, 0x2, RZ ;  /* 0x000000021611a824 */ /* 0x040fe400078e00ff */
[----:B------:R-:W-:Y:S01]  /*9320*/  @!P0 IMAD.X R47, R29, 0x1, R16, P1 ;  /* 0x000000011d2f8824 */ /* 0x000fe200008e0610 */
[----:B------:R-:W-:Y:S01]  /*9330*/  @!P2 SHF.L.U64.HI R16, R22, 0x1, R15 ;  /* 0x000000011610a819 */ /* 0x000fe2000001020f */
[----:B------:R1:W5:Y:S04]  /*9340*/  @!P0 LD.E.64 R78, [R40.64] ;  /* 0x00000008284e8980 */ /* 0x000368000c101b00 */
[----:B------:R1:W5:Y:S01]  /*9350*/  @!P0 LD.E.64 R74, [R46.64] ;  /* 0x000000082e4a8980 */ /* 0x000362000c101b00 */
[----:B----4-:R-:W-:-:S02]  /*9360*/  @!P2 IADD3 R34, P0, R28, R17, RZ ;  /* 0x000000111c22a210 */ /* 0x010fc40007f1e0ff */
[----:B------:R-:W-:-:S03]  /*9370*/  ISETP.GE.AND P1, PT, R142, c[0x0][0x27c], PT ;  /* 0x00009f008e007a0c */ /* 0x000fc60003f26270 */
[----:B------:R-:W-:Y:S01]  /*9380*/  @!P2 IMAD.X R35, R29, 0x1, R16, P0 ;  /* 0x000000011d23a824 */ /* 0x000fe200000e0610 */
[----:B------:R-:W-:Y:S01]  /*9390*/  ISETP.GE.AND P0, PT, R136, c[0x0][0x27c], PT ;  /* 0x00009f0088007a0c */ /* 0x000fe20003f06270 */
[----:B------:R-:W-:Y:S01]  /*93a0*/  CS2R R80, SRZ ;  /* 0x0000000000507805 */ /* 0x000fe2000001ff00 */
[----:B------:R-:W-:Y:S01]  /*93b0*/  CS2R R82, SRZ ;  /* 0x0000000000527805 */ /* 0x000fe2000001ff00 */
[----:B---3--:R-:W-:-:S06]  /*93c0*/  @!P2 IADD3 R36, P3, R30, R17, RZ ;  /* 0x000000111e24a210 */ /* 0x008fcc0007f7e0ff */
[----:B--2---:R-:W-:-:S04]  /*93d0*/  @!P1 IMAD.WIDE R42, R142, 0x2, R30 ;  /* 0x000000028e2a9825 */ /* 0x004fc800078e021e */
[----:B------:R-:W-:Y:S01]  /*93e0*/  @!P0 IMAD.SHL.U32 R17, R136, 0x2, RZ ;  /* 0x0000000288118824 */ /* 0x000fe200078e00ff */
[----:B------:R2:W5:Y:S01]  /*93f0*/  @!P1 LD.E.64 R80, [R42.64] ;  /* 0x000000082a509980 */ /* 0x000562000c101b00 */
[----:B-1----:R-:W-:-:S04]  /*9400*/  @!P1 IMAD.WIDE R40, R142, 0x2, R28 ;  /* 0x000000028e289825 */ /* 0x002fc800078e021c */
[----:B------:R-:W-:Y:S01]  /*9410*/  @!P2 IMAD.X R37, R31, 0x1, R16, P3 ;  /* 0x000000011f25a824 */ /* 0x000fe200018e0610 */
[----:B------:R2:W5:Y:S01]  /*9420*/  @!P1 LD.E.64 R82, [R40.64] ;  /* 0x0000000828529980 */ /* 0x000562000c101b00 */
[----:B------:R-:W-:Y:S02]  /*9430*/  @!P0 SHF.L.U64.HI R16, R136, 0x1, R21 ;  /* 0x0000000188108819 */ /* 0x000fe40000010215 */
[----:B------:R-:W-:-:S05]  /*9440*/  @!P0 IADD3 R30, P1, R30, R17, RZ ;  /* 0x000000111e1e8210 */ /* 0x000fca0007f3e0ff */
[--C-:B------:R-:W-:Y:S01]  /*9450*/  @!P0 IMAD.X R31, R31, 0x1, R16.reuse, P1 ;  /* 0x000000011f1f8824 */ /* 0x100fe200008e0610 */
[----:B------:R-:W-:Y:S01]  /*9460*/  @!P0 IADD3 R28, P1, R28, R17, RZ ;  /* 0x000000111c1c8210 */ /* 0x000fe20007f3e0ff */
[----:B------:R-:W-:Y:S01]  /*9470*/  CS2R R70, SRZ ;  /* 0x0000000000467805 */ /* 0x000fe2000001ff00 */
[----:B------:R-:W-:Y:S01]  /*9480*/  CS2R R68, SRZ ;  /* 0x0000000000447805 */ /* 0x000fe2000001ff00 */
[----:B------:R-:W-:Y:S01]  /*9490*/  CS2R R64, SRZ ;  /* 0x0000000000407805 */ /* 0x000fe2000001ff00 */
[----:B------:R-:W-:Y:S01]  /*94a0*/  CS2R R62, SRZ ;  /* 0x00000000003e7805 */ /* 0x000fe2000001ff00 */
[----:B------:R-:W-:Y:S02]  /*94b0*/  @!P0 IMAD.X R29, R29, 0x1, R16, P1 ;  /* 0x000000011d1d8824 */ /* 0x000fe400008e0610 */
[----:B------:R2:W5:Y:S04]  /*94c0*/  @!P2 LD.E.64 R70, [R36.64] ;  /* 0x000000082446a980 */ /* 0x000568000c101b00 */
[----:B------:R2:W5:Y:S04]  /*94d0*/  @!P2 LD.E.64 R68, [R34.64] ;  /* 0x000000082244a980 */ /* 0x000568000c101b00 */
[----:B------:R2:W5:Y:S04]  /*94e0*/  @!P0 LD.E.64 R64, [R30.64] ;  /* 0x000000081e408980 */ /* 0x000568000c101b00 */
[----:B------:R2:W5:Y:S02]  /*94f0*/  @!P0 LD.E.64 R62, [R28.64] ;  /* 0x000000081c3e8980 */ /* 0x000564000c101b00 */
.L_x_1881:
[----:B--2---:R-:W-:Y:S05]  /*9500*/  BSYNC B0 ;  /* 0x0000000000007941 */ /* 0x004fea0003800000 */
.L_x_1880:
[----:B------:R-:W-:Y:S01]  /*9510*/  IADD3 R14, R14, 0x40, RZ ;  /* 0x000000400e0e7810 */ /* 0x000fe20007ffe0ff */
[----:B-----5:R-:W-:Y:S01]  /*9520*/  IMAD.MOV.U32 R20, RZ, RZ, R64 ;  /* 0x000000ffff147224 */ /* 0x020fe200078e0040 */
[----:B------:R2:W4:Y:S01]  /*9530*/  SHFL.IDX PT, R37, R26, 0x1, 0x1c1f ;  /* 0x003c1f001a257f89 */ /* 0x00052200000e0000 */
[----:B------:R-:W-:Y:S01]  /*9540*/  IMAD.MOV.U32 R17, RZ, RZ, R65 ;  /* 0x000000ffff117224 */ /* 0x000fe200078e0041 */
[----:B------:R-:W-:Y:S01]  /*9550*/  ISETP.GE.AND P0, PT, R14, R5, PT ;  /* 0x000000050e00720c */ /* 0x000fe20003f06270 */
[----:B------:R-:W-:Y:S01]  /*9560*/  IMAD.MOV.U32 R16, RZ, RZ, R70 ;  /* 0x000000ffff107224 */ /* 0x000fe200078e0046 */
[----:B------:R-:W3:Y:S01]  /*9570*/  SHFL.IDX PT, R36, R25, 0x1, 0x1c1f ;  /* 0x003c1f0019247f89 */ /* 0x000ee200000e0000 */
[----:B------:R-:W-:Y:S01]  /*9580*/  IMAD.MOV.U32 R14, RZ, RZ, R71 ;  /* 0x000000ffff0e7224 */ /* 0x000fe200078e0047 */
[----:B------:R-:W-:Y:S01]  /*9590*/  PRMT R51, R17, 0x5410, R20 ;  /* 0x0000541011337816 */ /* 0x000fe20000000014 */
[----:B------:R-:W-:Y:S01]  /*95a0*/  IMAD.MOV.U32 R17, RZ, RZ, R79 ;  /* 0x000000ffff117224 */ /* 0x000fe200078e004f */
[----:B------:R-:W-:Y:S01]  /*95b0*/  MOV R20, R78 ;  /* 0x0000004e00147202 */ /* 0x000fe20000000f00 */
[----:B-1----:R1:W1:Y:S01]  /*95c0*/  SHFL.IDX PT, R29, R24, 0x1, 0x1c1f ;  /* 0x003c1f00181d7f89 */ /* 0x00226200000e0000 */
[----:B------:R-:W-:Y:S01]  /*95d0*/  PRMT R54, R14, 0x5410, R16 ;  /* 0x000054100e367816 */ /* 0x000fe20000000010 */
[----:B------:R-:W-:Y:S01]  /*95e0*/  IMAD.MOV.U32 R16, RZ, RZ, R90 ;  /* 0x000000ffff107224 */ /* 0x000fe200078e005a */
[----:B------:R-:W-:Y:S01]  /*95f0*/  PRMT R60, R17, 0x5410, R20 ;  /* 0x00005410113c7816 */ /* 0x000fe20000000014 */
[----:B------:R-:W-:Y:S01]  /*9600*/  IMAD.MOV.U32 R14, RZ, RZ, R91 ;  /* 0x000000ffff0e7224 */ /* 0x000fe200078e005b */
[----:B------:R-:W-:Y:S01]  /*9610*/  MOV R20, R100 ;  /* 0x0000006400147202 */ /* 0x000fe20000000f00 */
[----:B------:R-:W-:Y:S01]  /*9620*/  IMAD.MOV.U32 R17, RZ, RZ, R101 ;  /* 0x000000ffff117224 */ /* 0x000fe200078e0065 */
[----:B----4-:R4:W1:Y:S01]  /*9630*/  SHFL.IDX PT, R28, R23, 0x1, 0x1c1f ;  /* 0x003c1f00171c7f89 */ /* 0x01086200000e0000 */
[----:B------:R-:W-:Y:S01]  /*9640*/  BSSY B0, `(.L_x_1882) ;  /* 0x0000062000007945 */ /* 0x000fe20003800000 */
[----:B------:R-:W-:Y:S01]  /*9650*/  PRMT R66, R14, 0x5410, R16 ;  /* 0x000054100e427816 */ /* 0x000fe20000000010 */
[----:B------:R-:W-:Y:S01]  /*9660*/  IMAD.MOV.U32 R16, RZ, RZ, R80 ;  /* 0x000000ffff107224 */ /* 0x000fe200078e0050 */
[----:B------:R-:W-:Y:S01]  /*9670*/  PRMT R72, R17, 0x5410, R20 ;  /* 0x0000541011487816 */ /* 0x000fe20000000014 */
[----:B------:R-:W-:Y:S01]  /*9680*/  IMAD.MOV.U32 R14, RZ, RZ, R81 ;  /* 0x000000ffff0e7224 */ /* 0x000fe200078e0051 */
[----:B------:R-:W-:Y:S01]  /*9690*/  MOV R20, R62 ;  /* 0x0000003e00147202 */ /* 0x000fe20000000f00 */
[----:B------:R-:W-:Y:S01]  /*96a0*/  IMAD.MOV.U32 R17, RZ, RZ, R63 ;  /* 0x000000ffff117224 */ /* 0x000fe200078e003f */
[----:B--2---:R-:W-:Y:S01]  /*96b0*/  CS2R R26, SRZ ;  /* 0x00000000001a7805 */ /* 0x004fe2000001ff00 */
        /* <DEDUP_REMOVED lines=11> */
[----:B------:R-:W-:Y:S01]  /*9770*/  MOV R14, R89 ;  /* 0x00000059000e7202 */ /* 0x000fe20000000f00 */
[----:B------:R-:W-:Y:S01]  /*9780*/  CS2R R58, SRZ ;  /* 0x00000000003a7805 */ /* 0x000fe2000001ff00 */
[----:B------:R-:W-:Y:S01]  /*9790*/  PRMT R55, R17, 0x5410, R20 ;  /* 0x0000541011377816 */ /* 0x000fe20000000014 */
[----:B------:R-:W-:Y:S01]  /*97a0*/  IMAD.MOV.U32 R20, RZ, RZ, R98 ;  /* 0x000000ffff147224 */ /* 0x000fe200078e0062 */
[----:B------:R-:W-:Y:S01]  /*97b0*/  PRMT R61, R14, 0x5410, R16 ;  /* 0x000054100e3d7816 */ /* 0x000fe20000000010 */
[----:B------:R-:W-:Y:S01]  /*97c0*/  IMAD.MOV.U32 R17, RZ, RZ, R99 ;  /* 0x000000ffff117224 */ /* 0x000fe200078e0063 */
[----:B------:R-:W-:Y:S01]  /*97d0*/  MOV R16, R82 ;  /* 0x0000005200107202 */ /* 0x000fe20000000f00 */
[----:B------:R-:W-:Y:S01]  /*97e0*/  IMAD.MOV.U32 R14, RZ, RZ, R83 ;  /* 0x000000ffff0e7224 */ /* 0x000fe200078e0053 */
[----:B-1----:R-:W-:Y:S01]  /*97f0*/  CS2R R24, SRZ ;  /* 0x0000000000187805 */ /* 0x002fe2000001ff00 */
[----:B---3--:R-:W-:Y:S01]  /*9800*/  CS2R R30, SRZ ;  /* 0x00000000001e7805 */ /* 0x008fe2000001ff00 */
[----:B------:R-:W-:Y:S01]  /*9810*/  PRMT R67, R17, 0x5410, R20 ;  /* 0x0000541011437816 */ /* 0x000fe20000000014 */
[----:B------:R-:W-:Y:S01]  /*9820*/  CS2R R40, SRZ ;  /* 0x0000000000287805 */ /* 0x000fe2000001ff00 */
[----:B------:R-:W-:Y:S01]  /*9830*/  PRMT R73, R14, 0x5410, R16 ;  /* 0x000054100e497816 */ /* 0x000fe20000000010 */
[----:B------:R-:W-:Y:S01]  /*9840*/  CS2R R46, SRZ ;  /* 0x00000000002e7805 */ /* 0x000fe2000001ff00 */
[----:B------:R-:W-:Y:S01]  /*9850*/  CS2R R16, SRZ ;  /* 0x0000000000107805 */ /* 0x000fe2000001ff00 */
[----:B------:R-:W-:Y:S01]  /*9860*/  CS2R R56, SRZ ;  /* 0x0000000000387805 */ /* 0x000fe2000001ff00 */
        /* <DEDUP_REMOVED lines=8> */
[--C-:B------:R-:W-:Y:S01]  /*98f0*/  @!P0 IMAD.X R19, R37, 0x1, R7.reuse, P2 ;  /* 0x0000000125138824 */ /* 0x100fe200010e0607 */
[----:B------:R-:W-:Y:S02]  /*9900*/  @!P0 IADD3 R16, P2, R28, R17, RZ ;  /* 0x000000111c108210 */ /* 0x000fe40007f5e0ff */
[----:B------:R-:W-:Y:S02]  /*9910*/  @!P1 SHF.L.U64.HI R4, R33, 0x1, R4 ;  /* 0x0000000121049819 */ /* 0x000fe40000010204 */
[----:B------:R1:W5:Y:S01]  /*9920*/  @!P0 LD.E.64 R48, [R18.64] ;  /* 0x0000000812308980 */ /* 0x000362000c101b00 */
[----:B------:R-:W-:Y:S02]  /*9930*/  @!P0 IMAD.X R17, R29, 0x1, R7, P2 ;  /* 0x000000011d118824 */ /* 0x000fe400010e0607 */
[----:B------:R-:W-:-:S03]  /*9940*/  @!P1 IMAD.SHL.U32 R7, R33, 0x2, RZ ;  /* 0x0000000221079824 */ /* 0x000fc600078e00ff */
[----:B------:R2:W5:Y:S01]  /*9950*/  @!P0 LD.E.64 R46, [R16.64] ;  /* 0x00000008102e8980 */ /* 0x000562000c101b00 */
[----:B------:R-:W-:Y:S02]  /*9960*/  ISETP.GE.AND P0, PT, R137, c[0x0][0x27c], PT ;  /* 0x00009f0089007a0c */ /* 0x000fe40003f06270 */
[----:B------:R-:W-:-:S05]  /*9970*/  @!P1 IADD3 R26, P2, R36, R7, RZ ;  /* 0x00000007241a9210 */ /* 0x000fca0007f5e0ff */
[----:B------:R-:W-:Y:S01]  /*9980*/  @!P1 IMAD.X R27, R37, 0x1, R4, P2 ;  /* 0x00000001251b9824 */ /* 0x000fe200010e0604 */
[----:B------:R-:W-:Y:S01]  /*9990*/  @!P1 IADD3 R24, P2, R28, R7, RZ ;  /* 0x000000071c189210 */ /* 0x000fe20007f5e0ff */
[----:B------:R-:W-:Y:S01]  /*99a0*/  CS2R R42, SRZ ;  /* 0x00000000002a7805 */ /* 0x000fe2000001ff00 */
[----:B------:R-:W-:-:S03]  /*99b0*/  CS2R R40, SRZ ;  /* 0x0000000000287805 */ /* 0x000fc6000001ff00 */
[----:B------:R-:W-:Y:S02]  /*99c0*/  @!P1 IMAD.X R25, R29, 0x1, R4, P2 ;  /* 0x000000011d199824 */ /* 0x000fe400010e0604 */
[C---:B------:R-:W-:Y:S01]  /*99d0*/  @!P0 IMAD.SHL.U32 R4, R137.reuse, 0x2, RZ ;  /* 0x0000000289048824 */ /* 0x040fe200078e00ff */
[----:B------:R3:W5:Y:S01]  /*99e0*/  @!P1 LD.E.64 R42, [R26.64] ;  /* 0x000000081a2a9980 */ /* 0x000762000c101b00 */
[----:B------:R-:W-:Y:S02]  /*99f0*/  ISETP.GE.AND P2, PT, R22, c[0x0][0x27c], PT ;  /* 0x00009f0016007a0c */ /* 0x000fe40003f46270 */
[----:B------:R-:W-:Y:S01]  /*9a00*/  @!P0 SHF.L.U64.HI R6, R137, 0x1, R6 ;  /* 0x0000000189068819 */ /* 0x000fe20000010206 */
[----:B------:R4:W5:Y:S01]  /*9a10*/  @!P1 LD.E.64 R40, [R24.64] ;  /* 0x0000000818289980 */ /* 0x000962000c101b00 */
[----:B--2---:R-:W-:-:S05]  /*9a20*/  @!P0 IADD3 R16, P1, R36, R4, RZ ;  /* 0x0000000424108210 */ /* 0x004fca0007f3e0ff */
[--C-:B------:R-:W-:Y:S01]  /*9a30*/  @!P0 IMAD.X R17, R37, 0x1, R6.reuse, P1 ;  /* 0x0000000125118824 */ /* 0x100fe200008e0606 */
[----:B-1----:R-:W-:Y:S01]  /*9a40*/  @!P0 IADD3 R18, P1, R28, R4, RZ ;  /* 0x000000041c128210 */ /* 0x002fe20007f3e0ff */
[----:B------:R-:W-:Y:S01]  /*9a50*/  CS2R R34, SRZ ;  /* 0x0000000000227805 */ /* 0x000fe2000001ff00 */
[----:B------:R-:W-:Y:S01]  /*9a60*/  CS2R R30, SRZ ;  /* 0x00000000001e7805 */ /* 0x000fe2000001ff00 */
[C---:B------:R-:W-:Y:S02]  /*9a70*/  @!P2 IMAD.SHL.U32 R4, R22.reuse, 0x2, RZ ;  /* 0x000000021604a824 */ /* 0x040fe400078e00ff */
[----:B------:R-:W-:Y:S01]  /*9a80*/  @!P0 IMAD.X R19, R29, 0x1, R6, P1 ;  /* 0x000000011d138824 */ /* 0x000fe200008e0606 */
[----:B------:R-:W-:Y:S01]  /*9a90*/  @!P2 SHF.L.U64.HI R15, R22, 0x1, R15 ;  /* 0x00000001160fa819 */ /* 0x000fe2000001020f */
[----:B------:R1:W5:Y:S04]  /*9aa0*/  @!P0 LD.E.64 R34, [R16.64] ;  /* 0x0000000810228980 */ /* 0x000368000c101b00 */
[----:B------:R2:W5:Y:S01]  /*9ab0*/  @!P0 LD.E.64 R30, [R18.64] ;  /* 0x00000008121e8980 */ /* 0x000562000c101b00 */
[----:B------:R-:W-:-:S02]  /*9ac0*/  @!P2 IADD3 R6, P0, R28, R4, RZ ;  /* 0x000000041c06a210 */ /* 0x000fc40007f1e0ff */
[----:B------:R-:W-:-:S03]  /*9ad0*/  ISETP.GE.AND P1, PT, R142, c[0x0][0x27c], PT ;  /* 0x00009f008e007a0c */ /* 0x000fc60003f26270 */
[----:B------:R-:W-:Y:S01]  /*9ae0*/  @!P2 IMAD.X R7, R29, 0x1, R15, P0 ;  /* 0x000000011d07a824 */ /* 0x000fe200000e060f */
[----:B------:R-:W-:Y:S01]  /*9af0*/  ISETP.GE.AND P0, PT, R136, c[0x0][0x27c], PT ;  /* 0x00009f0088007a0c */ /* 0x000fe20003f06270 */
[----:B------:R-:W-:Y:S01]  /*9b00*/  CS2R R58, SRZ ;  /* 0x00000000003a7805 */ /* 0x000fe2000001ff00 */
[----:B------:R-:W-:Y:S01]  /*9b10*/  CS2R R56, SRZ ;  /* 0x0000000000387805 */ /* 0x000fe2000001ff00 */
[----:B------:R-:W-:-:S06]  /*9b20*/  @!P2 IADD3 R84, P3, R36, R4, RZ ;  /* 0x000000042454a210 */ /* 0x000fcc0007f7e0ff */
[----:B------:R-:W-:-:S04]  /*9b30*/  @!P1 IMAD.WIDE R86, R142, 0x2, R28 ;  /* 0x000000028e569825 */ /* 0x000fc800078e021c */
[----:B------:R-:W-:Y:S01]  /*9b40*/  @!P0 IMAD.SHL.U32 R4, R136, 0x2, RZ ;  /* 0x0000000288048824 */ /* 0x000fe200078e00ff */
[----:B------:R2:W5:Y:S01]  /*9b50*/  @!P1 LD.E.64 R56, [R86.64] ;  /* 0x0000000856389980 */ /* 0x000562000c101b00 */
[----:B-1----:R-:W-:Y:S01]  /*9b60*/  @!P1 IMAD.WIDE R16, R142, 0x2, R36 ;  /* 0x000000028e109825 */ /* 0x002fe200078e0224 */
[----:B------:R-:W-:-:S04]  /*9b70*/  @!P0 SHF.L.U64.HI R21, R136, 0x1, R21 ;  /* 0x0000000188158819 */ /* 0x000fc80000010215 */
[----:B------:R1:W5:Y:S01]  /*9b80*/  @!P1 LD.E.64 R58, [R16.64] ;  /* 0x00000008103a9980 */ /* 0x000362000c101b00 */
[----:B------:R-:W-:Y:S01]  /*9b90*/  @!P0 IADD3 R14, P1, R36, R4, RZ ;  /* 0x00000004240e8210 */ /* 0x000fe20007f3e0ff */
[----:B------:R-:W-:-:S04]  /*9ba0*/  @!P2 IMAD.X R85, R37, 0x1, R15, P3 ;  /* 0x000000012555a824 */ /* 0x000fc800018e060f */
[--C-:B------:R-:W-:Y:S01]  /*9bb0*/  @!P0 IMAD.X R15, R37, 0x1, R21.reuse, P1 ;  /* 0x00000001250f8824 */ /* 0x100fe200008e0615 */
[----:B------:R-:W-:Y:S01]  /*9bc0*/  @!P0 IADD3 R20, P1, R28, R4, RZ ;  /* 0x000000041c148210 */ /* 0x000fe20007f3e0ff */
[----:B---3--:R-:W-:Y:S01]  /*9bd0*/  CS2R R26, SRZ ;  /* 0x00000000001a7805 */ /* 0x008fe2000001ff00 */
[----:B----4-:R-:W-:Y:S01]  /*9be0*/  CS2R R24, SRZ ;  /* 0x0000000000187805 */ /* 0x010fe2000001ff00 */
[----:B--2---:R-:W-:Y:S02]  /*9bf0*/  CS2R R18, SRZ ;  /* 0x0000000000127805 */ /* 0x004fe4000001ff00 */
[----:B------:R-:W-:Y:S02]  /*9c00*/  @!P0 IMAD.X R21, R29, 0x1, R21, P1 ;  /* 0x000000011d158824 */ /* 0x000fe400008e0615 */
[----:B------:R2:W5:Y:S04]  /*9c10*/  @!P2 LD.E.64 R26, [R84.64] ;  /* 0x00000008541aa980 */ /* 0x000568000c101b00 */
[----:B------:R2:W5:Y:S04]  /*9c20*/  @!P2 LD.E.64 R24, [R6.64] ;  /* 0x000000080618a980 */ /* 0x000568000c101b00 */
[----:B------:R2:W5:Y:S01]  /*9c30*/  @!P0 LD.E.64 R18, [R14.64] ;  /* 0x000000080e128980 */ /* 0x000562000c101b00 */
[----:B-1----:R-:W-:-:S06]  /*9c40*/  CS2R R16, SRZ ;  /* 0x0000000000107805 */ /* 0x002fcc000001ff00 */
[----:B------:R2:W5:Y:S02]  /*9c50*/  @!P0 LD.E.64 R16, [R20.64] ;  /* 0x0000000814108980 */ /* 0x000564000c101b00 */
.L_x_1883:
[----:B----4-:R-:W-:Y:S05]  /*9c60*/  BSYNC B0 ;  /* 0x0000000000007941 */ /* 0x010fea0003800000 */
.L_x_1882:
[----:B--2--5:R-:W-:Y:S01]  /*9c70*/  IMAD.MOV.U32 R7, RZ, RZ, R18 ;  /* 0x000000ffff077224 */ /* 0x024fe200078e0012 */
[----:B------:R-:W-:Y:S01]  /*9c80*/  LOP3.LUT R15, R77, 0x18, R144, 0xf8, !PT ;  /* 0x000000184d0f7812 */ /* 0x000fe200078ef890 */
[----:B------:R-:W-:Y:S01]  /*9c90*/  IMAD.MOV.U32 R6, RZ, RZ, R19 ;  /* 0x000000ffff067224 */ /* 0x000fe200078e0013 */
[----:B------:R-:W-:Y:S01]  /*9ca0*/  LOP3.LUT P0, RZ, R215, 0x4, RZ, 0xc0, !PT ;  /* 0x00000004d7ff7812 */ /* 0x000fe2000780c0ff */
[----:B------:R-:W-:Y:S01]  /*9cb0*/  IMAD.MOV.U32 R4, RZ, RZ, R26 ;  /* 0x000000ffff047224 */ /* 0x000fe200078e001a */
[----:B------:R-:W-:Y:S01]  /*9cc0*/  LOP3.LUT R15, R12, R15, R13, 0xf6, !PT ;  /* 0x0000000f0c0f7212 */ /* 0x000fe200078ef60d */
[----:B------:R-:W-:Y:S01]  /*9cd0*/  IMAD.MOV.U32 R12, RZ, RZ, R27 ;  /* 0x000000ffff0c7224 */ /* 0x000fe200078e001b */
[----:B------:R-:W-:Y:S01]  /*9ce0*/  PRMT R14, R6, 0x5410, R7 ;  /* 0x00005410060e7816 */ /* 0x000fe20000000007 */
[----:B------:R-:W-:Y:S01]  /*9cf0*/  IMAD.MOV.U32 R7, RZ, RZ, R34 ;  /* 0x000000ffff077224 */ /* 0x000fe200078e0022 */
[----:B------:R-:W-:Y:S01]  /*9d00*/  PRMT R21, R21, 0x5410, R4 ;  /* 0x0000541015157816 */ /* 0x000fe20000000004 */
[----:B------:R-:W-:Y:S01]  /*9d10*/  IMAD.MOV.U32 R6, RZ, RZ, R35 ;  /* 0x000000ffff067224 */ /* 0x000fe200078e0023 */
[----:B------:R-:W-:-:S04]  /*9d20*/  DEPBAR.LE SB0, 0x3 ;  /* 0x000080c00000791a */ /* 0x000fc80000000000 */
        /* <DEDUP_REMOVED lines=8> */
[----:B------:R-:W-:Y:S01]  /*9db0*/  IMAD.IADD R52, R5, 0x1, -R224 ;  /* 0x0000000105347824 */ /* 0x000fe200078e0ae0 */
[----:B------:R-:W-:Y:S01]  /*9dc0*/  PRMT R36, R6, 0x5410, R7 ;  /* 0x0000541006247816 */ /* 0x000fe20000000007 */
[----:B------:R-:W-:Y:S01]  /*9dd0*/  IMAD.MOV.U32 R7, RZ, RZ, R16 ;  /* 0x000000ffff077224 */ /* 0x000fe200078e0010 */
[----:B------:R-:W-:Y:S01]  /*9de0*/  PRMT R39, R39, 0x5410, R4 ;  /* 0x0000541027277816 */ /* 0x000fe20000000004 */
[----:B------:R-:W-:Y:S01]  /*9df0*/  IMAD.MOV.U32 R6, RZ, RZ, R17 ;  /* 0x000000ffff067224 */ /* 0x000fe200078e0011 */
[----:B------:R-:W-:Y:S01]  /*9e00*/  IMNMX R52, R52, 0x80, PT ;  /* 0x0000008034347817 */ /* 0x000fe20003800200 */
[----:B------:R-:W-:-:S02]  /*9e10*/  IMAD.MOV.U32 R4, RZ, RZ, R24 ;  /* 0x000000ffff047224 */ /* 0x000fc400078e0018 */
[----:B------:R-:W-:Y:S01]  /*9e20*/  IMAD.MOV.U32 R12, RZ, RZ, R43 ;  /* 0x000000ffff0c7224 */ /* 0x000fe200078e002b */
[----:B------:R-:W-:Y:S01]  /*9e30*/  PRMT R13, R6, 0x5410, R7 ;  /* 0x00005410060d7816 */ /* 0x000fe20000000007 */
[----:B------:R-:W-:Y:S01]  /*9e40*/  IMAD.MOV.U32 R7, RZ, RZ, R30 ;  /* 0x000000ffff077224 */ /* 0x000fe200078e001e */
[----:B------:R-:W-:Y:S01]  /*9e50*/  PRMT R20, R20, 0x5410, R4 ;  /* 0x0000541014147816 */ /* 0x000fe20000000004 */
[----:B------:R-:W-:Y:S01]  /*9e60*/  IMAD.MOV.U32 R6, RZ, RZ, R31 ;  /* 0x000000ffff067224 */ /* 0x000fe200078e001f */
[----:B------:R-:W-:Y:S01]  /*9e70*/  BAR.SYNC.DEFER_BLOCKING 0x0 ;  /* 0x0000000000007b1d */ /* 0x000fe20000010000 */
[----:B------:R-:W-:Y:S01]  /*9e80*/  IMAD.MOV.U32 R4, RZ, RZ, R40 ;  /* 0x000000ffff047224 */ /* 0x000fe200078e0028 */
[----:B------:R-:W-:Y:S01]  /*9e90*/  ISETP.GE.AND P1, PT, R217, R52, PT ;  /* 0x00000034d900720c */ /* 0x000fe20003f26270 */
[----:B------:R-:W-:Y:S01]  /*9ea0*/  IMAD.SHL.U32 R15, R15, 0x2, RZ ;  /* 0x000000020f0f7824 */ /* 0x000fe200078e00ff */
        /* <DEDUP_REMOVED lines=12> */
[----:B------:R-:W-:Y:S01]  /*9f70*/  IADD3 R4, R15, 0x18100, RZ ;  /* 0x000181000f047810 */ /* 0x000fe20007ffe0ff */
[----:B------:R-:W-:Y:S01]  /*9f80*/  IMAD.MOV.U32 R5, RZ, RZ, R57 ;  /* 0x000000ffff057224 */ /* 0x000fe200078e0039 */
[----:B------:R-:W-:-:S02]  /*9f90*/  PRMT R20, R12, 0x7610, R20 ;  /* 0x000076100c147816 */ /* 0x000fc40000000014 */
[----:B------:R-:W-:Y:S02]  /*9fa0*/  IADD3 R12, R15, 0x18140, RZ ;  /* 0x000181400f0c7810 */ /* 0x000fe40007ffe0ff */
[----:B------:R-:W-:Y:S02]  /*9fb0*/  PRMT R37, R7, 0x7610, R37 ;  /* 0x0000761007257816 */ /* 0x000fe40000000025 */
[----:B------:R-:W-:Y:S02]  /*9fc0*/  PRMT R45, R5, 0x5410, R6 ;  /* 0x00005410052d7816 */ /* 0x000fe40000000006 */
[----:B------:R-:W-:Y:S01]  /*9fd0*/  @P0 IADD3 R12, R4, -0x40, RZ ;  /* 0xffffffc0040c0810 */ /* 0x000fe20007ffe0ff */
[----:B------:R-:W-:Y:S05]  /*9fe0*/  @P1 BRA `(.L_x_1885) ;  /* 0x0000112000001947 */ /* 0x000fea0003800000 */
[----:B------:R-:W-:Y:S01]  /*9ff0*/  ISETP.GE.AND P0, PT, R142, c[0x0][0x27c], PT ;  /* 0x00009f008e007a0c */ /* 0x000fe20003f06270 */
[----:B------:R-:W-:-:S12]  /*a000*/  BSSY B0, `(.L_x_1886) ;  /* 0x000002c000007945 */ /* 0x000fd80003800000 */
[----:B------:R-:W-:Y:S05]  /*a010*/  @P0 BRA `(.L_x_1887) ;  /* 0x000002a000000947 */ /* 0x000fea0003800000 */
[----:B------:R-:W1:Y:S01]  /*a020*/  LDS.128 R4, [R15+0x18100] ;  /* 0x018100000f047984 */ /* 0x000e620000000c00 */
[--C-:B------:R-:W-:Y:S01]  /*a030*/  SHF.R.U64 R77, R80, 0x10, R81.reuse ;  /* 0x00000010504d7819 */ /* 0x100fe20000001251 */
[--C-:B------:R-:W-:Y:S01]  /*a040*/  HADD2.F32 R87, -RZ, R73.reuse.H1_H1 ;  /* 0x30000049ff577230 */ /* 0x100fe20000004100 */
[----:B------:R-:W-:Y:S01]  /*a050*/  SHF.R.U32.HI R80, RZ, 0x10, R81 ;  /* 0x00000010ff507819 */ /* 0x000fe20000011651 */
[----:B------:R-:W-:Y:S01]  /*a060*/  HADD2.F32 R93, -RZ, R76.H1_H1 ;  /* 0x3000004cff5d7230 */ /* 0x000fe20000004100 */
[--C-:B------:R-:W-:Y:S01]  /*a070*/  SHF.R.U64 R81, R82, 0x10, R83.reuse ;  /* 0x0000001052517819 */ /* 0x100fe20000001253 */
[----:B------:R-:W-:Y:S01]  /*a080*/  HADD2.F32 R73, -RZ, R73.H0_H0 ;  /* 0x20000049ff497230 */ /* 0x000fe20000004100 */
[----:B------:R-:W-:Y:S01]  /*a090*/  SHF.R.U32.HI R82, RZ, 0x10, R83 ;  /* 0x00000010ff527819 */ /* 0x000fe20000011653 */
[----:B------:R-:W-:Y:S02]  /*a0a0*/  HADD2.F32 R92, -RZ, R80.H0_H0 ;  /* 0x20000050ff5c7230 */ /* 0x000fe40000004100 */
[----:B------:R-:W-:-:S02]  /*a0b0*/  HADD2.F32 R81, -RZ, R81.H0_H0 ;  /* 0x20000051ff517230 */ /* 0x000fc40000004100 */
[----:B------:R-:W-:Y:S02]  /*a0c0*/  HADD2.F32 R82, -RZ, R82.H0_H0 ;  /* 0x20000052ff527230 */ /* 0x000fe40000004100 */
[----:B------:R-:W-:Y:S02]  /*a0d0*/  HADD2.F32 R77, -RZ, R77.H0_H0 ;  /* 0x2000004dff4d7230 */ /* 0x000fe40000004100 */
[--C-:B-1----:R-:W-:Y:S02]  /*a0e0*/  HADD2.F32 R83, -RZ, R7.reuse.H0_H0 ;  /* 0x20000007ff537230 */ /* 0x102fe40000004100 */
[----:B------:R-:W-:Y:S02]  /*a0f0*/  HADD2.F32 R7, -RZ, R7.H1_H1 ;  /* 0x30000007ff077230 */ /* 0x000fe40000004100 */
[--C-:B------:R-:W-:Y:S02]  /*a100*/  HADD2.F32 R85, -RZ, R4.reuse.H1_H1 ;  /* 0x30000004ff557230 */ /* 0x100fe40000004100 */
[----:B------:R-:W-:Y:S01]  /*a110*/  HADD2.F32 R84, -RZ, R4.H0_H0 ;  /* 0x20000004ff547230 */ /* 0x000fe20000004100 */
[-C--:B------:R-:W-:Y:S01]  /*a120*/  FMUL.FTZ R80, R7, R82.reuse ;  /* 0x0000005207507220 */ /* 0x080fe20000410000 */
[--C-:B------:R-:W-:Y:S01]  /*a130*/  HADD2.F32 R4, -RZ, R6.reuse.H0_H0 ;  /* 0x20000006ff047230 */ /* 0x100fe20000004100 */
[----:B------:R-:W-:Y:S01]  /*a140*/  FMUL.FTZ R82, R83, R82 ;  /* 0x0000005253527220 */ /* 0x000fe20000410000 */
[----:B------:R-:W-:Y:S01]  /*a150*/  HADD2.F32 R6, -RZ, R6.H1_H1 ;  /* 0x30000006ff067230 */ /* 0x000fe20000004100 */
[-C--:B------:R-:W-:Y:S01]  /*a160*/  FMUL.FTZ R94, R85, R87.reuse ;  /* 0x00000057555e7220 */ /* 0x080fe20000410000 */
[--C-:B------:R-:W-:Y:S01]  /*a170*/  HADD2.F32 R86, -RZ, R5.reuse.H0_H0 ;  /* 0x20000005ff567230 */ /* 0x100fe20000004100 */
[-C--:B------:R-:W-:Y:S01]  /*a180*/  FFMA.FTZ R80, R83, R92.reuse, -R80 ;  /* 0x0000005c53507223 */ /* 0x080fe20000010850 */
[----:B------:R-:W-:Y:S01]  /*a190*/  HADD2.F32 R5, -RZ, R5.H1_H1 ;  /* 0x30000005ff057230 */ /* 0x000fe20000004100 */
[----:B------:R-:W-:Y:S01]  /*a1a0*/  FMUL.FTZ R96, R84, R87 ;  /* 0x0000005754607220 */ /* 0x000fe20000410000 */
[----:B------:R-:W-:Y:S01]  /*a1b0*/  HADD2.F32 R83, -RZ, R76.H0_H0 ;  /* 0x2000004cff537230 */ /* 0x000fe20000004100 */
[----:B------:R-:W-:-:S02]  /*a1c0*/  FFMA.FTZ R7, R7, R92, R82 ;  /* 0x0000005c07077223 */ /* 0x000fc40000010052 */
[----:B------:R-:W-:Y:S02]  /*a1d0*/  FFMA.FTZ R94, R84, R93, -R94 ;  /* 0x0000005d545e7223 */ /* 0x000fe4000001085e */
[-C--:B------:R-:W-:Y:S01]  /*a1e0*/  FMUL.FTZ R76, R6, R73.reuse ;  /* 0x00000049064c7220 */ /* 0x080fe20000410000 */
[----:B------:R-:W-:Y:S01]  /*a1f0*/  F2FP.PACK_AB R7, R7, R80 ;  /* 0x000000500707723e */ /* 0x000fe200000000ff */
[----:B------:R-:W-:Y:S02]  /*a200*/  FMUL.FTZ R73, R4, R73 ;  /* 0x0000004904497220 */ /* 0x000fe40000410000 */
[-C--:B------:R-:W-:Y:S02]  /*a210*/  FMUL.FTZ R82, R5, R81.reuse ;  /* 0x0000005105527220 */ /* 0x080fe40000410000 */
[----:B------:R-:W-:Y:S02]  /*a220*/  FMUL.FTZ R84, R86, R81 ;  /* 0x0000005156547220 */ /* 0x000fe40000410000 */
[----:B------:R-:W-:-:S02]  /*a230*/  FFMA.FTZ R85, R85, R93, R96 ;  /* 0x0000005d55557223 */ /* 0x000fc40000010060 */
[-C--:B------:R-:W-:Y:S02]  /*a240*/  FFMA.FTZ R76, R4, R83.reuse, -R76 ;  /* 0x00000053044c7223 */ /* 0x080fe4000001084c */
[----:B------:R-:W-:Y:S01]  /*a250*/  FFMA.FTZ R73, R6, R83, R73 ;  /* 0x0000005306497223 */ /* 0x000fe20000010049 */
[----:B------:R-:W-:Y:S01]  /*a260*/  F2FP.PACK_AB R4, R85, R94 ;  /* 0x0000005e5504723e */ /* 0x000fe200000000ff */
[-C--:B------:R-:W-:Y:S02]  /*a270*/  FFMA.FTZ R82, R86, R77.reuse, -R82 ;  /* 0x0000004d56527223 */ /* 0x080fe40000010852 */
[----:B------:R-:W-:Y:S01]  /*a280*/  FFMA.FTZ R5, R5, R77, R84 ;  /* 0x0000004d05057223 */ /* 0x000fe20000010054 */
[----:B------:R-:W-:-:S04]  /*a290*/  F2FP.PACK_AB R6, R73, R76 ;  /* 0x0000004c4906723e */ /* 0x000fc800000000ff */
[----:B------:R-:W-:-:S05]  /*a2a0*/  F2FP.PACK_AB R5, R5, R82 ;  /* 0x000000520505723e */ /* 0x000fca00000000ff */
[----:B------:R1:W-:Y:S02]  /*a2b0*/  STS.128 [R15+0x18100], R4 ;  /* 0x018100040f007388 */ /* 0x0003e40000000c00 */
.L_x_1887:
[----:B------:R-:W-:Y:S05]  /*a2c0*/  BSYNC B0 ;  /* 0x0000000000007941 */ /* 0x000fea0003800000 */
.L_x_1886:
[----:B------:R-:W-:Y:S01]  /*a2d0*/  ISETP.GE.AND P0, PT, R38, c[0x0][0x27c], PT ;  /* 0x00009f0026007a0c */ /* 0x000fe20003f06270 */
[----:B------:R-:W-:-:S12]  /*a2e0*/  BSSY B0, `(.L_x_1888) ;  /* 0x000002c000007945 */ /* 0x000fd80003800000 */
[----:B------:R-:W-:Y:S05]  /*a2f0*/  @P0 BRA `(.L_x_1889) ;  /* 0x000002a000000947 */ /* 0x000fea0003800000 */
[----:B-1----:R-:W1:Y:S01]  /*a300*/  LDS.128 R4, [R12] ;  /* 0x000000000c047984 */ /* 0x002e620000000c00 */
        /* <DEDUP_REMOVED lines=17> */
[-C--:B------:R-:W-:Y:S01]  /*a420*/  FMUL.FTZ R86, R81, R83.reuse ;  /* 0x0000005351567220 */ /* 0x080fe20000410000 */
[--C-:B------:R-:W-:Y:S01]  /*a430*/  HADD2.F32 R82, -RZ, R5.reuse.H0_H0 ;  /* 0x20000005ff527230 */ /* 0x100fe20000004100 */
[C---:B------:R-:W-:Y:S01]  /*a440*/  FMUL.FTZ R98, R77.reuse, R98 ;  /* 0x000000624d627220 */ /* 0x040fe20000410000 */
[----:B------:R-:W-:Y:S01]  /*a450*/  HADD2.F32 R6, -RZ, R6.H1_H1 ;  /* 0x30000006ff067230 */ /* 0x000fe20000004100 */
[----:B------:R-:W-:Y:S01]  /*a460*/  FFMA.FTZ R84, R77, R100, -R84 ;  /* 0x000000644d547223 */ /* 0x000fe20000010854 */
[----:B------:R-:W-:Y:S01]  /*a470*/  HADD2.F32 R5, -RZ, R5.H1_H1 ;  /* 0x30000005ff057230 */ /* 0x000fe20000004100 */
[C---:B------:R-:W-:Y:S01]  /*a480*/  FMUL.FTZ R92, R80.reuse, R83 ;  /* 0x00000053505c7220 */ /* 0x040fe20000410000 */
[----:B------:R-:W-:Y:S01]  /*a490*/  HADD2.F32 R77, -RZ, R72.H0_H0 ;  /* 0x20000048ff4d7230 */ /* 0x000fe20000004100 */
[----:B------:R-:W-:-:S02]  /*a4a0*/  FFMA.FTZ R86, R80, R85, -R86 ;  /* 0x0000005550567223 */ /* 0x000fc40000010856 */
[-C--:B------:R-:W-:Y:S02]  /*a4b0*/  FMUL.FTZ R72, R6, R67.reuse ;  /* 0x0000004306487220 */ /* 0x080fe40000410000 */
[-C--:B------:R-:W-:Y:S02]  /*a4c0*/  FMUL.FTZ R80, R5, R76.reuse ;  /* 0x0000004c05507220 */ /* 0x080fe40000410000 */
[----:B------:R-:W-:Y:S02]  /*a4d0*/  FMUL.FTZ R67, R4, R67 ;  /* 0x0000004304437220 */ /* 0x000fe40000410000 */
[----:B------:R-:W-:Y:S02]  /*a4e0*/  FMUL.FTZ R76, R82, R76 ;  /* 0x0000004c524c7220 */ /* 0x000fe40000410000 */
[----:B------:R-:W-:Y:S02]  /*a4f0*/  FFMA.FTZ R7, R7, R100, R98 ;  /* 0x0000006407077223 */ /* 0x000fe40000010062 */
[----:B------:R-:W-:-:S02]  /*a500*/  FFMA.FTZ R81, R81, R85, R92 ;  /* 0x0000005551517223 */ /* 0x000fc4000001005c */
[-C--:B------:R-:W-:Y:S01]  /*a510*/  FFMA.FTZ R72, R4, R77.reuse, -R72 ;  /* 0x0000004d04487223 */ /* 0x080fe20000010848 */
[----:B------:R-:W-:Y:S01]  /*a520*/  F2FP.PACK_AB R7, R7, R84 ;  /* 0x000000540707723e */ /* 0x000fe200000000ff */
[----:B------:R-:W-:Y:S01]  /*a530*/  FFMA.FTZ R67, R6, R77, R67 ;  /* 0x0000004d06437223 */ /* 0x000fe20000010043 */
[----:B------:R-:W-:Y:S01]  /*a540*/  F2FP.PACK_AB R4, R81, R86 ;  /* 0x000000565104723e */ /* 0x000fe200000000ff */
[-C--:B------:R-:W-:Y:S02]  /*a550*/  FFMA.FTZ R80, R82, R73.reuse, -R80 ;  /* 0x0000004952507223 */ /* 0x080fe40000010850 */
[----:B------:R-:W-:Y:S01]  /*a560*/  FFMA.FTZ R5, R5, R73, R76 ;  /* 0x0000004905057223 */ /* 0x000fe2000001004c */
[----:B------:R-:W-:-:S04]  /*a570*/  F2FP.PACK_AB R6, R67, R72 ;  /* 0x000000484306723e */ /* 0x000fc800000000ff */
[----:B------:R-:W-:-:S05]  /*a580*/  F2FP.PACK_AB R5, R5, R80 ;  /* 0x000000500505723e */ /* 0x000fca00000000ff */
[----:B------:R1:W-:Y:S02]  /*a590*/  STS.128 [R12], R4 ;  /* 0x000000040c007388 */ /* 0x0003e40000000c00 */
.L_x_1889:
[----:B------:R-:W-:Y:S05]  /*a5a0*/  BSYNC B0 ;  /* 0x0000000000007941 */ /* 0x000fea0003800000 */
.L_x_1888:
[----:B------:R-:W-:Y:S01]  /*a5b0*/  ISETP.GE.AND P0, PT, R33, c[0x0][0x27c], PT ;  /* 0x00009f0021007a0c */ /* 0x000fe20003f06270 */
[----:B------:R-:W-:-:S12]  /*a5c0*/  BSSY B0, `(.L_x_1890) ;  /* 0x000002c000007945 */ /* 0x000fd80003800000 */
[----:B------:R-:W-:Y:S05]  /*a5d0*/  @P0 BRA `(.L_x_1891) ;  /* 0x000002a000000947 */ /* 0x000fea0003800000 */
[----:B-1----:R-:W1:Y:S01]  /*a5e0*/  LDS.128 R4, [R15+0x1c100] ;  /* 0x01c100000f047984 */ /* 0x002e620000000c00 */
        /* <DEDUP_REMOVED lines=40> */
[----:B------:R1:W-:Y:S02]  /*a870*/  STS.128 [R15+0x1c100], R4 ;  /* 0x01c100040f007388 */ /* 0x0003e40000000c00 */
.L_x_1891:
[----:B------:R-:W-:Y:S05]  /*a880*/  BSYNC B0 ;  /* 0x0000000000007941 */ /* 0x000fea0003800000 */
.L_x_1890:
        /* <DEDUP_REMOVED lines=14> */
[--C-:B-1----:R-:W-:Y:S02]  /*a970*/  HADD2.F32 R67, -RZ, R7.reuse.H0_H0 ;  /* 0x20000007ff437230 */ /* 0x102fe40000004100 */
[----:B------:R-:W-:Y:S02]  /*a980*/  HADD2.F32 R7, -RZ, R7.H1_H1 ;  /* 0x30000007ff077230 */ /* 0x000fe40000004100 */
[--C-:B------:R-:W-:Y:S02]  /*a990*/  HADD2.F32 R73, -RZ, R4.reuse.H1_H1 ;  /* 0x30000004ff497230 */ /* 0x100fe40000004100 */
[----:B------:R-:W-:Y:S01]  /*a9a0*/  HADD2.F32 R72, -RZ, R4.H0_H0 ;  /* 0x20000004ff487230 */ /* 0x000fe20000004100 */
[----:B------:R-:W-:Y:S01]  /*a9b0*/  FMUL.FTZ R78, R7, R74 ;  /* 0x0000004a074e7220 */ /* 0x000fe20000410000 */
[--C-:B------:R-:W-:Y:S01]  /*a9c0*/  HADD2.F32 R4, -RZ, R6.reuse.H0_H0 ;  /* 0x20000006ff047230 */ /* 0x100fe20000004100 */
[----:B------:R-:W-:Y:S01]  /*a9d0*/  FMUL.FTZ R79, R73, R76 ;  /* 0x0000004c494f7220 */ /* 0x000fe20000410000 */
[--C-:B------:R-:W-:Y:S01]  /*a9e0*/  HADD2.F32 R75, -RZ, R5.reuse.H0_H0 ;  /* 0x20000005ff4b7230 */ /* 0x100fe20000004100 */
[C---:B------:R-:W-:Y:S01]  /*a9f0*/  FMUL.FTZ R74, R67.reuse, R74 ;  /* 0x0000004a434a7220 */ /* 0x040fe20000410000 */
[----:B------:R-:W-:Y:S01]  /*aa00*/  HADD2.F32 R6, -RZ, R6.H1_H1 ;  /* 0x30000006ff067230 */ /* 0x000fe20000004100 */
[----:B------:R-:W-:Y:S01]  /*aa10*/  FFMA.FTZ R78, R67, R80, -R78 ;  /* 0x00000050434e7223 */ /* 0x000fe2000001084e */
[----:B------:R-:W-:Y:S01]  /*aa20*/  HADD2.F32 R5, -RZ, R5.H1_H1 ;  /* 0x30000005ff057230 */ /* 0x000fe20000004100 */
[C---:B------:R-:W-:Y:S01]  /*aa30*/  FMUL.FTZ R76, R72.reuse, R76 ;  /* 0x0000004c484c7220 */ /* 0x040fe20000410000 */
[----:B------:R-:W-:Y:S01]  /*aa40*/  HADD2.F32 R67, -RZ, R60.H0_H0 ;  /* 0x2000003cff437230 */ /* 0x000fe20000004100 */
[----:B------:R-:W-:Y:S01]  /*aa50*/  FFMA.FTZ R79, R72, R77, -R79 ;  /* 0x0000004d484f7223 */ /* 0x000fe2000001084f */
[----:B------:R-:W-:Y:S01]  /*aa60*/  HADD2.F32 R72, -RZ, R61.H0_H0 ;  /* 0x2000003dff487230 */ /* 0x000fe20000004100 */
[----:B------:R-:W-:-:S02]  /*aa70*/  FMUL.FTZ R60, R6, R55 ;  /* 0x00000037063c7220 */ /* 0x000fc40000410000 */
[-C--:B------:R-:W-:Y:S02]  /*aa80*/  FMUL.FTZ R61, R5, R66.reuse ;  /* 0x00000042053d7220 */ /* 0x080fe40000410000 */
[C---:B------:R-:W-:Y:S02]  /*aa90*/  FMUL.FTZ R55, R4.reuse, R55 ;  /* 0x0000003704377220 */ /* 0x040fe40000410000 */
[----:B------:R-:W-:Y:S02]  /*aaa0*/  FMUL.FTZ R66, R75, R66 ;  /* 0x000000424b427220 */ /* 0x000fe40000410000 */
[----:B------:R-:W-:Y:S02]  /*aab0*/  FFMA.FTZ R7, R7, R80, R74 ;  /* 0x0000005007077223 */ /* 0x000fe4000001004a */
[----:B------:R-:W-:Y:S02]  /*aac0*/  FFMA.FTZ R76, R73, R77, R76 ;  /* 0x0000004d494c7223 */ /* 0x000fe4000001004c */
[-C--:B------:R-:W-:Y:S01]  /*aad0*/  FFMA.FTZ R60, R4, R67.reuse, -R60 ;  /* 0x00000043043c7223 */ /* 0x080fe2000001083c */
[----:B------:R-:W-:Y:S01]  /*aae0*/  F2FP.PACK_AB R7, R7, R78 ;  /* 0x0000004e0707723e */ /* 0x000fe200000000ff */
[----:B------:R-:W-:Y:S01]  /*aaf0*/  FFMA.FTZ R55, R6, R67, R55 ;  /* 0x0000004306377223 */ /* 0x000fe20000010037 */
[----:B------:R-:W-:Y:S01]  /*ab00*/  F2FP.PACK_AB R4, R76, R79 ;  /* 0x0000004f4c04723e */ /* 0x000fe200000000ff */
[----:B------:R-:W-:-:S02]  /*ab10*/  FFMA.FTZ R61, R75, R72, -R61 ;  /* 0x000000484b3d7223 */ /* 0x000fc4000001083d */
[----:B------:R-:W-:Y:S01]  /*ab20*/  FFMA.FTZ R66, R5, R72, R66 ;  /* 0x0000004805427223 */ /* 0x000fe20000010042 */
[----:B------:R-:W-:-:S04]  /*ab30*/  F2FP.PACK_AB R6, R55, R60 ;  /* 0x0000003c3706723e */ /* 0x000fc800000000ff */
[----:B------:R-:W-:-:S05]  /*ab40*/  F2FP.PACK_AB R5, R66, R61 ;  /* 0x0000003d4205723e */ /* 0x000fca00000000ff */
[----:B------:R1:W-:Y:S02]  /*ab50*/  STS.128 [R12+0x4000], R4 ;  /* 0x004000040c007388 */ /* 0x0003e40000000c00 */
.L_x_1893:
[----:B------:R-:W-:Y:S05]  /*ab60*/  BSYNC B0 ;  /* 0x0000000000007941 */ /* 0x000fea0003800000 */
.L_x_1892:
[----:B------:R-:W-:Y:S01]  /*ab70*/  ISETP.GE.AND P0, PT, R22, c[0x0][0x27c], PT ;  /* 0x00009f0016007a0c */ /* 0x000fe20003f06270 */
[----:B------:R-:W-:-:S12]  /*ab80*/  BSSY B0, `(.L_x_1894) ;  /* 0x000002c000007945 */ /* 0x000fd80003800000 */
[----:B------:R-:W-:Y:S05]  /*ab90*/  @P0 BRA `(.L_x_1895) ;  /* 0x000002a000000947 */ /* 0x000fea0003800000 */
[----:B-1----:R-:W1:Y:S01]  /*aba0*/  LDS.128 R4, [R15+0x20100] ;  /* 0x020100000f047984 */ /* 0x002e620000000c00 */
[--C-:B------:R-:W-:Y:S01]  /*abb0*/  SHF.R.U64 R60, R68, 0x10, R69.reuse ;  /* 0x00000010443c7819 */ /* 0x100fe20000001245 */
[----:B------:R-:W-:Y:S01]  /*abc0*/  HADD2.F32 R73, -RZ, R54.H1_H1 ;  /* 0x30000036ff497230 */ /* 0x000fe20000004100 */
[----:B------:R-:W-:Y:S02]  /*abd0*/  SHF.R.U32.HI R68, RZ, 0x10, R69 ;  /* 0x00000010ff447819 */ /* 0x000fe40000011645 */
[--C-:B------:R-:W-:Y:S01]  /*abe0*/  SHF.R.U64 R55, R70, 0x10, R71.reuse ;  /* 0x0000001046377819 */ /* 0x100fe20000001247 */
[----:B------:R-:W-:Y:S01]  /*abf0*/  HADD2.F32 R60, -RZ, R60.H0_H0 ;  /* 0x2000003cff3c7230 */ /* 0x000fe20000004100 */
[----:B------:R-:W-:Y:S01]  /*ac00*/  SHF.R.U32.HI R70, RZ, 0x10, R71 ;  /* 0x00000010ff467819 */ /* 0x000fe20000011647 */
[----:B------:R-:W-:Y:S02]  /*ac10*/  HADD2.F32 R68, -RZ, R68.H0_H0 ;  /* 0x20000044ff447230 */ /* 0x000fe40000004100 */
[----:B------:R-:W-:-:S02]  /*ac20*/  HADD2.F32 R71, -RZ, R53.H1_H1 ;  /* 0x30000035ff477230 */ /* 0x000fc40000004100 */
        /* <DEDUP_REMOVED lines=33> */
.L_x_1895:
[----:B------:R-:W-:Y:S05]  /*ae40*/  BSYNC B0 ;  /* 0x0000000000007941 */ /* 0x000fea0003800000 */
.L_x_1894:
[----:B------:R-:W-:-:S13]  /*ae50*/  ISETP.GE.AND P0, PT, R136, c[0x0][0x27c], PT ;  /* 0x00009f0088007a0c */ /* 0x000fda0003f06270 */
[----:B------:R-:W-:Y:S05]  /*ae60*/  @P0 BRA `(.L_x_1885) ;  /* 0x000002a000000947 */ /* 0x000fea0003800000 */
[----:B-1----:R-:W1:Y:S01]  /*ae70*/  LDS.128 R4, [R12+0x8000] ;  /* 0x008000000c047984 */ /* 0x002e620000000c00 */
[--C-:B------:R-:W-:Y:S01]  /*ae80*/  SHF.R.U64 R54, R62, 0x10, R63.reuse ;  /* 0x000000103e367819 */ /* 0x100fe2000000123f */
[--C-:B------:R-:W-:Y:S01]  /*ae90*/  HADD2.F32 R67, -RZ, R51.reuse.H1_H1 ;  /* 0x30000033ff437230 */ /* 0x100fe20000004100 */
[----:B------:R-:W-:Y:S01]  /*aea0*/  SHF.R.U32.HI R62, RZ, 0x10, R63 ;  /* 0x00000010ff3e7819 */ /* 0x000fe2000001163f */
[----:B------:R-:W-:Y:S01]  /*aeb0*/  HADD2.F32 R51, -RZ, R51.H0_H0 ;  /* 0x20000033ff337230 */ /* 0x000fe20000004100 */
[--C-:B------:R-:W-:Y:S01]  /*aec0*/  SHF.R.U64 R53, R64, 0x10, R65.reuse ;  /* 0x0000001040357819 */ /* 0x100fe20000001241 */
[----:B------:R-:W-:Y:S01]  /*aed0*/  HADD2.F32 R54, -RZ, R54.H0_H0 ;  /* 0x20000036ff367230 */ /* 0x000fe20000004100 */
[----:B------:R-:W-:Y:S01]  /*aee0*/  SHF.R.U32.HI R64, RZ, 0x10, R65 ;  /* 0x00000010ff407819 */ /* 0x000fe20000011641 */
[----:B------:R-:W-:Y:S02]  /*aef0*/  HADD2.F32 R62, -RZ, R62.H0_H0 ;  /* 0x2000003eff3e7230 */ /* 0x000fe40000004100 */
[----:B------:R-:W-:-:S02]  /*af00*/  HADD2.F32 R65, -RZ, R50.H1_H1 ;  /* 0x30000032ff417230 */ /* 0x000fc40000004100 */
        /* <DEDUP_REMOVED lines=8> */
[--C-:B------:R-:W-:Y:S01]  /*af90*/  HADD2.F32 R63, -RZ, R5.reuse.H0_H0 ;  /* 0x20000005ff3f7230 */ /* 0x100fe20000004100 */
[-C--:B------:R-:W-:Y:S01]  /*afa0*/  FMUL.FTZ R68, R61, R65.reuse ;  /* 0x000000413d447220 */ /* 0x080fe20000410000 */
        /* <DEDUP_REMOVED lines=22> */
.L_x_1885:
[----:B------:R-:W-:Y:S05]  /*b110*/  BSYNC B1 ;  /* 0x0000000000017941 */ /* 0x000fea0003800000 */
.L_x_1884:
[----:B------:R-:W-:-:S13]  /*b120*/  ISETP.GE.AND P0, PT, R9, R52, PT ;  /* 0x000000340900720c */ /* 0x000fda0003f06270 */
[----:B------:R-:W-:Y:S05]  /*b130*/  @P0 BRA `(.L_x_1896) ;  /* 0x0000465000000947 */ /* 0x000fea0003800000 */
[----:B------:R-:W-:Y:S01]  /*b140*/  ISETP.GE.AND P0, PT, R142, c[0x0][0x27c], PT ;  /* 0x00009f008e007a0c */ /* 0x000fe20003f06270 */
[----:B------:R-:W-:-:S12]  /*b150*/  BSSY B0, `(.L_x_1897) ;  /* 0x000002c000007945 */ /* 0x000fd80003800000 */
[----:B------:R-:W-:Y:S05]  /*b160*/  @P0 BRA `(.L_x_1898) ;  /* 0x000002a000000947 */ /* 0x000fea0003800000 */
[----:B-1----:R-:W1:Y:S01]  /*b170*/  LDS.128 R4, [R15+0x1a100] ;  /* 0x01a100000f047984 */ /* 0x002e620000000c00 */
[--C-:B------:R-:W-:Y:S01]  /*b180*/  SHF.R.U64 R50, R56, 0x10, R57.reuse ;  /* 0x0000001038327819 */ /* 0x100fe20000001239 */
[----:B------:R-:W-:Y:S01]  /*b190*/  HADD2.F32 R55, -RZ, R45.H1_H1 ;  /* 0x3000002dff377230 */ /* 0x000fe20000004100 */
        /* <DEDUP_REMOVED lines=39> */
.L_x_1898:
[----:B------:R-:W-:Y:S05]  /*b410*/  BSYNC B0 ;  /* 0x0000000000007941 */ /* 0x000fea0003800000 */
.L_x_1897:
        /* <DEDUP_REMOVED lines=45> */
.L_x_1900:
[----:B------:R-:W-:Y:S05]  /*b6f0*/  BSYNC B0 ;  /* 0x0000000000007941 */ /* 0x000fea0003800000 */
.L_x_1899:
[----:B------:R-:W-:Y:S01]  /*b700*/  ISETP.GE.AND P0, PT, R33, c[0x0][0x27c], PT ;  /* 0x00009f0021007a0c */ /* 0x000fe20003f06270 */
[----:B------:R-:W-:-:S12]  /*b710*/  BSSY B0, `(.L_x_1901) ;  /* 0x000002c000007945 */ /* 0x000fd80003800000 */
[----:B------:R-:W-:Y:S05]  /*b720*/  @P0 BRA `(.L_x_1902) ;  /* 0x000002a000000947 */ /* 0x000fea0003800000 */
[----:B-1----:R-:W1:Y:S01]  /*b730*/  LDS.128 R4, [R15+0x1e100] ;  /* 0x01e100000f047984 */ /* 0x002e620000000c00 */
[--C-:B------:R-:W-:Y:S01]  /*b740*/  SHF.R.U64 R33, R40, 0x10, R41.reuse ;  /* 0x0000001028217819 */ /* 0x100fe20000001229 */
[----:B------:R-:W-:Y:S01]  /*b750*/  HADD2.F32 R45, -RZ, R32.H1_H1 ;  /* 0x30000020ff2d7230 */ /* 0x000fe20000004100 */
[----:B------:R-:W-:Y:S01]  /*b760*/  SHF.R.U32.HI R40, RZ, 0x10, R41 ;  /* 0x00000010ff287819 */ /* 0x000fe20000011629 */
[--C-:B------:R-:W-:Y:S01]  /*b770*/  HADD2.F32 R41, -RZ, R29.reuse.H1_H1 ;  /* 0x3000001dff297230 */ /* 0x100fe20000004100 */
[--C-:B------:R-:W-:Y:S01]  /*b780*/  SHF.R.U64 R9, R42, 0x10, R43.reuse ;  /* 0x000000102a097819 */ /* 0x100fe2000000122b */
[----:B------:R-:W-:Y:S01]  /*b790*/  HADD2.F32 R29, -RZ, R29.H0_H0 ;  /* 0x2000001dff1d7230 */ /* 0x000fe20000004100 */
[----:B------:R-:W-:Y:S01]  /*b7a0*/  SHF.R.U32.HI R42, RZ, 0x10, R43 ;  /* 0x00000010ff2a7819 */ /* 0x000fe2000001162b */
[----:B------:R-:W-:-:S04]  /*b7b0*/  HADD2.F32 R40, -RZ, R40.H0_H0 ;  /* 0x20000028ff287230 */ /* 0x000fc80000004100 */
[----:B------:R-:W-:Y:S02]  /*b7c0*/  HADD2.F32 R42, -RZ, R42.H0_H0 ;  /* 0x2000002aff2a7230 */ /* 0x000fe40000004100 */
[--C-:B-1----:R-:W-:Y:S02]  /*b7d0*/  HADD2.F32 R36, -RZ, R7.reuse.H0_H0 ;  /* 0x20000007ff247230 */ /* 0x102fe40000004100 */
[----:B------:R-:W-:Y:S02]  /*b7e0*/  HADD2.F32 R7, -RZ, R7.H1_H1 ;  /* 0x30000007ff077230 */ /* 0x000fe40000004100 */
[--C-:B------:R-:W-:Y:S02]  /*b7f0*/  HADD2.F32 R37, -RZ, R4.reuse.H0_H0 ;  /* 0x20000004ff257230 */ /* 0x100fe40000004100 */
[----:B------:R-:W-:Y:S01]  /*b800*/  HADD2.F32 R38, -RZ, R4.H1_H1 ;  /* 0x30000004ff267230 */ /* 0x000fe20000004100 */
[CC--:B------:R-:W-:Y:S01]  /*b810*/  FMUL.FTZ R43, R7.reuse, R40.reuse ;  /* 0x00000028072b7220 */ /* 0x0c0fe20000410000 */
[--C-:B------:R-:W-:Y:S01]  /*b820*/  HADD2.F32 R4, -RZ, R6.reuse.H0_H0 ;  /* 0x20000006ff047230 */ /* 0x100fe20000004100 */
[C---:B------:R-:W-:Y:S01]  /*b830*/  FMUL.FTZ R40, R36.reuse, R40 ;  /* 0x0000002824287220 */ /* 0x040fe20000410000 */
[--C-:B------:R-:W-:Y:S01]  /*b840*/  HADD2.F32 R39, -RZ, R5.reuse.H0_H0 ;  /* 0x20000005ff277230 */ /* 0x100fe20000004100 */
[-C--:B------:R-:W-:Y:S01]  /*b850*/  FFMA.FTZ R43, R36, R42.reuse, -R43 ;  /* 0x0000002a242b7223 */ /* 0x080fe2000001082b */
[----:B------:R-:W-:Y:S01]  /*b860*/  HADD2.F32 R6, -RZ, R6.H1_H1 ;  /* 0x30000006ff067230 */ /* 0x000fe20000004100 */
[----:B------:R-:W-:Y:S01]  /*b870*/  FFMA.FTZ R40, R7, R42, R40 ;  /* 0x0000002a07287223 */ /* 0x000fe20000010028 */
[----:B------:R-:W-:Y:S01]  /*b880*/  HADD2.F32 R5, -RZ, R5.H1_H1 ;  /* 0x30000005ff057230 */ /* 0x000fe20000004100 */
[-C--:B------:R-:W-:Y:S01]  /*b890*/  FMUL.FTZ R46, R38, R41.reuse ;  /* 0x00000029262e7220 */ /* 0x080fe20000410000 */
[----:B------:R-:W-:Y:S01]  /*b8a0*/  HADD2.F32 R36, -RZ, R33.H0_H0 ;  /* 0x20000021ff247230 */ /* 0x000fe20000004100 */
[C---:B------:R-:W-:Y:S01]  /*b8b0*/  FMUL.FTZ R41, R37.reuse, R41 ;  /* 0x0000002925297220 */ /* 0x040fe20000410000 */
[----:B------:R-:W-:Y:S01]  /*b8c0*/  HADD2.F32 R7, -RZ, R32.H0_H0 ;  /* 0x20000020ff077230 */ /* 0x000fe20000004100 */
[----:B------:R-:W-:Y:S01]  /*b8d0*/  FFMA.FTZ R46, R37, R45, -R46 ;  /* 0x0000002d252e7223 */ /* 0x000fe2000001082e */
[----:B------:R-:W-:Y:S01]  /*b8e0*/  HADD2.F32 R32, -RZ, R9.H0_H0 ;  /* 0x20000009ff207230 */ /* 0x000fe20000004100 */
[----:B------:R-:W-:-:S02]  /*b8f0*/  FMUL.FTZ R9, R6, R29 ;  /* 0x0000001d06097220 */ /* 0x000fc40000410000 */
[-C--:B------:R-:W-:Y:S02]  /*b900*/  FMUL.FTZ R33, R5, R36.reuse ;  /* 0x0000002405217220 */ /* 0x080fe40000410000 */
[----:B------:R-:W-:Y:S02]  /*b910*/  FMUL.FTZ R29, R4, R29 ;  /* 0x0000001d041d7220 */ /* 0x000fe40000410000 */
[C---:B------:R-:W-:Y:S02]  /*b920*/  FMUL.FTZ R36, R39.reuse, R36 ;  /* 0x0000002427247220 */ /* 0x040fe40000410000 */
[----:B------:R-:W-:Y:S02]  /*b930*/  FFMA.FTZ R41, R38, R45, R41 ;  /* 0x0000002d26297223 */ /* 0x000fe40000010029 */
        /* <DEDUP_REMOVED lines=9> */
.L_x_1902:
[----:B------:R-:W-:Y:S05]  /*b9d0*/  BSYNC B0 ;  /* 0x0000000000007941 */ /* 0x000fea0003800000 */
.L_x_1901:
[----:B------:R-:W-:Y:S01]  /*b9e0*/  ISETP.GE.AND P0, PT, R137, c[0x0][0x27c], PT ;  /* 0x00009f0089007a0c */ /* 0x000fe20003f06270 */
[----:B------:R-:W-:-:S12]  /*b9f0*/  BSSY B0, `(.L_x_1903) ;  /* 0x000002c000007945 */ /* 0x000fd80003800000 */
[----:B------:R-:W-:Y:S05]  /*ba00*/  @P0 BRA `(.L_x_1904) ;  /* 0x000002a000000947 */ /* 0x000fea0003800000 */
[----:B-1----:R-:W1:Y:S01]  /*ba10*/  LDS.128 R4, [R12+0x6000] ;  /* 0x006000000c047984 */ /* 0x002e620000000c00 */
[--C-:B------:R-:W-:Y:S01]  /*ba20*/  SHF.R.U64 R29, R30, 0x10, R31.reuse ;  /* 0x000000101e1d7819 */ /* 0x100fe2000000121f */
[--C-:B------:R-:W-:Y:S01]  /*ba30*/  HADD2.F32 R36, -RZ, R23.reuse.H1_H1 ;  /* 0x30000017ff247230 */ /* 0x100fe20000004100 */
[----:B------:R-:W-:Y:S01]  /*ba40*/  SHF.R.U32.HI R30, RZ, 0x10, R31 ;  /* 0x00000010ff1e7819 */ /* 0x000fe2000001161f */
[----:B------:R-:W-:Y:S01]  /*ba50*/  HADD2.F32 R23, -RZ, R23.H0_H0 ;  /* 0x20000017ff177230 */ /* 0x000fe20000004100 */
[--C-:B------:R-:W-:Y:S01]  /*ba60*/  SHF.R.U64 R9, R34, 0x10, R35.reuse ;  /* 0x0000001022097819 */ /* 0x100fe20000001223 */
[----:B------:R-:W-:Y:S01]  /*ba70*/  HADD2.F32 R37, -RZ, R28.H1_H1 ;  /* 0x3000001cff257230 */ /* 0x000fe20000004100 */
[----:B------:R-:W-:Y:S01]  /*ba80*/  SHF.R.U32.HI R34, RZ, 0x10, R35 ;  /* 0x00000010ff227819 */ /* 0x000fe20000011623 */
[----:B------:R-:W-:-:S04]  /*ba90*/  HADD2.F32 R30, -RZ, R30.H0_H0 ;  /* 0x2000001eff1e7230 */ /* 0x000fc80000004100 */
[----:B------:R-:W-:Y:S02]  /*baa0*/  HADD2.F32 R38, -RZ, R34.H0_H0 ;  /* 0x20000022ff267230 */ /* 0x000fe40000004100 */
[--C-:B-1----:R-:W-:Y:S02]  /*bab0*/  HADD2.F32 R31, -RZ, R7.reuse.H0_H0 ;  /* 0x20000007ff1f7230 */ /* 0x102fe40000004100 */
[----:B------:R-:W-:Y:S02]  /*bac0*/  HADD2.F32 R7, -RZ, R7.H1_H1 ;  /* 0x30000007ff077230 */ /* 0x000fe40000004100 */
[--C-:B------:R-:W-:Y:S02]  /*bad0*/  HADD2.F32 R32, -RZ, R4.reuse.H0_H0 ;  /* 0x20000004ff207230 */ /* 0x100fe40000004100 */
[----:B------:R-:W-:Y:S01]  /*bae0*/  HADD2.F32 R33, -RZ, R4.H1_H1 ;  /* 0x30000004ff217230 */ /* 0x000fe20000004100 */
[-C--:B------:R-:W-:Y:S01]  /*baf0*/  FMUL.FTZ R34, R7, R30.reuse ;  /* 0x0000001e07227220 */ /* 0x080fe20000410000 */
        /* <DEDUP_REMOVED lines=13> */
[----:B------:R-:W-:Y:S01]  /*bbd0*/  FMUL.FTZ R9, R6, R23 ;  /* 0x0000001706097220 */ /* 0x000fe20000410000 */
[----:B------:R-:W-:Y:S01]  /*bbe0*/  F2FP.PACK_AB R7, R7, R34 ;  /* 0x000000220707723e */ /* 0x000fe200000000ff */
[----:B------:R-:W-:-:S02]  /*bbf0*/  FMUL.FTZ R31, R5, R30 ;  /* 0x0000001e051f7220 */ /* 0x000fc40000410000 */
[C---:B------:R-:W-:Y:S02]  /*bc00*/  FMUL.FTZ R23, R4.reuse, R23 ;  /* 0x0000001704177220 */ /* 0x040fe40000410000 */
[----:B------:R-:W-:Y:S02]  /*bc10*/  FMUL.FTZ R30, R35, R30 ;  /* 0x0000001e231e7220 */ /* 0x000fe40000410000 */
[----:B------:R-:W-:Y:S02]  /*bc20*/  FFMA.FTZ R36, R33, R37, R36 ;  /* 0x0000002521247223 */ /* 0x000fe40000010024 */
[-C--:B------:R-:W-:Y:S02]  /*bc30*/  FFMA.FTZ R9, R4, R29.reuse, -R9 ;  /* 0x0000001d04097223 */ /* 0x080fe40000010809 */
[----:B------:R-:W-:Y:S01]  /*bc40*/  FFMA.FTZ R6, R6, R29, R23 ;  /* 0x0000001d06067223 */ /* 0x000fe20000010017 */
[----:B------:R-:W-:Y:S01]  /*bc50*/  F2FP.PACK_AB R4, R36, R39 ;  /* 0x000000272404723e */ /* 0x000fe200000000ff */
[----:B------:R-:W-:-:S02]  /*bc60*/  FFMA.FTZ R31, R35, R28, -R31 ;  /* 0x0000001c231f7223 */ /* 0x000fc4000001081f */
[----:B------:R-:W-:Y:S01]  /*bc70*/  FFMA.FTZ R30, R5, R28, R30 ;  /* 0x0000001c051e7223 */ /* 0x000fe2000001001e */
[----:B------:R-:W-:-:S04]  /*bc80*/  F2FP.PACK_AB R6, R6, R9 ;  /* 0x000000090606723e */ /* 0x000fc800000000ff */
[----:B------:R-:W-:-:S05]  /*bc90*/  F2FP.PACK_AB R5, R30, R31 ;  /* 0x0000001f1e05723e */ /* 0x000fca00000000ff */
[----:B------:R1:W-:Y:S02]  /*bca0*/  STS.128 [R12+0x6000], R4 ;  /* 0x006000040c007388 */ /* 0x0003e40000000c00 */
.L_x_1904:
[----:B------:R-:W-:Y:S05]  /*bcb0*/  BSYNC B0 ;  /* 0x0000000000007941 */ /* 0x000fea0003800000 */
.L_x_1903:
        /* <DEDUP_REMOVED lines=18> */
[-C--:B------:R-:W-:Y:S01]  /*bde0*/  FMUL.FTZ R26, R7, R24.reuse ;  /* 0x00000018071a7220 */ /* 0x080fe20000410000 */
[--C-:B------:R-:W-:Y:S01]  /*bdf0*/  HADD2.F32 R4, -RZ, R6.reuse.H0_H0 ;  /* 0x20000006ff047230 */ /* 0x100fe20000004100 */
[C---:B------:R-:W-:Y:S01]  /*be00*/  FMUL.FTZ R24, R23.reuse, R24 ;  /* 0x0000001817187220 */ /* 0x040fe20000410000 */
[--C-:B------:R-:W-:Y:S01]  /*be10*/  HADD2.F32 R28, -RZ, R5.reuse.H0_H0 ;  /* 0x20000005ff1c7230 */ /* 0x100fe20000004100 */
[----:B------:R-:W-:Y:S01]  /*be20*/  FFMA.FTZ R26, R23, R32, -R26 ;  /* 0x00000020171a7223 */ /* 0x000fe2000001081a */
[----:B------:R-:W-:Y:S01]  /*be30*/  HADD2.F32 R6, -RZ, R6.H1_H1 ;  /* 0x30000006ff067230 */ /* 0x000fe20000004100 */
[-C--:B------:R-:W-:Y:S01]  /*be40*/  FMUL.FTZ R29, R27, R30.reuse ;  /* 0x0000001e1b1d7220 */ /* 0x080fe20000410000 */
[----:B------:R-:W-:Y:S01]  /*be50*/  HADD2.F32 R5, -RZ, R5.H1_H1 ;  /* 0x30000005ff057230 */ /* 0x000fe20000004100 */
[C---:B------:R-:W-:Y:S01]  /*be60*/  FMUL.FTZ R30, R25.reuse, R30 ;  /* 0x0000001e191e7220 */ /* 0x040fe20000410000 */
[----:B------:R-:W-:Y:S01]  /*be70*/  HADD2.F32 R23, -RZ, R20.H0_H0 ;  /* 0x20000014ff177230 */ /* 0x000fe20000004100 */
[----:B------:R-:W-:Y:S01]  /*be80*/  FFMA.FTZ R29, R25, R34, -R29 ;  /* 0x00000022191d7223 */ /* 0x000fe2000001081d */
[----:B------:R-:W-:Y:S01]  /*be90*/  HADD2.F32 R20, -RZ, R9.H0_H0 ;  /* 0x20000009ff147230 */ /* 0x000fe20000004100 */
[----:B------:R-:W-:-:S02]  /*bea0*/  FMUL.FTZ R25, R5, R22 ;  /* 0x0000001605197220 */ /* 0x000fc40000410000 */
[-C--:B------:R-:W-:Y:S02]  /*beb0*/  FMUL.FTZ R9, R6, R23.reuse ;  /* 0x0000001706097220 */ /* 0x080fe40000410000 */
[----:B------:R-:W-:Y:S02]  /*bec0*/  FMUL.FTZ R23, R4, R23 ;  /* 0x0000001704177220 */ /* 0x000fe40000410000 */
        /* <DEDUP_REMOVED lines=12> */
.L_x_1906:
[----:B------:R-:W-:Y:S05]  /*bf90*/  BSYNC B0 ;  /* 0x0000000000007941 */ /* 0x000fea0003800000 */
.L_x_1905:
        /* <DEDUP_REMOVED lines=33> */
[----:B------:R-:W-:Y:S02]  /*c1b0*/  FMUL.FTZ R13, R4, R13 ;  /* 0x0000000d040d7220 */ /* 0x000fe40000410000 */
        /* <DEDUP_REMOVED lines=9> */
[----:B------:R1:W-:Y:S01]  /*c250*/  STS.128 [R12+0xa000], R4 ;  /* 0x00a000040c007388 */ /* 0x0003e20000000c00 */
[----:B------:R-:W-:Y:S05]  /*c260*/  BRA `(.L_x_1896) ;  /* 0x0000352000007947 */ /* 0x000fea0003800000 */
.L_x_1879:
        /* <DEDUP_REMOVED lines=21> */
[----:B------:R-:W-:Y:S01]  /*c3c0*/  CS2R R60, SRZ ;  /* 0x00000000003c7805 */ /* 0x000fe2000001ff00 */
        /* <DEDUP_REMOVED lines=8> */
[----:B------:R1:W2:Y:S01]  /*c450*/  SHFL.IDX PT, R24, R21, RZ, 0x1c1f ;  /* 0x001c1fff15187589 */ /* 0x0002a200000e0000 */
[C---:B------:R-:W-:Y:S01]  /*c460*/  LEA R18, P1, R16.reuse, c[0x0][0x288], 0x1 ;  /* 0x0000a20010127a11 */ /* 0x040fe200078208ff */
[----:B------:R-:W-:Y:S01]  /*c470*/  IMAD.IADD R20, R17, 0x1, R20 ;  /* 0x0000000111147824 */ /* 0x000fe200078e0214 */
[----:B------:R-:W-:Y:S01]  /*c480*/  SHF.R.S32.HI R7, RZ, 0x1f, R144 ;  /* 0x0000001fff077819 */ /* 0x000fe20000011490 */
[----:B------:R1:W3:Y:S01]  /*c490*/  SHFL.IDX PT, R25, R22, RZ, 0x1c1f ;  /* 0x001c1fff16197589 */ /* 0x0002e200000e0000 */
[----:B------:R-:W-:Y:S01]  /*c4a0*/  CS2R R48, SRZ ;  /* 0x0000000000307805 */ /* 0x000fe2000001ff00 */
[----:B------:R-:W-:Y:S01]  /*c4b0*/  CS2R R58, SRZ ;  /* 0x00000000003a7805 */ /* 0x000fe2000001ff00 */
[----:B------:R-:W-:Y:S01]  /*c4c0*/  LEA.HI.X R20, R16, c[0x0][0x28c], R20, 0x1, P1 ;  /* 0x0000a30010147a11 */ /* 0x000fe200008f0c14 */
        /* <DEDUP_REMOVED lines=20> */
[----:B----4-:R-:W-:Y:S01]  /*c610*/  @!P0 IADD3 R28, P3, R16, R29, RZ ;  /* 0x0000001d101c8210 */ /* 0x010fe20007f7e0ff */
[----:B---3--:R-:W-:Y:S01]  /*c620*/  @!P2 IMAD.WIDE R32, R6, 0x2, R24 ;  /* 0x000000020620a825 */ /* 0x008fe200078e0218 */
[----:B------:R-:W-:Y:S02]  /*c630*/  @!P0 IADD3.X R31, R25, R15, RZ, P1, !PT ;  /* 0x0000000f191f8210 */ /* 0x000fe40000ffe4ff */
[----:B------:R-:W-:Y:S01]  /*c640*/  ISETP.GE.AND P1, PT, R138, c[0x0][0x27c], PT ;  /* 0x00009f008a007a0c */ /* 0x000fe20003f26270 */
[----:B-1----:R-:W-:Y:S01]  /*c650*/  @!P0 IMAD.X R29, R17, 0x1, R15, P3 ;  /* 0x00000001111d8824 */ /* 0x002fe200018e060f */
        /* <DEDUP_REMOVED lines=16> */
.L_x_1908:
[----:B------:R-:W-:Y:S05]  /*c760*/  BSYNC B0 ;  /* 0x0000000000007941 */ /* 0x000fea0003800000 */
.L_x_1907:
[----:B------:R-:W-:Y:S01]  /*c770*/  IADD3 R4, R14, 0x40, RZ ;  /* 0x000000400e047810 */ /* 0x000fe20007ffe0ff */
[----:B-----5:R-:W-:Y:S01]  /*c780*/  IMAD.MOV.U32 R15, RZ, RZ, R54 ;  /* 0x000000ffff0f7224 */ /* 0x020fe200078e0036 */
[----:B------:R4:W3:Y:S01]  /*c790*/  SHFL.IDX PT, R47, R22, 0x1, 0x1c1f ;  /* 0x003c1f00162f7f89 */ /* 0x0008e200000e0000 */
[----:B------:R-:W-:Y:S01]  /*c7a0*/  IMAD.MOV.U32 R14, RZ, RZ, R55 ;  /* 0x000000ffff0e7224 */ /* 0x000fe200078e0037 */
[----:B------:R-:W-:Y:S01]  /*c7b0*/  ISETP.GE.AND P0, PT, R4, R5, PT ;  /* 0x000000050400720c */ /* 0x000fe20003f06270 */
[----:B------:R-:W-:Y:S01]  /*c7c0*/  IMAD.MOV.U32 R6, RZ, RZ, R52 ;  /* 0x000000ffff067224 */ /* 0x000fe200078e0034 */
[----:B------:R-:W2:Y:S01]  /*c7d0*/  SHFL.IDX PT, R46, R21, 0x1, 0x1c1f ;  /* 0x003c1f00152e7f89 */ /* 0x000ea200000e0000 */
[----:B------:R-:W-:Y:S01]  /*c7e0*/  IMAD.MOV.U32 R4, RZ, RZ, R53 ;  /* 0x000000ffff047224 */ /* 0x000fe200078e0035 */
[----:B------:R-:W-:Y:S01]  /*c7f0*/  PRMT R92, R14, 0x5410, R15 ;  /* 0x000054100e5c7816 */ /* 0x000fe2000000000f */
[----:B------:R-:W-:Y:S01]  /*c800*/  IMAD.MOV.U32 R14, RZ, RZ, R63 ;  /* 0x000000ffff0e7224 */ /* 0x000fe200078e003f */
[----:B------:R-:W-:Y:S01]  /*c810*/  MOV R15, R62 ;  /* 0x0000003e000f7202 */ /* 0x000fe20000000f00 */
[----:B-1----:R-:W-:Y:S01]  /*c820*/  IMAD.MOV.U32 R17, RZ, RZ, R70 ;  /* 0x000000ffff117224 */ /* 0x002fe200078e0046 */
[----:B------:R-:W-:Y:S01]  /*c830*/  PRMT R91, R4, 0x5410, R6 ;  /* 0x00005410045b7816 */ /* 0x000fe20000000006 */
[----:B------:R-:W-:Y:S01]  /*c840*/  IMAD.MOV.U32 R6, RZ, RZ, R60 ;  /* 0x000000ffff067224 */ /* 0x000fe200078e003c */
[----:B------:R-:W-:Y:S01]  /*c850*/  PRMT R94, R14, 0x5410, R15 ;  /* 0x000054100e5e7816 */ /* 0x000fe2000000000f */
[----:B------:R-:W-:Y:S01]  /*c860*/  IMAD.MOV.U32 R4, RZ, RZ, R61 ;  /* 0x000000ffff047224 */ /* 0x000fe200078e003d */
[----:B------:R-:W-:Y:S01]  /*c870*/  MOV R15, R74 ;  /* 0x0000004a000f7202 */ /* 0x000fe20000000f00 */
[----:B------:R-:W-:Y:S01]  /*c880*/  IMAD.MOV.U32 R14, RZ, RZ, R75 ;  /* 0x000000ffff0e7224 */ /* 0x000fe200078e004b */
[----:B------:R1:W1:Y:S01]  /*c890*/  SHFL.IDX PT, R19, R20, 0x1, 0x1c1f ;  /* 0x003c1f0014137f89 */ /* 0x00026200000e0000 */
[----:B----4-:R-:W-:Y:S01]  /*c8a0*/  IMAD.MOV.U32 R16, RZ, RZ, R71 ;  /* 0x000000ffff107224 */ /* 0x010fe200078e0047 */
[----:B------:R-:W-:Y:S01]  /*c8b0*/  PRMT R93, R4, 0x5410, R6 ;  /* 0x00005410045d7816 */ /* 0x000fe20000000006 */
[----:B------:R-:W-:Y:S01]  /*c8c0*/  IMAD.MOV.U32 R6, RZ, RZ, R72 ;  /* 0x000000ffff067224 */ /* 0x000fe200078e0048 */
[----:B------:R-:W-:Y:S01]  /*c8d0*/  PRMT R100, R14, 0x5410, R15 ;  /* 0x000054100e647816 */ /* 0x000fe2000000000f */
[----:B------:R-:W-:Y:S01]  /*c8e0*/  IMAD.MOV.U32 R4, RZ, RZ, R73 ;  /* 0x000000ffff047224 */ /* 0x000fe200078e0049 */
[----:B------:R-:W-:Y:S01]  /*c8f0*/  MOV R15, R50 ;  /* 0x00000032000f7202 */ /* 0x000fe20000000f00 */
[----:B------:R-:W-:Y:S01]  /*c900*/  IMAD.MOV.U32 R14, RZ, RZ, R51 ;  /* 0x000000ffff0e7224 */ /* 0x000fe200078e0033 */
[----:B------:R-:W4:Y:S01]  /*c910*/  SHFL.IDX PT, R18, R18, 0x1, 0x1c1f ;  /* 0x003c1f0012127f89 */ /* 0x000f2200000e0000 */
[----:B------:R-:W-:Y:S01]  /*c920*/  BSSY B0, `(.L_x_1909) ;  /* 0x000003d000007945 */ /* 0x000fe20003800000 */
[----:B------:R-:W-:Y:S01]  /*c930*/  PRMT R99, R4, 0x5410, R6 ;  /* 0x0000541004637816 */ /* 0x000fe20000000006 */
[----:B------:R-:W-:Y:S01]  /*c940*/  IMAD.MOV.U32 R6, RZ, RZ, R48 ;  /* 0x000000ffff067224 */ /* 0x000fe200078e0030 */
[----:B------:R-:W-:Y:S01]  /*c950*/  PRMT R90, R14, 0x5410, R15 ;  /* 0x000054100e5a7816 */ /* 0x000fe2000000000f */
[----:B------:R-:W-:Y:S01]  /*c960*/  IMAD.MOV.U32 R4, RZ, RZ, R49 ;  /* 0x000000ffff047224 */ /* 0x000fe200078e0031 */
[----:B------:R-:W-:Y:S01]  /*c970*/  MOV R15, R58 ;  /* 0x0000003a000f7202 */ /* 0x000fe20000000f00 */
[----:B------:R-:W-:Y:S01]  /*c980*/  IMAD.MOV.U32 R14, RZ, RZ, R59 ;  /* 0x000000ffff0e7224 */ /* 0x000fe200078e003b */
[----:B------:R-:W-:Y:S01]  /*c990*/  PRMT R98, R16, 0x5410, R17 ;  /* 0x0000541010627816 */ /* 0x000fe20000000011 */
[----:B--23--:R-:W-:Y:S01]  /*c9a0*/  CS2R R24, SRZ ;  /* 0x0000000000187805 */ /* 0x00cfe2000001ff00 */
[----:B------:R-:W-:Y:S01]  /*c9b0*/  PRMT R89, R4, 0x5410, R6 ;  /* 0x0000541004597816 */ /* 0x000fe20000000006 */
[----:B------:R-:W-:Y:S01]  /*c9c0*/  IMAD.MOV.U32 R6, RZ, RZ, R56 ;  /* 0x000000ffff067224 */ /* 0x000fe200078e0038 */
[----:B------:R-:W-:Y:S01]  /*c9d0*/  MOV R4, R57 ;  /* 0x0000003900047202 */ /* 0x000fe20000000f00 */
[----:B------:R-:W-:Y:S01]  /*c9e0*/  CS2R R34, SRZ ;  /* 0x0000000000227805 */ /* 0x000fe2000001ff00 */
[----:B------:R-:W-:Y:S01]  /*c9f0*/  PRMT R15, R14, 0x5410, R15 ;  /* 0x000054100e0f7816 */ /* 0x000fe2000000000f */
[----:B------:R-:W-:Y:S01]  /*ca00*/  CS2R R32, SRZ ;  /* 0x0000000000207805 */ /* 0x000fe2000001ff00 */
[----:B------:R-:W-:Y:S01]  /*ca10*/  PRMT R14, R4, 0x5410, R6 ;  /* 0x00005410040e7816 */ /* 0x000fe20000000006 */
[----:B------:R-:W-:Y:S01]  /*ca20*/  IMAD.MOV.U32 R4, RZ, RZ, R69 ;  /* 0x000000ffff047224 */ /* 0x000fe200078e0045 */
[----:B------:R-:W-:Y:S01]  /*ca30*/  MOV R6, R68 ;  /* 0x0000004400067202 */ /* 0x000fe20000000f00 */
[----:B------:R-:W-:Y:S01]  /*ca40*/  CS2R R42, SRZ ;  /* 0x00000000002a7805 */ /* 0x000fe2000001ff00 */
[----:B------:R-:W-:Y:S01]  /*ca50*/  CS2R R40, SRZ ;  /* 0x0000000000287805 */ /* 0x000fe2000001ff00 */
[----:B------:R-:W-:Y:S01]  /*ca60*/  CS2R R22, SRZ ;  /* 0x0000000000167805 */ /* 0x000fe2000001ff00 */
[----:B------:R-:W-:Y:S01]  /*ca70*/  PRMT R97, R4, 0x5410, R6 ;  /* 0x0000541004617816 */ /* 0x000fe20000000006 */
[----:B-1----:R-:W-:Y:S01]  /*ca80*/  CS2R R20, SRZ ;  /* 0x0000000000147805 */ /* 0x002fe2000001ff00 */
[----:B------:R-:W-:Y:S01]  /*ca90*/  CS2R R30, SRZ ;  /* 0x00000000001e7805 */ /* 0x000fe2000001ff00 */
[----:B------:R-:W-:Y:S01]  /*caa0*/  CS2R R28, SRZ ;  /* 0x00000000001c7805 */ /* 0x000fe2000001ff00 */
[----:B------:R-:W-:Y:S01]  /*cab0*/  CS2R R38, SRZ ;  /* 0x0000000000267805 */ /* 0x000fe2000001ff00 */
[----:B------:R-:W-:Y:S01]  /*cac0*/  CS2R R36, SRZ ;  /* 0x0000000000247805 */ /* 0x000fe2000001ff00 */
[----:B------:R-:W-:Y:S05]  /*cad0*/  @P0 BRA `(.L_x_1910) ;  /* 0x0000021000000947 */ /* 0x000fea0003800000 */
[----:B----4-:R-:W-:Y:S01]  /*cae0*/  ISETP.GE.AND P0, PT, R144, c[0x0][0x27c], PT ;  /* 0x00009f0090007a0c */ /* 0x010fe20003f06270 */
        /* <DEDUP_REMOVED lines=10> */
[-C--:B------:R-:W-:Y:S02]  /*cb90*/  @!P0 IADD3 R16, P1, R46, R4.reuse, RZ ;  /* 0x000000042e108210 */ /* 0x080fe40007f3e0ff */
[----:B------:R-:W-:Y:S01]  /*cba0*/  @!P0 IADD3 R78, P3, R18, R4, RZ ;  /* 0x00000004124e8210 */ /* 0x000fe20007f7e0ff */
[----:B------:R-:W-:Y:S01]  /*cbb0*/  @!P2 IMAD.WIDE R86, R6, 0x2, R46 ;  /* 0x000000020656a825 */ /* 0x000fe200078e022e */
[----:B------:R-:W-:Y:S02]  /*cbc0*/  @!P0 IADD3.X R17, R47, R7, RZ, P1, !PT ;  /* 0x000000072f118210 */ /* 0x000fe40000ffe4ff */
[----:B------:R-:W-:Y:S01]  /*cbd0*/  ISETP.GE.AND P1, PT, R138, c[0x0][0x27c], PT ;  /* 0x00009f008a007a0c */ /* 0x000fe20003f26270 */
[----:B------:R-:W-:Y:S01]  /*cbe0*/  @!P0 IMAD.X R79, R19, 0x1, R7, P3 ;  /* 0x00000001134f8824 */ /* 0x000fe200018e0607 */
        /* <DEDUP_REMOVED lines=16> */
.L_x_1910:
[----:B----4-:R-:W-:Y:S05]  /*ccf0*/  BSYNC B0 ;  /* 0x0000000000007941 */ /* 0x010fea0003800000 */
.L_x_1909:
        /* <DEDUP_REMOVED lines=8> */
[----:B------:R-:W-:Y:S01]  /*cd80*/  MOV R16, R35 ;  /* 0x0000002300107202 */ /* 0x000fe20000000f00 */
[----:B------:R-:W-:Y:S01]  /*cd90*/  IMAD.IADD R88, R5, 0x1, -R224 ;  /* 0x0000000105587824 */ /* 0x000fe200078e0ae0 */
[----:B------:R-:W-:Y:S01]  /*cda0*/  PRMT R47, R6, 0x5410, R7 ;  /* 0x00005410062f7816 */ /* 0x000fe20000000007 */
[----:B------:R-:W-:Y:S01]  /*cdb0*/  IMAD.MOV.U32 R7, RZ, RZ, R32 ;  /* 0x000000ffff077224 */ /* 0x000fe200078e0020 */
        /* <DEDUP_REMOVED lines=12> */
[----:B------:R-:W-:Y:S01]  /*ce80*/  BAR.SYNC.DEFER_BLOCKING 0x0 ;  /* 0x0000000000007b1d */ /* 0x000fe20000010000 */
[----:B------:R-:W-:-:S02]  /*ce90*/  ISETP.GE.AND P0, PT, R217, R88, PT ;  /* 0x00000058d900720c */ /* 0x000fc40003f06270 */
[----:B------:R-:W-:Y:S01]  /*cea0*/  PRMT R86, R6, 0x5410, R7 ;  /* 0x0000541006567816 */ /* 0x000fe20000000007 */
[----:B------:R-:W-:Y:S01]  /*ceb0*/  IMAD.MOV.U32 R6, RZ, RZ, R21 ;  /* 0x000000ffff067224 */ /* 0x000fe200078e0015 */
[----:B------:R-:W-:Y:S01]  /*cec0*/  PRMT R46, R46, 0x5410, R4 ;  /* 0x000054102e2e7816 */ /* 0x000fe20000000004 */
[----:B------:R-:W-:Y:S01]  /*ced0*/  IMAD.MOV.U32 R4, RZ, RZ, R30 ;  /* 0x000000ffff047224 */ /* 0x000fe200078e001e */
[----:B------:R-:W-:Y:S02]  /*cee0*/  MOV R7, R20 ;  /* 0x0000001400077202 */ /* 0x000fe40000000f00 */
        /* <DEDUP_REMOVED lines=11> */
[----:B------:R-:W-:Y:S02]  /*cfa0*/  MOV R6, R39 ;  /* 0x0000002700067202 */ /* 0x000fe40000000f00 */
[----:B------:R-:W-:Y:S02]  /*cfb0*/  PRMT R46, R16, 0x7610, R46 ;  /* 0x00007610102e7816 */ /* 0x000fe4000000002e */
[----:B------:R-:W-:Y:S02]  /*cfc0*/  PRMT R85, R6, 0x5410, R7 ;  /* 0x0000541006557816 */ /* 0x000fe40000000007 */
[----:B------:R-:W-:Y:S01]  /*cfd0*/  PRMT R83, R4, 0x5410, R5 ;  /* 0x0000541004537816 */ /* 0x000fe20000000005 */
[----:B------:R-:W-:Y:S05]  /*cfe0*/  @P0 BRA `(.L_x_1912) ;  /* 0x0000138000000947 */ /* 0x000fea0003800000 */
[----:B------:R-:W-:Y:S01]  /*cff0*/  ISETP.GE.AND P0, PT, R144, c[0x0][0x27c], PT ;  /* 0x00009f0090007a0c */ /* 0x000fe20003f06270 */
[----:B------:R-:W-:-:S12]  /*d000*/  BSSY B0, `(.L_x_1913) ;  /* 0x0000064000007945 */ /* 0x000fd80003800000 */
[----:B------:R-:W-:Y:S05]  /*d010*/  @P0 BRA `(.L_x_1914) ;  /* 0x0000062000000947 */ /* 0x000fea0003800000 */
[----:B------:R-:W-:Y:S01]  /*d020*/  MOV R5, c[0x0][0x27c] ;  /* 0x00009f0000057a02 */ /* 0x000fe20000000f00 */
[--C-:B------:R-:W-:Y:S01]  /*d030*/  HADD2.F32 R106, -RZ, R97.reuse.H0_H0 ;  /* 0x20000061ff6a7230 */ /* 0x100fe20000004100 */
[----:B------:R-:W-:Y:S01]  /*d040*/  LOP3.LUT R96, R77, 0x38, R144, 0xf8, !PT ;  /* 0x000000384d607812 */ /* 0x000fe200078ef890 */
[----:B------:R-:W-:Y:S01]  /*d050*/  HADD2.F32 R97, -RZ, R97.H1_H1 ;  /* 0x30000061ff617230 */ /* 0x000fe20000004100 */
[----:B------:R-:W-:Y:S01]  /*d060*/  LEA.HI R5, R5, R214, RZ, 0x1d ;  /* 0x000000d605057211 */ /* 0x000fe200078fe8ff */
[--C-:B------:R-:W-:Y:S01]  /*d070*/  HADD2.F32 R112, -RZ, R99.reuse.H0_H0 ;  /* 0x20000063ff707230 */ /* 0x100fe20000004100 */
[----:B------:R-:W-:Y:S01]  /*d080*/  LOP3.LUT R96, R12, R96, R13, 0xf6, !PT ;  /* 0x000000600c607212 */ /* 0x000fe200078ef60d */
[----:B------:R-:W-:Y:S01]  /*d090*/  HADD2.F32 R99, -RZ, R99.H1_H1 ;  /* 0x30000063ff637230 */ /* 0x000fe20000004100 */
[----:B------:R-:W-:Y:S02]  /*d0a0*/  SHF.R.S32.HI R4, RZ, 0x1f, R5 ;  /* 0x0000001fff047819 */ /* 0x000fe40000011405 */
[----:B------:R-:W-:-:S02]  /*d0b0*/  SHF.L.U32 R6, R5, 0x3, RZ ;  /* 0x0000000305067819 */ /* 0x000fc400000006ff */
[----:B------:R-:W-:Y:S02]  /*d0c0*/  LEA.HI R4, R4, R5, RZ, 0x3 ;  /* 0x0000000504047211 */ /* 0x000fe400078f18ff */
[----:B------:R-:W-:Y:S02]  /*d0d0*/  LOP3.LUT R6, R77, 0x38, R6, 0xf8, !PT ;  /* 0x000000384d067812 */ /* 0x000fe400078ef806 */
[----:B------:R-:W-:Y:S02]  /*d0e0*/  SHF.L.U32 R4, R4, 0xa, RZ ;  /* 0x0000000a04047819 */ /* 0x000fe400000006ff */
[----:B------:R-:W-:Y:S02]  /*d0f0*/  LOP3.LUT R5, R6, R13, RZ, 0x3c, !PT ;  /* 0x0000000d06057212 */ /* 0x000fe400078e3cff */
[----:B------:R-:W-:Y:S02]  /*d100*/  LOP3.LUT R4, R4, 0x7fffe000, RZ, 0xc0, !PT ;  /* 0x7fffe00004047812 */ /* 0x000fe400078ec0ff */
[----:B------:R-:W-:-:S02]  /*d110*/  SHF.L.U32 R96, R96, 0x1, RZ ;  /* 0x0000000160607819 */ /* 0x000fc400000006ff */
[----:B------:R-:W-:Y:S02]  /*d120*/  IADD3 R4, R5, R4, R12 ;  /* 0x0000000405047210 */ /* 0x000fe40007ffe00c */
[--C-:B------:R-:W-:Y:S01]  /*d130*/  SHF.R.U32.HI R101, RZ, 0x10, R69.reuse ;  /* 0x00000010ff657819 */ /* 0x100fe20000011645 */
[----:B------:R-:W1:Y:S01]  /*d140*/  LDS.128 R16, [R96+0x18100] ;  /* 0x0181000060107984 */ /* 0x000e620000000c00 */
[----:B------:R-:W-:Y:S02]  /*d150*/  SHF.L.U32 R95, R4, 0x1, RZ ;  /* 0x00000001045f7819 */ /* 0x000fe400000006ff */
[----:B------:R-:W-:Y:S01]  /*d160*/  SHF.R.U64 R68, R68, 0x10, R69 ;  /* 0x0000001044447819 */ /* 0x000fe20000001245 */
[----:B------:R-:W-:Y:S01]  /*d170*/  HADD2.F32 R114, -RZ, R101.H0_H0 ;  /* 0x20000065ff727230 */ /* 0x000fe20000004100 */
[----:B------:R-:W-:Y:S01]  /*d180*/  SHF.R.U64 R69, R74, 0x10, R75 ;  /* 0x000000104a457819 */ /* 0x000fe2000000124b */
[----:B------:R-:W2:Y:S01]  /*d190*/  LDS.128 R4, [R95+0x18100] ;  /* 0x018100005f047984 */ /* 0x000ea20000000c00 */
[----:B------:R-:W-:Y:S01]  /*d1a0*/  SHF.R.U64 R72, R72, 0x10, R73 ;  /* 0x0000001048487819 */ /* 0x000fe20000001249 */
[----:B------:R-:W-:Y:S01]  /*d1b0*/  HADD2.F32 R68, -RZ, R68.H0_H0 ;  /* 0x20000044ff447230 */ /* 0x000fe20000004100 */
[----:B------:R-:W-:Y:S01]  /*d1c0*/  SHF.R.U32.HI R74, RZ, 0x10, R75 ;  /* 0x00000010ff4a7819 */ /* 0x000fe2000001164b */
[----:B------:R-:W-:Y:S01]  /*d1d0*/  HADD2.F32 R101, -RZ, R98.H0_H0 ;  /* 0x20000062ff657230 */ /* 0x000fe20000004100 */
[----:B------:R-:W-:Y:S01]  /*d1e0*/  SHF.R.U32.HI R73, RZ, 0x10, R73 ;  /* 0x00000010ff497819 */ /* 0x000fe20000011649 */
[----:B------:R-:W-:Y:S01]  /*d1f0*/  HADD2.F32 R72, -RZ, R72.H0_H0 ;  /* 0x20000048ff487230 */ /* 0x000fe20000004100 */
[--C-:B------:R-:W-:Y:S01]  /*d200*/  SHF.R.U64 R70, R70, 0x10, R71.reuse ;  /* 0x0000001046467819 */ /* 0x100fe20000001247 */
[----:B------:R-:W-:Y:S01]  /*d210*/  HADD2.F32 R74, -RZ, R74.H0_H0 ;  /* 0x2000004aff4a7230 */ /* 0x000fe20000004100 */
[----:B------:R-:W-:Y:S01]  /*d220*/  SHF.R.U32.HI R71, RZ, 0x10, R71 ;  /* 0x00000010ff477819 */ /* 0x000fe20000011647 */
[----:B------:R-:W-:-:S02]  /*d230*/  HADD2.F32 R118, -RZ, R73.H0_H0 ;  /* 0x20000049ff767230 */ /* 0x000fc40000004100 */
[----:B------:R-:W-:Y:S02]  /*d240*/  HADD2.F32 R73, -RZ, R98.H1_H1 ;  /* 0x30000062ff497230 */ /* 0x000fe40000004100 */
[----:B------:R-:W-:Y:S02]  /*d250*/  HADD2.F32 R70, -RZ, R70.H0_H0 ;  /* 0x20000046ff467230 */ /* 0x000fe40000004100 */
[--C-:B-1----:R-:W-:Y:S02]  /*d260*/  HADD2.F32 R75, -RZ, R17.reuse.H0_H0 ;  /* 0x20000011ff4b7230 */ /* 0x102fe40000004100 */
[----:B------:R-:W-:Y:S02]  /*d270*/  HADD2.F32 R102, -RZ, R16.H0_H0 ;  /* 0x20000010ff667230 */ /* 0x000fe40000004100 */
[----:B------:R-:W-:Y:S01]  /*d280*/  HADD2.F32 R17, -RZ, R17.H1_H1 ;  /* 0x30000011ff117230 */ /* 0x000fe20000004100 */
[----:B------:R-:W-:Y:S01]  /*d290*/  FMUL.FTZ R110, R75, R106 ;  /* 0x0000006a4b6e7220 */ /* 0x000fe20000410000 */
[--C-:B--2---:R-:W-:Y:S01]  /*d2a0*/  HADD2.F32 R105, -RZ, R5.reuse.H0_H0 ;  /* 0x20000005ff697230 */ /* 0x104fe20000004100 */
[-C--:B------:R-:W-:Y:S01]  /*d2b0*/  FMUL.FTZ R120, R102, R97.reuse ;  /* 0x0000006166787220 */ /* 0x080fe20000410000 */
[----:B------:R-:W-:Y:S01]  /*d2c0*/  HADD2.F32 R5, -RZ, R5.H1_H1 ;  /* 0x30000005ff057230 */ /* 0x000fe20000004100 */
[----:B------:R-:W-:Y:S01]  /*d2d0*/  FMUL.FTZ R116, R17, R114 ;  /* 0x0000007211747220 */ /* 0x000fe20000410000 */
[----:B------:R-:W-:Y:S01]  /*d2e0*/  HADD2.F32 R107, -RZ, R4.H0_H0 ;  /* 0x20000004ff6b7230 */ /* 0x000fe20000004100 */
[C---:B------:R-:W-:Y:S01]  /*d2f0*/  FMUL.FTZ R106, R105.reuse, R106 ;  /* 0x0000006a696a7220 */ /* 0x040fe20000410000 */
[----:B------:R-:W-:Y:S01]  /*d300*/  HADD2.F32 R103, -RZ, R16.H1_H1 ;  /* 0x30000010ff677230 */ /* 0x000fe20000004100 */
[----:B------:R-:W-:Y:S01]  /*d310*/  FFMA.FTZ R110, R105, R112, R110 ;  /* 0x00000070696e7223 */ /* 0x000fe2000001006e */
[--C-:B------:R-:W-:Y:S01]  /*d320*/  HADD2.F32 R16, -RZ, R18.reuse.H0_H0 ;  /* 0x20000012ff107230 */ /* 0x100fe20000004100 */
[----:B------:R-:W-:Y:S01]  /*d330*/  FMUL.FTZ R114, R5, R114 ;  /* 0x0000007205727220 */ /* 0x000fe20000410000 */
[----:B------:R-:W-:Y:S01]  /*d340*/  HADD2.F32 R104, -RZ, R18.H1_H1 ;  /* 0x30000012ff687230 */ /* 0x000fe20000004100 */
[C---:B------:R-:W-:Y:S01]  /*d350*/  FMUL.FTZ R97, R107.reuse, R97 ;  /* 0x000000616b617220 */ /* 0x040fe20000410000 */
[----:B------:R-:W-:Y:S01]  /*d360*/  HADD2.F32 R108, -RZ, R4.H1_H1 ;  /* 0x30000004ff6c7230 */ /* 0x000fe20000004100 */
[----:B------:R-:W-:Y:S01]  /*d370*/  FFMA.FTZ R120, R107, R99, R120 ;  /* 0x000000636b787223 */ /* 0x000fe20000010078 */
[--C-:B------:R-:W-:Y:S01]  /*d380*/  HADD2.F32 R18, -RZ, R19.reuse.H0_H0 ;  /* 0x20000013ff127230 */ /* 0x100fe20000004100 */
[----:B------:R-:W-:Y:S01]  /*d390*/  FFMA.FTZ R5, R5, R118, R116 ;  /* 0x0000007605057223 */ /* 0x000fe20000010074 */
[----:B------:R-:W-:Y:S01]  /*d3a0*/  HADD2.F32 R4, -RZ, R6.H0_H0 ;  /* 0x20000006ff047230 */ /* 0x000fe20000004100 */
[-C--:B------:R-:W-:Y:S01]  /*d3b0*/  FMUL.FTZ R111, R103, R68.reuse ;  /* 0x00000044676f7220 */ /* 0x080fe20000410000 */
[--C-:B------:R-:W-:Y:S01]  /*d3c0*/  HADD2.F32 R105, -RZ, R100.reuse.H1_H1 ;  /* 0x30000064ff697230 */ /* 0x100fe20000004100 */
[----:B------:R-:W-:Y:S01]  /*d3d0*/  FMUL.FTZ R98, R18, R101 ;  /* 0x0000006512627220 */ /* 0x000fe20000410000 */
[----:B------:R-:W-:Y:S01]  /*d3e0*/  HADD2.F32 R107, -RZ, R100.H0_H0 ;  /* 0x20000064ff6b7230 */ /* 0x000fe20000004100 */
[-C--:B------:R-:W-:Y:S01]  /*d3f0*/  FMUL.FTZ R100, R16, R73.reuse ;  /* 0x0000004910647220 */ /* 0x080fe20000410000 */
[----:B------:R-:W-:Y:S01]  /*d400*/  HADD2.F32 R19, -RZ, R19.H1_H1 ;  /* 0x30000013ff137230 */ /* 0x000fe20000004100 */
[C---:B------:R-:W-:Y:S01]  /*d410*/  FMUL.FTZ R73, R4.reuse, R73 ;  /* 0x0000004904497220 */ /* 0x040fe20000410000 */
[----:B------:R-:W-:Y:S01]  /*d420*/  HADD2.F32 R116, -RZ, R71.H0_H0 ;  /* 0x20000047ff747230 */ /* 0x000fe20000004100 */
[-C--:B------:R-:W-:Y:S01]  /*d430*/  FFMA.FTZ R71, R4, R105.reuse, R100 ;  /* 0x0000006904477223 */ /* 0x080fe20000010064 */
[----:B------:R-:W-:Y:S01]  /*d440*/  HADD2.F32 R109, -RZ, R6.H1_H1 ;  /* 0x30000006ff6d7230 */ /* 0x000fe20000004100 */
[----:B------:R-:W-:Y:S01]  /*d450*/  FMUL.FTZ R68, R108, R68 ;  /* 0x000000446c447220 */ /* 0x000fe20000410000 */
[--C-:B------:R-:W-:Y:S01]  /*d460*/  HADD2.F32 R6, -RZ, R7.reuse.H0_H0 ;  /* 0x20000007ff067230 */ /* 0x100fe20000004100 */
[----:B------:R-:W-:Y:S01]  /*d470*/  FMUL.FTZ R4, R19, R116 ;  /* 0x0000007413047220 */ /* 0x000fe20000410000 */
[----:B------:R-:W-:Y:S01]  /*d480*/  HADD2.F32 R7, -RZ, R7.H1_H1 ;  /* 0x30000007ff077230 */ /* 0x000fe20000004100 */
[----:B------:R-:W-:Y:S01]  /*d490*/  FFMA.FTZ R73, R16, R105, -R73 ;  /* 0x0000006910497223 */ /* 0x000fe20000010849 */
[----:B------:R-:W-:Y:S01]  /*d4a0*/  F2FP.PACK_AB R5, R5, R110 ;  /* 0x0000006e0505723e */ /* 0x000fe200000000ff */
[----:B------:R-:W-:-:S02]  /*d4b0*/  FMUL.FTZ R101, R6, R101 ;  /* 0x0000006506657220 */ /* 0x000fc40000410000 */
[C---:B------:R-:W-:Y:S02]  /*d4c0*/  FMUL.FTZ R116, R7.reuse, R116 ;  /* 0x0000007407747220 */ /* 0x040fe40000410000 */
[----:B------:R-:W-:Y:S01]  /*d4d0*/  FFMA.FTZ R7, R7, R74, R4 ;  /* 0x0000004a07077223 */ /* 0x000fe20000010004 */
[----:B------:R-:W-:Y:S01]  /*d4e0*/  HADD2.F32 R4, -RZ, R69.H0_H0 ;  /* 0x20000045ff047230 */ /* 0x000fe20000004100 */
[----:B------:R-:W-:Y:S02]  /*d4f0*/  FFMA.FTZ R69, R108, R72, R111 ;  /* 0x000000486c457223 */ /* 0x000fe4000001006f */
[-C--:B------:R-:W-:Y:S02]  /*d500*/  FFMA.FTZ R98, R6, R107.reuse, R98 ;  /* 0x0000006b06627223 */ /* 0x080fe40000010062 */
[-C--:B------:R-:W-:Y:S02]  /*d510*/  FMUL.FTZ R111, R109, R70.reuse ;  /* 0x000000466d6f7220 */ /* 0x080fe40000410000 */
[----:B------:R-:W-:Y:S01]  /*d520*/  FMUL.FTZ R6, R104, R70 ;  /* 0x0000004668067220 */ /* 0x000fe20000410000 */
[----:B------:R-:W-:Y:S01]  /*d530*/  F2FP.PACK_AB R7, R7, R98 ;  /* 0x000000620707723e */ /* 0x000fe200000000ff */
[----:B------:R-:W-:-:S02]  /*d540*/  FFMA.FTZ R101, R18, R107, -R101 ;  /* 0x0000006b12657223 */ /* 0x000fc40000010865 */
[----:B------:R-:W-:Y:S02]  /*d550*/  FFMA.FTZ R106, R75, R112, -R106 ;  /* 0x000000704b6a7223 */ /* 0x000fe4000001086a */
[----:B------:R-:W-:Y:S02]  /*d560*/  FFMA.FTZ R17, R17, R118, -R114 ;  /* 0x0000007611117223 */ /* 0x000fe40000010872 */
[----:B------:R-:W-:Y:S02]  /*d570*/  FFMA.FTZ R97, R102, R99, -R97 ;  /* 0x0000006366617223 */ /* 0x000fe40000010861 */
[----:B------:R-:W-:Y:S01]  /*d580*/  FFMA.FTZ R116, R19, R74, -R116 ;  /* 0x0000004a13747223 */ /* 0x000fe20000010874 */
[----:B------:R-:W-:Y:S01]  /*d590*/  F2FP.PACK_AB R17, R17, R106 ;  /* 0x0000006a1111723e */ /* 0x000fe200000000ff */
[----:B------:R-:W-:Y:S02]  /*d5a0*/  FFMA.FTZ R16, R103, R72, -R68 ;  /* 0x0000004867107223 */ /* 0x000fe40000010844 */
[-C--:B------:R-:W-:Y:S01]  /*d5b0*/  FFMA.FTZ R18, R104, R4.reuse, -R111 ;  /* 0x0000000468127223 */ /* 0x080fe2000001086f */
[----:B------:R-:W-:Y:S01]  /*d5c0*/  F2FP.PACK_AB R19, R116, R101 ;  /* 0x000000657413723e */ /* 0x000fe200000000ff */
[----:B------:R-:W-:Y:S01]  /*d5d0*/  FFMA.FTZ R6, R109, R4, R6 ;  /* 0x000000046d067223 */ /* 0x000fe20000010006 */
[----:B------:R-:W-:-:S02]  /*d5e0*/  F2FP.PACK_AB R16, R16, R97 ;  /* 0x000000611010723e */ /* 0x000fc400000000ff */
[----:B------:R-:W-:Y:S02]  /*d5f0*/  F2FP.PACK_AB R18, R18, R73 ;  /* 0x000000491212723e */ /* 0x000fe400000000ff */
[----:B------:R-:W-:Y:S02]  /*d600*/  F2FP.PACK_AB R4, R69, R120 ;  /* 0x000000784504723e */ /* 0x000fe400000000ff */
[----:B------:R-:W-:Y:S01]  /*d610*/  F2FP.PACK_AB R6, R6, R71 ;  /* 0x000000470606723e */ /* 0x000fe200000000ff */
[----:B------:R1:W-:Y:S04]  /*d620*/  STS.128 [R96+0x18100], R16 ;  /* 0x0181001060007388 */ /* 0x0003e80000000c00 */
[----:B------:R1:W-:Y:S02]  /*d630*/  STS.128 [R95+0x18100], R4 ;  /* 0x018100045f007388 */ /* 0x0003e40000000c00 */
.L_x_1914:
[----:B------:R-:W-:Y:S05]  /*d640*/  BSYNC B0 ;  /* 0x0000000000007941 */ /* 0x000fea0003800000 */
.L_x_1913:
[----:B------:R-:W-:Y:S01]  /*d650*/  ISETP.GE.AND P0, PT, R139, c[0x0][0x27c], PT ;  /* 0x00009f008b007a0c */ /* 0x000fe20003f06270 */
[----:B------:R-:W-:-:S12]  /*d660*/  BSSY B0, `(.L_x_1915) ;  /* 0x0000068000007945 */ /* 0x000fd80003800000 */
[----:B------:R-:W-:Y:S05]  /*d670*/  @P0 BRA `(.L_x_1916) ;  /* 0x0000066000000947 */ /* 0x000fea0003800000 */
[----:B-1----:R-:W-:Y:S01]  /*d680*/  MOV R4, c[0x0][0x27c] ;  /* 0x00009f0000047a02 */ /* 0x002fe20000000f00 */
[--C-:B------:R-:W-:Y:S01]  /*d690*/  HADD2.F32 R74, -RZ, R14.reuse.H0_H0 ;  /* 0x2000000eff4a7230 */ /* 0x100fe20000004100 */
[----:B------:R-:W-:Y:S01]  /*d6a0*/  LEA.HI R68, R84, R139, RZ, 0x6 ;  /* 0x0000008b54447211 */ /* 0x000fe200078f30ff */
[----:B------:R-:W-:Y:S01]  /*d6b0*/  HADD2.F32 R14, -RZ, R14.H1_H1 ;  /* 0x3000000eff0e7230 */ /* 0x000fe20000004100 */
[----:B------:R-:W-:Y:S01]  /*d6c0*/  LEA.HI R7, R4, R81, RZ, 0x1d ;  /* 0x0000005104077211 */ /* 0x000fe200078fe8ff */
[--C-:B------:R-:W-:Y:S01]  /*d6d0*/  HADD2.F32 R100, -RZ, R93.reuse.H0_H0 ;  /* 0x2000005dff647230 */ /* 0x100fe20000004100 */
[----:B------:R-:W-:Y:S01]  /*d6e0*/  LOP3.LUT R6, R77, 0x38, R82, 0xf8, !PT ;  /* 0x000000384d067812 */ /* 0x000fe200078ef852 */
[----:B------:R-:W-:Y:S01]  /*d6f0*/  HADD2.F32 R108, -RZ, R93.H1_H1 ;  /* 0x3000005dff6c7230 */ /* 0x000fe20000004100 */
[----:B------:R-:W-:Y:S01]  /*d700*/  SHF.R.S32.HI R4, RZ, 0x1f, R7 ;  /* 0x0000001fff047819 */ /* 0x000fe20000011407 */
[----:B------:R-:W-:Y:S01]  /*d710*/  HADD2.F32 R93, -RZ, R94.H1_H1 ;  /* 0x3000005eff5d7230 */ /* 0x000fe20000004100 */
[----:B------:R-:W-:-:S02]  /*d720*/  SHF.L.U32 R68, R68, 0x7, RZ ;  /* 0x0000000744447819 */ /* 0x000fc400000006ff */
[----:B------:R-:W-:Y:S02]  /*d730*/  LOP3.LUT R5, R6, R13, RZ, 0x3c, !PT ;  /* 0x0000000d06057212 */ /* 0x000fe400078e3cff */
[----:B------:R-:W-:Y:S02]  /*d740*/  SHF.L.U32 R6, R7, 0x3, RZ ;  /* 0x0000000307067819 */ /* 0x000fe400000006ff */
[----:B------:R-:W-:Y:S02]  /*d750*/  LEA.HI R4, R4, R7, RZ, 0x3 ;  /* 0x0000000704047211 */ /* 0x000fe400078f18ff */
[----:B------:R-:W-:Y:S02]  /*d760*/  LOP3.LUT R68, R68, 0xffffe000, RZ, 0xc0, !PT ;  /* 0xffffe00044447812 */ /* 0x000fe400078ec0ff */
[----:B------:R-:W-:Y:S02]  /*d770*/  LOP3.LUT R6, R77, 0x38, R6, 0xf8, !PT ;  /* 0x000000384d067812 */ /* 0x000fe400078ef806 */
[----:B------:R-:W-:-:S02]  /*d780*/  SHF.L.U32 R4, R4, 0xa, RZ ;  /* 0x0000000a04047819 */ /* 0x000fc400000006ff */
[--C-:B------:R-:W-:Y:S02]  /*d790*/  IADD3 R68, R5, R68, R12.reuse ;  /* 0x0000004405447210 */ /* 0x100fe40007ffe00c */
[----:B------:R-:W-:Y:S02]  /*d7a0*/  LOP3.LUT R5, R6, R13, RZ, 0x3c, !PT ;  /* 0x0000000d06057212 */ /* 0x000fe400078e3cff */
[----:B------:R-:W-:Y:S02]  /*d7b0*/  LOP3.LUT R4, R4, 0x7fffe000, RZ, 0xc0, !PT ;  /* 0x7fffe00004047812 */ /* 0x000fe400078ec0ff */
[----:B------:R-:W-:Y:S02]  /*d7c0*/  LEA R68, R68, 0x18100, 0x1 ;  /* 0x0001810044447811 */ /* 0x000fe400078e08ff */
[----:B------:R-:W-:Y:S02]  /*d7d0*/  IADD3 R4, R5, R4, R12 ;  /* 0x0000000405047210 */ /* 0x000fe40007ffe00c */
[----:B------:R-:W-:Y:S01]  /*d7e0*/  SHF.R.U64 R56, R56, 0x10, R57 ;  /* 0x0000001038387819 */ /* 0x000fe20000001239 */
[----:B------:R-:W1:Y:S01]  /*d7f0*/  LDS.128 R16, [R68] ;  /* 0x0000000044107984 */ /* 0x000e620000000c00 */
[----:B------:R-:W-:-:S02]  /*d800*/  SHF.L.U32 R69, R4, 0x1, RZ ;  /* 0x0000000104457819 */ /* 0x000fc400000006ff */
[----:B------:R-:W-:Y:S01]  /*d810*/  SHF.R.U32.HI R70, RZ, 0x10, R57 ;  /* 0x00000010ff467819 */ /* 0x000fe20000011639 */
[----:B------:R-:W-:Y:S01]  /*d820*/  HADD2.F32 R99, -RZ, R56.H0_H0 ;  /* 0x20000038ff637230 */ /* 0x000fe20000004100 */
[----:B------:R-:W-:Y:S01]  /*d830*/  SHF.R.U64 R57, R62, 0x10, R63 ;  /* 0x000000103e397819 */ /* 0x000fe2000000123f */
[----:B------:R-:W2:Y:S01]  /*d840*/  LDS.128 R4, [R69+0x18100] ;  /* 0x0181000045047984 */ /* 0x000ea20000000c00 */
[----:B------:R-:W-:Y:S01]  /*d850*/  SHF.R.U64 R60, R60, 0x10, R61 ;  /* 0x000000103c3c7819 */ /* 0x000fe2000000123d */
[----:B------:R-:W-:Y:S01]  /*d860*/  HADD2.F32 R70, -RZ, R70.H0_H0 ;  /* 0x20000046ff467230 */ /* 0x000fe20000004100 */
[----:B------:R-:W-:Y:S01]  /*d870*/  SHF.R.U32.HI R62, RZ, 0x10, R63 ;  /* 0x00000010ff3e7819 */ /* 0x000fe2000001163f */
[----:B------:R-:W-:Y:S01]  /*d880*/  HADD2.F32 R56, -RZ, R57.H0_H0 ;  /* 0x20000039ff387230 */ /* 0x000fe20000004100 */
[----:B------:R-:W-:Y:S02]  /*d890*/  SHF.R.U32.HI R61, RZ, 0x10, R61 ;  /* 0x00000010ff3d7819 */ /* 0x000fe4000001163d */
[--C-:B------:R-:W-:Y:S01]  /*d8a0*/  SHF.R.U64 R58, R58, 0x10, R59.reuse ;  /* 0x000000103a3a7819 */ /* 0x100fe2000000123b */
[----:B------:R-:W-:Y:S01]  /*d8b0*/  HADD2.F32 R62, -RZ, R62.H0_H0 ;  /* 0x2000003eff3e7230 */ /* 0x000fe20000004100 */
[----:B------:R-:W-:Y:S01]  /*d8c0*/  SHF.R.U32.HI R59, RZ, 0x10, R59 ;  /* 0x00000010ff3b7819 */ /* 0x000fe2000001163b */
[----:B------:R-:W-:-:S02]  /*d8d0*/  HADD2.F32 R104, -RZ, R61.H0_H0 ;  /* 0x2000003dff687230 */ /* 0x000fc40000004100 */
[----:B------:R-:W-:Y:S02]  /*d8e0*/  HADD2.F32 R61, -RZ, R15.H1_H1 ;  /* 0x3000000fff3d7230 */ /* 0x000fe40000004100 */
[----:B------:R-:W-:Y:S02]  /*d8f0*/  HADD2.F32 R58, -RZ, R58.H0_H0 ;  /* 0x2000003aff3a7230 */ /* 0x000fe40000004100 */
[----:B-1----:R-:W-:Y:S02]  /*d900*/  HADD2.F32 R63, -RZ, R17.H0_H0 ;  /* 0x20000011ff3f7230 */ /* 0x002fe40000004100 */
[--C-:B------:R-:W-:Y:S02]  /*d910*/  HADD2.F32 R71, -RZ, R16.reuse.H0_H0 ;  /* 0x20000010ff477230 */ /* 0x100fe40000004100 */
[----:B------:R-:W-:Y:S01]  /*d920*/  HADD2.F32 R72, -RZ, R16.H1_H1 ;  /* 0x30000010ff487230 */ /* 0x000fe20000004100 */
[----:B------:R-:W-:Y:S01]  /*d930*/  FMUL.FTZ R98, R63, R74 ;  /* 0x0000004a3f627220 */ /* 0x000fe20000410000 */
[----:B--2---:R-:W-:Y:S01]  /*d940*/  HADD2.F32 R75, -RZ, R5.H0_H0 ;  /* 0x20000005ff4b7230 */ /* 0x004fe20000004100 */
[----:B------:R-:W-:Y:S01]  /*d950*/  FMUL.FTZ R106, R71, R14 ;  /* 0x0000000e476a7220 */ /* 0x000fe20000410000 */
[----:B------:R-:W-:-:S02]  /*d960*/  HADD2.F32 R95, -RZ, R4.H0_H0 ;  /* 0x20000004ff5f7230 */ /* 0x000fc40000004100 */
[--C-:B------:R-:W-:Y:S01]  /*d970*/  HADD2.F32 R16, -RZ, R18.reuse.H0_H0 ;  /* 0x20000012ff107230 */ /* 0x100fe20000004100 */
[C---:B------:R-:W-:Y:S01]  /*d980*/  FMUL.FTZ R74, R75.reuse, R74 ;  /* 0x0000004a4b4a7220 */ /* 0x040fe20000410000 */
[----:B------:R-:W-:Y:S01]  /*d990*/  HADD2.F32 R73, -RZ, R18.H1_H1 ;  /* 0x30000012ff497230 */ /* 0x000fe20000004100 */
[----:B------:R-:W-:Y:S01]  /*d9a0*/  FFMA.FTZ R98, R75, R100, R98 ;  /* 0x000000644b627223 */ /* 0x000fe20000010062 */
[----:B------:R-:W-:Y:S01]  /*d9b0*/  HADD2.F32 R96, -RZ, R4.H1_H1 ;  /* 0x30000004ff607230 */ /* 0x000fe20000004100 */
[C---:B------:R-:W-:Y:S01]  /*d9c0*/  FMUL.FTZ R14, R95.reuse, R14 ;  /* 0x0000000e5f0e7220 */ /* 0x040fe20000410000 */
[----:B------:R-:W-:Y:S01]  /*d9d0*/  HADD2.F32 R18, -RZ, R19.H0_H0 ;  /* 0x20000013ff127230 */ /* 0x000fe20000004100 */
[----:B------:R-:W-:Y:S01]  /*d9e0*/  FFMA.FTZ R106, R95, R108, R106 ;  /* 0x0000006c5f6a7223 */ /* 0x000fe2000001006a */
[----:B------:R-:W-:Y:S01]  /*d9f0*/  HADD2.F32 R4, -RZ, R6.H0_H0 ;  /* 0x20000006ff047230 */ /* 0x000fe20000004100 */
[----:B------:R-:W-:Y:S01]  /*da00*/  FFMA.FTZ R74, R63, R100, -R74 ;  /* 0x000000643f4a7223 */ /* 0x000fe2000001084a */
[----:B------:R-:W-:Y:S01]  /*da10*/  HADD2.F32 R75, -RZ, R15.H0_H0 ;  /* 0x2000000fff4b7230 */ /* 0x000fe20000004100 */
[-C--:B------:R-:W-:Y:S01]  /*da20*/  FMUL.FTZ R15, R16, R61.reuse ;  /* 0x0000003d100f7220 */ /* 0x080fe20000410000 */
[----:B------:R-:W-:Y:S01]  /*da30*/  HADD2.F32 R95, -RZ, R94.H0_H0 ;  /* 0x2000005eff5f7230 */ /* 0x000fe20000004100 */
[C---:B------:R-:W-:Y:S01]  /*da40*/  FMUL.FTZ R61, R4.reuse, R61 ;  /* 0x0000003d043d7220 */ /* 0x040fe20000410000 */
[----:B------:R-:W-:Y:S01]  /*da50*/  HADD2.F32 R19, -RZ, R19.H1_H1 ;  /* 0x30000013ff137230 */ /* 0x000fe20000004100 */
[----:B------:R-:W-:Y:S01]  /*da60*/  FFMA.FTZ R15, R4, R93, R15 ;  /* 0x0000005d040f7223 */ /* 0x000fe2000001000f */
[----:B------:R-:W-:Y:S01]  /*da70*/  HADD2.F32 R94, -RZ, R59.H0_H0 ;  /* 0x2000003bff5e7230 */ /* 0x000fe20000004100 */
[----:B------:R-:W-:Y:S01]  /*da80*/  FMUL.FTZ R59, R18, R75 ;  /* 0x0000004b123b7220 */ /* 0x000fe20000410000 */
[----:B------:R-:W-:Y:S01]  /*da90*/  HADD2.F32 R97, -RZ, R6.H1_H1 ;  /* 0x30000006ff617230 */ /* 0x000fe20000004100 */
[----:B------:R-:W-:Y:S01]  /*daa0*/  FFMA.FTZ R14, R71, R108, -R14 ;  /* 0x0000006c470e7223 */ /* 0x000fe2000001080e */
[--C-:B------:R-:W-:Y:S01]  /*dab0*/  HADD2.F32 R6, -RZ, R7.reuse.H0_H0 ;  /* 0x20000007ff067230 */ /* 0x100fe20000004100 */
[-C--:B------:R-:W-:Y:S01]  /*dac0*/  FMUL.FTZ R4, R19, R94.reuse ;  /* 0x0000005e13047220 */ /* 0x080fe20000410000 */
[----:B------:R-:W-:Y:S01]  /*dad0*/  HADD2.F32 R7, -RZ, R7.H1_H1 ;  /* 0x30000007ff077230 */ /* 0x000fe20000004100 */
[----:B------:R-:W-:Y:S01]  /*dae0*/  FFMA.FTZ R61, R16, R93, -R61 ;  /* 0x0000005d103d7223 */ /* 0x000fe2000001083d */
[----:B------:R-:W-:Y:S01]  /*daf0*/  HADD2.F32 R17, -RZ, R17.H1_H1 ;  /* 0x30000011ff117230 */ /* 0x000fe20000004100 */
[----:B------:R-:W-:Y:S01]  /*db00*/  FMUL.FTZ R75, R6, R75 ;  /* 0x0000004b064b7220 */ /* 0x000fe20000410000 */
[----:B------:R-:W-:Y:S01]  /*db10*/  HADD2.F32 R5, -RZ, R5.H1_H1 ;  /* 0x30000005ff057230 */ /* 0x000fe20000004100 */
[----:B------:R-:W-:-:S02]  /*db20*/  FMUL.FTZ R94, R7, R94 ;  /* 0x0000005e075e7220 */ /* 0x000fc40000410000 */
[----:B------:R-:W-:Y:S01]  /*db30*/  FFMA.FTZ R4, R7, R62, R4 ;  /* 0x0000003e07047223 */ /* 0x000fe20000010004 */
[----:B------:R-:W-:Y:S01]  /*db40*/  HADD2.F32 R7, -RZ, R60.H0_H0 ;  /* 0x2000003cff077230 */ /* 0x000fe20000004100 */
[----:B------:R-:W-:Y:S02]  /*db50*/  FFMA.FTZ R59, R6, R95, R59 ;  /* 0x0000005f063b7223 */ /* 0x000fe4000001003b */
[----:B------:R-:W-:Y:S02]  /*db60*/  FMUL.FTZ R102, R17, R70 ;  /* 0x0000004611667220 */ /* 0x000fe40000410000 */
[----:B------:R-:W-:Y:S02]  /*db70*/  FMUL.FTZ R60, R72, R99 ;  /* 0x00000063483c7220 */ /* 0x000fe40000410000 */
[----:B------:R-:W-:Y:S02]  /*db80*/  FMUL.FTZ R6, R73, R58 ;  /* 0x0000003a49067220 */ /* 0x000fe40000410000 */
        /* <DEDUP_REMOVED lines=10> */
[----:B------:R-:W-:Y:S01]  /*dc30*/  FFMA.FTZ R5, R5, R104, R102 ;  /* 0x0000006805057223 */ /* 0x000fe20000010066 */
[----:B------:R-:W-:Y:S01]  /*dc40*/  F2FP.PACK_AB R16, R99, R14 ;  /* 0x0000000e6310723e */ /* 0x000fe200000000ff */
[----:B------:R-:W-:Y:S01]  /*dc50*/  FFMA.FTZ R57, R96, R7, R60 ;  /* 0x0000000760397223 */ /* 0x000fe2000001003c */
[----:B------:R-:W-:Y:S01]  /*dc60*/  F2FP.PACK_AB R7, R4, R59 ;  /* 0x0000003b0407723e */ /* 0x000fe200000000ff */
[----:B------:R-:W-:Y:S01]  /*dc70*/  FFMA.FTZ R6, R97, R56, R6 ;  /* 0x0000003861067223 */ /* 0x000fe20000010006 */
[----:B------:R-:W-:-:S02]  /*dc80*/  F2FP.PACK_AB R18, R18, R61 ;  /* 0x0000003d1212723e */ /* 0x000fc400000000ff */
[----:B------:R-:W-:Y:S02]  /*dc90*/  F2FP.PACK_AB R5, R5, R98 ;  /* 0x000000620505723e */ /* 0x000fe400000000ff */
[----:B------:R-:W-:Y:S01]  /*dca0*/  F2FP.PACK_AB R4, R57, R106 ;  /* 0x0000006a3904723e */ /* 0x000fe200000000ff */
[----:B------:R1:W-:Y:S01]  /*dcb0*/  STS.128 [R68], R16 ;  /* 0x0000001044007388 */ /* 0x0003e20000000c00 */
[----:B------:R-:W-:-:S05]  /*dcc0*/  F2FP.PACK_AB R6, R6, R15 ;  /* 0x0000000f0606723e */ /* 0x000fca00000000ff */
[----:B------:R1:W-:Y:S02]  /*dcd0*/  STS.128 [R69+0x18100], R4 ;  /* 0x0181000445007388 */ /* 0x0003e40000000c00 */
.L_x_1916:
[----:B------:R-:W-:Y:S05]  /*dce0*/  BSYNC B0 ;  /* 0x0000000000007941 */ /* 0x000fea0003800000 */
.L_x_1915:
[----:B------:R-:W-:-:S13]  /*dcf0*/  ISETP.GE.AND P0, PT, R138, c[0x0][0x27c], PT ;  /* 0x00009f008a007a0c */ /* 0x000fda0003f06270 */
[----:B------:R-:W-:Y:S05]  /*dd00*/  @P0 BRA `(.L_x_1912) ;  /* 0x0000066000000947 */ /* 0x000fea0003800000 */
[----:B-1----:R-:W-:Y:S01]  /*dd10*/  MOV R6, c[0x0][0x27c] ;  /* 0x00009f0000067a02 */ /* 0x002fe20000000f00 */
[----:B------:R-:W-:Y:S01]  /*dd20*/  HADD2.F32 R58, -RZ, R89.H0_H0 ;  /* 0x20000059ff3a7230 */ /* 0x000fe20000004100 */
[----:B------:R-:W-:Y:S01]  /*dd30*/  LOP3.LUT R14, R77, 0x38, R66, 0xf8, !PT ;  /* 0x000000384d0e7812 */ /* 0x000fe200078ef842 */
[----:B------:R-:W-:Y:S01]  /*dd40*/  HADD2.F32 R70, -RZ, R91.H0_H0 ;  /* 0x2000005bff467230 */ /* 0x000fe20000004100 */
[----:B------:R-:W-:Y:S01]  /*dd50*/  LEA.HI R7, R6, R65, RZ, 0x1d ;  /* 0x0000004106077211 */ /* 0x000fe200078fe8ff */
[----:B------:R-:W-:Y:S01]  /*dd60*/  HADD2.F32 R72, -RZ, R90.H0_H0 ;  /* 0x2000005aff487230 */ /* 0x000fe20000004100 */
[----:B------:R-:W-:Y:S01]  /*dd70*/  LEA.HI R4, R67, R138, RZ, 0x6 ;  /* 0x0000008a43047211 */ /* 0x000fe200078f30ff */
[----:B------:R-:W-:Y:S01]  /*dd80*/  HADD2.F32 R94, -RZ, R92.H0_H0 ;  /* 0x2000005cff5e7230 */ /* 0x000fe20000004100 */
[----:B------:R-:W-:Y:S01]  /*dd90*/  SHF.R.S32.HI R6, RZ, 0x1f, R7 ;  /* 0x0000001fff067819 */ /* 0x000fe20000011407 */
[----:B------:R-:W-:Y:S01]  /*dda0*/  HADD2.F32 R89, -RZ, R89.H1_H1 ;  /* 0x30000059ff597230 */ /* 0x000fe20000004100 */
[----:B------:R-:W-:Y:S01]  /*ddb0*/  LOP3.LUT R5, R14, R13, RZ, 0x3c, !PT ;  /* 0x0000000d0e057212 */ /* 0x000fe200078e3cff */
[----:B------:R-:W-:Y:S01]  /*ddc0*/  HADD2.F32 R91, -RZ, R91.H1_H1 ;  /* 0x3000005bff5b7230 */ /* 0x000fe20000004100 */
[----:B------:R-:W-:-:S02]  /*ddd0*/  SHF.L.U32 R14, R7, 0x3, RZ ;  /* 0x00000003070e7819 */ /* 0x000fc400000006ff */
[----:B------:R-:W-:Y:S02]  /*dde0*/  SHF.L.U32 R4, R4, 0x7, RZ ;  /* 0x0000000704047819 */ /* 0x000fe400000006ff */
[----:B------:R-:W-:Y:S02]  /*ddf0*/  LEA.HI R6, R6, R7, RZ, 0x3 ;  /* 0x0000000706067211 */ /* 0x000fe400078f18ff */
[----:B------:R-:W-:Y:S02]  /*de00*/  LOP3.LUT R14, R77, 0x38, R14, 0xf8, !PT ;  /* 0x000000384d0e7812 */ /* 0x000fe400078ef80e */
[----:B------:R-:W-:Y:S02]  /*de10*/  LOP3.LUT R4, R4, 0xffffe000, RZ, 0xc0, !PT ;  /* 0xffffe00004047812 */ /* 0x000fe400078ec0ff */
[----:B------:R-:W-:Y:S02]  /*de20*/  SHF.L.U32 R6, R6, 0xa, RZ ;  /* 0x0000000a06067819 */ /* 0x000fe400000006ff */
[----:B------:R-:W-:-:S02]  /*de30*/  LOP3.LUT R13, R14, R13, RZ, 0x3c, !PT ;  /* 0x0000000d0e0d7212 */ /* 0x000fc400078e3cff */
[--C-:B------:R-:W-:Y:S02]  /*de40*/  IADD3 R4, R5, R4, R12.reuse ;  /* 0x0000000405047210 */ /* 0x100fe40007ffe00c */
[----:B------:R-:W-:Y:S02]  /*de50*/  LOP3.LUT R14, R6, 0x7fffe000, RZ, 0xc0, !PT ;  /* 0x7fffe000060e7812 */ /* 0x000fe400078ec0ff */
[----:B------:R-:W-:Y:S02]  /*de60*/  LEA R16, R4, 0x18100, 0x1 ;  /* 0x0001810004107811 */ /* 0x000fe400078e08ff */
[----:B------:R-:W-:Y:S02]  /*de70*/  IADD3 R13, R13, R14, R12 ;  /* 0x0000000e0d0d7210 */ /* 0x000fe40007ffe00c */
[----:B------:R-:W-:Y:S01]  /*de80*/  SHF.R.U64 R18, R52, 0x10, R53 ;  /* 0x0000001034127819 */ /* 0x000fe20000001235 */
[----:B------:R-:W1:Y:S01]  /*de90*/  LDS.128 R4, [R16] ;  /* 0x0000000010047984 */ /* 0x000e620000000c00 */
[----:B------:R-:W-:-:S02]  /*dea0*/  SHF.L.U32 R17, R13, 0x1, RZ ;  /* 0x000000010d117819 */ /* 0x000fc400000006ff */
[----:B------:R-:W-:Y:S02]  /*deb0*/  SHF.R.U32.HI R52, RZ, 0x10, R53 ;  /* 0x00000010ff347819 */ /* 0x000fe40000011635 */
[--C-:B------:R-:W-:Y:S01]  /*dec0*/  SHF.R.U64 R19, R48, 0x10, R49.reuse ;  /* 0x0000001030137819 */ /* 0x100fe20000001231 */
[----:B------:R-:W2:Y:S01]  /*ded0*/  LDS.128 R12, [R17+0x18100] ;  /* 0x01810000110c7984 */ /* 0x000ea20000000c00 */
[----:B------:R-:W-:Y:S01]  /*dee0*/  SHF.R.U32.HI R49, RZ, 0x10, R49 ;  /* 0x00000010ff317819 */ /* 0x000fe20000011631 */
[----:B------:R-:W-:Y:S01]  /*def0*/  HADD2.F32 R52, -RZ, R52.H0_H0 ;  /* 0x20000034ff347230 */ /* 0x000fe20000004100 */
[--C-:B------:R-:W-:Y:S02]  /*df00*/  SHF.R.U64 R48, R54, 0x10, R55.reuse ;  /* 0x0000001036307819 */ /* 0x100fe40000001237 */
[----:B------:R-:W-:Y:S01]  /*df10*/  SHF.R.U32.HI R54, RZ, 0x10, R55 ;  /* 0x00000010ff367819 */ /* 0x000fe20000011637 */
[----:B------:R-:W-:Y:S01]  /*df20*/  HADD2.F32 R49, -RZ, R49.H0_H0 ;  /* 0x20000031ff317230 */ /* 0x000fe20000004100 */
[--C-:B------:R-:W-:Y:S01]  /*df30*/  SHF.R.U64 R50, R50, 0x10, R51.reuse ;  /* 0x0000001032327819 */ /* 0x100fe20000001233 */
[----:B------:R-:W-:Y:S01]  /*df40*/  HADD2.F32 R69, -RZ, R48.H0_H0 ;  /* 0x20000030ff457230 */ /* 0x000fe20000004100 */
[----:B------:R-:W-:Y:S01]  /*df50*/  SHF.R.U32.HI R51, RZ, 0x10, R51 ;  /* 0x00000010ff337819 */ /* 0x000fe20000011633 */
[----:B------:R-:W-:-:S02]  /*df60*/  HADD2.F32 R96, -RZ, R54.H0_H0 ;  /* 0x20000036ff607230 */ /* 0x000fc40000004100 */
[----:B------:R-:W-:Y:S02]  /*df70*/  HADD2.F32 R63, -RZ, R50.H0_H0 ;  /* 0x20000032ff3f7230 */ /* 0x000fe40000004100 */
[--C-:B-1----:R-:W-:Y:S02]  /*df80*/  HADD2.F32 R53, -RZ, R5.reuse.H0_H0 ;  /* 0x20000005ff357230 */ /* 0x102fe40000004100 */
[----:B------:R-:W-:Y:S02]  /*df90*/  HADD2.F32 R55, -RZ, R5.H1_H1 ;  /* 0x30000005ff377230 */ /* 0x000fe40000004100 */
[----:B------:R-:W-:Y:S01]  /*dfa0*/  HADD2.F32 R5, -RZ, R7.H0_H0 ;  /* 0x20000007ff057230 */ /* 0x000fe20000004100 */
[----:B------:R-:W-:Y:S01]  /*dfb0*/  FMUL.FTZ R68, R53, R58 ;  /* 0x0000003a35447220 */ /* 0x000fe20000410000 */
[--C-:B--2---:R-:W-:Y:S02]  /*dfc0*/  HADD2.F32 R59, -RZ, R13.reuse.H0_H0 ;  /* 0x2000000dff3b7230 */ /* 0x104fe40000004100 */
[----:B------:R-:W-:Y:S01]  /*dfd0*/  HADD2.F32 R60, -RZ, R13.H1_H1 ;  /* 0x3000000dff3c7230 */ /* 0x000fe20000004100 */
[----:B------:R-:W-:Y:S01]  /*dfe0*/  FMUL.FTZ R74, R5, R72 ;  /* 0x00000048054a7220 */ /* 0x000fe20000410000 */
[----:B------:R-:W-:Y:S01]  /*dff0*/  HADD2.F32 R13, -RZ, R15.H0_H0 ;  /* 0x2000000fff0d7230 */ /* 0x000fe20000004100 */
[C---:B------:R-:W-:Y:S01]  /*e000*/  FMUL.FTZ R58, R59.reuse, R58 ;  /* 0x0000003a3b3a7220 */ /* 0x040fe20000410000 */
[----:B------:R-:W-:Y:S01]  /*e010*/  HADD2.F32 R7, -RZ, R7.H1_H1 ;  /* 0x30000007ff077230 */ /* 0x000fe20000004100 */
[----:B------:R-:W-:Y:S01]  /*e020*/  FFMA.FTZ R68, R59, R70, R68 ;  /* 0x000000463b447223 */ /* 0x000fe20000010044 */
[--C-:B------:R-:W-:Y:S01]  /*e030*/  HADD2.F32 R56, -RZ, R4.reuse.H0_H0 ;  /* 0x20000004ff387230 */ /* 0x100fe20000004100 */
[-C--:B------:R-:W-:Y:S01]  /*e040*/  FMUL.FTZ R59, R55, R49.reuse ;  /* 0x00000031373b7220 */ /* 0x080fe20000410000 */
[----:B------:R-:W-:Y:S01]  /*e050*/  HADD2.F32 R15, -RZ, R15.H1_H1 ;  /* 0x3000000fff0f7230 */ /* 0x000fe20000004100 */
[C---:B------:R-:W-:Y:S01]  /*e060*/  FMUL.FTZ R49, R60.reuse, R49 ;  /* 0x000000313c317220 */ /* 0x040fe20000410000 */
[----:B------:R-:W-:Y:S01]  /*e070*/  HADD2.F32 R57, -RZ, R4.H1_H1 ;  /* 0x30000004ff397230 */ /* 0x000fe20000004100 */
[----:B------:R-:W-:Y:S01]  /*e080*/  FFMA.FTZ R59, R60, R52, R59 ;  /* 0x000000343c3b7223 */ /* 0x000fe2000001003b */
[----:B------:R-:W-:Y:S01]  /*e090*/  HADD2.F32 R60, -RZ, R51.H0_H0 ;  /* 0x20000033ff3c7230 */ /* 0x000fe20000004100 */
[C---:B------:R-:W-:Y:S01]  /*e0a0*/  FMUL.FTZ R72, R13.reuse, R72 ;  /* 0x000000480d487220 */ /* 0x040fe20000410000 */
[----:B------:R-:W-:Y:S01]  /*e0b0*/  HADD2.F32 R4, -RZ, R6.H0_H0 ;  /* 0x20000006ff047230 */ /* 0x000fe20000004100 */
[----:B------:R-:W-:Y:S01]  /*e0c0*/  FFMA.FTZ R74, R13, R94, R74 ;  /* 0x0000005e0d4a7223 */ /* 0x000fe2000001004a */
[----:B------:R-:W-:Y:S01]  /*e0d0*/  HADD2.F32 R61, -RZ, R12.H0_H0 ;  /* 0x2000000cff3d7230 */ /* 0x000fe20000004100 */
[-C--:B------:R-:W-:Y:S01]  /*e0e0*/  FMUL.FTZ R54, R7, R60.reuse ;  /* 0x0000003c07367220 */ /* 0x080fe20000410000 */
[----:B------:R-:W-:Y:S01]  /*e0f0*/  HADD2.F32 R13, -RZ, R90.H1_H1 ;  /* 0x3000005aff0d7230 */ /* 0x000fe20000004100 */
[-C--:B------:R-:W-:Y:S01]  /*e100*/  FMUL.FTZ R90, R56, R89.reuse ;  /* 0x00000059385a7220 */ /* 0x080fe20000410000 */
[----:B------:R-:W-:Y:S01]  /*e110*/  HADD2.F32 R62, -RZ, R12.H1_H1 ;  /* 0x3000000cff3e7230 */ /* 0x000fe20000004100 */
[C---:B------:R-:W-:Y:S01]  /*e120*/  FMUL.FTZ R60, R15.reuse, R60 ;  /* 0x0000003c0f3c7220 */ /* 0x040fe20000410000 */
[----:B------:R-:W-:Y:S01]  /*e130*/  HADD2.F32 R12, -RZ, R14.H0_H0 ;  /* 0x2000000eff0c7230 */ /* 0x000fe20000004100 */
[----:B------:R-:W-:Y:S01]  /*e140*/  FFMA.FTZ R15, R15, R96, R54 ;  /* 0x000000600f0f7223 */ /* 0x000fe20000010036 */
[----:B------:R-:W-:Y:S01]  /*e150*/  HADD2.F32 R51, -RZ, R92.H1_H1 ;  /* 0x3000005cff337230 */ /* 0x000fe20000004100 */
[C---:B------:R-:W-:Y:S01]  /*e160*/  FMUL.FTZ R89, R61.reuse, R89 ;  /* 0x000000593d597220 */ /* 0x040fe20000410000 */
[----:B------:R-:W-:Y:S01]  /*e170*/  HADD2.F32 R6, -RZ, R6.H1_H1 ;  /* 0x30000006ff067230 */ /* 0x000fe20000004100 */
[----:B------:R-:W-:Y:S01]  /*e180*/  FFMA.FTZ R90, R61, R91, R90 ;  /* 0x0000005b3d5a7223 */ /* 0x000fe2000001005a */
[----:B------:R-:W-:Y:S01]  /*e190*/  HADD2.F32 R61, -RZ, R19.H0_H0 ;  /* 0x20000013ff3d7230 */ /* 0x000fe20000004100 */
[-C--:B------:R-:W-:Y:S01]  /*e1a0*/  FMUL.FTZ R54, R4, R13.reuse ;  /* 0x0000000d04367220 */ /* 0x080fe20000410000 */
[----:B------:R-:W-:Y:S01]  /*e1b0*/  HADD2.F32 R14, -RZ, R14.H1_H1 ;  /* 0x3000000eff0e7230 */ /* 0x000fe20000004100 */
[----:B------:R-:W-:-:S02]  /*e1c0*/  FMUL.FTZ R13, R12, R13 ;  /* 0x0000000d0c0d7220 */ /* 0x000fc40000410000 */
[----:B------:R-:W-:Y:S01]  /*e1d0*/  FFMA.FTZ R19, R12, R51, R54 ;  /* 0x000000330c137223 */ /* 0x000fe20000010036 */
[----:B------:R-:W-:Y:S01]  /*e1e0*/  HADD2.F32 R12, -RZ, R18.H0_H0 ;  /* 0x20000012ff0c7230 */ /* 0x000fe20000004100 */
[----:B------:R-:W-:Y:S02]  /*e1f0*/  FMUL.FTZ R71, R57, R61 ;  /* 0x0000003d39477220 */ /* 0x000fe40000410000 */
[----:B------:R-:W-:Y:S02]  /*e200*/  FMUL.FTZ R18, R6, R63 ;  /* 0x0000003f06127220 */ /* 0x000fe40000410000 */
[----:B------:R-:W-:Y:S02]  /*e210*/  FMUL.FTZ R48, R62, R61 ;  /* 0x0000003d3e307220 */ /* 0x000fe40000410000 */
[----:B------:R-:W-:Y:S02]  /*e220*/  FMUL.FTZ R63, R14, R63 ;  /* 0x0000003f0e3f7220 */ /* 0x000fe40000410000 */
[----:B------:R-:W-:-:S02]  /*e230*/  FFMA.FTZ R61, R62, R12, R71 ;  /* 0x0000000c3e3d7223 */ /* 0x000fc40000010047 */
[----:B------:R-:W-:Y:S02]  /*e240*/  FFMA.FTZ R18, R14, R69, R18 ;  /* 0x000000450e127223 */ /* 0x000fe40000010012 */
[----:B------:R-:W-:Y:S02]  /*e250*/  FFMA.FTZ R58, R53, R70, -R58 ;  /* 0x00000046353a7223 */ /* 0x000fe4000001083a */
        /* <DEDUP_REMOVED lines=17> */
.L_x_1912:
[----:B------:R-:W-:Y:S05]  /*e370*/  BSYNC B1 ;  /* 0x0000000000017941 */ /* 0x000fea0003800000 */
.L_x_1911:
        /* <DEDUP_REMOVED lines=13> */
[--C-:B------:R-:W-:Y:S01]  /*e450*/  HADD2.F32 R52, -RZ, R83.reuse.H0_H0 ;  /* 0x20000053ff347230 */ /* 0x100fe20000004100 */
[----:B------:R-:W-:Y:S01]  /*e460*/  LOP3.LUT R18, R17, 0x38, R144, 0xf8, !PT ;  /* 0x0000003811127812 */ /* 0x000fe200078ef890 */
[--C-:B------:R-:W-:Y:S01]  /*e470*/  HADD2.F32 R60, -RZ, R86.reuse.H0_H0 ;  /* 0x20000056ff3c7230 */ /* 0x100fe20000004100 */
[----:B------:R-:W-:Y:S01]  /*e480*/  LEA.HI R5, R5, R214, RZ, 0x1d ;  /* 0x000000d605057211 */ /* 0x000fe200078fe8ff */
[----:B------:R-:W-:Y:S01]  /*e490*/  HADD2.F32 R83, -RZ, R83.H1_H1 ;  /* 0x30000053ff537230 */ /* 0x000fe20000004100 */
[----:B------:R-:W-:Y:S01]  /*e4a0*/  LOP3.LUT R18, R9, R18, R16, 0xf6, !PT ;  /* 0x0000001209127212 */ /* 0x000fe200078ef610 */
[----:B------:R-:W-:Y:S01]  /*e4b0*/  HADD2.F32 R86, -RZ, R86.H1_H1 ;  /* 0x30000056ff567230 */ /* 0x000fe20000004100 */
[----:B------:R-:W-:Y:S01]  /*e4c0*/  SHF.R.S32.HI R4, RZ, 0x1f, R5 ;  /* 0x0000001fff047819 */ /* 0x000fe20000011405 */
[--C-:B------:R-:W-:Y:S01]  /*e4d0*/  HADD2.F32 R57, -RZ, R87.reuse.H1_H1 ;  /* 0x30000057ff397230 */ /* 0x100fe20000004100 */
[----:B------:R-:W-:Y:S01]  /*e4e0*/  SHF.L.U32 R6, R5, 0x3, RZ ;  /* 0x0000000305067819 */ /* 0x000fe200000006ff */
[----:B------:R-:W-:Y:S01]  /*e4f0*/  HADD2.F32 R87, -RZ, R87.H0_H0 ;  /* 0x20000057ff577230 */ /* 0x000fe20000004100 */
[----:B------:R-:W-:-:S02]  /*e500*/  LEA.HI R4, R4, R5, RZ, 0x3 ;  /* 0x0000000504047211 */ /* 0x000fc400078f18ff */
[----:B------:R-:W-:Y:S02]  /*e510*/  LOP3.LUT R5, R17, 0x38, R6, 0xf8, !PT ;  /* 0x0000003811057812 */ /* 0x000fe400078ef806 */
[----:B------:R-:W-:Y:S02]  /*e520*/  SHF.L.U32 R4, R4, 0xa, RZ ;  /* 0x0000000a04047819 */ /* 0x000fe400000006ff */
[----:B------:R-:W-:Y:S02]  /*e530*/  LOP3.LUT R5, R5, R16, RZ, 0x3c, !PT ;  /* 0x0000001005057212 */ /* 0x000fe400078e3cff */
[----:B------:R-:W-:Y:S02]  /*e540*/  LOP3.LUT R4, R4, 0x7fffe000, RZ, 0xc0, !PT ;  /* 0x7fffe00004047812 */ /* 0x000fe400078ec0ff */
[----:B------:R-:W-:Y:S02]  /*e550*/  LEA R18, R18, 0x18100, 0x1 ;  /* 0x0001810012127811 */ /* 0x000fe400078e08ff */
[----:B------:R-:W-:-:S02]  /*e560*/  IADD3 R4, R5, R4, R9 ;  /* 0x0000000405047210 */ /* 0x000fc40007ffe009 */
[--C-:B------:R-:W-:Y:S01]  /*e570*/  SHF.R.U64 R36, R36, 0x10, R37.reuse ;  /* 0x0000001024247819 */ /* 0x100fe20000001225 */
[----:B------:R-:W1:Y:S01]  /*e580*/  LDS.128 R12, [R18] ;  /* 0x00000000120c7984 */ /* 0x000e620000000c00 */
[----:B------:R-:W-:Y:S02]  /*e590*/  SHF.L.U32 R19, R4, 0x1, RZ ;  /* 0x0000000104137819 */ /* 0x000fe400000006ff */
[----:B------:R-:W-:Y:S01]  /*e5a0*/  SHF.R.U32.HI R48, RZ, 0x10, R37 ;  /* 0x00000010ff307819 */ /* 0x000fe20000011625 */
[----:B------:R-:W-:Y:S01]  /*e5b0*/  HADD2.F32 R36, -RZ, R36.H0_H0 ;  /* 0x20000024ff247230 */ /* 0x000fe20000004100 */
[--C-:B------:R-:W-:Y:S01]  /*e5c0*/  SHF.R.U64 R37, R42, 0x10, R43.reuse ;  /* 0x000000102a257819 */ /* 0x100fe2000000122b */
[----:B------:R-:W2:Y:S01]  /*e5d0*/  LDS.128 R4, [R19+0x18100] ;  /* 0x0181000013047984 */ /* 0x000ea20000000c00 */
[----:B------:R-:W-:Y:S01]  /*e5e0*/  SHF.R.U32.HI R42, RZ, 0x10, R43 ;  /* 0x00000010ff2a7819 */ /* 0x000fe2000001162b */
[----:B------:R-:W-:Y:S01]  /*e5f0*/  HADD2.F32 R48, -RZ, R48.H0_H0 ;  /* 0x20000030ff307230 */ /* 0x000fe20000004100 */
[--C-:B------:R-:W-:Y:S01]  /*e600*/  SHF.R.U64 R40, R40, 0x10, R41.reuse ;  /* 0x0000001028287819 */ /* 0x100fe20000001229 */
[----:B------:R-:W-:Y:S01]  /*e610*/  HADD2.F32 R37, -RZ, R37.H0_H0 ;  /* 0x20000025ff257230 */ /* 0x000fe20000004100 */
        /* <DEDUP_REMOVED lines=9> */
[--C-:B------:R-:W-:Y:S01]  /*e6b0*/  HADD2.F32 R49, -RZ, R12.reuse.H0_H0 ;  /* 0x2000000cff317230 */ /* 0x100fe20000004100 */
[----:B------:R-:W-:Y:S01]  /*e6c0*/  FMUL.FTZ R58, R43, R52 ;  /* 0x000000342b3a7220 */ /* 0x000fe20000410000 */
[--C-:B--2---:R-:W-:Y:S01]  /*e6d0*/  HADD2.F32 R53, -RZ, R5.reuse.H0_H0 ;  /* 0x20000005ff357230 */ /* 0x104fe20000004100 */
[----:B------:R-:W-:Y:S01]  /*e6e0*/  FMUL.FTZ R62, R13, R48 ;  /* 0x000000300d3e7220 */ /* 0x000fe20000410000 */
[----:B------:R-:W-:Y:S01]  /*e6f0*/  HADD2.F32 R5, -RZ, R5.H1_H1 ;  /* 0x30000005ff057230 */ /* 0x000fe20000004100 */
[----:B------:R-:W-:Y:S01]  /*e700*/  FMUL.FTZ R41, R49, R83 ;  /* 0x0000005331297220 */ /* 0x000fe20000410000 */
[----:B------:R-:W-:Y:S01]  /*e710*/  HADD2.F32 R50, -RZ, R12.H1_H1 ;  /* 0x3000000cff327230 */ /* 0x000fe20000004100 */
[C---:B------:R-:W-:Y:S01]  /*e720*/  FMUL.FTZ R52, R53.reuse, R52 ;  /* 0x0000003435347220 */ /* 0x040fe20000410000 */
[--C-:B------:R-:W-:Y:S01]  /*e730*/  HADD2.F32 R12, -RZ, R14.reuse.H0_H0 ;  /* 0x2000000eff0c7230 */ /* 0x100fe20000004100 */
[----:B------:R-:W-:Y:S01]  /*e740*/  FFMA.FTZ R58, R53, R60, R58 ;  /* 0x0000003c353a7223 */ /* 0x000fe2000001003a */
[----:B------:R-:W-:Y:S01]  /*e750*/  HADD2.F32 R53, -RZ, R85.H1_H1 ;  /* 0x30000055ff357230 */ /* 0x000fe20000004100 */
[C---:B------:R-:W-:Y:S01]  /*e760*/  FMUL.FTZ R48, R5.reuse, R48 ;  /* 0x0000003005307220 */ /* 0x040fe20000410000 */
[----:B------:R-:W-:Y:S01]  /*e770*/  HADD2.F32 R51, -RZ, R14.H1_H1 ;  /* 0x3000000eff337230 */ /* 0x000fe20000004100 */
[----:B------:R-:W-:Y:S01]  /*e780*/  FFMA.FTZ R5, R5, R68, R62 ;  /* 0x0000004405057223 */ /* 0x000fe2000001003e */
[--C-:B------:R-:W-:Y:S01]  /*e790*/  HADD2.F32 R54, -RZ, R4.reuse.H0_H0 ;  /* 0x20000004ff367230 */ /* 0x100fe20000004100 */
[----:B------:R-:W-:Y:S01]  /*e7a0*/  FMUL.FTZ R59, R12, R53 ;  /* 0x000000350c3b7220 */ /* 0x000fe20000410000 */
[----:B------:R-:W-:Y:S01]  /*e7b0*/  HADD2.F32 R14, -RZ, R15.H0_H0 ;  /* 0x2000000fff0e7230 */ /* 0x000fe20000004100 */
[----:B------:R-:W-:Y:S01]  /*e7c0*/  FFMA.FTZ R52, R43, R60, -R52 ;  /* 0x0000003c2b347223 */ /* 0x000fe20000010834 */
[----:B------:R-:W-:Y:S01]  /*e7d0*/  HADD2.F32 R55, -RZ, R4.H1_H1 ;  /* 0x30000004ff377230 */ /* 0x000fe20000004100 */
[C---:B------:R-:W-:Y:S01]  /*e7e0*/  FMUL.FTZ R83, R54.reuse, R83 ;  /* 0x0000005336537220 */ /* 0x040fe20000410000 */
[----:B------:R-:W-:Y:S01]  /*e7f0*/  HADD2.F32 R85, -RZ, R85.H0_H0 ;  /* 0x20000055ff557230 */ /* 0x000fe20000004100 */
[----:B------:R-:W-:Y:S01]  /*e800*/  FFMA.FTZ R41, R54, R86, R41 ;  /* 0x0000005636297223 */ /* 0x000fe20000010029 */
[--C-:B------:R-:W-:Y:S01]  /*e810*/  HADD2.F32 R4, -RZ, R6.reuse.H0_H0 ;  /* 0x20000006ff047230 */ /* 0x100fe20000004100 */
[----:B------:R-:W-:Y:S01]  /*e820*/  FFMA.FTZ R13, R13, R68, -R48 ;  /* 0x000000440d0d7223 */ /* 0x000fe20000010830 */
        /* <DEDUP_REMOVED lines=9> */
[----:B------:R-:W-:Y:S01]  /*e8c0*/  FMUL.FTZ R59, R55, R36 ;  /* 0x00000024373b7220 */ /* 0x000fe20000410000 */
[----:B------:R-:W-:Y:S01]  /*e8d0*/  F2FP.PACK_AB R13, R13, R52 ;  /* 0x000000340d0d723e */ /* 0x000fe200000000ff */
[C---:B------:R-:W-:Y:S01]  /*e8e0*/  FMUL.FTZ R85, R6.reuse, R85 ;  /* 0x0000005506557220 */ /* 0x040fe20000410000 */
[----:B------:R-:W-:Y:S01]  /*e8f0*/  F2FP.PACK_AB R5, R5, R58 ;  /* 0x0000003a0505723e */ /* 0x000fe200000000ff */
[----:B------:R-:W-:-:S02]  /*e900*/  FFMA.FTZ R54, R6, R87, R54 ;  /* 0x0000005706367223 */ /* 0x000fc40000010036 */
[----:B------:R-:W-:Y:S02]  /*e910*/  FMUL.FTZ R62, R7, R62 ;  /* 0x0000003e073e7220 */ /* 0x000fe40000410000 */
[----:B------:R-:W-:Y:S02]  /*e920*/  FMUL.FTZ R6, R51, R38 ;  /* 0x0000002633067220 */ /* 0x000fe40000410000 */
[----:B------:R-:W-:Y:S02]  /*e930*/  FFMA.FTZ R7, R7, R42, R4 ;  /* 0x0000002a07077223 */ /* 0x000fe40000010004 */
[----:B------:R-:W-:Y:S02]  /*e940*/  FMUL.FTZ R38, R56, R38 ;  /* 0x0000002638267220 */ /* 0x000fe40000410000 */
[----:B------:R-:W-:Y:S01]  /*e950*/  FMUL.FTZ R4, R50, R36 ;  /* 0x0000002432047220 */ /* 0x000fe20000410000 */
[----:B------:R-:W-:Y:S01]  /*e960*/  F2FP.PACK_AB R7, R7, R54 ;  /* 0x000000360707723e */ /* 0x000fe200000000ff */
[----:B------:R-:W-:-:S02]  /*e970*/  FFMA.FTZ R53, R12, R57, -R53 ;  /* 0x000000390c357223 */ /* 0x000fc40000010835 */
[----:B------:R-:W-:Y:S02]  /*e980*/  FFMA.FTZ R85, R14, R87, -R85 ;  /* 0x000000570e557223 */ /* 0x000fe40000010855 */
[----:B------:R-:W-:Y:S02]  /*e990*/  FFMA.FTZ R83, R49, R86, -R83 ;  /* 0x0000005631537223 */ /* 0x000fe40000010853 */
[----:B------:R-:W-:Y:S02]  /*e9a0*/  FFMA.FTZ R62, R15, R42, -R62 ;  /* 0x0000002a0f3e7223 */ /* 0x000fe4000001083e */
[-C--:B------:R-:W-:Y:S02]  /*e9b0*/  FFMA.FTZ R12, R50, R40.reuse, -R59 ;  /* 0x00000028320c7223 */ /* 0x080fe4000001083b */
[----:B------:R-:W-:Y:S01]  /*e9c0*/  FFMA.FTZ R14, R51, R37, -R38 ;  /* 0x00000025330e7223 */ /* 0x000fe20000010826 */
        /* <DEDUP_REMOVED lines=9> */
.L_x_1918:
[----:B------:R-:W-:Y:S05]  /*ea60*/  BSYNC B0 ;  /* 0x0000000000007941 */ /* 0x000fea0003800000 */
.L_x_1917:
[----:B------:R-:W-:Y:S01]  /*ea70*/  ISETP.GE.AND P0, PT, R139, c[0x0][0x27c], PT ;  /* 0x00009f008b007a0c */ /* 0x000fe20003f06270 */
[----:B------:R-:W-:-:S12]  /*ea80*/  BSSY B0, `(.L_x_1919) ;  /* 0x0000068000007945 */ /* 0x000fd80003800000 */
[----:B------:R-:W-:Y:S05]  /*ea90*/  @P0 BRA `(.L_x_1920) ;  /* 0x0000066000000947 */ /* 0x000fea0003800000 */
[----:B-1----:R-:W-:Y:S01]  /*eaa0*/  MOV R4, c[0x0][0x27c] ;  /* 0x00009f0000047a02 */ /* 0x002fe20000000f00 */
[--C-:B------:R-:W-:Y:S01]  /*eab0*/  HADD2.F32 R40, -RZ, R76.reuse.H0_H0 ;  /* 0x2000004cff287230 */ /* 0x100fe20000004100 */
[----:B------:R-:W-:Y:S01]  /*eac0*/  LEA.HI R84, R84, R139, RZ, 0x6 ;  /* 0x0000008b54547211 */ /* 0x000fe200078f30ff */
[--C-:B------:R-:W-:Y:S01]  /*ead0*/  HADD2.F32 R52, -RZ, R79.reuse.H0_H0 ;  /* 0x2000004fff347230 */ /* 0x100fe20000004100 */
[----:B------:R-:W-:Y:S01]  /*eae0*/  LEA.HI R81, R4, R81, RZ, 0x1d ;  /* 0x0000005104517211 */ /* 0x000fe200078fe8ff */
[----:B------:R-:W-:Y:S01]  /*eaf0*/  HADD2.F32 R76, -RZ, R76.H1_H1 ;  /* 0x3000004cff4c7230 */ /* 0x000fe20000004100 */
[----:B------:R-:W-:Y:S01]  /*eb00*/  LOP3.LUT R5, R17, 0x38, R82, 0xf8, !PT ;  /* 0x0000003811057812 */ /* 0x000fe200078ef852 */
[----:B------:R-:W-:Y:S01]  /*eb10*/  HADD2.F32 R58, -RZ, R79.H1_H1 ;  /* 0x3000004fff3a7230 */ /* 0x000fe20000004100 */
[----:B------:R-:W-:Y:S01]  /*eb20*/  SHF.R.S32.HI R4, RZ, 0x1f, R81 ;  /* 0x0000001fff047819 */ /* 0x000fe20000011451 */
[----:B------:R-:W-:Y:S01]  /*eb30*/  HADD2.F32 R49, -RZ, R78.H0_H0 ;  /* 0x2000004eff317230 */ /* 0x000fe20000004100 */
[----:B------:R-:W-:Y:S01]  /*eb40*/  SHF.L.U32 R84, R84, 0x7, RZ ;  /* 0x0000000754547819 */ /* 0x000fe200000006ff */
[--C-:B------:R-:W-:Y:S01]  /*eb50*/  HADD2.F32 R51, -RZ, R80.reuse.H1_H1 ;  /* 0x30000050ff337230 */ /* 0x100fe20000004100 */
[----:B------:R-:W-:Y:S01]  /*eb60*/  SHF.L.U32 R12, R81, 0x3, RZ ;  /* 0x00000003510c7819 */ /* 0x000fe200000006ff */
[----:B------:R-:W-:Y:S01]  /*eb70*/  HADD2.F32 R53, -RZ, R80.H0_H0 ;  /* 0x20000050ff357230 */ /* 0x000fe20000004100 */
[----:B------:R-:W-:-:S02]  /*eb80*/  LEA.HI R4, R4, R81, RZ, 0x3 ;  /* 0x0000005104047211 */ /* 0x000fc400078f18ff */
[----:B------:R-:W-:Y:S02]  /*eb90*/  LOP3.LUT R6, R5, R16, RZ, 0x3c, !PT ;  /* 0x0000001005067212 */ /* 0x000fe400078e3cff */
[----:B------:R-:W-:Y:S02]  /*eba0*/  LOP3.LUT R84, R84, 0xffffe000, RZ, 0xc0, !PT ;  /* 0xffffe00054547812 */ /* 0x000fe400078ec0ff */
[----:B------:R-:W-:Y:S02]  /*ebb0*/  LOP3.LUT R5, R17, 0x38, R12, 0xf8, !PT ;  /* 0x0000003811057812 */ /* 0x000fe400078ef80c */
[----:B------:R-:W-:Y:S02]  /*ebc0*/  SHF.L.U32 R4, R4, 0xa, RZ ;  /* 0x0000000a04047819 */ /* 0x000fe400000006ff */
[----:B------:R-:W-:Y:S02]  /*ebd0*/  IADD3 R6, R6, R84, R9 ;  /* 0x0000005406067210 */ /* 0x000fe40007ffe009 */
[----:B------:R-:W-:-:S02]  /*ebe0*/  LOP3.LUT R5, R5, R16, RZ, 0x3c, !PT ;  /* 0x0000001005057212 */ /* 0x000fc400078e3cff */
[----:B------:R-:W-:Y:S02]  /*ebf0*/  LOP3.LUT R4, R4, 0x7fffe000, RZ, 0xc0, !PT ;  /* 0x7fffe00004047812 */ /* 0x000fe400078ec0ff */
[----:B------:R-:W-:Y:S02]  /*ec00*/  LEA R18, R6, 0x18100, 0x1 ;  /* 0x0001810006127811 */ /* 0x000fe400078e08ff */
[----:B------:R-:W-:Y:S02]  /*ec10*/  IADD3 R4, R5, R4, R9 ;  /* 0x0000000405047210 */ /* 0x000fe40007ffe009 */
        /* <DEDUP_REMOVED lines=35> */
[--C-:B------:R-:W-:Y:S01]  /*ee50*/  HADD2.F32 R42, -RZ, R4.reuse.H0_H0 ;  /* 0x20000004ff2a7230 */ /* 0x100fe20000004100 */
[----:B------:R-:W-:Y:S01]  /*ee60*/  FMUL.FTZ R54, R12, R41 ;  /* 0x000000290c367220 */ /* 0x000fe20000410000 */
[--C-:B------:R-:W-:Y:S01]  /*ee70*/  HADD2.F32 R14, -RZ, R15.reuse.H0_H0 ;  /* 0x2000000fff0e7230 */ /* 0x100fe20000004100 */
[----:B------:R-:W-:Y:S01]  /*ee80*/  FFMA.FTZ R40, R35, R52, -R40 ;  /* 0x0000003423287223 */ /* 0x000fe20000010828 */
[----:B------:R-:W-:Y:S01]  /*ee90*/  HADD2.F32 R43, -RZ, R4.H1_H1 ;  /* 0x30000004ff2b7230 */ /* 0x000fe20000004100 */
[C---:B------:R-:W-:Y:S01]  /*eea0*/  FMUL.FTZ R76, R42.reuse, R76 ;  /* 0x0000004c2a4c7220 */ /* 0x040fe20000410000 */
[--C-:B------:R-:W-:Y:S01]  /*eeb0*/  HADD2.F32 R4, -RZ, R6.reuse.H0_H0 ;  /* 0x20000006ff047230 */ /* 0x100fe20000004100 */
[----:B------:R-:W-:Y:S01]  /*eec0*/  FFMA.FTZ R33, R42, R58, R33 ;  /* 0x0000003a2a217223 */ /* 0x000fe20000010021 */
[----:B------:R-:W-:Y:S01]  /*eed0*/  HADD2.F32 R15, -RZ, R15.H1_H1 ;  /* 0x3000000fff0f7230 */ /* 0x000fe20000004100 */
[----:B------:R-:W-:Y:S01]  /*eee0*/  FMUL.FTZ R42, R14, R49 ;  /* 0x000000310e2a7220 */ /* 0x000fe20000410000 */
[----:B------:R-:W-:Y:S01]  /*eef0*/  HADD2.F32 R48, -RZ, R6.H1_H1 ;  /* 0x30000006ff307230 */ /* 0x000fe20000004100 */
[C---:B------:R-:W-:Y:S01]  /*ef00*/  FMUL.FTZ R41, R4.reuse, R41 ;  /* 0x0000002904297220 */ /* 0x040fe20000410000 */
[--C-:B------:R-:W-:Y:S01]  /*ef10*/  HADD2.F32 R6, -RZ, R7.reuse.H0_H0 ;  /* 0x20000007ff067230 */ /* 0x100fe20000004100 */
[----:B------:R-:W-:Y:S01]  /*ef20*/  FFMA.FTZ R31, R4, R51, R54 ;  /* 0x00000033041f7223 */ /* 0x000fe20000010036 */
[----:B------:R-:W-:Y:S01]  /*ef30*/  HADD2.F32 R7, -RZ, R7.H1_H1 ;  /* 0x30000007ff077230 */ /* 0x000fe20000004100 */
[----:B------:R-:W-:Y:S01]  /*ef40*/  FMUL.FTZ R4, R15, R60 ;  /* 0x0000003c0f047220 */ /* 0x000fe20000410000 */
[----:B------:R-:W-:Y:S01]  /*ef50*/  F2FP.PACK_AB R5, R5, R50 ;  /* 0x000000320505723e */ /* 0x000fe200000000ff */
[----:B------:R-:W-:-:S02]  /*ef60*/  FMUL.FTZ R49, R6, R49 ;  /* 0x0000003106317220 */ /* 0x000fc40000410000 */
[----:B------:R-:W-:Y:S02]  /*ef70*/  FFMA.FTZ R42, R6, R53, R42 ;  /* 0x00000035062a7223 */ /* 0x000fe4000001002a */
[----:B------:R-:W-:Y:S02]  /*ef80*/  FMUL.FTZ R60, R7, R60 ;  /* 0x0000003c073c7220 */ /* 0x000fe40000410000 */
[----:B------:R-:W-:Y:S02]  /*ef90*/  FMUL.FTZ R6, R39, R30 ;  /* 0x0000001e27067220 */ /* 0x000fe40000410000 */
[----:B------:R-:W-:Y:S02]  /*efa0*/  FFMA.FTZ R7, R7, R34, R4 ;  /* 0x0000002207077223 */ /* 0x000fe40000010004 */
[----:B------:R-:W-:Y:S02]  /*efb0*/  FMUL.FTZ R55, R43, R28 ;  /* 0x0000001c2b377220 */ /* 0x000fe40000410000 */
[----:B------:R-:W-:Y:S01]  /*efc0*/  FMUL.FTZ R30, R48, R30 ;  /* 0x0000001e301e7220 */ /* 0x000fe20000410000 */
[----:B------:R-:W-:Y:S01]  /*efd0*/  F2FP.PACK_AB R7, R7, R42 ;  /* 0x0000002a0707723e */ /* 0x000fe200000000ff */
[----:B------:R-:W-:-:S02]  /*efe0*/  FMUL.FTZ R4, R38, R28 ;  /* 0x0000001c26047220 */ /* 0x000fc40000410000 */
[----:B------:R-:W-:Y:S02]  /*eff0*/  FFMA.FTZ R49, R14, R53, -R49 ;  /* 0x000000350e317223 */ /* 0x000fe40000010831 */
[----:B------:R-:W-:Y:S02]  /*f000*/  FFMA.FTZ R13, R13, R56, -R36 ;  /* 0x000000380d0d7223 */ /* 0x000fe40000010824 */
[----:B------:R-:W-:Y:S02]  /*f010*/  FFMA.FTZ R76, R37, R58, -R76 ;  /* 0x0000003a254c7223 */ /* 0x000fe4000001084c */
[----:B------:R-:W-:Y:S01]  /*f020*/  FFMA.FTZ R41, R12, R51, -R41 ;  /* 0x000000330c297223 */ /* 0x000fe20000010829 */
[----:B------:R-:W-:Y:S01]  /*f030*/  F2FP.PACK_AB R13, R13, R40 ;  /* 0x000000280d0d723e */ /* 0x000fe200000000ff */
[----:B------:R-:W-:Y:S02]  /*f040*/  FFMA.FTZ R60, R15, R34, -R60 ;  /* 0x000000220f3c7223 */ /* 0x000fe4000001083c */
[----:B------:R-:W-:-:S02]  /*f050*/  FFMA.FTZ R55, R38, R32, -R55 ;  /* 0x0000002026377223 */ /* 0x000fc40000010837 */
[----:B------:R-:W-:Y:S01]  /*f060*/  FFMA.FTZ R14, R39, R29, -R30 ;  /* 0x0000001d270e7223 */ /* 0x000fe2000001081e */
[----:B------:R-:W-:Y:S01]  /*f070*/  F2FP.PACK_AB R15, R60, R49 ;  /* 0x000000313c0f723e */ /* 0x000fe200000000ff */
[----:B------:R-:W-:Y:S01]  /*f080*/  FFMA.FTZ R4, R43, R32, R4 ;  /* 0x000000202b047223 */ /* 0x000fe20000010004 */
[----:B------:R-:W-:Y:S01]  /*f090*/  F2FP.PACK_AB R12, R55, R76 ;  /* 0x0000004c370c723e */ /* 0x000fe200000000ff */
[----:B------:R-:W-:Y:S01]  /*f0a0*/  FFMA.FTZ R6, R48, R29, R6 ;  /* 0x0000001d30067223 */ /* 0x000fe20000010006 */
[----:B------:R-:W-:Y:S02]  /*f0b0*/  F2FP.PACK_AB R14, R14, R41 ;  /* 0x000000290e0e723e */ /* 0x000fe400000000ff */
[----:B------:R-:W-:Y:S02]  /*f0c0*/  F2FP.PACK_AB R4, R4, R33 ;  /* 0x000000210404723e */ /* 0x000fe400000000ff */
[----:B------:R-:W-:Y:S01]  /*f0d0*/  F2FP.PACK_AB R6, R6, R31 ;  /* 0x0000001f0606723e */ /* 0x000fe200000000ff */
[----:B------:R1:W-:Y:S04]  /*f0e0*/  STS.128 [R18], R12 ;  /* 0x0000000c12007388 */ /* 0x0003e80000000c00 */
[----:B------:R1:W-:Y:S02]  /*f0f0*/  STS.128 [R19+0x18100], R4 ;  /* 0x0181000413007388 */ /* 0x0003e40000000c00 */
.L_x_1920:
[----:B------:R-:W-:Y:S05]  /*f100*/  BSYNC B0 ;  /* 0x0000000000007941 */ /* 0x000fea0003800000 */
.L_x_1919:
[----:B------:R-:W-:-:S13]  /*f110*/  ISETP.GE.AND P0, PT, R138, c[0x0][0x27c], PT ;  /* 0x00009f008a007a0c */ /* 0x000fda0003f06270 */
[----:B------:R-:W-:Y:S05]  /*f120*/  @P0 BRA `(.L_x_1896) ;  /* 0x0000066000000947 */ /* 0x000fea0003800000 */
[----:B-1----:R-:W-:Y:S01]  /*f130*/  MOV R4, c[0x0][0x27c] ;  /* 0x00009f0000047a02 */ /* 0x002fe20000000f00 */
[----:B------:R-:W-:Y:S01]  /*f140*/  HADD2.F32 R30, -RZ, R45.H0_H0 ;  /* 0x2000002dff1e7230 */ /* 0x000fe20000004100 */
[----:B------:R-:W-:Y:S01]  /*f150*/  LEA.HI R67, R67, R138, RZ, 0x6 ;  /* 0x0000008a43437211 */ /* 0x000fe200078f30ff */
[----:B------:R-:W-:Y:S01]  /*f160*/  HADD2.F32 R36, -RZ, R47.H0_H0 ;  /* 0x2000002fff247230 */ /* 0x000fe20000004100 */
[----:B------:R-:W-:Y:S01]  /*f170*/  LEA.HI R65, R4, R65, RZ, 0x1d ;  /* 0x0000004104417211 */ /* 0x000fe200078fe8ff */
[----:B------:R-:W-:Y:S01]  /*f180*/  HADD2.F32 R38, -RZ, R45.H1_H1 ;  /* 0x3000002dff267230 */ /* 0x000fe20000004100 */
[----:B------:R-:W-:Y:S01]  /*f190*/  LOP3.LUT R5, R17, 0x38, R66, 0xf8, !PT ;  /* 0x0000003811057812 */ /* 0x000fe200078ef842 */
[----:B------:R-:W-:Y:S01]  /*f1a0*/  HADD2.F32 R40, -RZ, R47.H1_H1 ;  /* 0x3000002fff287230 */ /* 0x000fe20000004100 */
[----:B------:R-:W-:Y:S01]  /*f1b0*/  SHF.R.S32.HI R4, RZ, 0x1f, R65 ;  /* 0x0000001fff047819 */ /* 0x000fe20000011441 */
[--C-:B------:R-:W-:Y:S01]  /*f1c0*/  HADD2.F32 R37, -RZ, R64.reuse.H1_H1 ;  /* 0x30000040ff257230 */ /* 0x100fe20000004100 */
[----:B------:R-:W-:Y:S01]  /*f1d0*/  SHF.L.U32 R67, R67, 0x7, RZ ;  /* 0x0000000743437819 */ /* 0x000fe200000006ff */
[----:B------:R-:W-:Y:S01]  /*f1e0*/  HADD2.F32 R41, -RZ, R64.H0_H0 ;  /* 0x20000040ff297230 */ /* 0x000fe20000004100 */
[----:B------:R-:W-:-:S02]  /*f1f0*/  SHF.L.U32 R12, R65, 0x3, RZ ;  /* 0x00000003410c7819 */ /* 0x000fc400000006ff */
[----:B------:R-:W-:Y:S02]  /*f200*/  LEA.HI R4, R4, R65, RZ, 0x3 ;  /* 0x0000004104047211 */ /* 0x000fe400078f18ff */
[----:B------:R-:W-:Y:S02]  /*f210*/  LOP3.LUT R6, R5, R16, RZ, 0x3c, !PT ;  /* 0x0000001005067212 */ /* 0x000fe400078e3cff */
[----:B------:R-:W-:Y:S02]  /*f220*/  LOP3.LUT R67, R67, 0xffffe000, RZ, 0xc0, !PT ;  /* 0xffffe00043437812 */ /* 0x000fe400078ec0ff */
[----:B------:R-:W-:Y:S02]  /*f230*/  LOP3.LUT R5, R17, 0x38, R12, 0xf8, !PT ;  /* 0x0000003811057812 */ /* 0x000fe400078ef80c */
[----:B------:R-:W-:Y:S02]  /*f240*/  SHF.L.U32 R4, R4, 0xa, RZ ;  /* 0x0000000a04047819 */ /* 0x000fe400000006ff */
[----:B------:R-:W-:-:S02]  /*f250*/  IADD3 R6, R6, R67, R9 ;  /* 0x0000004306067210 */ /* 0x000fc40007ffe009 */
        /* <DEDUP_REMOVED lines=25> */
[----:B------:R-:W-:Y:S01]  /*f3f0*/  HADD2.F32 R25, -RZ, R12.H0_H0 ;  /* 0x2000000cff197230 */ /* 0x000fe20000004100 */
[----:B------:R-:W-:Y:S01]  /*f400*/  FMUL.FTZ R34, R23, R30 ;  /* 0x0000001e17227220 */ /* 0x000fe20000410000 */
[----:B--2---:R-:W-:-:S02]  /*f410*/  HADD2.F32 R29, -RZ, R5.H0_H0 ;  /* 0x20000005ff1d7230 */ /* 0x004fc40000004100 */
        /* <DEDUP_REMOVED lines=9> */
[----:B------:R-:W-:Y:S01]  /*f4b0*/  FMUL.FTZ R20, R5, R20 ;  /* 0x0000001405147220 */ /* 0x000fe20000410000 */
[----:B------:R-:W-:Y:S01]  /*f4c0*/  HADD2.F32 R14, -RZ, R15.H0_H0 ;  /* 0x2000000fff0e7230 */ /* 0x000fe20000004100 */
[----:B------:R-:W-:Y:S01]  /*f4d0*/  FMUL.FTZ R38, R31, R38 ;  /* 0x000000261f267220 */ /* 0x000fe20000410000 */
[----:B------:R-:W-:Y:S01]  /*f4e0*/  HADD2.F32 R32, -RZ, R4.H1_H1 ;  /* 0x30000004ff207230 */ /* 0x000fe20000004100 */
[----:B------:R-:W-:Y:S01]  /*f4f0*/  FFMA.FTZ R5, R5, R24, R29 ;  /* 0x0000001805057223 */ /* 0x000fe2000001001d */
[--C-:B------:R-:W-:Y:S01]  /*f500*/  HADD2.F32 R29, -RZ, R46.reuse.H1_H1 ;  /* 0x3000002eff1d7230 */ /* 0x100fe20000004100 */
[----:B------:R-:W-:Y:S01]  /*f510*/  FFMA.FTZ R31, R31, R40, R35 ;  /* 0x000000281f1f7223 */ /* 0x000fe20000010023 */
[----:B------:R-:W-:Y:S01]  /*f520*/  HADD2.F32 R35, -RZ, R46.H0_H0 ;  /* 0x2000002eff237230 */ /* 0x000fe20000004100 */
[----:B------:R-:W-:Y:S01]  /*f530*/  FMUL.FTZ R43, R27, R18 ;  /* 0x000000121b2b7220 */ /* 0x000fe20000410000 */
[--C-:B------:R-:W-:Y:S01]  /*f540*/  HADD2.F32 R4, -RZ, R6.reuse.H0_H0 ;  /* 0x20000006ff047230 */ /* 0x100fe20000004100 */
[----:B------:R-:W-:Y:S01]  /*f550*/  FMUL.FTZ R39, R12, R29 ;  /* 0x0000001d0c277220 */ /* 0x000fe20000410000 */
[----:B------:R-:W-:Y:S01]  /*f560*/  HADD2.F32 R33, -RZ, R6.H1_H1 ;  /* 0x30000006ff217230 */ /* 0x000fe20000004100 */
[----:B------:R-:W-:Y:S01]  /*f570*/  FMUL.FTZ R22, R14, R35 ;  /* 0x000000230e167220 */ /* 0x000fe20000410000 */
[----:B------:R-:W-:Y:S01]  /*f580*/  HADD2.F32 R6, -RZ, R7.H0_H0 ;  /* 0x20000007ff067230 */ /* 0x000fe20000004100 */
[C---:B------:R-:W-:Y:S01]  /*f590*/  FMUL.FTZ R29, R4.reuse, R29 ;  /* 0x0000001d041d7220 */ /* 0x040fe20000410000 */
[----:B------:R-:W-:Y:S01]  /*f5a0*/  HADD2.F32 R15, -RZ, R15.H1_H1 ;  /* 0x3000000fff0f7230 */ /* 0x000fe20000004100 */
[----:B------:R-:W-:Y:S01]  /*f5b0*/  FFMA.FTZ R39, R4, R37, R39 ;  /* 0x0000002504277223 */ /* 0x000fe20000010027 */
[----:B------:R-:W-:Y:S01]  /*f5c0*/  HADD2.F32 R7, -RZ, R7.H1_H1 ;  /* 0x30000007ff077230 */ /* 0x000fe20000004100 */
[C---:B------:R-:W-:Y:S01]  /*f5d0*/  FMUL.FTZ R35, R6.reuse, R35 ;  /* 0x0000002306237220 */ /* 0x040fe20000410000 */
[----:B------:R-:W-:Y:S01]  /*f5e0*/  F2FP.PACK_AB R5, R5, R34 ;  /* 0x000000220505723e */ /* 0x000fe200000000ff */
[----:B------:R-:W-:-:S02]  /*f5f0*/  FFMA.FTZ R22, R6, R41, R22 ;  /* 0x0000002906167223 */ /* 0x000fc40000010016 */
[-C--:B------:R-:W-:Y:S02]  /*f600*/  FMUL.FTZ R4, R15, R42.reuse ;  /* 0x0000002a0f047220 */ /* 0x080fe40000410000 */
[-C--:B------:R-:W-:Y:S02]  /*f610*/  FMUL.FTZ R6, R28, R21.reuse ;  /* 0x000000151c067220 */ /* 0x080fe40000410000 */
[----:B------:R-:W-:Y:S02]  /*f620*/  FMUL.FTZ R42, R7, R42 ;  /* 0x0000002a072a7220 */ /* 0x000fe40000410000 */
[----:B------:R-:W-:Y:S02]  /*f630*/  FMUL.FTZ R21, R33, R21 ;  /* 0x0000001521157220 */ /* 0x000fe40000410000 */
[----:B------:R-:W-:Y:S02]  /*f640*/  FMUL.FTZ R18, R32, R18 ;  /* 0x0000001220127220 */ /* 0x000fe40000410000 */
[----:B------:R-:W-:-:S02]  /*f650*/  FFMA.FTZ R35, R14, R41, -R35 ;  /* 0x000000290e237223 */ /* 0x000fc40000010823 */
[----:B------:R-:W-:Y:S02]  /*f660*/  FFMA.FTZ R7, R7, R26, R4 ;  /* 0x0000001a07077223 */ /* 0x000fe40000010004 */
[----:B------:R-:W-:Y:S02]  /*f670*/  FFMA.FTZ R30, R23, R36, -R30 ;  /* 0x00000024171e7223 */ /* 0x000fe4000001081e */
[----:B------:R-:W-:Y:S01]  /*f680*/  FFMA.FTZ R13, R13, R24, -R20 ;  /* 0x000000180d0d7223 */ /* 0x000fe20000010814 */
[----:B------:R-:W-:Y:S01]  /*f690*/  F2FP.PACK_AB R7, R7, R22 ;  /* 0x000000160707723e */ /* 0x000fe200000000ff */
[----:B------:R-:W-:Y:S02]  /*f6a0*/  FFMA.FTZ R38, R25, R40, -R38 ;  /* 0x0000002819267223 */ /* 0x000fe40000010826 */
[----:B------:R-:W-:Y:S01]  /*f6b0*/  FFMA.FTZ R29, R12, R37, -R29 ;  /* 0x000000250c1d7223 */ /* 0x000fe2000001081d */
[----:B------:R-:W-:Y:S01]  /*f6c0*/  F2FP.PACK_AB R13, R13, R30 ;  /* 0x0000001e0d0d723e */ /* 0x000fe200000000ff */
[----:B------:R-:W-:-:S02]  /*f6d0*/  FFMA.FTZ R42, R15, R26, -R42 ;  /* 0x0000001a0f2a7223 */ /* 0x000fc4000001082a */
[----:B------:R-:W-:Y:S02]  /*f6e0*/  FFMA.FTZ R14, R28, R19, -R21 ;  /* 0x000000131c0e7223 */ /* 0x000fe40000010815 */
[-C--:B------:R-:W-:Y:S01]  /*f6f0*/  FFMA.FTZ R27, R27, R16.reuse, -R18 ;  /* 0x000000101b1b7223 */ /* 0x080fe20000010812 */
        /* <DEDUP_REMOVED lines=9> */
.L_x_1896:
[----:B------:R-:W-:Y:S05]  /*f790*/  BSYNC B2 ;  /* 0x0000000000027941 */ /* 0x000fea0003800000 */
.L_x_1878:
[----:B------:R-:W-:-:S04]  /*f7a0*/  DEPBAR.LE SB0, 0x2 ;  /* 0x000080800000791a */ /* 0x000fc80000000000 */
[----:B------:R-:W-:Y:S01]  /*f7b0*/  BAR.SYNC.DEFER_BLOCKING 0x0 ;  /* 0x0000000000007b1d */ /* 0x000fe20000010000 */
[----:B------:R-:W-:-:S04]  /*f7c0*/  LOP3.LUT P0, RZ, R44, 0x2, RZ, 0xc0, !PT ;  /* 0x000000022cff7812 */ /* 0x000fc8000780c0ff */
[----:B------:R-:W-:Y:S01]  /*f7d0*/  SEL R198, R2, 0xffffffe0, !P0 ;  /* 0xffffffe002c67807 */ /* 0x000fe20004000000 */
[----:B------:R-:W-:Y:S04]  /*f7e0*/  BSSY B0, `(.L_x_1921) ;  /* 0x0000024000007945 */ /* 0x000fe80003800000 */
[----:B-1----:R-:W-:Y:S01]  /*f7f0*/  IMAD.IADD R9, R194, 0x1, R198 ;  /* 0x00000001c2097824 */ /* 0x002fe200078e02c6 */
[----:B------:R1:W2:Y:S04]  /*f800*/  LDSM.16.M88.4 R48, [R196] ;  /* 0x00000000c430783b */ /* 0x0002a80000000200 */
[----:B------:R1:W3:Y:S04]  /*f810*/  LDSM.16.M88.4 R28, [R194] ;  /* 0x00000000c21c783b */ /* 0x0002e80000000200 */
[----:B------:R1:W4:Y:S04]  /*f820*/  LDSM.16.M88.4 R20, [R194+0x800] ;  /* 0x00080000c214783b */ /* 0x0003280000000200 */
        /* <DEDUP_REMOVED lines=31> */
.L_x_1922:
[----:B------:R-:W-:Y:S05]  /*fa20*/  BSYNC B0 ;  /* 0x0000000000007941 */ /* 0x000fea0003800000 */
.L_x_1921:
[----:B------:R-:W-:Y:S01]  /*fa30*/  LOP3.LUT P0, RZ, R44, 0x4, RZ, 0xc0, !PT ;  /* 0x000000042cff7812 */ /* 0x000fe2000780c0ff */
[C---:B--23--:R-:W-:Y:S01]  /*fa40*/  HMMA.16816.F32 R32, R48.reuse, R28, RZ ;  /* 0x0000001c3020723c */ /* 0x04cfe200000018ff */
[----:B------:R-:W-:Y:S01]  /*fa50*/  LDSM.16.M88.4 R44, [R192] ;  /* 0x00000000c02c783b */ /* 0x000fe20000000200 */
[----:B------:R-:W-:Y:S01]  /*fa60*/  ULDC UR4, c[0x0][0x324] ;  /* 0x0000c90000047ab9 */ /* 0x000fe20000000800 */
[----:B------:R-:W-:Y:S01]  /*fa70*/  SEL R199, R0, 0xffffffc0, !P0 ;  /* 0xffffffc000c77807 */ /* 0x000fe20004000000 */
[----:B------:R-:W-:Y:S01]  /*fa80*/  ULOP3.LUT UR4, URZ, UR4, URZ, 0x33, !UPT ;  /* 0x000000043f047292 */ /* 0x000fe2000f8e333f */
[----:B------:R-:W0:Y:S02]  /*fa90*/  LDGDEPBAR ;  /* 0x00000000000079af */ /* 0x000e240000000000 */
[----:B------:R-:W-:Y:S01]  /*faa0*/  IADD3 R0, R199, R194, R198 ;  /* 0x000000c2c7007210 */ /* 0x000fe20007ffe0c6 */
[----:B------:R-:W-:Y:S01]  /*fab0*/  HMMA.16816.F32 R28, R48, R30, RZ ;  /* 0x0000001e301c723c */ /* 0x000fe200000018ff */
[----:B------:R-:W-:-:S05]  /*fac0*/  IMAD.IADD R2, R194, 0x1, R199 ;  /* 0x00000001c2027824 */ /* 0x000fca00078e02c7 */
[----:B----4-:R-:W2:Y:S02]  /*fad0*/  LDSM.16.M88.4 R12, [R2] ;  /* 0x00000000020c783b */ /* 0x010ea40000000200 */
[C---:B------:R-:W-:Y:S02]  /*fae0*/  HMMA.16816.F32 R24, R48.reuse, R20, RZ ;  /* 0x000000143018723c */ /* 0x040fe400000018ff */
[----:B------:R-:W3:Y:S04]  /*faf0*/  LDSM.16.M88.4 R4, [R2+0x800] ;  /* 0x000800000204783b */ /* 0x000ee80000000200 */
[----:B-----5:R-:W4:Y:S02]  /*fb00*/  LDSM.16.M88.4 R76, [R2+0x1000] ;  /* 0x00100000024c783b */ /* 0x020f240000000200 */
[C---:B------:R-:W-:Y:S02]  /*fb10*/  HMMA.16816.F32 R20, R48.reuse, R22, RZ ;  /* 0x000000163014723c */ /* 0x040fe400000018ff */
[----:B------:R-:W1:Y:S06]  /*fb20*/  LDSM.16.M88.4 R72, [R2+0x1800] ;  /* 0x001800000248783b */ /* 0x000e6c0000000200 */
[C---:B-1----:R-:W-:Y:S08]  /*fb30*/  HMMA.16816.F32 R68, R48.reuse, R64, RZ ;  /* 0x000000403044723c */ /* 0x042ff000000018ff */
[C---:B------:R-:W-:Y:S08]  /*fb40*/  HMMA.16816.F32 R64, R48.reuse, R66, RZ ;  /* 0x000000423040723c */ /* 0x040ff000000018ff */
[C---:B------:R-:W-:Y:S08]  /*fb50*/  HMMA.16816.F32 R60, R48.reuse, R40, RZ ;  /* 0x00000028303c723c */ /* 0x040ff000000018ff */
[----:B------:R-:W-:Y:S01]  /*fb60*/  HMMA.16816.F32 R48, R48, R42, RZ ;  /* 0x0000002a3030723c */ /* 0x000fe200000018ff */
[----:B------:R-:W-:Y:S07]  /*fb70*/  LDSM.16.M88.4 R40, [R147] ;  /* 0x000000009328783b */ /* 0x000fee0000000200 */
[C---:B------:R-:W-:Y:S08]  /*fb80*/  HMMA.16816.F32 R32, R56.reuse, R36, R32 ;  /* 0x000000243820723c */ /* 0x040ff00000001820 */
[C---:B------:R-:W-:Y:S01]  /*fb90*/  HMMA.16816.F32 R28, R56.reuse, R38, R28 ;  /* 0x00000026381c723c */ /* 0x040fe2000000181c */
[----:B------:R-:W1:Y:S07]  /*fba0*/  LDSM.16.M88.4 R36, [R0] ;  /* 0x000000000024783b */ /* 0x000e6e0000000200 */
        /* <DEDUP_REMOVED lines=8> */
[----:B------:R-:W1:Y:S04]  /*fc30*/  LDSM.16.M88.4 R52, [R0+0x1800] ;  /* 0x001800000034783b */ /* 0x000e680000000200 */
[----:B------:R-:W-:Y:S03]  /*fc40*/  LDSM.16.M88.4 R48, [R196+0x4000] ;  /* 0x00400000c430783b */ /* 0x000fe60000000200 */
        /* <DEDUP_REMOVED lines=37> */
[----:B------:R-:W-:Y:S04]  /*fea0*/  LDSM.16.M88.4 R48, [R0+0x2000] ;  /* 0x002000000030783b */ /* 0x000fe80000000200 */
[----:B------:R-:W-:Y:S03]  /*feb0*/  LDSM.16.M88.4 R72, [R2+0x3800] ;  /* 0x003800000248783b */ /* 0x000fe60000000200 */
        /* <DEDUP_REMOVED lines=23> */
[----:B------:R-:W-:Y:S01]  /*10030*/  HMMA.16816.F32 R28, R16, R50, R28 ;  /* 0x00000032101c723c */ /* 0x000fe2000000181c */
[----:B------:R-:W-:Y:S07]  /*10040*/  LDSM.16.M88.4 R48, [R9+0x4000] ;  /* 0x004000000930783b */ /* 0x000fee0000000200 */
[C---:B------:R-:W-:Y:S08]  /*10050*/  HMMA.16816.F32 R60, R52.reuse, R72, R60 ;  /* 0x00000048343c723c */ /* 0x040ff0000000183c */
[----:B------:R-:W-:Y:S01]  /*10060*/  HMMA.16816.F32 R56, R52, R74, R56 ;  /* 0x0000004a3438723c */ /* 0x000fe20000001838 */
[----:B------:R-:W1:Y:S04]  /*10070*/  LDSM.16.M88.4 R52, [R193+0x8000] ;  /* 0x00800000c134783b */ /* 0x000e680000000200 */
[----:B------:R-:W1:Y:S03]  /*10080*/  LDSM.16.M88.4 R72, [R194+0x5800] ;  /* 0x00580000c248783b */ /* 0x000e660000000200 */
[C---:B------:R-:W-:Y:S08]  /*10090*/  HMMA.16816.F32 R24, R16.reuse, R44, R24 ;  /* 0x0000002c1018723c */ /* 0x040ff00000001818 */
[C---:B------:R-:W-:Y:S01]  /*100a0*/  HMMA.16816.F32 R20, R16.reuse, R46, R20 ;  /* 0x0000002e1014723c */ /* 0x040fe20000001814 */
[----:B------:R-:W1:Y:S07]  /*100b0*/  LDSM.16.M88.4 R44, [R9+0x4800] ;  /* 0x00480000092c783b */ /* 0x000e6e0000000200 */
[C---:B------:R-:W-:Y:S08]  /*100c0*/  HMMA.16816.F32 R68, R16.reuse, R40, R68 ;  /* 0x000000281044723c */ /* 0x040ff00000001844 */
[----:B------:R-:W-:Y:S01]  /*100d0*/  HMMA.16816.F32 R64, R16, R42, R64 ;  /* 0x0000002a1040723c */ /* 0x000fe20000001840 */
[----:B------:R-:W1:Y:S07]  /*100e0*/  LDSM.16.M88.4 R40, [R9+0x5000] ;  /* 0x005000000928783b */ /* 0x000e6e0000000200 */
[C---:B--2---:R-:W-:Y:S08]  /*100f0*/  HMMA.16816.F32 R32, R80.reuse, R12, R32 ;  /* 0x0000000c5020723c */ /* 0x044ff00000001820 */
[----:B------:R-:W-:Y:S01]  /*10100*/  HMMA.16816.F32 R28, R80, R14, R28 ;  /* 0x0000000e501c723c */ /* 0x000fe2000000181c */
[----:B------:R-:W-:Y:S07]  /*10110*/  LDSM.16.M88.4 R12, [R2+0x4000] ;  /* 0x00400000020c783b */ /* 0x000fee0000000200 */
[C---:B------:R-:W-:Y:S08]  /*10120*/  HMMA.16816.F32 R60, R16.reuse, R36, R60 ;  /* 0x00000024103c723c */ /* 0x040ff0000000183c */
[----:B------:R-:W-:Y:S01]  /*10130*/  HMMA.16816.F32 R56, R16, R38, R56 ;  /* 0x000000261038723c */ /* 0x000fe20000001838 */
[----:B------:R-:W2:Y:S04]  /*10140*/  LDSM.16.M88.4 R16, [R192+0x8000] ;  /* 0x00800000c010783b */ /* 0x000ea80000000200 */
[----:B------:R-:W2:Y:S03]  /*10150*/  LDSM.16.M88.4 R36, [R9+0x5800] ;  /* 0x005800000924783b */ /* 0x000ea60000000200 */
[C---:B---3--:R-:W-:Y:S08]  /*10160*/  HMMA.16816.F32 R24, R80.reuse, R4, R24 ;  /* 0x000000045018723c */ /* 0x048ff00000001818 */
[C---:B------:R-:W-:Y:S01]  /*10170*/  HMMA.16816.F32 R20, R80.reuse, R6, R20 ;  /* 0x000000065014723c */ /* 0x040fe20000001814 */
[----:B------:R-:W3:Y:S07]  /*10180*/  LDSM.16.M88.4 R4, [R2+0x4800] ;  /* 0x004800000204783b */ /* 0x000eee0000000200 */
[----:B----4-:R-:W-:Y:S08]  /*10190*/  HMMA.16816.F32 R68, R80, R76, R68 ;  /* 0x0000004c5044723c */ /* 0x010ff00000001844 */
[C---:B-1----:R-:W-:Y:S08]  /*101a0*/  HMMA.16816.F32 R32, R52.reuse, R48, R32 ;  /* 0x000000303420723c */ /* 0x042ff00000001820 */
[----:B------:R-:W-:Y:S01]  /*101b0*/  HMMA.16816.F32 R28, R52, R50, R28 ;  /* 0x00000032341c723c */ /* 0x000fe2000000181c */
[----:B------:R-:W1:Y:S07]  /*101c0*/  LDSM.16.M88.4 R48, [R2+0x5000] ;  /* 0x005000000230783b */ /* 0x000e6e0000000200 */
[C---:B------:R-:W-:Y:S01]  /*101d0*/  HMMA.16816.F32 R64, R80.reuse, R78, R64 ;  /* 0x0000004e5040723c */ /* 0x040fe20000001840 */
[----:B------:R-:W-:Y:S07]  /*101e0*/  LDSM.16.M88.4 R76, [R147+0x8000] ;  /* 0x00800000934c783b */ /* 0x000fee0000000200 */
[C---:B------:R-:W-:Y:S08]  /*101f0*/  HMMA.16816.F32 R60, R80.reuse, R72, R60 ;  /* 0x00000048503c723c */ /* 0x040ff0000000183c */
[----:B------:R-:W-:Y:S01]  /*10200*/  HMMA.16816.F32 R56, R80, R74, R56 ;  /* 0x0000004a5038723c */ /* 0x000fe20000001838 */
[----:B------:R4:W1:Y:S04]  /*10210*/  LDSM.16.M88.4 R80, [R2+0x5800] ;  /* 0x005800000250783b */ /* 0x0008680000000200 */
[----:B------:R-:W-:Y:S03]  /*10220*/  LDSM.16.M88.4 R72, [R0+0x4000] ;  /* 0x004000000048783b */ /* 0x000fe60000000200 */
[C---:B------:R-:W-:Y:S08]  /*10230*/  HMMA.16816.F32 R24, R52.reuse, R44, R24 ;  /* 0x0000002c3418723c */ /* 0x040ff00000001818 */
[C---:B------:R-:W-:Y:S01]  /*10240*/  HMMA.16816.F32 R20, R52.reuse, R46, R20 ;  /* 0x0000002e3414723c */ /* 0x040fe20000001814 */
[----:B------:R-:W-:Y:S07]  /*10250*/  LDSM.16.M88.4 R44, [R0+0x4800] ;  /* 0x00480000002c783b */ /* 0x000fee0000000200 */
[----:B------:R-:W-:Y:S01]  /*10260*/  HMMA.16816.F32 R68, R52, R40, R68 ;  /* 0x000000283444723c */ /* 0x000fe20000001844 */
[----:B----4-:R-:W-:-:S04]  /*10270*/  IMAD.IADD R2, R213, 0x1, R224 ;  /* 0x00000001d5027824 */ /* 0x010fc800078e02e0 */
[----:B------:R-:W-:-:S03]  /*10280*/  @P6 IMAD.HI.U32 R9, R2, c[0x0][0x2c8], RZ ;  /* 0x0000b20002096a27 */ /* 0x000fc600078e00ff */
[C---:B--2---:R-:W-:Y:S08]  /*10290*/  HMMA.16816.F32 R32, R16.reuse, R12, R32 ;  /* 0x0000000c1020723c */ /* 0x044ff00000001820 */
[----:B------:R-:W-:Y:S01]  /*102a0*/  HMMA.16816.F32 R28, R16, R14, R28 ;  /* 0x0000000e101c723c */ /* 0x000fe2000000181c */
[----:B------:R-:W2:Y:S07]  /*102b0*/  LDSM.16.M88.4 R12, [R0+0x5000] ;  /* 0x00500000000c783b */ /* 0x000eae0000000200 */
[C---:B------:R-:W-:Y:S08]  /*102c0*/  HMMA.16816.F32 R64, R52.reuse, R42, R64 ;  /* 0x0000002a3440723c */ /* 0x040ff00000001840 */
[C---:B------:R-:W-:Y:S08]  /*102d0*/  HMMA.16816.F32 R60, R52.reuse, R36, R60 ;  /* 0x00000024343c723c */ /* 0x040ff0000000183c */
[----:B------:R-:W-:Y:S08]  /*102e0*/  HMMA.16816.F32 R56, R52, R38, R56 ;  /* 0x000000263438723c */ /* 0x000ff00000001838 */
[C---:B---3--:R-:W-:Y:S08]  /*102f0*/  HMMA.16816.F32 R24, R16.reuse, R4, R24 ;  /* 0x000000041018723c */ /* 0x048ff00000001818 */
[C---:B------:R-:W-:Y:S01]  /*10300*/  HMMA.16816.F32 R20, R16.reuse, R6, R20 ;  /* 0x000000061014723c */ /* 0x040fe20000001814 */
[----:B------:R3:W4:Y:S07]  /*10310*/  LDSM.16.M88.4 R4, [R0+0x5800] ;  /* 0x005800000004783b */ /* 0x00072e0000000200 */
[C---:B-1----:R-:W-:Y:S08]  /*10320*/  HMMA.16816.F32 R68, R16.reuse, R48, R68 ;  /* 0x000000301044723c */ /* 0x042ff00000001844 */
[----:B------:R-:W-:Y:S01]  /*10330*/  HMMA.16816.F32 R64, R16, R50, R64 ;  /* 0x000000321040723c */ /* 0x000fe20000001840 */
[----:B---3--:R-:W-:Y:S01]  /*10340*/  IMAD.MOV.U32 R0, RZ, RZ, R2 ;  /* 0x000000ffff007224 */ /* 0x008fe200078e0002 */
[----:B------:R-:W-:-:S06]  /*10350*/  @P6 SHF.R.U32.HI R0, RZ, c[0x0][0x2cc], R9 ;  /* 0x0000b300ff006a19 */ /* 0x000fcc0000011609 */
[C---:B------:R-:W-:Y:S01]  /*10360*/  HMMA.16816.F32 R60, R16.reuse, R80, R60 ;  /* 0x00000050103c723c */ /* 0x040fe2000000183c */
[----:B------:R-:W-:Y:S01]  /*10370*/  ISETP.GE.AND P6, PT, R205, 0x1, PT ;  /* 0x00000001cd00780c */ /* 0x000fe20003fc6270 */
[----:B------:R-:W1:Y:S06]  /*10380*/  SHFL.IDX PT, R2, R0, RZ, 0x1c1f ;  /* 0x001c1fff00027589 */ /* 0x000e6c00000e0000 */
[----:B------:R-:W-:Y:S08]  /*10390*/  HMMA.16816.F32 R56, R16, R82, R56 ;  /* 0x000000521038723c */ /* 0x000ff00000001838 */
[C---:B--2---:R-:W-:Y:S07]  /*103a0*/  HMMA.16816.F32 R68, R76.reuse, R12, R68 ;  /* 0x0000000c4c44723c */ /* 0x044fee0000001844 */
[----:B------:R-:W-:Y:S01]  /*103b0*/  IADD3 R13, R226, 0x1, -R3 ;  /* 0x00000001e20d7810 */ /* 0x000fe20007ffe803 */
[----:B------:R-:W-:Y:S03]  /*103c0*/  HMMA.16816.F32 R64, R76, R14, R64 ;  /* 0x0000000e4c40723c */ /* 0x000fe60000001840 */
[----:B------:R-:W-:-:S04]  /*103d0*/  IADD3 R13, -R223, R13, -R218 ;  /* 0x0000000ddf0d7210 */ /* 0x000fc80007ffe9da */
[C---:B------:R-:W-:Y:S01]  /*103e0*/  IADD3 R15, R13.reuse, c[0x0][0x328], RZ ;  /* 0x0000ca000d0f7a10 */ /* 0x040fe20007ffe0ff */
[----:B----4-:R-:W-:Y:S01]  /*103f0*/  HMMA.16816.F32 R60, R76, R4, R60 ;  /* 0x000000044c3c723c */ /* 0x010fe2000000183c */
[----:B------:R-:W-:-:S06]  /*10400*/  IADD3 R13, R13, UR4, RZ ;  /* 0x000000040d0d7c10 */ /* 0x000fcc000fffe0ff */
[----:B-1----:R-:W-:Y:S01]  /*10410*/  IMAD.IADD R5, R15, 0x1, R2 ;  /* 0x000000010f057824 */ /* 0x002fe200078e0202 */
[----:B------:R-:W-:Y:S01]  /*10420*/  IADD3 R4, -R218, R226, -R3 ;  /* 0x000000e2da047210 */ /* 0x000fe20007ffe903 */
[----:B------:R-:W-:Y:S03]  /*10430*/  HMMA.16816.F32 R32, R76, R72, R32 ;  /* 0x000000484c20723c */ /* 0x000fe60000001820 */
[----:B------:R-:W-:-:S05]  /*10440*/  IMNMX R12, R4, R5, PT ;  /* 0x00000005040c7217 */ /* 0x000fca0003800200 */
[C---:B------:R-:W-:Y:S08]  /*10450*/  HMMA.16816.F32 R28, R76.reuse, R74, R28 ;  /* 0x0000004a4c1c723c */ /* 0x040ff0000000181c */
[C---:B------:R-:W-:Y:S08]  /*10460*/  HMMA.16816.F32 R24, R76.reuse, R44, R24 ;  /* 0x0000002c4c18723c */ /* 0x040ff00000001818 */
[C---:B------:R-:W-:Y:S08]  /*10470*/  HMMA.16816.F32 R20, R76.reuse, R46, R20 ;  /* 0x0000002e4c14723c */ /* 0x040ff00000001814 */
[----:B------:R-:W-:Y:S07]  /*10480*/  HMMA.16816.F32 R56, R76, R6, R56 ;  /* 0x000000064c38723c */ /* 0x000fee0000001838 */
[----:B------:R-:W-:Y:S01]  /*10490*/  IMAD.IADD R6, R13, 0x1, R2 ;  /* 0x000000010d067824 */ /* 0x000fe200078e0202 */
        /* <DEDUP_REMOVED lines=12> */
.L_x_1925:
[----:B------:R-:W-:-:S04]  /*10560*/  MOV R2, c[0x0][0x32c] ;  /* 0x0000cb0000027a02 */ /* 0x000fc80000000f00 */
[----:B------:R-:W-:-:S13]  /*10570*/  ISETP.NE.AND P0, PT, R2, 0x1, PT ;  /* 0x000000010200780c */ /* 0x000fda0003f05270 */
[----:B------:R-:W-:-:S05]  /*10580*/  @P0 IMAD.HI.U32 R2, R14, c[0x0][0x330], RZ ;  /* 0x0000cc000e020a27 */ /* 0x000fca00078e00ff */
[----:B------:R-:W-:Y:S02]  /*10590*/  @P0 SHF.R.U32.HI R14, RZ, c[0x0][0x334], R2 ;  /* 0x0000cd00ff0e0a19 */ /* 0x000fe40000011602 */
.L_x_1926:
[----:B------:R-:W-:Y:S05]  /*105a0*/  BSYNC B0 ;  /* 0x0000000000007941 */ /* 0x000fea0003800000 */
.L_x_1924:
[----:B------:R-:W-:-:S04]  /*105b0*/  IMAD R7, R14, c[0x0][0x32c], -R3 ;  /* 0x0000cb000e077a24 */ /* 0x000fc800078e0a03 */
[----:B------:R-:W-:-:S05]  /*105c0*/  IMAD.IADD R7, R7, 0x1, -R218 ;  /* 0x0000000107077824 */ /* 0x000fca00078e0ada */
[----:B------:R-:W-:Y:S02]  /*105d0*/  IADD3 R5, R7, c[0x0][0x32c], RZ ;  /* 0x0000cb0007057a10 */ /* 0x000fe40007ffe0ff */
[----:B------:R-:W-:Y:S02]  /*105e0*/  IMNMX R6, R6, R7, !PT ;  /* 0x0000000706067217 */ /* 0x000fe40007800200 */
[----:B------:R-:W-:Y:S02]  /*105f0*/  IMNMX R12, R12, R5, PT ;  /* 0x000000050c0c7217 */ /* 0x000fe40003800200 */
.L_x_1923:
[----:B------:R-:W-:Y:S01]  /*10600*/  ISETP.GT.AND P1, PT, R8, RZ, PT ;  /* 0x000000ff0800720c */ /* 0x000fe20003f24270 */
[----:B------:R-:W1:Y:S03]  /*10610*/  SHFL.IDX PT, R2, R0, 0x1, 0x1c1f ;  /* 0x003c1f0000027f89 */ /* 0x000e6600000e0000 */
[C---:B------:R-:W-:Y:S02]  /*10620*/  ISETP.GT.AND P0, PT, R6.reuse, RZ, P1 ;  /* 0x000000ff0600720c */ /* 0x040fe40000f04270 */
[----:B------:R-:W-:-:S02]  /*10630*/  ISETP.GT.AND P3, PT, R6, 0x1, P1 ;  /* 0x000000010600780c */ /* 0x000fc40000f64270 */
[----:B------:R-:W-:Y:S02]  /*10640*/  ISETP.LT.OR P0, PT, R12, 0x1, P0 ;  /* 0x000000010c00780c */ /* 0x000fe40000701670 */
[----:B------:R-:W-:Y:S02]  /*10650*/  ISETP.GT.AND P2, PT, R6, 0x8, P1 ;  /* 0x000000080600780c */ /* 0x000fe40000f44270 */
        /* <DEDUP_REMOVED lines=59> */
.L_x_1929:
[----:B------:R-:W-:-:S04]  /*10a10*/  MOV R2, c[0x0][0x32c] ;  /* 0x0000cb0000027a02 */ /* 0x000fc80000000f00 */
[----:B------:R-:W-:-:S13]  /*10a20*/  ISETP.NE.AND P0, PT, R2, 0x1, PT ;  /* 0x000000010200780c */ /* 0x000fda0003f05270 */
[----:B------:R-:W-:-:S05]  /*10a30*/  @P0 IMAD.HI.U32 R2, R4, c[0x0][0x330], RZ ;  /* 0x0000cc0004020a27 */ /* 0x000fca00078e00ff */
[----:B------:R-:W-:Y:S02]  /*10a40*/  @P0 SHF.R.U32.HI R4, RZ, c[0x0][0x334], R2 ;  /* 0x0000cd00ff040a19 */ /* 0x000fe40000011602 */
.L_x_1930:
[----:B------:R-:W-:Y:S05]  /*10a50*/  BSYNC B0 ;  /* 0x0000000000007941 */ /* 0x000fea0003800000 */
.L_x_1928:
[----:B------:R-:W-:-:S04]  /*10a60*/  IMAD R3, R4, c[0x0][0x32c], -R3 ;  /* 0x0000cb0004037a24 */ /* 0x000fc800078e0a03 */
[----:B------:R-:W-:-:S05]  /*10a70*/  IMAD.IADD R2, R3, 0x1, -R218 ;  /* 0x0000000103027824 */ /* 0x000fca00078e0ada */
[----:B------:R-:W-:Y:S02]  /*10a80*/  IADD3 R3, R2, c[0x0][0x32c], RZ ;  /* 0x0000cb0002037a10 */ /* 0x000fe40007ffe0ff */
[----:B------:R-:W-:Y:S02]  /*10a90*/  IMNMX R13, R13, R2, !PT ;  /* 0x000000020d0d7217 */ /* 0x000fe40007800200 */
[----:B------:R-:W-:Y:S02]  /*10aa0*/  IMNMX R0, R0, R3, PT ;  /* 0x0000000300007217 */ /* 0x000fe40003800200 */
.L_x_1927:
[----:B------:R-:W-:Y:S01]  /*10ab0*/  ISETP.GT.AND P2, PT, R13, RZ, P1 ;  /* 0x000000ff0d00720c */ /* 0x000fe20000f44270 */
[----:B------:R-:W-:-:S04]  /*10ac0*/  DEPBAR.LE SB0, 0x2 ;  /* 0x000080800000791a */ /* 0x000fc80000000000 */
[----:B------:R-:W-:Y:S01]  /*10ad0*/  BAR.SYNC.DEFER_BLOCKING 0x0 ;  /* 0x0000000000007b1d */ /* 0x000fe20000010000 */
[----:B------:R-:W-:Y:S01]  /*10ae0*/  ISETP.GT.AND P0, PT, R13, 0x1, P1 ;  /* 0x000000010d00780c */ /* 0x000fe20000f04270 */
[C---:B------:R-:W-:Y:S01]  /*10af0*/  IMAD.IADD R177, R195.reuse, 0x1, R146 ;  /* 0x00000001c3b17824 */ /* 0x040fe200078e0292 */
[C---:B------:R-:W-:Y:S01]  /*10b00*/  ISETP.LT.OR P3, PT, R0.reuse, 0x1, P2 ;  /* 0x000000010000780c */ /* 0x040fe20001761670 */
[----:B------:R-:W-:Y:S01]  /*10b10*/  IMAD.IADD R169, R195, 0x1, R141 ;  /* 0x00000001c3a97824 */ /* 0x000fe200078e028d */
[----:B------:R-:W-:Y:S01]  /*10b20*/  ISETP.LT.OR P2, PT, R0, 0x2, P0 ;  /* 0x000000020000780c */ /* 0x000fe20000741670 */
[----:B------:R-:W-:Y:S01]  /*10b30*/  BSSY B0, `(.L_x_1931) ;  /* 0x0000173000007945 */ /* 0x000fe20003800000 */
[----:B------:R-:W-:Y:S02]  /*10b40*/  ISETP.GT.AND P0, PT, R13, 0x8, P1 ;  /* 0x000000080d00780c */ /* 0x000fe40000f04270 */
[----:B------:R-:W-:Y:S02]  /*10b50*/  FMNMX.FTZ R2, R32, R33, !PT ;  /* 0x0000002120027209 */ /* 0x000fe40007810000 */
[----:B------:R-:W-:-:S02]  /*10b60*/  FSEL R34, R34, -INF , !P3 ;  /* 0xff80000022227808 */ /* 0x000fc40005800000 */
[----:B------:R-:W-:Y:S02]  /*10b70*/  ISETP.LT.OR P0, PT, R0, 0x9, P0 ;  /* 0x000000090000780c */ /* 0x000fe40000701670 */
[----:B------:R-:W-:Y:S02]  /*10b80*/  FSEL R6, R35, -INF , !P2 ;  /* 0xff80000023067808 */ /* 0x000fe40005000000 */
[C---:B------:R-:W-:Y:S02]  /*10b90*/  ISETP.GT.AND P3, PT, R13.reuse, 0x9, P1 ;  /* 0x000000090d00780c */ /* 0x040fe40000f64270 */
[----:B------:R-:W-:Y:S02]  /*10ba0*/  ISETP.GT.AND P2, PT, R13, 0x10, P1 ;  /* 0x000000100d00780c */ /* 0x000fe40000f44270 */
[----:B------:R-:W-:Y:S02]  /*10bb0*/  FMNMX.FTZ R2, R9, R2, !PT ;  /* 0x0000000209027209 */ /* 0x000fe40007810000 */
[----:B------:R-:W-:Y:S01]  /*10bc0*/  FSEL R30, R30, -INF , !P0 ;  /* 0xff8000001e1e7808 */ /* 0x000fe20004000000 */
[----:B------:R-:W-:Y:S01]  /*10bd0*/  LDSM.16.MT88.4 R116, [R141] ;  /* 0x000000008d74783b */ /* 0x000fe20000004200 */
[----:B------:R-:W-:-:S02]  /*10be0*/  ISETP.GT.AND P0, PT, R13, 0x11, P1 ;  /* 0x000000110d00780c */ /* 0x000fc40000f04270 */
[----:B------:R-:W-:Y:S01]  /*10bf0*/  ISETP.LT.OR P3, PT, R0, 0xa, P3 ;  /* 0x0000000a0000780c */ /* 0x000fe20001f61670 */
[----:B------:R-:W-:Y:S01]  /*10c00*/  LDSM.16.MT88.4 R44, [R146+0x2000] ;  /* 0x00200000922c783b */ /* 0x000fe20000004200 */
[----:B------:R-:W-:Y:S02]  /*10c10*/  FMNMX.FTZ R3, R34, R6, !PT ;  /* 0x0000000622037209 */ /* 0x000fe40007810000 */
[C---:B------:R-:W-:Y:S01]  /*10c20*/  ISETP.LT.OR P2, PT, R0.reuse, 0x11, P2 ;  /* 0x000000110000780c */ /* 0x040fe20001741670 */
[----:B------:R-:W-:Y:S01]  /*10c30*/  LDSM.16.MT88.4 R108, [R177] ;  /* 0x00000000b16c783b */ /* 0x000fe20000004200 */
[----:B------:R-:W-:Y:S02]  /*10c40*/  FMNMX.FTZ R2, R29, R2, !PT ;  /* 0x000000021d027209 */ /* 0x000fe40007810000 */
[----:B------:R-:W-:Y:S01]  /*10c50*/  ISETP.LT.OR P0, PT, R0, 0x12, P0 ;  /* 0x000000120000780c */ /* 0x000fe20000701670 */
[----:B------:R-:W-:Y:S01]  /*10c60*/  LDSM.16.MT88.4 R52, [R177+0x2000] ;  /* 0x00200000b134783b */ /* 0x000fe20000004200 */
[----:B------:R-:W-:-:S02]  /*10c70*/  FSEL R4, R31, -INF , !P3 ;  /* 0xff8000001f047808 */ /* 0x000fc40005800000 */
[----:B------:R-:W-:Y:S01]  /*10c80*/  FMNMX.FTZ R3, R30, R3, !PT ;  /* 0x000000031e037209 */ /* 0x000fe20007810000 */
[----:B------:R-:W-:Y:S01]  /*10c90*/  LDSM.16.MT88.4 R84, [R177+0x4000] ;  /* 0x00400000b154783b */ /* 0x000fe20000004200 */
[----:B------:R-:W-:Y:S02]  /*10ca0*/  FSEL R26, R26, -INF , !P2 ;  /* 0xff8000001a1a7808 */ /* 0x000fe40005000000 */
[----:B------:R-:W-:Y:S01]  /*10cb0*/  ISETP.GT.AND P2, PT, R13, 0x18, P1 ;  /* 0x000000180d00780c */ /* 0x000fe20000f44270 */
[----:B------:R-:W-:Y:S01]  /*10cc0*/  LDSM.16.MT88.4 R128, [R146] ;  /* 0x000000009280783b */ /* 0x000fe20000004200 */
[----:B------:R-:W-:Y:S02]  /*10cd0*/  FMNMX.FTZ R2, R7, R2, !PT ;  /* 0x0000000207027209 */ /* 0x000fe40007810000 */
[----:B------:R-:W-:Y:S01]  /*10ce0*/  FSEL R14, R27, -INF , !P0 ;  /* 0xff8000001b0e7808 */ /* 0x000fe20004000000 */
[----:B------:R-:W-:Y:S01]  /*10cf0*/  LDSM.16.MT88.4 R124, [R219] ;  /* 0x00000000db7c783b */ /* 0x000fe20000004200 */
[----:B------:R-:W-:-:S02]  /*10d00*/  FMNMX.FTZ R3, R4, R3, !PT ;  /* 0x0000000304037209 */ /* 0x000fc40007810000 */
[----:B------:R-:W-:Y:S01]  /*10d10*/  ISETP.GT.AND P0, PT, R13, 0x19, P1 ;  /* 0x000000190d00780c */ /* 0x000fe20000f04270 */
[----:B------:R-:W-:Y:S01]  /*10d20*/  LDSM.16.MT88.4 R76, [R146+0x4000] ;  /* 0x00400000924c783b */ /* 0x000fe20000004200 */
[----:B------:R-:W-:Y:S02]  /*10d30*/  ISETP.LT.OR P2, PT, R0, 0x19, P2 ;  /* 0x000000190000780c */ /* 0x000fe40001741670 */
[----:B------:R-:W-:Y:S01]  /*10d40*/  FMNMX.FTZ R2, R25, R2, !PT ;  /* 0x0000000219027209 */ /* 0x000fe20007810000 */
[----:B------:R-:W-:Y:S01]  /*10d50*/  LDSM.16.MT88.4 R92, [R141+0x4000] ;  /* 0x004000008d5c783b */ /* 0x000fe20000004200 */
[----:B------:R-:W-:Y:S02]  /*10d60*/  FMNMX.FTZ R3, R26, R3, !PT ;  /* 0x000000031a037209 */ /* 0x000fe40007810000 */
[----:B------:R-:W-:Y:S01]  /*10d70*/  ISETP.LT.OR P0, PT, R0, 0x1a, P0 ;  /* 0x0000001a0000780c */ /* 0x000fe20000701670 */
[----:B------:R-:W-:Y:S01]  /*10d80*/  LDSM.16.MT88.4 R16, [R141+0x2800] ;  /* 0x002800008d10783b */ /* 0x000fe20000004200 */
[----:B------:R-:W-:-:S02]  /*10d90*/  FSEL R22, R22, -INF , !P2 ;  /* 0xff80000016167808 */ /* 0x000fc40005000000 */
[----:B------:R-:W-:Y:S01]  /*10da0*/  FMNMX.FTZ R2, R5, R2, !PT ;  /* 0x0000000205027209 */ /* 0x000fe20007810000 */
[----:B------:R-:W-:Y:S01]  /*10db0*/  LDSM.16.MT88.4 R148, [R177+0x2800] ;  /* 0x00280000b194783b */ /* 0x000fe20000004200 */
[----:B------:R-:W-:Y:S02]  /*10dc0*/  ISETP.GT.AND P2, PT, R13, 0x20, P1 ;  /* 0x000000200d00780c */ /* 0x000fe40000f44270 */
[----:B------:R-:W-:Y:S01]  /*10dd0*/  FMNMX.FTZ R3, R14, R3, !PT ;  /* 0x000000030e037209 */ /* 0x000fe20007810000 */
[----:B------:R-:W-:Y:S01]  /*10de0*/  LDSM.16.MT88.4 R36, [R177+0x4800] ;  /* 0x00480000b124783b */ /* 0x000fe20000004200 */
[----:B------:R-:W-:Y:S02]  /*10df0*/  FSEL R12, R23, -INF , !P0 ;  /* 0xff800000170c7808 */ /* 0x000fe40004000000 */
[----:B------:R-:W-:Y:S02]  /*10e00*/  ISETP.GT.AND P0, PT, R13, 0x21, P1 ;  /* 0x000000210d00780c */ /* 0x000fe40000f04270 */
[----:B------:R-:W-:-:S02]  /*10e10*/  FMNMX.FTZ R2, R21, R2, !PT ;  /* 0x0000000215027209 */ /* 0x000fc40007810000 */
[----:B------:R-:W-:Y:S02]  /*10e20*/  ISETP.LT.OR P2, PT, R0, 0x21, P2 ;  /* 0x000000210000780c */ /* 0x000fe40001741670 */
[----:B------:R-:W-:Y:S02]  /*10e30*/  FMNMX.FTZ R3, R22, R3, !PT ;  /* 0x0000000316037209 */ /* 0x000fe40007810000 */
[----:B------:R-:W-:Y:S02]  /*10e40*/  ISETP.LT.OR P0, PT, R0, 0x22, P0 ;  /* 0x000000220000780c */ /* 0x000fe40000701670 */
[----:B------:R-:W-:Y:S02]  /*10e50*/  FMNMX.FTZ R2, R171, R2, !PT ;  /* 0x00000002ab027209 */ /* 0x000fe40007810000 */
[----:B------:R-:W-:Y:S02]  /*10e60*/  FSEL R178, R70, -INF , !P2 ;  /* 0xff80000046b27808 */ /* 0x000fe40005000000 */
[----:B------:R-:W-:-:S02]  /*10e70*/  ISETP.GT.AND P2, PT, R13, 0x28, P1 ;  /* 0x000000280d00780c */ /* 0x000fc40000f44270 */
[----:B------:R-:W-:Y:S02]  /*10e80*/  FMNMX.FTZ R15, R12, R3, !PT ;  /* 0x000000030c0f7209 */ /* 0x000fe40007810000 */
[----:B------:R-:W-:Y:S02]  /*10e90*/  FSEL R188, R71, -INF , !P0 ;  /* 0xff80000047bc7808 */ /* 0x000fe40004000000 */
[----:B------:R-:W-:Y:S01]  /*10ea0*/  FMNMX.FTZ R2, R181, R2, !PT ;  /* 0x00000002b5027209 */ /* 0x000fe20007810000 */
[----:B------:R-:W-:Y:S01]  /*10eb0*/  LDSM.16.MT88.4 R68, [R169+0x2000] ;  /* 0x00200000a944783b */ /* 0x000fe20000004200 */
[----:B------:R-:W-:Y:S02]  /*10ec0*/  ISETP.GT.AND P0, PT, R13, 0x29, P1 ;  /* 0x000000290d00780c */ /* 0x000fe40000f04270 */
[----:B------:R-:W-:Y:S02]  /*10ed0*/  ISETP.LT.OR P2, PT, R0, 0x29, P2 ;  /* 0x000000290000780c */ /* 0x000fe40001741670 */
[----:B------:R-:W-:-:S02]  /*10ee0*/  FMNMX.FTZ R15, R178, R15, !PT ;  /* 0x0000000fb20f7209 */ /* 0x000fc40007810000 */
[----:B------:R-:W-:Y:S02]  /*10ef0*/  FMNMX.FTZ R2, R179, R2, !PT ;  /* 0x00000002b3027209 */ /* 0x000fe40007810000 */
[----:B------:R-:W-:Y:S02]  /*10f00*/  ISETP.LT.OR P0, PT, R0, 0x2a, P0 ;  /* 0x0000002a0000780c */ /* 0x000fe40000701670 */
[----:B------:R-:W-:Y:S02]  /*10f10*/  ISETP.GT.AND P3, PT, R13, 0x30, P1 ;  /* 0x000000300d00780c */ /* 0x000fe40000f64270 */
        /* <DEDUP_REMOVED lines=81> */
[----:B------:R-:W-:Y:S02]  /*11430*/  FFMA.FTZ R183, R155, c[0x0][0x2d0], -R182 ;  /* 0x0000b4009bb77a23 */ /* 0x000fe400000108b6 */
[--C-:B------:R-:W-:Y:S02]  /*11440*/  FFMA.FTZ R180, R180, c[0x0][0x2d0], -R175.reuse ;  /* 0x0000b400b4b47a23 */ /* 0x100fe400000108af */
[--C-:B------:R-:W-:Y:S01]  /*11450*/  FFMA.FTZ R187, R154, c[0x0][0x2d0], -R175.reuse ;  /* 0x0000b4009abb7a23 */ /* 0x100fe200000108af */
[----:B------:R-:W3:Y:S01]  /*11460*/  MUFU.EX2 R161, R161 ;  /* 0x000000a100a17308 */ /* 0x000ee20000000800 */
[----:B-----5:R-:W-:Y:S01]  /*11470*/  F2FP.PACK_AB R101, R165, R166 ;  /* 0x000000a6a565723e */ /* 0x020fe200000000ff */
[----:B------:R-:W-:-:S02]  /*11480*/  FFMA.FTZ R188, R152, c[0x0][0x2d0], -R175 ;  /* 0x0000b40098bc7a23 */ /* 0x000fc400000108af */
[----:B------:R-:W-:Y:S02]  /*11490*/  FFMA.FTZ R182, R153, c[0x0][0x2d0], -R182 ;  /* 0x0000b40099b67a23 */ /* 0x000fe400000108b6 */
        /* <DEDUP_REMOVED lines=108> */
[C---:B------:R-:W-:Y:S01]  /*11b60*/  F2FP.PACK_AB R5, R179.reuse, R178 ;  /* 0x000000b2b305723e */ /* 0x040fe200000000ff */
        /* <DEDUP_REMOVED lines=90> */
[----:B------:R-:W-:Y:S01]  /*12110*/  IMAD R3, R3, c[0x0][0x1e0], RZ ;  /* 0x0000780003037a24 */ /* 0x000fe200078e02ff */
[----:B------:R-:W-:-:S03]  /*12120*/  LEA R5, P0, R6, R236, 0x6 ;  /* 0x000000ec06057211 */ /* 0x000fc600078030ff */
[----:B------:R-:W-:Y:S01]  /*12130*/  IMAD R4, R4, c[0x0][0x1e4], R3 ;  /* 0x0000790004047a24 */ /* 0x000fe200078e0203 */
[----:B------:R-:W-:-:S03]  /*12140*/  LEA R12, P2, R5, c[0x0][0x1c8], 0x1 ;  /* 0x00007200050c7a11 */ /* 0x000fc600078408ff */
[----:B------:R-:W-:-:S05]  /*12150*/  IMAD.IADD R3, R7, 0x1, R4 ;  /* 0x0000000107037824 */ /* 0x000fca00078e0204 */
        /* <DEDUP_REMOVED lines=16> */
.L_x_1932:
[----:B------:R-:W-:Y:S05]  /*12260*/  BSYNC B0 ;  /* 0x0000000000007941 */ /* 0x000fea0003800000 */
.L_x_1931:
[----:B------:R-:W-:Y:S01]  /*12270*/  ISETP.NE.AND P0, PT, R220, 0x1, PT ;  /* 0x00000001dc00780c */ /* 0x000fe20003f05270 */
[----:B-1----:R-:W-:Y:S01]  /*12280*/  IMAD.MOV.U32 R6, RZ, RZ, R224 ;  /* 0x000000ffff067224 */ /* 0x002fe200078e00e0 */
[----:B------:R-:W0:Y:S01]  /*12290*/  LDGDEPBAR ;  /* 0x00000000000079af */ /* 0x000e220000000000 */
[----:B------:R-:W-:Y:S01]  /*122a0*/  IMAD.IADD R3, R226, 0x1, -R223 ;  /* 0x00000001e2037824 */ /* 0x000fe200078e0adf */
[----:B------:R-:W-:-:S09]  /*122b0*/  IADD3 R240, R8, -0x2, RZ ;  /* 0xfffffffe08f07810 */ /* 0x000fd20007ffe0ff */
        /* <DEDUP_REMOVED lines=16> */
.L_x_1935:
[----:B------:R-:W-:-:S13]  /*123c0*/  ISETP.NE.AND P0, PT, R4, 0x1, PT ;  /* 0x000000010400780c */ /* 0x000fda0003f05270 */
[----:B------:R-:W-:-:S05]  /*123d0*/  @P0 IMAD.HI.U32 R3, R7, c[0x0][0x330], RZ ;  /* 0x0000cc0007030a27 */ /* 0x000fca00078e00ff */
[----:B------:R-:W-:Y:S02]  /*123e0*/  @P0 SHF.R.U32.HI R7, RZ, c[0x0][0x334], R3 ;  /* 0x0000cd00ff070a19 */ /* 0x000fe40000011603 */
.L_x_1936:
[----:B------:R-:W-:Y:S05]  /*123f0*/  BSYNC B0 ;  /* 0x0000000000007941 */ /* 0x000fea0003800000 */
.L_x_1934:
[----:B------:R-:W-:-:S05]  /*12400*/  IMAD R4, R7, R4, c[0x0][0x32c] ;  /* 0x0000cb0007047624 */ /* 0x000fca00078e0204 */
[----:B------:R-:W-:-:S04]  /*12410*/  IMNMX R5, R5, R4, PT ;  /* 0x0000000405057217 */ /* 0x000fc80003800200 */
.L_x_1933:
        /* <DEDUP_REMOVED lines=12> */
.L_x_1946:
[----:B------:R-:W-:Y:S04]  /*124e0*/  DEPBAR.LE SB0, 0x2 ;  /* 0x000080800000791a */ /* 0x000fe80000000000 */
[----:B------:R-:W-:Y:S01]  /*124f0*/  WARPSYNC 0xffffffff ;  /* 0xffffffff00007948 */ /* 0x000fe20003800000 */
[----:B------:R-:W-:Y:S01]  /*12500*/  BAR.SYNC.DEFER_BLOCKING 0x0 ;  /* 0x0000000000007b1d */ /* 0x000fe20000010000 */
[----:B------:R-:W-:Y:S01]  /*12510*/  IMAD R9, R197, 0x6000, RZ ;  /* 0x00006000c5097824 */ /* 0x000fe200078e02ff */
[----:B------:R-:W-:Y:S02]  /*12520*/  ISETP.GE.AND P0, PT, R231, R240, PT ;  /* 0x000000f0e700720c */ /* 0x000fe40003f06270 */
[----:B------:R-:W-:Y:S01]  /*12530*/  ISETP.NE.AND P4, PT, R220, 0x1, PT ;  /* 0x00000001dc00780c */ /* 0x000fe20003f85270 */
[----:B------:R-:W-:Y:S04]  /*12540*/  IMAD.IADD R201, R194, 0x1, R9 ;  /* 0x00000001c2c97824 */ /* 0x000fe800078e0209 */
[C---:B------:R-:W-:Y:S01]  /*12550*/  IMAD.IADD R200, R198.reuse, 0x1, R201 ;  /* 0x00000001c6c87824 */ /* 0x040fe200078e02c9 */
[----:B------:R-:W-:Y:S01]  /*12560*/  IADD3 R202, R198, R201, R199 ;  /* 0x000000c9c6ca7210 */ /* 0x000fe20007ffe0c7 */
[----:B------:R-:W-:Y:S04]  /*12570*/  IMAD.IADD R0, R199, 0x1, R201 ;  /* 0x00000001c7007824 */ /* 0x000fe800078e02c9 */
[----:B------:R-:W-:Y:S01]  /*12580*/  @!P0 IADD3 R25, R240, -0x1, RZ ;  /* 0xfffffffff0198810 */ /* 0x000fe20007ffe0ff */
[----:B------:R-:W-:Y:S03]  /*12590*/  @!P0 IMAD.MOV.U32 R2, RZ, RZ, c[0x0][0x208] ;  /* 0x00008200ff028624 */ /* 0x000fe600078e00ff */
[----:B------:R-:W-:Y:S01]  /*125a0*/  @!P0 SHF.R.S32.HI R26, RZ, 0x1f, R25 ;  /* 0x0000001fff1a8819 */ /* 0x000fe20000011419 */
[C---:B------:R-:W-:Y:S01]  /*125b0*/  @!P0 IMAD.WIDE.U32 R28, R25.reuse, c[0x0][0x208], RZ ;  /* 0x00008200191c8a25 */ /* 0x040fe200078e00ff */
[----:B------:R-:W-:Y:S03]  /*125c0*/  LDSM.16.M88.4 R148, [R196] ;  /* 0x00000000c494783b */ /* 0x000fe60000000200 */
[----:B------:R-:W-:Y:S01]  /*125d0*/  @!P0 IMAD R26, R26, c[0x0][0x208], RZ ;  /* 0x000082001a1a8a24 */ /* 0x000fe200078e02ff */
[----:B------:R-:W-:Y:S02]  /*125e0*/  ULDC UR4, c[0x0][0x324] ;  /* 0x0000c90000047ab9 */ /* 0x000fe40000000800 */
[----:B------:R-:W-:Y:S01]  /*125f0*/  ULOP3.LUT UR4, URZ, UR4, URZ, 0x33, !UPT ;  /* 0x000000043f047292 */ /* 0x000fe2000f8e333f */
[----:B------:R-:W1:Y:S01]  /*12600*/  LDSM.16.M88.4 R152, [R201] ;  /* 0x00000000c998783b */ /* 0x000e620000000200 */
[----:B------:R-:W-:Y:S02]  /*12610*/  @!P0 IMAD R26, R25, c[0x0][0x20c], R26 ;  /* 0x00008300191a8a24 */ /* 0x000fe400078e021a */
[C---:B------:R-:W-:Y:S02]  /*12620*/  @!P0 IMAD.SHL.U32 R25, R28.reuse, 0x40, RZ ;  /* 0x000000401c198824 */ /* 0x040fe400078e00ff */
[----:B------:R-:W2:Y:S01]  /*12630*/  LDSM.16.M88.4 R156, [R201+0x800] ;  /* 0x00080000c99c783b */ /* 0x000ea20000000200 */
[----:B------:R-:W-:Y:S02]  /*12640*/  @!P0 IMAD.IADD R26, R29, 0x1, R26 ;  /* 0x000000011d1a8824 */ /* 0x000fe400078e021a */
[----:B------:R-:W-:Y:S01]  /*12650*/  @!P0 IADD3 R27, P3, R25, R232, RZ ;  /* 0x000000e8191b8210 */ /* 0x000fe20007f7e0ff */
[----:B------:R-:W-:Y:S01]  /*12660*/  @!P0 IMAD.MOV.U32 R29, RZ, RZ, c[0x0][0x20c] ;  /* 0x00008300ff1d8624 */ /* 0x000fe200078e00ff */
[----:B------:R-:W3:Y:S01]  /*12670*/  LDSM.16.M88.4 R160, [R201+0x1000] ;  /* 0x00100000c9a0783b */ /* 0x000ee20000000200 */
[----:B------:R-:W-:Y:S02]  /*12680*/  @!P0 SHF.L.U64.HI R26, R28, 0x6, R26 ;  /* 0x000000061c1a8819 */ /* 0x000fe4000001021a */
[C---:B------:R-:W-:Y:S02]  /*12690*/  @!P0 LEA R32, P2, R27.reuse, c[0x0][0x1f8], 0x1 ;  /* 0x00007e001b208a11 */ /* 0x040fe400078408ff */
[----:B------:R-:W4:Y:S01]  /*126a0*/  LDSM.16.M88.4 R164, [R201+0x1800] ;  /* 0x00180000c9a4783b */ /* 0x000f220000000200 */
[----:B------:R-:W-:Y:S01]  /*126b0*/  @!P0 IMAD.X R24, R26, 0x1, R227, P3 ;  /* 0x000000011a188824 */ /* 0x000fe200018e06e3 */
[----:B------:R-:W-:Y:S03]  /*126c0*/  @!P0 LEA R25, P1, R2, R25, 0x5 ;  /* 0x0000001902198211 */ /* 0x000fe600078228ff */
[----:B------:R-:W-:Y:S01]  /*126d0*/  LDSM.16.M88.4 R168, [R193] ;  /* 0x00000000c1a8783b */ /* 0x000fe20000000200 */
[----:B------:R-:W-:Y:S02]  /*126e0*/  @!P0 LEA.HI.X R33, R27, c[0x0][0x1fc], R24, 0x1, P2 ;  /* 0x00007f001b218a11 */ /* 0x000fe400010f0c18 */
[----:B------:R-:W-:Y:S02]  /*126f0*/  @!P0 ISETP.GE.AND P2, PT, R228, c[0x0][0x1d4], PT ;  /* 0x00007500e4008a0c */ /* 0x000fe40003f46270 */
[----:B------:R-:W-:Y:S01]  /*12700*/  LDSM.16.M88.4 R172, [R200+0x800] ;  /* 0x00080000c8ac783b */ /* 0x000fe20000000200 */
[----:B------:R-:W-:Y:S02]  /*12710*/  @!P0 LEA.HI.X R2, R2, R26, R29, 0x5, P1 ;  /* 0x0000001a02028211 */ /* 0x000fe400008f2c1d */
[----:B------:R-:W-:Y:S02]  /*12720*/  @!P0 ISETP.GE.AND P1, PT, R212, c[0x0][0x1d4], PT ;  /* 0x00007500d4008a0c */ /* 0x000fe40003f26270 */
[----:B------:R-:W-:Y:S01]  /*12730*/  LDSM.16.M88.4 R176, [R200+0x1000] ;  /* 0x00100000c8b0783b */ /* 0x000fe20000000200 */
[----:B------:R-:W-:Y:S05]  /*12740*/  @!P0 IADD3 R24, P3, R25, R232, RZ ;  /* 0x000000e819188210 */ /* 0x000fea0007f7e0ff */
[----:B------:R-:W-:Y:S01]  /*12750*/  @!P0 IMAD.X R25, R2, 0x1, R227, P3 ;  /* 0x0000000102198824 */ /* 0x000fe200018e06e3 */
[----:B------:R-:W-:Y:S01]  /*12760*/  @!P0 LEA R242, P3, R24, c[0x0][0x1f8], 0x1 ;  /* 0x00007e0018f28a11 */ /* 0x000fe200078608ff */
[----:B------:R-:W-:Y:S01]  /*12770*/  @!P0 IMAD R2, R234, 0x6000, R10 ;  /* 0x00006000ea028824 */ /* 0x000fe200078e020a */
[C---:B-1----:R-:W-:Y:S03]  /*12780*/  HMMA.16816.F32 R4, R148.reuse, R152, RZ ;  /* 0x000000989404723c */ /* 0x042fe600000018ff */
[----:B------:R-:W-:Y:S05]  /*12790*/  @!P0 LEA.HI.X R243, R24, c[0x0][0x1fc], R25, 0x1, P3 ;  /* 0x00007f0018f38a11 */ /* 0x000fea00018f0c19 */
        /* <DEDUP_REMOVED lines=13> */
[----:B------:R3:W-:Y:S05]  /*12870*/  @!P0 LDGSTS.E.BYPASS.LTC128B.128 [R2+0x1000], [R242.64], !P2 ;  /* 0x01000000f2028fae */ /* 0x0007ea000d101d48 */
[----:B------:R3:W-:Y:S05]  /*12880*/  @!P0 LDGSTS.E.BYPASS.LTC128B.128 [R2+0x3000], [R242.64+0x80], !P1 ;  /* 0x03000080f2028fae */ /* 0x0007ea000c901d48 */
[----:B------:R3:W-:Y:S01]  /*12890*/  @!P0 LDGSTS.E.BYPASS.LTC128B.128 [R2+0x5000], [R242.64+0x100], !P5 ;  /* 0x05000100f2028fae */ /* 0x0007e2000e901d48 */
[C---:B------:R-:W-:Y:S02]  /*128a0*/  ISETP.GE.AND P0, PT, R234.reuse, 0x1, PT ;  /* 0x00000001ea00780c */ /* 0x040fe40003f06270 */
[----:B------:R-:W-:Y:S02]  /*128b0*/  IADD3 R234, R234, 0x1, RZ ;  /* 0x00000001eaea7810 */ /* 0x000fe40007ffe0ff */
[----:B------:R-:W-:Y:S02]  /*128c0*/  LDSM.16.M88.4 R180, [R192] ;  /* 0x00000000c0b4783b */ /* 0x000fe40000000200 */
[----:B------:R-:W-:Y:S03]  /*128d0*/  SEL R234, R234, RZ, !P0 ;  /* 0x000000ffeaea7207 */ /* 0x000fe60004000000 */
[----:B------:R-:W5:Y:S01]  /*128e0*/  LDSM.16.M88.4 R184, [R0] ;  /* 0x0000000000b8783b */ /* 0x000f620000000200 */
[C---:B----4-:R-:W-:Y:S04]  /*128f0*/  HMMA.16816.F32 R32, R148.reuse, R164, RZ ;  /* 0x000000a49420723c */ /* 0x050fe800000018ff */
[----:B------:R-:W4:Y:S04]  /*12900*/  LDSM.16.M88.4 R188, [R0+0x800] ;  /* 0x0008000000bc783b */ /* 0x000f280000000200 */
[----:B------:R-:W-:Y:S01]  /*12910*/  HMMA.16816.F32 R36, R148, R166, RZ ;  /* 0x000000a69424723c */ /* 0x000fe200000018ff */
[----:B------:R-:W2:Y:S05]  /*12920*/  LDSM.16.M88.4 R160, [R0+0x1000] ;  /* 0x0010000000a0783b */ /* 0x000eaa0000000200 */
[----:B------:R-:W2:Y:S01]  /*12930*/  LDSM.16.M88.4 R148, [R0+0x1800] ;  /* 0x001800000094783b */ /* 0x000ea20000000200 */
[----:B---3--:R-:W-:Y:S01]  /*12940*/  IMAD.IADD R2, R199, 0x1, R200 ;  /* 0x00000001c7027824 */ /* 0x008fe200078e02c8 */
[C---:B-1----:R-:W-:Y:S03]  /*12950*/  HMMA.16816.F32 R4, R168.reuse, R152, R4 ;  /* 0x00000098a804723c */ /* 0x042fe60000001804 */
[----:B------:R-:W0:Y:S05]  /*12960*/  LDGDEPBAR ;  /* 0x00000000000079af */ /* 0x000e2a0000000000 */
[C---:B------:R-:W-:Y:S01]  /*12970*/  HMMA.16816.F32 R12, R168.reuse, R154, R12 ;  /* 0x0000009aa80c723c */ /* 0x040fe2000000180c */
[----:B------:R-:W-:Y:S05]  /*12980*/  LDSM.16.M88.4 R152, [R147] ;  /* 0x000000009398783b */ /* 0x000fea0000000200 */
[----:B------:R-:W1:Y:S02]  /*12990*/  LDSM.16.M88.4 R164, [R2] ;  /* 0x0000000002a4783b */ /* 0x000e640000000200 */
[C---:B------:R-:W-:Y:S08]  /*129a0*/  HMMA.16816.F32 R16, R168.reuse, R172, R16 ;  /* 0x000000aca810723c */ /* 0x040ff00000001810 */
[C---:B------:R-:W-:Y:S01]  /*129b0*/  HMMA.16816.F32 R20, R168.reuse, R174, R20 ;  /* 0x000000aea814723c */ /* 0x040fe20000001814 */
[----:B------:R-:W3:Y:S07]  /*129c0*/  LDSM.16.M88.4 R172, [R2+0x800] ;  /* 0x0008000002ac783b */ /* 0x000eee0000000200 */
[C---:B------:R-:W-:Y:S08]  /*129d0*/  HMMA.16816.F32 R24, R168.reuse, R176, R24 ;  /* 0x000000b0a818723c */ /* 0x040ff00000001818 */
[C---:B------:R-:W-:Y:S01]  /*129e0*/  HMMA.16816.F32 R28, R168.reuse, R178, R28 ;  /* 0x000000b2a81c723c */ /* 0x040fe2000000181c */
[----:B------:R-:W1:Y:S07]  /*129f0*/  LDSM.16.M88.4 R176, [R2+0x1000] ;  /* 0x0010000002b0783b */ /* 0x000e6e0000000200 */
[C---:B--2---:R-:W-:Y:S08]  /*12a00*/  HMMA.16816.F32 R32, R168.reuse, R156, R32 ;  /* 0x0000009ca820723c */ /* 0x044ff00000001820 */
[----:B------:R-:W-:Y:S01]  /*12a10*/  HMMA.16816.F32 R36, R168, R158, R36 ;  /* 0x0000009ea824723c */ /* 0x000fe20000001824 */
[----:B------:R-:W2:Y:S05]  /*12a20*/  LDSM.16.M88.4 R156, [R2+0x1800] ;  /* 0x00180000029c783b */ /* 0x000eaa0000000200 */
[----:B------:R-:W-:Y:S02]  /*12a30*/  LDSM.16.M88.4 R168, [R196+0x4000] ;  /* 0x00400000c4a8783b */ /* 0x000fe40000000200 */
[C---:B-----5:R-:W-:Y:S08]  /*12a40*/  HMMA.16816.F32 R4, R180.reuse, R184, R4 ;  /* 0x000000b8b404723c */ /* 0x060ff00000001804 */
[C---:B------:R-:W-:Y:S01]  /*12a50*/  HMMA.16816.F32 R12, R180.reuse, R186, R12 ;  /* 0x000000bab40c723c */ /* 0x040fe2000000180c */
[----:B------:R-:W5:Y:S07]  /*12a60*/  LDSM.16.M88.4 R184, [R201+0x2000] ;  /* 0x00200000c9b8783b */ /* 0x000f6e0000000200 */
[C---:B----4-:R-:W-:Y:S08]  /*12a70*/  HMMA.16816.F32 R16, R180.reuse, R188, R16 ;  /* 0x000000bcb410723c */ /* 0x050ff00000001810 */
[C---:B------:R-:W-:Y:S01]  /*12a80*/  HMMA.16816.F32 R20, R180.reuse, R190, R20 ;  /* 0x000000beb414723c */ /* 0x040fe20000001814 */
[----:B------:R-:W4:Y:S07]  /*12a90*/  LDSM.16.M88.4 R188, [R201+0x2800] ;  /* 0x00280000c9bc783b */ /* 0x000f2e0000000200 */
[C---:B------:R-:W-:Y:S08]  /*12aa0*/  HMMA.16816.F32 R24, R180.reuse, R160, R24 ;  /* 0x000000a0b418723c */ /* 0x040ff00000001818 */
[C---:B------:R-:W-:Y:S01]  /*12ab0*/  HMMA.16816.F32 R28, R180.reuse, R162, R28 ;  /* 0x000000a2b41c723c */ /* 0x040fe2000000181c */
[----:B------:R-:W2:Y:S07]  /*12ac0*/  LDSM.16.M88.4 R160, [R201+0x3000] ;  /* 0x00300000c9a0783b */ /* 0x000eae0000000200 */
[C---:B------:R-:W-:Y:S08]  /*12ad0*/  HMMA.16816.F32 R32, R180.reuse, R148, R32 ;  /* 0x00000094b420723c */ /* 0x040ff00000001820 */
[----:B------:R-:W-:Y:S01]  /*12ae0*/  HMMA.16816.F32 R36, R180, R150, R36 ;  /* 0x00000096b424723c */ /* 0x000fe20000001824 */
[----:B------:R-:W2:Y:S05]  /*12af0*/  LDSM.16.M88.4 R148, [R201+0x3800] ;  /* 0x00380000c994783b */ /* 0x000eaa0000000200 */
[----:B------:R-:W-:Y:S02]  /*12b00*/  LDSM.16.M88.4 R180, [R200+0x2800] ;  /* 0x00280000c8b4783b */ /* 0x000fe40000000200 */
[C---:B-1----:R-:W-:Y:S08]  /*12b10*/  HMMA.16816.F32 R4, R152.reuse, R164, R4 ;  /* 0x000000a49804723c */ /* 0x042ff00000001804 */
[C---:B------:R-:W-:Y:S01]  /*12b20*/  HMMA.16816.F32 R12, R152.reuse, R166, R12 ;  /* 0x000000a6980c723c */ /* 0x040fe2000000180c */
[----:B------:R-:W-:Y:S07]  /*12b30*/  LDSM.16.M88.4 R164, [R193+0x4000] ;  /* 0x00400000c1a4783b */ /* 0x000fee0000000200 */
[C---:B---3--:R-:W-:Y:S08]  /*12b40*/  HMMA.16816.F32 R16, R152.reuse, R172, R16 ;  /* 0x000000ac9810723c */ /* 0x048ff00000001810 */
[C---:B------:R-:W-:Y:S01]  /*12b50*/  HMMA.16816.F32 R20, R152.reuse, R174, R20 ;  /* 0x000000ae9814723c */ /* 0x040fe20000001814 */
[----:B------:R-:W1:Y:S07]  /*12b60*/  LDSM.16.M88.4 R172, [R200+0x2000] ;  /* 0x00200000c8ac783b */ /* 0x000e6e0000000200 */
[C---:B------:R-:W-:Y:S08]  /*12b70*/  HMMA.16816.F32 R24, R152.reuse, R176, R24 ;  /* 0x000000b09818723c */ /* 0x040ff00000001818 */
[C---:B------:R-:W-:Y:S01]  /*12b80*/  HMMA.16816.F32 R28, R152.reuse, R178, R28 ;  /* 0x000000b2981c723c */ /* 0x040fe2000000181c */
[----:B------:R-:W3:Y:S07]  /*12b90*/  LDSM.16.M88.4 R176, [R200+0x3000] ;  /* 0x00300000c8b0783b */ /* 0x000eee0000000200 */
        /* <DEDUP_REMOVED lines=71> */
[----:B------:R1:W4:Y:S07]  /*13010*/  LDSM.16.M88.4 R172, [R2+0x4000] ;  /* 0x0040000002ac783b */ /* 0x00032e0000000200 */
[C---:B------:R-:W-:Y:S08]  /*13020*/  HMMA.16816.F32 R16, R156.reuse, R180, R16 ;  /* 0x000000b49c10723c */ /* 0x040ff00000001810 */
[C---:B------:R-:W-:Y:S01]  /*13030*/  HMMA.16816.F32 R20, R156.reuse, R182, R20 ;  /* 0x000000b69c14723c */ /* 0x040fe20000001814 */
[----:B------:R-:W4:Y:S07]  /*13040*/  LDSM.16.M88.4 R180, [R202+0x4800] ;  /* 0x00480000cab4783b */ /* 0x000f2e0000000200 */
[C---:B---3--:R-:W-:Y:S04]  /*13050*/  HMMA.16816.F32 R24, R156.reuse, R176, R24 ;  /* 0x000000b09c18723c */ /* 0x048fe80000001818 */
[----:B-1----:R-:W-:Y:S04]  /*13060*/  IMAD.IADD R2, R213, 0x1, R224 ;  /* 0x00000001d5027824 */ /* 0x002fe800078e02e0 */
[C---:B------:R-:W-:Y:S01]  /*13070*/  HMMA.16816.F32 R28, R156.reuse, R178, R28 ;  /* 0x000000b29c1c723c */ /* 0x040fe2000000181c */
[----:B------:R-:W1:Y:S07]  /*13080*/  LDSM.16.M88.4 R176, [R202+0x5000] ;  /* 0x00500000cab0783b */ /* 0x000e6e0000000200 */
[C---:B--2---:R-:W-:Y:S08]  /*13090*/  HMMA.16816.F32 R32, R156.reuse, R152, R32 ;  /* 0x000000989c20723c */ /* 0x044ff00000001820 */
[----:B------:R-:W-:Y:S01]  /*130a0*/  HMMA.16816.F32 R36, R156, R154, R36 ;  /* 0x0000009a9c24723c */ /* 0x000fe20000001824 */
[----:B------:R-:W2:Y:S07]  /*130b0*/  LDSM.16.M88.4 R152, [R202+0x5800] ;  /* 0x00580000ca98783b */ /* 0x000eae0000000200 */
[C---:B-----5:R-:W-:Y:S08]  /*130c0*/  HMMA.16816.F32 R4, R168.reuse, R184, R4 ;  /* 0x000000b8a804723c */ /* 0x060ff00000001804 */
[C---:B------:R-:W-:Y:S08]  /*130d0*/  HMMA.16816.F32 R12, R168.reuse, R186, R12 ;  /* 0x000000baa80c723c */ /* 0x040ff0000000180c */
[C---:B----4-:R-:W-:Y:S07]  /*130e0*/  HMMA.16816.F32 R16, R168.reuse, R188, R16 ;  /* 0x000000bca810723c */ /* 0x050fee0000001810 */
[----:B------:R-:W-:Y:S01]  /*130f0*/  IMAD.SHL.U32 R189, R240, 0x40, RZ ;  /* 0x00000040f0bd7824 */ /* 0x000fe200078e00ff */
[C---:B------:R-:W-:Y:S08]  /*13100*/  HMMA.16816.F32 R20, R168.reuse, R190, R20 ;  /* 0x000000bea814723c */ /* 0x040ff00000001814 */
[C---:B------:R-:W-:Y:S08]  /*13110*/  HMMA.16816.F32 R24, R168.reuse, R160, R24 ;  /* 0x000000a0a818723c */ /* 0x040ff00000001818 */
[C---:B------:R-:W-:Y:S08]  /*13120*/  HMMA.16816.F32 R28, R168.reuse, R162, R28 ;  /* 0x000000a2a81c723c */ /* 0x040ff0000000181c */
[C---:B------:R-:W-:Y:S08]  /*13130*/  HMMA.16816.F32 R32, R168.reuse, R148, R32 ;  /* 0x00000094a820723c */ /* 0x040ff00000001820 */
[----:B------:R-:W-:Y:S08]  /*13140*/  HMMA.16816.F32 R36, R168, R150, R36 ;  /* 0x00000096a824723c */ /* 0x000ff00000001824 */
[C---:B------:R-:W-:Y:S08]  /*13150*/  HMMA.16816.F32 R4, R164.reuse, R172, R4 ;  /* 0x000000aca404723c */ /* 0x040ff00000001804 */
[C---:B------:R-:W-:Y:S08]  /*13160*/  HMMA.16816.F32 R12, R164.reuse, R174, R12 ;  /* 0x000000aea40c723c */ /* 0x040ff0000000180c */
[C---:B------:R-:W-:Y:S07]  /*13170*/  HMMA.16816.F32 R16, R164.reuse, R180, R16 ;  /* 0x000000b4a410723c */ /* 0x040fee0000001810 */
[----:B------:R-:W-:Y:S01]  /*13180*/  @P4 IMAD.HI.U32 R180, R2, c[0x0][0x2c8], RZ ;  /* 0x0000b20002b44a27 */ /* 0x000fe200078e00ff */
[C---:B------:R-:W-:Y:S04]  /*13190*/  HMMA.16816.F32 R20, R164.reuse, R182, R20 ;  /* 0x000000b6a414723c */ /* 0x040fe80000001814 */
[----:B------:R-:W-:Y:S02]  /*131a0*/  @P4 SHF.R.U32.HI R2, RZ, c[0x0][0x2cc], R180 ;  /* 0x0000b300ff024a19 */ /* 0x000fe400000116b4 */
[----:B------:R-:W-:Y:S02]  /*131b0*/  ISETP.GE.AND P4, PT, R205, 0x1, PT ;  /* 0x00000001cd00780c */ /* 0x000fe40003f86270 */
[C---:B-1----:R-:W-:Y:S01]  /*131c0*/  HMMA.16816.F32 R24, R164.reuse, R176, R24 ;  /* 0x000000b0a418723c */ /* 0x042fe20000001818 */
[----:B------:R-:W1:Y:S03]  /*131d0*/  SHFL.IDX PT, R181, R2, RZ, 0x1c1f ;  /* 0x001c1fff02b57589 */ /* 0x000e6600000e0000 */
[----:B------:R-:W-:Y:S04]  /*131e0*/  IADD3 R180, -R218, 0x1, -R189 ;  /* 0x00000001dab47810 */ /* 0x000fe80007ffe9bd */
[C---:B------:R-:W-:Y:S04]  /*131f0*/  HMMA.16816.F32 R28, R164.reuse, R178, R28 ;  /* 0x000000b2a41c723c */ /* 0x040fe8000000181c */
[----:B------:R-:W-:Y:S04]  /*13200*/  IADD3 R180, -R223, R180, R226 ;  /* 0x000000b4dfb47210 */ /* 0x000fe80007ffe1e2 */
[C---:B--2---:R-:W-:Y:S04]  /*13210*/  HMMA.16816.F32 R32, R164.reuse, R152, R32 ;  /* 0x00000098a420723c */ /* 0x044fe80000001820 */
[C---:B------:R-:W-:Y:S02]  /*13220*/  IADD3 R182, R180.reuse, c[0x0][0x328], RZ ;  /* 0x0000ca00b4b67a10 */ /* 0x040fe40007ffe0ff */
[----:B------:R-:W-:Y:S02]  /*13230*/  IADD3 R180, R180, UR4, RZ ;  /* 0x00000004b4b47c10 */ /* 0x000fe4000fffe0ff */
[----:B------:R-:W-:Y:S04]  /*13240*/  HMMA.16816.F32 R36, R164, R154, R36 ;  /* 0x0000009aa424723c */ /* 0x000fe80000001824 */
[--C-:B-1----:R-:W-:Y:S02]  /*13250*/  IMAD.IADD R186, R182, 0x1, R181.reuse ;  /* 0x00000001b6ba7824 */ /* 0x102fe400078e02b5 */
[----:B------:R-:W-:Y:S02]  /*13260*/  IMAD.IADD R184, R180, 0x1, R181 ;  /* 0x00000001b4b87824 */ /* 0x000fe400078e02b5 */
        /* <DEDUP_REMOVED lines=14> */
.L_x_1940:
[----:B------:R-:W-:Y:S04]  /*13350*/  MOV R0, c[0x0][0x32c] ;  /* 0x0000cb0000007a02 */ /* 0x000fe80000000f00 */
[----:B------:R-:W-:Y:S11]  /*13360*/  ISETP.NE.AND P0, PT, R0, 0x1, PT ;  /* 0x000000010000780c */ /* 0x000ff60003f05270 */
[----:B------:R-:W-:Y:S02]  /*13370*/  @!UPT UIADD3 URZ, URZ, URZ, URZ ;  /* 0x0000003f3f3ff290 */ /* 0x000fe4000fffe03f */
[----:B------:R-:W-:Y:S05]  /*13380*/  @P0 IMAD.HI.U32 R0, R148, c[0x0][0x330], RZ ;  /* 0x0000cc0094000a27 */ /* 0x000fea00078e00ff */
[----:B------:R-:W-:Y:S02]  /*13390*/  @P0 SHF.R.U32.HI R148, RZ, c[0x0][0x334], R0 ;  /* 0x0000cd00ff940a19 */ /* 0x000fe40000011600 */
.L_x_1941:
[----:B------:R-:W-:Y:S05]  /*133a0*/  BSYNC B0 ;  /* 0x0000000000007941 */ /* 0x000fea0003800000 */
.L_x_1939:
[----:B------:R-:W-:Y:S04]  /*133b0*/  IMAD R151, R148, c[0x0][0x32c], -R189 ;  /* 0x0000cb0094977a24 */ /* 0x000fe800078e0abd */
[----:B------:R-:W-:Y:S05]  /*133c0*/  IMAD.IADD R151, R151, 0x1, -R218 ;  /* 0x0000000197977824 */ /* 0x000fea00078e0ada */
[----:B------:R-:W-:Y:S02]  /*133d0*/  IADD3 R149, R151, c[0x0][0x32c], RZ ;  /* 0x0000cb0097957a10 */ /* 0x000fe40007ffe0ff */
[----:B------:R-:W-:Y:S02]  /*133e0*/  IMNMX R184, R184, R151, !PT ;  /* 0x00000097b8b87217 */ /* 0x000fe40007800200 */
[----:B------:R-:W-:Y:S02]  /*133f0*/  IMNMX R186, R186, R149, PT ;  /* 0x00000095baba7217 */ /* 0x000fe40003800200 */
.L_x_1938:
        /* <DEDUP_REMOVED lines=66> */
.L_x_1944:
[----:B------:R-:W-:Y:S04]  /*13820*/  MOV R4, c[0x0][0x32c] ;  /* 0x0000cb0000047a02 */ /* 0x000fe80000000f00 */
[----:B------:R-:W-:Y:S11]  /*13830*/  ISETP.NE.AND P0, PT, R4, 0x1, PT ;  /* 0x000000010400780c */ /* 0x000ff60003f05270 */
[----:B------:R-:W-:Y:S02]  /*13840*/  @!UPT UIADD3 URZ, URZ, URZ, URZ ;  /* 0x0000003f3f3ff290 */ /* 0x000fe4000fffe03f */
[----:B------:R-:W-:Y:S05]  /*13850*/  @P0 IMAD.HI.U32 R4, R12, c[0x0][0x330], RZ ;  /* 0x0000cc000c040a27 */ /* 0x000fea00078e00ff */
[----:B------:R-:W-:Y:S02]  /*13860*/  @P0 SHF.R.U32.HI R12, RZ, c[0x0][0x334], R4 ;  /* 0x0000cd00ff0c0a19 */ /* 0x000fe40000011604 */
.L_x_1945:
[----:B------:R-:W-:Y:S05]  /*13870*/  BSYNC B0 ;  /* 0x0000000000007941 */ /* 0x000fea0003800000 */
.L_x_1943:
[----:B------:R-:W-:Y:S04]  /*13880*/  IMAD R189, R12, c[0x0][0x32c], -R189 ;  /* 0x0000cb000cbd7a24 */ /* 0x000fe800078e0abd */
[----:B------:R-:W-:Y:S05]  /*13890*/  IMAD.IADD R189, R189, 0x1, -R218 ;  /* 0x00000001bdbd7824 */ /* 0x000fea00078e0ada */
[----:B------:R-:W-:Y:S02]  /*138a0*/  IADD3 R17, R189, c[0x0][0x32c], RZ ;  /* 0x0000cb00bd117a10 */ /* 0x000fe40007ffe0ff */
[----:B------:R-:W-:Y:S02]  /*138b0*/  IMNMX R2, R2, R189, !PT ;  /* 0x000000bd02027217 */ /* 0x000fe40007800200 */
[----:B------:R-:W-:Y:S02]  /*138c0*/  IMNMX R0, R0, R17, PT ;  /* 0x0000001100007217 */ /* 0x000fe40003800200 */
.L_x_1942:
        /* <DEDUP_REMOVED lines=23> */
[----:B------:R-:W-:Y:S02]  /*13a40*/  FMNMX.FTZ R7, R12, R7, !PT ;  /* 0x000000070c077209 */ /* 0x000fe40007810000 */
[----:B------:R-:W-:Y:S02]  /*13a50*/  ISETP.LT.OR P2, PT, R0, 0xa, P0 ;  /* 0x0000000a0000780c */ /* 0x000fe40000741670 */
[----:B------:R-:W-:Y:S02]  /*13a60*/  FMNMX.FTZ R4, R185, R4, !PT ;  /* 0x00000004b9047209 */ /* 0x000fe40007810000 */
[----:B------:R-:W-:Y:S02]  /*13a70*/  ISETP.GT.AND P0, PT, R2, 0x11, P1 ;  /* 0x000000110200780c */ /* 0x000fe40000f04270 */
[----:B------:R-:W-:Y:S02]  /*13a80*/  FSEL R6, R15, -INF , !P2 ;  /* 0xff8000000f067808 */ /* 0x000fe40005000000 */
[----:B------:R-:W-:Y:S02]  /*13a90*/  ISETP.LT.OR P2, PT, R0, 0x11, P4 ;  /* 0x000000110000780c */ /* 0x000fe40002741670 */
[----:B------:R-:W-:Y:S02]  /*13aa0*/  FMNMX.FTZ R7, R14, R7, !PT ;  /* 0x000000070e077209 */ /* 0x000fe40007810000 */
        /* <DEDUP_REMOVED lines=36> */
[----:B------:R-:W-:Y:S02]  /*13cf0*/  ISETP.GT.AND P0, PT, R2, 0x31, P1 ;  /* 0x000000310200780c */ /* 0x000fe40000f04270 */
[----:B------:R-:W-:Y:S02]  /*13d00*/  ISETP.LT.OR P3, PT, R0, 0x31, P3 ;  /* 0x000000310000780c */ /* 0x000fe40001f61670 */
[----:B------:R-:W-:Y:S02]  /*13d10*/  FMNMX.FTZ R15, R184, R15, !PT ;  /* 0x0000000fb80f7209 */ /* 0x000fe40007810000 */
[----:B------:R-:W-:Y:S02]  /*13d20*/  FSEL R158, R34, -INF , !P3 ;  /* 0xff800000229e7808 */ /* 0x000fe40005800000 */
[----:B------:R-:W-:Y:S02]  /*13d30*/  FMNMX.FTZ R15, R162, R15, !PT ;  /* 0x0000000fa20f7209 */ /* 0x000fe40007810000 */
[----:B------:R-:W-:Y:S02]  /*13d40*/  ISETP.LT.OR P2, PT, R0, 0x32, P0 ;  /* 0x000000320000780c */ /* 0x000fe40000741670 */
[----:B------:R-:W-:Y:S02]  /*13d50*/  ISETP.GT.AND P4, PT, R2, 0x38, P1 ;  /* 0x000000380200780c */ /* 0x000fe40000f84270 */
[----:B------:R-:W-:Y:S02]  /*13d60*/  FSEL R156, R35, -INF , !P2 ;  /* 0xff800000239c7808 */ /* 0x000fe40005000000 */
[----:B------:R-:W-:Y:S02]  /*13d70*/  FMNMX.FTZ R15, R158, R15, !PT ;  /* 0x0000000f9e0f7209 */ /* 0x000fe40007810000 */
[----:B------:R-:W-:Y:S02]  /*13d80*/  ISETP.GT.AND P0, PT, R2, 0x39, P1 ;  /* 0x000000390200780c */ /* 0x000fe40000f04270 */
[----:B------:R-:W-:Y:S02]  /*13d90*/  ISETP.LT.OR P1, PT, R0, 0x39, P4 ;  /* 0x000000390000780c */ /* 0x000fe40002721670 */
[----:B------:R-:W-:Y:S02]  /*13da0*/  FMNMX.FTZ R15, R156, R15, !PT ;  /* 0x0000000f9c0f7209 */ /* 0x000fe40007810000 */
[----:B------:R-:W-:Y:S02]  /*13db0*/  FSEL R154, R38, -INF , !P1 ;  /* 0xff800000269a7808 */ /* 0x000fe40004800000 */
        /* <DEDUP_REMOVED lines=356> */
[C---:B------:R-:W-:Y:S04]  /*15400*/  HMMA.16816.F32 R120, R148.reuse, R124, R32 ;  /* 0x0000007c9478723c */ /* 0x040fe80000001820 */
[----:B------:R-:W-:Y:S04]  /*15410*/  @P0 SHF.R.S32.HI R3, RZ, 0x1f, R20 ;  /* 0x0000001fff030819 */ /* 0x000fe80000011414 */
[C---:B------:R-:W-:Y:S04]  /*15420*/  HMMA.16816.F32 R124, R148.reuse, R126, R36 ;  /* 0x0000007e947c723c */ /* 0x040fe80000001824 */
[----:B------:R-:W-:Y:S04]  /*15430*/  @P0 IMAD R3, R3, c[0x0][0x1e0], RZ ;  /* 0x0000780003030a24 */ /* 0x000fe800078e02ff */
[C---:B------:R-:W-:Y:S04]  /*15440*/  HMMA.16816.F32 R40, R148.reuse, R152, R40 ;  /* 0x000000989428723c */ /* 0x040fe80000001828 */
[C---:B------:R-:W-:Y:S02]  /*15450*/  @P0 IMAD R3, R20.reuse, c[0x0][0x1e4], R3 ;  /* 0x0000790014030a24 */ /* 0x040fe400078e0203 */
[----:B------:R-:W-:Y:S02]  /*15460*/  @P0 IMAD.WIDE.U32 R20, R20, c[0x0][0x1e0], RZ ;  /* 0x0000780014140a25 */ /* 0x000fe400078e00ff */
        /* <DEDUP_REMOVED lines=8> */
[C---:B--2---:R-:W-:Y:S08]  /*154f0*/  HMMA.16816.F32 R72, R148.reuse, R12, R72 ;  /* 0x0000000c9448723c */ /* 0x044ff00000001848 */
[C---:B------:R-:W-:Y:S01]  /*15500*/  HMMA.16816.F32 R76, R148.reuse, R14, R76 ;  /* 0x0000000e944c723c */ /* 0x040fe2000000184c */
[----:B------:R2:W3:Y:S07]  /*15510*/  LDSM.16.MT88.4 R12, [R9+0x5800] ;  /* 0x00580000090c783b */ /* 0x0004ee0000004200 */
[C---:B----4-:R-:W-:Y:S07]  /*15520*/  HMMA.16816.F32 R80, R148.reuse, R16, R80 ;  /* 0x000000109450723c */ /* 0x050fee0000001850 */
[----:B------:R-:W-:Y:S01]  /*15530*/  @P0 IADD3 R17, R21, R3, RZ ;  /* 0x0000000315110210 */ /* 0x000fe20007ffe0ff */
[C---:B------:R-:W-:Y:S01]  /*15540*/  HMMA.16816.F32 R84, R148.reuse, R18, R84 ;  /* 0x000000129454723c */ /* 0x040fe20000001854 */
[----:B------:R-:W-:Y:S03]  /*15550*/  @P0 MOV R16, c[0x0][0x1e0] ;  /* 0x0000780000100a02 */ /* 0x000fe60000000f00 */
[C---:B------:R-:W-:Y:S02]  /*15560*/  @P0 SHF.L.U32 R3, R20.reuse, 0x6, RZ ;  /* 0x0000000614030819 */ /* 0x040fe400000006ff */
[----:B------:R-:W-:Y:S02]  /*15570*/  @P0 SHF.L.U64.HI R17, R20, 0x6, R17 ;  /* 0x0000000614110819 */ /* 0x000fe40000010211 */
[----:B------:R-:W-:Y:S01]  /*15580*/  @P0 IADD3 R20, P3, R3, R236, RZ ;  /* 0x000000ec03140210 */ /* 0x000fe20007f7e0ff */
[C---:B-1----:R-:W-:Y:S03]  /*15590*/  HMMA.16816.F32 R88, R148.reuse, R4, R88 ;  /* 0x000000049458723c */ /* 0x042fe60000001858 */
[----:B------:R-:W-:Y:S01]  /*155a0*/  @P0 LEA R18, P2, R20, c[0x0][0x1c8], 0x1 ;  /* 0x0000720014120a11 */ /* 0x000fe200078408ff */
[----:B--2---:R-:W-:Y:S01]  /*155b0*/  FADD.FTZ R9, R185, R182 ;  /* 0x000000b6b9097221 */ /* 0x004fe20000010000 */
[----:B------:R-:W-:Y:S02]  /*155c0*/  @P0 MOV R19, c[0x0][0x1e4] ;  /* 0x0000790000130a02 */ /* 0x000fe40000000f00 */
[----:B------:R-:W-:Y:S01]  /*155d0*/  @P0 LEA R21, P1, R16, R3, 0x5 ;  /* 0x0000000310150211 */ /* 0x000fe200078228ff */
[C---:B------:R-:W-:Y:S04]  /*155e0*/  HMMA.16816.F32 R92, R148.reuse, R6, R92 ;  /* 0x00000006945c723c */ /* 0x040fe8000000185c */
[----:B------:R-:W-:Y:S01]  /*155f0*/  @P0 IADD3.X R3, R17, R230, RZ, P3, !PT ;  /* 0x000000e611030210 */ /* 0x000fe20001ffe4ff */
[----:B------:R-:W-:Y:S01]  /*15600*/  FADD.FTZ R9, R186, R9 ;  /* 0x00000009ba097221 */ /* 0x000fe20000010000 */
[----:B------:R-:W-:Y:S02]  /*15610*/  @P0 LEA.HI.X R17, R16, R17, R19, 0x5, P1 ;  /* 0x0000001110110211 */ /* 0x000fe400008f2c13 */
[----:B------:R-:W-:Y:S01]  /*15620*/  @P0 LEA.HI.X R19, R20, c[0x0][0x1cc], R3, 0x1, P2 ;  /* 0x0000730014130a11 */ /* 0x000fe200010f0c03 */
[----:B------:R-:W-:Y:S01]  /*15630*/  @P0 IMAD R3, R234, 0x6000, R11 ;  /* 0x00006000ea030824 */ /* 0x000fe200078e020b */
[----:B------:R-:W-:Y:S01]  /*15640*/  @P0 ISETP.GE.AND P2, PT, R228, c[0x0][0x1d4], PT ;  /* 0x00007500e4000a0c */ /* 0x000fe20003f46270 */
[C---:B---3--:R-:W-:Y:S03]  /*15650*/  HMMA.16816.F32 R96, R148.reuse, R12, R96 ;  /* 0x0000000c9460723c */ /* 0x048fe60000001860 */
[----:B------:R-:W-:Y:S01]  /*15660*/  @P0 ISETP.GE.AND P1, PT, R212, c[0x0][0x1d4], PT ;  /* 0x00007500d4000a0c */ /* 0x000fe20003f26270 */
[----:B------:R-:W-:Y:S01]  /*15670*/  FADD.FTZ R184, R184, R9 ;  /* 0x00000009b8b87221 */ /* 0x000fe20000010000 */
[----:B------:R-:W-:Y:S03]  /*15680*/  @P0 IADD3 R21, P3, R21, R236, RZ ;  /* 0x000000ec15150210 */ /* 0x000fe60007f7e0ff */
[----:B------:R-:W-:Y:S04]  /*15690*/  HMMA.16816.F32 R100, R148, R14, R100 ;  /* 0x0000000e9464723c */ /* 0x000fe80000001864 */
[----:B------:R-:W-:Y:S01]  /*156a0*/  @!PT LDS RZ, [RZ] ;  /* 0x00000000fffff984 */ /* 0x000fe20000000800 */
[----:B------:R-:W-:Y:S01]  /*156b0*/  @!PT LDS RZ, [RZ] ;  /* 0x00000000fffff984 */ /* 0x000fe20000000800 */
[----:B------:R-:W-:Y:S01]  /*156c0*/  @!PT LDS RZ, [RZ] ;  /* 0x00000000fffff984 */ /* 0x000fe20000000800 */
[----:B------:R1:W-:Y:S01]  /*156d0*/  @P0 LDGSTS.E.BYPASS.LTC128B.128 [R3], [R18.64], !P2 ;  /* 0x0000000012030fae */ /* 0x0003e2000d101d48 */
[----:B------:R-:W-:Y:S01]  /*156e0*/  @P0 IADD3.X R16, R17, R230, RZ, P3, !PT ;  /* 0x000000e611100210 */ /* 0x000fe20001ffe4ff */
[----:B------:R-:W-:Y:S01]  /*156f0*/  FADD.FTZ R184, R189, R184 ;  /* 0x000000b8bdb87221 */ /* 0x000fe20000010000 */
[C---:B------:R-:W-:Y:S05]  /*15700*/  @P0 LEA R4, P3, R21.reuse, c[0x0][0x1c8], 0x1 ;  /* 0x0000720015040a11 */ /* 0x040fea00078608ff */
[----:B------:R1:W-:Y:S01]  /*15710*/  @P0 LDGSTS.E.BYPASS.LTC128B.128 [R3+0x2000], [R18.64+0x80], !P1 ;  /* 0x0200008012030fae */ /* 0x0003e2000c901d48 */
[----:B------:R-:W-:Y:S01]  /*15720*/  @P0 LEA.HI.X R5, R21, c[0x0][0x1cc], R16, 0x1, P3 ;  /* 0x0000730015050a11 */ /* 0x000fe200018f0c10 */
[----:B------:R-:W-:Y:S04]  /*15730*/  FADD.FTZ R241, R241, R184 ;  /* 0x000000b8f1f17221 */ /* 0x000fe80000010000 */
[----:B------:R-:W-:Y:S02]  /*15740*/  FADD.FTZ R242, R242, R241 ;  /* 0x000000f1f2f27221 */ /* 0x000fe40000010000 */
[----:B------:R1:W-:Y:S02]  /*15750*/  @P0 LDGSTS.E.BYPASS.LTC128B.128 [R3+0x4000], [R18.64+0x100], !P5 ;  /* 0x0400010012030fae */ /* 0x0003e4000e901d48 */
[----:B------:R-:W-:Y:S04]  /*15760*/  FADD.FTZ R243, R243, R242 ;  /* 0x000000f2f3f37221 */ /* 0x000fe80000010000 */
[----:B------:R-:W-:Y:S02]  /*15770*/  FADD.FTZ R238, R244, R243 ;  /* 0x000000f3f4ee7221 */ /* 0x000fe40000010000 */
[----:B------:R1:W-:Y:S08]  /*15780*/  @P0 LDGSTS.E.BYPASS.LTC128B.128 [R3+0x1000], [R4.64], !P2 ;  /* 0x0100000004030fae */ /* 0x0003f0000d101d48 */
[----:B------:R1:W-:Y:S01]  /*15790*/  @P0 LDGSTS.E.BYPASS.LTC128B.128 [R3+0x3000], [R4.64+0x80], !P1 ;  /* 0x0300008004030fae */ /* 0x0003e2000c901d48 */
[C---:B------:R-:W-:Y:S02]  /*157a0*/  ISETP.GE.AND P1, PT, R197.reuse, 0x1, PT ;  /* 0x00000001c500780c */ /* 0x040fe40003f26270 */
[----:B------:R-:W-:Y:S04]  /*157b0*/  IADD3 R197, R197, 0x1, RZ ;  /* 0x00000001c5c57810 */ /* 0x000fe80007ffe0ff */
[----:B------:R-:W-:Y:S01]  /*157c0*/  SEL R197, R197, RZ, !P1 ;  /* 0x000000ffc5c57207 */ /* 0x000fe20004800000 */
[----:B------:R1:W-:Y:S01]  /*157d0*/  @P0 LDGSTS.E.BYPASS.LTC128B.128 [R3+0x5000], [R4.64+0x100], !P5 ;  /* 0x0500010004030fae */ /* 0x0003e2000e901d48 */
[C---:B------:R-:W-:Y:S02]  /*157e0*/  ISETP.GT.AND P0, PT, R240.reuse, R239, PT ;  /* 0x000000eff000720c */ /* 0x040fe40003f04270 */
[----:B------:R-:W-:Y:S05]  /*157f0*/  IADD3 R240, R240, -0x1, RZ ;  /* 0xfffffffff0f07810 */ /* 0x000fea0007ffe0ff */
[----:B------:R-:W0:Y:S01]  /*15800*/  LDGDEPBAR ;  /* 0x00000000000079af */ /* 0x000e220000000000 */
[----:B-1----:R-:W-:Y:S05]  /*15810*/  MOV R3, R0 ;  /* 0x0000000000037202 */ /* 0x002fea0000000f00 */
[----:B------:R-:W-:-:S05]  /*15820*/  @P0 BRA `(.L_x_1946) ;  /* 0xffffccb000000947 */ /* 0x000fca000383ffff */
.L_x_1937:
[----:B------:R-:W-:Y:S02]  /*15830*/  ISETP.NE.AND P1, PT, R220, 0x1, PT ;  /* 0x00000001dc00780c */ /* 0x000fe40003f25270 */
[----:B------:R-:W-:-:S02]  /*15840*/  IADD3 R6, R224, 0x7f, RZ ;  /* 0x0000007fe0067810 */ /* 0x000fc40007ffe0ff */
[----:B------:R-:W-:Y:S02]  /*15850*/  ISETP.GE.AND P0, PT, R205, 0x1, PT ;  /* 0x00000001cd00780c */ /* 0x000fe40003f06270 */
[----:B------:R-:W-:-:S07]  /*15860*/  IADD3 R3, R226, 0x1, -R223 ;  /* 0x00000001e2037810 */ /* 0x000fce0007ffe8df */
        /* <DEDUP_REMOVED lines=15> */
.L_x_1949:
[----:B------:R-:W-:-:S04]  /*15960*/  MOV R3, c[0x0][0x32c] ;  /* 0x0000cb0000037a02 */ /* 0x000fc80000000f00 */
[----:B------:R-:W-:-:S13]  /*15970*/  ISETP.NE.AND P0, PT, R3, 0x1, PT ;  /* 0x000000010300780c */ /* 0x000fda0003f05270 */
[----:B------:R-:W-:-:S05]  /*15980*/  @P0 IMAD.HI.U32 R3, R5, c[0x0][0x330], RZ ;  /* 0x0000cc0005030a27 */ /* 0x000fca00078e00ff */
[----:B------:R-:W-:Y:S02]  /*15990*/  @P0 SHF.R.U32.HI R5, RZ, c[0x0][0x334], R3 ;  /* 0x0000cd00ff050a19 */ /* 0x000fe40000011603 */
.L_x_1950:
[----:B------:R-:W-:Y:S05]  /*159a0*/  BSYNC B0 ;  /* 0x0000000000007941 */ /* 0x000fea0003800000 */
.L_x_1948:
[----:B------:R-:W-:-:S05]  /*159b0*/  IMAD R5, R5, c[0x0][0x32c], RZ ;  /* 0x0000cb0005057a24 */ /* 0x000fca00078e02ff */
[----:B------:R-:W-:-:S04]  /*159c0*/  IMNMX R4, R4, R5, !PT ;  /* 0x0000000504047217 */ /* 0x000fc80007800200 */
.L_x_1947:
        /* <DEDUP_REMOVED lines=10> */
.L_x_1952:
        /* <DEDUP_REMOVED lines=11> */
[----:B------:R-:W-:Y:S02]  /*15b20*/  @!P0 MOV R2, c[0x0][0x208] ;  /* 0x0000820000028a02 */ /* 0x000fe40000000f00 */
[----:B------:R-:W-:Y:S01]  /*15b30*/  @!P0 MOV R169, c[0x0][0x20c] ;  /* 0x0000830000a98a02 */ /* 0x000fe20000000f00 */
[----:B------:R-:W-:Y:S01]  /*15b40*/  @!P0 IMAD R0, R0, c[0x0][0x208], RZ ;  /* 0x0000820000008a24 */ /* 0x000fe200078e02ff */
[----:B------:R-:W-:Y:S01]  /*15b50*/  @!P0 SHF.L.U32 R167, R32, 0x6, RZ ;  /* 0x0000000620a78819 */ /* 0x000fe200000006ff */
[----:B------:R-:W-:Y:S01]  /*15b60*/  @!P0 IMAD R180, R234, 0x6000, R10 ;  /* 0x00006000eab48824 */ /* 0x000fe200078e020a */
[----:B------:R-:W-:Y:S01]  /*15b70*/  LDSM.16.M88.4 R36, [R196] ;  /* 0x00000000c424783b */ /* 0x000fe20000000200 */
[----:B------:R-:W-:Y:S01]  /*15b80*/  @!P0 IMAD R0, R240, c[0x0][0x20c], R0 ;  /* 0x00008300f0008a24 */ /* 0x000fe200078e0200 */
[----:B------:R-:W-:Y:S02]  /*15b90*/  @!P0 IADD3 R165, P3, R167, R232, RZ ;  /* 0x000000e8a7a58210 */ /* 0x000fe40007f7e0ff */
[----:B------:R-:W-:Y:S02]  /*15ba0*/  @!P0 LEA R167, P1, R2, R167, 0x5 ;  /* 0x000000a702a78211 */ /* 0x000fe400078228ff */
[----:B------:R-:W-:Y:S02]  /*15bb0*/  @!P0 IADD3 R0, R33, R0, RZ ;  /* 0x0000000021008210 */ /* 0x000fe40007ffe0ff */
[----:B------:R-:W1:Y:S01]  /*15bc0*/  LDSM.16.M88.4 R12, [R184] ;  /* 0x00000000b80c783b */ /* 0x000e620000000200 */
[C---:B------:R-:W-:Y:S02]  /*15bd0*/  @!P0 LEA R176, P2, R165.reuse, c[0x0][0x1f8], 0x1 ;  /* 0x00007e00a5b08a11 */ /* 0x040fe400078408ff */
[----:B------:R-:W-:Y:S04]  /*15be0*/  @!P0 SHF.L.U64.HI R0, R32, 0x6, R0 ;  /* 0x0000000620008819 */ /* 0x000fe80000010200 */
[-C--:B------:R-:W-:Y:S01]  /*15bf0*/  @!P0 IADD3.X R164, R0, R227.reuse, RZ, P3, !PT ;  /* 0x000000e300a48210 */ /* 0x080fe20001ffe4ff */
[----:B------:R-:W2:Y:S01]  /*15c00*/  LDSM.16.M88.4 R20, [R184+0x800] ;  /* 0x00080000b814783b */ /* 0x000ea20000000200 */
[----:B------:R-:W-:Y:S02]  /*15c10*/  @!P0 LEA.HI.X R2, R2, R0, R169, 0x5, P1 ;  /* 0x0000000002028211 */ /* 0x000fe400008f2ca9 */
[----:B------:R-:W-:Y:S02]  /*15c20*/  @!P0 LEA.HI.X R177, R165, c[0x0][0x1fc], R164, 0x1, P2 ;  /* 0x00007f00a5b18a11 */ /* 0x000fe400010f0ca4 */
[----:B------:R-:W-:Y:S02]  /*15c30*/  @!P0 IADD3 R0, P3, R167, R232, RZ ;  /* 0x000000e8a7008210 */ /* 0x000fe40007f7e0ff */
[----:B------:R-:W-:Y:S01]  /*15c40*/  @!P0 ISETP.GE.AND P2, PT, R228, c[0x0][0x1d4], PT ;  /* 0x00007500e4008a0c */ /* 0x000fe20003f46270 */
[----:B------:R-:W3:Y:S01]  /*15c50*/  LDSM.16.M88.4 R28, [R184+0x1000] ;  /* 0x00100000b81c783b */ /* 0x000ee20000000200 */
[----:B------:R-:W-:Y:S07]  /*15c60*/  @!P0 ISETP.GE.AND P1, PT, R212, c[0x0][0x1d4], PT ;  /* 0x00007500d4008a0c */ /* 0x000fee0003f26270 */
[----:B------:R-:W4:Y:S08]  /*15c70*/  LDSM.16.M88.4 R148, [R184+0x1800] ;  /* 0x00180000b894783b */ /* 0x000f300000000200 */
[----:B------:R-:W-:Y:S01]  /*15c80*/  LDSM.16.M88.4 R152, [R193] ;  /* 0x00000000c198783b */ /* 0x000fe20000000200 */
[C---:B-1----:R-:W-:Y:S07]  /*15c90*/  HMMA.16816.F32 R4, R36.reuse, R12, RZ ;  /* 0x0000000c2404723c */ /* 0x042fee00000018ff */
[----:B------:R-:W1:Y:S01]  /*15ca0*/  LDSM.16.M88.4 R156, [R8] ;  /* 0x00000000089c783b */ /* 0x000e620000000200 */
[C---:B------:R-:W-:Y:S07]  /*15cb0*/  HMMA.16816.F32 R12, R36.reuse, R14, RZ ;  /* 0x0000000e240c723c */ /* 0x040fee00000018ff */
[----:B------:R-:W5:Y:S01]  /*15cc0*/  LDSM.16.M88.4 R160, [R8+0x800] ;  /* 0x0008000008a0783b */ /* 0x000f620000000200 */
[C---:B--2---:R-:W-:Y:S07]  /*15cd0*/  HMMA.16816.F32 R16, R36.reuse, R20, RZ ;  /* 0x000000142410723c */ /* 0x044fee00000018ff */
[----:B------:R-:W2:Y:S01]  /*15ce0*/  LDSM.16.M88.4 R164, [R8+0x1000] ;  /* 0x0010000008a4783b */ /* 0x000ea20000000200 */
[C---:B------:R-:W-:Y:S08]  /*15cf0*/  HMMA.16816.F32 R20, R36.reuse, R22, RZ ;  /* 0x000000162414723c */ /* 0x040ff000000018ff */
[C---:B---3--:R-:W-:Y:S08]  /*15d00*/  HMMA.16816.F32 R24, R36.reuse, R28, RZ ;  /* 0x0000001c2418723c */ /* 0x048ff000000018ff */
[C---:B------:R-:W-:Y:S08]  /*15d10*/  HMMA.16816.F32 R28, R36.reuse, R30, RZ ;  /* 0x0000001e241c723c */ /* 0x040ff000000018ff */
[C---:B----4-:R-:W-:Y:S07]  /*15d20*/  HMMA.16816.F32 R32, R36.reuse, R148, RZ ;  /* 0x000000942420723c */ /* 0x050fee00000018ff */
[----:B------:R-:W-:Y:S01]  /*15d30*/  @!P0 IADD3.X R149, R2, R227, RZ, P3, !PT ;  /* 0x000000e302958210 */ /* 0x000fe20001ffe4ff */
[----:B------:R-:W-:Y:S01]  /*15d40*/  HMMA.16816.F32 R36, R36, R150, RZ ;  /* 0x000000962424723c */ /* 0x000fe200000018ff */
[C---:B------:R-:W-:Y:S03]  /*15d50*/  @!P0 LEA R182, P3, R0.reuse, c[0x0][0x1f8], 0x1 ;  /* 0x00007e0000b68a11 */ /* 0x040fe600078608ff */
[C---:B------:R-:W-:Y:S02]  /*15d60*/  IADD3 R2, R199.reuse, R8, RZ ;  /* 0x00000008c7027210 */ /* 0x040fe40007ffe0ff */
[----:B------:R-:W-:Y:S02]  /*15d70*/  @!P0 LEA.HI.X R183, R0, c[0x0][0x1fc], R149, 0x1, P3 ;  /* 0x00007f0000b78a11 */ /* 0x000fe400018f0c95 */
[C---:B-1----:R-:W-:Y:S01]  /*15d80*/  HMMA.16816.F32 R4, R152.reuse, R156, R4 ;  /* 0x0000009c9804723c */ /* 0x042fe20000001804 */
[----:B------:R-:W1:Y:S04]  /*15d90*/  LDSM.16.M88.4 R148, [R8+0x1800] ;  /* 0x001800000894783b */ /* 0x000e680000000200 */
[----:B------:R-:W-:Y:S03]  /*15da0*/  IADD3 R0, R199, R184, RZ ;  /* 0x000000b8c7007210 */ /* 0x000fe60007ffe0ff */
[C---:B------:R-:W-:Y:S01]  /*15db0*/  HMMA.16816.F32 R12, R152.reuse, R158, R12 ;  /* 0x0000009e980c723c */ /* 0x040fe2000000180c */
[----:B------:R-:W-:Y:S01]  /*15dc0*/  @!PT LDS RZ, [RZ] ;  /* 0x00000000fffff984 */ /* 0x000fe20000000800 */
[----:B------:R-:W-:Y:S01]  /*15dd0*/  @!PT LDS RZ, [RZ] ;  /* 0x00000000fffff984 */ /* 0x000fe20000000800 */
[----:B------:R-:W-:Y:S01]  /*15de0*/  @!PT LDS RZ, [RZ] ;  /* 0x00000000fffff984 */ /* 0x000fe20000000800 */
[----:B------:R3:W-:Y:S07]  /*15df0*/  @!P0 LDGSTS.E.BYPASS.LTC128B.128 [R180], [R176.64], !P2 ;  /* 0x00000000b0b48fae */ /* 0x0007ee000d101d48 */
[C---:B-----5:R-:W-:Y:S01]  /*15e00*/  HMMA.16816.F32 R16, R152.reuse, R160, R16 ;  /* 0x000000a09810723c */ /* 0x060fe20000001810 */
[----:B------:R3:W-:Y:S07]  /*15e10*/  @!P0 LDGSTS.E.BYPASS.LTC128B.128 [R180+0x2000], [R176.64+0x80], !P1 ;  /* 0x02000080b0b48fae */ /* 0x0007ee000c901d48 */
[C---:B------:R-:W-:Y:S01]  /*15e20*/  HMMA.16816.F32 R20, R152.reuse, R162, R20 ;  /* 0x000000a29814723c */ /* 0x040fe20000001814 */
[----:B------:R3:W-:Y:S07]  /*15e30*/  @!P0 LDGSTS.E.BYPASS.LTC128B.128 [R180+0x4000], [R176.64+0x100], !P5 ;  /* 0x04000100b0b48fae */ /* 0x0007ee000e901d48 */
[C---:B--2---:R-:W-:Y:S01]  /*15e40*/  HMMA.16816.F32 R24, R152.reuse, R164, R24 ;  /* 0x000000a49818723c */ /* 0x044fe20000001818 */
        /* <DEDUP_REMOVED lines=246> */
[----:B------:R-:W-:Y:S02]  /*16db0*/  FMUL.FTZ R123, R3, R123 ;  /* 0x0000007b037b7220 */ /* 0x000fe40000410000 */
[--C-:B------:R-:W-:Y:S02]  /*16dc0*/  FFMA.FTZ R200, R34, c[0x0][0x2d0], -R179.reuse ;  /* 0x0000b40022c87a23 */ /* 0x100fe400000108b3 */
[--C-:B------:R-:W-:Y:S02]  /*16dd0*/  FFMA.FTZ R201, R35, c[0x0][0x2d0], -R179.reuse ;  /* 0x0000b40023c97a23 */ /* 0x100fe400000108b3 */
[C---:B------:R-:W-:Y:S02]  /*16de0*/  FMUL.FTZ R124, R8.reuse, R124 ;  /* 0x0000007c087c7220 */ /* 0x040fe40000410000 */
[C---:B------:R-:W-:Y:S01]  /*16df0*/  FMUL.FTZ R125, R8.reuse, R125 ;  /* 0x0000007d087d7220 */ /* 0x040fe20000410000 */
        /* <DEDUP_REMOVED lines=16> */
[----:B-----5:R-:W-:Y:S01]  /*16f00*/  F2FP.PACK_AB R135, R178, R177 ;  /* 0x000000b1b287723e */ /* 0x020fe200000000ff */
[C---:B------:R-:W-:Y:S02]  /*16f10*/  FMUL.FTZ R50, R3.reuse, R50 ;  /* 0x0000003203327220 */ /* 0x040fe40000410000 */
[C---:B------:R-:W-:Y:S02]  /*16f20*/  FMUL.FTZ R51, R3.reuse, R51 ;  /* 0x0000003303337220 */ /* 0x040fe40000410000 */
[C---:B------:R-:W-:Y:S01]  /*16f30*/  FMUL.FTZ R52, R8.reuse, R52 ;  /* 0x0000003408347220 */ /* 0x040fe20000410000 */
[----:B------:R-:W2:Y:S01]  /*16f40*/  MUFU.EX2 R184, R184 ;  /* 0x000000b800b87308 */ /* 0x000ea20000000800 */
        /* <DEDUP_REMOVED lines=107> */
[C---:B-----5:R-:W-:Y:S01]  /*17600*/  F2FP.PACK_AB R17, R185.reuse, R186 ;  /* 0x000000bab911723e */ /* 0x060fe200000000ff */
        /* <DEDUP_REMOVED lines=8> */
[----:B------:R-:W-:Y:S04]  /*17690*/  FADD.FTZ R181, R181, R172 ;  /* 0x000000acb5b57221 */ /* 0x000fe80000010000 */
[C---:B------:R-:W-:Y:S04]  /*176a0*/  HMMA.16816.F32 R104, R16.reuse, R156, R104 ;  /* 0x0000009c1068723c */ /* 0x040fe80000001868 */
[----:B------:R-:W-:Y:S04]  /*176b0*/  FADD.FTZ R182, R182, R181 ;  /* 0x000000b5b6b67221 */ /* 0x000fe80000010000 */
[C---:B------:R-:W-:Y:S01]  /*176c0*/  HMMA.16816.F32 R108, R16.reuse, R158, R108 ;  /* 0x0000009e106c723c */ /* 0x040fe2000000186c */
[----:B------:R-:W-:Y:S03]  /*176d0*/  LDSM.16.MT88.4 R156, [R9+0x3000] ;  /* 0x00300000099c783b */ /* 0x000fe60000004200 */
        /* <DEDUP_REMOVED lines=27> */
[----:B------:R-:W-:Y:S01]  /*17890*/  MUFU.EX2 R162, R162 ;  /* 0x000000a200a27308 */ /* 0x000fe20000000800 */
[----:B------:R-:W1:Y:S02]  /*178a0*/  LDSM.16.MT88.4 R132, [R168+0x4800] ;  /* 0x00480000a884783b */ /* 0x000e640000004200 */
[C---:B---3--:R-:W-:Y:S07]  /*178b0*/  HMMA.16816.F32 R64, R16.reuse, R128, R64 ;  /* 0x000000801040723c */ /* 0x048fee0000001840 */
[----:B------:R-:W3:Y:S01]  /*178c0*/  MUFU.EX2 R163, R163 ;  /* 0x000000a300a37308 */ /* 0x000ee20000000800 */
        /* <DEDUP_REMOVED lines=88> */
[----:B------:R-:W-:Y:S05]  /*17e50*/  ISETP.GE.AND P0, PT, R28, R231, PT ;  /* 0x000000e71c00720c */ /* 0x000fea0003f06270 */
[C---:B------:R-:W-:Y:S08]  /*17e60*/  HMMA.16816.F32 R112, R16.reuse, R32, R112 ;  /* 0x000000201070723c */ /* 0x040ff00000001870 */
[C---:B------:R-:W-:Y:S04]  /*17e70*/  HMMA.16816.F32 R116, R16.reuse, R34, R116 ;  /* 0x000000221074723c */ /* 0x040fe80000001874 */
[----:B------:R-:W-:Y:S04]  /*17e80*/  @P0 SHF.R.S32.HI R8, RZ, 0x1f, R28 ;  /* 0x0000001fff080819 */ /* 0x000fe8000001141c */
[C---:B------:R-:W-:Y:S04]  /*17e90*/  HMMA.16816.F32 R120, R16.reuse, R36, R120 ;  /* 0x000000241078723c */ /* 0x040fe80000001878 */
[----:B------:R-:W-:Y:S01]  /*17ea0*/  @P0 IMAD R3, R8, c[0x0][0x1e0], RZ ;  /* 0x0000780008030a24 */ /* 0x000fe200078e02ff */
[----:B------:R-:W-:Y:S03]  /*17eb0*/  @P0 MOV R8, c[0x0][0x1e0] ;  /* 0x0000780000080a02 */ /* 0x000fe60000000f00 */
[C---:B------:R-:W-:Y:S04]  /*17ec0*/  HMMA.16816.F32 R124, R16.reuse, R38, R124 ;  /* 0x00000026107c723c */ /* 0x040fe8000000187c */
[C---:B------:R-:W-:Y:S02]  /*17ed0*/  @P0 IMAD R3, R28.reuse, c[0x0][0x1e4], R3 ;  /* 0x000079001c030a24 */ /* 0x040fe400078e0203 */
[----:B------:R-:W-:Y:S02]  /*17ee0*/  @P0 IMAD.WIDE.U32 R28, R28, c[0x0][0x1e0], RZ ;  /* 0x000078001c1c0a25 */ /* 0x000fe400078e00ff */
[C---:B------:R-:W-:Y:S04]  /*17ef0*/  HMMA.16816.F32 R40, R16.reuse, R148, R40 ;  /* 0x000000941028723c */ /* 0x040fe80000001828 */
[C---:B----4-:R-:W-:Y:S02]  /*17f00*/  @P0 SHF.L.U32 R9, R28.reuse, 0x6, RZ ;  /* 0x000000061c090819 */ /* 0x050fe400000006ff */
[----:B------:R-:W-:Y:S02]  /*17f10*/  @P0 IADD3 R3, R29, R3, RZ ;  /* 0x000000031d030210 */ /* 0x000fe40007ffe0ff */
[C---:B------:R-:W-:Y:S04]  /*17f20*/  HMMA.16816.F32 R44, R16.reuse, R150, R44 ;  /* 0x00000096102c723c */ /* 0x040fe8000000182c */
[----:B------:R-:W-:Y:S04]  /*17f30*/  @P0 SHF.L.U64.HI R3, R28, 0x6, R3 ;  /* 0x000000061c030819 */ /* 0x000fe80000010203 */
[C---:B------:R-:W-:Y:S08]  /*17f40*/  HMMA.16816.F32 R48, R16.reuse, R152, R48 ;  /* 0x000000981030723c */ /* 0x040ff00000001830 */
[C---:B------:R-:W-:Y:S08]  /*17f50*/  HMMA.16816.F32 R52, R16.reuse, R154, R52 ;  /* 0x0000009a1034723c */ /* 0x040ff00000001834 */
[C---:B--2---:R-:W-:Y:S07]  /*17f60*/  HMMA.16816.F32 R56, R16.reuse, R20, R56 ;  /* 0x000000141038723c */ /* 0x044fee0000001838 */
[----:B------:R-:W-:Y:S01]  /*17f70*/  @P0 IADD3 R20, P3, R9, R236, RZ ;  /* 0x000000ec09140210 */ /* 0x000fe20007f7e0ff */
[C---:B------:R-:W-:Y:S01]  /*17f80*/  HMMA.16816.F32 R60, R16.reuse, R22, R60 ;  /* 0x00000016103c723c */ /* 0x040fe2000000183c */
[----:B------:R-:W-:Y:S03]  /*17f90*/  @P0 MOV R21, c[0x0][0x1e4] ;  /* 0x0000790000150a02 */ /* 0x000fe60000000f00 */
[----:B------:R-:W-:Y:S03]  /*17fa0*/  @P0 LEA R9, P1, R8, R9, 0x5 ;  /* 0x0000000908090211 */ /* 0x000fe600078228ff */
[C---:B------:R-:W-:Y:S01]  /*17fb0*/  @P0 LEA R22, P2, R20.reuse, c[0x0][0x1c8], 0x1 ;  /* 0x0000720014160a11 */ /* 0x040fe200078408ff */
[C---:B-1----:R-:W-:Y:S04]  /*17fc0*/  HMMA.16816.F32 R64, R16.reuse, R4, R64 ;  /* 0x000000041040723c */ /* 0x042fe80000001840 */
[----:B------:R-:W-:Y:S02]  /*17fd0*/  @P0 IADD3.X R23, R3, R230, RZ, P3, !PT ;  /* 0x000000e603170210 */ /* 0x000fe40001ffe4ff */
[----:B------:R-:W-:Y:S02]  /*17fe0*/  @P0 IADD3 R9, P3, R9, R236, RZ ;  /* 0x000000ec09090210 */ /* 0x000fe40007f7e0ff */
[C---:B------:R-:W-:Y:S01]  /*17ff0*/  HMMA.16816.F32 R68, R16.reuse, R6, R68 ;  /* 0x000000061044723c */ /* 0x040fe20000001844 */
[----:B------:R-:W1:Y:S03]  /*18000*/  LDSM.16.MT88.4 R4, [R168+0x5800] ;  /* 0x00580000a804783b */ /* 0x000e660000004200 */
[----:B------:R-:W-:Y:S02]  /*18010*/  @P0 LEA.HI.X R23, R20, c[0x0][0x1cc], R23, 0x1, P2 ;  /* 0x0000730014170a11 */ /* 0x000fe400010f0c17 */
[----:B------:R-:W-:Y:S02]  /*18020*/  @P0 ISETP.GE.AND P2, PT, R228, c[0x0][0x1d4], PT ;  /* 0x00007500e4000a0c */ /* 0x000fe40003f46270 */
[C---:B---3--:R-:W-:Y:S04]  /*18030*/  HMMA.16816.F32 R72, R16.reuse, R12, R72 ;  /* 0x0000000c1048723c */ /* 0x048fe80000001848 */
[----:B------:R-:W-:Y:S01]  /*18040*/  @P0 LEA.HI.X R21, R8, R3, R21, 0x5, P1 ;  /* 0x0000000308150211 */ /* 0x000fe200008f2c15 */
[----:B------:R-:W-:Y:S01]  /*18050*/  FADD.FTZ R3, R187, R186 ;  /* 0x000000babb037221 */ /* 0x000fe20000010000 */
[C---:B------:R-:W-:Y:S02]  /*18060*/  ISETP.GE.AND P1, PT, R234.reuse, 0x1, PT ;  /* 0x00000001ea00780c */ /* 0x040fe40003f26270 */
[C---:B------:R-:W-:Y:S01]  /*18070*/  HMMA.16816.F32 R76, R16.reuse, R14, R76 ;  /* 0x0000000e104c723c */ /* 0x040fe2000000184c */
[----:B------:R-:W2:Y:S03]  /*18080*/  LDSM.16.MT88.4 R12, [R169+0x5800] ;  /* 0x00580000a90c783b */ /* 0x000ea60000004200 */
[----:B------:R-:W-:Y:S01]  /*18090*/  IADD3 R234, R234, 0x1, RZ ;  /* 0x00000001eaea7810 */ /* 0x000fe20007ffe0ff */
[----:B------:R-:W-:Y:S01]  /*180a0*/  FADD.FTZ R3, R188, R3 ;  /* 0x00000003bc037221 */ /* 0x000fe20000010000 */
[----:B------:R-:W-:Y:S02]  /*180b0*/  @P0 IADD3.X R8, R21, R230, RZ, P3, !PT ;  /* 0x000000e615080210 */ /* 0x000fe40001ffe4ff */
[----:B------:R-:W-:Y:S01]  /*180c0*/  SEL R234, R234, RZ, !P1 ;  /* 0x000000ffeaea7207 */ /* 0x000fe20004800000 */
[C---:B-----5:R-:W-:Y:S03]  /*180d0*/  HMMA.16816.F32 R80, R16.reuse, R24, R80 ;  /* 0x000000181050723c */ /* 0x060fe60000001850 */
[----:B------:R-:W-:Y:S01]  /*180e0*/  @P0 ISETP.GE.AND P1, PT, R212, c[0x0][0x1d4], PT ;  /* 0x00007500d4000a0c */ /* 0x000fe20003f26270 */
[----:B------:R-:W-:Y:S02]  /*180f0*/  FADD.FTZ R164, R164, R3 ;  /* 0x00000003a4a47221 */ /* 0x000fe40000010000 */
[----:B------:R-:W-:Y:S02]  /*18100*/  @P0 IMAD R3, R234, 0x6000, R11 ;  /* 0x00006000ea030824 */ /* 0x000fe400078e020b */
[C---:B------:R-:W-:Y:S03]  /*18110*/  HMMA.16816.F32 R84, R16.reuse, R26, R84 ;  /* 0x0000001a1054723c */ /* 0x040fe60000001854 */
[----:B------:R-:W-:Y:S01]  /*18120*/  @!PT LDS RZ, [RZ] ;  /* 0x00000000fffff984 */ /* 0x000fe20000000800 */
[----:B------:R-:W-:Y:S01]  /*18130*/  @!PT LDS RZ, [RZ] ;  /* 0x00000000fffff984 */ /* 0x000fe20000000800 */
[----:B------:R-:W-:Y:S01]  /*18140*/  @!PT LDS RZ, [RZ] ;  /* 0x00000000fffff984 */ /* 0x000fe20000000800 */
[----:B------:R3:W-:Y:S01]  /*18150*/  @P0 LDGSTS.E.BYPASS.LTC128B.128 [R3], [R22.64], !P2 ;  /* 0x0000000016030fae */ /* 0x0007e2000d101d48 */
[----:B------:R-:W-:Y:S04]  /*18160*/  FADD.FTZ R165, R165, R164 ;  /* 0x000000a4a5a57221 */ /* 0x000fe80000010000 */
[C---:B-1----:R-:W-:Y:S03]  /*18170*/  HMMA.16816.F32 R88, R16.reuse, R4, R88 ;  /* 0x000000041058723c */ /* 0x042fe60000001858 */
[----:B------:R3:W-:Y:S01]  /*18180*/  @P0 LDGSTS.E.BYPASS.LTC128B.128 [R3+0x2000], [R22.64+0x80], !P1 ;  /* 0x0200008016030fae */ /* 0x0007e2000c901d48 */
[----:B------:R-:W-:Y:S03]  /*18190*/  FADD.FTZ R166, R166, R165 ;  /* 0x000000a5a6a67221 */ /* 0x000fe60000010000 */
[C---:B------:R-:W-:Y:S01]  /*181a0*/  @P0 LEA R4, P3, R9.reuse, c[0x0][0x1c8], 0x1 ;  /* 0x0000720009040a11 */ /* 0x040fe200078608ff */
[C---:B------:R-:W-:Y:S03]  /*181b0*/  HMMA.16816.F32 R92, R16.reuse, R6, R92 ;  /* 0x00000006105c723c */ /* 0x040fe6000000185c */
[----:B------:R3:W-:Y:S01]  /*181c0*/  @P0 LDGSTS.E.BYPASS.LTC128B.128 [R3+0x4000], [R22.64+0x100], !P5 ;  /* 0x0400010016030fae */ /* 0x0007e2000e901d48 */
[----:B------:R-:W-:Y:S01]  /*181d0*/  @P0 LEA.HI.X R5, R9, c[0x0][0x1cc], R8, 0x1, P3 ;  /* 0x0000730009050a11 */ /* 0x000fe200018f0c08 */
[----:B------:R-:W-:Y:S01]  /*181e0*/  FADD.FTZ R167, R167, R166 ;  /* 0x000000a6a7a77221 */ /* 0x000fe20000010000 */
[----:B------:R-:W-:Y:S02]  /*181f0*/  MOV R9, R2 ;  /* 0x0000000200097202 */ /* 0x000fe40000000f00 */
[C---:B--2---:R-:W-:Y:S03]  /*18200*/  HMMA.16816.F32 R96, R16.reuse, R12, R96 ;  /* 0x0000000c1060723c */ /* 0x044fe60000001860 */
[----:B------:R3:W-:Y:S01]  /*18210*/  @P0 LDGSTS.E.BYPASS.LTC128B.128 [R3+0x1000], [R4.64], !P2 ;  /* 0x0100000004030fae */ /* 0x0007e2000d101d48 */
[----:B------:R-:W-:Y:S01]  /*18220*/  FADD.FTZ R200, R200, R167 ;  /* 0x000000a7c8c87221 */ /* 0x000fe20000010000 */
[----:B------:R-:W-:Y:S03]  /*18230*/  IADD3 R6, R197, 0x1, RZ ;  /* 0x00000001c5067810 */ /* 0x000fe60007ffe0ff */
[----:B------:R-:W-:Y:S03]  /*18240*/  HMMA.16816.F32 R100, R16, R14, R100 ;  /* 0x0000000e1064723c */ /* 0x000fe60000001864 */
[----:B------:R3:W-:Y:S01]  /*18250*/  @P0 LDGSTS.E.BYPASS.LTC128B.128 [R3+0x3000], [R4.64+0x80], !P1 ;  /* 0x0300008004030fae */ /* 0x0007e2000c901d48 */
[----:B------:R-:W-:Y:S01]  /*18260*/  FADD.FTZ R201, R201, R200 ;  /* 0x000000c8c9c97221 */ /* 0x000fe20000010000 */
[----:B------:R-:W-:Y:S03]  /*18270*/  ISETP.GE.AND P1, PT, R197, 0x1, PT ;  /* 0x00000001c500780c */ /* 0x000fe60003f26270 */
[----:B------:R-:W-:Y:S01]  /*18280*/  FADD.FTZ R180, R180, R201 ;  /* 0x000000c9b4b47221 */ /* 0x000fe20000010000 */
[----:B------:R-:W-:Y:S02]  /*18290*/  SEL R197, R6, RZ, !P1 ;  /* 0x000000ff06c57207 */ /* 0x000fe40004800000 */
[----:B------:R3:W-:Y:S01]  /*182a0*/  @P0 LDGSTS.E.BYPASS.LTC128B.128 [R3+0x5000], [R4.64+0x100], !P5 ;  /* 0x0500010004030fae */ /* 0x0007e2000e901d48 */
[----:B------:R-:W-:Y:S01]  /*182b0*/  ISETP.GT.AND P0, PT, R190, R191, PT ;  /* 0x000000bfbe00720c */ /* 0x000fe20003f04270 */
[----:B------:R-:W-:Y:S01]  /*182c0*/  FADD.FTZ R238, R179, R180 ;  /* 0x000000b4b3ee7221 */ /* 0x000fe20000010000 */
[----:B------:R-:W-:Y:S05]  /*182d0*/  MOV R190, R240 ;  /* 0x000000f000be7202 */ /* 0x000fea0000000f00 */
[----:B------:R-:W0:Y:S01]  /*182e0*/  LDGDEPBAR ;  /* 0x00000000000079af */ /* 0x000e220000000000 */
[----:B---3--:R-:W-:Y:S05]  /*182f0*/  MOV R3, R0 ;  /* 0x0000000000037202 */ /* 0x008fea0000000f00 */
[----:B------:R-:W-:-:S05]  /*18300*/  @P0 BRA `(.L_x_1952) ;  /* 0xffffd76000000947 */ /* 0x000fca000383ffff */
.L_x_1951:
[----:B------:R-:W-:-:S13]  /*18310*/  ISETP.GE.AND P0, PT, R240, R231, PT ;  /* 0x000000e7f000720c */ /* 0x000fda0003f06270 */
[----:B------:R-:W-:Y:S05]  /*18320*/  @!P0 BRA `(.L_x_1953) ;  /* 0x0000337000008947 */ /* 0x000fea0003800000 */
[----:B------:R-:W-:Y:S02]  /*18330*/  MOV R3, R0 ;  /* 0x0000000000037202 */ /* 0x000fe40000000f00 */
[----:B------:R-:W-:Y:S02]  /*18340*/  MOV R8, R2 ;  /* 0x0000000200087202 */ /* 0x000fe40000000f00 */
.L_x_1962:
        /* <DEDUP_REMOVED lines=8> */
[----:B------:R-:W-:Y:S05]  /*183d0*/  IADD3 R202, R198, R201, R199 ;  /* 0x000000c9c6ca7210 */ /* 0x000fea0007ffe0c7 */
[----:B------:R-:W-:Y:S01]  /*183e0*/  @!P0 IADD3 R7, R240, -0x1, RZ ;  /* 0xfffffffff0078810 */ /* 0x000fe20007ffe0ff */
[----:B------:R-:W-:Y:S02]  /*183f0*/  @!P0 IMAD.MOV.U32 R25, RZ, RZ, c[0x0][0x208] ;  /* 0x00008200ff198624 */ /* 0x000fe400078e00ff */
[----:B------:R-:W-:Y:S01]  /*18400*/  @!P0 IMAD.MOV.U32 R2, RZ, RZ, c[0x0][0x20c] ;  /* 0x00008300ff028624 */ /* 0x000fe200078e00ff */
[----:B------:R-:W-:Y:S01]  /*18410*/  @!P0 SHF.R.S32.HI R16, RZ, 0x1f, R7 ;  /* 0x0000001fff108819 */ /* 0x000fe20000011407 */
[C---:B------:R-:W-:Y:S01]  /*18420*/  @!P0 IMAD.WIDE.U32 R4, R7.reuse, c[0x0][0x208], RZ ;  /* 0x0000820007048a25 */ /* 0x040fe200078e00ff */
[----:B------:R-:W-:Y:S03]  /*18430*/  LDSM.16.M88.4 R36, [R196] ;  /* 0x00000000c424783b */ /* 0x000fe60000000200 */
[----:B------:R-:W-:Y:S01]  /*18440*/  @!P0 IMAD R16, R16, c[0x0][0x208], RZ ;  /* 0x0000820010108a24 */ /* 0x000fe200078e02ff */
[----:B------:R-:W-:Y:S01]  /*18450*/  ULDC UR4, c[0x0][0x324] ;  /* 0x0000c90000047ab9 */ /* 0x000fe20000000800 */
[C---:B------:R-:W-:Y:S01]  /*18460*/  @!P0 IMAD.SHL.U32 R17, R4.reuse, 0x40, RZ ;  /* 0x0000004004118824 */ /* 0x040fe200078e00ff */
[----:B------:R-:W-:Y:S01]  /*18470*/  ULOP3.LUT UR4, URZ, UR4, URZ, 0x33, !UPT ;  /* 0x000000043f047292 */ /* 0x000fe2000f8e333f */
[----:B------:R-:W1:Y:S01]  /*18480*/  LDSM.16.M88.4 R12, [R201] ;  /* 0x00000000c90c783b */ /* 0x000e620000000200 */
[----:B------:R-:W-:Y:S02]  /*18490*/  @!P0 IMAD R16, R7, c[0x0][0x20c], R16 ;  /* 0x0000830007108a24 */ /* 0x000fe400078e0210 */
[----:B------:R-:W-:Y:S02]  /*184a0*/  @!P0 IADD3 R19, P3, R17, R232, RZ ;  /* 0x000000e811138210 */ /* 0x000fe40007f7e0ff */
[----:B------:R-:W2:Y:S01]  /*184b0*/  LDSM.16.M88.4 R20, [R201+0x800] ;  /* 0x00080000c914783b */ /* 0x000ea20000000200 */
[----:B------:R-:W-:Y:S01]  /*184c0*/  @!P0 IMAD.IADD R16, R5, 0x1, R16 ;  /* 0x0000000105108824 */ /* 0x000fe200078e0210 */
[----:B------:R-:W-:Y:S02]  /*184d0*/  @!P0 LEA R32, P2, R19, c[0x0][0x1f8], 0x1 ;  /* 0x00007e0013208a11 */ /* 0x000fe400078408ff */
[C---:B------:R-:W-:Y:S01]  /*184e0*/  @!P0 LEA R17, P1, R25.reuse, R17, 0x5 ;  /* 0x0000001119118211 */ /* 0x040fe200078228ff */
[----:B------:R-:W3:Y:S01]  /*184f0*/  LDSM.16.M88.4 R28, [R201+0x1000] ;  /* 0x00100000c91c783b */ /* 0x000ee20000000200 */
[----:B------:R-:W-:Y:S04]  /*18500*/  @!P0 SHF.L.U64.HI R16, R4, 0x6, R16 ;  /* 0x0000000604108819 */ /* 0x000fe80000010210 */
[----:B------:R-:W4:Y:S01]  /*18510*/  LDSM.16.M88.4 R148, [R201+0x1800] ;  /* 0x00180000c994783b */ /* 0x000f220000000200 */
[--C-:B------:R-:W-:Y:S01]  /*18520*/  @!P0 IMAD.X R0, R16, 0x1, R227.reuse, P3 ;  /* 0x0000000110008824 */ /* 0x100fe200018e06e3 */
[----:B------:R-:W-:Y:S02]  /*18530*/  @!P0 LEA.HI.X R2, R25, R16, R2, 0x5, P1 ;  /* 0x0000001019028211 */ /* 0x000fe400008f2c02 */
        /* <DEDUP_REMOVED lines=8> */
[----:B------:R-:W-:Y:S01]  /*185c0*/  @!P0 LEA R188, P3, R0, c[0x0][0x1f8], 0x1 ;  /* 0x00007e0000bc8a11 */ /* 0x000fe200078608ff */
[----:B------:R-:W-:Y:S02]  /*185d0*/  @!P0 IMAD R2, R234, 0x6000, R10 ;  /* 0x00006000ea028824 */ /* 0x000fe400078e020a */
[----:B------:R-:W4:Y:S01]  /*185e0*/  LDSM.16.M88.4 R164, [R200+0x1000] ;  /* 0x00100000c8a4783b */ /* 0x000f220000000200 */
[----:B------:R-:W-:Y:S01]  /*185f0*/  @!P0 LEA.HI.X R189, R0, c[0x0][0x1fc], R25, 0x1, P3 ;  /* 0x00007f0000bd8a11 */ /* 0x000fe200018f0c19 */
[C---:B------:R-:W-:Y:S01]  /*18600*/  IMAD.IADD R0, R199.reuse, 0x1, R201 ;  /* 0x00000001c7007824 */ /* 0x040fe200078e02c9 */
        /* <DEDUP_REMOVED lines=12> */
[----:B------:R2:W-:Y:S05]  /*186d0*/  @!P0 LDGSTS.E.BYPASS.LTC128B.128 [R2+0x3000], [R188.64+0x80], !P1 ;  /* 0x03000080bc028fae */ /* 0x0005ea000c901d48 */
[C---:B---3--:R-:W-:Y:S01]  /*186e0*/  HMMA.16816.F32 R24, R36.reuse, R28, RZ ;  /* 0x0000001c2418723c */ /* 0x048fe200000018ff */
[----:B------:R2:W-:Y:S01]  /*186f0*/  @!P0 LDGSTS.E.BYPASS.LTC128B.128 [R2+0x5000], [R188.64+0x100], !P5 ;  /* 0x05000100bc028fae */ /* 0x0005e2000e901d48 */
[C---:B------:R-:W-:Y:S02]  /*18700*/  ISETP.GE.AND P0, PT, R234.reuse, 0x1, PT ;  /* 0x00000001ea00780c */ /* 0x040fe40003f06270 */
[----:B------:R-:W-:Y:S02]  /*18710*/  IADD3 R234, R234, 0x1, RZ ;  /* 0x00000001eaea7810 */ /* 0x000fe40007ffe0ff */
[----:B------:R-:W-:Y:S02]  /*18720*/  LDSM.16.M88.4 R172, [R192] ;  /* 0x00000000c0ac783b */ /* 0x000fe40000000200 */
[C---:B------:R-:W-:Y:S01]  /*18730*/  HMMA.16816.F32 R28, R36.reuse, R30, RZ ;  /* 0x0000001e241c723c */ /* 0x040fe200000018ff */
[----:B------:R-:W-:Y:S02]  /*18740*/  SEL R234, R234, RZ, !P0 ;  /* 0x000000ffeaea7207 */ /* 0x000fe40004000000 */
        /* <DEDUP_REMOVED lines=111> */
[----:B------:R1:W3:Y:S05]  /*18e40*/  LDSM.16.M88.4 R148, [R0+0x5800] ;  /* 0x005800000094783b */ /* 0x0002ea0000000200 */
[----:B------:R-:W-:Y:S02]  /*18e50*/  LDSM.16.M88.4 R160, [R147+0x8000] ;  /* 0x0080000093a0783b */ /* 0x000fe40000000200 */
[C---:B--2---:R-:W-:Y:S08]  /*18e60*/  HMMA.16816.F32 R4, R156.reuse, R172, R4 ;  /* 0x000000ac9c04723c */ /* 0x044ff00000001804 */
[C---:B------:R-:W-:Y:S01]  /*18e70*/  HMMA.16816.F32 R12, R156.reuse, R174, R12 ;  /* 0x000000ae9c0c723c */ /* 0x040fe2000000180c */
[----:B------:R2:W3:Y:S07]  /*18e80*/  LDSM.16.M88.4 R172, [R2+0x4000] ;  /* 0x0040000002ac783b */ /* 0x0004ee0000000200 */
[C---:B------:R-:W-:Y:S04]  /*18e90*/  HMMA.16816.F32 R16, R156.reuse, R188, R16 ;  /* 0x000000bc9c10723c */ /* 0x040fe80000001810 */
[----:B-1----:R-:W-:Y:S04]  /*18ea0*/  IMAD.IADD R0, R213, 0x1, R224 ;  /* 0x00000001d5007824 */ /* 0x002fe800078e02e0 */
[C---:B------:R-:W-:Y:S01]  /*18eb0*/  HMMA.16816.F32 R20, R156.reuse, R190, R20 ;  /* 0x000000be9c14723c */ /* 0x040fe20000001814 */
[----:B------:R-:W-:Y:S07]  /*18ec0*/  LDSM.16.M88.4 R188, [R202+0x4800] ;  /* 0x00480000cabc783b */ /* 0x000fee0000000200 */
[C---:B-----5:R-:W-:Y:S04]  /*18ed0*/  HMMA.16816.F32 R24, R156.reuse, R164, R24 ;  /* 0x000000a49c18723c */ /* 0x060fe80000001818 */
[----:B--2---:R-:W-:Y:S04]  /*18ee0*/  @P4 IMAD.HI.U32 R2, R0, c[0x0][0x2c8], RZ ;  /* 0x0000b20000024a27 */ /* 0x004fe800078e00ff */
[C---:B------:R-:W-:Y:S01]  /*18ef0*/  HMMA.16816.F32 R28, R156.reuse, R166, R28 ;  /* 0x000000a69c1c723c */ /* 0x040fe2000000181c */
[----:B------:R-:W-:Y:S03]  /*18f00*/  LDSM.16.M88.4 R164, [R202+0x5000] ;  /* 0x00500000caa4783b */ /* 0x000fe60000000200 */
[----:B------:R-:W-:Y:S02]  /*18f10*/  @P4 SHF.R.U32.HI R0, RZ, c[0x0][0x2cc], R2 ;  /* 0x0000b300ff004a19 */ /* 0x000fe40000011602 */
[----:B------:R-:W-:Y:S02]  /*18f20*/  ISETP.GE.AND P4, PT, R205, 0x1, PT ;  /* 0x00000001cd00780c */ /* 0x000fe40003f86270 */
[C---:B------:R-:W-:Y:S08]  /*18f30*/  HMMA.16816.F32 R32, R156.reuse, R152, R32 ;  /* 0x000000989c20723c */ /* 0x040ff00000001820 */
[----:B------:R-:W-:Y:S01]  /*18f40*/  HMMA.16816.F32 R36, R156, R154, R36 ;  /* 0x0000009a9c24723c */ /* 0x000fe20000001824 */
[----:B------:R-:W-:Y:S06]  /*18f50*/  LDSM.16.M88.4 R152, [R202+0x5800] ;  /* 0x00580000ca98783b */ /* 0x000fec0000000200 */
[----:B------:R-:W-:Y:S01]  /*18f60*/  IMAD.SHL.U32 R159, R240, 0x40, RZ ;  /* 0x00000040f09f7824 */ /* 0x000fe200078e00ff */
[C---:B---3--:R-:W-:Y:S05]  /*18f70*/  HMMA.16816.F32 R4, R168.reuse, R176, R4 ;  /* 0x000000b0a804723c */ /* 0x048fea0000001804 */
[----:B------:R-:W-:Y:S03]  /*18f80*/  IADD3 R2, -R218, 0x1, -R159 ;  /* 0x00000001da027810 */ /* 0x000fe60007ffe99f */
[C---:B------:R-:W-:Y:S04]  /*18f90*/  HMMA.16816.F32 R12, R168.reuse, R178, R12 ;  /* 0x000000b2a80c723c */ /* 0x040fe8000000180c */
[----:B------:R-:W-:Y:S04]  /*18fa0*/  IADD3 R2, -R223, R2, R226 ;  /* 0x00000002df027210 */ /* 0x000fe80007ffe1e2 */
[C---:B----4-:R-:W-:Y:S08]  /*18fb0*/  HMMA.16816.F32 R16, R168.reuse, R180, R16 ;  /* 0x000000b4a810723c */ /* 0x050ff00000001810 */
[C---:B------:R-:W-:Y:S08]  /*18fc0*/  HMMA.16816.F32 R20, R168.reuse, R182, R20 ;  /* 0x000000b6a814723c */ /* 0x040ff00000001814 */
[C---:B------:R-:W-:Y:S08]  /*18fd0*/  HMMA.16816.F32 R24, R168.reuse, R184, R24 ;  /* 0x000000b8a818723c */ /* 0x040ff00000001818 */
[C---:B------:R-:W-:Y:S08]  /*18fe0*/  HMMA.16816.F32 R28, R168.reuse, R186, R28 ;  /* 0x000000baa81c723c */ /* 0x040ff0000000181c */
[C---:B------:R-:W-:Y:S01]  /*18ff0*/  HMMA.16816.F32 R32, R168.reuse, R148, R32 ;  /* 0x00000094a820723c */ /* 0x040fe20000001820 */
[----:B------:R-:W1:Y:S06]  /*19000*/  SHFL.IDX PT, R149, R0, RZ, 0x1c1f ;  /* 0x001c1fff00957589 */ /* 0x000e6c00000e0000 */
[C---:B------:R-:W-:Y:S01]  /*19010*/  IADD3 R148, R2.reuse, c[0x0][0x328], RZ ;  /* 0x0000ca0002947a10 */ /* 0x040fe20007ffe0ff */
[----:B------:R-:W-:Y:S04]  /*19020*/  HMMA.16816.F32 R36, R168, R150, R36 ;  /* 0x00000096a824723c */ /* 0x000fe80000001824 */
[----:B------:R-:W-:Y:S04]  /*19030*/  IADD3 R2, R2, UR4, RZ ;  /* 0x0000000402027c10 */ /* 0x000fe8000fffe0ff */
[C---:B------:R-:W-:Y:S08]  /*19040*/  HMMA.16816.F32 R4, R160.reuse, R172, R4 ;  /* 0x000000aca004723c */ /* 0x040ff00000001804 */
[C---:B------:R-:W-:Y:S04]  /*19050*/  HMMA.16816.F32 R12, R160.reuse, R174, R12 ;  /* 0x000000aea00c723c */ /* 0x040fe8000000180c */
[--C-:B-1----:R-:W-:Y:S04]  /*19060*/  IMAD.IADD R150, R2, 0x1, R149.reuse ;  /* 0x0000000102967824 */ /* 0x102fe800078e0295 */
[C---:B------:R-:W-:Y:S08]  /*19070*/  HMMA.16816.F32 R16, R160.reuse, R188, R16 ;  /* 0x000000bca010723c */ /* 0x040ff00000001810 */
[C---:B------:R-:W-:Y:S08]  /*19080*/  HMMA.16816.F32 R20, R160.reuse, R190, R20 ;  /* 0x000000bea014723c */ /* 0x040ff00000001814 */
[C---:B------:R-:W-:Y:S08]  /*19090*/  HMMA.16816.F32 R24, R160.reuse, R164, R24 ;  /* 0x000000a4a018723c */ /* 0x040ff00000001818 */
[C---:B------:R-:W-:Y:S08]  /*190a0*/  HMMA.16816.F32 R28, R160.reuse, R166, R28 ;  /* 0x000000a6a01c723c */ /* 0x040ff0000000181c */
[C---:B------:R-:W-:Y:S07]  /*190b0*/  HMMA.16816.F32 R32, R160.reuse, R152, R32 ;  /* 0x00000098a020723c */ /* 0x040fee0000001820 */
[----:B------:R-:W-:Y:S01]  /*190c0*/  IMAD.IADD R152, R148, 0x1, R149 ;  /* 0x0000000194987824 */ /* 0x000fe200078e0295 */
        /* <DEDUP_REMOVED lines=15> */
.L_x_1956:
[----:B------:R-:W-:Y:S04]  /*191c0*/  MOV R149, c[0x0][0x32c] ;  /* 0x0000cb0000957a02 */ /* 0x000fe80000000f00 */
[----:B------:R-:W-:Y:S11]  /*191d0*/  ISETP.NE.AND P0, PT, R149, 0x1, PT ;  /* 0x000000019500780c */ /* 0x000ff60003f05270 */
[----:B------:R-:W-:Y:S02]  /*191e0*/  @!UPT UIADD3 URZ, URZ, URZ, URZ ;  /* 0x0000003f3f3ff290 */ /* 0x000fe4000fffe03f */
[----:B------:R-:W-:Y:S05]  /*191f0*/  @P0 IMAD.HI.U32 R149, R154, c[0x0][0x330], RZ ;  /* 0x0000cc009a950a27 */ /* 0x000fea00078e00ff */
[----:B------:R-:W-:Y:S02]  /*19200*/  @P0 SHF.R.U32.HI R154, RZ, c[0x0][0x334], R149 ;  /* 0x0000cd00ff9a0a19 */ /* 0x000fe40000011695 */
.L_x_1957:
[----:B------:R-:W-:Y:S05]  /*19210*/  BSYNC B0 ;  /* 0x0000000000007941 */ /* 0x000fea0003800000 */
.L_x_1955:
[----:B------:R-:W-:Y:S04]  /*19220*/  IMAD R151, R154, c[0x0][0x32c], -R159 ;  /* 0x0000cb009a977a24 */ /* 0x000fe800078e0a9f */
[----:B------:R-:W-:Y:S05]  /*19230*/  IMAD.IADD R151, R151, 0x1, -R218 ;  /* 0x0000000197977824 */ /* 0x000fea00078e0ada */
[----:B------:R-:W-:Y:S02]  /*19240*/  IADD3 R149, R151, c[0x0][0x32c], RZ ;  /* 0x0000cb0097957a10 */ /* 0x000fe40007ffe0ff */
[----:B------:R-:W-:Y:S02]  /*19250*/  IMNMX R150, R150, R151, !PT ;  /* 0x0000009796967217 */ /* 0x000fe40007800200 */
[----:B------:R-:W-:Y:S02]  /*19260*/  IMNMX R152, R152, R149, PT ;  /* 0x0000009598987217 */ /* 0x000fe40003800200 */
.L_x_1954:
        /* <DEDUP_REMOVED lines=66> */
.L_x_1960:
[----:B------:R-:W-:Y:S04]  /*19690*/  MOV R4, c[0x0][0x32c] ;  /* 0x0000cb0000047a02 */ /* 0x000fe80000000f00 */
[----:B------:R-:W-:Y:S11]  /*196a0*/  ISETP.NE.AND P0, PT, R4, 0x1, PT ;  /* 0x000000010400780c */ /* 0x000ff60003f05270 */
[----:B------:R-:W-:Y:S02]  /*196b0*/  @!UPT UIADD3 URZ, URZ, URZ, URZ ;  /* 0x0000003f3f3ff290 */ /* 0x000fe4000fffe03f */
[----:B------:R-:W-:Y:S05]  /*196c0*/  @P0 IMAD.HI.U32 R4, R12, c[0x0][0x330], RZ ;  /* 0x0000cc000c040a27 */ /* 0x000fea00078e00ff */
[----:B------:R-:W-:Y:S02]  /*196d0*/  @P0 SHF.R.U32.HI R12, RZ, c[0x0][0x334], R4 ;  /* 0x0000cd00ff0c0a19 */ /* 0x000fe40000011604 */
.L_x_1961:
[----:B------:R-:W-:Y:S05]  /*196e0*/  BSYNC B0 ;  /* 0x0000000000007941 */ /* 0x000fea0003800000 */
.L_x_1959:
[----:B------:R-:W-:Y:S04]  /*196f0*/  IMAD R159, R12, c[0x0][0x32c], -R159 ;  /* 0x0000cb000c9f7a24 */ /* 0x000fe800078e0a9f */
[----:B------:R-:W-:Y:S05]  /*19700*/  IMAD.IADD R159, R159, 0x1, -R218 ;  /* 0x000000019f9f7824 */ /* 0x000fea00078e0ada */
[----:B------:R-:W-:Y:S02]  /*19710*/  IADD3 R17, R159, c[0x0][0x32c], RZ ;  /* 0x0000cb009f117a10 */ /* 0x000fe40007ffe0ff */
[----:B------:R-:W-:Y:S02]  /*19720*/  IMNMX R2, R2, R159, !PT ;  /* 0x0000009f02027217 */ /* 0x000fe40007800200 */
[----:B------:R-:W-:Y:S02]  /*19730*/  IMNMX R0, R0, R17, PT ;  /* 0x0000001100007217 */ /* 0x000fe40003800200 */
.L_x_1958:
        /* <DEDUP_REMOVED lines=57> */
[----:B------:R-:W-:Y:S01]  /*19ad0*/  ISETP.LT.OR P2, PT, R0, 0x29, P4 ;  /* 0x000000290000780c */ /* 0x000fe20002741670 */
[----:B------:R-:W1:Y:S01]  /*19ae0*/  SHFL.BFLY PT, R4, R7, 0x2, 0x1f ;  /* 0x0c401f0007047f89 */ /* 0x000e6200000e0000 */
[----:B------:R-:W-:Y:S02]  /*19af0*/  ISETP.GT.AND P0, PT, R2, 0x29, P1 ;  /* 0x000000290200780c */ /* 0x000fe40000f04270 */
[----:B------:R-:W-:Y:S02]  /*19b00*/  FMNMX.FTZ R15, R184, R15, !PT ;  /* 0x0000000fb80f7209 */ /* 0x000fe40007810000 */
[----:B------:R-:W-:Y:S02]  /*19b10*/  FSEL R150, R30, -INF , !P2 ;  /* 0xff8000001e967808 */ /* 0x000fe40005000000 */
[----:B------:R-:W-:Y:S02]  /*19b20*/  ISETP.LT.OR P0, PT, R0, 0x2a, P0 ;  /* 0x0000002a0000780c */ /* 0x000fe40000701670 */
        /* <DEDUP_REMOVED lines=11> */
[----:B------:R-:W-:Y:S02]  /*19be0*/  FMNMX.FTZ R15, R170, R15, !PT ;  /* 0x0000000faa0f7209 */ /* 0x000fe40007810000 */
[----:B------:R-:W-:Y:S02]  /*19bf0*/  ISETP.GT.AND P0, PT, R2, 0x39, P1 ;  /* 0x000000390200780c */ /* 0x000fe40000f04270 */
[C---:B------:R-:W-:Y:S02]  /*19c00*/  ISETP.LT.OR P1, PT, R0.reuse, 0x39, P4 ;  /* 0x000000390000780c */ /* 0x040fe40002721670 */
[----:B------:R-:W-:Y:S02]  /*19c10*/  ISETP.LT.OR P0, PT, R0, 0x3a, P0 ;  /* 0x0000003a0000780c */ /* 0x000fe40000701670 */
[----:B------:R-:W-:Y:S02]  /*19c20*/  FSEL R154, R38, -INF , !P1 ;  /* 0xff800000269a7808 */ /* 0x000fe40004800000 */
        /* <DEDUP_REMOVED lines=21> */
[--C-:B------:R-:W-:Y:S02]  /*19d80*/  FFMA.FTZ R159, R5, c[0x0][0x2d0], -R172.reuse ;  /* 0x0000b400059f7a23 */ /* 0x100fe400000108ac */
[----:B------:R-:W-:Y:S02]  /*19d90*/  FMUL.FTZ R5, R4, c[0x0][0x2d0] ;  /* 0x0000b40004057a20 */ /* 0x000fe40000410000 */
[--C-:B------:R-:W-:Y:S01]  /*19da0*/  FFMA.FTZ R165, R157, c[0x0][0x2d0], -R172.reuse ;  /* 0x0000b4009da57a23 */ /* 0x100fe200000108ac */
[----:B------:R-:W-:Y:S01]  /*19db0*/  MUFU.EX2 R160, R160 ;  /* 0x000000a000a07308 */ /* 0x000fe20000000800 */
[--C-:B------:R-:W-:Y:S01]  /*19dc0*/  FFMA.FTZ R162, R13, c[0x0][0x2d0], -R172.reuse ;  /* 0x0000b4000da27a23 */ /* 0x100fe200000108ac */
[----:B------:R-:W-:Y:S01]  /*19dd0*/  IADD3 R157, R195, R158, RZ ;  /* 0x0000009ec39d7210 */ /* 0x000fe20007ffe0ff */
[--C-:B------:R-:W-:Y:S02]  /*19de0*/  FFMA.FTZ R188, R149, c[0x0][0x2d0], -R172.reuse ;  /* 0x0000b40095bc7a23 */ /* 0x100fe400000108ac */
[--C-:B------:R-:W-:Y:S02]  /*19df0*/  FFMA.FTZ R173, R173, c[0x0][0x2d0], -R172.reuse ;  /* 0x0000b400adad7a23 */ /* 0x100fe400000108ac */
[----:B------:R-:W2:Y:S01]  /*19e00*/  LDSM.16.MT88.4 R24, [R157] ;  /* 0x000000009d18783b */ /* 0x000ea20000004200 */
[--C-:B------:R-:W-:Y:S02]  /*19e10*/  FFMA.FTZ R174, R179, c[0x0][0x2d0], -R172.reuse ;  /* 0x0000b400b3ae7a23 */ /* 0x100fe400000108ac */
        /* <DEDUP_REMOVED lines=74> */
[C---:B------:R-:W-:Y:S01]  /*1a2c0*/  FMUL.FTZ R46, R3.reuse, R46 ;  /* 0x0000002e032e7220 */ /* 0x040fe20000410000 */
        /* <DEDUP_REMOVED lines=78> */
[----:B------:R-:W-:Y:S02]  /*1a7b0*/  FMUL.FTZ R89, R8, R89 ;  /* 0x0000005908597220 */ /* 0x000fe40000410000 */
[C---:B------:R-:W-:Y:S01]  /*1a7c0*/  FMUL.FTZ R90, R3.reuse, R90 ;  /* 0x0000005a035a7220 */ /* 0x040fe20000410000 */
[C---:B------:R-:W-:Y:S01]  /*1a7d0*/  HMMA.16816.F32 R84, R16.reuse, R22, R84 ;  /* 0x000000161054723c */ /* 0x040fe20000001854 */
[----:B------:R-:W1:Y:S03]  /*1a7e0*/  LDSM.16.MT88.4 R20, [R158+0x800] ;  /* 0x000800009e14783b */ /* 0x000e660000004200 */
[C---:B------:R-:W-:Y:S02]  /*1a7f0*/  FMUL.FTZ R91, R3.reuse, R91 ;  /* 0x0000005b035b7220 */ /* 0x040fe40000410000 */
[--C-:B------:R-:W-:Y:S02]  /*1a800*/  FFMA.FTZ R177, R180, c[0x0][0x2d0], -R153.reuse ;  /* 0x0000b400b4b17a23 */ /* 0x100fe40000010899 */
[--C-:B------:R-:W-:Y:S02]  /*1a810*/  FFMA.FTZ R180, R36, c[0x0][0x2d0], -R153.reuse ;  /* 0x0000b40024b47a23 */ /* 0x100fe40000010899 */
[----:B------:R-:W-:Y:S01]  /*1a820*/  LDSM.16.MT88.4 R36, [R9+0x800] ;  /* 0x000800000924783b */ /* 0x000fe20000004200 */
[C---:B--2---:R-:W-:Y:S01]  /*1a830*/  HMMA.16816.F32 R88, R16.reuse, R24, R88 ;  /* 0x000000181058723c */ /* 0x044fe20000001858 */
[----:B------:R-:W-:Y:S02]  /*1a840*/  MUFU.EX2 R177, R177 ;  /* 0x000000b100b17308 */ /* 0x000fe40000000800 */
[--C-:B------:R-:W-:Y:S02]  /*1a850*/  FFMA.FTZ R178, R178, c[0x0][0x2d0], -R153.reuse ;  /* 0x0000b400b2b27a23 */ /* 0x100fe40000010899 */
[C---:B------:R-:W-:Y:S02]  /*1a860*/  FMUL.FTZ R92, R8.reuse, R92 ;  /* 0x0000005c085c7220 */ /* 0x040fe40000410000 */
[C---:B------:R-:W-:Y:S02]  /*1a870*/  FMUL.FTZ R93, R8.reuse, R93 ;  /* 0x0000005d085d7220 */ /* 0x040fe40000410000 */
[C---:B------:R-:W-:Y:S02]  /*1a880*/  FMUL.FTZ R94, R3.reuse, R94 ;  /* 0x0000005e035e7220 */ /* 0x040fe40000410000 */
[----:B------:R-:W2:Y:S01]  /*1a890*/  MUFU.EX2 R178, R178 ;  /* 0x000000b200b27308 */ /* 0x000ea20000000800 */
[C---:B------:R-:W-:Y:S02]  /*1a8a0*/  FMUL.FTZ R95, R3.reuse, R95 ;  /* 0x0000005f035f7220 */ /* 0x040fe40000410000 */
[C---:B------:R-:W-:Y:S02]  /*1a8b0*/  FMUL.FTZ R96, R8.reuse, R96 ;  /* 0x0000006008607220 */ /* 0x040fe40000410000 */
[C---:B------:R-:W-:Y:S02]  /*1a8c0*/  FMUL.FTZ R97, R8.reuse, R97 ;  /* 0x0000006108617220 */ /* 0x040fe40000410000 */
[C---:B------:R-:W-:Y:S01]  /*1a8d0*/  FMUL.FTZ R98, R3.reuse, R98 ;  /* 0x0000006203627220 */ /* 0x040fe20000410000 */
[C---:B------:R-:W-:Y:S01]  /*1a8e0*/  HMMA.16816.F32 R92, R16.reuse, R26, R92 ;  /* 0x0000001a105c723c */ /* 0x040fe2000000185c */
[----:B------:R-:W1:Y:S01]  /*1a8f0*/  LDSM.16.MT88.4 R24, [R156+0x800] ;  /* 0x000800009c18783b */ /* 0x000e620000004200 */
[----:B------:R-:W2:Y:S01]  /*1a900*/  MUFU.EX2 R180, R180 ;  /* 0x000000b400b47308 */ /* 0x000ea20000000800 */
[C---:B------:R-:W-:Y:S02]  /*1a910*/  FMUL.FTZ R99, R3.reuse, R99 ;  /* 0x0000006303637220 */ /* 0x040fe40000410000 */
[C---:B------:R-:W-:Y:S02]  /*1a920*/  FMUL.FTZ R100, R8.reuse, R100 ;  /* 0x0000006408647220 */ /* 0x040fe40000410000 */
[----:B------:R-:W-:Y:S02]  /*1a930*/  FMUL.FTZ R101, R8, R101 ;  /* 0x0000006508657220 */ /* 0x000fe40000410000 */
[C---:B------:R-:W-:Y:S01]  /*1a940*/  FMUL.FTZ R102, R3.reuse, R102 ;  /* 0x0000006603667220 */ /* 0x040fe20000410000 */
[C---:B-----5:R-:W-:Y:S03]  /*1a950*/  HMMA.16816.F32 R96, R16.reuse, R28, R96 ;  /* 0x0000001c1060723c */ /* 0x060fe60000001860 */
[----:B------:R-:W-:Y:S02]  /*1a960*/  FMUL.FTZ R103, R3, R103 ;  /* 0x0000006703677220 */ /* 0x000fe40000410000 */
[--C-:B------:R-:W-:Y:S02]  /*1a970*/  FFMA.FTZ R184, R184, c[0x0][0x2d0], -R153.reuse ;  /* 0x0000b400b8b87a23 */ /* 0x100fe40000010899 */
[--C-:B------:R-:W-:Y:S02]  /*1a980*/  FFMA.FTZ R185, R182, c[0x0][0x2d0], -R153.reuse ;  /* 0x0000b400b6b97a23 */ /* 0x100fe40000010899 */
[--C-:B------:R-:W-:Y:S01]  /*1a990*/  FFMA.FTZ R182, R150, c[0x0][0x2d0], -R153.reuse ;  /* 0x0000b40096b67a23 */ /* 0x100fe20000010899 */
[----:B------:R-:W-:Y:S01]  /*1a9a0*/  HMMA.16816.F32 R100, R16, R30, R100 ;  /* 0x0000001e1064723c */ /* 0x000fe20000001864 */
[----:B------:R-:W5:Y:S01]  /*1a9b0*/  LDSM.16.MT88.4 R28, [R156+0x2800] ;  /* 0x002800009c1c783b */ /* 0x000f620000004200 */
[----:B------:R-:W-:Y:S01]  /*1a9c0*/  MUFU.EX2 R184, R184 ;  /* 0x000000b800b87308 */ /* 0x000fe20000000800 */
[--C-:B------:R-:W-:Y:S02]  /*1a9d0*/  FFMA.FTZ R171, R171, c[0x0][0x2d0], -R172.reuse ;  /* 0x0000b400abab7a23 */ /* 0x100fe400000108ac */
[--C-:B------:R-:W-:Y:S02]  /*1a9e0*/  FFMA.FTZ R190, R169, c[0x0][0x2d0], -R172.reuse ;  /* 0x0000b400a9be7a23 */ /* 0x100fe400000108ac */
[----:B---3--:R-:W-:Y:S01]  /*1a9f0*/  F2FP.PACK_AB R16, R174, R173 ;  /* 0x000000adae10723e */ /* 0x008fe200000000ff */
[--C-:B------:R-:W-:Y:S01]  /*1aa00*/  FFMA.FTZ R167, R167, c[0x0][0x2d0], -R172.reuse ;  /* 0x0000b400a7a77a23 */ /* 0x100fe200000108ac */
[----:B----4-:R-:W-:Y:S01]  /*1aa10*/  F2FP.PACK_AB R18, R176, R175 ;  /* 0x000000afb012723e */ /* 0x010fe200000000ff */
[----:B------:R-:W-:Y:S02]  /*1aa20*/  LDSM.16.MT88.4 R148, [R157+0x3000] ;  /* 0x003000009d94783b */ /* 0x000fe40000004200 */
[----:B--2---:R-:W-:Y:S01]  /*1aa30*/  F2FP.PACK_AB R17, R178, R177 ;  /* 0x000000b1b211723e */ /* 0x004fe200000000ff */
[----:B------:R-:W-:Y:S01]  /*1aa40*/  FFMA.FTZ R172, R155, c[0x0][0x2d0], -R172 ;  /* 0x0000b4009bac7a23 */ /* 0x000fe200000108ac */
[----:B------:R-:W-:Y:S01]  /*1aa50*/  F2FP.PACK_AB R19, R180, R179 ;  /* 0x000000b3b413723e */ /* 0x000fe200000000ff */
[--C-:B------:R-:W-:Y:S01]  /*1aa60*/  FFMA.FTZ R169, R170, c[0x0][0x2d0], -R153.reuse ;  /* 0x0000b400aaa97a23 */ /* 0x100fe20000010899 */
[----:B------:R-:W2:Y:S01]  /*1aa70*/  MUFU.EX2 R185, R185 ;  /* 0x000000b900b97308 */ /* 0x000ea20000000800 */
[--C-:B------:R-:W-:Y:S02]  /*1aa80*/  FFMA.FTZ R170, R154, c[0x0][0x2d0], -R153.reuse ;  /* 0x0000b4009aaa7a23 */ /* 0x100fe40000010899 */
[--C-:B------:R-:W-:Y:S02]  /*1aa90*/  FFMA.FTZ R168, R168, c[0x0][0x2d0], -R153.reuse ;  /* 0x0000b400a8a87a23 */ /* 0x100fe40000010899 */
[C---:B-1----:R-:W-:Y:S03]  /*1aaa0*/  HMMA.16816.F32 R4, R16.reuse, R20, R4 ;  /* 0x000000141004723c */ /* 0x042fe60000001804 */
[----:B------:R-:W-:Y:S02]  /*1aab0*/  FFMA.FTZ R153, R152, c[0x0][0x2d0], -R153 ;  /* 0x0000b40098997a23 */ /* 0x000fe40000010899 */
[----:B------:R-:W1:Y:S01]  /*1aac0*/  MUFU.EX2 R182, R182 ;  /* 0x000000b600b67308 */ /* 0x000e620000000800 */
[----:B------:R-:W-:Y:S02]  /*1aad0*/  FFMA.FTZ R164, R3, R238, R164 ;  /* 0x000000ee03a47223 */ /* 0x000fe400000100a4 */
[C---:B------:R-:W-:Y:S01]  /*1aae0*/  HMMA.16816.F32 R12, R16.reuse, R22, R12 ;  /* 0x00000016100c723c */ /* 0x040fe2000000180c */
[----:B------:R-:W3:Y:S03]  /*1aaf0*/  LDSM.16.MT88.4 R20, [R9+0x2800] ;  /* 0x002800000914783b */ /* 0x000ee60000004200 */
[----:B------:R-:W-:Y:S01]  /*1ab00*/  FFMA.FTZ R165, R8, R235, R165 ;  /* 0x000000eb08a57223 */ /* 0x000fe200000100a5 */
[----:B------:R-:W-:Y:S01]  /*1ab10*/  MOV R8, R2 ;  /* 0x0000000200087202 */ /* 0x000fe20000000f00 */
[----:B------:R-:W-:Y:S01]  /*1ab20*/  FADD.FTZ R164, R163, R164 ;  /* 0x000000a4a3a47221 */ /* 0x000fe20000010000 */
[----:B------:R4:W-:Y:S01]  /*1ab30*/  MUFU.EX2 R189, R153 ;  /* 0x0000009900bd7308 */ /* 0x0009e20000000800 */
[C---:B------:R-:W-:Y:S04]  /*1ab40*/  HMMA.16816.F32 R104, R16.reuse, R32, R104 ;  /* 0x000000201068723c */ /* 0x040fe80000001868 */
[----:B------:R-:W-:Y:S02]  /*1ab50*/  FADD.FTZ R160, R160, R165 ;  /* 0x000000a5a0a07221 */ /* 0x000fe40000010000 */
[----:B------:R-:W-:Y:S02]  /*1ab60*/  FADD.FTZ R161, R161, R164 ;  /* 0x000000a4a1a17221 */ /* 0x000fe40000010000 */
[C---:B------:R-:W-:Y:S01]  /*1ab70*/  HMMA.16816.F32 R108, R16.reuse, R34, R108 ;  /* 0x00000022106c723c */ /* 0x040fe2000000186c */
[----:B------:R-:W-:Y:S01]  /*1ab80*/  LDSM.16.MT88.4 R32, [R157+0x4800] ;  /* 0x004800009d20783b */ /* 0x000fe20000004200 */
[----:B------:R-:W-:Y:S02]  /*1ab90*/  MUFU.EX2 R171, R171 ;  /* 0x000000ab00ab7308 */ /* 0x000fe40000000800 */
[----:B------:R-:W-:Y:S02]  /*1aba0*/  FADD.FTZ R159, R159, R160 ;  /* 0x000000a09f9f7221 */ /* 0x000fe40000010000 */
[----:B------:R-:W-:Y:S02]  /*1abb0*/  FADD.FTZ R166, R166, R161 ;  /* 0x000000a1a6a67221 */ /* 0x000fe40000010000 */
[C---:B------:R-:W-:Y:S04]  /*1abc0*/  HMMA.16816.F32 R112, R16.reuse, R24, R112 ;  /* 0x000000181070723c */ /* 0x040fe80000001870 */
[----:B------:R-:W1:Y:S01]  /*1abd0*/  MUFU.EX2 R190, R190 ;  /* 0x000000be00be7308 */ /* 0x000e620000000800 */
[----:B------:R-:W-:Y:S01]  /*1abe0*/  FADD.FTZ R162, R162, R159 ;  /* 0x0000009fa2a27221 */ /* 0x000fe20000010000 */
[----:B----4-:R-:W-:Y:S02]  /*1abf0*/  LDSM.16.MT88.4 R152, [R156+0x3800] ;  /* 0x003800009c98783b */ /* 0x010fe40000004200 */
[C---:B------:R-:W-:Y:S04]  /*1ac00*/  HMMA.16816.F32 R116, R16.reuse, R26, R116 ;  /* 0x0000001a1074723c */ /* 0x040fe80000001874 */
[----:B------:R-:W-:Y:S02]  /*1ac10*/  FADD.FTZ R173, R173, R162 ;  /* 0x000000a2adad7221 */ /* 0x000fe40000010000 */
[----:B------:R-:W-:Y:S01]  /*1ac20*/  MUFU.EX2 R167, R167 ;  /* 0x000000a700a77308 */ /* 0x000fe20000000800 */
[----:B------:R-:W4:Y:S01]  /*1ac30*/  LDSM.16.MT88.4 R24, [R158+0x4800] ;  /* 0x004800009e18783b */ /* 0x000f220000004200 */
[C---:B------:R-:W-:Y:S04]  /*1ac40*/  HMMA.16816.F32 R120, R16.reuse, R36, R120 ;  /* 0x000000241078723c */ /* 0x040fe80000001878 */
[----:B------:R-:W-:Y:S02]  /*1ac50*/  FADD.FTZ R177, R177, R166 ;  /* 0x000000a6b1b17221 */ /* 0x000fe40000010000 */
[----:B------:R-:W-:Y:S02]  /*1ac60*/  FADD.FTZ R174, R174, R173 ;  /* 0x000000adaeae7221 */ /* 0x000fe40000010000 */
[C---:B------:R-:W-:Y:S01]  /*1ac70*/  HMMA.16816.F32 R124, R16.reuse, R38, R124 ;  /* 0x00000026107c723c */ /* 0x040fe2000000187c */
[----:B------:R-:W-:Y:S01]  /*1ac80*/  LDSM.16.MT88.4 R36, [R157+0x1000] ;  /* 0x001000009d24783b */ /* 0x000fe20000004200 */
[----:B------:R-:W1:Y:S02]  /*1ac90*/  MUFU.EX2 R172, R172 ;  /* 0x000000ac00ac7308 */ /* 0x000e640000000800 */
[----:B------:R-:W-:Y:S02]  /*1aca0*/  FADD.FTZ R178, R178, R177 ;  /* 0x000000b1b2b27221 */ /* 0x000fe40000010000 */
[----:B------:R-:W-:Y:S02]  /*1acb0*/  FADD.FTZ R175, R175, R174 ;  /* 0x000000aeafaf7221 */ /* 0x000fe40000010000 */
[C---:B------:R-:W-:Y:S04]  /*1acc0*/  HMMA.16816.F32 R40, R16.reuse, R128, R40 ;  /* 0x000000801028723c */ /* 0x040fe80000001828 */
[----:B------:R-:W-:Y:S01]  /*1acd0*/  MUFU.EX2 R169, R169 ;  /* 0x000000a900a97308 */ /* 0x000fe20000000800 */
[----:B------:R-:W-:Y:S02]  /*1ace0*/  FADD.FTZ R179, R179, R178 ;  /* 0x000000b2b3b37221 */ /* 0x000fe40000010000 */
[----:B------:R-:W-:Y:S01]  /*1acf0*/  FADD.FTZ R176, R176, R175 ;  /* 0x000000afb0b07221 */ /* 0x000fe20000010000 */
[C---:B------:R-:W-:Y:S01]  /*1ad00*/  HMMA.16816.F32 R44, R16.reuse, R130, R44 ;  /* 0x00000082102c723c */ /* 0x040fe2000000182c */
[----:B------:R-:W-:Y:S03]  /*1ad10*/  LDSM.16.MT88.4 R128, [R156+0x1000] ;  /* 0x001000009c80783b */ /* 0x000fe60000004200 */
[----:B------:R-:W-:Y:S02]  /*1ad20*/  FADD.FTZ R179, R180, R179 ;  /* 0x000000b3b4b37221 */ /* 0x000fe40000010000 */
[----:B------:R-:W1:Y:S02]  /*1ad30*/  MUFU.EX2 R168, R168 ;  /* 0x000000a800a87308 */ /* 0x000e640000000800 */
[C---:B------:R-:W-:Y:S08]  /*1ad40*/  HMMA.16816.F32 R48, R16.reuse, R132, R48 ;  /* 0x000000841030723c */ /* 0x040ff00000001830 */
[C---:B------:R-:W-:Y:S01]  /*1ad50*/  HMMA.16816.F32 R52, R16.reuse, R134, R52 ;  /* 0x000000861034723c */ /* 0x040fe20000001834 */
[----:B------:R-:W-:Y:S01]  /*1ad60*/  LDSM.16.MT88.4 R132, [R158+0x3000] ;  /* 0x003000009e84783b */ /* 0x000fe20000004200 */
[----:B------:R-:W1:Y:S06]  /*1ad70*/  MUFU.EX2 R170, R170 ;  /* 0x000000aa00aa7308 */ /* 0x000e6c0000000800 */
[C---:B-----5:R-:W-:Y:S08]  /*1ad80*/  HMMA.16816.F32 R56, R16.reuse, R28, R56 ;  /* 0x0000001c1038723c */ /* 0x060ff00000001838 */
        /* <DEDUP_REMOVED lines=10> */
[----:B------:R-:W1:Y:S07]  /*1ae30*/  LDSM.16.MT88.4 R32, [R9+0x1000] ;  /* 0x001000000920783b */ /* 0x000e6e0000004200 */
[C---:B-----5:R-:W-:Y:S08]  /*1ae40*/  HMMA.16816.F32 R88, R16.reuse, R28, R88 ;  /* 0x0000001c1058723c */ /* 0x060ff00000001858 */
[C---:B------:R-:W-:Y:S01]  /*1ae50*/  HMMA.16816.F32 R92, R16.reuse, R30, R92 ;  /* 0x0000001e105c723c */ /* 0x040fe2000000185c */
[----:B------:R-:W5:Y:S07]  /*1ae60*/  LDSM.16.MT88.4 R28, [R156+0x3000] ;  /* 0x003000009c1c783b */ /* 0x000f6e0000004200 */
[C---:B---3--:R-:W-:Y:S08]  /*1ae70*/  HMMA.16816.F32 R96, R16.reuse, R20, R96 ;  /* 0x000000141060723c */ /* 0x048ff00000001860 */
[----:B------:R-:W-:Y:S01]  /*1ae80*/  HMMA.16816.F32 R100, R16, R22, R100 ;  /* 0x000000161064723c */ /* 0x000fe20000001864 */
[----:B------:R-:W3:Y:S06]  /*1ae90*/  LDSM.16.MT88.4 R20, [R9+0x3000] ;  /* 0x003000000914783b */ /* 0x000eec0000004200 */
[----:B------:R-:W-:Y:S01]  /*1aea0*/  F2FP.PACK_AB R16, R186, R183 ;  /* 0x000000b7ba10723e */ /* 0x000fe200000000ff */
[----:B------:R-:W-:Y:S01]  /*1aeb0*/  FADD.FTZ R183, R183, R176 ;  /* 0x000000b0b7b77221 */ /* 0x000fe20000010000 */
[----:B------:R-:W-:Y:S03]  /*1aec0*/  F2FP.PACK_AB R18, R188, R181 ;  /* 0x000000b5bc12723e */ /* 0x000fe600000000ff */
[----:B--2---:R-:W-:Y:S01]  /*1aed0*/  F2FP.PACK_AB R17, R185, R184 ;  /* 0x000000b8b911723e */ /* 0x004fe200000000ff */
[----:B------:R-:W-:Y:S01]  /*1aee0*/  FADD.FTZ R184, R184, R179 ;  /* 0x000000b3b8b87221 */ /* 0x000fe20000010000 */
[----:B-1----:R-:W-:Y:S01]  /*1aef0*/  F2FP.PACK_AB R19, R187, R182 ;  /* 0x000000b6bb13723e */ /* 0x002fe200000000ff */
        /* <DEDUP_REMOVED lines=19> */
[C---:B------:R-:W-:Y:S08]  /*1b030*/  HMMA.16816.F32 R44, R16.reuse, R134, R44 ;  /* 0x00000086102c723c */ /* 0x040ff0000000182c */
[C---:B------:R-:W-:Y:S08]  /*1b040*/  HMMA.16816.F32 R48, R16.reuse, R148, R48 ;  /* 0x000000941030723c */ /* 0x040ff00000001830 */
[C---:B------:R-:W-:Y:S01]  /*1b050*/  HMMA.16816.F32 R52, R16.reuse, R150, R52 ;  /* 0x000000961034723c */ /* 0x040fe20000001834 */
[----:B------:R-:W-:Y:S07]  /*1b060*/  LDSM.16.MT88.4 R148, [R157+0x3800] ;  /* 0x003800009d94783b */ /* 0x000fee0000004200 */
[C---:B-----5:R-:W-:Y:S08]  /*1b070*/  HMMA.16816.F32 R56, R16.reuse, R28, R56 ;  /* 0x0000001c1038723c */ /* 0x060ff00000001838 */
        /* <DEDUP_REMOVED lines=14> */
[C---:B---3--:R-:W-:Y:S08]  /*1b160*/  HMMA.16816.F32 R96, R16.reuse, R20, R96 ;  /* 0x000000141060723c */ /* 0x048ff00000001860 */
[----:B------:R-:W-:Y:S01]  /*1b170*/  HMMA.16816.F32 R100, R16, R22, R100 ;  /* 0x000000161064723c */ /* 0x000fe20000001864 */
[----:B------:R-:W-:Y:S06]  /*1b180*/  LDSM.16.MT88.4 R20, [R157+0x5800] ;  /* 0x005800009d14783b */ /* 0x000fec0000004200 */
        /* <DEDUP_REMOVED lines=9> */
[C---:B------:R-:W-:Y:S01]  /*1b220*/  HMMA.16816.F32 R132, R16.reuse, R128, R4 ;  /* 0x000000801084723c */ /* 0x040fe20000001804 */
[----:B------:R-:W3:Y:S02]  /*1b230*/  LDSM.16.MT88.4 R4, [R9+0x3800] ;  /* 0x003800000904783b */ /* 0x000ee40000004200 */
[----:B------:R-:W-:Y:S02]  /*1b240*/  FADD.FTZ R170, R170, R169 ;  /* 0x000000a9aaaa7221 */ /* 0x000fe40000010000 */
[----:B------:R-:W-:Y:S02]  /*1b250*/  FADD.FTZ R235, R172, R167 ;  /* 0x000000a7aceb7221 */ /* 0x000fe40000010000 */
[----:B------:R-:W-:Y:S01]  /*1b260*/  FADD.FTZ R238, R189, R170 ;  /* 0x000000aabdee7221 */ /* 0x000fe20000010000 */
[C---:B------:R-:W-:Y:S01]  /*1b270*/  HMMA.16816.F32 R128, R16.reuse, R130, R12 ;  /* 0x000000821080723c */ /* 0x040fe2000000180c */
[----:B------:R-:W5:Y:S07]  /*1b280*/  LDSM.16.MT88.4 R12, [R158+0x5800] ;  /* 0x005800009e0c783b */ /* 0x000f6e0000004200 */
[C---:B-1----:R-:W-:Y:S07]  /*1b290*/  HMMA.16816.F32 R104, R16.reuse, R24, R104 ;  /* 0x000000181068723c */ /* 0x042fee0000001868 */
[----:B------:R-:W-:Y:S01]  /*1b2a0*/  IADD3 R24, R240, -0x2, RZ ;  /* 0xfffffffef0187810 */ /* 0x000fe20007ffe0ff */
[C---:B------:R-:W-:Y:S03]  /*1b2b0*/  HMMA.16816.F32 R108, R16.reuse, R26, R108 ;  /* 0x0000001a106c723c */ /* 0x040fe6000000186c */
[C---:B------:R-:W-:Y:S05]  /*1b2c0*/  ISETP.GE.AND P0, PT, R24.reuse, R231, PT ;  /* 0x000000e71800720c */ /* 0x040fea0003f06270 */
[C---:B--2---:R-:W-:Y:S08]  /*1b2d0*/  HMMA.16816.F32 R112, R16.reuse, R32, R112 ;  /* 0x000000201070723c */ /* 0x044ff00000001870 */
[C---:B------:R-:W-:Y:S04]  /*1b2e0*/  HMMA.16816.F32 R116, R16.reuse, R34, R116 ;  /* 0x000000221074723c */ /* 0x040fe80000001874 */
[----:B------:R-:W-:Y:S04]  /*1b2f0*/  @P0 SHF.R.S32.HI R3, RZ, 0x1f, R24 ;  /* 0x0000001fff030819 */ /* 0x000fe80000011418 */
[C---:B----4-:R-:W-:Y:S04]  /*1b300*/  HMMA.16816.F32 R120, R16.reuse, R28, R120 ;  /* 0x0000001c1078723c */ /* 0x050fe80000001878 */
        /* <DEDUP_REMOVED lines=13> */
[C---:B-----5:R-:W-:Y:S08]  /*1b3e0*/  HMMA.16816.F32 R72, R16.reuse, R12, R72 ;  /* 0x0000000c1048723c */ /* 0x060ff00000001848 */
[C---:B------:R-:W-:Y:S01]  /*1b3f0*/  HMMA.16816.F32 R76, R16.reuse, R14, R76 ;  /* 0x0000000e104c723c */ /* 0x040fe2000000184c */
[----:B------:R-:W2:Y:S07]  /*1b400*/  LDSM.16.MT88.4 R12, [R9+0x5800] ;  /* 0x00580000090c783b */ /* 0x000eae0000004200 */
[C---:B------:R-:W-:Y:S07]  /*1b410*/  HMMA.16816.F32 R80, R16.reuse, R20, R80 ;  /* 0x000000141050723c */ /* 0x040fee0000001850 */
[----:B------:R-:W-:Y:S01]  /*1b420*/  @P0 IADD3 R21, R25, R3, RZ ;  /* 0x0000000319150210 */ /* 0x000fe20007ffe0ff */
[C---:B------:R-:W-:Y:S01]  /*1b430*/  HMMA.16816.F32 R84, R16.reuse, R22, R84 ;  /* 0x000000161054723c */ /* 0x040fe20000001854 */
[----:B------:R-:W-:Y:S03]  /*1b440*/  @P0 MOV R20, c[0x0][0x1e0] ;  /* 0x0000780000140a02 */ /* 0x000fe60000000f00 */
[C---:B------:R-:W-:Y:S02]  /*1b450*/  @P0 SHF.L.U32 R3, R24.reuse, 0x6, RZ ;  /* 0x0000000618030819 */ /* 0x040fe400000006ff */
[----:B------:R-:W-:Y:S02]  /*1b460*/  @P0 SHF.L.U64.HI R21, R24, 0x6, R21 ;  /* 0x0000000618150819 */ /* 0x000fe40000010215 */
[----:B------:R-:W-:Y:S01]  /*1b470*/  @P0 IADD3 R24, P3, R3, R236, RZ ;  /* 0x000000ec03180210 */ /* 0x000fe20007f7e0ff */
[C---:B-1----:R-:W-:Y:S03]  /*1b480*/  HMMA.16816.F32 R88, R16.reuse, R4, R88 ;  /* 0x000000041058723c */ /* 0x042fe60000001858 */
[----:B------:R-:W-:Y:S02]  /*1b490*/  @P0 LEA R22, P2, R24, c[0x0][0x1c8], 0x1 ;  /* 0x0000720018160a11 */ /* 0x000fe400078408ff */
[----:B------:R-:W-:Y:S02]  /*1b4a0*/  @P0 MOV R23, c[0x0][0x1e4] ;  /* 0x0000790000170a02 */ /* 0x000fe40000000f00 */
[C---:B------:R-:W-:Y:S01]  /*1b4b0*/  @P0 LEA R25, P1, R20.reuse, R3, 0x5 ;  /* 0x0000000314190211 */ /* 0x040fe200078228ff */
[C---:B------:R-:W-:Y:S04]  /*1b4c0*/  HMMA.16816.F32 R92, R16.reuse, R6, R92 ;  /* 0x00000006105c723c */ /* 0x040fe8000000185c */
[----:B------:R-:W-:Y:S02]  /*1b4d0*/  @P0 IADD3.X R3, R21, R230, RZ, P3, !PT ;  /* 0x000000e615030210 */ /* 0x000fe40001ffe4ff */
[----:B------:R-:W-:Y:S02]  /*1b4e0*/  @P0 LEA.HI.X R21, R20, R21, R23, 0x5, P1 ;  /* 0x0000001514150211 */ /* 0x000fe400008f2c17 */
[----:B------:R-:W-:Y:S01]  /*1b4f0*/  @P0 LEA.HI.X R23, R24, c[0x0][0x1cc], R3, 0x1, P2 ;  /* 0x0000730018170a11 */ /* 0x000fe200010f0c03 */
[----:B------:R-:W-:Y:S01]  /*1b500*/  @P0 IMAD R3, R234, 0x6000, R11 ;  /* 0x00006000ea030824 */ /* 0x000fe200078e020b */
[----:B------:R-:W-:Y:S01]  /*1b510*/  @P0 ISETP.GE.AND P2, PT, R228, c[0x0][0x1d4], PT ;  /* 0x00007500e4000a0c */ /* 0x000fe20003f46270 */
[C---:B--2---:R-:W-:Y:S03]  /*1b520*/  HMMA.16816.F32 R96, R16.reuse, R12, R96 ;  /* 0x0000000c1060723c */ /* 0x044fe60000001860 */
[----:B------:R-:W-:Y:S02]  /*1b530*/  @P0 ISETP.GE.AND P1, PT, R212, c[0x0][0x1d4], PT ;  /* 0x00007500d4000a0c */ /* 0x000fe40003f26270 */
[----:B------:R-:W-:Y:S03]  /*1b540*/  @P0 IADD3 R25, P3, R25, R236, RZ ;  /* 0x000000ec19190210 */ /* 0x000fe60007f7e0ff */
[----:B------:R-:W-:Y:S04]  /*1b550*/  HMMA.16816.F32 R100, R16, R14, R100 ;  /* 0x0000000e1064723c */ /* 0x000fe80000001864 */
[----:B------:R-:W-:Y:S01]  /*1b560*/  @!PT LDS RZ, [RZ] ;  /* 0x00000000fffff984 */ /* 0x000fe20000000800 */
[----:B------:R-:W-:Y:S01]  /*1b570*/  @!PT LDS RZ, [RZ] ;  /* 0x00000000fffff984 */ /* 0x000fe20000000800 */
[----:B------:R-:W-:Y:S01]  /*1b580*/  @!PT LDS RZ, [RZ] ;  /* 0x00000000fffff984 */ /* 0x000fe20000000800 */
[----:B------:R1:W-:Y:S01]  /*1b590*/  @P0 LDGSTS.E.BYPASS.LTC128B.128 [R3], [R22.64], !P2 ;  /* 0x0000000016030fae */ /* 0x0003e2000d101d48 */
[----:B------:R-:W-:Y:S02]  /*1b5a0*/  @P0 IADD3.X R20, R21, R230, RZ, P3, !PT ;  /* 0x000000e615140210 */ /* 0x000fe40001ffe4ff */
[C---:B------:R-:W-:Y:S05]  /*1b5b0*/  @P0 LEA R4, P3, R25.reuse, c[0x0][0x1c8], 0x1 ;  /* 0x0000720019040a11 */ /* 0x040fea00078608ff */
[----:B------:R1:W-:Y:S01]  /*1b5c0*/  @P0 LDGSTS.E.BYPASS.LTC128B.128 [R3+0x2000], [R22.64+0x80], !P1 ;  /* 0x0200008016030fae */ /* 0x0003e2000c901d48 */
[----:B------:R-:W-:Y:S07]  /*1b5d0*/  @P0 LEA.HI.X R5, R25, c[0x0][0x1cc], R20, 0x1, P3 ;  /* 0x0000730019050a11 */ /* 0x000fee00018f0c14 */
[----:B------:R1:W-:Y:S08]  /*1b5e0*/  @P0 LDGSTS.E.BYPASS.LTC128B.128 [R3+0x4000], [R22.64+0x100], !P5 ;  /* 0x0400010016030fae */ /* 0x0003f0000e901d48 */
[----:B------:R1:W-:Y:S08]  /*1b5f0*/  @P0 LDGSTS.E.BYPASS.LTC128B.128 [R3+0x1000], [R4.64], !P2 ;  /* 0x0100000004030fae */ /* 0x0003f0000d101d48 */
[----:B------:R1:W-:Y:S01]  /*1b600*/  @P0 LDGSTS.E.BYPASS.LTC128B.128 [R3+0x3000], [R4.64+0x80], !P1 ;  /* 0x0300008004030fae */ /* 0x0003e2000c901d48 */
[C---:B------:R-:W-:Y:S02]  /*1b610*/  ISETP.GE.AND P1, PT, R197.reuse, 0x1, PT ;  /* 0x00000001c500780c */ /* 0x040fe40003f26270 */
[----:B------:R-:W-:Y:S04]  /*1b620*/  IADD3 R197, R197, 0x1, RZ ;  /* 0x00000001c5c57810 */ /* 0x000fe80007ffe0ff */
[----:B------:R-:W-:Y:S01]  /*1b630*/  SEL R197, R197, RZ, !P1 ;  /* 0x000000ffc5c57207 */ /* 0x000fe20004800000 */
[----:B------:R1:W-:Y:S01]  /*1b640*/  @P0 LDGSTS.E.BYPASS.LTC128B.128 [R3+0x5000], [R4.64+0x100], !P5 ;  /* 0x0500010004030fae */ /* 0x0003e2000e901d48 */
[----:B------:R-:W-:Y:S02]  /*1b650*/  ISETP.GE.AND P0, PT, R231, R240, PT ;  /* 0x000000f0e700720c */ /* 0x000fe40003f06270 */
[----:B------:R-:W-:Y:S05]  /*1b660*/  IADD3 R240, R240, -0x1, RZ ;  /* 0xfffffffff0f07810 */ /* 0x000fea0007ffe0ff */
[----:B------:R-:W0:Y:S01]  /*1b670*/  LDGDEPBAR ;  /* 0x00000000000079af */ /* 0x000e220000000000 */
[----:B-1----:R-:W-:Y:S05]  /*1b680*/  MOV R3, R0 ;  /* 0x0000000000037202 */ /* 0x002fea0000000f00 */
[----:B------:R-:W-:-:S05]  /*1b690*/  @!P0 BRA `(.L_x_1962) ;  /* 0xffffccb000008947 */ /* 0x000fca000383ffff */
.L_x_1953:
[----:B------:R-:W-:Y:S02]  /*1b6a0*/  MOV R5, 0x1f ;  /* 0x0000001f00057802 */ /* 0x000fe40000000f00 */
[----:B------:R-:W-:Y:S01]  /*1b6b0*/  MOV R4, 0xffffffff ;  /* 0xffffffff00047802 */ /* 0x000fe20000000f00 */
[----:B------:R-:W-:Y:S05]  /*1b6c0*/  BRA.DIV ~URZ, `(.L_x_1963) ;  /* 0x000052a27f007947 */ /* 0x000fea000b800000 */
[----:B------:R1:W2:Y:S02]  /*1b6d0*/  SHFL.BFLY PT, R7, R235, 0x2, 0x1f ;  /* 0x0c401f00eb077f89 */ /* 0x0002a400000e0000 */
.L_x_2036:
[----:B--2---:R-:W-:Y:S01]  /*1b6e0*/  FADD.FTZ R8, R7, R235 ;  /* 0x000000eb07087221 */ /* 0x004fe20000010000 */
[----:B------:R-:W-:Y:S05]  /*1b6f0*/  BRA.DIV ~URZ, `(.L_x_1964) ;  /* 0x000052c27f007947 */ /* 0x000fea000b800000 */
[----:B------:R-:W2:Y:S04]  /*1b700*/  SHFL.BFLY PT, R5, R238, 0x2, 0x1f ;  /* 0x0c401f00ee057f89 */ /* 0x000ea800000e0000 */
[----:B------:R-:W3:Y:S01]  /*1b710*/  SHFL.BFLY PT, R3, R8, 0x1, 0x1f ;  /* 0x0c201f0008037f89 */ /* 0x000ee200000e0000 */
[----:B--2---:R-:W-:-:S02]  /*1b720*/  FADD.FTZ R12, R5, R238 ;  /* 0x000000ee050c7221 */ /* 0x004fc40000010000 */
[----:B---3--:R-:W-:-:S03]  /*1b730*/  FADD.FTZ R3, R8, R3 ;  /* 0x0000000308037221 */ /* 0x008fc60000010000 */
[----:B------:R2:W3:Y:S04]  /*1b740*/  SHFL.BFLY PT, R7, R12, 0x1, 0x1f ;  /* 0x0c201f000c077f89 */ /* 0x0004e800000e0000 */
.L_x_2037:
[----:B--23--:R-:W-:Y:S01]  /*1b750*/  FADD.FTZ R12, R7, R12 ;  /* 0x0000000c070c7221 */ /* 0x00cfe20000010000 */
[----:B------:R-:W-:Y:S02]  /*1b760*/  FSETP.NE.FTZ.AND P1, PT, R3, RZ, PT ;  /* 0x000000ff0300720b */ /* 0x000fe40003f35000 */
[----:B------:R-:W-:Y:S02]  /*1b770*/  MOV R8, RZ ;  /* 0x000000ff00087202 */ /* 0x000fe40000000f00 */
[----:B------:R-:W-:Y:S02]  /*1b780*/  FSETP.NE.FTZ.AND P0, PT, R12, RZ, PT ;  /* 0x000000ff0c00720b */ /* 0x000fe40003f15000 */
[----:B------:R-:W-:Y:S02]  /*1b790*/  MOV R6, RZ ;  /* 0x000000ff00067202 */ /* 0x000fe40000000f00 */
[----:B------:R-:W-:Y:S02]  /*1b7a0*/  MOV R9, 0xff800000 ;  /* 0xff80000000097802 */ /* 0x000fe40000000f00 */
[----:B------:R-:W-:-:S02]  /*1b7b0*/  MOV R14, 0xff800000 ;  /* 0xff800000000e7802 */ /* 0x000fc40000000f00 */
[----:B------:R-:W-:Y:S01]  /*1b7c0*/  MOV R15, 0x1 ;  /* 0x00000001000f7802 */ /* 0x000fe20000000f00 */
[----:B------:R-:W2:Y:S01]  /*1b7d0*/  @P1 MUFU.LG2 R4, R3 ;  /* 0x0000000300041308 */ /* 0x000ea20000000c00 */
[----:B------:R-:W-:-:S03]  /*1b7e0*/  @P1 MOV R5, 0x3f317218 ;  /* 0x3f31721800051802 */ /* 0x000fc60000000f00 */
[----:B------:R-:W-:Y:S02]  /*1b7f0*/  @P0 MOV R13, 0x3f317218 ;  /* 0x3f317218000d0802 */ /* 0x000fe40000000f00 */
[----:B------:R-:W-:Y:S02]  /*1b800*/  @P1 FMUL.FTZ R5, R5, c[0x0][0x2d0] ;  /* 0x0000b40005051a20 */ /* 0x000fe40000410000 */
[----:B------:R-:W3:Y:S01]  /*1b810*/  @P0 MUFU.RCP R8, R12 ;  /* 0x0000000c00080308 */ /* 0x000ee20000001000 */
[----:B------:R-:W-:-:S07]  /*1b820*/  @P0 FMUL.FTZ R13, R13, c[0x0][0x2d0] ;  /* 0x0000b4000d0d0a20 */ /* 0x000fce0000410000 */
[----:B------:R-:W4:Y:S01]  /*1b830*/  @P0 MUFU.LG2 R12, R12 ;  /* 0x0000000c000c0308 */ /* 0x000f220000000c00 */
[----:B--2---:R-:W-:-:S04]  /*1b840*/  @P1 FMUL.FTZ R7, R4, 0.69314718246459960938 ;  /* 0x3f31721804071820 */ /* 0x004fc80000410000 */
[----:B------:R-:W-:-:S03]  /*1b850*/  @P1 FFMA.FTZ R9, R5, R2, R7 ;  /* 0x0000000205091223 */ /* 0x000fc60000010007 */
[----:B------:R-:W2:Y:S01]  /*1b860*/  @P1 MUFU.RCP R6, R3 ;  /* 0x0000000300061308 */ /* 0x000ea20000001000 */
[C---:B---3--:R-:W-:Y:S02]  /*1b870*/  FMUL.FTZ R134, R8.reuse, R134 ;  /* 0x0000008608867220 */ /* 0x048fe40000410000 */
[C---:B------:R-:W-:Y:S02]  /*1b880*/  FMUL.FTZ R135, R8.reuse, R135 ;  /* 0x0000008708877220 */ /* 0x040fe40000410000 */
[C---:B------:R-:W-:Y:S02]  /*1b890*/  FMUL.FTZ R130, R8.reuse, R130 ;  /* 0x0000008208827220 */ /* 0x040fe40000410000 */
[----:B------:R-:W-:Y:S02]  /*1b8a0*/  FMUL.FTZ R131, R8, R131 ;  /* 0x0000008308837220 */ /* 0x000fe40000410000 */
[----:B----4-:R-:W-:Y:S02]  /*1b8b0*/  @P0 FMUL.FTZ R12, R12, 0.69314718246459960938 ;  /* 0x3f3172180c0c0820 */ /* 0x010fe40000410000 */
[----:B------:R-:W-:-:S02]  /*1b8c0*/  FMUL.FTZ R106, R8, R106 ;  /* 0x0000006a086a7220 */ /* 0x000fc40000410000 */
[C---:B------:R-:W-:Y:S02]  /*1b8d0*/  FMUL.FTZ R107, R8.reuse, R107 ;  /* 0x0000006b086b7220 */ /* 0x040fe40000410000 */
[----:B------:R-:W-:Y:S02]  /*1b8e0*/  FMUL.FTZ R110, R8, R110 ;  /* 0x0000006e086e7220 */ /* 0x000fe40000410000 */
[C---:B--2---:R-:W-:Y:S02]  /*1b8f0*/  FMUL.FTZ R132, R6.reuse, R132 ;  /* 0x0000008406847220 */ /* 0x044fe40000410000 */
        /* <DEDUP_REMOVED lines=89> */
.L_x_1862:
        /* <DEDUP_REMOVED lines=16> */
.L_x_1966:
[----:B------:R-:W-:Y:S05]  /*1bf90*/  BSYNC B0 ;  /* 0x0000000000007941 */ /* 0x000fea0003800000 */
.L_x_1965:
[----:B------:R-:W-:Y:S01]  /*1bfa0*/  PRMT R15, R15, 0x9910, RZ ;  /* 0x000099100f0f7816 */ /* 0x000fe200000000ff */
[----:B------:R-:W-:Y:S01]  /*1bfb0*/  BSSY B1, `(.L_x_1967) ;  /* 0x0000340000017945 */ /* 0x000fe20003800000 */
[----:B------:R-:W-:Y:S01]  /*1bfc0*/  IMAD.MOV.U32 R8, RZ, RZ, R204 ;  /* 0x000000ffff087224 */ /* 0x000fe200078e00cc */
[----:B------:R-:W-:Y:S02]  /*1bfd0*/  IADD3 R13, R228, 0x80, RZ ;  /* 0x00000080e40d7810 */ /* 0x000fe40007ffe0ff */
[----:B------:R-:W-:-:S13]  /*1bfe0*/  ISETP.NE.AND P0, PT, R15, RZ, PT ;  /* 0x000000ff0f00720c */ /* 0x000fda0003f05270 */
[----:B------:R-:W-:Y:S05]  /*1bff0*/  @!P0 BRA `(.L_x_1968) ;  /* 0x0000278000008947 */ /* 0x000fea0003800000 */
[----:B------:R-:W-:Y:S01]  /*1c000*/  SHF.R.S32.HI R0, RZ, 0x1f, R211 ;  /* 0x0000001fff007819 */ /* 0x000fe200000114d3 */
[----:B------:R-:W-:Y:S01]  /*1c010*/  IMAD.SHL.U32 R16, R215, 0x40, RZ ;  /* 0x00000040d7107824 */ /* 0x000fe200078e00ff */
[----:B------:R-:W-:Y:S01]  /*1c020*/  WARPSYNC 0xffffffff ;  /* 0xffffffff00007948 */ /* 0x000fe20003800000 */
[----:B------:R-:W-:Y:S01]  /*1c030*/  BAR.SYNC.DEFER_BLOCKING 0x1, 0x100 ;  /* 0x0044000000007b1d */ /* 0x000fe20000010000 */
[----:B------:R-:W-:Y:S01]  /*1c040*/  LEA.HI R18, R0, R211, RZ, 0x5 ;  /* 0x000000d300127211 */ /* 0x000fe200078f28ff */
[----:B------:R-:W-:Y:S01]  /*1c050*/  IMAD.MOV.U32 R20, RZ, RZ, 0x20 ;  /* 0x00000020ff147424 */ /* 0x000fe200078e00ff */
[----:B------:R-:W-:Y:S02]  /*1c060*/  LOP3.LUT R16, R16, 0x1c0, RZ, 0xc0, !PT ;  /* 0x000001c010107812 */ /* 0x000fe400078ec0ff */
[----:B------:R-:W-:Y:S02]  /*1c070*/  SHF.R.S32.HI R12, RZ, 0x5, R18 ;  /* 0x00000005ff0c7819 */ /* 0x000fe40000011412 */
[----:B------:R-:W-:-:S02]  /*1c080*/  SHF.R.U32.HI R15, RZ, 0x3, R16 ;  /* 0x00000003ff0f7819 */ /* 0x000fc40000011610 */
[----:B------:R-:W-:Y:S01]  /*1c090*/  LOP3.LUT R19, R215, 0x1, RZ, 0xc0, !PT ;  /* 0x00000001d7137812 */ /* 0x000fe200078ec0ff */
[----:B------:R-:W-:Y:S01]  /*1c0a0*/  IMAD.SHL.U32 R17, R12, 0x400, RZ ;  /* 0x000004000c117824 */ /* 0x000fe200078e00ff */
[----:B------:R-:W-:Y:S02]  /*1c0b0*/  LOP3.LUT R15, R15, R16, RZ, 0xfc, !PT ;  /* 0x000000100f0f7212 */ /* 0x000fe400078efcff */
[----:B------:R-:W-:Y:S01]  /*1c0c0*/  ISETP.NE.U32.AND P0, PT, R19, 0x1, PT ;  /* 0x000000011300780c */ /* 0x000fe20003f05070 */
[----:B------:R-:W-:Y:S01]  /*1c0d0*/  IMAD R16, R214, 0x2, R17 ;  /* 0x00000002d6107824 */ /* 0x000fe200078e0211 */
[----:B------:R-:W-:Y:S02]  /*1c0e0*/  F2FP.PACK_AB R30, R133, R132 ;  /* 0x00000084851e723e */ /* 0x000fe400000000ff */
[----:B------:R-:W-:Y:S01]  /*1c0f0*/  R2P PR, R215, 0x6 ;  /* 0x00000006d7007804 */ /* 0x000fe20000000000 */
[----:B------:R-:W-:Y:S01]  /*1c100*/  IMAD.IADD R15, R16, 0x1, R15 ;  /* 0x00000001100f7824 */ /* 0x000fe200078e020f */
[----:B------:R-:W-:Y:S01]  /*1c110*/  F2FP.PACK_AB R28, R135, R134 ;  /* 0x00000086871c723e */ /* 0x000fe200000000ff */
[----:B------:R-:W-:Y:S01]  /*1c120*/  IMAD.MOV.U32 R16, RZ, RZ, 0x40 ;  /* 0x00000040ff107424 */ /* 0x000fe200078e00ff */
[----:B------:R-:W-:Y:S01]  /*1c130*/  F2FP.PACK_AB R21, R129, R128 ;  /* 0x000000808115723e */ /* 0x000fe200000000ff */
[----:B------:R-:W-:Y:S01]  /*1c140*/  IMAD.SHL.U32 R25, R15, 0x2, RZ ;  /* 0x000000020f197824 */ /* 0x000fe200078e00ff */
[----:B------:R-:W-:-:S02]  /*1c150*/  SEL R20, R20, 0xffffffe0, !P1 ;  /* 0xffffffe014147807 */ /* 0x000fc40004800000 */
[----:B------:R-:W-:Y:S02]  /*1c160*/  SEL R16, R16, 0xffffffc0, !P2 ;  /* 0xffffffc010107807 */ /* 0x000fe40005000000 */
[C---:B------:R-:W-:Y:S01]  /*1c170*/  IADD3 R15, R25.reuse, 0x80, RZ ;  /* 0x00000080190f7810 */ /* 0x040fe20007ffe0ff */
[C---:B------:R-:W-:Y:S01]  /*1c180*/  IMAD.IADD R19, R25.reuse, 0x1, R20 ;  /* 0x0000000119137824 */ /* 0x040fe200078e0214 */
[----:B------:R-:W-:Y:S01]  /*1c190*/  IADD3 R22, R25, 0x70, RZ ;  /* 0x0000007019167810 */ /* 0x000fe20007ffe0ff */
[----:B------:R2:W-:Y:S01]  /*1c1a0*/  STS [R25+0x80], R30 ;  /* 0x0000801e19007388 */ /* 0x0005e20000000800 */
[----:B------:R-:W-:Y:S02]  /*1c1b0*/  @P0 IADD3 R22, R15, 0x10, RZ ;  /* 0x000000100f160810 */ /* 0x000fe40007ffe0ff */
[----:B------:R-:W-:Y:S01]  /*1c1c0*/  F2FP.PACK_AB R15, R131, R130 ;  /* 0x00000082830f723e */ /* 0x000fe200000000ff */
[----:B------:R3:W-:Y:S01]  /*1c1d0*/  STS [R25+0x480], R28 ;  /* 0x0004801c19007388 */ /* 0x0007e20000000800 */
[----:B------:R-:W-:Y:S01]  /*1c1e0*/  F2FP.PACK_AB R26, R105, R104 ;  /* 0x00000068691a723e */ /* 0x000fe200000000ff */
[----:B------:R-:W-:Y:S01]  /*1c1f0*/  IMAD.IADD R20, R20, 0x1, R22 ;  /* 0x0000000114147824 */ /* 0x000fe200078e0216 */
[----:B------:R-:W-:Y:S01]  /*1c200*/  F2FP.PACK_AB R24, R107, R106 ;  /* 0x0000006a6b18723e */ /* 0x000fe200000000ff */
[----:B------:R4:W-:Y:S01]  /*1c210*/  STS [R22+0x400], R15 ;  /* 0x0004000f16007388 */ /* 0x0009e20000000800 */
[----:B------:R-:W-:-:S02]  /*1c220*/  F2FP.PACK_AB R17, R109, R108 ;  /* 0x0000006c6d11723e */ /* 0x000fc400000000ff */
[----:B------:R-:W-:Y:S01]  /*1c230*/  F2FP.PACK_AB R23, R111, R110 ;  /* 0x0000006e6f17723e */ /* 0x000fe200000000ff */
[----:B------:R1:W-:Y:S01]  /*1c240*/  STS [R22], R21 ;  /* 0x0000001516007388 */ /* 0x0003e20000000800 */
[----:B------:R-:W-:Y:S02]  /*1c250*/  F2FP.PACK_AB R34, R113, R112 ;  /* 0x000000707122723e */ /* 0x000fe400000000ff */
[----:B------:R-:W-:Y:S01]  /*1c260*/  F2FP.PACK_AB R32, R119, R118 ;  /* 0x000000767720723e */ /* 0x000fe200000000ff */
[----:B------:R1:W-:Y:S01]  /*1c270*/  STS [R19+0x80], R26 ;  /* 0x0000801a13007388 */ /* 0x0003e20000000800 */
[----:B------:R-:W-:Y:S02]  /*1c280*/  F2FP.PACK_AB R27, R127, R126 ;  /* 0x0000007e7f1b723e */ /* 0x000fe400000000ff */
[----:B------:R-:W-:Y:S01]  /*1c290*/  F2FP.PACK_AB R29, R45, R44 ;  /* 0x0000002c2d1d723e */ /* 0x000fe200000000ff */
[----:B------:R1:W-:Y:S01]  /*1c2a0*/  STS [R19+0x480], R24 ;  /* 0x0004801813007388 */ /* 0x0003e20000000800 */
[----:B------:R-:W-:-:S02]  /*1c2b0*/  F2FP.PACK_AB R31, R47, R46 ;  /* 0x0000002e2f1f723e */ /* 0x000fc400000000ff */
[----:B------:R-:W-:Y:S01]  /*1c2c0*/  ISETP.NE.U32.AND P0, PT, RZ, c[0x0][0x508], PT ;  /* 0x00014200ff007a0c */ /* 0x000fe20003f05070 */
[----:B------:R1:W-:Y:S01]  /*1c2d0*/  STS [R20], R17 ;  /* 0x0000001114007388 */ /* 0x0003e20000000800 */
[----:B--2---:R-:W-:Y:S02]  /*1c2e0*/  F2FP.PACK_AB R30, R117, R116 ;  /* 0x00000074751e723e */ /* 0x004fe400000000ff */
[----:B------:R-:W-:Y:S01]  /*1c2f0*/  ISETP.NE.AND.EX P1, PT, RZ, c[0x0][0x50c], PT, P0 ;  /* 0x00014300ff007a0c */ /* 0x000fe20003f25300 */
[----:B------:R2:W-:Y:S01]  /*1c300*/  STS [R20+0x400], R23 ;  /* 0x0004001714007388 */ /* 0x0005e20000000800 */
[----:B---3--:R-:W-:Y:S02]  /*1c310*/  F2FP.PACK_AB R28, R115, R114 ;  /* 0x00000072731c723e */ /* 0x008fe400000000ff */
[----:B------:R-:W-:Y:S01]  /*1c320*/  ISETP.NE.U32.AND P2, PT, RZ, c[0x0][0x500], PT ;  /* 0x00014000ff007a0c */ /* 0x000fe20003f45070 */
[----:B----4-:R-:W-:-:S03]  /*1c330*/  IMAD.IADD R15, R25, 0x1, R16 ;  /* 0x00000001190f7824 */ /* 0x010fc600078e0210 */
[----:B------:R-:W-:Y:S01]  /*1c340*/  ISETP.NE.AND.EX P2, PT, RZ, c[0x0][0x504], PT, P2 ;  /* 0x00014100ff007a0c */ /* 0x000fe20003f45320 */
[----:B-1----:R-:W-:Y:S01]  /*1c350*/  IMAD.IADD R21, R16, 0x1, R22 ;  /* 0x0000000110157824 */ /* 0x002fe200078e0216 */
[----:B------:R1:W-:Y:S01]  /*1c360*/  STS [R15+0x80], R34 ;  /* 0x000080220f007388 */ /* 0x0003e20000000800 */
[----:B------:R-:W-:-:S03]  /*1c370*/  F2FP.PACK_AB R26, R121, R120 ;  /* 0x00000078791a723e */ /* 0x000fc600000000ff */
[----:B------:R3:W-:Y:S01]  /*1c380*/  STS [R15+0x480], R28 ;  /* 0x0004801c0f007388 */ /* 0x0007e20000000800 */
[----:B------:R-:W-:-:S03]  /*1c390*/  F2FP.PACK_AB R24, R123, R122 ;  /* 0x0000007a7b18723e */ /* 0x000fc600000000ff */
[----:B------:R4:W-:Y:S01]  /*1c3a0*/  STS [R21], R30 ;  /* 0x0000001e15007388 */ /* 0x0009e20000000800 */
[----:B------:R-:W-:-:S03]  /*1c3b0*/  IMAD.IADD R17, R16, 0x1, R19 ;  /* 0x0000000110117824 */ /* 0x000fc600078e0213 */
[----:B------:R4:W-:Y:S01]  /*1c3c0*/  STS [R21+0x400], R32 ;  /* 0x0004002015007388 */ /* 0x0009e20000000800 */
[----:B------:R-:W-:Y:S01]  /*1c3d0*/  IMAD.IADD R16, R20, 0x1, R16 ;  /* 0x0000000114107824 */ /* 0x000fe200078e0210 */
[----:B--2---:R-:W-:Y:S02]  /*1c3e0*/  F2FP.PACK_AB R23, R125, R124 ;  /* 0x0000007c7d17723e */ /* 0x004fe400000000ff */
[----:B------:R2:W-:Y:S04]  /*1c3f0*/  STS [R17+0x80], R26 ;  /* 0x0000801a11007388 */ /* 0x0005e80000000800 */
[----:B------:R2:W-:Y:S04]  /*1c400*/  STS [R17+0x480], R24 ;  /* 0x0004801811007388 */ /* 0x0005e80000000800 */
[----:B------:R2:W-:Y:S01]  /*1c410*/  STS [R16], R23 ;  /* 0x0000001710007388 */ /* 0x0005e20000000800 */
[----:B-1----:R-:W-:-:S03]  /*1c420*/  F2FP.PACK_AB R34, R63, R62 ;  /* 0x0000003e3f22723e */ /* 0x002fc600000000ff */
[----:B------:R1:W-:Y:S01]  /*1c430*/  STS [R16+0x400], R27 ;  /* 0x0004001b10007388 */ /* 0x0003e20000000800 */
[----:B---3--:R-:W-:Y:S02]  /*1c440*/  F2FP.PACK_AB R28, R41, R40 ;  /* 0x00000028291c723e */ /* 0x008fe400000000ff */
[----:B----4-:R-:W-:-:S03]  /*1c450*/  F2FP.PACK_AB R30, R43, R42 ;  /* 0x0000002a2b1e723e */ /* 0x010fc600000000ff */
[----:B------:R3:W-:Y:S01]  /*1c460*/  STS [R25+0x4080], R28 ;  /* 0x0040801c19007388 */ /* 0x0007e20000000800 */
[----:B------:R-:W-:-:S03]  /*1c470*/  F2FP.PACK_AB R32, R61, R60 ;  /* 0x0000003c3d20723e */ /* 0x000fc600000000ff */
[----:B------:R4:W-:Y:S01]  /*1c480*/  STS [R25+0x4480], R30 ;  /* 0x0044801e19007388 */ /* 0x0009e20000000800 */
[----:B--2---:R-:W-:-:S03]  /*1c490*/  F2FP.PACK_AB R26, R49, R48 ;  /* 0x00000030311a723e */ /* 0x004fc600000000ff */
[----:B------:R2:W-:Y:S01]  /*1c4a0*/  STS [R22+0x4000], R29 ;  /* 0x0040001d16007388 */ /* 0x0005e20000000800 */
[----:B------:R-:W-:-:S03]  /*1c4b0*/  F2FP.PACK_AB R24, R51, R50 ;  /* 0x000000323318723e */ /* 0x000fc600000000ff */
[----:B------:R2:W-:Y:S01]  /*1c4c0*/  STS [R22+0x4400], R31 ;  /* 0x0044001f16007388 */ /* 0x0005e20000000800 */
[----:B------:R-:W-:-:S03]  /*1c4d0*/  F2FP.PACK_AB R23, R53, R52 ;  /* 0x000000343517723e */ /* 0x000fc600000000ff */
[----:B------:R2:W-:Y:S01]  /*1c4e0*/  STS [R19+0x4080], R26 ;  /* 0x0040801a13007388 */ /* 0x0005e20000000800 */
[----:B-1----:R-:W-:-:S03]  /*1c4f0*/  F2FP.PACK_AB R27, R55, R54 ;  /* 0x00000036371b723e */ /* 0x002fc600000000ff */
[----:B------:R1:W-:Y:S04]  /*1c500*/  STS [R19+0x4480], R24 ;  /* 0x0044801813007388 */ /* 0x0003e80000000800 */
        /* <DEDUP_REMOVED lines=12> */
[----:B------:R1:W-:Y:S01]  /*1c5d0*/  STS [R17+0x4080], R26 ;  /* 0x0040801a11007388 */ /* 0x0003e20000000800 */
[----:B------:R-:W-:-:S03]  /*1c5e0*/  F2FP.PACK_AB R23, R69, R68 ;  /* 0x000000444517723e */ /* 0x000fc600000000ff */
        /* <DEDUP_REMOVED lines=10> */
[----:B------:R-:W-:Y:S01]  /*1c690*/  STS [R22+0x8000], R29 ;  /* 0x0080001d16007388 */ /* 0x000fe20000000800 */
        /* <DEDUP_REMOVED lines=11> */
[----:B------:R-:W-:Y:S04]  /*1c750*/  STS [R15+0x8080], R32 ;  /* 0x008080200f007388 */ /* 0x000fe80000000800 */
[----:B------:R2:W-:Y:S01]  /*1c760*/  STS [R15+0x8480], R28 ;  /* 0x0084801c0f007388 */ /* 0x0005e20000000800 */
[----:B-1----:R-:W-:-:S03]  /*1c770*/  F2FP.PACK_AB R22, R99, R98 ;  /* 0x000000626316723e */ /* 0x002fc600000000ff */
[----:B------:R1:W-:Y:S01]  /*1c780*/  STS [R21+0x8000], R34 ;  /* 0x0080002215007388 */ /* 0x0003e20000000800 */
[----:B------:R-:W-:-:S03]  /*1c790*/  F2FP.PACK_AB R26, R97, R96 ;  /* 0x00000060611a723e */ /* 0x000fc600000000ff */
[----:B------:R1:W-:Y:S01]  /*1c7a0*/  STS [R21+0x8400], R30 ;  /* 0x0084001e15007388 */ /* 0x0003e20000000800 */
[----:B---3--:R-:W-:Y:S01]  /*1c7b0*/  F2FP.PACK_AB R19, R103, R102 ;  /* 0x000000666713723e */ /* 0x008fe200000000ff */
[----:B------:R-:W-:Y:S02]  /*1c7c0*/  IMAD.MOV.U32 R24, RZ, RZ, 0x4 ;  /* 0x00000004ff187424 */ /* 0x000fe400078e00ff */
[----:B------:R1:W-:Y:S01]  /*1c7d0*/  STS [R17+0x8080], R26 ;  /* 0x0080801a11007388 */ /* 0x0003e20000000800 */
[----:B----4-:R-:W-:-:S03]  /*1c7e0*/  F2FP.PACK_AB R23, R101, R100 ;  /* 0x000000646517723e */ /* 0x010fc600000000ff */
[----:B------:R1:W-:Y:S01]  /*1c7f0*/  STS [R17+0x8480], R22 ;  /* 0x0084801611007388 */ /* 0x0003e20000000800 */
[----:B--2---:R-:W-:-:S03]  /*1c800*/  IMAD.MOV.U32 R20, RZ, RZ, c[0x0][0x388] ;  /* 0x0000e200ff147624 */ /* 0x004fc600078e00ff */
[----:B------:R1:W-:Y:S04]  /*1c810*/  STS [R16+0x8000], R23 ;  /* 0x0080001710007388 */ /* 0x0003e80000000800 */
[----:B------:R1:W-:Y:S01]  /*1c820*/  STS [R16+0x8400], R19 ;  /* 0x0084001310007388 */ /* 0x0003e20000000800 */
[----:B------:R-:W-:Y:S02]  /*1c830*/  IMAD.MOV.U32 R15, RZ, RZ, RZ ;  /* 0x000000ffff0f7224 */ /* 0x000fe400078e00ff */
[CC--:B------:R-:W-:Y:S01]  /*1c840*/  @P1 IMAD.WIDE R28, R207.reuse, R24.reuse, c[0x0][0x508] ;  /* 0x00014200cf1c1625 */ /* 0x0c0fe200078e0218 */
[----:B------:R-:W-:Y:S03]  /*1c850*/  BAR.SYNC.DEFER_BLOCKING 0x1, 0x100 ;  /* 0x0044000000007b1d */ /* 0x000fe60000010000 */
[----:B------:R-:W-:-:S03]  /*1c860*/  IMAD.WIDE R24, R207, R24, c[0x0][0x500] ;  /* 0x00014000cf187625 */ /* 0x000fc600078e0218 */
        /* <DEDUP_REMOVED lines=9> */
.L_x_1969:
[----:B-1----:R-:W-:Y:S01]  /*1c900*/  IMAD.MOV.U32 R23, RZ, RZ, 0x368 ;  /* 0x00000368ff177424 */ /* 0x002fe200078e00ff */
[----:B------:R-:W-:Y:S01]  /*1c910*/  ISETP.GT.AND P2, PT, R206, 0x1, PT ;  /* 0x00000001ce00780c */ /* 0x000fe20003f44270 */
[----:B------:R-:W-:Y:S01]  /*1c920*/  IMAD.MOV.U32 R16, RZ, RZ, c[0x0][0x4e8] ;  /* 0x00013a00ff107624 */ /* 0x000fe200078e00ff */
[----:B------:R-:W-:-:S02]  /*1c930*/  ISETP.NE.U32.AND P0, PT, RZ, c[0x0][0x500], PT ;  /* 0x00014000ff007a0c */ /* 0x000fc40003f05070 */
[----:B------:R-:W-:Y:S02]  /*1c940*/  SEL R23, R23, 0x328, P2 ;  /* 0x0000032817177807 */ /* 0x000fe40001000000 */
        /* <DEDUP_REMOVED lines=13> */
[C---:B------:R-:W-:Y:S02]  /*1ca20*/  IMAD R22, R24.reuse, R17, R22 ;  /* 0x0000001118167224 */ /* 0x040fe400078e0216 */
[----:B------:R-:W-:-:S04]  /*1ca30*/  IMAD.WIDE.U32 R24, R24, R19, RZ ;  /* 0x0000001318187225 */ /* 0x000fc800078e00ff */
[----:B--2---:R-:W-:-:S04]  /*1ca40*/  IMAD.WIDE.U32 R32, R34, R221, RZ ;  /* 0x000000dd22207225 */ /* 0x004fc800078e00ff */
[----:B------:R-:W-:-:S04]  /*1ca50*/  @P3 IMAD.HI.U32 R17, R16, c[0x0][0x4ec], RZ ;  /* 0x00013b0010113a27 */ /* 0x000fc800078e00ff */
[----:B------:R-:W-:Y:S01]  /*1ca60*/  IMAD R21, R35, R221, RZ ;  /* 0x000000dd23157224 */ /* 0x000fe200078e02ff */
[----:B------:R-:W-:Y:S01]  /*1ca70*/  @P3 SHF.R.U32.HI R26, RZ, c[0x0][0x4f0], R17 ;  /* 0x00013c00ff1a3a19 */ /* 0x000fe20000011611 */
[----:B------:R-:W-:Y:S01]  /*1ca80*/  IMAD.IADD R22, R25, 0x1, R22 ;  /* 0x0000000119167824 */ /* 0x000fe200078e0216 */
[----:B-----5:R-:W-:Y:S01]  /*1ca90*/  IADD3 R25, P1, P0, R24, R32, R15 ;  /* 0x0000002018197210 */ /* 0x020fe2000783e00f */
[----:B------:R-:W-:Y:S01]  /*1caa0*/  IMAD.IADD R21, R33, 0x1, R21 ;  /* 0x0000000121157824 */ /* 0x000fe200078e0215 */
[----:B------:R-:W-:Y:S01]  /*1cab0*/  SHF.R.S32.HI R17, RZ, 0x1f, R15 ;  /* 0x0000001fff117819 */ /* 0x000fe2000001140f */
[-C--:B---3--:R-:W-:Y:S02]  /*1cac0*/  IMAD R24, R31, R27.reuse, RZ ;  /* 0x0000001b1f187224 */ /* 0x088fe400078e02ff */
[----:B------:R-:W-:Y:S01]  /*1cad0*/  IMAD.WIDE.U32 R30, R30, R27, RZ ;  /* 0x0000001b1e1e7225 */ /* 0x000fe200078e00ff */
[----:B------:R-:W-:Y:S02]  /*1cae0*/  IADD3.X R21, R22, R21, R17, P1, P0 ;  /* 0x0000001516157210 */ /* 0x000fe40000fe0411 */
[----:B------:R-:W-:Y:S01]  /*1caf0*/  SHF.R.S32.HI R22, RZ, 0x1f, R26 ;  /* 0x0000001fff167819 */ /* 0x000fe2000001141a */
[----:B------:R-:W-:Y:S01]  /*1cb00*/  IMAD.IADD R24, R31, 0x1, R24 ;  /* 0x000000011f187824 */ /* 0x000fe200078e0218 */
[----:B------:R-:W-:Y:S01]  /*1cb10*/  IADD3 R30, P1, P0, R26, R25, R30 ;  /* 0x000000191a1e7210 */ /* 0x000fe2000783e01e */
[----:B----4-:R-:W-:Y:S01]  /*1cb20*/  IMAD.MOV R23, RZ, RZ, -R26 ;  /* 0x000000ffff177224 */ /* 0x010fe200078e0a1a */
[----:B------:R-:W-:-:S02]  /*1cb30*/  SHF.R.S32.HI R27, RZ, 0x1f, R18 ;  /* 0x0000001fff1b7819 */ /* 0x000fc40000011412 */
[----:B------:R-:W-:Y:S01]  /*1cb40*/  IADD3.X R31, R22, R21, R24, P1, P0 ;  /* 0x00000015161f7210 */ /* 0x000fe20000fe0418 */
[----:B------:R-:W-:Y:S01]  /*1cb50*/  IMAD R23, R23, c[0x0][0x4e8], R16 ;  /* 0x00013a0017177a24 */ /* 0x000fe200078e0210 */
[----:B------:R-:W-:Y:S01]  /*1cb60*/  LOP3.LUT R22, R18, 0xffffffe0, RZ, 0xc0, !PT ;  /* 0xffffffe012167812 */ /* 0x000fe200078ec0ff */
[----:B------:R-:W-:Y:S01]  /*1cb70*/  IMAD.MOV.U32 R21, RZ, RZ, c[0x0][0x4ac] ;  /* 0x00012b00ff157624 */ /* 0x000fe200078e00ff */
[----:B------:R-:W-:Y:S01]  /*1cb80*/  LEA.HI R18, R27, R12, RZ, 0x3 ;  /* 0x0000000c1b127211 */ /* 0x000fe200078f18ff */
[-C--:B------:R-:W-:Y:S01]  /*1cb90*/  IMAD R25, R29, R23.reuse, RZ ;  /* 0x000000171d197224 */ /* 0x080fe200078e02ff */
[----:B------:R-:W-:Y:S01]  /*1cba0*/  SHF.R.S32.HI R26, RZ, 0x1f, R23 ;  /* 0x0000001fff1a7819 */ /* 0x000fe20000011417 */
[----:B------:R-:W-:Y:S01]  /*1cbb0*/  IMAD.WIDE.U32 R30, R28, R23, R30 ;  /* 0x000000171c1e7225 */ /* 0x000fe200078e001e */
[----:B------:R-:W-:Y:S02]  /*1cbc0*/  SEL R21, R21, c[0x0][0x454], P2 ;  /* 0x0001150015157a07 */ /* 0x000fe40001000000 */
[----:B------:R-:W-:Y:S01]  /*1cbd0*/  LOP3.LUT R29, R18, 0xffffff8, RZ, 0xc0, !PT ;  /* 0x0ffffff8121d7812 */ /* 0x000fe200078ec0ff */
[----:B------:R-:W-:-:S02]  /*1cbe0*/  IMAD.MOV.U32 R23, RZ, RZ, c[0x0][0x4a8] ;  /* 0x00012a00ff177624 */ /* 0x000fc400078e00ff */
[----:B------:R-:W-:Y:S02]  /*1cbf0*/  IMAD.IADD R22, R211, 0x1, -R22 ;  /* 0x00000001d3167824 */ /* 0x000fe400078e0a16 */
[----:B------:R-:W-:Y:S01]  /*1cc00*/  IMAD R25, R28, R26, R25 ;  /* 0x0000001a1c197224 */ /* 0x000fe200078e0219 */
[----:B------:R-:W-:Y:S01]  /*1cc10*/  SEL R23, R23, c[0x0][0x450], P2 ;  /* 0x0001140017177a07 */ /* 0x000fe20001000000 */
[----:B------:R-:W-:Y:S01]  /*1cc20*/  IMAD.IADD R29, R12, 0x1, -R29 ;  /* 0x000000010c1d7824 */ /* 0x000fe200078e0a1d */
[----:B------:R-:W-:Y:S01]  /*1cc30*/  SHF.R.S32.HI R27, RZ, 0x1f, R22 ;  /* 0x0000001fff1b7819 */ /* 0x000fe20000011416 */
[----:B------:R-:W-:Y:S01]  /*1cc40*/  IMAD.IADD R25, R31, 0x1, R25 ;  /* 0x000000011f197824 */ /* 0x000fe200078e0219 */
[----:B------:R-:W-:Y:S01]  /*1cc50*/  LEA R23, P0, R30, R23, 0x2 ;  /* 0x000000171e177211 */ /* 0x000fe200078010ff */
[----:B------:R-:W-:Y:S01]  /*1cc60*/  IMAD R18, R20, c[0x0][0x4e8], RZ ;  /* 0x00013a0014127a24 */ /* 0x000fe200078e02ff */
[----:B------:R-:W-:Y:S02]  /*1cc70*/  LEA.HI R27, R27, R22, RZ, 0x2 ;  /* 0x000000161b1b7211 */ /* 0x000fe400078f10ff */
[----:B------:R-:W-:Y:S01]  /*1cc80*/  LEA.HI.X R21, R30, R21, R25, 0x2, P0 ;  /* 0x000000151e157211 */ /* 0x000fe200000f1419 */
[----:B------:R-:W-:Y:S01]  /*1cc90*/  SHFL.IDX PT, R26, R23, RZ, 0x1c1f ;  /* 0x001c1fff171a7589 */ /* 0x000fe200000e0000 */
[----:B------:R-:W-:-:S02]  /*1cca0*/  SHF.R.S32.HI R12, RZ, 0x2, R27 ;  /* 0x00000002ff0c7819 */ /* 0x000fc4000001141b */
[----:B------:R-:W-:Y:S01]  /*1ccb0*/  LOP3.LUT P0, RZ, R22, 0x3, RZ, 0xc0, !PT ;  /* 0x0000000316ff7812 */ /* 0x000fe2000780c0ff */
[----:B------:R-:W1:Y:S02]  /*1ccc0*/  SHFL.IDX PT, R27, R21, RZ, 0x1c1f ;  /* 0x001c1fff151b7589 */ /* 0x000e6400000e0000 */
[----:B------:R-:W-:Y:S02]  /*1ccd0*/  IMAD R25, R29, 0x10, R12 ;  /* 0x000000101d197824 */ /* 0x000fe400078e020c */
[----:B------:R-:W-:Y:S02]  /*1cce0*/  SHFL.IDX PT, R30, R23, 0x1, 0x1c1f ;  /* 0x003c1f00171e7f89 */ /* 0x000fe400000e0000 */
[----:B------:R-:W-:Y:S02]  /*1ccf0*/  IMAD.IADD R25, R25, 0x1, R224 ;  /* 0x0000000119197824 */ /* 0x000fe400078e02e0 */
[----:B------:R-:W2:Y:S03]  /*1cd00*/  SHFL.IDX PT, R31, R21, 0x1, 0x1c1f ;  /* 0x003c1f00151f7f89 */ /* 0x000ea600000e0000 */
[----:B------:R-:W-:-:S02]  /*1cd10*/  IADD3 R29, R25, 0x8, RZ ;  /* 0x00000008191d7810 */ /* 0x000fc40007ffe0ff */
[-C--:B------:R-:W-:Y:S02]  /*1cd20*/  ISETP.GE.OR P1, PT, R25, R18.reuse, P0 ;  /* 0x000000121900720c */ /* 0x080fe40000726670 */
[----:B------:R-:W-:-:S11]  /*1cd30*/  ISETP.GE.OR P0, PT, R29, R18, P0 ;  /* 0x000000121d00720c */ /* 0x000fd60000706670 */
[----:B-1----:R1:W-:Y:S01]  /*1cd40*/  @!P1 ST.E [R26.64], R9 ;  /* 0x000000091a009985 */ /* 0x0023e2000c101908 */
[----:B------:R-:W-:-:S04]  /*1cd50*/  ISETP.GE.AND P1, PT, R29, R18, PT ;  /* 0x000000121d00720c */ /* 0x000fc80003f26270 */
[----:B------:R-:W-:Y:S01]  /*1cd60*/  P2R R12, PR, RZ, 0x2 ;  /* 0x00000002ff0c7803 */ /* 0x000fe20000000000 */
[----:B--2---:R1:W-:Y:S01]  /*1cd70*/  @!P0 ST.E [R30.64], R14 ;  /* 0x0000000e1e008985 */ /* 0x0043e2000c101908 */
[----:B------:R-:W-:Y:S01]  /*1cd80*/  ISETP.GE.AND P0, PT, R25, R18, PT ;  /* 0x000000121900720c */ /* 0x000fe20003f06270 */
[----:B------:R-:W-:Y:S05]  /*1cd90*/  @P2 BRA `(.L_x_1970) ;  /* 0x0000083000002947 */ /* 0x000fea0003800000 */
[-C--:B------:R-:W-:Y:S01]  /*1cda0*/  LEA.HI R65, R0, R211.reuse, RZ, 0x3 ;  /* 0x000000d300417211 */ /* 0x080fe200078f18ff */
[----:B------:R-:W-:Y:S01]  /*1cdb0*/  IMAD R2, R17, c[0x0][0x3a0], RZ ;  /* 0x0000e80011027a24 */ /* 0x000fe200078e02ff */
[----:B------:R2:W3:Y:S01]  /*1cdc0*/  LDS.128 R60, [R140+0x80] ;  /* 0x000080008c3c7984 */ /* 0x0004e20000000c00 */
[----:B------:R-:W-:Y:S01]  /*1cdd0*/  IMAD.WIDE.U32 R4, R15, c[0x0][0x3a0], RZ ;  /* 0x0000e8000f047a25 */ /* 0x000fe200078e00ff */
[----:B------:R-:W-:Y:S02]  /*1cde0*/  LOP3.LUT R0, R65, 0xfffffff8, RZ, 0xc0, !PT ;  /* 0xfffffff841007812 */ /* 0x000fe400078ec0ff */
[----:B------:R-:W-:Y:S01]  /*1cdf0*/  SHF.R.S32.HI R65, RZ, 0x3, R65 ;  /* 0x00000003ff417819 */ /* 0x000fe20000011441 */
[----:B------:R-:W-:Y:S01]  /*1ce00*/  IMAD R15, R15, c[0x0][0x3a4], R2 ;  /* 0x0000e9000f0f7a24 */ /* 0x000fe200078e0202 */
[----:B------:R-:W-:Y:S01]  /*1ce10*/  IADD3 R0, -R0, R211, RZ ;  /* 0x000000d300007210 */ /* 0x000fe20007ffe1ff */
[----:B------:R2:W4:Y:S01]  /*1ce20*/  LDS.128 R56, [R140+0x1080] ;  /* 0x001080008c387984 */ /* 0x0005220000000c00 */
[----:B------:R-:W-:-:S02]  /*1ce30*/  SHF.R.S32.HI R2, RZ, 0x1f, R19 ;  /* 0x0000001fff027819 */ /* 0x000fc40000011413 */
[----:B------:R-:W-:Y:S01]  /*1ce40*/  IADD3 R5, R5, R15, RZ ;  /* 0x0000000f05057210 */ /* 0x000fe20007ffe0ff */
[----:B------:R2:W1:Y:S01]  /*1ce50*/  LDS.128 R52, [R140+0x2080] ;  /* 0x002080008c347984 */ /* 0x0004620000000c00 */
[----:B------:R-:W-:Y:S01]  /*1ce60*/  LEA R3, R0, R65, 0x5 ;  /* 0x0000004100037211 */ /* 0x000fe200078e28ff */
[----:B------:R-:W-:Y:S01]  /*1ce70*/  IMAD R2, R2, c[0x0][0x3f0], RZ ;  /* 0x0000fc0002027a24 */ /* 0x000fe200078e02ff */
[----:B------:R-:W-:Y:S01]  /*1ce80*/  IADD3 R65, R65, R224, RZ ;  /* 0x000000e041417210 */ /* 0x000fe20007ffe0ff */
[C---:B------:R-:W-:Y:S01]  /*1ce90*/  IMAD.WIDE.U32 R6, R221.reuse, c[0x0][0x3e8], R4 ;  /* 0x0000fa00dd067a25 */ /* 0x040fe200078e0004 */
[----:B------:R-:W-:Y:S01]  /*1cea0*/  IADD3 R0, R224, R3, RZ ;  /* 0x00000003e0007210 */ /* 0x000fe20007ffe0ff */
[----:B------:R2:W1:Y:S02]  /*1ceb0*/  LDS.128 R48, [R140+0x3080] ;  /* 0x003080008c307984 */ /* 0x0004640000000c00 */
[----:B------:R-:W-:Y:S01]  /*1cec0*/  IMAD R7, R221, c[0x0][0x3ec], R7 ;  /* 0x0000fb00dd077a24 */ /* 0x000fe200078e0207 */
[----:B------:R-:W-:Y:S01]  /*1ced0*/  MOV R3, R0 ;  /* 0x0000000000037202 */ /* 0x000fe20000000f00 */
[----:B------:R-:W-:Y:S01]  /*1cee0*/  @P3 IMAD.HI.U32 R4, R0, c[0x0][0x4ec], RZ ;  /* 0x00013b0000043a27 */ /* 0x000fe200078e00ff */
[----:B------:R2:W1:Y:S03]  /*1cef0*/  LDS.128 R44, [R140+0x4080] ;  /* 0x004080008c2c7984 */ /* 0x0004660000000c00 */
[C---:B-1----:R-:W-:Y:S01]  /*1cf00*/  IMAD.WIDE.U32 R14, R19.reuse, c[0x0][0x3f0], R6 ;  /* 0x0000fc00130e7a25 */ /* 0x042fe200078e0006 */
[----:B------:R-:W-:Y:S01]  /*1cf10*/  @P3 SHF.R.U32.HI R3, RZ, c[0x0][0x4f0], R4 ;  /* 0x00013c00ff033a19 */ /* 0x000fe20000011604 */
[----:B------:R2:W1:Y:S02]  /*1cf20*/  LDS.128 R40, [R140+0x5080] ;  /* 0x005080008c287984 */ /* 0x0004640000000c00 */
[----:B------:R-:W-:Y:S01]  /*1cf30*/  IMAD R2, R19, c[0x0][0x3f4], R2 ;  /* 0x0000fd0013027a24 */ /* 0x000fe200078e0202 */
        /* <DEDUP_REMOVED lines=23> */
.L_x_2038:
[----:B------:R-:W-:Y:S05]  /*1d0b0*/  BRA.DIV ~URZ, `(.L_x_1972) ;  /* 0x00003a527f007947 */ /* 0x000fea000b800000 */
[----:B------:R2:W3:Y:S02]  /*1d0c0*/  SHFL.IDX PT, R9, R2, RZ, 0x181f ;  /* 0x00181fff02097589 */ /* 0x0004e400000e0000 */
.L_x_2039:
        /* <DEDUP_REMOVED lines=16> */
[----:B------:R3:W-:Y:S04]  /*1d1d0*/  @!P1 ST.E.128 [R14.64], R44 ;  /* 0x0000002c0e009985 */ /* 0x0007e8000c101d08 */
[----:B-1----:R3:W-:Y:S02]  /*1d1e0*/  @!P0 ST.E.128 [R68.64], R28 ;  /* 0x0000001c44008985 */ /* 0x0027e4000c101d08 */
.L_x_1974:
[----:B------:R-:W-:Y:S05]  /*1d1f0*/  BSYNC B0 ;  /* 0x0000000000007941 */ /* 0x000fea0003800000 */
.L_x_1973:
[----:B------:R-:W-:Y:S05]  /*1d200*/  BRA.DIV ~URZ, `(.L_x_1975) ;  /* 0x000039627f007947 */ /* 0x000fea000b800000 */
[----:B-1-3--:R1:W3:Y:S04]  /*1d210*/  SHFL.IDX PT, R28, R64, 0x1, 0x181f ;  /* 0x00381f00401c7f89 */ /* 0x00a2e800000e0000 */
[----:B------:R1:W2:Y:S02]  /*1d220*/  SHFL.IDX PT, R15, R2, 0x1, 0x181f ;  /* 0x00381f00020f7f89 */ /* 0x0002a400000e0000 */
.L_x_2040:
        /* <DEDUP_REMOVED lines=16> */
.L_x_1977:
[----:B------:R-:W-:Y:S05]  /*1d330*/  BSYNC B0 ;  /* 0x0000000000007941 */ /* 0x000fea0003800000 */
.L_x_1976:
[----:B------:R-:W-:Y:S05]  /*1d340*/  BRA.DIV ~URZ, `(.L_x_1978) ;  /* 0x000038f27f007947 */ /* 0x000fea000b800000 */
[----:B--2---:R2:W1:Y:S02]  /*1d350*/  SHFL.IDX PT, R24, R64, 0x2, 0x181f ;  /* 0x00581f0040187f89 */ /* 0x00446400000e0000 */
.L_x_2041:
[----:B------:R-:W-:Y:S05]  /*1d360*/  BRA.DIV ~URZ, `(.L_x_1979) ;  /* 0x000039427f007947 */ /* 0x000fea000b800000 */
[----:B------:R2:W4:Y:S02]  /*1d370*/  SHFL.IDX PT, R15, R2, 0x2, 0x181f ;  /* 0x00581f00020f7f89 */ /* 0x00052400000e0000 */
.L_x_2042:
        /* <DEDUP_REMOVED lines=16> */
.L_x_1981:
[----:B------:R-:W-:Y:S05]  /*1d480*/  BSYNC B0 ;  /* 0x0000000000007941 */ /* 0x000fea0003800000 */
.L_x_1980:
[----:B------:R-:W-:Y:S05]  /*1d490*/  BRA.DIV ~URZ, `(.L_x_1982) ;  /* 0x000038827f007947 */ /* 0x000fea000b800000 */
[----:B-12---:R-:W1:Y:S04]  /*1d4a0*/  SHFL.IDX PT, R64, R64, 0x3, 0x181f ;  /* 0x00781f0040407f89 */ /* 0x006e6800000e0000 */
[----:B------:R2:W4:Y:S02]  /*1d4b0*/  SHFL.IDX PT, R9, R2, 0x3, 0x181f ;  /* 0x00781f0002097f89 */ /* 0x00052400000e0000 */
.L_x_2043:
[----:B------:R-:W-:-:S04]  /*1d4c0*/  IADD3 R65, R65, 0x60, RZ ;  /* 0x0000006041417810 */ /* 0x000fc80007ffe0ff */
[----:B------:R-:W-:-:S13]  /*1d4d0*/  ISETP.GE.AND P0, PT, R65, R18, PT ;  /* 0x000000124100720c */ /* 0x000fda0003f06270 */
[----:B------:R-:W-:Y:S05]  /*1d4e0*/  @P0 BRA `(.L_x_1983) ;  /* 0x00001ec000000947 */ /* 0x000fea0003800000 */
[----:B------:R-:W-:Y:S02]  /*1d4f0*/  ISETP.GE.AND P1, PT, R228, c[0x0][0x3c8], PT ;  /* 0x0000f200e4007a0c */ /* 0x000fe40003f26270 */
[----:B------:R-:W-:-:S11]  /*1d500*/  ISETP.GE.AND P0, PT, R212, c[0x0][0x3c8], PT ;  /* 0x0000f200d4007a0c */ /* 0x000fd60003f06270 */
[-C--:B----4-:R-:W-:Y:S02]  /*1d510*/  @!P1 LEA R14, P3, R228, R9.reuse, 0x1 ;  /* 0x00000009e40e9211 */ /* 0x090fe400078608ff */
[----:B--2---:R-:W-:Y:S02]  /*1d520*/  @!P0 LEA R2, P2, R212, R9, 0x1 ;  /* 0x00000009d4028211 */ /* 0x004fe400078408ff */
[-C--:B-1----:R-:W-:Y:S02]  /*1d530*/  @!P1 LEA.HI.X R15, R228, R64.reuse, R19, 0x1, P3 ;  /* 0x00000040e40f9211 */ /* 0x082fe400018f0c13 */
        /* <DEDUP_REMOVED lines=9> */
.L_x_1970:
[----:B------:R-:W-:Y:S01]  /*1d5d0*/  IMAD R0, R17, c[0x0][0x408], RZ ;  /* 0x0001020011007a24 */ /* 0x000fe200078e02ff */
[----:B------:R-:W-:Y:S01]  /*1d5e0*/  MOV R13, R16 ;  /* 0x00000010000d7202 */ /* 0x000fe20000000f00 */
[----:B------:R-:W-:-:S04]  /*1d5f0*/  IMAD.WIDE.U32 R20, R15, c[0x0][0x408], RZ ;  /* 0x000102000f147a25 */ /* 0x000fc800078e00ff */
[----:B------:R-:W-:Y:S02]  /*1d600*/  IMAD R0, R15, c[0x0][0x40c], R0 ;  /* 0x000103000f007a24 */ /* 0x000fe400078e0200 */
[----:B-1----:R-:W-:-:S03]  /*1d610*/  @P3 IMAD.HI.U32 R9, R16, c[0x0][0x4ec], RZ ;  /* 0x00013b0010093a27 */ /* 0x002fc600078e00ff */
[----:B------:R-:W-:Y:S02]  /*1d620*/  IADD3 R21, R21, R0, RZ ;  /* 0x0000000015157210 */ /* 0x000fe40007ffe0ff */
[----:B------:R-:W-:Y:S02]  /*1d630*/  SHF.R.S32.HI R0, RZ, 0x1f, R19 ;  /* 0x0000001fff007819 */ /* 0x000fe40000011413 */
[----:B------:R-:W-:Y:S01]  /*1d640*/  @P3 SHF.R.U32.HI R13, RZ, c[0x0][0x4f0], R9 ;  /* 0x00013c00ff0d3a19 */ /* 0x000fe20000011609 */
[----:B------:R-:W-:-:S03]  /*1d650*/  IMAD.WIDE.U32 R14, R221, c[0x0][0x438], R20 ;  /* 0x00010e00dd0e7a25 */ /* 0x000fc600078e0014 */
[----:B------:R-:W-:Y:S01]  /*1d660*/  IADD3 R9, -R13, RZ, RZ ;  /* 0x000000ff0d097210 */ /* 0x000fe20007ffe1ff */
[----:B------:R-:W-:Y:S02]  /*1d670*/  IMAD R0, R0, c[0x0][0x440], RZ ;  /* 0x0001100000007a24 */ /* 0x000fe400078e02ff */
[----:B------:R-:W-:Y:S02]  /*1d680*/  IMAD R15, R221, c[0x0][0x43c], R15 ;  /* 0x00010f00dd0f7a24 */ /* 0x000fe400078e020f */
[C---:B------:R-:W-:Y:S02]  /*1d690*/  IMAD R0, R19.reuse, c[0x0][0x444], R0 ;  /* 0x0001110013007a24 */ /* 0x040fe400078e0200 */
[----:B------:R-:W-:-:S04]  /*1d6a0*/  IMAD.WIDE.U32 R14, R19, c[0x0][0x440], R14 ;  /* 0x00011000130e7a25 */ /* 0x000fc800078e000e */
[----:B------:R-:W-:Y:S01]  /*1d6b0*/  IMAD R9, R9, c[0x0][0x4e8], R16 ;  /* 0x00013a0009097a24 */ /* 0x000fe200078e0210 */
[----:B------:R-:W-:Y:S02]  /*1d6c0*/  IADD3 R15, R15, R0, RZ ;  /* 0x000000000f0f7210 */ /* 0x000fe40007ffe0ff */
[----:B------:R-:W-:-:S03]  /*1d6d0*/  SHF.R.S32.HI R0, RZ, 0x1f, R13 ;  /* 0x0000001fff007819 */ /* 0x000fc6000001140d */
[----:B------:R-:W-:-:S04]  /*1d6e0*/  IMAD.WIDE.U32 R14, R225, c[0x0][0x448], R14 ;  /* 0x00011200e10e7a25 */ /* 0x000fc800078e000e */
        /* <DEDUP_REMOVED lines=14> */
.L_x_2044:
[----:B------:R-:W-:Y:S05]  /*1d7d0*/  BRA.DIV ~URZ, `(.L_x_1985) ;  /* 0x000036727f007947 */ /* 0x000fea000b800000 */
[----:B------:R3:W4:Y:S02]  /*1d7e0*/  SHFL.IDX PT, R9, R167, RZ, 0x1c1f ;  /* 0x001c1fffa7097589 */ /* 0x00072400000e0000 */
.L_x_2045:
        /* <DEDUP_REMOVED lines=54> */
[-C--:B----4-:R-:W-:Y:S02]  /*1db50*/  @!P1 LEA R16, P5, R218, R9.reuse, 0x2 ;  /* 0x00000009da109211 */ /* 0x090fe400078a10ff */
[----:B------:R-:W-:Y:S02]  /*1db60*/  @!P0 LEA R14, P2, R154, R9, 0x2 ;  /* 0x000000099a0e8211 */ /* 0x000fe400078410ff */
[-C--:B--2---:R-:W-:Y:S02]  /*1db70*/  @!P1 LEA.HI.X R17, R218, R168.reuse, R155, 0x2, P5 ;  /* 0x000000a8da119211 */ /* 0x084fe400028f149b */
[----:B------:R-:W-:Y:S02]  /*1db80*/  @!P0 LEA.HI.X R15, R154, R168, R153, 0x2, P2 ;  /* 0x000000a89a0f8211 */ /* 0x000fe400010f1499 */
[----:B------:R-:W-:Y:S01]  /*1db90*/  ISETP.GE.AND P2, PT, R38, c[0x0][0x3c8], PT ;  /* 0x0000f20026007a0c */ /* 0x000fe20003f46270 */
[----:B------:R2:W-:Y:S01]  /*1dba0*/  @!P1 ST.E.64 [R16.64], R132 ;  /* 0x0000008410009985 */ /* 0x0005e2000c101b08 */
[----:B------:R-:W-:-:S02]  /*1dbb0*/  ISETP.GE.AND P1, PT, R36, c[0x0][0x3c8], PT ;  /* 0x0000f20024007a0c */ /* 0x000fc40003f26270 */
[-C--:B------:R-:W-:Y:S01]  /*1dbc0*/  @!P3 LEA R170, P5, R148, R9.reuse, 0x2 ;  /* 0x0000000994aab211 */ /* 0x080fe200078a10ff */
[----:B------:R4:W-:Y:S01]  /*1dbd0*/  @!P0 ST.E.64 [R14.64], R128 ;  /* 0x000000800e008985 */ /* 0x0009e2000c101b08 */
[----:B------:R-:W-:Y:S02]  /*1dbe0*/  @!P4 LEA R172, P0, R76, R9, 0x2 ;  /* 0x000000094cacc211 */ /* 0x000fe400078010ff */
[-C--:B------:R-:W-:Y:S02]  /*1dbf0*/  @!P3 LEA.HI.X R171, R148, R168.reuse, R89, 0x2, P5 ;  /* 0x000000a894abb211 */ /* 0x080fe400028f1459 */
[----:B------:R-:W-:-:S03]  /*1dc00*/  @!P4 LEA.HI.X R173, R76, R168, R39, 0x2, P0 ;  /* 0x000000a84cadc211 */ /* 0x000fc600000f1427 */
[----:B------:R-:W-:Y:S01]  /*1dc10*/  @!P2 LEA R174, P5, R38, R9, 0x2 ;  /* 0x0000000926aea211 */ /* 0x000fe200078a10ff */
        /* <DEDUP_REMOVED lines=12> */
[-C--:B------:R-:W-:Y:S02]  /*1dce0*/  @!P3 LEA.HI.X R15, R28, R168.reuse, R27, 0x2, P5 ;  /* 0x000000a81c0fb211 */ /* 0x080fe400028f141b */
[-C--:B-----5:R-:W-:Y:S02]  /*1dcf0*/  @!P4 LEA R104, P0, R24, R9.reuse, 0x2 ;  /* 0x000000091868c211 */ /* 0x0a0fe400078010ff */
[----:B-1----:R-:W-:Y:S01]  /*1dd00*/  @!P2 LEA R108, P5, R22, R9, 0x2 ;  /* 0x00000009166ca211 */ /* 0x002fe200078a10ff */
[----:B------:R1:W-:Y:S01]  /*1dd10*/  @!P3 ST.E.64 [R14.64], R120 ;  /* 0x000000780e00b985 */ /* 0x0003e2000c101b08 */
[----:B------:R-:W-:Y:S02]  /*1dd20*/  @!P4 LEA.HI.X R105, R24, R168, R23, 0x2, P0 ;  /* 0x000000a81869c211 */ /* 0x000fe400000f1417 */
[----:B------:R-:W-:-:S03]  /*1dd30*/  ISETP.GE.AND P3, PT, R18, c[0x0][0x3c8], PT ;  /* 0x0000f20012007a0c */ /* 0x000fc60003f66270 */
[----:B---3--:R-:W-:Y:S01]  /*1dd40*/  @!P1 LEA R112, P0, R20, R9, 0x2 ;  /* 0x0000000914709211 */ /* 0x008fe200078010ff */
[----:B------:R3:W-:Y:S01]  /*1dd50*/  @!P4 ST.E.64 [R104.64], R124 ;  /* 0x0000007c6800c985 */ /* 0x0007e2000c101b08 */
[-C--:B------:R-:W-:Y:S02]  /*1dd60*/  @!P2 LEA.HI.X R109, R22, R168.reuse, R21, 0x2, P5 ;  /* 0x000000a8166da211 */ /* 0x080fe400028f1415 */
        /* <DEDUP_REMOVED lines=12> */
[----:B---3--:R-:W-:-:S03]  /*1de30*/  @!P2 LEA R104, P5, R165, R9, 0x2 ;  /* 0x00000009a568a211 */ /* 0x008fc600078a10ff */
[----:B------:R2:W-:Y:S01]  /*1de40*/  @!P4 ST.E.64 [R14.64], R52 ;  /* 0x000000340e00c985 */ /* 0x0005e2000c101b08 */
[-C--:B------:R-:W-:Y:S02]  /*1de50*/  @!P2 LEA.HI.X R105, R165, R168.reuse, R164, 0x2, P5 ;  /* 0x000000a8a569a211 */ /* 0x080fe400028f14a4 */
[-C--:B----4-:R-:W-:Y:S02]  /*1de60*/  @!P1 LEA R40, P0, R163, R9.reuse, 0x2 ;  /* 0x00000009a3289211 */ /* 0x090fe400078010ff */
[----:B------:R-:W-:Y:S01]  /*1de70*/  ISETP.GE.AND P4, PT, R157, c[0x0][0x3c8], PT ;  /* 0x0000f2009d007a0c */ /* 0x000fe20003f86270 */
[----:B------:R-:W-:Y:S01]  /*1de80*/  @!P2 ST.E.64 [R104.64], R56 ;  /* 0x000000386800a985 */ /* 0x000fe2000c101b08 */
[----:B------:R-:W-:Y:S02]  /*1de90*/  @!P1 LEA.HI.X R41, R163, R168, R162, 0x2, P0 ;  /* 0x000000a8a3299211 */ /* 0x000fe400000f14a2 */
[----:B------:R-:W-:Y:S02]  /*1dea0*/  ISETP.GE.AND P2, PT, R152, c[0x0][0x3c8], PT ;  /* 0x0000f20098007a0c */ /* 0x000fe40003f46270 */
[----:B-----5:R-:W-:Y:S01]  /*1deb0*/  @!P3 LEA R44, P5, R161, R9, 0x2 ;  /* 0x00000009a12cb211 */ /* 0x020fe200078a10ff */
[----:B------:R3:W-:Y:S01]  /*1dec0*/  @!P1 ST.E.64 [R40.64], R60 ;  /* 0x0000003c28009985 */ /* 0x0007e2000c101b08 */
[----:B------:R-:W-:-:S02]  /*1ded0*/  ISETP.GE.AND P1, PT, R150, c[0x0][0x3c8], PT ;  /* 0x0000f20096007a0c */ /* 0x000fc40003f26270 */
[----:B------:R-:W-:Y:S02]  /*1dee0*/  @!P3 LEA.HI.X R45, R161, R168, R160, 0x2, P5 ;  /* 0x000000a8a12db211 */ /* 0x000fe400028f14a0 */
[----:B------:R-:W-:-:S03]  /*1def0*/  ISETP.GE.AND P5, PT, R78, c[0x0][0x3c8], PT ;  /* 0x0000f2004e007a0c */ /* 0x000fc60003fa6270 */
[----:B------:R4:W-:Y:S01]  /*1df00*/  @!P3 ST.E.64 [R44.64], R64 ;  /* 0x000000402c00b985 */ /* 0x0009e2000c101b08 */
[----:B-1----:R-:W-:-:S04]  /*1df10*/  @!P4 LEA R16, P0, R157, R9, 0x2 ;  /* 0x000000099d10c211 */ /* 0x002fc800078010ff */
[-C--:B------:R-:W-:Y:S02]  /*1df20*/  @!P4 LEA.HI.X R17, R157, R168.reuse, R156, 0x2, P0 ;  /* 0x000000a89d11c211 */ /* 0x080fe400000f149c */
[-C--:B------:R-:W-:Y:S02]  /*1df30*/  @!P1 LEA R48, P3, R150, R9.reuse, 0x2 ;  /* 0x0000000996309211 */ /* 0x080fe400078610ff */
[----:B--2---:R-:W-:Y:S01]  /*1df40*/  @!P2 LEA R14, P0, R152, R9, 0x2 ;  /* 0x00000009980ea211 */ /* 0x004fe200078010ff */
[----:B------:R1:W-:Y:S01]  /*1df50*/  @!P4 ST.E.64 [R16.64], R68 ;  /* 0x000000441000c985 */ /* 0x0003e2000c101b08 */
[-C--:B------:R-:W-:Y:S02]  /*1df60*/  @!P1 LEA.HI.X R49, R150, R168.reuse, R149, 0x2, P3 ;  /* 0x000000a896319211 */ /* 0x080fe400018f1495 */
[----:B------:R-:W-:Y:S02]  /*1df70*/  @!P2 LEA.HI.X R15, R152, R168, R151, 0x2, P0 ;  /* 0x000000a8980fa211 */ /* 0x000fe400000f1497 */
[----:B------:R-:W-:-:S03]  /*1df80*/  ISETP.GE.AND P4, PT, R34, c[0x0][0x3c8], PT ;  /* 0x0000f20022007a0c */ /* 0x000fc60003f86270 */
[----:B------:R2:W-:Y:S01]  /*1df90*/  @!P2 ST.E.64 [R14.64], R72 ;  /* 0x000000480e00a985 */ /* 0x0005e2000c101b08 */
[----:B------:R-:W-:Y:S02]  /*1dfa0*/  ISETP.GE.AND P2, PT, R32, c[0x0][0x3c8], PT ;  /* 0x0000f20020007a0c */ /* 0x000fe40003f46270 */
[----:B---3--:R-:W-:Y:S01]  /*1dfb0*/  @!P6 LEA R40, P0, R88, R9, 0x2 ;  /* 0x000000095828e211 */ /* 0x008fe200078010ff */
[----:B------:R3:W-:Y:S01]  /*1dfc0*/  @!P1 ST.E.64 [R48.64], R2 ;  /* 0x0000000230009985 */ /* 0x0007e2000c101b08 */
[----:B------:R-:W-:Y:S02]  /*1dfd0*/  ISETP.GE.AND P1, PT, R30, c[0x0][0x3c8], PT ;  /* 0x0000f2001e007a0c */ /* 0x000fe40003f26270 */
[----:B------:R-:W-:Y:S02]  /*1dfe0*/  @!P6 LEA.HI.X R41, R88, R168, R79, 0x2, P0 ;  /* 0x000000a85829e211 */ /* 0x000fe400000f144f */
[----:B------:R-:W-:-:S03]  /*1dff0*/  ISETP.GE.AND P0, PT, R26, c[0x0][0x3c8], PT ;  /* 0x0000f2001a007a0c */ /* 0x000fc60003f06270 */
[----:B------:R3:W-:Y:S01]  /*1e000*/  @!P6 ST.E.64 [R40.64], R80 ;  /* 0x000000502800e985 */ /* 0x0007e2000c101b08 */
[----:B----4-:R-:W-:-:S04]  /*1e010*/  @!P4 LEA R44, P6, R34, R9, 0x2 ;  /* 0x00000009222cc211 */ /* 0x010fc800078c10ff */
[----:B------:R-:W-:Y:S02]  /*1e020*/  @!P4 LEA.HI.X R45, R34, R168, R33, 0x2, P6 ;  /* 0x000000a8222dc211 */ /* 0x000fe400030f1421 */
[----:B-1----:R-:W-:-:S04]  /*1e030*/  @!P5 LEA R16, P3, R78, R9, 0x2 ;  /* 0x000000094e10d211 */ /* 0x002fc800078610ff */
[----:B------:R-:W-:Y:S02]  /*1e040*/  @!P5 LEA.HI.X R17, R78, R168, R77, 0x2, P3 ;  /* 0x000000a84e11d211 */ /* 0x000fe400018f144d */
[----:B--2---:R-:W-:-:S03]  /*1e050*/  @!P2 LEA R14, P3, R32, R9, 0x2 ;  /* 0x00000009200ea211 */ /* 0x004fc600078610ff */
[----:B------:R1:W-:Y:S01]  /*1e060*/  @!P5 ST.E.64 [R16.64], R84 ;  /* 0x000000541000d985 */ /* 0x0003e2000c101b08 */
[----:B---3--:R-:W-:-:S03]  /*1e070*/  @!P1 LEA R2, P5, R30, R9, 0x2 ;  /* 0x000000091e029211 */ /* 0x008fc600078a10ff */
[----:B------:R1:W-:Y:S01]  /*1e080*/  @!P4 ST.E.64 [R44.64], R4 ;  /* 0x000000042c00c985 */ /* 0x0003e2000c101b08 */
[-C--:B------:R-:W-:Y:S02]  /*1e090*/  @!P2 LEA.HI.X R15, R32, R168.reuse, R31, 0x2, P3 ;  /* 0x000000a8200fa211 */ /* 0x080fe400018f141f */
[----:B------:R-:W-:Y:S02]  /*1e0a0*/  @!P0 LEA R48, P3, R26, R9, 0x2 ;  /* 0x000000091a308211 */ /* 0x000fe400078610ff */
[-C--:B------:R-:W-:Y:S01]  /*1e0b0*/  @!P1 LEA.HI.X R3, R30, R168.reuse, R29, 0x2, P5 ;  /* 0x000000a81e039211 */ /* 0x080fe200028f141d */
[----:B------:R1:W-:Y:S01]  /*1e0c0*/  @!P2 ST.E.64 [R14.64], R92 ;  /* 0x0000005c0e00a985 */ /* 0x0003e2000c101b08 */
[----:B------:R-:W-:-:S03]  /*1e0d0*/  @!P0 LEA.HI.X R49, R26, R168, R25, 0x2, P3 ;  /* 0x000000a81a318211 */ /* 0x000fc600018f1419 */
[----:B------:R1:W-:Y:S04]  /*1e0e0*/  @!P1 ST.E.64 [R2.64], R96 ;  /* 0x0000006002009985 */ /* 0x0003e8000c101b08 */
[----:B------:R1:W-:Y:S02]  /*1e0f0*/  @!P0 ST.E.64 [R48.64], R100 ;  /* 0x0000006430008985 */ /* 0x0003e4000c101b08 */
.L_x_1987:
[----:B------:R-:W-:Y:S05]  /*1e100*/  BSYNC B0 ;  /* 0x0000000000007941 */ /* 0x000fea0003800000 */
.L_x_1986:
[----:B------:R-:W-:Y:S05]  /*1e110*/  BRA.DIV ~URZ, `(.L_x_1988) ;  /* 0x00002d927f007947 */ /* 0x000fea000b800000 */
[----:B-1----:R-:W1:Y:S04]  /*1e120*/  SHFL.IDX PT, R166, R166, 0x1, 0x1c1f ;  /* 0x003c1f00a6a67f89 */ /* 0x002e6800000e0000 */
[----:B----4-:R4:W3:Y:S02]  /*1e130*/  SHFL.IDX PT, R9, R167, 0x1, 0x1c1f ;  /* 0x003c1f00a7097f89 */ /* 0x0108e400000e0000 */
.L_x_2046:
[----:B------:R-:W-:-:S13]  /*1e140*/  ISETP.NE.AND P0, PT, R12, RZ, PT ;  /* 0x000000ff0c00720c */ /* 0x000fda0003f05270 */
[----:B------:R-:W-:Y:S05]  /*1e150*/  @P0 BRA `(.L_x_1983) ;  /* 0x0000125000000947 */ /* 0x000fea0003800000 */
[----:B------:R-:W-:Y:S02]  /*1e160*/  ISETP.GE.AND P3, PT, R154, c[0x0][0x3c8], PT ;  /* 0x0000f2009a007a0c */ /* 0x000fe40003f66270 */
[----:B------:R-:W-:Y:S02]  /*1e170*/  ISETP.GE.AND P4, PT, R218, c[0x0][0x3c8], PT ;  /* 0x0000f200da007a0c */ /* 0x000fe40003f86270 */
[----:B------:R-:W-:Y:S02]  /*1e180*/  ISETP.GE.AND P2, PT, R148, c[0x0][0x3c8], PT ;  /* 0x0000f20094007a0c */ /* 0x000fe40003f46270 */
[----:B------:R-:W-:Y:S02]  /*1e190*/  ISETP.GE.AND P1, PT, R76, c[0x0][0x3c8], PT ;  /* 0x0000f2004c007a0c */ /* 0x000fe40003f26270 */
[----:B------:R-:W-:-:S05]  /*1e1a0*/  ISETP.GE.AND P0, PT, R38, c[0x0][0x3c8], PT ;  /* 0x0000f20026007a0c */ /* 0x000fca0003f06270 */
[-C--:B---3--:R-:W-:Y:S02]  /*1e1b0*/  @!P3 LEA R2, P5, R154, R9.reuse, 0x2 ;  /* 0x000000099a02b211 */ /* 0x088fe400078a10ff */
[-C--:B------:R-:W-:Y:S02]  /*1e1c0*/  @!P4 LEA R14, P6, R218, R9.reuse, 0x2 ;  /* 0x00000009da0ec211 */ /* 0x080fe400078c10ff */
[-C--:B-1----:R-:W-:Y:S02]  /*1e1d0*/  @!P3 LEA.HI.X R3, R154, R166.reuse, R153, 0x2, P5 ;  /* 0x000000a69a03b211 */ /* 0x082fe400028f1499 */
[-C--:B------:R-:W-:Y:S02]  /*1e1e0*/  @!P2 LEA R4, P5, R148, R9.reuse, 0x2 ;  /* 0x000000099404a211 */ /* 0x080fe400078a10ff */
[----:B------:R-:W-:Y:S02]  /*1e1f0*/  @!P4 LEA.HI.X R15, R218, R166, R155, 0x2, P6 ;  /* 0x000000a6da0fc211 */ /* 0x000fe400030f149b */
[----:B------:R-:W-:-:S02]  /*1e200*/  @!P1 LEA R40, P6, R76, R9, 0x2 ;  /* 0x000000094c289211 */ /* 0x000fc400078c10ff */
[-C--:B------:R-:W-:Y:S01]  /*1e210*/  @!P2 LEA.HI.X R5, R148, R166.reuse, R89, 0x2, P5 ;  /* 0x000000a69405a211 */ /* 0x080fe200028f1459 */
[----:B------:R1:W-:Y:S01]  /*1e220*/  @!P4 ST.E.64 [R14.64], R134 ;  /* 0x000000860e00c985 */ /* 0x0003e2000c101b08 */
        /* <DEDUP_REMOVED lines=9> */
[----:B------:R-:W-:Y:S02]  /*1e2c0*/  ISETP.GE.AND P3, PT, R22, c[0x0][0x3c8], PT ;  /* 0x0000f20016007a0c */ /* 0x000fe40003f66270 */
[----:B------:R-:W-:Y:S01]  /*1e2d0*/  ISETP.GE.AND P2, PT, R20, c[0x0][0x3c8], PT ;  /* 0x0000f20014007a0c */ /* 0x000fe20003f46270 */
[----:B------:R4:W-:Y:S02]  /*1e2e0*/  @!P0 ST.E.64 [R16.64], R114 ;  /* 0x0000007210008985 */ /* 0x0009e4000c101b08 */
[----:B------:R-:W-:-:S04]  /*1e2f0*/  @!P6 LEA R44, P0, R36, R9, 0x2 ;  /* 0x00000009242ce211 */ /* 0x000fc800078010ff */
[-C--:B------:R-:W-:Y:S02]  /*1e300*/  @!P5 LEA R38, P1, R28, R9.reuse, 0x2 ;  /* 0x000000091c26d211 */ /* 0x080fe400078210ff */
[-C--:B------:R-:W-:Y:S02]  /*1e310*/  @!P6 LEA.HI.X R45, R36, R166.reuse, R35, 0x2, P0 ;  /* 0x000000a6242de211 */ /* 0x080fe400000f1423 */
[-C--:B------:R-:W-:Y:S02]  /*1e320*/  @!P5 LEA.HI.X R39, R28, R166.reuse, R27, 0x2, P1 ;  /* 0x000000a61c27d211 */ /* 0x080fe400008f141b */
[----:B------:R-:W-:Y:S01]  /*1e330*/  ISETP.GE.AND P1, PT, R18, c[0x0][0x3c8], PT ;  /* 0x0000f20012007a0c */ /* 0x000fe20003f26270 */
[----:B------:R-:W-:Y:S01]  /*1e340*/  @!P6 ST.E.64 [R44.64], R118 ;  /* 0x000000762c00e985 */ /* 0x000fe2000c101b08 */
[C---:B-1----:R-:W-:Y:S02]  /*1e350*/  @!P4 LEA R14, P0, R24.reuse, R9, 0x2 ;  /* 0x00000009180ec211 */ /* 0x042fe400078010ff */
[----:B------:R-:W-:Y:S01]  /*1e360*/  ISETP.GE.AND P6, PT, R159, c[0x0][0x3c8], PT ;  /* 0x0000f2009f007a0c */ /* 0x000fe20003fc6270 */
[----:B------:R-:W-:Y:S01]  /*1e370*/  @!P5 ST.E.64 [R38.64], R122 ;  /* 0x0000007a2600d985 */ /* 0x000fe2000c101b08 */
[----:B------:R-:W-:-:S02]  /*1e380*/  @!P4 LEA.HI.X R15, R24, R166, R23, 0x2, P0 ;  /* 0x000000a6180fc211 */ /* 0x000fc400000f1417 */
[CC--:B---3--:R-:W-:Y:S02]  /*1e390*/  @!P3 LEA R2, P0, R22.reuse, R9.reuse, 0x2 ;  /* 0x000000091602b211 */ /* 0x0c8fe400078010ff */
[----:B------:R-:W-:Y:S01]  /*1e3a0*/  ISETP.GE.AND P5, PT, R165, c[0x0][0x3c8], PT ;  /* 0x0000f200a5007a0c */ /* 0x000fe20003fa6270 */
[----:B------:R-:W-:Y:S01]  /*1e3b0*/  @!P4 ST.E.64 [R14.64], R126 ;  /* 0x0000007e0e00c985 */ /* 0x000fe2000c101b08 */
[-C--:B------:R-:W-:Y:S02]  /*1e3c0*/  @!P3 LEA.HI.X R3, R22, R166.reuse, R21, 0x2, P0 ;  /* 0x000000a61603b211 */ /* 0x080fe400000f1415 */
[C---:B-----5:R-:W-:Y:S02]  /*1e3d0*/  @!P2 LEA R4, P0, R20.reuse, R9, 0x2 ;  /* 0x000000091404a211 */ /* 0x060fe400078010ff */
[----:B------:R-:W-:Y:S01]  /*1e3e0*/  ISETP.GE.AND P4, PT, R163, c[0x0][0x3c8], PT ;  /* 0x0000f200a3007a0c */ /* 0x000fe20003f86270 */
[----:B------:R1:W-:Y:S01]  /*1e3f0*/  @!P3 ST.E.64 [R2.64], R42 ;  /* 0x0000002a0200b985 */ /* 0x0003e2000c101b08 */
[----:B------:R-:W-:-:S02]  /*1e400*/  @!P2 LEA.HI.X R5, R20, R166, R19, 0x2, P0 ;  /* 0x000000a61405a211 */ /* 0x000fc400000f1413 */
[CC--:B------:R-:W-:Y:S02]  /*1e410*/  @!P1 LEA R12, P0, R18.reuse, R9.reuse, 0x2 ;  /* 0x00000009120c9211 */ /* 0x0c0fe400078010ff */
[----:B------:R-:W-:Y:S01]  /*1e420*/  ISETP.GE.AND P3, PT, R161, c[0x0][0x3c8], PT ;  /* 0x0000f200a1007a0c */ /* 0x000fe20003f66270 */
[----:B------:R3:W-:Y:S01]  /*1e430*/  @!P2 ST.E.64 [R4.64], R46 ;  /* 0x0000002e0400a985 */ /* 0x0007e2000c101b08 */
[----:B------:R-:W-:Y:S02]  /*1e440*/  @!P1 LEA.HI.X R13, R18, R166, R13, 0x2, P0 ;  /* 0x000000a6120d9211 */ /* 0x000fe400000f140d */
[-C--:B------:R-:W-:Y:S02]  /*1e450*/  @!P6 LEA R18, P0, R159, R9.reuse, 0x2 ;  /* 0x000000099f12e211 */ /* 0x080fe400078010ff */
[----:B------:R-:W-:Y:S01]  /*1e460*/  ISETP.GE.AND P2, PT, R157, c[0x0][0x3c8], PT ;  /* 0x0000f2009d007a0c */ /* 0x000fe20003f46270 */
[----:B------:R5:W-:Y:S01]  /*1e470*/  @!P1 ST.E.64 [R12.64], R50 ;  /* 0x000000320c009985 */ /* 0x000be2000c101b08 */
[----:B----4-:R-:W-:-:S02]  /*1e480*/  @!P5 LEA R16, P1, R165, R9, 0x2 ;  /* 0x00000009a510d211 */ /* 0x010fc400078210ff */
[-C--:B------:R-:W-:Y:S02]  /*1e490*/  @!P6 LEA.HI.X R19, R159, R166.reuse, R158, 0x2, P0 ;  /* 0x000000a69f13e211 */ /* 0x080fe400000f149e */
[----:B------:R-:W-:Y:S02]  /*1e4a0*/  @!P4 LEA R20, P0, R163, R9, 0x2 ;  /* 0x00000009a314c211 */ /* 0x000fe400078010ff */
[-C--:B------:R-:W-:Y:S01]  /*1e4b0*/  @!P5 LEA.HI.X R17, R165, R166.reuse, R164, 0x2, P1 ;  /* 0x000000a6a511d211 */ /* 0x080fe200008f14a4 */
[----:B------:R-:W-:Y:S01]  /*1e4c0*/  @!P6 ST.E.64 [R18.64], R54 ;  /* 0x000000361200e985 */ /* 0x000fe2000c101b08 */
[----:B------:R-:W-:Y:S02]  /*1e4d0*/  ISETP.GE.AND P1, PT, R152, c[0x0][0x3c8], PT ;  /* 0x0000f20098007a0c */ /* 0x000fe40003f26270 */
[----:B------:R-:W-:Y:S01]  /*1e4e0*/  @!P4 LEA.HI.X R21, R163, R166, R162, 0x2, P0 ;  /* 0x000000a6a315c211 */ /* 0x000fe200000f14a2 */
[----:B------:R4:W-:Y:S01]  /*1e4f0*/  @!P5 ST.E.64 [R16.64], R58 ;  /* 0x0000003a1000d985 */ /* 0x0009e2000c101b08 */
[----:B------:R-:W-:-:S02]  /*1e500*/  ISETP.GE.AND P6, PT, R150, c[0x0][0x3c8], PT ;  /* 0x0000f20096007a0c */ /* 0x000fc40003fc6270 */
[----:B------:R-:W-:Y:S01]  /*1e510*/  ISETP.GE.AND P5, PT, R88, c[0x0][0x3c8], PT ;  /* 0x0000f20058007a0c */ /* 0x000fe20003fa6270 */
[----:B------:R-:W-:Y:S01]  /*1e520*/  @!P4 ST.E.64 [R20.64], R62 ;  /* 0x0000003e1400c985 */ /* 0x000fe2000c101b08 */
[CC--:B-1----:R-:W-:Y:S02]  /*1e530*/  @!P3 LEA R2, P0, R161.reuse, R9.reuse, 0x2 ;  /* 0x00000009a102b211 */ /* 0x0c2fe400078010ff */
[----:B------:R-:W-:Y:S02]  /*1e540*/  ISETP.GE.AND P4, PT, R78, c[0x0][0x3c8], PT ;  /* 0x0000f2004e007a0c */ /* 0x000fe40003f86270 */
[----:B------:R-:W-:Y:S02]  /*1e550*/  @!P3 LEA.HI.X R3, R161, R166, R160, 0x2, P0 ;  /* 0x000000a6a103b211 */ /* 0x000fe400000f14a0 */
[----:B---3--:R-:W-:-:S03]  /*1e560*/  @!P2 LEA R4, P0, R157, R9, 0x2 ;  /* 0x000000099d04a211 */ /* 0x008fc600078010ff */
[----:B------:R1:W-:Y:S01]  /*1e570*/  @!P3 ST.E.64 [R2.64], R66 ;  /* 0x000000420200b985 */ /* 0x0003e2000c101b08 */
[-C--:B------:R-:W-:Y:S02]  /*1e580*/  @!P2 LEA.HI.X R5, R157, R166.reuse, R156, 0x2, P0 ;  /* 0x000000a69d05a211 */ /* 0x080fe400000f149c */
[-C--:B-----5:R-:W-:Y:S02]  /*1e590*/  @!P1 LEA R12, P0, R152, R9.reuse, 0x2 ;  /* 0x00000009980c9211 */ /* 0x0a0fe400078010ff */
        /* <DEDUP_REMOVED lines=8> */
[-C--:B----4-:R-:W-:Y:S02]  /*1e620*/  @!P4 LEA R16, P0, R78, R9.reuse, 0x2 ;  /* 0x000000094e10c211 */ /* 0x090fe400078010ff */
        /* <DEDUP_REMOVED lines=17> */
[----:B----4-:R-:W-:-:S04]  /*1e740*/  LEA R2, P0, R26, R9, 0x2 ;  /* 0x000000091a027211 */ /* 0x010fc800078010ff */
[----:B------:R-:W-:-:S05]  /*1e750*/  LEA.HI.X R3, R26, R166, R25, 0x2, P0 ;  /* 0x000000a61a037211 */ /* 0x000fca00000f1419 */
[----:B------:R1:W-:Y:S01]  /*1e760*/  ST.E.64 [R2.64], R102 ;  /* 0x0000006602007985 */ /* 0x0003e2000c101b08 */
[----:B------:R-:W-:Y:S05]  /*1e770*/  BRA `(.L_x_1983) ;  /* 0x00000c3000007947 */ /* 0x000fea0003800000 */
.L_x_1968:
        /* <DEDUP_REMOVED lines=18> */
.L_x_1989:
        /* <DEDUP_REMOVED lines=13> */
[----:B------:R-:W-:-:S03]  /*1e970*/  IMAD.MOV.U32 R7, RZ, RZ, c[0x0][0x4e8] ;  /* 0x00013a00ff077624 */ /* 0x000fc600078e00ff */
[----:B------:R-:W-:Y:S02]  /*1e980*/  SEL R26, R26, 0x328, P2 ;  /* 0x000003281a1a7807 */ /* 0x000fe40001000000 */
[----:B------:R-:W-:Y:S02]  /*1e990*/  ISETP.NE.AND P0, PT, R7, 0x1, PT ;  /* 0x000000010700780c */ /* 0x000fe40003f05270 */
[----:B------:R-:W2:Y:S01]  /*1e9a0*/  LDC.64 R24, c[0x0][R26+0x170] ;  /* 0x00005c001a187b82 */ /* 0x000ea20000000a00 */
[----:B------:R-:W-:Y:S02]  /*1e9b0*/  MOV R7, R3 ;  /* 0x0000000300077202 */ /* 0x000fe40000000f00 */
[----:B------:R-:W-:-:S05]  /*1e9c0*/  SEL R225, R225, RZ, P2 ;  /* 0x000000ffe1e17207 */ /* 0x000fca0001000000 */
[----:B------:R-:W3:Y:S03]  /*1e9d0*/  LDC.64 R22, c[0x0][R26+0x168] ;  /* 0x00005a001a167b82 */ /* 0x000ee60000000a00 */
[----:B------:R-:W-:-:S05]  /*1e9e0*/  @P0 IMAD.HI.U32 R14, R3, c[0x0][0x4ec], RZ ;  /* 0x00013b00030e0a27 */ /* 0x000fca00078e00ff */
[----:B------:R-:W4:Y:S01]  /*1e9f0*/  LDC.64 R20, c[0x0][R26+0x178] ;  /* 0x00005e001a147b82 */ /* 0x000f220000000a00 */
[----:B------:R-:W-:-:S05]  /*1ea00*/  @P0 SHF.R.U32.HI R7, RZ, c[0x0][0x4f0], R14 ;  /* 0x00013c00ff070a19 */ /* 0x000fca000001160e */
[----:B------:R-:W-:Y:S02]  /*1ea10*/  IMAD.MOV R14, RZ, RZ, -R7 ;  /* 0x000000ffff0e7224 */ /* 0x000fe400078e0a07 */
[----:B------:R-:W5:Y:S02]  /*1ea20*/  LDC.64 R18, c[0x0][R26+0x160] ;  /* 0x000058001a127b82 */ /* 0x000f640000000a00 */
[----:B------:R-:W-:Y:S01]  /*1ea30*/  IMAD R3, R14, c[0x0][0x4e8], R3 ;  /* 0x00013a000e037a24 */ /* 0x000fe200078e0203 */
[----:B------:R-:W-:Y:S01]  /*1ea40*/  SHF.R.S32.HI R14, RZ, 0x1f, R7 ;  /* 0x0000001fff0e7819 */ /* 0x000fe20000011407 */
        /* <DEDUP_REMOVED lines=10> */
[----:B------:R-:W-:-:S04]  /*1eaf0*/  IADD3.X R9, R9, R12, R6, P1, P0 ;  /* 0x0000000c09097210 */ /* 0x000fc80000fe0406 */
[----:B------:R-:W-:Y:S02]  /*1eb00*/  IADD3 R12, R21, R15, RZ ;  /* 0x0000000f150c7210 */ /* 0x000fe40007ffe0ff */
[----:B------:R-:W-:Y:S01]  /*1eb10*/  IADD3 R16, P1, P0, R7, R16, R20 ;  /* 0x0000001007107210 */ /* 0x000fe2000783e014 */
[----:B-----5:R-:W-:Y:S01]  /*1eb20*/  IMAD R7, R19, R3, RZ ;  /* 0x0000000313077224 */ /* 0x020fe200078e02ff */
[----:B------:R-:W-:Y:S02]  /*1eb30*/  SHF.R.S32.HI R15, RZ, 0x1f, R3 ;  /* 0x0000001fff0f7819 */ /* 0x000fe40000011403 */
[----:B------:R-:W-:Y:S01]  /*1eb40*/  IADD3.X R17, R14, R9, R12, P1, P0 ;  /* 0x000000090e117210 */ /* 0x000fe20000fe040c */
[----:B------:R-:W-:Y:S02]  /*1eb50*/  IMAD.MOV.U32 R9, RZ, RZ, c[0x0][0x4a8] ;  /* 0x00012a00ff097624 */ /* 0x000fe400078e00ff */
[C---:B------:R-:W-:Y:S02]  /*1eb60*/  IMAD R7, R18.reuse, R15, R7 ;  /* 0x0000000f12077224 */ /* 0x040fe400078e0207 */
[----:B------:R-:W-:Y:S01]  /*1eb70*/  IMAD.WIDE.U32 R16, R18, R3, R16 ;  /* 0x0000000312107225 */ /* 0x000fe200078e0010 */
[----:B------:R-:W-:-:S02]  /*1eb80*/  MOV R3, c[0x0][0x4ac] ;  /* 0x00012b0000037a02 */ /* 0x000fc40000000f00 */
[----:B------:R-:W-:Y:S01]  /*1eb90*/  SEL R9, R9, c[0x0][0x450], P2 ;  /* 0x0001140009097a07 */ /* 0x000fe20001000000 */
[----:B------:R-:W-:Y:S01]  /*1eba0*/  IMAD.IADD R12, R17, 0x1, R7 ;  /* 0x00000001110c7824 */ /* 0x000fe200078e0207 */
[----:B------:R-:W-:Y:S02]  /*1ebb0*/  SEL R3, R3, c[0x0][0x454], P2 ;  /* 0x0001150003037a07 */ /* 0x000fe40001000000 */
[----:B------:R-:W-:-:S04]  /*1ebc0*/  LEA R14, P0, R16, R9, 0x2 ;  /* 0x00000009100e7211 */ /* 0x000fc800078010ff */
[----:B------:R-:W-:Y:S02]  /*1ebd0*/  LEA.HI.X R15, R16, R3, R12, 0x2, P0 ;  /* 0x00000003100f7211 */ /* 0x000fe400000f140c */
[----:B------:R-:W-:-:S05]  /*1ebe0*/  MOV R3, 0xff800000 ;  /* 0xff80000000037802 */ /* 0x000fca0000000f00 */
[----:B------:R2:W-:Y:S02]  /*1ebf0*/  STG.E [R14.64], R3 ;  /* 0x000000030e007986 */ /* 0x0005e4000c101908 */
.L_x_1991:
[----:B------:R-:W-:Y:S05]  /*1ec00*/  BSYNC B0 ;  /* 0x0000000000007941 */ /* 0x000fea0003800000 */
.L_x_1990:
[----:B------:R-:W-:-:S13]  /*1ec10*/  ISETP.GT.AND P0, PT, R206, 0x1, PT ;  /* 0x00000001ce00780c */ /* 0x000fda0003f04270 */
[----:B------:R-:W-:Y:S05]  /*1ec20*/  @P0 BRA `(.L_x_1983) ;  /* 0x0000078000000947 */ /* 0x000fea0003800000 */
[----:B------:R-:W-:Y:S01]  /*1ec30*/  IMAD R7, R6, c[0x0][0x3a0], RZ ;  /* 0x0000e80006077a24 */ /* 0x000fe200078e02ff */
[----:B------:R-:W-:Y:S01]  /*1ec40*/  SHF.R.S32.HI R6, RZ, 0x1f, R211 ;  /* 0x0000001fff067819 */ /* 0x000fe200000114d3 */
[----:B--2---:R-:W-:-:S03]  /*1ec50*/  IMAD.WIDE.U32 R14, R0, c[0x0][0x3a0], RZ ;  /* 0x0000e800000e7a25 */ /* 0x004fc600078e00ff */
[----:B------:R-:W-:Y:S01]  /*1ec60*/  LEA.HI R3, R6, R211, RZ, 0x3 ;  /* 0x000000d306037211 */ /* 0x000fe200078f18ff */
[----:B------:R-:W-:Y:S01]  /*1ec70*/  IMAD R7, R0, c[0x0][0x3a4], R7 ;  /* 0x0000e90000077a24 */ /* 0x000fe200078e0207 */
[----:B------:R-:W-:Y:S01]  /*1ec80*/  MOV R6, c[0x0][0x4e8] ;  /* 0x00013a0000067a02 */ /* 0x000fe20000000f00 */
[----:B------:R-:W-:Y:S01]  /*1ec90*/  IMAD R4, R4, c[0x0][0x3f0], RZ ;  /* 0x0000fc0004047a24 */ /* 0x000fe200078e02ff */
[----:B------:R-:W-:Y:S02]  /*1eca0*/  LOP3.LUT R0, R3, 0xfffffff8, RZ, 0xc0, !PT ;  /* 0xfffffff803007812 */ /* 0x000fe400078ec0ff */
[----:B------:R-:W-:Y:S01]  /*1ecb0*/  IADD3 R15, R15, R7, RZ ;  /* 0x000000070f0f7210 */ /* 0x000fe20007ffe0ff */
[----:B------:R-:W-:Y:S01]  /*1ecc0*/  IMAD R4, R5, c[0x0][0x3f4], R4 ;  /* 0x0000fd0005047a24 */ /* 0x000fe200078e0204 */
[----:B------:R-:W-:Y:S02]  /*1ecd0*/  ISETP.NE.AND P0, PT, R6, 0x1, PT ;  /* 0x000000010600780c */ /* 0x000fe40003f05270 */
[----:B------:R-:W-:Y:S01]  /*1ece0*/  SHF.R.S32.HI R7, RZ, 0x3, R3 ;  /* 0x00000003ff077819 */ /* 0x000fe20000011403 */
[----:B------:R-:W-:Y:S01]  /*1ecf0*/  IMAD.WIDE.U32 R14, R221, c[0x0][0x3e8], R14 ;  /* 0x0000fa00dd0e7a25 */ /* 0x000fe200078e000e */
[----:B------:R-:W-:-:S03]  /*1ed00*/  IADD3 R0, -R0, R211, RZ ;  /* 0x000000d300007210 */ /* 0x000fc60007ffe1ff */
[----:B------:R-:W-:Y:S01]  /*1ed10*/  IMAD R15, R221, c[0x0][0x3ec], R15 ;  /* 0x0000fb00dd0f7a24 */ /* 0x000fe200078e020f */
[----:B------:R-:W-:-:S03]  /*1ed20*/  LEA R3, R0, R7, 0x5 ;  /* 0x0000000700037211 */ /* 0x000fc600078e28ff */
[----:B------:R-:W-:-:S04]  /*1ed30*/  IMAD.WIDE.U32 R14, R5, c[0x0][0x3f0], R14 ;  /* 0x0000fc00050e7a25 */ /* 0x000fc800078e000e */
[----:B------:R-:W-:Y:S01]  /*1ed40*/  IMAD.IADD R3, R224, 0x1, R3 ;  /* 0x00000001e0037824 */ /* 0x000fe200078e0203 */
[----:B------:R-:W-:Y:S02]  /*1ed50*/  IADD3 R15, R15, R4, RZ ;  /* 0x000000040f0f7210 */ /* 0x000fe40007ffe0ff */
[----:B------:R-:W-:Y:S01]  /*1ed60*/  IADD3 R224, R7, R224, RZ ;  /* 0x000000e007e07210 */ /* 0x000fe20007ffe0ff */
[----:B------:R-:W-:Y:S01]  /*1ed70*/  @P0 IMAD.HI.U32 R0, R3, c[0x0][0x4ec], RZ ;  /* 0x00013b0003000a27 */ /* 0x000fe200078e00ff */
[----:B------:R-:W-:-:S04]  /*1ed80*/  MOV R6, R3 ;  /* 0x0000000300067202 */ /* 0x000fc80000000f00 */
[----:B------:R-:W-:-:S04]  /*1ed90*/  @P0 SHF.R.U32.HI R6, RZ, c[0x0][0x4f0], R0 ;  /* 0x00013c00ff060a19 */ /* 0x000fc80000011600 */
[--C-:B------:R-:W-:Y:S01]  /*1eda0*/  SHF.R.S32.HI R0, RZ, 0x1f, R6.reuse ;  /* 0x0000001fff007819 */ /* 0x100fe20000011406 */
[----:B------:R-:W-:Y:S02]  /*1edb0*/  IMAD.MOV R4, RZ, RZ, -R6 ;  /* 0x000000ffff047224 */ /* 0x000fe400078e0a06 */
[----:B------:R-:W-:-:S04]  /*1edc0*/  IMAD.WIDE.U32 R14, R6, c[0x0][0x3e0], R14 ;  /* 0x0000f800060e7a25 */ /* 0x000fc800078e000e */
[----:B------:R-:W-:Y:S02]  /*1edd0*/  IMAD R5, R0, c[0x0][0x3e0], RZ ;  /* 0x0000f80000057a24 */ /* 0x000fe400078e02ff */
[----:B------:R-:W-:Y:S02]  /*1ede0*/  IMAD R4, R4, c[0x0][0x4e8], R3 ;  /* 0x00013a0004047a24 */ /* 0x000fe400078e0203 */
[----:B------:R-:W-:-:S03]  /*1edf0*/  IMAD R5, R6, c[0x0][0x3e4], R5 ;  /* 0x0000f90006057a24 */ /* 0x000fc600078e0205 */
[----:B------:R-:W-:Y:S02]  /*1ee00*/  SHF.R.S32.HI R3, RZ, 0x1f, R4 ;  /* 0x0000001fff037819 */ /* 0x000fe40000011404 */
[----:B------:R-:W-:-:S03]  /*1ee10*/  IADD3 R15, R15, R5, RZ ;  /* 0x000000050f0f7210 */ /* 0x000fc60007ffe0ff */
[----:B------:R-:W-:Y:S02]  /*1ee20*/  IMAD R3, R3, c[0x0][0x3d8], RZ ;  /* 0x0000f60003037a24 */ /* 0x000fe400078e02ff */
[----:B------:R-:W-:-:S04]  /*1ee30*/  IMAD.WIDE.U32 R14, R4, c[0x0][0x3d8], R14 ;  /* 0x0000f600040e7a25 */ /* 0x000fc800078e000e */
[----:B------:R-:W-:Y:S01]  /*1ee40*/  IMAD R4, R4, c[0x0][0x3dc], R3 ;  /* 0x0000f70004047a24 */ /* 0x000fe200078e0203 */
[----:B------:R-:W-:-:S04]  /*1ee50*/  LEA R3, P0, R14, c[0x0][0x380], 0x1 ;  /* 0x0000e0000e037a11 */ /* 0x000fc800078008ff */
[----:B------:R-:W-:-:S04]  /*1ee60*/  IADD3 R4, R15, R4, RZ ;  /* 0x000000040f047210 */ /* 0x000fc80007ffe0ff */
[----:B------:R-:W-:Y:S01]  /*1ee70*/  LEA.HI.X R4, R14, c[0x0][0x384], R4, 0x1, P0 ;  /* 0x0000e1000e047a11 */ /* 0x000fe200000f0c04 */
[----:B------:R-:W-:Y:S05]  /*1ee80*/  BRA.DIV ~URZ, `(.L_x_1992) ;  /* 0x000020e27f007947 */ /* 0x000fea000b800000 */
[----:B------:R2:W3:Y:S02]  /*1ee90*/  SHFL.IDX PT, R5, R4, RZ, 0x181f ;  /* 0x00181fff04057589 */ /* 0x0004e400000e0000 */
.L_x_2047:
[----:B------:R-:W-:Y:S05]  /*1eea0*/  BRA.DIV ~URZ, `(.L_x_1993) ;  /* 0x000021327f007947 */ /* 0x000fea000b800000 */
[----:B------:R4:W1:Y:S02]  /*1eeb0*/  SHFL.IDX PT, R9, R3, RZ, 0x181f ;  /* 0x00181fff03097589 */ /* 0x00086400000e0000 */
.L_x_2048:
        /* <DEDUP_REMOVED lines=19> */
.L_x_1995:
[----:B------:R-:W-:Y:S05]  /*1eff0*/  BSYNC B0 ;  /* 0x0000000000007941 */ /* 0x000fea0003800000 */
.L_x_1994:
[----:B------:R-:W-:Y:S05]  /*1f000*/  BRA.DIV ~URZ, `(.L_x_1996) ;  /* 0x000020327f007947 */ /* 0x000fea000b800000 */
[----:B---3--:R3:W2:Y:S04]  /*1f010*/  SHFL.IDX PT, R5, R4, 0x1, 0x181f ;  /* 0x00381f0004057f89 */ /* 0x0086a800000e0000 */
[----:B-1----:R3:W1:Y:S02]  /*1f020*/  SHFL.IDX PT, R9, R3, 0x1, 0x181f ;  /* 0x00381f0003097f89 */ /* 0x00266400000e0000 */
.L_x_2049:
        /* <DEDUP_REMOVED lines=16> */
.L_x_1998:
[----:B------:R-:W-:Y:S05]  /*1f130*/  BSYNC B0 ;  /* 0x0000000000007941 */ /* 0x000fea0003800000 */
.L_x_1997:
[----:B------:R-:W-:Y:S05]  /*1f140*/  BRA.DIV ~URZ, `(.L_x_1999) ;  /* 0x00001fb27f007947 */ /* 0x000fea000b800000 */
[----:B--2---:R2:W3:Y:S02]  /*1f150*/  SHFL.IDX PT, R5, R4, 0x2, 0x181f ;  /* 0x00581f0004057f89 */ /* 0x0044e400000e0000 */
.L_x_2050:
[----:B------:R-:W-:Y:S05]  /*1f160*/  BRA.DIV ~URZ, `(.L_x_2000) ;  /* 0x000020027f007947 */ /* 0x000fea000b800000 */
[----:B-1----:R1:W2:Y:S02]  /*1f170*/  SHFL.IDX PT, R9, R3, 0x2, 0x181f ;  /* 0x00581f0003097f89 */ /* 0x0022a400000e0000 */
.L_x_2051:
        /* <DEDUP_REMOVED lines=16> */
.L_x_2002:
[----:B------:R-:W-:Y:S05]  /*1f280*/  BSYNC B0 ;  /* 0x0000000000007941 */ /* 0x000fea0003800000 */
.L_x_2001:
[----:B------:R-:W-:Y:S05]  /*1f290*/  BRA.DIV ~URZ, `(.L_x_2003) ;  /* 0x00001f327f007947 */ /* 0x000fea000b800000 */
[----:B--23--:R-:W2:Y:S04]  /*1f2a0*/  SHFL.IDX PT, R4, R4, 0x3, 0x181f ;  /* 0x00781f0004047f89 */ /* 0x00cea800000e0000 */
[----:B------:R3:W1:Y:S02]  /*1f2b0*/  SHFL.IDX PT, R9, R3, 0x3, 0x181f ;  /* 0x00781f0003097f89 */ /* 0x00066400000e0000 */
.L_x_2052:
        /* <DEDUP_REMOVED lines=15> */
.L_x_1983:
[----:B------:R-:W-:Y:S05]  /*1f3b0*/  BSYNC B1 ;  /* 0x0000000000017941 */ /* 0x000fea0003800000 */
.L_x_1967:
[----:B------:R-:W-:-:S13]  /*1f3c0*/  ISETP.NE.AND P0, PT, R216, RZ, PT ;  /* 0x000000ffd800720c */ /* 0x000fda0003f05270 */
[----:B------:R-:W-:Y:S01]  /*1f3d0*/  @P0 WARPSYNC 0xffffffff ;  /* 0xffffffff00000948 */ /* 0x000fe20003800000 */
[----:B------:R-:W-:Y:S06]  /*1f3e0*/  @P0 BAR.SYNC.DEFER_BLOCKING 0x5, 0x100 ;  /* 0x0144000000000b1d */ /* 0x000fec0000010000 */
[----:B------:R-:W4:Y:S04]  /*1f3f0*/  @P0 LDS.128 R204, [0x24100] ;  /* 0x02410000ffcc0984 */ /* 0x000f280000000c00 */
[----:B------:R-:W-:Y:S06]  /*1f400*/  @P0 BAR.ARV 0x4, 0x100 ;  /* 0x0104000000000b1d */ /* 0x000fec0000002000 */
[----:B------:R-:W-:Y:S05]  /*1f410*/  @P0 BRA `(.L_x_2004) ;  /* 0x00000e9000000947 */ /* 0x000fea0003800000 */
[----:B-12-4-:R-:W-:Y:S01]  /*1f420*/  LOP3.LUT R2, R211, 0x1f, RZ, 0xc0, !PT ;  /* 0x0000001fd3027812 */ /* 0x016fe200078ec0ff */
[----:B------:R-:W-:-:S03]  /*1f430*/  IMAD.MOV.U32 R4, RZ, RZ, RZ ;  /* 0x000000ffff047224 */ /* 0x000fc600078e00ff */
[----:B------:R-:W-:Y:S01]  /*1f440*/  ISETP.NE.AND P6, PT, R2, 0x1f, PT ;  /* 0x0000001f0200780c */ /* 0x000fe20003fc5270 */
[----:B------:R-:W-:Y:S10]  /*1f450*/  BRA.DIV ~URZ, `(.L_x_2005) ;  /* 0x00001e327f007947 */ /* 0x000ff4000b800000 */
[----:B---3--:R1:W2:Y:S02]  /*1f460*/  SHFL.IDX PT, R3, R8, RZ, 0x1f ;  /* 0x00001fff08037589 */ /* 0x0082a400000e0000 */
.L_x_2053:
[----:B------:R-:W-:Y:S05]  /*1f470*/  BRA.DIV ~URZ, `(.L_x_2006) ;  /* 0x00001e827f007947 */ /* 0x000fea000b800000 */
[----:B-1----:R-:W1:Y:S02]  /*1f480*/  SHFL.IDX PT, R8, R8, 0x1, 0x1f ;  /* 0x00201f0008087f89 */ /* 0x002e6400000e0000 */
.L_x_2054:
        /* <DEDUP_REMOVED lines=18> */
.L_x_2055:
        /* <DEDUP_REMOVED lines=16> */
.L_x_2056:
[----:B----4-:R-:W-:Y:S01]  /*1f6b0*/  IMAD R5, R9, c[0x0][0x538], RZ ;  /* 0x00014e0009057a24 */ /* 0x010fe200078e02ff */
[----:B------:R-:W-:Y:S04]  /*1f6c0*/  BSSY B1, `(.L_x_2009) ;  /* 0x00000b9000017945 */ /* 0x000fe80003800000 */
[----:B-1----:R-:W-:-:S04]  /*1f6d0*/  IADD3 R204, R5, R8, RZ ;  /* 0x0000000805cc7210 */ /* 0x002fc80007ffe0ff */
[----:B--2---:R-:W-:-:S13]  /*1f6e0*/  ISETP.GT.AND P0, PT, R204, R3, PT ;  /* 0x00000003cc00720c */ /* 0x004fda0003f04270 */
[----:B------:R-:W-:Y:S05]  /*1f6f0*/  @P0 BRA `(.L_x_2010) ;  /* 0x0000024000000947 */ /* 0x000fea0003800000 */
.L_x_2014:
        /* <DEDUP_REMOVED lines=16> */
.L_x_2057:
        /* <DEDUP_REMOVED lines=16> */
.L_x_2058:
[----:B--2---:R-:W-:-:S05]  /*1f900*/  IMAD R5, R9, c[0x0][0x538], RZ ;  /* 0x00014e0009057a24 */ /* 0x004fca00078e02ff */
[----:B------:R-:W-:-:S04]  /*1f910*/  IADD3 R204, R5, R204, RZ ;  /* 0x000000cc05cc7210 */ /* 0x000fc80007ffe0ff */
[----:B------:R-:W-:-:S13]  /*1f920*/  ISETP.GT.AND P0, PT, R204, R3, PT ;  /* 0x00000003cc00720c */ /* 0x000fda0003f04270 */
[----:B-1----:R-:W-:Y:S05]  /*1f930*/  @!P0 BRA `(.L_x_2014) ;  /* 0xfffffdc000008947 */ /* 0x002fea000383ffff */
.L_x_2010:
[----:B------:R-:W-:-:S05]  /*1f940*/  IADD3 R204, -R5, R204, RZ ;  /* 0x000000cc05cc7210 */ /* 0x000fca0007ffe1ff */
[----:B------:R-:W-:-:S05]  /*1f950*/  IMAD R0, R7, c[0x0][0x538], R204 ;  /* 0x00014e0007007a24 */ /* 0x000fca00078e02cc */
[----:B------:R-:W-:Y:S01]  /*1f960*/  ISETP.GT.AND P0, PT, R0, R3, PT ;  /* 0x000000030000720c */ /* 0x000fe20003f04270 */
[----:B------:R-:W-:-:S12]  /*1f970*/  BRA.DIV ~URZ, `(.L_x_2015) ;  /* 0x00001dd27f007947 */ /* 0x000fd8000b800000 */
[----:B------:R-:W-:-:S04]  /*1f980*/  VOTE.ANY R5, PT, !P0 ;  /* 0x0000000000057806 */ /* 0x000fc800040e0100 */
.L_x_2059:
[----:B------:R-:W1:Y:S02]  /*1f990*/  POPC R6, R5 ;  /* 0x0000000500067309 */ /* 0x000e640000000000 */
[----:B-1----:R-:W-:Y:S01]  /*1f9a0*/  IADD3 R207, R6, R207, RZ ;  /* 0x000000cf06cf7210 */ /* 0x002fe20007ffe0ff */
[----:B------:R-:W-:Y:S05]  /*1f9b0*/  BRA.DIV ~URZ, `(.L_x_2016) ;  /* 0x00001dd27f007947 */ /* 0x000fea000b800000 */
[----:B------:R1:W2:Y:S04]  /*1f9c0*/  SHFL.IDX PT, R205, R205, R6, 0x1f ;  /* 0x00001f06cdcd7589 */ /* 0x0002a800000e0000 */
[----:B------:R1:W4:Y:S02]  /*1f9d0*/  SHFL.IDX PT, R4, R4, R6, 0x1f ;  /* 0x00001f0604047589 */ /* 0x00032400000e0000 */
.L_x_2060:
[----:B------:R-:W-:Y:S01]  /*1f9e0*/  ISETP.NE.AND P0, PT, R5, RZ, PT ;  /* 0x000000ff0500720c */ /* 0x000fe20003f05270 */
[----:B------:R-:W-:-:S12]  /*1f9f0*/  BSSY B0, `(.L_x_2017) ;  /* 0x0000005000007945 */ /* 0x000fd80003800000 */
[----:B------:R-:W-:Y:S05]  /*1fa00*/  @!P0 BRA `(.L_x_2018) ;  /* 0x0000003000008947 */ /* 0x000fea0003800000 */
[----:B------:R-:W-:Y:S01]  /*1fa10*/  IADD3 R14, R6, -0x1, RZ ;  /* 0xffffffff060e7810 */ /* 0x000fe20007ffe0ff */
[----:B------:R-:W-:Y:S05]  /*1fa20*/  BRA.DIV ~URZ, `(.L_x_2019) ;  /* 0x00001e327f007947 */ /* 0x000fea000b800000 */
[----:B------:R1:W3:Y:S02]  /*1fa30*/  SHFL.IDX PT, R13, R7, R14, 0x1f ;  /* 0x00001f0e070d7589 */ /* 0x0002e400000e0000 */
.L_x_2018:
[----:B------:R-:W-:Y:S05]  /*1fa40*/  BSYNC B0 ;  /* 0x0000000000007941 */ /* 0x000fea0003800000 */
.L_x_2017:
[----:B----4-:R-:W-:Y:S01]  /*1fa50*/  ISETP.NE.AND P0, PT, R4, 0x1, PT ;  /* 0x000000010400780c */ /* 0x010fe20003f05270 */
[----:B---3--:R-:W-:Y:S01]  /*1fa60*/  IMAD R204, R13, c[0x0][0x538], R204 ;  /* 0x00014e000dcc7a24 */ /* 0x008fe200078e02cc */
[----:B------:R-:W-:Y:S04]  /*1fa70*/  BSSY B0, `(.L_x_2020) ;  /* 0x0000076000007945 */ /* 0x000fe80003800000 */
[----:B-1----:R-:W-:-:S07]  /*1fa80*/  IADD3 R6, -R204, R3, RZ ;  /* 0x00000003cc067210 */ /* 0x002fce0007ffe1ff */
[----:B------:R-:W-:Y:S05]  /*1fa90*/  @!P0 BRA `(.L_x_2021) ;  /* 0x0000037000008947 */ /* 0x000fea0003800000 */
[-C--:B--2---:R-:W-:Y:S02]  /*1faa0*/  IABS R7, R205.reuse ;  /* 0x000000cd00077213 */ /* 0x084fe40000000000 */
[----:B------:R-:W-:Y:S02]  /*1fab0*/  IABS R3, R4 ;  /* 0x0000000400037213 */ /* 0x000fe40000000000 */
[----:B------:R-:W1:Y:S01]  /*1fac0*/  I2F.RP R9, R7 ;  /* 0x0000000700097306 */ /* 0x000e620000209400 */
[----:B------:R-:W-:Y:S02]  /*1fad0*/  IABS R5, R6 ;  /* 0x0000000600057213 */ /* 0x000fe40000000000 */
[----:B------:R-:W-:-:S05]  /*1fae0*/  IABS R0, R205 ;  /* 0x000000cd00007213 */ /* 0x000fca0000000000 */
[----:B------:R-:W2:Y:S01]  /*1faf0*/  I2F.RP R8, R3 ;  /* 0x0000000300087306 */ /* 0x000ea20000209400 */
[----:B------:R-:W-:-:S07]  /*1fb00*/  IMAD.MOV R0, RZ, RZ, -R0 ;  /* 0x000000ffff007224 */ /* 0x000fce00078e0a00 */
[----:B-1----:R-:W1:Y:S08]  /*1fb10*/  MUFU.RCP R14, R9 ;  /* 0x00000009000e7308 */ /* 0x002e700000001000 */
[----:B--2---:R-:W-:Y:S01]  /*1fb20*/  MUFU.RCP R8, R8 ;  /* 0x0000000800087308 */ /* 0x004fe20000001000 */
[----:B-1----:R-:W-:-:S07]  /*1fb30*/  IADD3 R14, R14, 0xffffffe, RZ ;  /* 0x0ffffffe0e0e7810 */ /* 0x002fce0007ffe0ff */
[----:B------:R-:W1:Y:S02]  /*1fb40*/  F2I.FTZ.U32.TRUNC.NTZ R15, R14 ;  /* 0x0000000e000f7305 */ /* 0x000e64000021f000 */
[----:B-1----:R-:W-:Y:S02]  /*1fb50*/  IMAD.MOV R12, RZ, RZ, -R15 ;  /* 0x000000ffff0c7224 */ /* 0x002fe400078e0a0f */
[----:B------:R-:W-:Y:S02]  /*1fb60*/  IMAD.MOV.U32 R14, RZ, RZ, RZ ;  /* 0x000000ffff0e7224 */ /* 0x000fe400078e00ff */
[----:B------:R-:W-:-:S04]  /*1fb70*/  IMAD R12, R12, R7, RZ ;  /* 0x000000070c0c7224 */ /* 0x000fc800078e02ff */
[----:B------:R-:W-:Y:S01]  /*1fb80*/  IMAD.HI.U32 R12, R15, R12, R14 ;  /* 0x0000000c0f0c7227 */ /* 0x000fe200078e000e */
[----:B------:R-:W-:-:S04]  /*1fb90*/  IADD3 R14, R8, 0xffffffe, RZ ;  /* 0x0ffffffe080e7810 */ /* 0x000fc80007ffe0ff */
[----:B------:R-:W1:Y:S01]  /*1fba0*/  F2I.FTZ.U32.TRUNC.NTZ R15, R14 ;  /* 0x0000000e000f7305 */ /* 0x000e62000021f000 */
[----:B------:R-:W-:-:S04]  /*1fbb0*/  IMAD.HI.U32 R12, R12, R5, RZ ;  /* 0x000000050c0c7227 */ /* 0x000fc800078e00ff */
[----:B------:R-:W-:-:S05]  /*1fbc0*/  IMAD R0, R12, R0, R5 ;  /* 0x000000000c007224 */ /* 0x000fca00078e0205 */
[----:B------:R-:W-:Y:S01]  /*1fbd0*/  ISETP.GT.U32.AND P0, PT, R7, R0, PT ;  /* 0x000000000700720c */ /* 0x000fe20003f04070 */
[----:B-1----:R-:W-:Y:S02]  /*1fbe0*/  IMAD.MOV R8, RZ, RZ, -R15 ;  /* 0x000000ffff087224 */ /* 0x002fe400078e0a0f */
[----:B------:R-:W-:-:S10]  /*1fbf0*/  IMAD.MOV.U32 R14, RZ, RZ, RZ ;  /* 0x000000ffff0e7224 */ /* 0x000fd400078e00ff */
        /* <DEDUP_REMOVED lines=13> */
[----:B------:R-:W-:-:S05]  /*1fcd0*/  IABS R5, R12 ;  /* 0x0000000c00057213 */ /* 0x000fca0000000000 */
        /* <DEDUP_REMOVED lines=19> */
.L_x_2021:
        /* <DEDUP_REMOVED lines=54> */
[----:B------:R-:W-:Y:S01]  /*20170*/  ISETP.GE.U32.AND P2, PT, R3, R8, PT ;  /* 0x000000080300720c */ /* 0x000fe20003f46070 */
[----:B------:R-:W-:-:S12]  /*20180*/  IMAD.MOV R3, RZ, RZ, -R4 ;  /* 0x000000ffff037224 */ /* 0x000fd800078e0a04 */
[----:B------:R-:W-:-:S05]  /*20190*/  @P2 IADD3 R12, R12, 0x1, RZ ;  /* 0x000000010c0c2810 */ /* 0x000fca0007ffe0ff */
[----:B------:R-:W-:Y:S01]  /*201a0*/  @!P1 IMAD.MOV R12, RZ, RZ, -R12 ;  /* 0x000000ffff0c9224 */ /* 0x000fe200078e0a0c */
[----:B------:R-:W-:-:S05]  /*201b0*/  @!P0 LOP3.LUT R12, RZ, R4, RZ, 0x33, !PT ;  /* 0x00000004ff0c8212 */ /* 0x000fca00078e33ff */
[----:B------:R-:W-:Y:S02]  /*201c0*/  IMAD R206, R12, R3, R5 ;  /* 0x000000030cce7224 */ /* 0x000fe400078e0205 */
.L_x_2022:
[----:B------:R-:W-:Y:S05]  /*201d0*/  BSYNC B0 ;  /* 0x0000000000007941 */ /* 0x000fea0003800000 */
.L_x_2020:
[----:B------:R-:W-:-:S04]  /*201e0*/  LOP3.LUT R12, RZ, R12, RZ, 0x33, !PT ;  /* 0x0000000cff0c7212 */ /* 0x000fc800078e33ff */
[----:B------:R-:W-:Y:S01]  /*201f0*/  IADD3 R205, R12, R205, RZ ;  /* 0x000000cd0ccd7210 */ /* 0x000fe20007ffe0ff */
[----:B------:R-:W-:Y:S05]  /*20200*/  BRA `(.L_x_2023) ;  /* 0x0000004000007947 */ /* 0x000fea0003800000 */
.L_x_2011:
[----:B------:R-:W-:Y:S01]  /*20210*/  IMAD.MOV.U32 R204, RZ, RZ, R3 ;  /* 0x000000ffffcc7224 */ /* 0x000fe200078e0003 */
[----:B------:R-:W-:Y:S01]  /*20220*/  MOV R206, RZ ;  /* 0x000000ff00ce7202 */ /* 0x000fe20000000f00 */
[----:B------:R-:W-:Y:S01]  /*20230*/  IMAD.MOV.U32 R205, RZ, RZ, RZ ;  /* 0x000000ffffcd7224 */ /* 0x000fe200078e00ff */
[----:B------:R-:W-:Y:S02]  /*20240*/  MOV R207, c[0x0][0x53c] ;  /* 0x00014f0000cf7a02 */ /* 0x000fe40000000f00 */
.L_x_2023:
[----:B------:R-:W-:Y:S05]  /*20250*/  BSYNC B1 ;  /* 0x0000000000017941 */ /* 0x000fea0003800000 */
.L_x_2009:
[----:B------:R-:W-:Y:S01]  /*20260*/  WARPSYNC 0xffffffff ;  /* 0xffffffff00007948 */ /* 0x000fe20003800000 */
[----:B------:R-:W-:Y:S01]  /*20270*/  BAR.SYNC.DEFER_BLOCKING 0x4, 0x100 ;  /* 0x0104000000007b1d */ /* 0x000fe20000010000 */
[----:B------:R-:W-:-:S13]  /*20280*/  ISETP.NE.AND P0, PT, R2, RZ, PT ;  /* 0x000000ff0200720c */ /* 0x000fda0003f05270 */
[----:B------:R1:W-:Y:S04]  /*20290*/  @!P0 STS.128 [0x24100], R204 ;  /* 0x024100ccff008388 */ /* 0x0003e80000000c00 */
[----:B------:R-:W-:Y:S06]  /*202a0*/  BAR.ARV 0x5, 0x100 ;  /* 0x0144000000007b1d */ /* 0x000fec0000002000 */
.L_x_2004:
[----:B----4-:R-:W-:-:S13]  /*202b0*/  ISETP.GE.AND P0, PT, R207, c[0x0][0x53c], PT ;  /* 0x00014f00cf007a0c */ /* 0x010fda0003f06270 */
[----:B-123--:R-:W-:Y:S01]  /*202c0*/  @P0 CALL.REL.NOINC `(.L_x_2024) ;  /* 0x0000001000000944 */ /* 0x00efe20003c00000 */
[----:B------:R-:W-:Y:S05]  /*202d0*/  BRA `(.L_x_2025) ;  /* 0xfffe124000007947 */ /* 0x000fea000383ffff */
.L_x_2024:
[----:B------:R-:W-:Y:S05]  /*202e0*/  EXIT ;  /* 0x000000000000794d */ /* 0x000fea0003800000 */
.L_x_1801:
[----:B------:R-:W-:Y:S02]  /*202f0*/  MOV R5, 0x1 ;  /* 0x0000000100057802 */ /* 0x000fe40000000f00 */
[----:B------:R-:W-:Y:S02]  /*20300*/  MOV R0, 0x20320 ;  /* 0x0002032000007802 */ /* 0x000fe40000000f00 */
[----:B------:R-:W-:Y:S05]  /*20310*/  CALL.REL.NOINC `($__internal_40_$__cuda_sm70_shflsync_up_p) ;  /* 0x0000164000007944 */ /* 0x000fea0003c00000 */
[----:B-12---:R-:W-:Y:S05]  /*20320*/  BRA `(.L_x_2026) ;  /* 0xfffe014000007947 */ /* 0x006fea000383ffff */
.L_x_1802:
[----:B------:R-:W-:Y:S02]  /*20330*/  MOV R5, 0x2 ;  /* 0x0000000200057802 */ /* 0x000fe40000000f00 */
[----:B------:R-:W-:Y:S02]  /*20340*/  MOV R0, 0x20360 ;  /* 0x0002036000007802 */ /* 0x000fe40000000f00 */
[----:B------:R-:W-:Y:S05]  /*20350*/  CALL.REL.NOINC `($__internal_40_$__cuda_sm70_shflsync_up_p) ;  /* 0x0000160000007944 */ /* 0x000fea0003c00000 */
[----:B--2---:R-:W-:Y:S01]  /*20360*/  SEL R0, R5, RZ, P4 ;  /* 0x000000ff05007207 */ /* 0x004fe20002000000 */
[----:B------:R-:W-:-:S04]  /*20370*/  IMAD.MOV.U32 R5, RZ, RZ, 0x4 ;  /* 0x00000004ff057424 */ /* 0x000fc800078e00ff */
[----:B-1----:R-:W-:Y:S01]  /*20380*/  IMAD.IADD R7, R7, 0x1, R0 ;  /* 0x0000000107077824 */ /* 0x002fe200078e0200 */
        /* <DEDUP_REMOVED lines=13> */
[----:B------:R-:W-:Y:S01]  /*20460*/  IMAD.MOV.U32 R14, RZ, RZ, 0x1f ;  /* 0x0000001fff0e7424 */ /* 0x000fe200078e00ff */
[----:B------:R-:W-:-:S03]  /*20470*/  MOV R9, 0x1f ;  /* 0x0000001f00097802 */ /* 0x000fc60000000f00 */
[----:B-1----:R-:W-:Y:S01]  /*20480*/  IMAD.IADD R7, R7, 0x1, R0 ;  /* 0x0000000107077824 */ /* 0x002fe200078e0200 */
[----:B------:R-:W-:-:S03]  /*20490*/  MOV R0, 0x204c0 ;  /* 0x000204c000007802 */ /* 0x000fc60000000f00 */
[----:B------:R-:W-:Y:S02]  /*204a0*/  IMAD.MOV.U32 R15, RZ, RZ, R7 ;  /* 0x000000ffff0f7224 */ /* 0x000fe400078e0007 */
[----:B------:R-:W-:Y:S05]  /*204b0*/  CALL.REL.NOINC `($__internal_39_$__cuda_sm70_shflsync_idx_p) ;  /* 0x0000145000007944 */ /* 0x000fea0003c00000 */
[----:B-12---:R-:W-:Y:S05]  /*204c0*/  BRA `(.L_x_2027) ;  /* 0xfffe00a000007947 */ /* 0x006fea000383ffff */
.L_x_1804:
[----:B------:R-:W-:Y:S02]  /*204d0*/  SEL R5, RZ, 0x1, P0 ;  /* 0x00000001ff057807 */ /* 0x000fe40000000000 */
[----:B------:R-:W-:Y:S02]  /*204e0*/  MOV R0, 0x20500 ;  /* 0x0002050000007802 */ /* 0x000fe40000000f00 */
[----:B------:R-:W-:Y:S05]  /*204f0*/  CALL.REL.NOINC `($__internal_41_$__cuda_sm70_votesync_ballot) ;  /* 0x000014b000007944 */ /* 0x000fea0003c00000 */
[----:B------:R-:W-:Y:S05]  /*20500*/  BRA `(.L_x_2028) ;  /* 0xfffe00f000007947 */ /* 0x000fea000383ffff */
.L_x_1805:
[----:B------:R-:W-:Y:S01]  /*20510*/  IMAD.MOV.U32 R15, RZ, RZ, R4 ;  /* 0x000000ffff0f7224 */ /* 0x000fe200078e0004 */
[----:B------:R-:W-:Y:S01]  /*20520*/  MOV R14, R6 ;  /* 0x00000006000e7202 */ /* 0x000fe20000000f00 */
[----:B------:R-:W-:Y:S01]  /*20530*/  IMAD.MOV.U32 R9, RZ, RZ, 0x1f ;  /* 0x0000001fff097424 */ /* 0x000fe200078e00ff */
[----:B------:R-:W-:Y:S02]  /*20540*/  MOV R0, 0x20560 ;  /* 0x0002056000007802 */ /* 0x000fe40000000f00 */
[----:B------:R-:W-:Y:S05]  /*20550*/  CALL.REL.NOINC `($__internal_39_$__cuda_sm70_shflsync_idx_p) ;  /* 0x000013b000007944 */ /* 0x000fea0003c00000 */
[----:B--2---:R-:W-:Y:S01]  /*20560*/  IMAD.MOV.U32 R4, RZ, RZ, R9 ;  /* 0x000000ffff047224 */ /* 0x004fe200078e0009 */
[----:B-1----:R-:W-:Y:S01]  /*20570*/  MOV R15, R3 ;  /* 0x00000003000f7202 */ /* 0x002fe20000000f00 */
[----:B------:R-:W-:Y:S01]  /*20580*/  IMAD.MOV.U32 R11, RZ, RZ, RZ ;  /* 0x000000ffff0b7224 */ /* 0x000fe200078e00ff */
[----:B------:R-:W-:Y:S01]  /*20590*/  MOV R14, R6 ;  /* 0x00000006000e7202 */ /* 0x000fe20000000f00 */
[----:B------:R-:W-:Y:S01]  /*205a0*/  IMAD.MOV.U32 R9, RZ, RZ, 0x1f ;  /* 0x0000001fff097424 */ /* 0x000fe200078e00ff */
[----:B------:R-:W-:-:S02]  /*205b0*/  MOV R0, 0x205d0 ;  /* 0x000205d000007802 */ /* 0x000fc40000000f00 */
[----:B------:R-:W-:Y:S05]  /*205c0*/  CALL.REL.NOINC `($__internal_39_$__cuda_sm70_shflsync_idx_p) ;  /* 0x0000134000007944 */ /* 0x000fea0003c00000 */
[----:B--2---:R-:W-:Y:S01]  /*205d0*/  MOV R3, R9 ;  /* 0x0000000900037202 */ /* 0x004fe20000000f00 */
[----:B-1----:R-:W-:Y:S05]  /*205e0*/  BRA `(.L_x_2029) ;  /* 0xfffe007000007947 */ /* 0x002fea000383ffff */
.L_x_1808:
[----:B------:R-:W-:Y:S01]  /*205f0*/  IMAD.MOV.U32 R15, RZ, RZ, R7 ;  /* 0x000000ffff0f7224 */ /* 0x000fe200078e0007 */
[----:B------:R-:W-:-:S02]  /*20600*/  MOV R9, 0x1f ;  /* 0x0000001f00097802 */ /* 0x000fc40000000f00 */
[----:B------:R-:W-:Y:S02]  /*20610*/  MOV R0, 0x20630 ;  /* 0x0002063000007802 */ /* 0x000fe40000000f00 */
[----:B-123--:R-:W-:Y:S05]  /*20620*/  CALL.REL.NOINC `($__internal_39_$__cuda_sm70_shflsync_idx_p) ;  /* 0x000012e000007944 */ /* 0x00efea0003c00000 */
[----:B--2---:R-:W-:Y:S01]  /*20630*/  MOV R11, R9 ;  /* 0x00000009000b7202 */ /* 0x004fe20000000f00 */
[----:B-1----:R-:W-:Y:S05]  /*20640*/  BRA `(.L_x_1807) ;  /* 0xfffe007000007947 */ /* 0x002fea000383ffff */
.L_x_1863:
[----:B------:R-:W-:Y:S01]  /*20650*/  IMAD.MOV.U32 R15, RZ, RZ, R6 ;  /* 0x000000ffff0f7224 */ /* 0x000fe200078e0006 */
[----:B------:R-:W-:Y:S01]  /*20660*/  MOV R14, RZ ;  /* 0x000000ff000e7202 */ /* 0x000fe20000000f00 */
[----:B------:R-:W-:Y:S01]  /*20670*/  IMAD.MOV.U32 R9, RZ, RZ, 0x181f ;  /* 0x0000181fff097424 */ /* 0x000fe200078e00ff */
[----:B------:R-:W-:Y:S02]  /*20680*/  MOV R0, 0x206a0 ;  /* 0x000206a000007802 */ /* 0x000fe40000000f00 */
[----:B-----5:R-:W-:Y:S05]  /*20690*/  CALL.REL.NOINC `($__internal_39_$__cuda_sm70_shflsync_idx_p) ;  /* 0x0000127000007944 */ /* 0x020fea0003c00000 */
[----:B--2---:R-:W-:Y:S01]  /*206a0*/  MOV R21, R9 ;  /* 0x0000000900157202 */ /* 0x004fe20000000f00 */
[----:B-1----:R-:W-:Y:S05]  /*206b0*/  BRA `(.L_x_2030) ;  /* 0xfffe7b4000007947 */ /* 0x002fea000383ffff */
.L_x_1864:
[----:B------:R-:W-:Y:S01]  /*206c0*/  IMAD.MOV.U32 R15, RZ, RZ, R18 ;  /* 0x000000ffff0f7224 */ /* 0x000fe200078e0012 */
[----:B------:R-:W-:Y:S01]  /*206d0*/  MOV R14, RZ ;  /* 0x000000ff000e7202 */ /* 0x000fe20000000f00 */
[----:B------:R-:W-:Y:S01]  /*206e0*/  IMAD.MOV.U32 R9, RZ, RZ, 0x181f ;  /* 0x0000181fff097424 */ /* 0x000fe200078e00ff */
[----:B------:R-:W-:Y:S02]  /*206f0*/  MOV R0, 0x20710 ;  /* 0x0002071000007802 */ /* 0x000fe40000000f00 */
[----:B-12--5:R-:W-:Y:S05]  /*20700*/  CALL.REL.NOINC `($__internal_39_$__cuda_sm70_shflsync_idx_p) ;  /* 0x0000120000007944 */ /* 0x026fea0003c00000 */
[----:B-12---:R-:W-:Y:S05]  /*20710*/  BRA `(.L_x_2031) ;  /* 0xfffe7b0000007947 */ /* 0x006fea000383ffff */
.L_x_1867:
[----:B--2---:R-:W-:Y:S01]  /*20720*/  IMAD.MOV.U32 R15, RZ, RZ, R6 ;  /* 0x000000ffff0f7224 */ /* 0x004fe200078e0006 */
[----:B------:R-:W-:Y:S01]  /*20730*/  MOV R14, 0x1 ;  /* 0x00000001000e7802 */ /* 0x000fe20000000f00 */
[----:B----4-:R-:W-:Y:S01]  /*20740*/  IMAD.MOV.U32 R9, RZ, RZ, 0x181f ;  /* 0x0000181fff097424 */ /* 0x010fe200078e00ff */
[----:B------:R-:W-:-:S02]  /*20750*/  MOV R0, 0x20770 ;  /* 0x0002077000007802 */ /* 0x000fc40000000f00 */
[----:B-1-3-5:R-:W-:Y:S05]  /*20760*/  CALL.REL.NOINC `($__internal_39_$__cuda_sm70_shflsync_idx_p) ;  /* 0x000011a000007944 */ /* 0x02afea0003c00000 */
[----:B--2---:R-:W-:Y:S01]  /*20770*/  IMAD.MOV.U32 R21, RZ, RZ, R9 ;  /* 0x000000ffff157224 */ /* 0x004fe200078e0009 */
[----:B-1----:R-:W-:Y:S01]  /*20780*/  MOV R14, 0x1 ;  /* 0x00000001000e7802 */ /* 0x002fe20000000f00 */
[----:B------:R-:W-:Y:S01]  /*20790*/  IMAD.MOV.U32 R15, RZ, RZ, R18 ;  /* 0x000000ffff0f7224 */ /* 0x000fe200078e0012 */
[----:B------:R-:W-:-:S02]  /*207a0*/  MOV R9, 0x181f ;  /* 0x0000181f00097802 */ /* 0x000fc40000000f00 */
[----:B------:R-:W-:Y:S02]  /*207b0*/  MOV R0, 0x207d0 ;  /* 0x000207d000007802 */ /* 0x000fe40000000f00 */
[----:B------:R-:W-:Y:S05]  /*207c0*/  CALL.REL.NOINC `($__internal_39_$__cuda_sm70_shflsync_idx_p) ;  /* 0x0000114000007944 */ /* 0x000fea0003c00000 */
[----:B-12---:R-:W-:Y:S05]  /*207d0*/  BRA `(.L_x_2032) ;  /* 0xfffe7ba000007947 */ /* 0x006fea000383ffff */
.L_x_1870:
[----:B-1----:R-:W-:Y:S01]  /*207e0*/  IMAD.MOV.U32 R15, RZ, RZ, R6 ;  /* 0x000000ffff0f7224 */ /* 0x002fe200078e0006 */
[----:B------:R-:W-:Y:S01]  /*207f0*/  MOV R14, 0x2 ;  /* 0x00000002000e7802 */ /* 0x000fe20000000f00 */
[----:B----4-:R-:W-:Y:S01]  /*20800*/  IMAD.MOV.U32 R9, RZ, RZ, 0x181f ;  /* 0x0000181fff097424 */ /* 0x010fe200078e00ff */
[----:B------:R-:W-:Y:S02]  /*20810*/  MOV R0, 0x20830 ;  /* 0x0002083000007802 */ /* 0x000fe40000000f00 */
[----:B--23-5:R-:W-:Y:S05]  /*20820*/  CALL.REL.NOINC `($__internal_39_$__cuda_sm70_shflsync_idx_p) ;  /* 0x000010e000007944 */ /* 0x02cfea0003c00000 */
[----:B--2---:R-:W-:Y:S01]  /*20830*/  MOV R21, R9 ;  /* 0x0000000900157202 */ /* 0x004fe20000000f00 */
[----:B-1----:R-:W-:Y:S05]  /*20840*/  BRA `(.L_x_2033) ;  /* 0xfffe7c6000007947 */ /* 0x002fea000383ffff */
.L_x_1871:
[----:B------:R-:W-:Y:S01]  /*20850*/  IMAD.MOV.U32 R15, RZ, RZ, R18 ;  /* 0x000000ffff0f7224 */ /* 0x000fe200078e0012 */
[----:B------:R-:W-:Y:S01]  /*20860*/  MOV R14, 0x2 ;  /* 0x00000002000e7802 */ /* 0x000fe20000000f00 */
[----:B----4-:R-:W-:Y:S01]  /*20870*/  IMAD.MOV.U32 R9, RZ, RZ, 0x181f ;  /* 0x0000181fff097424 */ /* 0x010fe200078e00ff */
[----:B------:R-:W-:Y:S02]  /*20880*/  MOV R0, 0x208a0 ;  /* 0x000208a000007802 */ /* 0x000fe40000000f00 */
[----:B-123-5:R-:W-:Y:S05]  /*20890*/  CALL.REL.NOINC `($__internal_39_$__cuda_sm70_shflsync_idx_p) ;  /* 0x0000107000007944 */ /* 0x02efea0003c00000 */
[----:B-12---:R-:W-:Y:S05]  /*208a0*/  BRA `(.L_x_2034) ;  /* 0xfffe7c2000007947 */ /* 0x006fea000383ffff */
.L_x_1874:
[----:B-1----:R-:W-:Y:S01]  /*208b0*/  IMAD.MOV.U32 R15, RZ, RZ, R6 ;  /* 0x000000ffff0f7224 */ /* 0x002fe200078e0006 */
[----:B------:R-:W-:Y:S01]  /*208c0*/  MOV R14, 0x3 ;  /* 0x00000003000e7802 */ /* 0x000fe20000000f00 */
[----:B------:R-:W-:Y:S01]  /*208d0*/  IMAD.MOV.U32 R9, RZ, RZ, 0x181f ;  /* 0x0000181fff097424 */ /* 0x000fe200078e00ff */
[----:B------:R-:W-:-:S02]  /*208e0*/  MOV R0, 0x20900 ;  /* 0x0002090000007802 */ /* 0x000fc40000000f00 */
[----:B--2345:R-:W-:Y:S05]  /*208f0*/  CALL.REL.NOINC `($__internal_39_$__cuda_sm70_shflsync_idx_p) ;  /* 0x0000101000007944 */ /* 0x03cfea0003c00000 */
[----:B--2---:R-:W-:Y:S01]  /*20900*/  IMAD.MOV.U32 R21, RZ, RZ, R9 ;  /* 0x000000ffff157224 */ /* 0x004fe200078e0009 */
[----:B-1----:R-:W-:Y:S01]  /*20910*/  MOV R14, 0x3 ;  /* 0x00000003000e7802 */ /* 0x002fe20000000f00 */
[----:B------:R-:W-:Y:S01]  /*20920*/  IMAD.MOV.U32 R15, RZ, RZ, R18 ;  /* 0x000000ffff0f7224 */ /* 0x000fe200078e0012 */
[----:B------:R-:W-:-:S02]  /*20930*/  MOV R9, 0x181f ;  /* 0x0000181f00097802 */ /* 0x000fc40000000f00 */
[----:B------:R-:W-:Y:S02]  /*20940*/  MOV R0, 0x20960 ;  /* 0x0002096000007802 */ /* 0x000fe40000000f00 */
[----:B------:R-:W-:Y:S05]  /*20950*/  CALL.REL.NOINC `($__internal_39_$__cuda_sm70_shflsync_idx_p) ;  /* 0x00000fb000007944 */ /* 0x000fea0003c00000 */
[----:B-12---:R-:W-:Y:S05]  /*20960*/  BRA `(.L_x_2035) ;  /* 0xfffe7ca000007947 */ /* 0x006fea000383ffff */
.L_x_1963:
[----:B------:R-:W-:Y:S01]  /*20970*/  IMAD.MOV.U32 R8, RZ, RZ, R235 ;  /* 0x000000ffff087224 */ /* 0x000fe200078e00eb */
[----:B------:R-:W-:Y:S02]  /*20980*/  MOV R7, 0x2 ;  /* 0x0000000200077802 */ /* 0x000fe40000000f00 */
[----:B------:R-:W-:Y:S02]  /*20990*/  MOV R6, 0x209b0 ;  /* 0x000209b000067802 */ /* 0x000fe40000000f00 */
[----:B------:R-:W-:Y:S05]  /*209a0*/  CALL.REL.NOINC `($__internal_38_$__cuda_sm70_shflsync_bfly_p) ;  /* 0x00000f1000007944 */ /* 0x000fea0003c00000 */
[----:B-12---:R-:W-:Y:S05]  /*209b0*/  BRA `(.L_x_2036) ;  /* 0xffffad2000007947 */ /* 0x006fea000383ffff */
.L_x_1964:
[----:B------:R-:W-:Y:S02]  /*209c0*/  MOV R7, 0x1 ;  /* 0x0000000100077802 */ /* 0x000fe40000000f00 */
[----:B------:R-:W-:Y:S02]  /*209d0*/  MOV R6, 0x209f0 ;  /* 0x000209f000067802 */ /* 0x000fe40000000f00 */
[----:B-1----:R-:W-:Y:S05]  /*209e0*/  CALL.REL.NOINC `($__internal_38_$__cuda_sm70_shflsync_bfly_p) ;  /* 0x00000ed000007944 */ /* 0x002fea0003c00000 */
[----:B--2---:R-:W-:Y:S01]  /*209f0*/  FADD.FTZ R3, R8, R7 ;  /* 0x0000000708037221 */ /* 0x004fe20000010000 */
[----:B-1----:R-:W-:Y:S02]  /*20a00*/  MOV R8, R238 ;  /* 0x000000ee00087202 */ /* 0x002fe40000000f00 */
[----:B------:R-:W-:Y:S02]  /*20a10*/  MOV R7, 0x2 ;  /* 0x0000000200077802 */ /* 0x000fe40000000f00 */
[----:B------:R-:W-:-:S02]  /*20a20*/  MOV R6, 0x20a40 ;  /* 0x00020a4000067802 */ /* 0x000fc40000000f00 */
[----:B------:R-:W-:Y:S05]  /*20a30*/  CALL.REL.NOINC `($__internal_38_$__cuda_sm70_shflsync_bfly_p) ;  /* 0x00000e8000007944 */ /* 0x000fea0003c00000 */
[----:B--2---:R-:W-:Y:S01]  /*20a40*/  FADD.FTZ R12, R238, R7 ;  /* 0x00000007ee0c7221 */ /* 0x004fe20000010000 */
[----:B------:R-:W-:-:S02]  /*20a50*/  MOV R7, 0x1 ;  /* 0x0000000100077802 */ /* 0x000fc40000000f00 */
[----:B------:R-:W-:Y:S02]  /*20a60*/  MOV R6, 0x20a90 ;  /* 0x00020a9000067802 */ /* 0x000fe40000000f00 */
[----:B-1----:R-:W-:Y:S02]  /*20a70*/  MOV R8, R12 ;  /* 0x0000000c00087202 */ /* 0x002fe40000000f00 */
[----:B------:R-:W-:Y:S05]  /*20a80*/  CALL.REL.NOINC `($__internal_38_$__cuda_sm70_shflsync_bfly_p) ;  /* 0x00000e3000007944 */ /* 0x000fea0003c00000 */
[----:B-12---:R-:W-:Y:S05]  /*20a90*/  BRA `(.L_x_2037) ;  /* 0xffffacb000007947 */ /* 0x006fea000383ffff */
.L_x_1971:
[----:B---34-:R-:W-:Y:S01]  /*20aa0*/  IMAD.MOV.U32 R15, RZ, RZ, R64 ;  /* 0x000000ffff0f7224 */ /* 0x018fe200078e0040 */
[----:B------:R-:W-:Y:S01]  /*20ab0*/  MOV R14, RZ ;  /* 0x000000ff000e7202 */ /* 0x000fe20000000f00 */
[----:B------:R-:W-:Y:S01]  /*20ac0*/  IMAD.MOV.U32 R9, RZ, RZ, 0x181f ;  /* 0x0000181fff097424 */ /* 0x000fe200078e00ff */
[----:B------:R-:W-:Y:S02]  /*20ad0*/  MOV R0, 0x20af0 ;  /* 0x00020af000007802 */ /* 0x000fe40000000f00 */
[----:B-12---:R-:W-:Y:S05]  /*20ae0*/  CALL.REL.NOINC `($__internal_39_$__cuda_sm70_shflsync_idx_p) ;  /* 0x00000e2000007944 */ /* 0x006fea0003c00000 */
[----:B--2---:R-:W-:Y:S01]  /*20af0*/  MOV R66, R9 ;  /* 0x0000000900427202 */ /* 0x004fe20000000f00 */
[----:B-1----:R-:W-:Y:S05]  /*20b00*/  BRA `(.L_x_2038) ;  /* 0xffffc5a000007947 */ /* 0x002fea000383ffff */
.L_x_1972:
[----:B------:R-:W-:Y:S01]  /*20b10*/  IMAD.MOV.U32 R15, RZ, RZ, R2 ;  /* 0x000000ffff0f7224 */ /* 0x000fe200078e0002 */
[----:B------:R-:W-:Y:S01]  /*20b20*/  MOV R14, RZ ;  /* 0x000000ff000e7202 */ /* 0x000fe20000000f00 */
[----:B------:R-:W-:Y:S01]  /*20b30*/  IMAD.MOV.U32 R9, RZ, RZ, 0x181f ;  /* 0x0000181fff097424 */ /* 0x000fe200078e00ff */
[----:B------:R-:W-:Y:S02]  /*20b40*/  MOV R0, 0x20b60 ;  /* 0x00020b6000007802 */ /* 0x000fe40000000f00 */
[----:B-1234-:R-:W-:Y:S05]  /*20b50*/  CALL.REL.NOINC `($__internal_39_$__cuda_sm70_shflsync_idx_p) ;  /* 0x00000db000007944 */ /* 0x01efea0003c00000 */
[----:B-12---:R-:W-:Y:S05]  /*20b60*/  BRA `(.L_x_2039) ;  /* 0xffffc56000007947 */ /* 0x006fea000383ffff */
.L_x_1975:
[----:B---3--:R-:W-:Y:S01]  /*20b70*/  IMAD.MOV.U32 R15, RZ, RZ, R64 ;  /* 0x000000ffff0f7224 */ /* 0x008fe200078e0040 */
[----:B------:R-:W-:Y:S01]  /*20b80*/  MOV R14, 0x1 ;  /* 0x00000001000e7802 */ /* 0x000fe20000000f00 */
[----:B------:R-:W-:Y:S01]  /*20b90*/  IMAD.MOV.U32 R9, RZ, RZ, 0x181f ;  /* 0x0000181fff097424 */ /* 0x000fe200078e00ff */
[----:B------:R-:W-:-:S02]  /*20ba0*/  MOV R0, 0x20bc0 ;  /* 0x00020bc000007802 */ /* 0x000fc40000000f00 */
[----:B-12-4-:R-:W-:Y:S05]  /*20bb0*/  CALL.REL.NOINC `($__internal_39_$__cuda_sm70_shflsync_idx_p) ;  /* 0x00000d5000007944 */ /* 0x016fea0003c00000 */
[----:B--2---:R-:W-:Y:S01]  /*20bc0*/  IMAD.MOV.U32 R28, RZ, RZ, R9 ;  /* 0x000000ffff1c7224 */ /* 0x004fe200078e0009 */
[----:B-1----:R-:W-:Y:S01]  /*20bd0*/  MOV R14, 0x1 ;  /* 0x00000001000e7802 */ /* 0x002fe20000000f00 */
[----:B------:R-:W-:Y:S01]  /*20be0*/  IMAD.MOV.U32 R15, RZ, RZ, R2 ;  /* 0x000000ffff0f7224 */ /* 0x000fe200078e0002 */
[----:B------:R-:W-:-:S02]  /*20bf0*/  MOV R9, 0x181f ;  /* 0x0000181f00097802 */ /* 0x000fc40000000f00 */
[----:B------:R-:W-:Y:S02]  /*20c00*/  MOV R0, 0x20c20 ;  /* 0x00020c2000007802 */ /* 0x000fe40000000f00 */
[----:B------:R-:W-:Y:S05]  /*20c10*/  CALL.REL.NOINC `($__internal_39_$__cuda_sm70_shflsync_idx_p) ;  /* 0x00000cf000007944 */ /* 0x000fea0003c00000 */
[----:B-12---:R-:W-:Y:S01]  /*20c20*/  MOV R15, R9 ;  /* 0x00000009000f7202 */ /* 0x006fe20000000f00 */
[----:B------:R-:W-:Y:S05]  /*20c30*/  BRA `(.L_x_2040) ;  /* 0xffffc5f000007947 */ /* 0x000fea000383ffff */
.L_x_1978:
[----:B--2---:R-:W-:Y:S01]  /*20c40*/  IMAD.MOV.U32 R15, RZ, RZ, R64 ;  /* 0x000000ffff0f7224 */ /* 0x004fe200078e0040 */
[----:B------:R-:W-:Y:S01]  /*20c50*/  MOV R14, 0x2 ;  /* 0x00000002000e7802 */ /* 0x000fe20000000f00 */
[----:B------:R-:W-:Y:S01]  /*20c60*/  IMAD.MOV.U32 R9, RZ, RZ, 0x181f ;  /* 0x0000181fff097424 */ /* 0x000fe200078e00ff */
[----:B------:R-:W-:Y:S02]  /*20c70*/  MOV R0, 0x20c90 ;  /* 0x00020c9000007802 */ /* 0x000fe40000000f00 */
[----:B-1-34-:R-:W-:Y:S05]  /*20c80*/  CALL.REL.NOINC `($__internal_39_$__cuda_sm70_shflsync_idx_p) ;  /* 0x00000c8000007944 */ /* 0x01afea0003c00000 */
[----:B--2---:R-:W-:Y:S01]  /*20c90*/  MOV R24, R9 ;  /* 0x0000000900187202 */ /* 0x004fe20000000f00 */
[----:B-1----:R-:W-:Y:S05]  /*20ca0*/  BRA `(.L_x_2041) ;  /* 0xffffc6b000007947 */ /* 0x002fea000383ffff */
.L_x_1979:
[----:B------:R-:W-:Y:S01]  /*20cb0*/  IMAD.MOV.U32 R15, RZ, RZ, R2 ;  /* 0x000000ffff0f7224 */ /* 0x000fe200078e0002 */
[----:B------:R-:W-:Y:S01]  /*20cc0*/  MOV R14, 0x2 ;  /* 0x00000002000e7802 */ /* 0x000fe20000000f00 */
[----:B------:R-:W-:Y:S01]  /*20cd0*/  IMAD.MOV.U32 R9, RZ, RZ, 0x181f ;  /* 0x0000181fff097424 */ /* 0x000fe200078e00ff */
[----:B------:R-:W-:Y:S02]  /*20ce0*/  MOV R0, 0x20d00 ;  /* 0x00020d0000007802 */ /* 0x000fe40000000f00 */
[----:B-1234-:R-:W-:Y:S05]  /*20cf0*/  CALL.REL.NOINC `($__internal_39_$__cuda_sm70_shflsync_idx_p) ;  /* 0x00000c1000007944 */ /* 0x01efea0003c00000 */
[----:B-12---:R-:W-:Y:S01]  /*20d00*/  MOV R15, R9 ;  /* 0x00000009000f7202 */ /* 0x006fe20000000f00 */
[----:B------:R-:W-:Y:S05]  /*20d10*/  BRA `(.L_x_2042) ;  /* 0xffffc66000007947 */ /* 0x000fea000383ffff */
.L_x_1982:
[----:B-1--4-:R-:W-:Y:S01]  /*20d20*/  IMAD.MOV.U32 R15, RZ, RZ, R64 ;  /* 0x000000ffff0f7224 */ /* 0x012fe200078e0040 */
[----:B------:R-:W-:Y:S01]  /*20d30*/  MOV R14, 0x3 ;  /* 0x00000003000e7802 */ /* 0x000fe20000000f00 */
[----:B------:R-:W-:Y:S01]  /*20d40*/  IMAD.MOV.U32 R9, RZ, RZ, 0x181f ;  /* 0x0000181fff097424 */ /* 0x000fe200078e00ff */
[----:B------:R-:W-:-:S02]  /*20d50*/  MOV R0, 0x20d70 ;  /* 0x00020d7000007802 */ /* 0x000fc40000000f00 */
[----:B--23--:R-:W-:Y:S05]  /*20d60*/  CALL.REL.NOINC `($__internal_39_$__cuda_sm70_shflsync_idx_p) ;  /* 0x00000ba000007944 */ /* 0x00cfea0003c00000 */
[----:B--2---:R-:W-:Y:S01]  /*20d70*/  IMAD.MOV.U32 R64, RZ, RZ, R9 ;  /* 0x000000ffff407224 */ /* 0x004fe200078e0009 */
[----:B-1----:R-:W-:Y:S01]  /*20d80*/  MOV R14, 0x3 ;  /* 0x00000003000e7802 */ /* 0x002fe20000000f00 */
[----:B------:R-:W-:Y:S01]  /*20d90*/  IMAD.MOV.U32 R15, RZ, RZ, R2 ;  /* 0x000000ffff0f7224 */ /* 0x000fe200078e0002 */
[----:B------:R-:W-:-:S02]  /*20da0*/  MOV R9, 0x181f ;  /* 0x0000181f00097802 */ /* 0x000fc40000000f00 */
[----:B------:R-:W-:Y:S02]  /*20db0*/  MOV R0, 0x20dd0 ;  /* 0x00020dd000007802 */ /* 0x000fe40000000f00 */
[----:B------:R-:W-:Y:S05]  /*20dc0*/  CALL.REL.NOINC `($__internal_39_$__cuda_sm70_shflsync_idx_p) ;  /* 0x00000b4000007944 */ /* 0x000fea0003c00000 */
[----:B-12---:R-:W-:Y:S05]  /*20dd0*/  BRA `(.L_x_2043) ;  /* 0xffffc6e000007947 */ /* 0x006fea000383ffff */
.L_x_1984:
[----:B------:R-:W-:Y:S01]  /*20de0*/  IMAD.MOV.U32 R15, RZ, RZ, R166 ;  /* 0x000000ffff0f7224 */ /* 0x000fe200078e00a6 */
[----:B------:R-:W-:Y:S01]  /*20df0*/  MOV R14, RZ ;  /* 0x000000ff000e7202 */ /* 0x000fe20000000f00 */
[----:B------:R-:W-:Y:S01]  /*20e00*/  IMAD.MOV.U32 R9, RZ, RZ, 0x1c1f ;  /* 0x00001c1fff097424 */ /* 0x000fe200078e00ff */
[----:B------:R-:W-:Y:S02]  /*20e10*/  MOV R0, 0x20e30 ;  /* 0x00020e3000007802 */ /* 0x000fe40000000f00 */
[----:B------:R-:W-:Y:S05]  /*20e20*/  CALL.REL.NOINC `($__internal_39_$__cuda_sm70_shflsync_idx_p) ;  /* 0x00000ae000007944 */ /* 0x000fea0003c00000 */
[----:B--2---:R-:W-:Y:S01]  /*20e30*/  MOV R168, R9 ;  /* 0x0000000900a87202 */ /* 0x004fe20000000f00 */
[----:B-1----:R-:W-:Y:S05]  /*20e40*/  BRA `(.L_x_2044) ;  /* 0xffffc98000007947 */ /* 0x002fea000383ffff */
.L_x_1985:
[----:B------:R-:W-:Y:S01]  /*20e50*/  IMAD.MOV.U32 R15, RZ, RZ, R167 ;  /* 0x000000ffff0f7224 */ /* 0x000fe200078e00a7 */
[----:B------:R-:W-:Y:S01]  /*20e60*/  MOV R14, RZ ;  /* 0x000000ff000e7202 */ /* 0x000fe20000000f00 */
[----:B------:R-:W-:Y:S01]  /*20e70*/  IMAD.MOV.U32 R9, RZ, RZ, 0x1c1f ;  /* 0x00001c1fff097424 */ /* 0x000fe200078e00ff */
[----:B------:R-:W-:Y:S02]  /*20e80*/  MOV R0, 0x20ea0 ;  /* 0x00020ea000007802 */ /* 0x000fe40000000f00 */
[----:B-12---:R-:W-:Y:S05]  /*20e90*/  CALL.REL.NOINC `($__internal_39_$__cuda_sm70_shflsync_idx_p) ;  /* 0x00000a7000007944 */ /* 0x006fea0003c00000 */
[----:B-12---:R-:W-:Y:S05]  /*20ea0*/  BRA `(.L_x_2045) ;  /* 0xffffc94000007947 */ /* 0x006fea000383ffff */
.L_x_1988:
[----:B-1----:R-:W-:Y:S01]  /*20eb0*/  IMAD.MOV.U32 R15, RZ, RZ, R166 ;  /* 0x000000ffff0f7224 */ /* 0x002fe200078e00a6 */
[----:B------:R-:W-:Y:S01]  /*20ec0*/  MOV R14, 0x1 ;  /* 0x00000001000e7802 */ /* 0x000fe20000000f00 */
[----:B----4-:R-:W-:Y:S01]  /*20ed0*/  IMAD.MOV.U32 R9, RZ, RZ, 0x1c1f ;  /* 0x00001c1fff097424 */ /* 0x010fe200078e00ff */
        /* <DEDUP_REMOVED lines=9> */
.L_x_1992:
[----:B------:R-:W-:Y:S01]  /*20f70*/  IMAD.MOV.U32 R15, RZ, RZ, R4 ;  /* 0x000000ffff0f7224 */ /* 0x000fe200078e0004 */
[----:B------:R-:W-:Y:S01]  /*20f80*/  MOV R14, RZ ;  /* 0x000000ff000e7202 */ /* 0x000fe20000000f00 */
[----:B------:R-:W-:Y:S01]  /*20f90*/  IMAD.MOV.U32 R9, RZ, RZ, 0x181f ;  /* 0x0000181fff097424 */ /* 0x000fe200078e00ff */
[----:B------:R-:W-:Y:S02]  /*20fa0*/  MOV R0, 0x20fc0 ;  /* 0x00020fc000007802 */ /* 0x000fe40000000f00 */
[----:B-1----:R-:W-:Y:S05]  /*20fb0*/  CALL.REL.NOINC `($__internal_39_$__cuda_sm70_shflsync_idx_p) ;  /* 0x0000095000007944 */ /* 0x002fea0003c00000 */
[----:B--2---:R-:W-:Y:S01]  /*20fc0*/  MOV R5, R9 ;  /* 0x0000000900057202 */ /* 0x004fe20000000f00 */
[----:B-1----:R-:W-:Y:S05]  /*20fd0*/  BRA `(.L_x_2047) ;  /* 0xffffdec000007947 */ /* 0x002fea000383ffff */
.L_x_1993:
[----:B------:R-:W-:Y:S01]  /*20fe0*/  IMAD.MOV.U32 R15, RZ, RZ, R3 ;  /* 0x000000ffff0f7224 */ /* 0x000fe200078e0003 */
[----:B------:R-:W-:Y:S01]  /*20ff0*/  MOV R14, RZ ;  /* 0x000000ff000e7202 */ /* 0x000fe20000000f00 */
[----:B------:R-:W-:Y:S01]  /*21000*/  IMAD.MOV.U32 R9, RZ, RZ, 0x181f ;  /* 0x0000181fff097424 */ /* 0x000fe200078e00ff */
[----:B------:R-:W-:Y:S02]  /*21010*/  MOV R0, 0x21030 ;  /* 0x0002103000007802 */ /* 0x000fe40000000f00 */
[----:B-123--:R-:W-:Y:S05]  /*21020*/  CALL.REL.NOINC `($__internal_39_$__cuda_sm70_shflsync_idx_p) ;  /* 0x000008e000007944 */ /* 0x00efea0003c00000 */
[----:B-12---:R-:W-:Y:S05]  /*21030*/  BRA `(.L_x_2048) ;  /* 0xffffde8000007947 */ /* 0x006fea000383ffff */
.L_x_1996:
[----:B-1----:R-:W-:Y:S01]  /*21040*/  IMAD.MOV.U32 R15, RZ, RZ, R4 ;  /* 0x000000ffff0f7224 */ /* 0x002fe200078e0004 */
[----:B------:R-:W-:Y:S01]  /*21050*/  MOV R14, 0x1 ;  /* 0x00000001000e7802 */ /* 0x000fe20000000f00 */
[----:B------:R-:W-:Y:S01]  /*21060*/  IMAD.MOV.U32 R9, RZ, RZ, 0x181f ;  /* 0x0000181fff097424 */ /* 0x000fe200078e00ff */
[----:B------:R-:W-:-:S02]  /*21070*/  MOV R0, 0x21090 ;  /* 0x0002109000007802 */ /* 0x000fc40000000f00 */
[----:B--234-:R-:W-:Y:S05]  /*21080*/  CALL.REL.NOINC `($__internal_39_$__cuda_sm70_shflsync_idx_p) ;  /* 0x0000088000007944 */ /* 0x01cfea0003c00000 */
[----:B--2---:R-:W-:Y:S01]  /*21090*/  IMAD.MOV.U32 R5, RZ, RZ, R9 ;  /* 0x000000ffff057224 */ /* 0x004fe200078e0009 */
[----:B-1----:R-:W-:Y:S01]  /*210a0*/  MOV R14, 0x1 ;  /* 0x00000001000e7802 */ /* 0x002fe20000000f00 */
[----:B------:R-:W-:Y:S01]  /*210b0*/  IMAD.MOV.U32 R15, RZ, RZ, R3 ;  /* 0x000000ffff0f7224 */ /* 0x000fe200078e0003 */
[----:B------:R-:W-:-:S02]  /*210c0*/  MOV R9, 0x181f ;  /* 0x0000181f00097802 */ /* 0x000fc40000000f00 */
[----:B------:R-:W-:Y:S02]  /*210d0*/  MOV R0, 0x210f0 ;  /* 0x000210f000007802 */ /* 0x000fe40000000f00 */
[----:B------:R-:W-:Y:S05]  /*210e0*/  CALL.REL.NOINC `($__internal_39_$__cuda_sm70_shflsync_idx_p) ;  /* 0x0000082000007944 */ /* 0x000fea0003c00000 */
[----:B-12---:R-:W-:Y:S05]  /*210f0*/  BRA `(.L_x_2049) ;  /* 0xffffdf3000007947 */ /* 0x006fea000383ffff */
.L_x_1999:
[----:B-1----:R-:W-:Y:S01]  /*21100*/  IMAD.MOV.U32 R15, RZ, RZ, R4 ;  /* 0x000000ffff0f7224 */ /* 0x002fe200078e0004 */
[----:B------:R-:W-:Y:S01]  /*21110*/  MOV R14, 0x2 ;  /* 0x00000002000e7802 */ /* 0x000fe20000000f00 */
[----:B------:R-:W-:Y:S01]  /*21120*/  IMAD.MOV.U32 R9, RZ, RZ, 0x181f ;  /* 0x0000181fff097424 */ /* 0x000fe200078e00ff */
[----:B------:R-:W-:Y:S02]  /*21130*/  MOV R0, 0x21150 ;  /* 0x0002115000007802 */ /* 0x000fe40000000f00 */
[----:B--234-:R-:W-:Y:S05]  /*21140*/  CALL.REL.NOINC `($__internal_39_$__cuda_sm70_shflsync_idx_p) ;  /* 0x000007c000007944 */ /* 0x01cfea0003c00000 */
[----:B--2---:R-:W-:Y:S01]  /*21150*/  MOV R5, R9 ;  /* 0x0000000900057202 */ /* 0x004fe20000000f00 */
[----:B-1----:R-:W-:Y:S05]  /*21160*/  BRA `(.L_x_2050) ;  /* 0xffffdff000007947 */ /* 0x002fea000383ffff */
.L_x_2000:
[----:B-1----:R-:W-:Y:S01]  /*21170*/  IMAD.MOV.U32 R15, RZ, RZ, R3 ;  /* 0x000000ffff0f7224 */ /* 0x002fe200078e0003 */
[----:B------:R-:W-:Y:S01]  /*21180*/  MOV R14, 0x2 ;  /* 0x00000002000e7802 */ /* 0x000fe20000000f00 */
[----:B------:R-:W-:Y:S01]  /*21190*/  IMAD.MOV.U32 R9, RZ, RZ, 0x181f ;  /* 0x0000181fff097424 */ /* 0x000fe200078e00ff */
[----:B------:R-:W-:Y:S02]  /*211a0*/  MOV R0, 0x211c0 ;  /* 0x000211c000007802 */ /* 0x000fe40000000f00 */
[----:B--234-:R-:W-:Y:S05]  /*211b0*/  CALL.REL.NOINC `($__internal_39_$__cuda_sm70_shflsync_idx_p) ;  /* 0x0000075000007944 */ /* 0x01cfea0003c00000 */
[----:B-12---:R-:W-:Y:S05]  /*211c0*/  BRA `(.L_x_2051) ;  /* 0xffffdfb000007947 */ /* 0x006fea000383ffff */
.L_x_2003:
[----:B--2---:R-:W-:Y:S01]  /*211d0*/  IMAD.MOV.U32 R15, RZ, RZ, R4 ;  /* 0x000000ffff0f7224 */ /* 0x004fe200078e0004 */
        /* <DEDUP_REMOVED lines=10> */
[----:B-12---:R-:W-:Y:S05]  /*21280*/  BRA `(.L_x_2052) ;  /* 0xffffe03000007947 */ /* 0x006fea000383ffff */
.L_x_2005:
[----:B------:R-:W-:Y:S01]  /*21290*/  IMAD.MOV.U32 R15, RZ, RZ, R8 ;  /* 0x000000ffff0f7224 */ /* 0x000fe200078e0008 */
[----:B------:R-:W-:Y:S01]  /*212a0*/  MOV R14, RZ ;  /* 0x000000ff000e7202 */ /* 0x000fe20000000f00 */
[----:B---3--:R-:W-:Y:S01]  /*212b0*/  IMAD.MOV.U32 R9, RZ, RZ, 0x1f ;  /* 0x0000001fff097424 */ /* 0x008fe200078e00ff */
[----:B------:R-:W-:Y:S02]  /*212c0*/  MOV R0, 0x212e0 ;  /* 0x000212e000007802 */ /* 0x000fe40000000f00 */
[----:B------:R-:W-:Y:S05]  /*212d0*/  CALL.REL.NOINC `($__internal_39_$__cuda_sm70_shflsync_idx_p) ;  /* 0x0000063000007944 */ /* 0x000fea0003c00000 */
[----:B--2---:R-:W-:Y:S01]  /*212e0*/  MOV R3, R9 ;  /* 0x0000000900037202 */ /* 0x004fe20000000f00 */
[----:B-1----:R-:W-:Y:S05]  /*212f0*/  BRA `(.L_x_2053) ;  /* 0xffffe17000007947 */ /* 0x002fea000383ffff */
.L_x_2006:
[----:B------:R-:W-:Y:S01]  /*21300*/  IMAD.MOV.U32 R15, RZ, RZ, R8 ;  /* 0x000000ffff0f7224 */ /* 0x000fe200078e0008 */
[----:B------:R-:W-:Y:S01]  /*21310*/  MOV R14, 0x1 ;  /* 0x00000001000e7802 */ /* 0x000fe20000000f00 */
[----:B------:R-:W-:Y:S01]  /*21320*/  IMAD.MOV.U32 R9, RZ, RZ, 0x1f ;  /* 0x0000001fff097424 */ /* 0x000fe200078e00ff */
[----:B------:R-:W-:Y:S02]  /*21330*/  MOV R0, 0x21350 ;  /* 0x0002135000007802 */ /* 0x000fe40000000f00 */
[----:B-12---:R-:W-:Y:S05]  /*21340*/  CALL.REL.NOINC `($__internal_39_$__cuda_sm70_shflsync_idx_p) ;  /* 0x000005c000007944 */ /* 0x006fea0003c00000 */
[----:B--2---:R-:W-:Y:S01]  /*21350*/  MOV R8, R9 ;  /* 0x0000000900087202 */ /* 0x004fe20000000f00 */
[----:B-1----:R-:W-:Y:S05]  /*21360*/  BRA `(.L_x_2054) ;  /* 0xffffe12000007947 */ /* 0x002fea000383ffff */
.L_x_2007:
[----:B------:R-:W-:Y:S02]  /*21370*/  MOV R5, 0x1 ;  /* 0x0000000100057802 */ /* 0x000fe40000000f00 */
[----:B------:R-:W-:-:S02]  /*21380*/  MOV R0, 0x213a0 ;  /* 0x000213a000007802 */ /* 0x000fc40000000f00 */
[----:B-12---:R-:W-:Y:S05]  /*21390*/  CALL.REL.NOINC `($__internal_40_$__cuda_sm70_shflsync_up_p) ;  /* 0x000005c000007944 */ /* 0x006fea0003c00000 */
[----:B-12---:R-:W-:Y:S05]  /*213a0*/  BRA `(.L_x_2055) ;  /* 0xffffe20000007947 */ /* 0x006fea000383ffff */
.L_x_2008:
[----:B------:R-:W-:Y:S02]  /*213b0*/  MOV R5, 0x2 ;  /* 0x0000000200057802 */ /* 0x000fe40000000f00 */
[----:B------:R-:W-:-:S02]  /*213c0*/  MOV R0, 0x213e0 ;  /* 0x000213e000007802 */ /* 0x000fc40000000f00 */
[----:B-12---:R-:W-:Y:S05]  /*213d0*/  CALL.REL.NOINC `($__internal_40_$__cuda_sm70_shflsync_up_p) ;  /* 0x0000058000007944 */ /* 0x006fea0003c00000 */
        /* <DEDUP_REMOVED lines=23> */
.L_x_2012:
[----:B---3--:R-:W-:Y:S01]  /*21550*/  IMAD.MOV.U32 R7, RZ, RZ, R6 ;  /* 0x000000ffff077224 */ /* 0x008fe200078e0006 */
[----:B------:R-:W-:Y:S02]  /*21560*/  MOV R5, 0x1 ;  /* 0x0000000100057802 */ /* 0x000fe40000000f00 */
[----:B------:R-:W-:Y:S02]  /*21570*/  MOV R0, 0x21590 ;  /* 0x0002159000007802 */ /* 0x000fe40000000f00 */
[----:B------:R-:W-:Y:S05]  /*21580*/  CALL.REL.NOINC `($__internal_40_$__cuda_sm70_shflsync_up_p) ;  /* 0x000003d000007944 */ /* 0x000fea0003c00000 */
[----:B-12---:R-:W-:Y:S05]  /*21590*/  BRA `(.L_x_2057) ;  /* 0xffffe26000007947 */ /* 0x006fea000383ffff */
.L_x_2013:
[----:B---3--:R-:W-:Y:S01]  /*215a0*/  IMAD.MOV.U32 R7, RZ, RZ, R6 ;  /* 0x000000ffff077224 */ /* 0x008fe200078e0006 */
[----:B------:R-:W-:Y:S02]  /*215b0*/  MOV R5, 0x2 ;  /* 0x0000000200057802 */ /* 0x000fe40000000f00 */
[----:B------:R-:W-:Y:S02]  /*215c0*/  MOV R0, 0x215e0 ;  /* 0x000215e000007802 */ /* 0x000fe40000000f00 */
[----:B------:R-:W-:Y:S05]  /*215d0*/  CALL.REL.NOINC `($__internal_40_$__cuda_sm70_shflsync_up_p) ;  /* 0x0000038000007944 */ /* 0x000fea0003c00000 */
[----:B-12---:R-:W-:Y:S01]  /*215e0*/  SEL R7, R5, RZ, P1 ;  /* 0x000000ff05077207 */ /* 0x006fe20000800000 */
[----:B------:R-:W-:Y:S01]  /*215f0*/  IMAD.MOV.U32 R5, RZ, RZ, 0x4 ;  /* 0x00000004ff057424 */ /* 0x000fe200078e00ff */
[----:B------:R-:W-:-:S03]  /*21600*/  MOV R0, 0x21630 ;  /* 0x0002163000007802 */ /* 0x000fc60000000f00 */
[----:B------:R-:W-:Y:S02]  /*21610*/  IMAD.IADD R7, R6, 0x1, R7 ;  /* 0x0000000106077824 */ /* 0x000fe400078e0207 */
        /* <DEDUP_REMOVED lines=19> */
.L_x_2015:
[----:B------:R-:W-:Y:S02]  /*21750*/  SEL R5, RZ, 0x1, P0 ;  /* 0x00000001ff057807 */ /* 0x000fe40000000000 */
[----:B------:R-:W-:Y:S02]  /*21760*/  MOV R0, 0x21780 ;  /* 0x0002178000007802 */ /* 0x000fe40000000f00 */
[----:B---3--:R-:W-:Y:S05]  /*21770*/  CALL.REL.NOINC `($__internal_41_$__cuda_sm70_votesync_ballot) ;  /* 0x0000023000007944 */ /* 0x008fea0003c00000 */
[----:B------:R-:W-:Y:S05]  /*21780*/  BRA `(.L_x_2059) ;  /* 0xffffe20000007947 */ /* 0x000fea000383ffff */
.L_x_2016:
[----:B------:R-:W-:Y:S01]  /*21790*/  IMAD.MOV.U32 R15, RZ, RZ, R205 ;  /* 0x000000ffff0f7224 */ /* 0x000fe200078e00cd */
[----:B------:R-:W-:Y:S01]  /*217a0*/  MOV R14, R6 ;  /* 0x00000006000e7202 */ /* 0x000fe20000000f00 */
[----:B------:R-:W-:Y:S01]  /*217b0*/  IMAD.MOV.U32 R9, RZ, RZ, 0x1f ;  /* 0x0000001fff097424 */ /* 0x000fe200078e00ff */
[----:B------:R-:W-:Y:S02]  /*217c0*/  MOV R0, 0x217e0 ;  /* 0x000217e000007802 */ /* 0x000fe40000000f00 */
[----:B---3--:R-:W-:Y:S05]  /*217d0*/  CALL.REL.NOINC `($__internal_39_$__cuda_sm70_shflsync_idx_p) ;  /* 0x0000013000007944 */ /* 0x008fea0003c00000 */
[----:B--2---:R-:W-:Y:S01]  /*217e0*/  IMAD.MOV.U32 R205, RZ, RZ, R9 ;  /* 0x000000ffffcd7224 */ /* 0x004fe200078e0009 */
[----:B-1----:R-:W-:Y:S01]  /*217f0*/  MOV R14, R6 ;  /* 0x00000006000e7202 */ /* 0x002fe20000000f00 */
[----:B------:R-:W-:Y:S01]  /*21800*/  IMAD.MOV.U32 R15, RZ, RZ, R4 ;  /* 0x000000ffff0f7224 */ /* 0x000fe200078e0004 */
[----:B------:R-:W-:Y:S02]  /*21810*/  MOV R9, 0x1f ;  /* 0x0000001f00097802 */ /* 0x000fe40000000f00 */
[----:B------:R-:W-:-:S02]  /*21820*/  MOV R0, 0x21840 ;  /* 0x0002184000007802 */ /* 0x000fc40000000f00 */
[----:B------:R-:W-:Y:S05]  /*21830*/  CALL.REL.NOINC `($__internal_39_$__cuda_sm70_shflsync_idx_p) ;  /* 0x000000d000007944 */ /* 0x000fea0003c00000 */
[----:B--2---:R-:W-:Y:S01]  /*21840*/  MOV R4, R9 ;  /* 0x0000000900047202 */ /* 0x004fe20000000f00 */
[----:B-1----:R-:W-:Y:S05]  /*21850*/  BRA `(.L_x_2060) ;  /* 0xffffe18000007947 */ /* 0x002fea000383ffff */
.L_x_2019:
[----:B------:R-:W-:Y:S01]  /*21860*/  IMAD.MOV.U32 R15, RZ, RZ, R7 ;  /* 0x000000ffff0f7224 */ /* 0x000fe200078e0007 */
[----:B------:R-:W-:-:S02]  /*21870*/  MOV R9, 0x1f ;  /* 0x0000001f00097802 */ /* 0x000fc40000000f00 */
[----:B------:R-:W-:Y:S02]  /*21880*/  MOV R0, 0x218a0 ;  /* 0x000218a000007802 */ /* 0x000fe40000000f00 */
[----:B-1234-:R-:W-:Y:S05]  /*21890*/  CALL.REL.NOINC `($__internal_39_$__cuda_sm70_shflsync_idx_p) ;  /* 0x0000007000007944 */ /* 0x01efea0003c00000 */
[----:B--2---:R-:W-:Y:S01]  /*218a0*/  MOV R13, R9 ;  /* 0x00000009000d7202 */ /* 0x004fe20000000f00 */
[----:B-1----:R-:W-:Y:S05]  /*218b0*/  BRA `(.L_x_2018) ;  /* 0xffffe18000007947 */ /* 0x002fea000383ffff */
        .weak           $__internal_38_$__cuda_sm70_shflsync_bfly_p
        .type           $__internal_38_$__cuda_sm70_shflsync_bfly_p,@function
        .size           $__internal_38_$__cuda_sm70_shflsync_bfly_p,($__internal_39_$__cuda_sm70_shflsync_idx_p - $__internal_38_$__cuda_sm70_shflsync_bfly_p)
$__internal_38_$__cuda_sm70_shflsync_bfly_p:
[----:B------:R-:W-:Y:S01]  /*218c0*/  MOV R14, R6 ;  /* 0x00000006000e7202 */ /* 0x000fe20000000f00 */
[----:B------:R-:W-:Y:S04]  /*218d0*/  WARPSYNC R4 ;  /* 0x0000000400007348 */ /* 0x000fe80003800000 */
[----:B------:R-:W-:Y:S01]  /*218e0*/  MOV R15, 0x0 ;  /* 0x00000000000f7802 */ /* 0x000fe20000000f00 */
[----:B------:R1:W2:Y:S03]  /*218f0*/  SHFL.BFLY PT, R7, R8, R7, R5 ;  /* 0x0c00000708077389 */ /* 0x0002a600000e0005 */
[----:B------:R-:W-:Y:S05]  /*21900*/  RET.REL.NODEC R14 `(_ZN7cutlass13device_kernelIN5flash19enable_sm80_to_sm89INS1_16FlashAttnFwdSm80INS1_25CollectiveMainloopFwdSm80ILi8ELi2ELb0EN4cute5tupleIJNS5_1CILi128EEENS7_ILi64EEENS7_ILi192EEEEEELi192ENS_6half_tEfNS_4arch4Sm80ELb0ELb1ELb0ELb1ELb0ELb1ELb1ELb1EEENS1_21CollectiveEpilogueFwdINS6_IJS8_SA_S9_EEENS6_IJNS7_ILi1EEESI_SI_EEESC_SE_Li256ELb1ELb1ELb1ELb0EEENS1_36VarlenDynamicPersistentTileSchedulerILi128ELi64ELi256ELi256ELb1ELb1ELb0ELb1ELb0ELb1EEEEEEEEEvNT_6ParamsE) ;  /* 0xfffde6f00e007950 */ /* 0x000fea0003c3ffff */
        .weak           $__internal_39_$__cuda_sm70_shflsync_idx_p
        .type           $__internal_39_$__cuda_sm70_shflsync_idx_p,@function
        .size           $__internal_39_$__cuda_sm70_shflsync_idx_p,($__internal_40_$__cuda_sm70_shflsync_up_p - $__internal_39_$__cuda_sm70_shflsync_idx_p)
$__internal_39_$__cuda_sm70_shflsync_idx_p:
[----:B------:R-:W-:Y:S01]  /*21910*/  MOV R16, R0 ;  /* 0x0000000000107202 */ /* 0x000fe20000000f00 */
[----:B------:R-:W-:Y:S04]  /*21920*/  WARPSYNC R208 ;  /* 0x000000d000007348 */ /* 0x000fe80003800000 */
[----:B------:R-:W-:Y:S01]  /*21930*/  MOV R17, 0x0 ;  /* 0x0000000000117802 */ /* 0x000fe20000000f00 */
[----:B------:R1:W2:Y:S03]  /*21940*/  SHFL.IDX PT, R9, R15, R14, R9 ;  /* 0x0000000e0f097389 */ /* 0x0002a600000e0009 */
[----:B------:R-:W-:Y:S05]  /*21950*/  RET.REL.NODEC R16 `(_ZN7cutlass13device_kernelIN5flash19enable_sm80_to_sm89INS1_16FlashAttnFwdSm80INS1_25CollectiveMainloopFwdSm80ILi8ELi2ELb0EN4cute5tupleIJNS5_1CILi128EEENS7_ILi64EEENS7_ILi192EEEEEELi192ENS_6half_tEfNS_4arch4Sm80ELb0ELb1ELb0ELb1ELb0ELb1ELb1ELb1EEENS1_21CollectiveEpilogueFwdINS6_IJS8_SA_S9_EEENS6_IJNS7_ILi1EEESI_SI_EEESC_SE_Li256ELb1ELb1ELb1ELb0EEENS1_36VarlenDynamicPersistentTileSchedulerILi128ELi64ELi256ELi256ELb1ELb1ELb0ELb1ELb0ELb1EEEEEEEEEvNT_6ParamsE) ;  /* 0xfffde6a010007950 */ /* 0x000fea0003c3ffff */
        .weak           $__internal_40_$__cuda_sm70_shflsync_up_p
        .type           $__internal_40_$__cuda_sm70_shflsync_up_p,@function
        .size           $__internal_40_$__cuda_sm70_shflsync_up_p,($__internal_41_$__cuda_sm70_votesync_ballot - $__internal_40_$__cuda_sm70_shflsync_up_p)
$__internal_40_$__cuda_sm70_shflsync_up_p:
[----:B------:R-:W-:Y:S01]  /*21960*/  MOV R14, R0 ;  /* 0x00000000000e7202 */ /* 0x000fe20000000f00 */
[----:B------:R-:W-:Y:S04]  /*21970*/  WARPSYNC R209 ;  /* 0x000000d100007348 */ /* 0x000fe80003800000 */
[----:B------:R-:W-:Y:S01]  /*21980*/  MOV R15, 0x0 ;  /* 0x00000000000f7802 */ /* 0x000fe20000000f00 */
[----:B------:R1:W2:Y:S03]  /*21990*/  SHFL.UP PT, R5, R7, R5, R210 ;  /* 0x0400000507057389 */ /* 0x0002a600000e00d2 */
[----:B------:R-:W-:Y:S05]  /*219a0*/  RET.REL.NODEC R14 `(_ZN7cutlass13device_kernelIN5flash19enable_sm80_to_sm89INS1_16FlashAttnFwdSm80INS1_25CollectiveMainloopFwdSm80ILi8ELi2ELb0EN4cute5tupleIJNS5_1CILi128EEENS7_ILi64EEENS7_ILi192EEEEEELi192ENS_6half_tEfNS_4arch4Sm80ELb0ELb1ELb0ELb1ELb0ELb1ELb1ELb1EEENS1_21CollectiveEpilogueFwdINS6_IJS8_SA_S9_EEENS6_IJNS7_ILi1EEESI_SI_EEESC_SE_Li256ELb1ELb1ELb1ELb0EEENS1_36VarlenDynamicPersistentTileSchedulerILi128ELi64ELi256ELi256ELb1ELb1ELb0ELb1ELb0ELb1EEEEEEEEEvNT_6ParamsE) ;  /* 0xfffde6500e007950 */ /* 0x000fea0003c3ffff */
        .weak           $__internal_41_$__cuda_sm70_votesync_ballot
        .type           $__internal_41_$__cuda_sm70_votesync_ballot,@function
        .size           $__internal_41_$__cuda_sm70_votesync_ballot,(.L_x_2504 - $__internal_41_$__cuda_sm70_votesync_ballot)
$__internal_41_$__cuda_sm70_votesync_ballot:
[----:B------:R-:W-:Y:S01]  /*219b0*/  ISETP.NE.U32.AND P0, PT, R5, 0x1, PT ;  /* 0x000000010500780c */ /* 0x000fe20003f05070 */
[----:B------:R-:W-:Y:S01]  /*219c0*/  IMAD.MOV.U32 R8, RZ, RZ, R0 ;  /* 0x000000ffff087224 */ /* 0x000fe200078e0000 */
[----:B------:R-:W-:Y:S04]  /*219d0*/  WARPSYNC R203 ;  /* 0x000000cb00007348 */ /* 0x000fe80003800000 */
[----:B------:R-:W-:-:S07]  /*219e0*/  IMAD.MOV.U32 R9, RZ, RZ, 0x0 ;  /* 0x00000000ff097424 */ /* 0x000fce00078e00ff */
[----:B------:R-:W-:-:S04]  /*219f0*/  VOTE.ANY R6, PT, !P0 ;  /* 0x0000000000067806 */ /* 0x000fc800040e0100 */
[----:B------:R-:W-:Y:S01]  /*21a00*/  LOP3.LUT R5, R6, R203, RZ, 0xc0, !PT ;  /* 0x000000cb06057212 */ /* 0x000fe200078ec0ff */
[----:B------:R-:W-:Y:S06]  /*21a10*/  RET.REL.NODEC R8 `(_ZN7cutlass13device_kernelIN5flash19enable_sm80_to_sm89INS1_16FlashAttnFwdSm80INS1_25CollectiveMainloopFwdSm80ILi8ELi2ELb0EN4cute5tupleIJNS5_1CILi128EEENS7_ILi64EEENS7_ILi192EEEEEELi192ENS_6half_tEfNS_4arch4Sm80ELb0ELb1ELb0ELb1ELb0ELb1ELb1ELb1EEENS1_21CollectiveEpilogueFwdINS6_IJS8_SA_S9_EEENS6_IJNS7_ILi1EEESI_SI_EEESC_SE_Li256ELb1ELb1ELb1ELb0EEENS1_36VarlenDynamicPersistentTileSchedulerILi128ELi64ELi256ELi256ELb1ELb1ELb0ELb1ELb0ELb1EEEEEEEEEvNT_6ParamsE) ;  /* 0xfffde5e008007950 */ /* 0x000fec0003c3ffff */
.L_x_2061:
        /* <DEDUP_REMOVED lines=14> */
.L_x_2504:


//--------------------- .text._ZN7cutlass13device_kernelIN5flash19enable_sm80_to_sm89INS1_16FlashAttnFwdSm80INS1_25CollectiveMainloopFwdSm80ILi8ELi2ELb1EN4cute5tupleIJNS5_1CILi128EEENS7_ILi96EEENS7_ILi192EEEEEELi192ENS_6half_tEfNS_4arch4Sm80ELb1ELb0ELb0ELb0ELb0ELb0ELb1ELb1EEENS1_21CollectiveEpilogueFwdINS6_IJS8_SA_S9_EEENS6_IJNS7_ILi1EEESI_SI_EEESC_SE_Li256ELb0ELb1ELb1ELb0EEENS1_30DynamicPersistentTileSchedulerILi256ELi256ELb1ELb1ELb0EEEEEEEEEvNT_6ParamsE --------------------------
	.section	.text._ZN7cutlass13device_kernelIN5flash19enable_sm80_to_sm89INS1_16FlashAttnFwdSm80INS1_25CollectiveMainloopFwdSm80ILi8ELi2ELb1EN4cute5tupleIJNS5_1CILi128EEENS7_ILi96EEENS7_ILi192EEEEEELi192ENS_6half_tEfNS_4arch4Sm80ELb1ELb0ELb0ELb0ELb0ELb0ELb1ELb1EEENS1_21CollectiveEpilogueFwdINS6_IJS8_SA_S9_EEENS6_IJNS7_ILi1EEESI_SI_EEESC_SE_Li256ELb0ELb1ELb1ELb0EEENS1_30DynamicPersistentTileSchedulerILi256ELi256ELb1ELb1ELb0EEEEEEEEEvNT_6ParamsE,"ax",@progbits
	.sectioninfo	@"SHI_REGISTERS=255"
	.align	128
.text._ZN7cutlass13device_kernelIN5flash19enable_sm80_to_sm89INS1_16FlashAttnFwdSm80INS1_25CollectiveMainloopFwdSm80ILi8ELi2ELb1EN4cute5tupleIJNS5_1CILi128EEENS7_ILi96EEENS7_ILi192EEEEEELi192ENS_6half_tEfNS_4arch4Sm80ELb1ELb0ELb0ELb0ELb0ELb0ELb1ELb1EEENS1_21CollectiveEpilogueFwdINS6_IJS8_SA_S9_EEENS6_IJNS7_ILi1EEESI_SI_EEESC_SE_Li256ELb0ELb1ELb1ELb0EEENS1_30DynamicPersistentTileSchedulerILi256ELi256ELb1ELb1ELb0EEEEEEEEEvNT_6ParamsE:
        .type           _ZN7cutlass13device_kernelIN5flash19enable_sm80_to_sm89INS1_16FlashAttnFwdSm80INS1_25CollectiveMainloopFwdSm80ILi8ELi2ELb1EN4cute5tupleIJNS5_1CILi128EEENS7_ILi96EEENS7_ILi192EEEEEELi192ENS_6half_tEfNS_4arch4Sm80ELb1ELb0ELb0ELb0ELb0ELb0ELb1ELb1EEENS1_21CollectiveEpilogueFwdINS6_IJS8_SA_S9_EEENS6_IJNS7_ILi1EEESI_SI_EEESC_SE_Li256ELb0ELb1ELb1ELb0EEENS1_30DynamicPersistentTileSchedulerILi256ELi256ELb1ELb1ELb0EEEEEEEEEvNT_6ParamsE,@function
        .size           _ZN7cutlass13device_kernelIN5flash19enable_sm80_to_sm89INS1_16FlashAttnFwdSm80INS1_25CollectiveMainloopFwdSm80ILi8ELi2ELb1EN4cute5tupleIJNS5_1CILi128EEENS7_ILi96EEENS7_ILi192EEEEEELi192ENS_6half_tEfNS_4arch4Sm80ELb1ELb0ELb0ELb0ELb0ELb0ELb1ELb1EEENS1_21CollectiveEpilogueFwdINS6_IJS8_SA_S9_EEENS6_IJNS7_ILi1EEESI_SI_EEESC_SE_Li256ELb0ELb1ELb1ELb0EEENS1_30DynamicPersistentTileSchedulerILi256ELi256ELb1ELb1ELb0EEEEEEEEEvNT_6ParamsE,(.L_x_2509 - _ZN7cutlass13device_kernelIN5flash19enable_sm80_to_sm89INS1_16FlashAttnFwdSm80INS1_25CollectiveMainloopFwdSm80ILi8ELi2ELb1EN4cute5tupleIJNS5_1CILi128EEENS7_ILi96EEENS7_ILi192EEEEEELi192ENS_6half_tEfNS_4arch4Sm80ELb1ELb0ELb0ELb0ELb0ELb0ELb1ELb1EEENS1_21CollectiveEpilogueFwdINS6_IJS8_SA_S9_EEENS6_IJNS7_ILi1EEESI_SI_EEESC_SE_Li256ELb0ELb1ELb1ELb0EEENS1_30DynamicPersistentTileSchedulerILi256ELi256ELb1ELb1ELb0EEEEEEEEEvNT_6ParamsE)
        .other          _ZN7cutlass13device_kernelIN5flash19enable_sm80_to_sm89INS1_16FlashAttnFwdSm80INS1_25CollectiveMainloopFwdSm80ILi8ELi2ELb1EN4cute5tupleIJNS5_1CILi128EEENS7_ILi96EEENS7_ILi192EEEEEELi192ENS_6half_tEfNS_4arch4Sm80ELb1ELb0ELb0ELb0ELb0ELb0ELb1ELb1EEENS1_21CollectiveEpilogueFwdINS6_IJS8_SA_S9_EEENS6_IJNS7_ILi1EEESI_SI_EEESC_SE_Li256ELb0ELb1ELb1ELb0EEENS1_30DynamicPersistentTileSchedulerILi256ELi256ELb1ELb1ELb0EEEEEEEEEvNT_6ParamsE,@"STO_CUDA_ENTRY STV_DEFAULT"
_ZN7cutlass13device_kernelIN5flash19enable_sm80_to_sm89INS1_16FlashAttnFwdSm80INS1_25CollectiveMainloopFwdSm80ILi8ELi2ELb1EN4cute5tupleIJNS5_1CILi128EEENS7_ILi96EEENS7_ILi192EEEEEELi192ENS_6half_tEfNS_4arch4Sm80ELb1ELb0ELb0ELb0ELb0ELb0ELb1ELb1EEENS1_21CollectiveEpilogueFwdINS6_IJS8_SA_S9_EEENS6_IJNS7_ILi1EEESI_SI_EEESC_SE_Li256ELb0ELb1ELb1ELb0EEENS1_30DynamicPersistentTileSchedulerILi256ELi256ELb1ELb1ELb0EEEEEEEEEvNT_6ParamsE:
        /* <DEDUP_REMOVED lines=13> */
[----:B------:R-:W-:Y:S02]  /*00d0*/  ULDC.64 UR6, c[0x0][0x118] ;  /* 0x0000460000067ab9 */ /* 0x000fe40000000a00 */
[CC--:B------:R-:W-:Y:S02]  /*00e0*/  LEA.HI R2, R8.reuse, R18.reuse, RZ, 0x4 ;  /* 0x0000001208027211 */ /* 0x0c0fe400078f20ff */
[----:B------:R-:W-:Y:S02]  /*00f0*/  LEA.HI R9, R8, R18, RZ, 0x3 ;  /* 0x0000001208097211 */ /* 0x000fe400078f18ff */
[----:B------:R-:W-:Y:S02]  /*0100*/  SHF.R.S32.HI R3, RZ, 0x4, R2 ;  /* 0x00000004ff037819 */ /* 0x000fe40000011402 */
[----:B------:R-:W-:-:S02]  /*0110*/  SHF.R.S32.HI R6, RZ, 0x3, R9 ;  /* 0x00000003ff067819 */ /* 0x000fc40000011409 */
[----:B------:R-:W-:Y:S02]  /*0120*/  LEA.HI R0, R2, R3, RZ, 0x1 ;  /* 0x0000000302007211 */ /* 0x000fe400078f08ff */
[-C--:B------:R-:W-:Y:S02]  /*0130*/  LEA.HI R4, R8, R18.reuse, RZ, 0x2 ;  /* 0x0000001208047211 */ /* 0x080fe400078f10ff */
[----:B------:R-:W-:Y:S02]  /*0140*/  LOP3.LUT R0, R0, 0xfffffffe, RZ, 0xc0, !PT ;  /* 0xfffffffe00007812 */ /* 0x000fe400078ec0ff */
[-C--:B------:R-:W-:Y:S02]  /*0150*/  LEA.HI R5, R8, R18.reuse, RZ, 0x6 ;  /* 0x0000001208057211 */ /* 0x080fe400078f30ff */
[----:B------:R-:W-:Y:S01]  /*0160*/  LOP3.LUT R4, R4, 0xfffffffc, RZ, 0xc0, !PT ;  /* 0xfffffffc04047812 */ /* 0x000fe200078ec0ff */
[----:B------:R-:W-:Y:S01]  /*0170*/  IMAD.IADD R11, R3, 0x1, -R0 ;  /* 0x00000001030b7824 */ /* 0x000fe200078e0a00 */
[----:B------:R-:W-:Y:S01]  /*0180*/  LOP3.LUT R3, R9, 0xfffffff8, RZ, 0xc0, !PT ;  /* 0xfffffff809037812 */ /* 0x000fe200078ec0ff */
[----:B------:R-:W-:Y:S01]  /*0190*/  IMAD.SHL.U32 R5, R5, 0x8, RZ ;  /* 0x0000000805057824 */ /* 0x000fe200078e00ff */
[----:B------:R-:W-:Y:S01]  /*01a0*/  LOP3.LUT R0, R2, 0xfffffff0, RZ, 0xc0, !PT ;  /* 0xfffffff002007812 */ /* 0x000fe200078ec0ff */
[----:B------:R-:W-:Y:S01]  /*01b0*/  IMAD.SHL.U32 R2, R6, 0x40, RZ ;  /* 0x0000004006027824 */ /* 0x000fe200078e00ff */
[----:B------:R-:W-:Y:S01]  /*01c0*/  LEA.HI R8, R8, R18, RZ, 0x5 ;  /* 0x0000001208087211 */ /* 0x000fe200078f28ff */
[C---:B------:R-:W-:Y:S01]  /*01d0*/  IMAD.IADD R15, R18.reuse, 0x1, -R3 ;  /* 0x00000001120f7824 */ /* 0x040fe200078e0a03 */
[----:B------:R-:W-:Y:S01]  /*01e0*/  LOP3.LUT R6, R5, 0x7ffffe00, RZ, 0xc0, !PT ;  /* 0x7ffffe0005067812 */ /* 0x000fe200078ec0ff */
[----:B------:R-:W-:Y:S01]  /*01f0*/  IMAD.IADD R3, R18, 0x1, -R0 ;  /* 0x0000000112037824 */ /* 0x000fe200078e0a00 */
[----:B------:R-:W-:Y:S01]  /*0200*/  LOP3.LUT R0, R2, 0x1c0, RZ, 0xc0, !PT ;  /* 0x000001c002007812 */ /* 0x000fe200078ec0ff */
[----:B------:R-:W-:Y:S01]  /*0210*/  IMAD.SHL.U32 R16, R15, 0x8, RZ ;  /* 0x000000080f107824 */ /* 0x000fe200078e00ff */
[----:B------:R-:W-:Y:S01]  /*0220*/  SHF.R.S32.HI R214, RZ, 0x5, R8 ;  /* 0x00000005ffd67819 */ /* 0x000fe20000011408 */
[----:B------:R-:W-:Y:S01]  /*0230*/  IMAD.IADD R4, R18, 0x1, -R4 ;  /* 0x0000000112047824 */ /* 0x000fe200078e0a04 */
[----:B------:R-:W-:-:S02]  /*0240*/  SHF.R.S32.HI R7, RZ, 0x1f, R3 ;  /* 0x0000001fff077819 */ /* 0x000fc40000011403 */
[----:B------:R-:W-:Y:S01]  /*0250*/  SHF.R.U32.HI R5, RZ, 0x3, R0 ;  /* 0x00000003ff057819 */ /* 0x000fe20000011600 */
[----:B------:R-:W-:Y:S01]  /*0260*/  STL [R1+0x18], R16 ;  /* 0x0000181001007387 */ /* 0x000fe20000100800 */
[----:B------:R-:W-:Y:S02]  /*0270*/  LOP3.LUT R2, R0, 0x38, R16, 0xf8, !PT ;  /* 0x0000003800027812 */ /* 0x000fe400078ef810 */
[----:B------:R-:W-:Y:S02]  /*0280*/  LEA.HI R0, R4, R4, RZ, 0x1 ;  /* 0x0000000404007211 */ /* 0x000fe400078f08ff */
[----:B------:R-:W-:Y:S02]  /*0290*/  LEA.HI R10, R7, R3, RZ, 0x3 ;  /* 0x00000003070a7211 */ /* 0x000fe400078f18ff */
[----:B------:R-:W-:Y:S02]  /*02a0*/  LOP3.LUT R0, R0, 0x1ffffffe, RZ, 0xc0, !PT ;  /* 0x1ffffffe00007812 */ /* 0x000fe400078ec0ff */
[----:B------:R-:W-:-:S02]  /*02b0*/  LOP3.LUT R13, R6, R2, R5, 0xf6, !PT ;  /* 0x00000002060d7212 */ /* 0x000fc400078ef605 */
[----:B------:R-:W-:Y:S01]  /*02c0*/  SHF.R.S32.HI R2, RZ, 0x1f, R8 ;  /* 0x0000001fff027819 */ /* 0x000fe20000011408 */
[----:B------:R-:W-:Y:S01]  /*02d0*/  IMAD.IADD R12, R4, 0x1, -R0 ;  /* 0x00000001040c7824 */ /* 0x000fe200078e0a00 */
[----:B------:R-:W-:Y:S02]  /*02e0*/  LOP3.LUT R6, R10, 0xfffffff8, RZ, 0xc0, !PT ;  /* 0xfffffff80a067812 */ /* 0x000fe400078ec0ff */
[----:B------:R-:W-:Y:S02]  /*02f0*/  LOP3.LUT R5, R8, 0xffffffe0, RZ, 0xc0, !PT ;  /* 0xffffffe008057812 */ /* 0x000fe400078ec0ff */
[----:B------:R-:W-:Y:S01]  /*0300*/  LEA.HI R0, R2, R214, RZ, 0x3 ;  /* 0x000000d602007211 */ /* 0x000fe200078f18ff */
[----:B------:R-:W-:Y:S02]  /*0310*/  IMAD.IADD R8, R3, 0x1, -R6 ;  /* 0x0000000103087824 */ /* 0x000fe400078e0a06 */
[----:B------:R-:W-:Y:S01]  /*0320*/  IMAD.SHL.U32 R2, R15, 0x40, RZ ;  /* 0x000000400f027824 */ /* 0x000fe200078e00ff */
[----:B------:R-:W-:Y:S01]  /*0330*/  LOP3.LUT R7, R0, 0xffffff8, RZ, 0xc0, !PT ;  /* 0x0ffffff800077812 */ /* 0x000fe200078ec0ff */
[C---:B------:R-:W-:Y:S01]  /*0340*/  IMAD.SHL.U32 R0, R8.reuse, 0x40, RZ ;  /* 0x0000004008007824 */ /* 0x040fe200078e00ff */
[----:B------:R-:W-:Y:S01]  /*0350*/  R2P PR, R8, 0x6 ;  /* 0x0000000608007804 */ /* 0x000fe20000000000 */
[----:B------:R-:W-:Y:S01]  /*0360*/  IMAD.IADD R18, R18, 0x1, -R5 ;  /* 0x0000000112127824 */ /* 0x000fe200078e0a05 */
[----:B------:R-:W-:Y:S01]  /*0370*/  LOP3.LUT R2, R2, 0x1c0, RZ, 0xc0, !PT ;  /* 0x000001c002027812 */ /* 0x000fe200078ec0ff */
[----:B------:R-:W-:Y:S01]  /*0380*/  IMAD.SHL.U32 R3, R11, 0x8, RZ ;  /* 0x000000080b037824 */ /* 0x000fe200078e00ff */
[----:B------:R-:W-:Y:S01]  /*0390*/  LOP3.LUT R0, R0, 0x1c0, RZ, 0xc0, !PT ;  /* 0x000001c000007812 */ /* 0x000fe200078ec0ff */
[----:B------:R-:W-:Y:S01]  /*03a0*/  IMAD.IADD R7, R214, 0x1, -R7 ;  /* 0x00000001d6077824 */ /* 0x000fe200078e0a07 */
[----:B------:R-:W-:-:S02]  /*03b0*/  SHF.R.S32.HI R6, RZ, 0x1f, R18 ;  /* 0x0000001fff067819 */ /* 0x000fc40000011412 */
[----:B------:R-:W-:Y:S02]  /*03c0*/  LOP3.LUT R9, R2, 0x8, R9, 0xf8, !PT ;  /* 0x0000000802097812 */ /* 0x000fe400078ef809 */
[----:B------:R-:W-:Y:S02]  /*03d0*/  SHF.R.U32.HI R4, RZ, 0x3, R2 ;  /* 0x00000003ff047819 */ /* 0x000fe40000011602 */
[----:B------:R-:W-:Y:S01]  /*03e0*/  LOP3.LUT R2, R0, 0x8, R3, 0xf8, !PT ;  /* 0x0000000800027812 */ /* 0x000fe200078ef803 */
[----:B------:R-:W-:Y:S01]  /*03f0*/  IMAD.SHL.U32 R3, R10, 0x40, RZ ;  /* 0x000000400a037824 */ /* 0x000fe200078e00ff */
[----:B------:R-:W-:Y:S02]  /*0400*/  SHF.R.U32.HI R0, RZ, 0x3, R0 ;  /* 0x00000003ff007819 */ /* 0x000fe40000011600 */
[----:B------:R-:W-:Y:S02]  /*0410*/  LEA.HI R6, R6, R18, RZ, 0x2 ;  /* 0x0000001206067211 */ /* 0x000fe400078f10ff */
[----:B------:R-:W-:-:S02]  /*0420*/  LOP3.LUT R0, R2, R0, RZ, 0x3c, !PT ;  /* 0x0000000002007212 */ /* 0x000fc400078e3cff */
[----:B------:R-:W-:Y:S02]  /*0430*/  SHF.R.S32.HI R5, RZ, 0x2, R6 ;  /* 0x00000002ff057819 */ /* 0x000fe40000011406 */
[----:B------:R-:W-:Y:S02]  /*0440*/  LOP3.LUT R0, R0, 0x7ffffe00, R3, 0xf8, !PT ;  /* 0x7ffffe0000007812 */ /* 0x000fe400078ef803 */
[----:B------:R-:W-:Y:S01]  /*0450*/  LOP3.LUT R3, R6, 0x7ffffffc, RZ, 0xc0, !PT ;  /* 0x7ffffffc06037812 */ /* 0x000fe200078ec0ff */
[----:B------:R-:W-:Y:S01]  /*0460*/  IMAD R15, R7, 0x10, R5 ;  /* 0x00000010070f7824 */ /* 0x000fe200078e0205 */
[C---:B------:R-:W-:Y:S01]  /*0470*/  IADD3 R6, R16.reuse, 0x40, RZ ;  /* 0x0000004010067810 */ /* 0x040fe20007ffe0ff */
[----:B------:R-:W-:Y:S01]  /*0480*/  IMAD.SHL.U32 R5, R13, 0x2, RZ ;  /* 0x000000020d057824 */ /* 0x000fe200078e00ff */
[----:B------:R-:W-:Y:S01]  /*0490*/  IADD3 R7, R16, 0x80, RZ ;  /* 0x0000008010077810 */ /* 0x000fe20007ffe0ff */
[----:B------:R-:W-:Y:S01]  /*04a0*/  IMAD.IADD R3, R18, 0x1, -R3 ;  /* 0x0000000112037824 */ /* 0x000fe200078e0a03 */
[----:B------:R-:W-:Y:S01]  /*04b0*/  STL [R1+0x94], R15 ;  /* 0x0000940f01007387 */ /* 0x000fe20000100800 */
[----:B------:R-:W-:-:S02]  /*04c0*/  LOP3.LUT R4, R9, R4, RZ, 0x3c, !PT ;  /* 0x0000000409047212 */ /* 0x000fc400078e3cff */
[----:B------:R-:W-:Y:S01]  /*04d0*/  LEA R212, R0, 0x100, 0x1 ;  /* 0x0000010000d47811 */ /* 0x000fe200078e08ff */
[----:B------:R-:W-:Y:S01]  /*04e0*/  STL [R1+0x70], R14 ;  /* 0x0000700e01007387 */ /* 0x000fe20000100800 */
[----:B------:R-:W-:Y:S01]  /*04f0*/  SEL R209, R209, 0xffffffe0, !P1 ;  /* 0xffffffe0d1d17807 */ /* 0x000fe20004800000 */
[----:B------:R-:W-:Y:S02]  /*0500*/  IMAD R2, R11, 0x200, R4 ;  /* 0x000002000b027824 */ /* 0x000fe400078e0204 */
[----:B------:R1:W-:Y:S01]  /*0510*/  STL [R1+0x20], R6 ;  /* 0x0000200601007387 */ /* 0x0003e20000100800 */
[----:B------:R-:W-:Y:S02]  /*0520*/  IMAD.MOV.U32 R4, RZ, RZ, 0x40 ;  /* 0x00000040ff047424 */ /* 0x000fe400078e00ff */
[----:B------:R-:W-:Y:S01]  /*0530*/  LEA R211, R2, 0x12100, 0x1 ;  /* 0x0001210002d37811 */ /* 0x000fe200078e08ff */
[----:B------:R2:W-:Y:S01]  /*0540*/  STL [R1+0x14], R7 ;  /* 0x0000140701007387 */ /* 0x0005e20000100800 */
[----:B------:R-:W-:Y:S01]  /*0550*/  IMAD R214, R214, 0x800, R212 ;  /* 0x00000800d6d67824 */ /* 0x000fe200078e02d4 */
[----:B------:R-:W-:-:S02]  /*0560*/  SEL R0, R4, 0xffffffc0, !P2 ;  /* 0xffffffc004007807 */ /* 0x000fc40005000000 */
[----:B------:R-:W-:Y:S01]  /*0570*/  STL [R1+0x24], R5 ;  /* 0x0000240501007387 */ /* 0x000fe20000100800 */
[----:B------:R-:W-:Y:S02]  /*0580*/  IMAD.IADD R216, R209, 0x1, R214 ;  /* 0x00000001d1d87824 */ /* 0x000fe400078e02d6 */
[----:B------:R-:W-:Y:S02]  /*0590*/  IMAD.IADD R213, R212, 0x1, R0 ;  /* 0x00000001d4d57824 */ /* 0x000fe400078e0200 */
[C---:B------:R-:W-:Y:S02]  /*05a0*/  IMAD.IADD R216, R0.reuse, 0x1, R216 ;  /* 0x0000000100d87824 */ /* 0x040fe400078e02d8 */
[----:B------:R-:W-:Y:S02]  /*05b0*/  IMAD.IADD R215, R0, 0x1, R214 ;  /* 0x0000000100d77824 */ /* 0x000fe400078e02d6 */
[----:B-1----:R-:W-:Y:S02]  /*05c0*/  IMAD.SHL.U32 R6, R3, 0x2, RZ ;  /* 0x0000000203067824 */ /* 0x002fe400078e00ff */
[----:B------:R-:W-:Y:S01]  /*05d0*/  IMAD R3, R12, 0x8, R15 ;  /* 0x000000080c037824 */ /* 0x000fe200078e020f */
[----:B--2---:R-:W-:-:S02]  /*05e0*/  IADD3 R7, R5, 0x100, RZ ;  /* 0x0000010005077810 */ /* 0x004fc40007ffe0ff */
[----:B------:R-:W-:Y:S02]  /*05f0*/  IADD3 R2, R6, 0xb8, RZ ;  /* 0x000000b806027810 */ /* 0x000fe40007ffe0ff */
[----:B------:R1:W-:Y:S04]  /*0600*/  STL [R1+0x8c], R3 ;  /* 0x00008c0301007387 */ /* 0x0003e80000100800 */
[----:B------:R-:W-:Y:S04]  /*0610*/  STL [R1+0x38], R6 ;  /* 0x0000380601007387 */ /* 0x000fe80000100800 */
[----:B------:R-:W-:Y:S01]  /*0620*/  STL [R1+0x34], R7 ;  /* 0x0000340701007387 */ /* 0x000fe20000100800 */
[----:B-1----:R-:W-:-:S02]  /*0630*/  IADD3 R3, R5, 0x12100, RZ ;  /* 0x0001210005037810 */ /* 0x002fc40007ffe0ff */
[----:B------:R-:W-:-:S03]  /*0640*/  IADD3 R5, R6, 0xa8, RZ ;  /* 0x000000a806057810 */ /* 0x000fc60007ffe0ff */
[----:B------:R1:W-:Y:S01]  /*0650*/  STL [R1+0x30], R3 ;  /* 0x0000300301007387 */ /* 0x0003e20000100800 */
[----:B------:R-:W-:-:S03]  /*0660*/  SHF.R.S32.HI R4, RZ, 0x1f, R5 ;  /* 0x0000001fff047819 */ /* 0x000fc60000011405 */
[----:B------:R-:W-:Y:S01]  /*0670*/  STL [R1+0x7c], R5 ;  /* 0x00007c0501007387 */ /* 0x000fe20000100800 */
[----:B-1----:R-:W-:-:S05]  /*0680*/  IADD3 R3, R6, 0xb0, RZ ;  /* 0x000000b006037810 */ /* 0x002fca0007ffe0ff */
[----:B------:R1:W-:Y:S04]  /*0690*/  STL [R1+0x78], R3 ;  /* 0x0000780301007387 */ /* 0x0003e80000100800 */
[----:B------:R-:W-:Y:S04]  /*06a0*/  STL [R1+0x88], R4 ;  /* 0x0000880401007387 */ /* 0x000fe80000100800 */
[----:B------:R2:W-:Y:S01]  /*06b0*/  STL [R1+0x74], R2 ;  /* 0x0000740201007387 */ /* 0x0005e20000100800 */
[----:B-1----:R-:W-:-:S05]  /*06c0*/  SHF.R.S32.HI R3, RZ, 0x1f, R3 ;  /* 0x0000001fff037819 */ /* 0x002fca0000011403 */
[----:B------:R1:W-:Y:S01]  /*06d0*/  STL [R1+0x84], R3 ;  /* 0x0000840301007387 */ /* 0x0003e20000100800 */
[----:B--2---:R-:W-:-:S05]  /*06e0*/  SHF.R.S32.HI R2, RZ, 0x1f, R2 ;  /* 0x0000001fff027819 */ /* 0x004fca0000011402 */
[----:B------:R1:W-:Y:S02]  /*06f0*/  STL [R1+0x80], R2 ;  /* 0x0000800201007387 */ /* 0x0003e40000100800 */
.L_x_2091:
[----:B------:R-:W2:Y:S01]  /*0700*/  LDL R4, [R1+0x70] ;  /* 0x0000700001047983 */ /* 0x000ea20000100800 */
[----:B------:R-:W-:Y:S01]  /*0710*/  IMAD.MOV.U32 R0, RZ, RZ, c[0x0][0x560] ;  /* 0x00015800ff007624 */ /* 0x000fe200078e00ff */
[----:B------:R-:W-:Y:S01]  /*0720*/  YIELD ;  /* 0x0000000000007946 */ /* 0x000fe20003800000 */
[----:B------:R-:W-:Y:S03]  /*0730*/  BSSY B0, `(.L_x_2062) ;  /* 0x0000016000007945 */ /* 0x000fe60003800000 */
[----:B------:R-:W-:-:S13]  /*0740*/  ISETP.NE.AND P0, PT, R0, 0x1, PT ;  /* 0x000000010000780c */ /* 0x000fda0003f05270 */
[----:B--2---:R-:W-:Y:S01]  /*0750*/  @P0 IMAD.HI.U32 R0, R4, c[0x0][0x564], RZ ;  /* 0x0001590004000a27 */ /* 0x004fe200078e00ff */
[----:B-1----:R-:W-:-:S04]  /*0760*/  MOV R3, R4 ;  /* 0x0000000400037202 */ /* 0x002fc80000000f00 */
[----:B------:R-:W-:-:S04]  /*0770*/  @P0 SHF.R.U32.HI R3, RZ, c[0x0][0x568], R0 ;  /* 0x00015a00ff030a19 */ /* 0x000fc80000011600 */
[----:B------:R-:W-:Y:S01]  /*0780*/  ISETP.GE.AND P0, PT, R3, c[0x0][0x578], PT ;  /* 0x00015e0003007a0c */ /* 0x000fe20003f06270 */
[----:B------:R-:W-:-:S04]  /*0790*/  IMAD.MOV R2, RZ, RZ, -R3 ;  /* 0x000000ffff027224 */ /* 0x000fc800078e0a03 */
        /* <DEDUP_REMOVED lines=9> */
.L_x_2063:
[----:B------:R-:W-:-:S04]  /*0830*/  MOV R0, c[0x0][0x554] ;  /* 0x0001550000007a02 */ /* 0x000fc80000000f00 */
[----:B------:R-:W-:Y:S02]  /*0840*/  ISETP.NE.AND P0, PT, R0, 0x1, PT ;  /* 0x000000010000780c */ /* 0x000fe40003f05270 */
[----:B------:R-:W-:-:S11]  /*0850*/  MOV R0, R2 ;  /* 0x0000000200007202 */ /* 0x000fd60000000f00 */
[----:B------:R-:W-:-:S05]  /*0860*/  @P0 IMAD.HI.U32 R4, R2, c[0x0][0x558], RZ ;  /* 0x0001560002040a27 */ /* 0x000fca00078e00ff */
[----:B------:R-:W-:-:S05]  /*0870*/  @P0 SHF.R.U32.HI R0, RZ, c[0x0][0x55c], R4 ;  /* 0x00015700ff000a19 */ /* 0x000fca0000011604 */
[----:B------:R-:W-:Y:S02]  /*0880*/  IMAD R4, R0, c[0x0][0x554], RZ ;  /* 0x0001550000047a24 */ /* 0x000fe400078e02ff */
.L_x_2064:
[----:B------:R-:W-:Y:S05]  /*0890*/  BSYNC B0 ;  /* 0x0000000000007941 */ /* 0x000fea0003800000 */
.L_x_2062:
        /* <DEDUP_REMOVED lines=28> */
[----:B------:R-:W-:-:S04]  /*0a60*/  IMAD.HI R5, R5, 0x2aaaaaab, RZ ;  /* 0x2aaaaaab05057827 */ /* 0x000fc800078e02ff */
[----:B------:R-:W-:Y:S01]  /*0a70*/  IMAD R0, R3, c[0x0][0x554], R0 ;  /* 0x0001550003007a24 */ /* 0x000fe200078e0200 */
[----:B------:R-:W-:-:S03]  /*0a80*/  SHF.R.U32.HI R3, RZ, 0x1f, R5 ;  /* 0x0000001fff037819 */ /* 0x000fc60000011605 */
[----:B------:R-:W-:Y:S01]  /*0a90*/  @P0 IMAD.HI.U32 R2, R0, c[0x0][0x54c], RZ ;  /* 0x0001530000020a27 */ /* 0x000fe200078e00ff */
[----:B------:R-:W-:-:S03]  /*0aa0*/  LEA.HI.SX32 R3, R5, R3, 0x1c ;  /* 0x0000000305037211 */ /* 0x000fc600078fe2ff */
[----:B------:R-:W-:Y:S01]  /*0ab0*/  IMAD.MOV.U32 R11, RZ, RZ, R0 ;  /* 0x000000ffff0b7224 */ /* 0x000fe200078e0000 */
[----:B------:R-:W-:Y:S01]  /*0ac0*/  @P0 SHF.R.U32.HI R11, RZ, c[0x0][0x550], R2 ;  /* 0x00015400ff0b0a19 */ /* 0x000fe20000011602 */
[----:B------:R-:W-:Y:S01]  /*0ad0*/  IMAD.MOV.U32 R2, RZ, RZ, RZ ;  /* 0x000000ffff027224 */ /* 0x000fe200078e00ff */
[----:B------:R-:W-:Y:S02]  /*0ae0*/  IMNMX R8, R3, UR4, PT ;  /* 0x0000000403087c17 */ /* 0x000fe4000b800200 */
[----:B------:R-:W-:Y:S01]  /*0af0*/  IADD3 R3, -R11, RZ, RZ ;  /* 0x000000ff0b037210 */ /* 0x000fe20007ffe1ff */
[----:B------:R1:W-:Y:S01]  /*0b00*/  STL [R1+0x5c], R11 ;  /* 0x00005c0b01007387 */ /* 0x0003e20000100800 */
[----:B------:R-:W-:-:S03]  /*0b10*/  ISETP.GE.AND P0, PT, R8, 0x1, PT ;  /* 0x000000010800780c */ /* 0x000fc60003f06270 */
[----:B------:R-:W-:-:S05]  /*0b20*/  IMAD R12, R3, c[0x0][0x548], R0 ;  /* 0x00015200030c7a24 */ /* 0x000fca00078e0200 */
[----:B------:R1:W-:Y:S05]  /*0b30*/  STL [R1+0x58], R12 ;  /* 0x0000580c01007387 */ /* 0x0003ea0000100800 */
[----:B------:R-:W-:Y:S05]  /*0b40*/  @!P0 BRA `(.L_x_2066) ;  /* 0x000001f000008947 */ /* 0x000fea0003800000 */
[----:B------:R-:W-:-:S04]  /*0b50*/  SHF.R.U32.HI R0, RZ, 0x10, R10 ;  /* 0x00000010ff007819 */ /* 0x000fc8000001160a */
        /* <DEDUP_REMOVED lines=8> */
[----:B------:R-:W2:Y:S02]  /*0be0*/  F2I.FTZ.U32.TRUNC.NTZ R3, R2 ;  /* 0x0000000200037305 */ /* 0x000ea4000021f000 */
[----:B--2---:R-:W-:-:S04]  /*0bf0*/  IMAD.MOV R2, RZ, RZ, -R3 ;  /* 0x000000ffff027224 */ /* 0x004fc800078e0a03 */
[----:B------:R-:W-:Y:S01]  /*0c00*/  IMAD.MOV.U32 R6, RZ, RZ, R2 ;  /* 0x000000ffff067224 */ /* 0x000fe200078e0002 */
[----:B------:R-:W-:-:S03]  /*0c10*/  IABS R2, R0 ;  /* 0x0000000000027213 */ /* 0x000fc60000000000 */
[----:B------:R-:W-:Y:S02]  /*0c20*/  IMAD R6, R6, R4, RZ ;  /* 0x0000000406067224 */ /* 0x000fe400078e02ff */
[----:B------:R-:W-:Y:S02]  /*0c30*/  IMAD.MOV R7, RZ, RZ, -R2 ;  /* 0x000000ffff077224 */ /* 0x000fe400078e0a02 */
[----:B------:R-:W-:-:S04]  /*0c40*/  IMAD.MOV.U32 R2, RZ, RZ, RZ ;  /* 0x000000ffff027224 */ /* 0x000fc800078e00ff */
        /* <DEDUP_REMOVED lines=15> */
.L_x_2066:
[----:B------:R-:W-:Y:S05]  /*0d40*/  BSYNC B0 ;  /* 0x0000000000007941 */ /* 0x000fea0003800000 */
.L_x_2065:
[----:B------:R-:W-:Y:S01]  /*0d50*/  LOP3.LUT R0, R10, 0xffff, RZ, 0xc0, !PT ;  /* 0x0000ffff0a007812 */ /* 0x000fe200078ec0ff */
[----:B------:R-:W-:Y:S01]  /*0d60*/  CS2R R16, SRZ ;  /* 0x0000000000107805 */ /* 0x000fe2000001ff00 */
[----:B------:R-:W-:Y:S01]  /*0d70*/  CS2R R98, SRZ ;  /* 0x0000000000627805 */ /* 0x000fe2000001ff00 */
[----:B------:R-:W-:Y:S01]  /*0d80*/  CS2R R96, SRZ ;  /* 0x0000000000607805 */ /* 0x000fe2000001ff00 */
        /* <DEDUP_REMOVED lines=53> */
[----:B--2---:R-:W-:Y:S01]  /*10e0*/  ISETP.NE.U32.AND P0, PT, RZ, c[0x0][0x340], PT ;  /* 0x0000d000ff007a0c */ /* 0x004fe20003f05070 */
[----:B------:R-:W2:Y:S04]  /*10f0*/  LDL.64 R4, [R1+0x18] ;  /* 0x0000180001047983 */ /* 0x000ea80000100a00 */
[----:B------:R3:W2:Y:S01]  /*1100*/  LDL.64 R200, [R1+0x18] ;  /* 0x0000180001c87983 */ /* 0x0006a20000100a00 */
[----:B------:R-:W-:-:S03]  /*1110*/  ISETP.NE.AND.EX P0, PT, RZ, c[0x0][0x344], PT, P0 ;  /* 0x0000d100ff007a0c */ /* 0x000fc60003f05300 */
[----:B------:R-:W4:Y:S04]  /*1120*/  LDL R143, [R1+0x20] ;  /* 0x00002000018f7983 */ /* 0x000f280000100800 */
[----:B------:R-:W5:Y:S04]  /*1130*/  LDL R142, [R1+0x14] ;  /* 0x00001400018e7983 */ /* 0x000f680000100800 */
[----:B------:R-:W1:Y:S02]  /*1140*/  S2R R13, SR_TID.X ;  /* 0x00000000000d7919 */ /* 0x000e640000002100 */
[----:B------:R-:W-:-:S05]  /*1150*/  @P0 MOV R2, 0x4 ;  /* 0x0000000400020802 */ /* 0x000fca0000000f00 */
[----:B------:R-:W-:-:S05]  /*1160*/  @P0 IMAD.WIDE R2, R11, R2, c[0x0][0x340] ;  /* 0x0000d0000b020625 */ /* 0x000fca00078e0202 */
[----:B------:R3:W4:Y:S01]  /*1170*/  @P0 LDG.E R9, [R2.64] ;  /* 0x0000000602090981 */ /* 0x000722000c1e1900 */
[----:B-1----:R-:W-:-:S04]  /*1180*/  SHF.R.S32.HI R26, RZ, 0x1f, R13 ;  /* 0x0000001fff1a7819 */ /* 0x002fc8000001140d */
[----:B------:R-:W-:-:S04]  /*1190*/  LEA.HI R26, R26, R13, RZ, 0x3 ;  /* 0x0000000d1a1a7211 */ /* 0x000fc800078f18ff */
[----:B------:R-:W-:-:S04]  /*11a0*/  SHF.R.S32.HI R26, RZ, 0x3, R26 ;  /* 0x00000003ff1a7819 */ /* 0x000fc8000001141a */
[----:B------:R-:W-:-:S05]  /*11b0*/  SHF.R.S32.HI R0, RZ, 0x1f, R26 ;  /* 0x0000001fff007819 */ /* 0x000fca000001141a */
[C---:B---3--:R-:W-:Y:S02]  /*11c0*/  IMAD R2, R0.reuse, c[0x0][0x1e0], RZ ;  /* 0x0000780000027a24 */ /* 0x048fe400078e02ff */
[----:B------:R-:W-:Y:S01]  /*11d0*/  IMAD R0, R0, c[0x0][0x208], RZ ;  /* 0x0000820000007a24 */ /* 0x000fe200078e02ff */
[----:B------:R-:W-:Y:S01]  /*11e0*/  SHF.R.S32.HI R10, RZ, 0x1f, R12 ;  /* 0x0000001fff0a7819 */ /* 0x000fe2000001140c */
[C---:B------:R-:W-:Y:S02]  /*11f0*/  IMAD R6, R26.reuse, c[0x0][0x1e4], R2 ;  /* 0x000079001a067a24 */ /* 0x040fe400078e0202 */
[----:B------:R-:W-:Y:S01]  /*1200*/  IMAD R0, R26, c[0x0][0x20c], R0 ;  /* 0x000083001a007a24 */ /* 0x000fe200078e0200 */
[----:B------:R-:W-:Y:S01]  /*1210*/  SHF.R.S32.HI R8, RZ, 0x1f, R11 ;  /* 0x0000001fff087819 */ /* 0x000fe2000001140b */
[----:B------:R-:W-:Y:S01]  /*1220*/  WARPSYNC 0xffffffff ;  /* 0xffffffff00007948 */ /* 0x000fe20003800000 */
[----:B------:R-:W-:Y:S02]  /*1230*/  IADD3 R188, R209, R214, RZ ;  /* 0x000000d6d1bc7210 */ /* 0x000fe40007ffe0ff */
[----:B--2---:R-:W-:-:S04]  /*1240*/  MOV R200, R4 ;  /* 0x0000000400c87202 */ /* 0x004fc80000000f00 */
[----:B------:R-:W-:-:S05]  /*1250*/  SHF.R.S32.HI R201, RZ, 0x1f, R200 ;  /* 0x0000001fffc97819 */ /* 0x000fca00000114c8 */
[----:B------:R-:W-:-:S04]  /*1260*/  IMAD.WIDE.U32 R4, R26, c[0x0][0x1e0], R200 ;  /* 0x000078001a047a25 */ /* 0x000fc800078e00c8 */
[----:B------:R-:W-:Y:S01]  /*1270*/  IMAD.WIDE.U32 R2, R26, c[0x0][0x208], R200 ;  /* 0x000082001a027a25 */ /* 0x000fe200078e00c8 */
[----:B------:R-:W-:-:S03]  /*1280*/  IADD3 R5, R5, R6, RZ ;  /* 0x0000000605057210 */ /* 0x000fc60007ffe0ff */
[----:B------:R-:W-:Y:S02]  /*1290*/  IMAD.IADD R3, R3, 0x1, R0 ;  /* 0x0000000103037824 */ /* 0x000fe400078e0200 */
[C---:B------:R-:W-:Y:S02]  /*12a0*/  IMAD R6, R10.reuse, c[0x0][0x1e8], RZ ;  /* 0x00007a000a067a24 */ /* 0x040fe400078e02ff */
[----:B------:R-:W-:Y:S02]  /*12b0*/  IMAD R0, R10, c[0x0][0x210], RZ ;  /* 0x000084000a007a24 */ /* 0x000fe400078e02ff */
[C---:B------:R-:W-:Y:S02]  /*12c0*/  IMAD R6, R12.reuse, c[0x0][0x1ec], R6 ;  /* 0x00007b000c067a24 */ /* 0x040fe400078e0206 */
[----:B------:R-:W-:-:S04]  /*12d0*/  IMAD.WIDE.U32 R4, R12, c[0x0][0x1e8], R4 ;  /* 0x00007a000c047a25 */ /* 0x000fc800078e0004 */
[C---:B------:R-:W-:Y:S02]  /*12e0*/  IMAD R0, R12.reuse, c[0x0][0x214], R0 ;  /* 0x000085000c007a24 */ /* 0x040fe400078e0200 */
[----:B------:R-:W-:Y:S01]  /*12f0*/  IMAD.WIDE.U32 R2, R12, c[0x0][0x210], R2 ;  /* 0x000084000c027a25 */ /* 0x000fe200078e0002 */
[----:B------:R-:W-:-:S04]  /*1300*/  IADD3 R7, R5, R6, RZ ;  /* 0x0000000605077210 */ /* 0x000fc80007ffe0ff */
[----:B------:R-:W-:Y:S01]  /*1310*/  IADD3 R5, R3, R0, RZ ;  /* 0x0000000003057210 */ /* 0x000fe20007ffe0ff */
[----:B------:R-:W-:Y:S01]  /*1320*/  IMAD.MOV.U32 R6, RZ, RZ, R4 ;  /* 0x000000ffff067224 */ /* 0x000fe200078e0004 */
[----:B----4-:R-:W-:Y:S01]  /*1330*/  @P0 SHF.R.S32.HI R3, RZ, 0x1f, R9 ;  /* 0x0000001fff030819 */ /* 0x010fe20000011409 */
[----:B------:R-:W-:Y:S01]  /*1340*/  @!P0 IMAD.MOV.U32 R3, RZ, RZ, R8 ;  /* 0x000000ffff038224 */ /* 0x000fe200078e0008 */
[----:B------:R-:W-:Y:S02]  /*1350*/  MOV R4, R2 ;  /* 0x0000000200047202 */ /* 0x000fe40000000f00 */
[----:B------:R-:W-:Y:S01]  /*1360*/  @P0 MOV R2, R9 ;  /* 0x0000000900020202 */ /* 0x000fe20000000f00 */
[C---:B------:R-:W-:Y:S01]  /*1370*/  IMAD R0, R3.reuse, c[0x0][0x1f0], RZ ;  /* 0x00007c0003007a24 */ /* 0x040fe200078e02ff */
[----:B------:R-:W-:Y:S01]  /*1380*/  @!P0 MOV R2, R11 ;  /* 0x0000000b00028202 */ /* 0x000fe20000000f00 */
[----:B------:R-:W-:-:S04]  /*1390*/  IMAD R3, R3, c[0x0][0x218], RZ ;  /* 0x0000860003037a24 */ /* 0x000fc800078e02ff */
[----:B------:R-:W-:-:S04]  /*13a0*/  IMAD.WIDE.U32 R22, R2, c[0x0][0x1f0], R6 ;  /* 0x00007c0002167a25 */ /* 0x000fc800078e0006 */
[----:B------:R-:W-:-:S04]  /*13b0*/  IMAD.WIDE.U32 R24, R2, c[0x0][0x218], R4 ;  /* 0x0000860002187a25 */ /* 0x000fc800078e0004 */
[C---:B------:R-:W-:Y:S02]  /*13c0*/  IMAD R0, R2.reuse, c[0x0][0x1f4], R0 ;  /* 0x00007d0002007a24 */ /* 0x040fe400078e0200 */
[----:B------:R-:W-:Y:S01]  /*13d0*/  IMAD R2, R2, c[0x0][0x21c], R3 ;  /* 0x0000870002027a24 */ /* 0x000fe200078e0203 */
[----:B------:R1:W-:Y:S02]  /*13e0*/  STL [R1+0x1c], R201 ;  /* 0x00001cc901007387 */ /* 0x0003e40000100800 */
[----:B------:R-:W-:Y:S02]  /*13f0*/  IADD3 R20, R23, R0, RZ ;  /* 0x0000000017147210 */ /* 0x000fe40007ffe0ff */
[----:B------:R-:W-:Y:S01]  /*1400*/  IADD3 R21, R25, R2, RZ ;  /* 0x0000000219157210 */ /* 0x000fe20007ffe0ff */
[----:B------:R1:W-:Y:S04]  /*1410*/  STL.64 [R1+0x48], R22 ;  /* 0x0000481601007387 */ /* 0x0003e80000100a00 */
[----:B------:R1:W-:Y:S04]  /*1420*/  STL.64 [R1+0x40], R24 ;  /* 0x0000401801007387 */ /* 0x0003e80000100a00 */
[----:B------:R1:W-:Y:S04]  /*1430*/  STL [R1+0x50], R21 ;  /* 0x0000501501007387 */ /* 0x0003e80000100800 */
[----:B------:R1:W-:Y:S01]  /*1440*/  STL [R1+0x54], R20 ;  /* 0x0000541401007387 */ /* 0x0003e20000100800 */
[----:B-----5:R-:W-:-:S02]  /*1450*/  SHF.R.S32.HI R17, RZ, 0x1f, R142 ;  /* 0x0000001fff117819 */ /* 0x020fc4000001148e */
[----:B------:R-:W-:Y:S02]  /*1460*/  SHF.R.S32.HI R16, RZ, 0x1f, R143 ;  /* 0x0000001fff107819 */ /* 0x000fe4000001148f */
[----:B------:R-:W2:Y:S01]  /*1470*/  LDL R19, [R1+0x24] ;  /* 0x0000240001137983 */ /* 0x000ea20000100800 */
[----:B------:R-:W-:Y:S01]  /*1480*/  SHF.R.S32.HI R141, RZ, 0x1f, R13 ;  /* 0x0000001fff8d7819 */ /* 0x000fe2000001140d */
[----:B------:R-:W-:Y:S02]  /*1490*/  IMAD R5, R10, c[0x0][0x1b8], RZ ;  /* 0x00006e000a057a24 */ /* 0x000fe400078e02ff */
[----:B------:R-:W-:Y:S01]  /*14a0*/  IMAD.WIDE.U32 R2, R12, c[0x0][0x1b8], RZ ;  /* 0x00006e000c027a25 */ /* 0x000fe200078e00ff */
[----:B------:R-:W-:-:S03]  /*14b0*/  LEA.HI R141, R141, R13, RZ, 0x3 ;  /* 0x0000000d8d8d7211 */ /* 0x000fc600078f18ff */
[----:B------:R-:W-:Y:S01]  /*14c0*/  IMAD R5, R12, c[0x0][0x1bc], R5 ;  /* 0x00006f000c057a24 */ /* 0x000fe200078e0205 */
[----:B------:R-:W-:Y:S01]  /*14d0*/  LOP3.LUT R141, R141, 0xfffffff8, RZ, 0xc0, !PT ;  /* 0xfffffff88d8d7812 */ /* 0x000fe200078ec0ff */
[----:B------:R-:W-:Y:S02]  /*14e0*/  IMAD R6, R8, c[0x0][0x1c0], RZ ;  /* 0x0000700008067a24 */ /* 0x000fe400078e02ff */
[----:B------:R-:W-:Y:S02]  /*14f0*/  IMAD.IADD R3, R3, 0x1, R5 ;  /* 0x0000000103037824 */ /* 0x000fe400078e0205 */
[----:B------:R-:W-:Y:S02]  /*1500*/  IMAD.IADD R141, R13, 0x1, -R141 ;  /* 0x000000010d8d7824 */ /* 0x000fe400078e0a8d */
[----:B------:R-:W-:-:S04]  /*1510*/  IMAD.WIDE.U32 R2, R11, c[0x0][0x1c0], R2 ;  /* 0x000070000b027a25 */ /* 0x000fc800078e0002 */
[----:B------:R-:W-:-:S04]  /*1520*/  IMAD R4, R141, 0x20, R26 ;  /* 0x000000208d047824 */ /* 0x000fc800078e021a */
[----:B------:R-:W-:-:S04]  /*1530*/  IMAD.IADD R4, R140, 0x1, R4 ;  /* 0x000000018c047824 */ /* 0x000fc800078e0204 */
[----:B------:R-:W-:-:S04]  /*1540*/  @P2 IMAD.HI.U32 R7, R4, c[0x0][0x2c8], RZ ;  /* 0x0000b20004072a27 */ /* 0x000fc800078e00ff */
[----:B------:R-:W-:Y:S01]  /*1550*/  IMAD.MOV.U32 R0, RZ, RZ, R4 ;  /* 0x000000ffff007224 */ /* 0x000fe200078e0004 */
[----:B------:R-:W-:Y:S01]  /*1560*/  @P2 SHF.R.U32.HI R0, RZ, c[0x0][0x2cc], R7 ;  /* 0x0000b300ff002a19 */ /* 0x000fe20000011607 */
[----:B------:R-:W-:-:S03]  /*1570*/  IMAD R7, R11, c[0x0][0x1c4], R6 ;  /* 0x000071000b077a24 */ /* 0x000fc600078e0206 */
[--C-:B------:R-:W-:Y:S01]  /*1580*/  SHF.R.S32.HI R6, RZ, 0x1f, R0.reuse ;  /* 0x0000001fff067819 */ /* 0x100fe20000011400 */
[----:B------:R-:W-:-:S04]  /*1590*/  IMAD.MOV R5, RZ, RZ, -R0 ;  /* 0x000000ffff057224 */ /* 0x000fc800078e0a00 */
[----:B------:R-:W-:Y:S02]  /*15a0*/  IMAD R4, R5, c[0x0][0x2c4], R4 ;  /* 0x0000b10005047a24 */ /* 0x000fe400078e0204 */
[----:B------:R-:W-:Y:S02]  /*15b0*/  IMAD R5, R6, c[0x0][0x1b0], RZ ;  /* 0x00006c0006057a24 */ /* 0x000fe400078e02ff */
[----:B------:R-:W-:Y:S02]  /*15c0*/  IMAD.IADD R3, R3, 0x1, R7 ;  /* 0x0000000103037824 */ /* 0x000fe400078e0207 */
[C---:B------:R-:W-:Y:S01]  /*15d0*/  IMAD R6, R0.reuse, c[0x0][0x1b4], R5 ;  /* 0x00006d0000067a24 */ /* 0x040fe200078e0205 */
[----:B------:R-:W-:Y:S01]  /*15e0*/  SHF.R.S32.HI R5, RZ, 0x1f, R4 ;  /* 0x0000001fff057819 */ /* 0x000fe20000011404 */
[----:B------:R-:W-:-:S04]  /*15f0*/  IMAD.WIDE.U32 R2, R0, c[0x0][0x1b0], R2 ;  /* 0x00006c0000027a25 */ /* 0x000fc800078e0002 */
[----:B------:R-:W-:Y:S02]  /*1600*/  IMAD R0, R5, c[0x0][0x1a8], RZ ;  /* 0x00006a0005007a24 */ /* 0x000fe400078e02ff */
[----:B------:R-:W-:Y:S02]  /*1610*/  IMAD.IADD R3, R3, 0x1, R6 ;  /* 0x0000000103037824 */ /* 0x000fe400078e0206 */
[C---:B------:R-:W-:Y:S02]  /*1620*/  IMAD R0, R4.reuse, c[0x0][0x1ac], R0 ;  /* 0x00006b0004007a24 */ /* 0x040fe400078e0200 */
[----:B------:R-:W-:-:S04]  /*1630*/  IMAD.WIDE.U32 R2, R4, c[0x0][0x1a8], R2 ;  /* 0x00006a0004027a25 */ /* 0x000fc800078e0002 */
[----:B------:R-:W-:Y:S01]  /*1640*/  IMAD.IADD R12, R3, 0x1, R0 ;  /* 0x00000001030c7824 */ /* 0x000fe200078e0200 */
[----:B------:R-:W-:-:S04]  /*1650*/  LEA R0, P0, R2, c[0x0][0x160], 0x1 ;  /* 0x0000580002007a11 */ /* 0x000fc800078008ff */
[----:B------:R-:W-:Y:S02]  /*1660*/  LEA.HI.X R12, R2, c[0x0][0x164], R12, 0x1, P0 ;  /* 0x00005900020c7a11 */ /* 0x000fe400000f0c0c */
[----:B------:R-:W3:Y:S04]  /*1670*/  SHFL.IDX PT, R2, R0, RZ, 0x181f ;  /* 0x00181fff00027589 */ /* 0x000ee800000e0000 */
[----:B------:R-:W4:Y:S01]  /*1680*/  SHFL.IDX PT, R3, R12, RZ, 0x181f ;  /* 0x00181fff0c037589 */ /* 0x000f2200000e0000 */
[----:B------:R-:W-:Y:S02]  /*1690*/  IMAD R18, R18, c[0x0][0x168], RZ ;  /* 0x00005a0012127a24 */ /* 0x000fe400078e02ff */
[----:B------:R-:W-:Y:S01]  /*16a0*/  IMAD.IADD R11, R26, 0x1, R140 ;  /* 0x000000011a0b7824 */ /* 0x000fe200078e028c */
[----:B------:R-:W5:Y:S04]  /*16b0*/  SHFL.IDX PT, R6, R0, 0x1, 0x181f ;  /* 0x00381f0000067f89 */ /* 0x000f6800000e0000 */
[----:B------:R-:W-:-:S02]  /*16c0*/  ISETP.GE.AND P5, PT, R11, R18, PT ;  /* 0x000000120b00720c */ /* 0x000fc40003fa6270 */
[----:B------:R-:W-:Y:S01]  /*16d0*/  ISETP.GE.AND P6, PT, R200, c[0x0][0x198], PT ;  /* 0x00006600c8007a0c */ /* 0x000fe20003fc6270 */
[----:B------:R-:W1:Y:S01]  /*16e0*/  SHFL.IDX PT, R7, R12, 0x1, 0x181f ;  /* 0x00381f000c077f89 */ /* 0x000e6200000e0000 */
[----:B------:R-:W-:Y:S02]  /*16f0*/  IADD3 R9, R11, 0x20, RZ ;  /* 0x000000200b097810 */ /* 0x000fe40007ffe0ff */
[----:B------:R-:W-:Y:S02]  /*1700*/  ISETP.GE.AND P3, PT, R143, c[0x0][0x198], PT ;  /* 0x000066008f007a0c */ /* 0x000fe40003f66270 */
[----:B------:R-:W-:Y:S01]  /*1710*/  ISETP.GE.AND P1, PT, R142, c[0x0][0x198], PT ;  /* 0x000066008e007a0c */ /* 0x000fe20003f26270 */
[----:B------:R-:W-:Y:S01]  /*1720*/  BAR.SYNC.DEFER_BLOCKING 0x0 ;  /* 0x0000000000007b1d */ /* 0x000fe20000010000 */
[----:B------:R-:W-:-:S03]  /*1730*/  ISETP.GE.AND P4, PT, R9, R18, PT ;  /* 0x000000120900720c */ /* 0x000fc60003f86270 */
[----:B---3--:R-:W-:Y:S01]  /*1740*/  @!P5 LEA R8, P0, R143, R2, 0x1 ;  /* 0x000000028f08d211 */ /* 0x008fe200078008ff */
[----:B----4-:R-:W-:-:S03]  /*1750*/  @!P5 IMAD.WIDE R4, R200, 0x2, R2 ;  /* 0x00000002c804d825 */ /* 0x010fc600078e0202 */
[----:B------:R-:W-:Y:S02]  /*1760*/  @!P5 LEA.HI.X R9, R143, R3, R16, 0x1, P0 ;  /* 0x000000038f09d211 */ /* 0x000fe400000f0c10 */
[----:B------:R-:W-:-:S04]  /*1770*/  @!P5 LEA R2, P0, R142, R2, 0x1 ;  /* 0x000000028e02d211 */ /* 0x000fc800078008ff */
[----:B------:R-:W-:Y:S02]  /*1780*/  @!P5 LEA.HI.X R3, R142, R3, R17, 0x1, P0 ;  /* 0x000000038e03d211 */ /* 0x000fe400000f0c11 */
[----:B-----5:R-:W-:Y:S02]  /*1790*/  @!P4 LEA R10, P0, R143, R6, 0x1 ;  /* 0x000000068f0ac211 */ /* 0x020fe400078008ff */
[----:B------:R-:W-:Y:S01]  /*17a0*/  IADD3 R13, R11, 0x60, RZ ;  /* 0x000000600b0d7810 */ /* 0x000fe20007ffe0ff */
[----:B-1----:R-:W-:-:S04]  /*17b0*/  @!P4 IMAD.WIDE R14, R200, 0x2, R6 ;  /* 0x00000002c80ec825 */ /* 0x002fc800078e0206 */
[----:B------:R-:W-:-:S04]  /*17c0*/  IMAD.MOV.U32 R100, RZ, RZ, -0x60 ;  /* 0xffffffa0ff647424 */ /* 0x000fc800078e00ff */
[----:B------:R-:W-:Y:S02]  /*17d0*/  IMAD R100, R207, R100, 0x60 ;  /* 0x00000060cf647424 */ /* 0x000fe400078e0264 */
[----:B------:R-:W-:Y:S02]  /*17e0*/  IMAD.MOV.U32 R23, RZ, RZ, R20 ;  /* 0x000000ffff177224 */ /* 0x000fe400078e0014 */
[----:B------:R-:W-:Y:S01]  /*17f0*/  IMAD.MOV.U32 R20, RZ, RZ, c[0x0][0x1e0] ;  /* 0x00007800ff147624 */ /* 0x000fe200078e00ff */
[----:B------:R-:W-:Y:S01]  /*1800*/  @!PT LDS RZ, [RZ] ;  /* 0x00000000fffff984 */ /* 0x000fe20000000800 */
[----:B------:R-:W-:Y:S01]  /*1810*/  @!PT LDS RZ, [RZ] ;  /* 0x00000000fffff984 */ /* 0x000fe20000000800 */
[----:B------:R-:W-:Y:S01]  /*1820*/  @!PT LDS RZ, [RZ] ;  /* 0x00000000fffff984 */ /* 0x000fe20000000800 */
[----:B--2---:R1:W-:Y:S04]  /*1830*/  @!P5 LDGSTS.E.BYPASS.LTC128B.128 [R19+0x100], [R4.64], !P6 ;  /* 0x001000000413dfae */ /* 0x0043e8000f101d46 */
[----:B------:R2:W-:Y:S04]  /*1840*/  @!P5 LDGSTS.E.BYPASS.LTC128B.128 [R19+0x4100], [R8.64], !P3 ;  /* 0x041000000813dfae */ /* 0x0005e8000d901d46 */
[----:B------:R3:W-:Y:S04]  /*1850*/  @!P5 LDGSTS.E.BYPASS.LTC128B.128 [R19+0x8100], [R2.64], !P1 ;  /* 0x081000000213dfae */ /* 0x0007e8000c901d46 */
[----:B------:R4:W-:Y:S04]  /*1860*/  @!P4 LDGSTS.E.BYPASS.LTC128B.128 [R19+0x1100], [R14.64], !P6 ;  /* 0x011000000e13cfae */ /* 0x0009e8000f101d46 */
[----:B-1----:R-:W1:Y:S04]  /*1870*/  SHFL.IDX PT, R4, R0, 0x2, 0x181f ;  /* 0x00581f0000047f89 */ /* 0x002e6800000e0000 */
[----:B------:R-:W5:Y:S01]  /*1880*/  SHFL.IDX PT, R5, R12, 0x2, 0x181f ;  /* 0x00581f000c057f89 */ /* 0x000f6200000e0000 */
[----:B--2---:R-:W-:-:S03]  /*1890*/  IADD3 R8, R11, 0x40, RZ ;  /* 0x000000400b087810 */ /* 0x004fc60007ffe0ff */
[----:B---3--:R-:W2:Y:S01]  /*18a0*/  SHFL.IDX PT, R2, R0, 0x3, 0x181f ;  /* 0x00781f0000027f89 */ /* 0x008ea200000e0000 */
[----:B------:R-:W-:Y:S02]  /*18b0*/  ISETP.GE.AND P5, PT, R8, R18, PT ;  /* 0x000000120800720c */ /* 0x000fe40003fa6270 */
[----:B------:R-:W-:Y:S01]  /*18c0*/  @!P4 LEA.HI.X R11, R143, R7, R16, 0x1, P0 ;  /* 0x000000078f0bc211 */ /* 0x000fe200000f0c10 */
[----:B------:R3:W1:Y:S01]  /*18d0*/  SHFL.IDX PT, R3, R12, 0x3, 0x181f ;  /* 0x00781f000c037f89 */ /* 0x00066200000e0000 */
[----:B------:R-:W-:-:S03]  /*18e0*/  @!P4 LEA R8, P0, R142, R6, 0x1 ;  /* 0x000000068e08c211 */ /* 0x000fc600078008ff */
[----:B------:R1:W-:Y:S01]  /*18f0*/  @!P4 LDGSTS.E.BYPASS.LTC128B.128 [R19+0x5100], [R10.64], !P3 ;  /* 0x051000000a13cfae */ /* 0x0003e2000d901d46 */
[----:B------:R-:W-:Y:S02]  /*1900*/  @!P4 LEA.HI.X R9, R142, R7, R17, 0x1, P0 ;  /* 0x000000078e09c211 */ /* 0x000fe400000f0c11 */
[----:B------:R-:W-:-:S03]  /*1910*/  ISETP.GE.AND P0, PT, R13, R18, PT ;  /* 0x000000120d00720c */ /* 0x000fc60003f06270 */
[----:B------:R2:W-:Y:S01]  /*1920*/  @!P4 LDGSTS.E.BYPASS.LTC128B.128 [R19+0x9100], [R8.64], !P1 ;  /* 0x091000000813cfae */ /* 0x0005e2000c901d46 */
[----:B------:R-:W-:Y:S02]  /*1930*/  IADD3 R18, R207, -0x1, RZ ;  /* 0xffffffffcf127810 */ /* 0x000fe40007ffe0ff */
[----:B-1----:R-:W-:-:S04]  /*1940*/  @!P5 LEA R10, P4, R143, R4, 0x1 ;  /* 0x000000048f0ad211 */ /* 0x002fc800078808ff */
[----:B-----5:R-:W-:Y:S02]  /*1950*/  @!P5 LEA.HI.X R11, R143, R5, R16, 0x1, P4 ;  /* 0x000000058f0bd211 */ /* 0x020fe400020f0c10 */
[----:B--2---:R-:W-:Y:S01]  /*1960*/  @!P5 LEA R8, P4, R142, R4, 0x1 ;  /* 0x000000048e08d211 */ /* 0x004fe200078808ff */
[----:B---3--:R-:W-:-:S03]  /*1970*/  @!P5 IMAD.WIDE R12, R200, 0x2, R4 ;  /* 0x00000002c80cd825 */ /* 0x008fc600078e0204 */
[C---:B------:R-:W-:Y:S02]  /*1980*/  @!P5 LEA.HI.X R9, R142.reuse, R5, R17, 0x1, P4 ;  /* 0x000000058e09d211 */ /* 0x040fe400020f0c11 */
[CC--:B------:R-:W-:Y:S01]  /*1990*/  @!P0 LEA R6, P4, R143.reuse, R2.reuse, 0x1 ;  /* 0x000000028f068211 */ /* 0x0c0fe200078808ff */
[----:B------:R1:W-:Y:S03]  /*19a0*/  @!P5 LDGSTS.E.BYPASS.LTC128B.128 [R19+0x2100], [R12.64], !P6 ;  /* 0x021000000c13dfae */ /* 0x0003e6000f101d46 */
[----:B------:R-:W-:Y:S01]  /*19b0*/  @!P0 LEA.HI.X R7, R143, R3, R16, 0x1, P4 ;  /* 0x000000038f078211 */ /* 0x000fe200020f0c10 */
[----:B------:R2:W-:Y:S01]  /*19c0*/  @!P5 LDGSTS.E.BYPASS.LTC128B.128 [R19+0x6100], [R10.64], !P3 ;  /* 0x061000000a13dfae */ /* 0x0005e2000d901d46 */
[----:B------:R-:W-:-:S03]  /*19d0*/  @!P0 LEA R4, P4, R142, R2, 0x1 ;  /* 0x000000028e048211 */ /* 0x000fc600078808ff */
[----:B------:R3:W-:Y:S01]  /*19e0*/  @!P5 LDGSTS.E.BYPASS.LTC128B.128 [R19+0xa100], [R8.64], !P1 ;  /* 0x0a1000000813dfae */ /* 0x0007e2000c901d46 */
[----:B------:R-:W-:Y:S01]  /*19f0*/  @!P0 LEA.HI.X R5, R142, R3, R17, 0x1, P4 ;  /* 0x000000038e058211 */ /* 0x000fe200020f0c11 */
[----:B------:R-:W-:-:S05]  /*1a00*/  @!P0 IMAD.WIDE R2, R200, 0x2, R2 ;  /* 0x00000002c8028825 */ /* 0x000fca00078e0202 */
[----:B------:R5:W-:Y:S04]  /*1a10*/  @!P0 LDGSTS.E.BYPASS.LTC128B.128 [R19+0x3100], [R2.64], !P6 ;  /* 0x0310000002138fae */ /* 0x000be8000f101d46 */
[----:B------:R4:W-:Y:S04]  /*1a20*/  @!P0 LDGSTS.E.BYPASS.LTC128B.128 [R19+0x7100], [R6.64], !P3 ;  /* 0x0710000006138fae */ /* 0x0009e8000d901d46 */
[----:B------:R4:W-:Y:S01]  /*1a30*/  @!P0 LDGSTS.E.BYPASS.LTC128B.128 [R19+0xb100], [R4.64], !P1 ;  /* 0x0b10000004138fae */ /* 0x0009e2000c901d46 */
[----:B-1----:R-:W-:-:S03]  /*1a40*/  IMAD.WIDE.U32 R12, R20, 0x40, RZ ;  /* 0x00000040140c7825 */ /* 0x002fc600078e00ff */
[----:B------:R-:W0:Y:S01]  /*1a50*/  LDGDEPBAR ;  /* 0x00000000000079af */ /* 0x000e220000000000 */
[----:B--2---:R-:W-:Y:S02]  /*1a60*/  SHF.R.S32.HI R10, RZ, 0x1f, R18 ;  /* 0x0000001fff0a7819 */ /* 0x004fe40000011412 */
[----:B---3--:R-:W-:-:S03]  /*1a70*/  IADD3 R8, R100, c[0x0][0x1d0], -R26 ;  /* 0x0000740064087a10 */ /* 0x008fc60007ffe81a */
[----:B------:R-:W-:Y:S01]  /*1a80*/  IMAD R0, R10, c[0x0][0x1e0], RZ ;  /* 0x000078000a007a24 */ /* 0x000fe200078e02ff */
[----:B------:R-:W-:-:S03]  /*1a90*/  ISETP.GE.AND P6, PT, R8, 0x21, PT ;  /* 0x000000210800780c */ /* 0x000fc60003fc6270 */
[C---:B------:R-:W-:Y:S02]  /*1aa0*/  IMAD R0, R18.reuse, c[0x0][0x1e4], R0 ;  /* 0x0000790012007a24 */ /* 0x040fe400078e0200 */
[----:B-----5:R-:W-:Y:S01]  /*1ab0*/  IMAD.WIDE.U32 R2, R18, c[0x0][0x1e0], RZ ;  /* 0x0000780012027a25 */ /* 0x020fe200078e00ff */
[----:B------:R-:W-:-:S03]  /*1ac0*/  ISETP.GE.AND P4, PT, R8, 0x1, PT ;  /* 0x000000010800780c */ /* 0x000fc60003f86270 */
[----:B------:R-:W-:Y:S02]  /*1ad0*/  IMAD.IADD R0, R3, 0x1, R0 ;  /* 0x0000000103007824 */ /* 0x000fe400078e0200 */
[----:B------:R-:W-:-:S04]  /*1ae0*/  IMAD.WIDE.U32 R2, R2, 0x60, R22 ;  /* 0x0000006002027825 */ /* 0x000fc800078e0016 */
[----:B------:R-:W-:Y:S01]  /*1af0*/  IMAD R0, R0, 0x60, RZ ;  /* 0x0000006000007824 */ /* 0x000fe200078e02ff */
[----:B------:R-:W-:Y:S01]  /*1b00*/  ISETP.GE.AND P5, PT, R8, 0x41, PT ;  /* 0x000000410800780c */ /* 0x000fe20003fa6270 */
[----:B------:R-:W-:Y:S02]  /*1b10*/  IMAD.MOV.U32 R9, RZ, RZ, c[0x0][0x1e4] ;  /* 0x00007900ff097624 */ /* 0x000fe400078e00ff */
[----:B------:R-:W-:Y:S01]  /*1b20*/  IMAD.IADD R0, R3, 0x1, R0 ;  /* 0x0000000103007824 */ /* 0x000fe200078e0200 */
[----:B------:R-:W-:Y:S02]  /*1b30*/  @P6 LEA R3, P0, R20, R2, 0x5 ;  /* 0x0000000214036211 */ /* 0x000fe400078028ff */
[----:B----4-:R-:W-:Y:S02]  /*1b40*/  @P4 LEA R6, P1, R2, c[0x0][0x1c8], 0x1 ;  /* 0x0000720002064a11 */ /* 0x010fe400078208ff */
[----:B------:R-:W-:Y:S02]  /*1b50*/  @P4 ISETP.GE.AND P3, PT, R200, c[0x0][0x1d4], PT ;  /* 0x00007500c8004a0c */ /* 0x000fe40003f66270 */
[----:B------:R-:W-:-:S02]  /*1b60*/  @P6 LEA.HI.X R5, R20, R0, R9, 0x5, P0 ;  /* 0x0000000014056211 */ /* 0x000fc400000f2c09 */
[----:B------:R-:W-:Y:S02]  /*1b70*/  @P4 ISETP.GE.AND P0, PT, R143, c[0x0][0x1d4], PT ;  /* 0x000075008f004a0c */ /* 0x000fe40003f06270 */
[----:B------:R-:W-:Y:S02]  /*1b80*/  @P4 LEA.HI.X R7, R2, c[0x0][0x1cc], R0, 0x1, P1 ;  /* 0x0000730002074a11 */ /* 0x000fe400008f0c00 */
[----:B------:R-:W-:-:S04]  /*1b90*/  @P6 LEA R4, P1, R3, c[0x0][0x1c8], 0x1 ;  /* 0x0000720003046a11 */ /* 0x000fc800078208ff */
[----:B------:R-:W-:Y:S01]  /*1ba0*/  @P6 LEA.HI.X R5, R3, c[0x0][0x1cc], R5, 0x1, P1 ;  /* 0x0000730003056a11 */ /* 0x000fe200008f0c05 */
[----:B------:R1:W-:Y:S01]  /*1bb0*/  @P4 LDGSTS.E.BYPASS.LTC128B.128 [R19+0x12100], [R6.64], !P3 ;  /* 0x1210000006134fae */ /* 0x0003e2000d901d46 */
[----:B------:R-:W-:Y:S01]  /*1bc0*/  @P5 IADD3 R3, P1, R2, R12, RZ ;  /* 0x0000000c02035210 */ /* 0x000fe20007f3e0ff */
[----:B------:R-:W-:Y:S02]  /*1bd0*/  IMAD.SHL.U32 R2, R9, 0x40, RZ ;  /* 0x0000004009027824 */ /* 0x000fe400078e00ff */
[----:B------:R1:W-:Y:S03]  /*1be0*/  @P4 LDGSTS.E.BYPASS.LTC128B.128 [R19+0x15100], [R6.64+0x80], !P0 ;  /* 0x1510008006134fae */ /* 0x0003e6000c101d46 */
[----:B------:R-:W-:Y:S02]  /*1bf0*/  @P5 IADD3.X R0, R0, R13, R2, P1, !PT ;  /* 0x0000000d00005210 */ /* 0x000fe40000ffe402 */
[----:B------:R-:W-:-:S02]  /*1c00*/  @P5 LEA R2, P0, R3, c[0x0][0x1c8], 0x1 ;  /* 0x0000720003025a11 */ /* 0x000fc400078008ff */
[----:B------:R-:W-:Y:S02]  /*1c10*/  @P4 ISETP.GE.AND P3, PT, R142, c[0x0][0x1d4], PT ;  /* 0x000075008e004a0c */ /* 0x000fe40003f66270 */
[----:B------:R-:W-:Y:S02]  /*1c20*/  @P6 ISETP.GE.AND P1, PT, R200, c[0x0][0x1d4], PT ;  /* 0x00007500c8006a0c */ /* 0x000fe40003f26270 */
[----:B------:R-:W-:Y:S02]  /*1c30*/  @P5 LEA.HI.X R3, R3, c[0x0][0x1cc], R0, 0x1, P0 ;  /* 0x0000730003035a11 */ /* 0x000fe400000f0c00 */
[----:B------:R-:W-:-:S07]  /*1c40*/  @P6 ISETP.GE.AND P0, PT, R143, c[0x0][0x1d4], PT ;  /* 0x000075008f006a0c */ /* 0x000fce0003f06270 */
[----:B------:R1:W-:Y:S01]  /*1c50*/  @P4 LDGSTS.E.BYPASS.LTC128B.128 [R19+0x18100], [R6.64+0x100], !P3 ;  /* 0x1810010006134fae */ /* 0x0003e2000d901d46 */
[----:B------:R-:W-:Y:S02]  /*1c60*/  @P6 ISETP.GE.AND P4, PT, R142, c[0x0][0x1d4], PT ;  /* 0x000075008e006a0c */ /* 0x000fe40003f86270 */
[----:B------:R-:W-:Y:S01]  /*1c70*/  @P5 ISETP.GE.AND P3, PT, R200, c[0x0][0x1d4], PT ;  /* 0x00007500c8005a0c */ /* 0x000fe20003f66270 */
[----:B------:R2:W-:Y:S01]  /*1c80*/  @P6 LDGSTS.E.BYPASS.LTC128B.128 [R19+0x13100], [R4.64], !P1 ;  /* 0x1310000004136fae */ /* 0x0005e2000c901d46 */
[----:B------:R-:W-:-:S03]  /*1c90*/  @P5 ISETP.GE.AND P1, PT, R143, c[0x0][0x1d4], PT ;  /* 0x000075008f005a0c */ /* 0x000fc60003f26270 */
[----:B------:R2:W-:Y:S01]  /*1ca0*/  @P6 LDGSTS.E.BYPASS.LTC128B.128 [R19+0x16100], [R4.64+0x80], !P0 ;  /* 0x1610008004136fae */ /* 0x0005e2000c101d46 */
[----:B------:R-:W-:-:S05]  /*1cb0*/  @P5 ISETP.GE.AND P0, PT, R142, c[0x0][0x1d4], PT ;  /* 0x000075008e005a0c */ /* 0x000fca0003f06270 */
[----:B------:R2:W-:Y:S04]  /*1cc0*/  @P6 LDGSTS.E.BYPASS.LTC128B.128 [R19+0x19100], [R4.64+0x100], !P4 ;  /* 0x1910010004136fae */ /* 0x0005e8000e101d46 */
[----:B------:R3:W-:Y:S04]  /*1cd0*/  @P5 LDGSTS.E.BYPASS.LTC128B.128 [R19+0x14100], [R2.64], !P3 ;  /* 0x1410000002135fae */ /* 0x0007e8000d901d46 */
[----:B------:R3:W-:Y:S04]  /*1ce0*/  @P5 LDGSTS.E.BYPASS.LTC128B.128 [R19+0x17100], [R2.64+0x80], !P1 ;  /* 0x1710008002135fae */ /* 0x0007e8000c901d46 */
[----:B------:R3:W-:Y:S04]  /*1cf0*/  @P5 LDGSTS.E.BYPASS.LTC128B.128 [R19+0x1a100], [R2.64+0x100], !P0 ;  /* 0x1a10010002135fae */ /* 0x0007e8000c101d46 */
[----:B------:R-:W0:Y:S01]  /*1d00*/  LDGDEPBAR ;  /* 0x00000000000079af */ /* 0x000e220000000000 */
[----:B------:R-:W-:-:S02]  /*1d10*/  IMAD R0, R10, c[0x0][0x208], RZ ;  /* 0x000082000a007a24 */ /* 0x000fc400078e02ff */
[----:B-1----:R-:W-:-:S04]  /*1d20*/  IMAD.WIDE.U32 R6, R18, c[0x0][0x208], RZ ;  /* 0x0000820012067a25 */ /* 0x002fc800078e00ff */
[----:B------:R-:W-:Y:S02]  /*1d30*/  IMAD R0, R18, c[0x0][0x20c], R0 ;  /* 0x0000830012007a24 */ /* 0x000fe400078e0200 */
[----:B------:R-:W-:Y:S01]  /*1d40*/  IMAD.MOV.U32 R14, RZ, RZ, R24 ;  /* 0x000000ffff0e7224 */ /* 0x000fe200078e0018 */
[----:B------:R-:W-:-:S04]  /*1d50*/  DEPBAR.LE SB0, 0x1 ;  /* 0x000080400000791a */ /* 0x000fc80000000000 */
[----:B------:R-:W-:Y:S01]  /*1d60*/  BAR.SYNC.DEFER_BLOCKING 0x0 ;  /* 0x0000000000007b1d */ /* 0x000fe20000010000 */
[----:B------:R-:W-:Y:S02]  /*1d70*/  IMAD.IADD R0, R7, 0x1, R0 ;  /* 0x0000000107007824 */ /* 0x000fe400078e0200 */
[----:B------:R-:W-:Y:S02]  /*1d80*/  IMAD.MOV.U32 R15, RZ, RZ, R21 ;  /* 0x000000ffff0f7224 */ /* 0x000fe400078e0015 */
[----:B------:R-:W-:Y:S02]  /*1d90*/  IMAD R0, R0, 0x60, RZ ;  /* 0x0000006000007824 */ /* 0x000fe400078e02ff */
[----:B--2---:R-:W-:-:S04]  /*1da0*/  IMAD.WIDE.U32 R4, R6, 0x60, R14 ;  /* 0x0000006006047825 */ /* 0x004fc800078e000e */
[----:B------:R-:W-:Y:S01]  /*1db0*/  IMAD.MOV.U32 R16, RZ, RZ, c[0x0][0x208] ;  /* 0x00008200ff107624 */ /* 0x000fe200078e00ff */
[----:B---3--:R-:W-:Y:S01]  /*1dc0*/  LEA R2, P0, R4, c[0x0][0x1f8], 0x1 ;  /* 0x00007e0004027a11 */ /* 0x008fe200078008ff */
[----:B------:R-:W-:Y:S02]  /*1dd0*/  IMAD.IADD R0, R5, 0x1, R0 ;  /* 0x0000000105007824 */ /* 0x000fe400078e0200 */
[----:B------:R-:W-:Y:S02]  /*1de0*/  IMAD.MOV.U32 R10, RZ, RZ, 0x6 ;  /* 0x00000006ff0a7424 */ /* 0x000fe400078e00ff */
[----:B------:R-:W-:Y:S01]  /*1df0*/  IMAD.SHL.U32 R17, R16, 0x40, RZ ;  /* 0x0000004010117824 */ /* 0x000fe200078e00ff */
[----:B------:R-:W-:Y:S02]  /*1e00*/  LEA.HI.X R3, R4, c[0x0][0x1fc], R0, 0x1, P0 ;  /* 0x00007f0004037a11 */ /* 0x000fe400000f0c00 */
[----:B------:R-:W-:Y:S01]  /*1e10*/  SHF.L.U64.HI R16, R16, R10, c[0x0][0x20c] ;  /* 0x0000830010107619 */ /* 0x000fe2000001020a */
[----:B------:R1:W2:Y:S01]  /*1e20*/  LDSM.16.M88.4 R156, [R188] ;  /* 0x00000000bc9c783b */ /* 0x0002a20000000200 */
[----:B------:R-:W-:-:S03]  /*1e30*/  IADD3 R12, P3, P1, R17, 0x80, R2 ;  /* 0x00000080110c7810 */ /* 0x000fc6000797e002 */
[----:B------:R1:W3:Y:S04]  /*1e40*/  LDSM.16.M88.4 R172, [R188+0x4000] ;  /* 0x00400000bcac783b */ /* 0x0002e80000000200 */
[----:B------:R-:W4:Y:S04]  /*1e50*/  LDSM.16.M88.4 R188, [R188+0x8000] ;  /* 0x00800000bcbc783b */ /* 0x000f280000000200 */
[----:B------:R1:W1:Y:S04]  /*1e60*/  LDSM.16.M88.4 R152, [R214] ;  /* 0x00000000d698783b */ /* 0x0002680000000200 */
[----:B------:R1:W1:Y:S04]  /*1e70*/  LDSM.16.M88.4 R160, [R215] ;  /* 0x00000000d7a0783b */ /* 0x0002680000000200 */
[----:B------:R1:W1:Y:S04]  /*1e80*/  LDSM.16.M88.4 R164, [R216] ;  /* 0x00000000d8a4783b */ /* 0x0002680000000200 */
[----:B------:R1:W1:Y:S04]  /*1e90*/  LDSM.16.M88.4 R168, [R214+0x4000] ;  /* 0x00400000d6a8783b */ /* 0x0002680000000200 */
[----:B------:R1:W1:Y:S04]  /*1ea0*/  LDSM.16.M88.4 R176, [R215+0x4000] ;  /* 0x00400000d7b0783b */ /* 0x0002680000000200 */
[----:B------:R1:W1:Y:S04]  /*1eb0*/  LDSM.16.M88.4 R180, [R216+0x4000] ;  /* 0x00400000d8b4783b */ /* 0x0002680000000200 */
[----:B------:R1:W1:Y:S04]  /*1ec0*/  LDSM.16.M88.4 R184, [R214+0x8000] ;  /* 0x00800000d6b8783b */ /* 0x0002680000000200 */
[----:B------:R1:W1:Y:S04]  /*1ed0*/  LDSM.16.M88.4 R192, [R215+0x8000] ;  /* 0x00800000d7c0783b */ /* 0x0002680000000200 */
[----:B------:R1:W1:Y:S01]  /*1ee0*/  LDSM.16.M88.4 R196, [R216+0x8000] ;  /* 0x00800000d8c4783b */ /* 0x0002620000000200 */
[----:B------:R-:W-:-:S03]  /*1ef0*/  IADD3.X R13, R16, RZ, R3, P3, P1 ;  /* 0x000000ff100d7210 */ /* 0x000fc60001fe2403 */
[----:B------:R-:W-:Y:S01]  /*1f00*/  BAR.SYNC.DEFER_BLOCKING 0x0 ;  /* 0x0000000000007b1d */ /* 0x000fe20000010000 */
[----:B------:R-:W-:Y:S02]  /*1f10*/  IADD3 R10, P3, P1, R17, 0x100, R2 ;  /* 0x00000100110a7810 */ /* 0x000fe4000797e002 */
[----:B------:R-:W-:Y:S02]  /*1f20*/  ISETP.GE.AND P6, PT, R200, c[0x0][0x1d4], PT ;  /* 0x00007500c8007a0c */ /* 0x000fe40003fc6270 */
[----:B------:R-:W-:Y:S02]  /*1f30*/  ISETP.GE.AND P5, PT, R143, c[0x0][0x1d4], PT ;  /* 0x000075008f007a0c */ /* 0x000fe40003fa6270 */
[----:B------:R-:W-:Y:S02]  /*1f40*/  IADD3 R4, P0, R17, R2, RZ ;  /* 0x0000000211047210 */ /* 0x000fe40007f1e0ff */
[----:B------:R-:W-:Y:S02]  /*1f50*/  IADD3.X R11, R16, RZ, R3, P3, P1 ;  /* 0x000000ff100b7210 */ /* 0x000fe40001fe2403 */
[----:B------:R-:W-:-:S02]  /*1f60*/  ISETP.LT.OR P3, PT, R8, 0x1, P6 ;  /* 0x000000010800780c */ /* 0x000fc40003761670 */
[----:B------:R-:W-:Y:S01]  /*1f70*/  ISETP.LT.OR P1, PT, R8, 0x1, P5 ;  /* 0x000000010800780c */ /* 0x000fe20002f21670 */
[----:B------:R-:W-:Y:S01]  /*1f80*/  IMAD.X R5, R16, 0x1, R3, P0 ;  /* 0x0000000110057824 */ /* 0x000fe200000e0603 */
[----:B------:R-:W-:Y:S02]  /*1f90*/  IADD3 R6, P0, R4, R17, RZ ;  /* 0x0000001104067210 */ /* 0x000fe40007f1e0ff */
[----:B------:R-:W-:-:S03]  /*1fa0*/  ISETP.GE.AND P4, PT, R142, c[0x0][0x1d4], PT ;  /* 0x000075008e007a0c */ /* 0x000fc60003f86270 */
[----:B------:R-:W-:Y:S01]  /*1fb0*/  IMAD.X R7, R5, 0x1, R16, P0 ;  /* 0x0000000105077824 */ /* 0x000fe200000e0610 */
[----:B------:R-:W-:-:S03]  /*1fc0*/  ISETP.LT.OR P0, PT, R8, 0x1, P4 ;  /* 0x000000010800780c */ /* 0x000fc60002701670 */
[----:B------:R-:W-:Y:S01]  /*1fd0*/  @!PT LDS RZ, [RZ] ;  /* 0x00000000fffff984 */ /* 0x000fe20000000800 */
[----:B------:R-:W-:Y:S01]  /*1fe0*/  @!PT LDS RZ, [RZ] ;  /* 0x00000000fffff984 */ /* 0x000fe20000000800 */
[----:B------:R-:W-:Y:S01]  /*1ff0*/  @!PT LDS RZ, [RZ] ;  /* 0x00000000fffff984 */ /* 0x000fe20000000800 */
[----:B------:R1:W-:Y:S01]  /*2000*/  LDGSTS.E.BYPASS.LTC128B.128 [R19+0x100], [R2.64], !P3 ;  /* 0x0010000002137fae */ /* 0x0003e2000d901d46 */
[----:B------:R-:W-:-:S03]  /*2010*/  ISETP.LT.OR P3, PT, R8, 0x21, P6 ;  /* 0x000000210800780c */ /* 0x000fc60003761670 */
[----:B------:R1:W-:Y:S01]  /*2020*/  LDGSTS.E.BYPASS.LTC128B.128 [R19+0x3100], [R2.64+0x80], !P1 ;  /* 0x0310008002137fae */ /* 0x0003e2000c901d46 */
[C---:B------:R-:W-:Y:S02]  /*2030*/  ISETP.LT.OR P1, PT, R8.reuse, 0x21, P5 ;  /* 0x000000210800780c */ /* 0x040fe40002f21670 */
[C---:B------:R-:W-:Y:S01]  /*2040*/  ISETP.LT.OR P6, PT, R8.reuse, 0x41, P6 ;  /* 0x000000410800780c */ /* 0x040fe200037c1670 */
[----:B------:R1:W-:Y:S01]  /*2050*/  STL.64 [R1+0x68], R22 ;  /* 0x0000681601007387 */ /* 0x0003e20000100a00 */
[----:B------:R-:W-:-:S03]  /*2060*/  ISETP.LT.OR P5, PT, R8, 0x41, P5 ;  /* 0x000000410800780c */ /* 0x000fc60002fa1670 */
[----:B------:R1:W-:Y:S01]  /*2070*/  LDGSTS.E.BYPASS.LTC128B.128 [R19+0x6100], [R2.64+0x100], !P0 ;  /* 0x0610010002137fae */ /* 0x0003e2000c101d46 */
[C---:B------:R-:W-:Y:S02]  /*2080*/  ISETP.LT.OR P0, PT, R8.reuse, 0x21, P4 ;  /* 0x000000210800780c */ /* 0x040fe40002701670 */
[----:B------:R-:W-:Y:S01]  /*2090*/  ISETP.LT.OR P4, PT, R8, 0x41, P4 ;  /* 0x000000410800780c */ /* 0x000fe20002781670 */
[----:B------:R1:W-:Y:S04]  /*20a0*/  LDGSTS.E.BYPASS.LTC128B.128 [R19+0x1100], [R4.64], !P3 ;  /* 0x0110000004137fae */ /* 0x0003e8000d901d46 */
[----:B------:R1:W-:Y:S01]  /*20b0*/  LDGSTS.E.BYPASS.LTC128B.128 [R19+0x4100], [R12.64], !P1 ;  /* 0x041000000c137fae */ /* 0x0003e2000c901d46 */
[----:B------:R-:W-:Y:S01]  /*20c0*/  ISETP.GT.AND P1, PT, R18, R217, PT ;  /* 0x000000d91200720c */ /* 0x000fe20003f24270 */
[----:B------:R-:W-:Y:S04]  /*20d0*/  BSSY B0, `(.L_x_2068) ;  /* 0x0000028000007945 */ /* 0x000fe80003800000 */
[----:B------:R1:W-:Y:S04]  /*20e0*/  LDGSTS.E.BYPASS.LTC128B.128 [R19+0x7100], [R10.64], !P0 ;  /* 0x071000000a137fae */ /* 0x0003e8000c101d46 */
[----:B------:R1:W-:Y:S04]  /*20f0*/  LDGSTS.E.BYPASS.LTC128B.128 [R19+0x2100], [R6.64], !P6 ;  /* 0x0210000006137fae */ /* 0x0003e8000f101d46 */
[----:B------:R1:W-:Y:S04]  /*2100*/  LDGSTS.E.BYPASS.LTC128B.128 [R19+0x5100], [R6.64+0x80], !P5 ;  /* 0x0510008006137fae */ /* 0x0003e8000e901d46 */
[----:B------:R1:W-:Y:S04]  /*2110*/  LDGSTS.E.BYPASS.LTC128B.128 [R19+0x8100], [R6.64+0x100], !P4 ;  /* 0x0810010006137fae */ /* 0x0003e8000e101d46 */
[----:B------:R-:W0:Y:S01]  /*2120*/  LDGDEPBAR ;  /* 0x00000000000079af */ /* 0x000e220000000000 */
[----:B------:R-:W-:Y:S05]  /*2130*/  @!P1 BRA `(.L_x_2069) ;  /* 0x0000021000009947 */ /* 0x000fea0003800000 */
[----:B--234-:R-:W-:Y:S01]  /*2140*/  IADD3 R0, R207, -0x2, RZ ;  /* 0xfffffffecf007810 */ /* 0x01cfe20007ffe0ff */
[C---:B-1----:R-:W-:Y:S01]  /*2150*/  IMAD.SHL.U32 R6, R20.reuse, 0x40, RZ ;  /* 0x0000004014067824 */ /* 0x042fe200078e00ff */
[----:B------:R-:W-:-:S02]  /*2160*/  SHF.L.U64.HI R7, R20, 0x6, R9 ;  /* 0x0000000614077819 */ /* 0x000fc40000010209 */
[----:B------:R-:W-:Y:S01]  /*2170*/  SHF.R.S32.HI R2, RZ, 0x1f, R0 ;  /* 0x0000001fff027819 */ /* 0x000fe20000011400 */
[----:B------:R-:W-:Y:S01]  /*2180*/  IMAD.WIDE.U32 R4, R0, c[0x0][0x1e0], RZ ;  /* 0x0000780000047a25 */ /* 0x000fe200078e00ff */
[----:B------:R-:W-:-:S03]  /*2190*/  ISETP.GE.AND P4, PT, R200, c[0x0][0x1d4], PT ;  /* 0x00007500c8007a0c */ /* 0x000fc60003f86270 */
[----:B------:R-:W-:-:S04]  /*21a0*/  IMAD R2, R2, c[0x0][0x1e0], RZ ;  /* 0x0000780002027a24 */ /* 0x000fc800078e02ff */
[----:B------:R-:W-:-:S04]  /*21b0*/  IMAD R0, R0, c[0x0][0x1e4], R2 ;  /* 0x0000790000007a24 */ /* 0x000fc800078e0202 */
[----:B------:R-:W-:Y:S02]  /*21c0*/  IMAD.IADD R0, R5, 0x1, R0 ;  /* 0x0000000105007824 */ /* 0x000fe400078e0200 */
[----:B------:R-:W-:-:S04]  /*21d0*/  IMAD.WIDE.U32 R4, R4, 0x60, R22 ;  /* 0x0000006004047825 */ /* 0x000fc800078e0016 */
[----:B------:R-:W-:Y:S01]  /*21e0*/  IMAD R0, R0, 0x60, RZ ;  /* 0x0000006000007824 */ /* 0x000fe200078e02ff */
[----:B------:R-:W-:-:S03]  /*21f0*/  LEA R2, P3, R4, c[0x0][0x1c8], 0x1 ;  /* 0x0000720004027a11 */ /* 0x000fc600078608ff */
[----:B------:R-:W-:Y:S01]  /*2200*/  IMAD.IADD R0, R5, 0x1, R0 ;  /* 0x0000000105007824 */ /* 0x000fe200078e0200 */
[----:B------:R-:W-:-:S04]  /*2210*/  IADD3 R10, P5, P0, R6, 0x80, R2 ;  /* 0x00000080060a7810 */ /* 0x000fc800078be002 */
[----:B------:R-:W-:Y:S02]  /*2220*/  LEA.HI.X R3, R4, c[0x0][0x1cc], R0, 0x1, P3 ;  /* 0x0000730004037a11 */ /* 0x000fe400018f0c00 */
[----:B------:R-:W-:Y:S02]  /*2230*/  ISETP.GE.AND P3, PT, R143, c[0x0][0x1d4], PT ;  /* 0x000075008f007a0c */ /* 0x000fe40003f66270 */
[C-C-:B------:R-:W-:Y:S01]  /*2240*/  IADD3.X R11, R7.reuse, RZ, R3.reuse, P5, P0 ;  /* 0x000000ff070b7210 */ /* 0x140fe20002fe0403 */
[----:B------:R1:W-:Y:S01]  /*2250*/  LDGSTS.E.BYPASS.LTC128B.128 [R19+0x1b100], [R2.64], !P4 ;  /* 0x1b10000002137fae */ /* 0x0003e2000e101d46 */
[----:B------:R-:W-:Y:S02]  /*2260*/  IADD3 R8, P6, P5, R6, 0x100, R2 ;  /* 0x0000010006087810 */ /* 0x000fe40007dde002 */
[----:B------:R-:W-:Y:S02]  /*2270*/  ISETP.GE.AND P0, PT, R142, c[0x0][0x1d4], PT ;  /* 0x000075008e007a0c */ /* 0x000fe40003f06270 */
[----:B------:R-:W-:-:S02]  /*2280*/  IADD3.X R9, R7, RZ, R3, P6, P5 ;  /* 0x000000ff07097210 */ /* 0x000fc400037ea403 */
[----:B------:R-:W-:-:S03]  /*2290*/  IADD3 R4, P6, R6, R2, RZ ;  /* 0x0000000206047210 */ /* 0x000fc60007fde0ff */
[----:B------:R1:W-:Y:S01]  /*22a0*/  LDGSTS.E.BYPASS.LTC128B.128 [R19+0x1e100], [R2.64+0x80], !P3 ;  /* 0x1e10008002137fae */ /* 0x0003e2000d901d46 */
[----:B------:R-:W-:Y:S01]  /*22b0*/  IADD3 R6, P5, R4, R6, RZ ;  /* 0x0000000604067210 */ /* 0x000fe20007fbe0ff */
[----:B------:R-:W-:-:S04]  /*22c0*/  IMAD.X R5, R7, 0x1, R3, P6 ;  /* 0x0000000107057824 */ /* 0x000fc800030e0603 */
        /* <DEDUP_REMOVED lines=8> */
.L_x_2069:
[----:B--234-:R-:W-:Y:S05]  /*2350*/  BSYNC B0 ;  /* 0x0000000000007941 */ /* 0x01cfea0003800000 */
.L_x_2068:
[----:B------:R-:W0:Y:S01]  /*2360*/  LDGDEPBAR ;  /* 0x00000000000079af */ /* 0x000e220000000000 */
[----:B------:R-:W-:Y:S01]  /*2370*/  IMAD.MOV.U32 R210, RZ, RZ, 0x20 ;  /* 0x00000020ffd27424 */ /* 0x000fe200078e00ff */
[----:B------:R-:W-:Y:S01]  /*2380*/  LOP3.LUT P0, RZ, R141, 0x2, RZ, 0xc0, !PT ;  /* 0x000000028dff7812 */ /* 0x000fe2000780c0ff */
[----:B------:R-:W-:Y:S03]  /*2390*/  BSSY B0, `(.L_x_2070) ;  /* 0x0000034000007945 */ /* 0x000fe60003800000 */
[----:B------:R-:W-:-:S05]  /*23a0*/  SEL R210, R210, 0xffffffe0, !P0 ;  /* 0xffffffe0d2d27807 */ /* 0x000fca0004000000 */
[----:B-1----:R-:W-:Y:S01]  /*23b0*/  IMAD.IADD R3, R211, 0x1, R210 ;  /* 0x00000001d3037824 */ /* 0x002fe200078e02d2 */
[----:B------:R-:W-:-:S04]  /*23c0*/  DEPBAR.LE SB0, 0x2 ;  /* 0x000080800000791a */ /* 0x000fc80000000000 */
[----:B------:R-:W-:Y:S06]  /*23d0*/  BAR.SYNC.DEFER_BLOCKING 0x0 ;  /* 0x0000000000007b1d */ /* 0x000fec0000010000 */
[----:B------:R1:W2:Y:S04]  /*23e0*/  LDSM.16.M88.4 R20, [R211] ;  /* 0x00000000d314783b */ /* 0x0002a80000000200 */
[----:B------:R1:W3:Y:S04]  /*23f0*/  LDSM.16.M88.4 R24, [R211+0x800] ;  /* 0x00080000d318783b */ /* 0x0002e80000000200 */
[----:B------:R1:W4:Y:S04]  /*2400*/  LDSM.16.M88.4 R36, [R211+0x1000] ;  /* 0x00100000d324783b */ /* 0x0003280000000200 */
[----:B------:R1:W1:Y:S04]  /*2410*/  LDSM.16.M88.4 R40, [R211+0x1800] ;  /* 0x00180000d328783b */ /* 0x0002680000000200 */
[----:B------:R1:W1:Y:S04]  /*2420*/  LDSM.16.M88.4 R44, [R211+0x2000] ;  /* 0x00200000d32c783b */ /* 0x0002680000000200 */
[----:B------:R1:W1:Y:S04]  /*2430*/  LDSM.16.M88.4 R48, [R211+0x2800] ;  /* 0x00280000d330783b */ /* 0x0002680000000200 */
[----:B------:R1:W1:Y:S04]  /*2440*/  LDSM.16.M88.4 R32, [R3] ;  /* 0x000000000320783b */ /* 0x0002680000000200 */
[----:B------:R1:W1:Y:S04]  /*2450*/  LDSM.16.M88.4 R28, [R3+0x800] ;  /* 0x00080000031c783b */ /* 0x0002680000000200 */
[----:B------:R1:W1:Y:S04]  /*2460*/  LDSM.16.M88.4 R64, [R3+0x1000] ;  /* 0x001000000340783b */ /* 0x0002680000000200 */
[----:B------:R1:W1:Y:S04]  /*2470*/  LDSM.16.M88.4 R56, [R3+0x1800] ;  /* 0x001800000338783b */ /* 0x0002680000000200 */
[----:B------:R1:W1:Y:S04]  /*2480*/  LDSM.16.M88.4 R92, [R3+0x2000] ;  /* 0x00200000035c783b */ /* 0x0002680000000200 */
[----:B------:R1:W1:Y:S01]  /*2490*/  LDSM.16.M88.4 R96, [R3+0x2800] ;  /* 0x002800000360783b */ /* 0x0002620000000200 */
[----:B------:R-:W-:Y:S05]  /*24a0*/  @!P1 BRA `(.L_x_2071) ;  /* 0x0000022000009947 */ /* 0x000fea0003800000 */
[----:B--23--:R-:W-:Y:S02]  /*24b0*/  IADD3 R0, R207, -0x2, RZ ;  /* 0xfffffffecf007810 */ /* 0x00cfe40007ffe0ff */
[----:B------:R-:W-:-:S02]  /*24c0*/  ISETP.GE.AND P3, PT, R200, c[0x0][0x1d4], PT ;  /* 0x00007500c8007a0c */ /* 0x000fc40003f66270 */
[----:B------:R-:W-:Y:S01]  /*24d0*/  SHF.R.S32.HI R2, RZ, 0x1f, R0 ;  /* 0x0000001fff027819 */ /* 0x000fe20000011400 */
[----:B------:R-:W-:Y:S01]  /*24e0*/  IMAD.WIDE.U32 R6, R0, c[0x0][0x208], RZ ;  /* 0x0000820000067a25 */ /* 0x000fe200078e00ff */
[----:B------:R-:W-:Y:S02]  /*24f0*/  ISETP.GE.AND P1, PT, R143, c[0x0][0x1d4], PT ;  /* 0x000075008f007a0c */ /* 0x000fe40003f26270 */
[----:B------:R-:W-:Y:S01]  /*2500*/  ISETP.GE.AND P0, PT, R142, c[0x0][0x1d4], PT ;  /* 0x000075008e007a0c */ /* 0x000fe20003f06270 */
        /* <DEDUP_REMOVED lines=28> */
.L_x_2071:
[----:B--23--:R-:W-:Y:S05]  /*26d0*/  BSYNC B0 ;  /* 0x0000000000007941 */ /* 0x00cfea0003800000 */
.L_x_2070:
[C---:B------:R-:W-:Y:S08]  /*26e0*/  HMMA.16816.F32 R16, R152.reuse, R20, RZ ;  /* 0x000000149810723c */ /* 0x040ff000000018ff */
[C---:B------:R-:W-:Y:S08]  /*26f0*/  HMMA.16816.F32 R12, R152.reuse, R22, RZ ;  /* 0x00000016980c723c */ /* 0x040ff000000018ff */
[C---:B------:R-:W-:Y:S08]  /*2700*/  HMMA.16816.F32 R8, R152.reuse, R24, RZ ;  /* 0x000000189808723c */ /* 0x040ff000000018ff */
[----:B------:R-:W-:Y:S01]  /*2710*/  HMMA.16816.F32 R4, R152, R26, RZ ;  /* 0x0000001a9804723c */ /* 0x000fe200000018ff */
[----:B------:R-:W-:Y:S01]  /*2720*/  IMAD.MOV.U32 R0, RZ, RZ, 0x40 ;  /* 0x00000040ff007424 */ /* 0x000fe200078e00ff */
[----:B------:R-:W-:Y:S01]  /*2730*/  LOP3.LUT P0, RZ, R141, 0x4, RZ, 0xc0, !PT ;  /* 0x000000048dff7812 */ /* 0x000fe2000780c0ff */
[----:B------:R-:W2:Y:S04]  /*2740*/  LDL R102, [R1+0x8c] ;  /* 0x00008c0001667983 */ /* 0x000ea80000100800 */
[----:B------:R-:W3:Y:S01]  /*2750*/  LDL R101, [R1+0x38] ;  /* 0x0000380001657983 */ /* 0x000ee20000100800 */
[C---:B-1----:R-:W-:Y:S03]  /*2760*/  HMMA.16816.F32 R80, R156.reuse, R32, R16 ;  /* 0x000000209c50723c */ /* 0x042fe60000001810 */
[----:B------:R-:W0:Y:S05]  /*2770*/  LDGDEPBAR ;  /* 0x00000000000079af */ /* 0x000e2a0000000000 */
[C---:B------:R-:W-:Y:S08]  /*2780*/  HMMA.16816.F32 R76, R156.reuse, R34, R12 ;  /* 0x000000229c4c723c */ /* 0x040ff0000000180c */
[C---:B------:R-:W-:Y:S08]  /*2790*/  HMMA.16816.F32 R88, R156.reuse, R28, R8 ;  /* 0x0000001c9c58723c */ /* 0x040ff00000001808 */
[----:B------:R-:W-:Y:S08]  /*27a0*/  HMMA.16816.F32 R84, R156, R30, R4 ;  /* 0x0000001e9c54723c */ /* 0x000ff00000001804 */
[C---:B----4-:R-:W-:Y:S08]  /*27b0*/  HMMA.16816.F32 R32, R152.reuse, R36, RZ ;  /* 0x000000249820723c */ /* 0x050ff000000018ff */
[----:B------:R-:W-:Y:S01]  /*27c0*/  HMMA.16816.F32 R28, R152, R38, RZ ;  /* 0x00000026981c723c */ /* 0x000fe200000018ff */
[----:B------:R-:W-:-:S07]  /*27d0*/  SEL R208, R0, 0xffffffc0, !P0 ;  /* 0xffffffc000d07807 */ /* 0x000fce0004000000 */
[----:B------:R-:W-:Y:S01]  /*27e0*/  HMMA.16816.F32 R24, R152, R40, RZ ;  /* 0x000000289818723c */ /* 0x000fe200000018ff */
[----:B------:R-:W-:-:S05]  /*27f0*/  IMAD.IADD R2, R211, 0x1, R208 ;  /* 0x00000001d3027824 */ /* 0x000fca00078e02d0 */
[----:B------:R-:W-:Y:S02]  /*2800*/  LDSM.16.M88.4 R68, [R2+0x800] ;  /* 0x000800000244783b */ /* 0x000fe40000000200 */
[C---:B------:R-:W-:Y:S02]  /*2810*/  HMMA.16816.F32 R20, R152.reuse, R42, RZ ;  /* 0x0000002a9814723c */ /* 0x040fe400000018ff */
[----:B------:R-:W-:Y:S06]  /*2820*/  LDSM.16.M88.4 R40, [R2+0x1000] ;  /* 0x001000000228783b */ /* 0x000fec0000000200 */
[C---:B------:R-:W-:Y:S08]  /*2830*/  HMMA.16816.F32 R16, R152.reuse, R44, RZ ;  /* 0x0000002c9810723c */ /* 0x040ff000000018ff */
[C---:B------:R-:W-:Y:S01]  /*2840*/  HMMA.16816.F32 R12, R152.reuse, R46, RZ ;  /* 0x0000002e980c723c */ /* 0x040fe200000018ff */
[----:B------:R-:W1:Y:S07]  /*2850*/  LDSM.16.M88.4 R44, [R2] ;  /* 0x00000000022c783b */ /* 0x000e6e0000000200 */
[----:B------:R-:W-:Y:S08]  /*2860*/  HMMA.16816.F32 R8, R152, R48, RZ ;  /* 0x000000309808723c */ /* 0x000ff000000018ff */
[C---:B------:R-:W-:Y:S01]  /*2870*/  HMMA.16816.F32 R72, R156.reuse, R64, R32 ;  /* 0x000000409c48723c */ /* 0x040fe20000001820 */
[----:B------:R-:W4:Y:S07]  /*2880*/  LDSM.16.M88.4 R32, [R2+0x1800] ;  /* 0x001800000220783b */ /* 0x000f2e0000000200 */
[C---:B------:R-:W-:Y:S01]  /*2890*/  HMMA.16816.F32 R64, R156.reuse, R66, R28 ;  /* 0x000000429c40723c */ /* 0x040fe2000000181c */
[----:B------:R-:W5:Y:S07]  /*28a0*/  LDSM.16.M88.4 R28, [R2+0x2000] ;  /* 0x00200000021c783b */ /* 0x000f6e0000000200 */
[----:B------:R-:W-:Y:S01]  /*28b0*/  HMMA.16816.F32 R60, R156, R56, R24 ;  /* 0x000000389c3c723c */ /* 0x000fe20000001818 */
[----:B------:R-:W1:Y:S01]  /*28c0*/  LDSM.16.M88.4 R24, [R2+0x2800] ;  /* 0x002800000218783b */ /* 0x000e620000000200 */
[----:B------:R-:W-:-:S06]  /*28d0*/  IADD3 R0, R208, R211, R210 ;  /* 0x000000d3d0007210 */ /* 0x000fcc0007ffe0d2 */
[----:B------:R-:W-:Y:S08]  /*28e0*/  HMMA.16816.F32 R4, R152, R50, RZ ;  /* 0x000000329804723c */ /* 0x000ff000000018ff */
[C---:B------:R-:W-:Y:S08]  /*28f0*/  HMMA.16816.F32 R56, R156.reuse, R58, R20 ;  /* 0x0000003a9c38723c */ /* 0x040ff00000001814 */
[C---:B------:R-:W-:Y:S01]  /*2900*/  HMMA.16816.F32 R52, R156.reuse, R92, R16 ;  /* 0x0000005c9c34723c */ /* 0x040fe20000001810 */
[----:B------:R-:W4:Y:S07]  /*2910*/  LDSM.16.M88.4 R16, [R0] ;  /* 0x000000000010783b */ /* 0x000f2e0000000200 */
[C---:B------:R-:W-:Y:S08]  /*2920*/  HMMA.16816.F32 R48, R156.reuse, R94, R12 ;  /* 0x0000005e9c30723c */ /* 0x040ff0000000180c */
[----:B------:R-:W-:Y:S08]  /*2930*/  HMMA.16816.F32 R36, R156, R96, R8 ;  /* 0x000000609c24723c */ /* 0x000ff00000001808 */
[C---:B-1----:R-:W-:Y:S08]  /*2940*/  HMMA.16816.F32 R8, R160.reuse, R46, R76 ;  /* 0x0000002ea008723c */ /* 0x042ff0000000184c */
[----:B------:R-:W-:Y:S08]  /*2950*/  HMMA.16816.F32 R12, R160, R44, R80 ;  /* 0x0000002ca00c723c */ /* 0x000ff00000001850 */
[----:B------:R-:W-:Y:S08]  /*2960*/  HMMA.16816.F32 R20, R156, R98, R4 ;  /* 0x000000629c14723c */ /* 0x000ff00000001804 */
[C---:B------:R-:W-:Y:S08]  /*2970*/  HMMA.16816.F32 R72, R160.reuse, R40, R72 ;  /* 0x00000028a048723c */ /* 0x040ff00000001848 */
[C---:B------:R-:W-:Y:S01]  /*2980*/  HMMA.16816.F32 R80, R160.reuse, R42, R64 ;  /* 0x0000002aa050723c */ /* 0x040fe20000001840 */
[----:B------:R-:W1:Y:S07]  /*2990*/  LDSM.16.M88.4 R40, [R0+0x800] ;  /* 0x000800000028783b */ /* 0x000e6e0000000200 */
[C---:B------:R-:W-:Y:S08]  /*29a0*/  HMMA.16816.F32 R4, R160.reuse, R68, R88 ;  /* 0x00000044a004723c */ /* 0x040ff00000001858 */
[C---:B------:R-:W-:Y:S08]  /*29b0*/  HMMA.16816.F32 R84, R160.reuse, R70, R84 ;  /* 0x00000046a054723c */ /* 0x040ff00000001854 */
[C---:B----4-:R-:W-:Y:S01]  /*29c0*/  HMMA.16816.F32 R68, R160.reuse, R34, R56 ;  /* 0x00000022a044723c */ /* 0x050fe20000001838 */
[----:B------:R-:W4:Y:S07]  /*29d0*/  LDSM.16.M88.4 R56, [R0+0x1000] ;  /* 0x001000000038783b */ /* 0x000f2e0000000200 */
[C---:B-----5:R-:W-:Y:S01]  /*29e0*/  HMMA.16816.F32 R92, R160.reuse, R28, R52 ;  /* 0x0000001ca05c723c */ /* 0x060fe20000001834 */
[----:B------:R-:W5:Y:S07]  /*29f0*/  LDSM.16.M88.4 R52, [R0+0x1800] ;  /* 0x001800000034783b */ /* 0x000f6e0000000200 */
[C---:B------:R-:W-:Y:S01]  /*2a00*/  HMMA.16816.F32 R96, R160.reuse, R32, R60 ;  /* 0x00000020a060723c */ /* 0x040fe2000000183c */
[----:B------:R-:W-:Y:S07]  /*2a10*/  LDSM.16.M88.4 R32, [R211+0x3000] ;  /* 0x00300000d320783b */ /* 0x000fee0000000200 */
[C---:B------:R-:W-:Y:S01]  /*2a20*/  HMMA.16816.F32 R76, R160.reuse, R30, R48 ;  /* 0x0000001ea04c723c */ /* 0x040fe20000001830 */
[----:B------:R-:W2:Y:S04]  /*2a30*/  LDSM.16.M88.4 R48, [R0+0x2000] ;  /* 0x002000000030783b */ /* 0x000ea80000000200 */
[----:B------:R-:W-:Y:S03]  /*2a40*/  LDSM.16.M88.4 R28, [R211+0x3800] ;  /* 0x00380000d31c783b */ /* 0x000fe60000000200 */
[----:B------:R-:W-:Y:S01]  /*2a50*/  HMMA.16816.F32 R88, R160, R24, R36 ;  /* 0x00000018a058723c */ /* 0x000fe20000001824 */
[----:B------:R-:W2:Y:S07]  /*2a60*/  LDSM.16.M88.4 R36, [R0+0x2800] ;  /* 0x002800000024783b */ /* 0x000eae0000000200 */
[----:B------:R-:W-:Y:S08]  /*2a70*/  HMMA.16816.F32 R44, R164, R18, R8 ;  /* 0x00000012a42c723c */ /* 0x000ff00000001808 */
[----:B------:R-:W-:Y:S01]  /*2a80*/  HMMA.16816.F32 R64, R160, R26, R20 ;  /* 0x0000001aa040723c */ /* 0x000fe20000001814 */
[----:B------:R-:W2:Y:S07]  /*2a90*/  LDSM.16.M88.4 R24, [R211+0x4000] ;  /* 0x00400000d318783b */ /* 0x000eae0000000200 */
[C---:B------:R-:W-:Y:S08]  /*2aa0*/  HMMA.16816.F32 R60, R164.reuse, R16, R12 ;  /* 0x00000010a43c723c */ /* 0x040ff0000000180c */
[C---:B-1----:R-:W-:Y:S08]  /*2ab0*/  HMMA.16816.F32 R20, R164.reuse, R40, R4 ;  /* 0x00000028a414723c */ /* 0x042ff00000001804 */
[C---:B------:R-:W-:Y:S01]  /*2ac0*/  HMMA.16816.F32 R16, R164.reuse, R42, R84 ;  /* 0x0000002aa410723c */ /* 0x040fe20000001854 */
[----:B------:R-:W1:Y:S07]  /*2ad0*/  LDSM.16.M88.4 R40, [R211+0x4800] ;  /* 0x00480000d328783b */ /* 0x000e6e0000000200 */
[C---:B----4-:R-:W-:Y:S08]  /*2ae0*/  HMMA.16816.F32 R12, R164.reuse, R56, R72 ;  /* 0x00000038a40c723c */ /* 0x050ff00000001848 */
[C---:B------:R-:W-:Y:S01]  /*2af0*/  HMMA.16816.F32 R8, R164.reuse, R58, R80 ;  /* 0x0000003aa408723c */ /* 0x040fe20000001850 */
[----:B------:R-:W4:Y:S07]  /*2b00*/  LDSM.16.M88.4 R56, [R211+0x5000] ;  /* 0x00500000d338783b */ /* 0x000f2e0000000200 */
[C---:B-----5:R-:W-:Y:S08]  /*2b10*/  HMMA.16816.F32 R4, R164.reuse, R52, R96 ;  /* 0x00000034a404723c */ /* 0x060ff00000001860 */
[C---:B------:R-:W-:Y:S08]  /*2b20*/  HMMA.16816.F32 R52, R164.reuse, R54, R68 ;  /* 0x00000036a434723c */ /* 0x040ff00000001844 */
[C---:B--2---:R-:W-:Y:S08]  /*2b30*/  HMMA.16816.F32 R68, R164.reuse, R48, R92 ;  /* 0x00000030a444723c */ /* 0x044ff0000000185c */
[----:B------:R-:W-:Y:S01]  /*2b40*/  HMMA.16816.F32 R76, R164, R50, R76 ;  /* 0x00000032a44c723c */ /* 0x000fe2000000184c */
[----:B------:R-:W2:Y:S07]  /*2b50*/  LDSM.16.M88.4 R48, [R211+0x5800] ;  /* 0x00580000d330783b */ /* 0x000eae0000000200 */
[----:B------:R-:W-:Y:S01]  /*2b60*/  HMMA.16816.F32 R80, R168, R34, R44 ;  /* 0x00000022a850723c */ /* 0x000fe2000000182c */
[----:B------:R-:W5:Y:S07]  /*2b70*/  LDSM.16.M88.4 R44, [R3+0x3000] ;  /* 0x00300000032c783b */ /* 0x000f6e0000000200 */
[C---:B------:R-:W-:Y:S08]  /*2b80*/  HMMA.16816.F32 R96, R164.reuse, R36, R88 ;  /* 0x00000024a460723c */ /* 0x040ff00000001858 */
[----:B------:R-:W-:Y:S01]  /*2b90*/  HMMA.16816.F32 R84, R164, R38, R64 ;  /* 0x00000026a454723c */ /* 0x000fe20000001840 */
[----:B------:R-:W1:Y:S07]  /*2ba0*/  LDSM.16.M88.4 R36, [R3+0x3800] ;  /* 0x003800000324783b */ /* 0x000e6e0000000200 */
[C---:B------:R-:W-:Y:S01]  /*2bb0*/  HMMA.16816.F32 R92, R168.reuse, R32, R60 ;  /* 0x00000020a85c723c */ /* 0x040fe2000000183c */
[----:B------:R-:W2:Y:S07]  /*2bc0*/  LDSM.16.M88.4 R32, [R3+0x4000] ;  /* 0x004000000320783b */ /* 0x000eae0000000200 */
[C---:B------:R-:W-:Y:S08]  /*2bd0*/  HMMA.16816.F32 R88, R168.reuse, R28, R20 ;  /* 0x0000001ca858723c */ /* 0x040ff00000001814 */
[C---:B------:R-:W-:Y:S01]  /*2be0*/  HMMA.16816.F32 R72, R168.reuse, R30, R16 ;  /* 0x0000001ea848723c */ /* 0x040fe20000001810 */
[----:B------:R-:W2:Y:S07]  /*2bf0*/  LDSM.16.M88.4 R28, [R3+0x4800] ;  /* 0x00480000031c783b */ /* 0x000eae0000000200 */
[C---:B------:R-:W-:Y:S08]  /*2c00*/  HMMA.16816.F32 R64, R168.reuse, R24, R12 ;  /* 0x00000018a840723c */ /* 0x040ff0000000180c */
[C---:B------:R-:W-:Y:S01]  /*2c10*/  HMMA.16816.F32 R60, R168.reuse, R26, R8 ;  /* 0x0000001aa83c723c */ /* 0x040fe20000001808 */
[----:B------:R-:W3:Y:S07]  /*2c20*/  LDSM.16.M88.4 R24, [R3+0x5000] ;  /* 0x005000000318783b */ /* 0x000eee0000000200 */
[C---:B-1----:R-:W-:Y:S08]  /*2c30*/  HMMA.16816.F32 R20, R168.reuse, R40, R4 ;  /* 0x00000028a814723c */ /* 0x042ff00000001804 */
[C---:B------:R-:W-:Y:S01]  /*2c40*/  HMMA.16816.F32 R16, R168.reuse, R42, R52 ;  /* 0x0000002aa810723c */ /* 0x040fe20000001834 */
[----:B------:R-:W1:Y:S07]  /*2c50*/  LDSM.16.M88.4 R40, [R3+0x5800] ;  /* 0x005800000328783b */ /* 0x000e6e0000000200 */
[C---:B----4-:R-:W-:Y:S08]  /*2c60*/  HMMA.16816.F32 R12, R168.reuse, R56, R68 ;  /* 0x00000038a80c723c */ /* 0x050ff00000001844 */
[C---:B------:R-:W-:Y:S01]  /*2c70*/  HMMA.16816.F32 R8, R168.reuse, R58, R76 ;  /* 0x0000003aa808723c */ /* 0x040fe2000000184c */
[----:B------:R-:W-:Y:S07]  /*2c80*/  LDSM.16.M88.4 R56, [R2+0x4000] ;  /* 0x004000000238783b */ /* 0x000fee0000000200 */
[----:B--2---:R-:W-:Y:S08]  /*2c90*/  HMMA.16816.F32 R4, R168, R48, R96 ;  /* 0x00000030a804723c */ /* 0x004ff00000001860 */
[C---:B-----5:R-:W-:Y:S08]  /*2ca0*/  HMMA.16816.F32 R52, R172.reuse, R44, R92 ;  /* 0x0000002cac34723c */ /* 0x060ff0000000185c */
[----:B------:R-:W-:Y:S01]  /*2cb0*/  HMMA.16816.F32 R76, R172, R46, R80 ;  /* 0x0000002eac4c723c */ /* 0x000fe20000001850 */
[----:B------:R-:W2:Y:S07]  /*2cc0*/  LDSM.16.M88.4 R44, [R2+0x3000] ;  /* 0x00300000022c783b */ /* 0x000eae0000000200 */
[----:B------:R-:W-:Y:S08]  /*2cd0*/  HMMA.16816.F32 R48, R168, R50, R84 ;  /* 0x00000032a830723c */ /* 0x000ff00000001854 */
[C---:B------:R-:W-:Y:S08]  /*2ce0*/  HMMA.16816.F32 R96, R172.reuse, R36, R88 ;  /* 0x00000024ac60723c */ /* 0x040ff00000001858 */
[C---:B------:R-:W-:Y:S01]  /*2cf0*/  HMMA.16816.F32 R84, R172.reuse, R38, R72 ;  /* 0x00000026ac54723c */ /* 0x040fe20000001848 */
[----:B------:R-:W4:Y:S07]  /*2d00*/  LDSM.16.M88.4 R36, [R2+0x4800] ;  /* 0x004800000224783b */ /* 0x000f2e0000000200 */
[C---:B------:R-:W-:Y:S08]  /*2d10*/  HMMA.16816.F32 R92, R172.reuse, R32, R64 ;  /* 0x00000020ac5c723c */ /* 0x040ff00000001840 */
[C---:B------:R-:W-:Y:S01]  /*2d20*/  HMMA.16816.F32 R80, R172.reuse, R34, R60 ;  /* 0x00000022ac50723c */ /* 0x040fe2000000183c */
[----:B------:R-:W5:Y:S04]  /*2d30*/  LDSM.16.M88.4 R32, [R2+0x5000] ;  /* 0x005000000220783b */ /* 0x000f680000000200 */
[----:B------:R-:W2:Y:S03]  /*2d40*/  LDSM.16.M88.4 R60, [R2+0x3800] ;  /* 0x00380000023c783b */ /* 0x000ea60000000200 */
[C---:B------:R-:W-:Y:S08]  /*2d50*/  HMMA.16816.F32 R88, R172.reuse, R28, R20 ;  /* 0x0000001cac58723c */ /* 0x040ff00000001814 */
[C---:B------:R-:W-:Y:S01]  /*2d60*/  HMMA.16816.F32 R72, R172.reuse, R30, R16 ;  /* 0x0000001eac48723c */ /* 0x040fe20000001810 */
[----:B------:R-:W4:Y:S04]  /*2d70*/  LDSM.16.M88.4 R28, [R2+0x5800] ;  /* 0x00580000021c783b */ /* 0x000f280000000200 */
[----:B------:R-:W4:Y:S03]  /*2d80*/  LDSM.16.M88.4 R16, [R0+0x3000] ;  /* 0x003000000010783b */ /* 0x000f260000000200 */
[C---:B---3--:R-:W-:Y:S08]  /*2d90*/  HMMA.16816.F32 R68, R172.reuse, R24, R12 ;  /* 0x00000018ac44723c */ /* 0x048ff0000000180c */
[C---:B------:R-:W-:Y:S08]  /*2da0*/  HMMA.16816.F32 R64, R172.reuse, R26, R8 ;  /* 0x0000001aac40723c */ /* 0x040ff00000001808 */
[C---:B-1----:R-:W-:Y:S08]  /*2db0*/  HMMA.16816.F32 R24, R172.reuse, R40, R4 ;  /* 0x00000028ac18723c */ /* 0x042ff00000001804 */
[----:B------:R-:W-:Y:S01]  /*2dc0*/  HMMA.16816.F32 R20, R172, R42, R48 ;  /* 0x0000002aac14723c */ /* 0x000fe20000001830 */
[----:B------:R-:W1:Y:S07]  /*2dd0*/  LDSM.16.M88.4 R40, [R0+0x3800] ;  /* 0x003800000028783b */ /* 0x000e6e0000000200 */
[C---:B--2---:R-:W-:Y:S08]  /*2de0*/  HMMA.16816.F32 R8, R176.reuse, R46, R76 ;  /* 0x0000002eb008723c */ /* 0x044ff0000000184c */
[C---:B------:R-:W-:Y:S08]  /*2df0*/  HMMA.16816.F32 R48, R176.reuse, R56, R92 ;  /* 0x00000038b030723c */ /* 0x040ff0000000185c */
[C---:B------:R-:W-:Y:S01]  /*2e00*/  HMMA.16816.F32 R76, R176.reuse, R58, R80 ;  /* 0x0000003ab04c723c */ /* 0x040fe20000001850 */
[----:B------:R-:W-:Y:S07]  /*2e10*/  LDSM.16.M88.4 R56, [R0+0x4800] ;  /* 0x004800000038783b */ /* 0x000fee0000000200 */
[C---:B----4-:R-:W-:Y:S08]  /*2e20*/  HMMA.16816.F32 R92, R176.reuse, R36, R88 ;  /* 0x00000024b05c723c */ /* 0x050ff00000001858 */
[C---:B------:R-:W-:Y:S01]  /*2e30*/  HMMA.16816.F32 R80, R176.reuse, R38, R72 ;  /* 0x00000026b050723c */ /* 0x040fe20000001848 */
[----:B------:R-:W2:Y:S07]  /*2e40*/  LDSM.16.M88.4 R36, [R0+0x4000] ;  /* 0x004000000024783b */ /* 0x000eae0000000200 */
[C---:B-----5:R-:W-:Y:S08]  /*2e50*/  HMMA.16816.F32 R88, R176.reuse, R32, R68 ;  /* 0x00000020b058723c */ /* 0x060ff00000001844 */
[C---:B------:R-:W-:Y:S01]  /*2e60*/  HMMA.16816.F32 R72, R176.reuse, R34, R64 ;  /* 0x00000022b048723c */ /* 0x040fe20000001840 */
[----:B------:R-:W3:Y:S07]  /*2e70*/  LDSM.16.M88.4 R32, [R0+0x5800] ;  /* 0x005800000020783b */ /* 0x000eee0000000200 */
[C---:B------:R-:W-:Y:S01]  /*2e80*/  HMMA.16816.F32 R12, R176.reuse, R44, R52 ;  /* 0x0000002cb00c723c */ /* 0x040fe20000001834 */
[----:B------:R-:W4:Y:S07]  /*2e90*/  LDSM.16.M88.4 R52, [R0+0x5000] ;  /* 0x005000000034783b */ /* 0x000f2e0000000200 */
[C---:B------:R-:W-:Y:S08]  /*2ea0*/  HMMA.16816.F32 R4, R176.reuse, R60, R96 ;  /* 0x0000003cb004723c */ /* 0x040ff00000001860 */
[C---:B------:R-:W-:Y:S08]  /*2eb0*/  HMMA.16816.F32 R44, R176.reuse, R62, R84 ;  /* 0x0000003eb02c723c */ /* 0x040ff00000001854 */
[C---:B------:R-:W-:Y:S01]  /*2ec0*/  HMMA.16816.F32 R84, R176.reuse, R28, R24 ;  /* 0x0000001cb054723c */ /* 0x040fe20000001818 */
[----:B------:R-:W-:Y:S07]  /*2ed0*/  LDSM.16.M88.4 R24, [R211+0x6800] ;  /* 0x00680000d318783b */ /* 0x000fee0000000200 */
[----:B------:R-:W-:Y:S01]  /*2ee0*/  HMMA.16816.F32 R68, R176, R30, R20 ;  /* 0x0000001eb044723c */ /* 0x000fe20000001814 */
[----:B------:R-:W5:Y:S04]  /*2ef0*/  LDSM.16.M88.4 R28, [R211+0x6000] ;  /* 0x00600000d31c783b */ /* 0x000f680000000200 */
[----:B------:R-:W3:Y:S03]  /*2f00*/  LDSM.16.M88.4 R20, [R211+0x7000] ;  /* 0x00700000d314783b */ /* 0x000ee60000000200 */
[C---:B------:R-:W-:Y:S08]  /*2f10*/  HMMA.16816.F32 R64, R180.reuse, R16, R12 ;  /* 0x00000010b440723c */ /* 0x040ff0000000180c */
[C---:B------:R-:W-:Y:S08]  /*2f20*/  HMMA.16816.F32 R60, R180.reuse, R18, R8 ;  /* 0x00000012b43c723c */ /* 0x040ff00000001808 */
[C---:B-1----:R-:W-:Y:S08]  /*2f30*/  HMMA.16816.F32 R16, R180.reuse, R40, R4 ;  /* 0x00000028b410723c */ /* 0x042ff00000001804 */
[C---:B------:R-:W-:Y:S01]  /*2f40*/  HMMA.16816.F32 R12, R180.reuse, R42, R44 ;  /* 0x0000002ab40c723c */ /* 0x040fe2000000182c */
[----:B------:R-:W1:Y:S07]  /*2f50*/  LDSM.16.M88.4 R40, [R211+0x7800] ;  /* 0x00780000d328783b */ /* 0x000e6e0000000200 */
[C---:B--2---:R-:W-:Y:S01]  /*2f60*/  HMMA.16816.F32 R8, R180.reuse, R36, R48 ;  /* 0x00000024b408723c */ /* 0x044fe20000001830 */
[----:B------:R-:W-:Y:S07]  /*2f70*/  LDSM.16.M88.4 R48, [R3+0x6000] ;  /* 0x006000000330783b */ /* 0x000fee0000000200 */
[C---:B------:R-:W-:Y:S08]  /*2f80*/  HMMA.16816.F32 R4, R180.reuse, R38, R76 ;  /* 0x00000026b404723c */ /* 0x040ff0000000184c */
[C---:B------:R-:W-:Y:S08]  /*2f90*/  HMMA.16816.F32 R36, R180.reuse, R56, R92 ;  /* 0x00000038b424723c */ /* 0x040ff0000000185c */
[C---:B------:R-:W-:Y:S08]  /*2fa0*/  HMMA.16816.F32 R44, R180.reuse, R58, R80 ;  /* 0x0000003ab42c723c */ /* 0x040ff00000001850 */
[C---:B---3--:R-:W-:Y:S08]  /*2fb0*/  HMMA.16816.F32 R92, R180.reuse, R32, R84 ;  /* 0x00000020b45c723c */ /* 0x048ff00000001854 */
[C---:B------:R-:W-:Y:S01]  /*2fc0*/  HMMA.16816.F32 R80, R180.reuse, R34, R68 ;  /* 0x00000022b450723c */ /* 0x040fe20000001844 */
[----:B------:R-:W2:Y:S07]  /*2fd0*/  LDSM.16.M88.4 R32, [R211+0x8000] ;  /* 0x00800000d320783b */ /* 0x000eae0000000200 */
[C---:B----4-:R-:W-:Y:S08]  /*2fe0*/  HMMA.16816.F32 R56, R180.reuse, R52, R88 ;  /* 0x00000034b438723c */ /* 0x050ff00000001858 */
[----:B------:R-:W-:Y:S01]  /*2ff0*/  HMMA.16816.F32 R72, R180, R54, R72 ;  /* 0x00000036b448723c */ /* 0x000fe20000001848 */
[----:B------:R-:W3:Y:S07]  /*3000*/  LDSM.16.M88.4 R52, [R211+0x8800] ;  /* 0x00880000d334783b */ /* 0x000eee0000000200 */
[C---:B-----5:R-:W-:Y:S08]  /*3010*/  HMMA.16816.F32 R88, R184.reuse, R28, R64 ;  /* 0x0000001cb858723c */ /* 0x060ff00000001840 */
[C---:B------:R-:W-:Y:S01]  /*3020*/  HMMA.16816.F32 R76, R184.reuse, R30, R60 ;  /* 0x0000001eb84c723c */ /* 0x040fe2000000183c */
[----:B------:R-:W4:Y:S07]  /*3030*/  LDSM.16.M88.4 R28, [R3+0x6800] ;  /* 0x00680000031c783b */ /* 0x000f2e0000000200 */
[C---:B------:R-:W-:Y:S08]  /*3040*/  HMMA.16816.F32 R84, R184.reuse, R24, R16 ;  /* 0x00000018b854723c */ /* 0x040ff00000001810 */
[C---:B------:R-:W-:Y:S01]  /*3050*/  HMMA.16816.F32 R68, R184.reuse, R26, R12 ;  /* 0x0000001ab844723c */ /* 0x040fe2000000180c */
[----:B------:R-:W5:Y:S07]  /*3060*/  LDSM.16.M88.4 R24, [R3+0x7000] ;  /* 0x007000000318783b */ /* 0x000f6e0000000200 */
[C---:B------:R-:W-:Y:S08]  /*3070*/  HMMA.16816.F32 R64, R184.reuse, R20, R8 ;  /* 0x00000014b840723c */ /* 0x040ff00000001808 */
[C---:B------:R-:W-:Y:S01]  /*3080*/  HMMA.16816.F32 R16, R184.reuse, R22, R4 ;  /* 0x00000016b810723c */ /* 0x040fe20000001804 */
[----:B------:R-:W4:Y:S07]  /*3090*/  LDSM.16.M88.4 R20, [R3+0x7800] ;  /* 0x007800000314783b */ /* 0x000f2e0000000200 */
[C---:B-1----:R-:W-:Y:S08]  /*30a0*/  HMMA.16816.F32 R12, R184.reuse, R40, R36 ;  /* 0x00000028b80c723c */ /* 0x042ff00000001824 */
[C---:B------:R-:W-:Y:S01]  /*30b0*/  HMMA.16816.F32 R8, R184.reuse, R42, R44 ;  /* 0x0000002ab808723c */ /* 0x040fe2000000182c */
[----:B------:R-:W-:Y:S07]  /*30c0*/  LDSM.16.M88.4 R44, [R3+0x8800] ;  /* 0x00880000032c783b */ /* 0x000fee0000000200 */
[C---:B--2---:R-:W-:Y:S08]  /*30d0*/  HMMA.16816.F32 R4, R184.reuse, R32, R56 ;  /* 0x00000020b804723c */ /* 0x044ff00000001838 */
[C---:B------:R-:W-:Y:S01]  /*30e0*/  HMMA.16816.F32 R36, R184.reuse, R34, R72 ;  /* 0x00000022b824723c */ /* 0x040fe20000001848 */
[----:B------:R-:W1:Y:S07]  /*30f0*/  LDSM.16.M88.4 R32, [R3+0x8000] ;  /* 0x008000000320783b */ /* 0x000e6e0000000200 */
[C---:B---3--:R-:W-:Y:S08]  /*3100*/  HMMA.16816.F32 R40, R184.reuse, R52, R92 ;  /* 0x00000034b828723c */ /* 0x048ff0000000185c */
[----:B------:R-:W-:Y:S01]  /*3110*/  HMMA.16816.F32 R56, R184, R54, R80 ;  /* 0x00000036b838723c */ /* 0x000fe20000001850 */
[----:B------:R-:W2:Y:S07]  /*3120*/  LDSM.16.M88.4 R52, [R2+0x6000] ;  /* 0x006000000234783b */ /* 0x000eae0000000200 */
[C---:B----4-:R-:W-:Y:S08]  /*3130*/  HMMA.16816.F32 R80, R188.reuse, R28, R84 ;  /* 0x0000001cbc50723c */ /* 0x050ff00000001854 */
[C---:B------:R-:W-:Y:S08]  /*3140*/  HMMA.16816.F32 R60, R188.reuse, R48, R88 ;  /* 0x00000030bc3c723c */ /* 0x040ff00000001858 */
[C---:B------:R-:W-:Y:S01]  /*3150*/  HMMA.16816.F32 R72, R188.reuse, R50, R76 ;  /* 0x00000032bc48723c */ /* 0x040fe2000000184c */
[----:B------:R-:W3:Y:S07]  /*3160*/  LDSM.16.M88.4 R48, [R2+0x6800] ;  /* 0x006800000230783b */ /* 0x000eee0000000200 */
[C---:B-----5:R-:W-:Y:S08]  /*3170*/  HMMA.16816.F32 R84, R188.reuse, R24, R64 ;  /* 0x00000018bc54723c */ /* 0x060ff00000001840 */
[C---:B------:R-:W-:Y:S01]  /*3180*/  HMMA.16816.F32 R76, R188.reuse, R30, R68 ;  /* 0x0000001ebc4c723c */ /* 0x040fe20000001844 */
[----:B------:R-:W-:Y:S07]  /*3190*/  LDSM.16.M88.4 R28, [R2+0x8800] ;  /* 0x00880000021c783b */ /* 0x000fee0000000200 */
[C---:B------:R-:W-:Y:S08]  /*31a0*/  HMMA.16816.F32 R64, R188.reuse, R20, R12 ;  /* 0x00000014bc40723c */ /* 0x040ff0000000180c */
[C---:B------:R-:W-:Y:S01]  /*31b0*/  HMMA.16816.F32 R88, R188.reuse, R22, R8 ;  /* 0x00000016bc58723c */ /* 0x040fe20000001808 */
[----:B------:R-:W4:Y:S07]  /*31c0*/  LDSM.16.M88.4 R20, [R2+0x7800] ;  /* 0x007800000214783b */ /* 0x000f2e0000000200 */
[C---:B------:R-:W-:Y:S01]  /*31d0*/  HMMA.16816.F32 R68, R188.reuse, R26, R16 ;  /* 0x0000001abc44723c */ /* 0x040fe20000001810 */
[----:B------:R-:W5:Y:S04]  /*31e0*/  LDSM.16.M88.4 R16, [R2+0x8000] ;  /* 0x008000000210783b */ /* 0x000f680000000200 */
[----:B------:R2:W4:Y:S03]  /*31f0*/  LDSM.16.M88.4 R24, [R2+0x7000] ;  /* 0x007000000218783b */ /* 0x0005260000000200 */
[C---:B-1----:R-:W-:Y:S08]  /*3200*/  HMMA.16816.F32 R12, R188.reuse, R32, R4 ;  /* 0x00000020bc0c723c */ /* 0x042ff00000001804 */
[C---:B------:R-:W-:Y:S08]  /*3210*/  HMMA.16816.F32 R8, R188.reuse, R34, R36 ;  /* 0x00000022bc08723c */ /* 0x040ff00000001824 */
[----:B------:R-:W-:Y:S01]  /*3220*/  HMMA.16816.F32 R4, R188, R44, R40 ;  /* 0x0000002cbc04723c */ /* 0x000fe20000001828 */
[----:B------:R-:W1:Y:S07]  /*3230*/  LDSM.16.M88.4 R40, [R0+0x6000] ;  /* 0x006000000028783b */ /* 0x000e6e0000000200 */
[----:B--2---:R-:W-:Y:S01]  /*3240*/  HMMA.16816.F32 R36, R192, R52, R60 ;  /* 0x00000034c024723c */ /* 0x004fe2000000183c */
[----:B------:R-:W-:-:S07]  /*3250*/  IMAD.IADD R102, R102, 0x1, R140 ;  /* 0x0000000166667824 */ /* 0x000fce00078e028c */
[----:B---3--:R-:W-:Y:S08]  /*3260*/  HMMA.16816.F32 R60, R192, R50, R76 ;  /* 0x00000032c03c723c */ /* 0x008ff0000000184c */
[----:B------:R-:W-:Y:S08]  /*3270*/  HMMA.16816.F32 R32, R188, R46, R56 ;  /* 0x0000002ebc20723c */ /* 0x000ff00000001838 */
[C---:B----4-:R-:W-:Y:S08]  /*3280*/  HMMA.16816.F32 R76, R192.reuse, R20, R64 ;  /* 0x00000014c04c723c */ /* 0x050ff00000001840 */
[C---:B-----5:R-:W-:Y:S08]  /*3290*/  HMMA.16816.F32 R64, R192.reuse, R16, R12 ;  /* 0x00000010c040723c */ /* 0x060ff0000000180c */
[C---:B------:R-:W-:Y:S01]  /*32a0*/  HMMA.16816.F32 R44, R192.reuse, R18, R8 ;  /* 0x00000012c02c723c */ /* 0x040fe20000001808 */
[----:B------:R-:W-:Y:S01]  /*32b0*/  @P2 IMAD.HI.U32 R2, R102, c[0x0][0x2c8], RZ ;  /* 0x0000b20066022a27 */ /* 0x000fe200078e00ff */
[----:B------:R-:W-:Y:S06]  /*32c0*/  LDSM.16.M88.4 R8, [R0+0x8000] ;  /* 0x008000000008783b */ /* 0x000fec0000000200 */
[C---:B------:R-:W-:Y:S01]  /*32d0*/  HMMA.16816.F32 R16, R192.reuse, R28, R4 ;  /* 0x0000001cc010723c */ /* 0x040fe20000001804 */
[----:B------:R-:W2:Y:S07]  /*32e0*/  LDSM.16.M88.4 R4, [R0+0x7800] ;  /* 0x007800000004783b */ /* 0x000eae0000000200 */
[C---:B------:R-:W-:Y:S01]  /*32f0*/  HMMA.16816.F32 R56, R192.reuse, R48, R80 ;  /* 0x00000030c038723c */ /* 0x040fe20000001850 */
[----:B------:R-:W-:Y:S07]  /*3300*/  LDSM.16.M88.4 R48, [R0+0x6800] ;  /* 0x006800000030783b */ /* 0x000fee0000000200 */
[C---:B------:R-:W-:Y:S08]  /*3310*/  HMMA.16816.F32 R52, R192.reuse, R54, R72 ;  /* 0x00000036c034723c */ /* 0x040ff00000001848 */
[C---:B------:R-:W-:Y:S01]  /*3320*/  HMMA.16816.F32 R80, R192.reuse, R26, R68 ;  /* 0x0000001ac050723c */ /* 0x040fe20000001844 */
[----:B------:R-:W-:Y:S07]  /*3330*/  LDSM.16.M88.4 R68, [R0+0x7000] ;  /* 0x007000000044783b */ /* 0x000fee0000000200 */
[----:B------:R-:W-:Y:S01]  /*3340*/  HMMA.16816.F32 R72, R192, R22, R88 ;  /* 0x00000016c048723c */ /* 0x000fe20000001858 */
[----:B------:R3:W-:Y:S01]  /*3350*/  LDSM.16.M88.4 R20, [R0+0x8800] ;  /* 0x008800000014783b */ /* 0x0007e20000000200 */
[----:B------:R-:W-:-:S04]  /*3360*/  DEPBAR.LE SB0, 0x2 ;  /* 0x000080800000791a */ /* 0x000fc80000000000 */
[----:B---3--:R-:W-:Y:S01]  /*3370*/  IMAD.MOV.U32 R0, RZ, RZ, R102 ;  /* 0x000000ffff007224 */ /* 0x008fe200078e0066 */
[----:B------:R-:W-:-:S05]  /*3380*/  @P2 SHF.R.U32.HI R0, RZ, c[0x0][0x2cc], R2 ;  /* 0x0000b300ff002a19 */ /* 0x000fca0000011602 */
[----:B------:R-:W-:Y:S04]  /*3390*/  SHFL.IDX PT, R12, R0, RZ, 0x1c1f ;  /* 0x001c1fff000c7589 */ /* 0x000fe800000e0000 */
[----:B------:R3:W4:Y:S01]  /*33a0*/  SHFL.IDX PT, R3, R0, 0x1, 0x1c1f ;  /* 0x003c1f0000037f89 */ /* 0x00072200000e0000 */
[C---:B------:R-:W-:Y:S08]  /*33b0*/  HMMA.16816.F32 R84, R192.reuse, R24, R84 ;  /* 0x00000018c054723c */ /* 0x040ff00000001854 */
[----:B------:R-:W-:Y:S08]  /*33c0*/  HMMA.16816.F32 R24, R192, R30, R32 ;  /* 0x0000001ec018723c */ /* 0x000ff00000001820 */
[----:B-1----:R-:W-:Y:S01]  /*33d0*/  HMMA.16816.F32 R28, R196, R40, R36 ;  /* 0x00000028c41c723c */ /* 0x002fe20000001824 */
[----:B---3--:R-:W-:-:S04]  /*33e0*/  IADD3 R0, R100, c[0x0][0x1d0], RZ ;  /* 0x0000740064007a10 */ /* 0x008fc80007ffe0ff */
[----:B------:R-:W-:-:S03]  /*33f0*/  IADD3 R2, -R101, 0x1, R0 ;  /* 0x0000000165027810 */ /* 0x000fc60007ffe100 */
[----:B------:R-:W-:Y:S01]  /*3400*/  HMMA.16816.F32 R32, R196, R42, R52 ;  /* 0x0000002ac420723c */ /* 0x000fe20000001834 */
[----:B------:R-:W-:Y:S01]  /*3410*/  IADD3 R2, R2, -c[0x0][0x168], RZ ;  /* 0x80005a0002027a10 */ /* 0x000fe20007ffe0ff */
[----:B------:R-:W-:-:S06]  /*3420*/  IMAD.IADD R0, R0, 0x1, -R101 ;  /* 0x0000000100007824 */ /* 0x000fcc00078e0a65 */
[----:B--2---:R-:W-:Y:S01]  /*3430*/  HMMA.16816.F32 R76, R196, R4, R76 ;  /* 0x00000004c44c723c */ /* 0x004fe2000000184c */
[----:B----4-:R-:W-:-:S06]  /*3440*/  IMAD.IADD R3, R2, 0x1, R3 ;  /* 0x0000000102037824 */ /* 0x010fcc00078e0203 */
[----:B------:R-:W-:Y:S01]  /*3450*/  IMAD.IADD R4, R2, 0x1, R12 ;  /* 0x0000000102047824 */ /* 0x000fe200078e020c */
[----:B------:R-:W-:Y:S04]  /*3460*/  HMMA.16816.F32 R36, R196, R48, R56 ;  /* 0x00000030c424723c */ /* 0x000fe80000001838 */
[----:B------:R-:W-:-:S04]  /*3470*/  IMNMX R2, R0, R4, PT ;  /* 0x0000000400027217 */ /* 0x000fc80003800200 */
[C---:B------:R-:W-:Y:S01]  /*3480*/  ISETP.GT.AND P4, PT, R2.reuse, RZ, PT ;  /* 0x000000ff0200720c */ /* 0x040fe20003f84270 */
[----:B------:R-:W-:Y:S01]  /*3490*/  HMMA.16816.F32 R40, R196, R50, R60 ;  /* 0x00000032c428723c */ /* 0x000fe2000000183c */
[----:B------:R-:W-:Y:S02]  /*34a0*/  ISETP.GT.AND P3, PT, R2, 0x1, PT ;  /* 0x000000010200780c */ /* 0x000fe40003f64270 */
[----:B------:R-:W-:Y:S02]  /*34b0*/  FSEL R5, R28, -INF , P4 ;  /* 0xff8000001c057808 */ /* 0x000fe40002000000 */
[----:B------:R-:W-:-:S03]  /*34c0*/  ISETP.GT.AND P4, PT, R2, 0x8, PT ;  /* 0x000000080200780c */ /* 0x000fc60003f84270 */
[----:B------:R-:W-:Y:S01]  /*34d0*/  HMMA.16816.F32 R72, R196, R6, R72 ;  /* 0x00000006c448723c */ /* 0x000fe20000001848 */
[----:B------:R-:W-:-:S06]  /*34e0*/  IMNMX R0, R0, R3, PT ;  /* 0x0000000300007217 */ /* 0x000fcc0003800200 */
[----:B------:R-:W-:Y:S01]  /*34f0*/  FSEL R6, R29, -INF , P3 ;  /* 0xff8000001d067808 */ /* 0x000fe20001800000 */
[C---:B------:R-:W-:Y:S01]  /*3500*/  HMMA.16816.F32 R48, R196.reuse, R68, R84 ;  /* 0x00000044c430723c */ /* 0x040fe20000001854 */
[----:B------:R-:W-:Y:S02]  /*3510*/  ISETP.GT.AND P3, PT, R2, 0x9, PT ;  /* 0x000000090200780c */ /* 0x000fe40003f64270 */
[----:B------:R-:W-:Y:S02]  /*3520*/  FSEL R7, R32, -INF , P4 ;  /* 0xff80000020077808 */ /* 0x000fe40002000000 */
[----:B------:R-:W-:Y:S02]  /*3530*/  FMNMX.FTZ R3, R5, R6, !PT ;  /* 0x0000000605037209 */ /* 0x000fe40007810000 */
[----:B------:R-:W-:Y:S01]  /*3540*/  ISETP.GT.AND P4, PT, R2, 0x10, PT ;  /* 0x000000100200780c */ /* 0x000fe20003f84270 */
[----:B------:R-:W-:Y:S01]  /*3550*/  HMMA.16816.F32 R64, R196, R8, R64 ;  /* 0x00000008c440723c */ /* 0x000fe20000001840 */
[----:B------:R-:W-:-:S06]  /*3560*/  FMNMX.FTZ R3, R7, R3, !PT ;  /* 0x0000000307037209 */ /* 0x000fcc0007810000 */
[----:B------:R-:W-:Y:S01]  /*3570*/  FSEL R8, R33, -INF , P3 ;  /* 0xff80000021087808 */ /* 0x000fe20001800000 */
[C---:B------:R-:W-:Y:S01]  /*3580*/  HMMA.16816.F32 R80, R196.reuse, R70, R80 ;  /* 0x00000046c450723c */ /* 0x040fe20000001850 */
[----:B------:R-:W-:Y:S02]  /*3590*/  ISETP.GT.AND P3, PT, R2, 0x11, PT ;  /* 0x000000110200780c */ /* 0x000fe40003f64270 */
[----:B------:R-:W-:Y:S02]  /*35a0*/  FSEL R9, R36, -INF , P4 ;  /* 0xff80000024097808 */ /* 0x000fe40002000000 */
[----:B------:R-:W-:Y:S02]  /*35b0*/  FMNMX.FTZ R3, R8, R3, !PT ;  /* 0x0000000308037209 */ /* 0x000fe40007810000 */
[----:B------:R-:W-:Y:S01]  /*35c0*/  ISETP.GT.AND P1, PT, R0, RZ, PT ;  /* 0x000000ff0000720c */ /* 0x000fe20003f24270 */
[----:B------:R-:W-:Y:S01]  /*35d0*/  HMMA.16816.F32 R52, R196, R10, R44 ;  /* 0x0000000ac434723c */ /* 0x000fe2000000182c */
[----:B------:R-:W-:-:S02]  /*35e0*/  ISETP.GT.AND P4, PT, R2, 0x18, PT ;  /* 0x000000180200780c */ /* 0x000fc40003f84270 */
[----:B------:R-:W-:-:S04]  /*35f0*/  FMNMX.FTZ R3, R9, R3, !PT ;  /* 0x0000000309037209 */ /* 0x000fc80007810000 */
[----:B------:R-:W-:Y:S02]  /*3600*/  FSEL R10, R37, -INF , P3 ;  /* 0xff800000250a7808 */ /* 0x000fe40001800000 */
[----:B------:R-:W-:Y:S02]  /*3610*/  ISETP.GT.AND P0, PT, R0, 0x1, PT ;  /* 0x000000010000780c */ /* 0x000fe40003f04270 */
[----:B------:R-:W-:Y:S02]  /*3620*/  FSEL R12, R30, -INF , P1 ;  /* 0xff8000001e0c7808 */ /* 0x000fe40000800000 */
[----:B------:R-:W-:Y:S02]  /*3630*/  ISETP.GT.AND P1, PT, R0, 0x8, PT ;  /* 0x000000080000780c */ /* 0x000fe40003f24270 */
[----:B------:R-:W-:Y:S02]  /*3640*/  ISETP.GT.AND P3, PT, R2, 0x19, PT ;  /* 0x000000190200780c */ /* 0x000fe40003f64270 */
[----:B------:R-:W-:-:S02]  /*3650*/  FSEL R11, R40, -INF , P4 ;  /* 0xff800000280b7808 */ /* 0x000fc40002000000 */
[----:B------:R-:W-:Y:S01]  /*3660*/  FMNMX.FTZ R3, R10, R3, !PT ;  /* 0x000000030a037209 */ /* 0x000fe20007810000 */
[----:B------:R-:W-:Y:S01]  /*3670*/  HMMA.16816.F32 R44, R196, R20, R16 ;  /* 0x00000014c42c723c */ /* 0x000fe20000001810 */
[----:B------:R-:W-:Y:S02]  /*3680*/  FSEL R13, R31, -INF , P0 ;  /* 0xff8000001f0d7808 */ /* 0x000fe40000000000 */
[----:B------:R-:W-:Y:S02]  /*3690*/  ISETP.GT.AND P0, PT, R0, 0x9, PT ;  /* 0x000000090000780c */ /* 0x000fe40003f04270 */
[----:B------:R-:W-:Y:S02]  /*36a0*/  FSEL R14, R34, -INF , P1 ;  /* 0xff800000220e7808 */ /* 0x000fe40000800000 */
[----:B------:R-:W-:Y:S02]  /*36b0*/  FSEL R17, R41, -INF , P3 ;  /* 0xff80000029117808 */ /* 0x000fe40001800000 */
[----:B------:R-:W-:-:S02]  /*36c0*/  ISETP.GT.AND P4, PT, R2, 0x20, PT ;  /* 0x000000200200780c */ /* 0x000fc40003f84270 */
[----:B------:R-:W-:Y:S02]  /*36d0*/  FMNMX.FTZ R3, R11, R3, !PT ;  /* 0x000000030b037209 */ /* 0x000fe40007810000 */
[----:B------:R-:W-:Y:S02]  /*36e0*/  ISETP.GT.AND P1, PT, R0, 0x10, PT ;  /* 0x000000100000780c */ /* 0x000fe40003f24270 */
[----:B------:R-:W-:Y:S02]  /*36f0*/  FSEL R16, R35, -INF , P0 ;  /* 0xff80000023107808 */ /* 0x000fe40000000000 */
[----:B------:R-:W-:Y:S02]  /*3700*/  ISETP.GT.AND P3, PT, R2, 0x21, PT ;  /* 0x000000210200780c */ /* 0x000fe40003f64270 */
[----:B------:R-:W-:Y:S02]  /*3710*/  FSEL R56, R48, -INF , P4 ;  /* 0xff80000030387808 */ /* 0x000fe40002000000 */
[----:B------:R-:W-:-:S02]  /*3720*/  FMNMX.FTZ R3, R17, R3, !PT ;  /* 0x0000000311037209 */ /* 0x000fc40007810000 */
[----:B------:R-:W-:Y:S02]  /*3730*/  ISETP.GT.AND P0, PT, R0, 0x11, PT ;  /* 0x000000110000780c */ /* 0x000fe40003f04270 */
[----:B------:R-:W-:Y:S02]  /*3740*/  FSEL R18, R38, -INF , P1 ;  /* 0xff80000026127808 */ /* 0x000fe40000800000 */
[----:B------:R-:W-:Y:S01]  /*3750*/  ISETP.GT.AND P1, PT, R0, 0x18, PT ;  /* 0x000000180000780c */ /* 0x000fe20003f24270 */
[----:B------:R-:W-:Y:S01]  /*3760*/  HMMA.16816.F32 R20, R196, R22, R24 ;  /* 0x00000016c414723c */ /* 0x000fe20000001818 */
[----:B------:R-:W-:Y:S02]  /*3770*/  FSEL R59, R49, -INF , P3 ;  /* 0xff800000313b7808 */ /* 0x000fe40001800000 */
[----:B------:R-:W-:Y:S02]  /*3780*/  ISETP.GT.AND P4, PT, R2, 0x28, PT ;  /* 0x000000280200780c */ /* 0x000fe40003f84270 */
[----:B------:R-:W-:-:S02]  /*3790*/  FMNMX.FTZ R3, R56, R3, !PT ;  /* 0x0000000338037209 */ /* 0x000fc40007810000 */
[----:B------:R-:W-:Y:S02]  /*37a0*/  FSEL R19, R39, -INF , P0 ;  /* 0xff80000027137808 */ /* 0x000fe40000000000 */
[----:B------:R-:W-:Y:S02]  /*37b0*/  ISETP.GT.AND P0, PT, R0, 0x19, PT ;  /* 0x000000190000780c */ /* 0x000fe40003f04270 */
[----:B------:R-:W-:Y:S02]  /*37c0*/  FSEL R24, R42, -INF , P1 ;  /* 0xff8000002a187808 */ /* 0x000fe40000800000 */
[----:B------:R-:W-:Y:S02]  /*37d0*/  ISETP.GT.AND P1, PT, R0, 0x20, PT ;  /* 0x000000200000780c */ /* 0x000fe40003f24270 */
[----:B------:R-:W-:Y:S02]  /*37e0*/  ISETP.GT.AND P3, PT, R2, 0x29, PT ;  /* 0x000000290200780c */ /* 0x000fe40003f64270 */
[----:B------:R-:W-:-:S02]  /*37f0*/  FSEL R58, R80, -INF , P4 ;  /* 0xff800000503a7808 */ /* 0x000fc40002000000 */
[----:B------:R-:W-:Y:S02]  /*3800*/  FMNMX.FTZ R3, R59, R3, !PT ;  /* 0x000000033b037209 */ /* 0x000fe40007810000 */
[----:B------:R-:W-:Y:S01]  /*3810*/  FSEL R25, R43, -INF , P0 ;  /* 0xff8000002b197808 */ /* 0x000fe20000000000 */
[----:B------:R-:W-:Y:S01]  /*3820*/  BAR.SYNC.DEFER_BLOCKING 0x0 ;  /* 0x0000000000007b1d */ /* 0x000fe20000010000 */
[----:B------:R-:W-:Y:S02]  /*3830*/  ISETP.GT.AND P0, PT, R0, 0x21, PT ;  /* 0x000000210000780c */ /* 0x000fe40003f04270 */
[----:B------:R-:W-:Y:S02]  /*3840*/  FSEL R85, R50, -INF , P1 ;  /* 0xff80000032557808 */ /* 0x000fe40000800000 */
[----:B------:R-:W-:Y:S02]  /*3850*/  ISETP.GT.AND P1, PT, R2, 0x30, PT ;  /* 0x000000300200780c */ /* 0x000fe40003f24270 */
[----:B------:R-:W-:-:S02]  /*3860*/  FSEL R57, R81, -INF , P3 ;  /* 0xff80000051397808 */ /* 0x000fc40001800000 */
[----:B------:R-:W-:Y:S02]  /*3870*/  FMNMX.FTZ R3, R58, R3, !PT ;  /* 0x000000033a037209 */ /* 0x000fe40007810000 */
[----:B------:R-:W-:Y:S02]  /*3880*/  FMNMX.FTZ R4, R12, R13, !PT ;  /* 0x0000000d0c047209 */ /* 0x000fe40007810000 */
[----:B------:R-:W-:Y:S02]  /*3890*/  FSEL R84, R51, -INF , P0 ;  /* 0xff80000033547808 */ /* 0x000fe40000000000 */
[----:B------:R-:W-:Y:S02]  /*38a0*/  ISETP.GT.AND P0, PT, R2, 0x31, PT ;  /* 0x000000310200780c */ /* 0x000fe40003f04270 */
[----:B------:R-:W-:Y:S02]  /*38b0*/  FSEL R61, R76, -INF , P1 ;  /* 0xff8000004c3d7808 */ /* 0x000fe40000800000 */
[----:B------:R-:W-:-:S02]  /*38c0*/  FMNMX.FTZ R3, R57, R3, !PT ;  /* 0x0000000339037209 */ /* 0x000fc40007810000 */
[----:B------:R-:W-:Y:S02]  /*38d0*/  FMNMX.FTZ R4, R14, R4, !PT ;  /* 0x000000040e047209 */ /* 0x000fe40007810000 */
[----:B------:R-:W-:Y:S01]  /*38e0*/  ISETP.GT.AND P5, PT, R2, 0x38, PT ;  /* 0x000000380200780c */ /* 0x000fe20003fa4270 */
[----:B------:R-:W-:Y:S01]  /*38f0*/  LDSM.16.MT88.4 R48, [R212] ;  /* 0x00000000d430783b */ /* 0x000fe20000004200 */
[----:B------:R-:W-:Y:S02]  /*3900*/  FSEL R60, R77, -INF , P0 ;  /* 0xff8000004d3c7808 */ /* 0x000fe40000000000 */
[----:B------:R-:W-:Y:S01]  /*3910*/  FMNMX.FTZ R3, R61, R3, !PT ;  /* 0x000000033d037209 */ /* 0x000fe20007810000 */
[----:B------:R-:W-:Y:S01]  /*3920*/  STL [R1+0x3c], R102 ;  /* 0x00003c6601007387 */ /* 0x000fe20000100800 */
[----:B------:R-:W-:Y:S02]  /*3930*/  FMNMX.FTZ R4, R16, R4, !PT ;  /* 0x0000000410047209 */ /* 0x000fe40007810000 */
        /* <DEDUP_REMOVED lines=8> */
[----:B------:R-:W-:-:S02]  /*39c0*/  ISETP.GT.AND P1, PT, R2, 0x41, PT ;  /* 0x000000410200780c */ /* 0x000fc40003f24270 */
[----:B------:R-:W-:Y:S02]  /*39d0*/  FMNMX.FTZ R4, R19, R4, !PT ;  /* 0x0000000413047209 */ /* 0x000fe40007810000 */
[----:B------:R-:W-:Y:S02]  /*39e0*/  FSEL R86, R64, -INF , P3 ;  /* 0xff80000040567808 */ /* 0x000fe40001800000 */
[----:B------:R-:W-:Y:S02]  /*39f0*/  FMNMX.FTZ R3, R87, R3, !PT ;  /* 0x0000000357037209 */ /* 0x000fe40007810000 */
[----:B------:R-:W-:Y:S02]  /*3a00*/  FSEL R96, R65, -INF , P1 ;  /* 0xff80000041607808 */ /* 0x000fe40000800000 */
[----:B------:R-:W-:Y:S02]  /*3a10*/  FMNMX.FTZ R4, R24, R4, !PT ;  /* 0x0000000418047209 */ /* 0x000fe40007810000 */
[----:B------:R-:W-:-:S02]  /*3a20*/  ISETP.GT.AND P0, PT, R2, 0x48, PT ;  /* 0x000000480200780c */ /* 0x000fc40003f04270 */
[----:B------:R-:W-:Y:S02]  /*3a30*/  ISETP.GT.AND P1, PT, R0, 0x28, PT ;  /* 0x000000280000780c */ /* 0x000fe40003f24270 */
[----:B------:R-:W-:Y:S02]  /*3a40*/  FMNMX.FTZ R3, R86, R3, !PT ;  /* 0x0000000356037209 */ /* 0x000fe40007810000 */
[----:B------:R-:W-:Y:S02]  /*3a50*/  FMNMX.FTZ R4, R25, R4, !PT ;  /* 0x0000000419047209 */ /* 0x000fe40007810000 */
[----:B------:R-:W-:Y:S02]  /*3a60*/  FSEL R99, R52, -INF , P0 ;  /* 0xff80000034637808 */ /* 0x000fe40000000000 */
[----:B------:R-:W-:Y:S02]  /*3a70*/  FSEL R63, R82, -INF , P1 ;  /* 0xff800000523f7808 */ /* 0x000fe40000800000 */
[----:B------:R-:W-:-:S02]  /*3a80*/  ISETP.GT.AND P6, PT, R2, 0x49, PT ;  /* 0x000000490200780c */ /* 0x000fc40003fc4270 */
[C---:B------:R-:W-:Y:S02]  /*3a90*/  ISETP.GT.AND P5, PT, R2.reuse, 0x50, PT ;  /* 0x000000500200780c */ /* 0x040fe40003fa4270 */
[C---:B------:R-:W-:Y:S02]  /*3aa0*/  ISETP.GT.AND P4, PT, R2.reuse, 0x51, PT ;  /* 0x000000510200780c */ /* 0x040fe40003f84270 */
[----:B------:R-:W-:Y:S02]  /*3ab0*/  ISETP.GT.AND P3, PT, R2, 0x58, PT ;  /* 0x000000580200780c */ /* 0x000fe40003f64270 */
[----:B------:R-:W-:Y:S02]  /*3ac0*/  ISETP.GT.AND P0, PT, R0, 0x29, PT ;  /* 0x000000290000780c */ /* 0x000fe40003f04270 */
[----:B------:R-:W-:Y:S02]  /*3ad0*/  ISETP.GT.AND P1, PT, R2, 0x59, PT ;  /* 0x000000590200780c */ /* 0x000fe40003f24270 */
[----:B------:R-:W-:-:S02]  /*3ae0*/  FMNMX.FTZ R2, R96, R3, !PT ;  /* 0x0000000360027209 */ /* 0x000fc40007810000 */
[----:B------:R-:W-:Y:S02]  /*3af0*/  FMNMX.FTZ R3, R85, R4, !PT ;  /* 0x0000000455037209 */ /* 0x000fe40007810000 */
[----:B------:R-:W-:Y:S02]  /*3b00*/  FSEL R64, R83, -INF , P0 ;  /* 0xff80000053407808 */ /* 0x000fe40000000000 */
[----:B------:R-:W-:Y:S02]  /*3b10*/  FSEL R83, R53, -INF , P6 ;  /* 0xff80000035537808 */ /* 0x000fe40003000000 */
[----:B------:R-:W-:Y:S02]  /*3b20*/  FMNMX.FTZ R2, R99, R2, !PT ;  /* 0x0000000263027209 */ /* 0x000fe40007810000 */
[----:B------:R-:W-:Y:S02]  /*3b30*/  FMNMX.FTZ R3, R84, R3, !PT ;  /* 0x0000000354037209 */ /* 0x000fe40007810000 */
        /* <DEDUP_REMOVED lines=9> */
[----:B------:R-:W-:Y:S02]  /*3bd0*/  FMNMX.FTZ R141, R107, R2, !PT ;  /* 0x000000026b8d7209 */ /* 0x000fe40007810000 */
[----:B------:R-:W-:Y:S02]  /*3be0*/  FSEL R81, R79, -INF , P5 ;  /* 0xff8000004f517808 */ /* 0x000fe40002800000 */
[----:B------:R-:W-:Y:S02]  /*3bf0*/  ISETP.GT.AND P0, PT, R0, 0x38, PT ;  /* 0x000000380000780c */ /* 0x000fe40003f04270 */
[----:B------:R-:W-:-:S02]  /*3c00*/  FMNMX.FTZ R2, R65, R3, !PT ;  /* 0x0000000341027209 */ /* 0x000fc40007810000 */
[----:B------:R-:W-:Y:S02]  /*3c10*/  FSEL R106, R20, -INF , P3 ;  /* 0xff800000146a7808 */ /* 0x000fe40001800000 */
[----:B------:R-:W-:Y:S02]  /*3c20*/  FSEL R111, R21, -INF , P1 ;  /* 0xff800000156f7808 */ /* 0x000fe40000800000 */
[----:B------:R-:W-:Y:S02]  /*3c30*/  ISETP.GT.AND P1, PT, R0, 0x39, PT ;  /* 0x000000390000780c */ /* 0x000fe40003f24270 */
[----:B------:R-:W-:Y:S02]  /*3c40*/  FSEL R80, R74, -INF , P0 ;  /* 0xff8000004a507808 */ /* 0x000fe40000000000 */
[----:B------:R-:W-:Y:S02]  /*3c50*/  FMNMX.FTZ R2, R81, R2, !PT ;  /* 0x0000000251027209 */ /* 0x000fe40007810000 */
[----:B------:R-:W-:-:S02]  /*3c60*/  FMNMX.FTZ R141, R106, R141, !PT ;  /* 0x0000008d6a8d7209 */ /* 0x000fc40007810000 */
[----:B------:R-:W-:Y:S02]  /*3c70*/  FSEL R82, R75, -INF , P1 ;  /* 0xff8000004b527808 */ /* 0x000fe40000800000 */
[----:B------:R-:W-:Y:S02]  /*3c80*/  ISETP.GT.AND P1, PT, R0, 0x40, PT ;  /* 0x000000400000780c */ /* 0x000fe40003f24270 */
[----:B------:R-:W-:Y:S02]  /*3c90*/  FMNMX.FTZ R2, R80, R2, !PT ;  /* 0x0000000250027209 */ /* 0x000fe40007810000 */
[----:B------:R-:W-:Y:S02]  /*3ca0*/  FMNMX.FTZ R141, R111, R141, !PT ;  /* 0x0000008d6f8d7209 */ /* 0x000fe40007810000 */
[----:B------:R-:W-:Y:S02]  /*3cb0*/  ISETP.GT.AND P0, PT, R0, 0x41, PT ;  /* 0x000000410000780c */ /* 0x000fe40003f04270 */
[----:B------:R-:W-:-:S02]  /*3cc0*/  FSEL R66, R66, -INF , P1 ;  /* 0xff80000042427808 */ /* 0x000fc40000800000 */
[----:B------:R-:W-:Y:S01]  /*3cd0*/  FMNMX.FTZ R2, R82, R2, !PT ;  /* 0x0000000252027209 */ /* 0x000fe20007810000 */
[----:B------:R-:W1:Y:S01]  /*3ce0*/  SHFL.BFLY PT, R3, R141, 0x2, 0x1f ;  /* 0x0c401f008d037f89 */ /* 0x000e6200000e0000 */
[----:B------:R-:W-:Y:S02]  /*3cf0*/  FSEL R67, R67, -INF , P0 ;  /* 0xff80000043437808 */ /* 0x000fe40000000000 */
[----:B------:R-:W-:Y:S02]  /*3d00*/  ISETP.GT.AND P1, PT, R0, 0x48, PT ;  /* 0x000000480000780c */ /* 0x000fe40003f24270 */
[----:B------:R-:W-:Y:S02]  /*3d10*/  FMNMX.FTZ R2, R66, R2, !PT ;  /* 0x0000000242027209 */ /* 0x000fe40007810000 */
[----:B------:R-:W-:Y:S02]  /*3d20*/  ISETP.GT.AND P0, PT, R0, 0x49, PT ;  /* 0x000000490000780c */ /* 0x000fe40003f04270 */
[----:B------:R-:W-:-:S02]  /*3d30*/  FSEL R97, R54, -INF , P1 ;  /* 0xff80000036617808 */ /* 0x000fc40000800000 */
[----:B------:R-:W-:Y:S02]  /*3d40*/  FMNMX.FTZ R2, R67, R2, !PT ;  /* 0x0000000243027209 */ /* 0x000fe40007810000 */
[----:B------:R-:W-:Y:S02]  /*3d50*/  FSEL R98, R55, -INF , P0 ;  /* 0xff80000037627808 */ /* 0x000fe40000000000 */
[C---:B------:R-:W-:Y:S02]  /*3d60*/  ISETP.GT.AND P1, PT, R0.reuse, 0x50, PT ;  /* 0x000000500000780c */ /* 0x040fe40003f24270 */
        /* <DEDUP_REMOVED lines=10> */
[----:B-1----:R-:W-:Y:S02]  /*3e10*/  FMNMX.FTZ R141, R141, R3, !PT ;  /* 0x000000038d8d7209 */ /* 0x002fe40007810000 */
[----:B------:R-:W-:Y:S02]  /*3e20*/  FSEL R109, R23, -INF , P0 ;  /* 0xff800000176d7808 */ /* 0x000fe40000000000 */
[----:B------:R-:W-:Y:S01]  /*3e30*/  FMNMX.FTZ R140, R108, R140, !PT ;  /* 0x0000008c6c8c7209 */ /* 0x000fe20007810000 */
[----:B------:R-:W1:Y:S03]  /*3e40*/  SHFL.BFLY PT, R0, R141, 0x1, 0x1f ;  /* 0x0c201f008d007f89 */ /* 0x000e6600000e0000 */
[----:B------:R-:W-:-:S05]  /*3e50*/  FMNMX.FTZ R140, R109, R140, !PT ;  /* 0x0000008c6d8c7209 */ /* 0x000fca0007810000 */
[----:B------:R-:W2:Y:S01]  /*3e60*/  SHFL.BFLY PT, R3, R140, 0x2, 0x1f ;  /* 0x0c401f008c037f89 */ /* 0x000ea200000e0000 */
[----:B-1----:R-:W-:-:S04]  /*3e70*/  FMNMX.FTZ R141, R141, R0, !PT ;  /* 0x000000008d8d7209 */ /* 0x002fc80007810000 */
[C---:B------:R-:W-:Y:S01]  /*3e80*/  FSETP.NEU.FTZ.AND P0, PT, R141.reuse, -INF , PT ;  /* 0xff8000008d00780b */ /* 0x040fe20003f1d000 */
[----:B------:R-:W-:Y:S01]  /*3e90*/  FMUL.FTZ R2, R141, c[0x0][0x2d0] ;  /* 0x0000b4008d027a20 */ /* 0x000fe20000410000 */
[----:B--2---:R-:W-:-:S04]  /*3ea0*/  FMNMX.FTZ R140, R140, R3, !PT ;  /* 0x000000038c8c7209 */ /* 0x004fc80007810000 */
[----:B------:R-:W-:Y:S01]  /*3eb0*/  FSEL R2, R2, RZ, P0 ;  /* 0x000000ff02027208 */ /* 0x000fe20000000000 */
[----:B------:R-:W1:Y:S04]  /*3ec0*/  SHFL.BFLY PT, R3, R140, 0x1, 0x1f ;  /* 0x0c201f008c037f89 */ /* 0x000e6800000e0000 */
[----:B------:R-:W-:-:S04]  /*3ed0*/  FFMA.FTZ R0, R5, c[0x0][0x2d0], -R2 ;  /* 0x0000b40005007a23 */ /* 0x000fc80000010802 */
[----:B------:R2:W-:Y:S02]  /*3ee0*/  MUFU.EX2 R149, R0 ;  /* 0x0000000000957308 */ /* 0x0005e40000000800 */
[----:B--2---:R-:W-:-:S06]  /*3ef0*/  FFMA.FTZ R0, R6, c[0x0][0x2d0], -R2 ;  /* 0x0000b40006007a23 */ /* 0x004fcc0000010802 */
[----:B------:R2:W3:Y:S01]  /*3f00*/  MUFU.EX2 R148, R0 ;  /* 0x0000000000947308 */ /* 0x0004e20000000800 */
[----:B-1----:R-:W-:Y:S01]  /*3f10*/  FMNMX.FTZ R140, R140, R3, !PT ;  /* 0x000000038c8c7209 */ /* 0x002fe20007810000 */
[----:B--2---:R-:W-:-:S06]  /*3f20*/  FFMA.FTZ R0, R7, c[0x0][0x2d0], -R2 ;  /* 0x0000b40007007a23 */ /* 0x004fcc0000010802 */
[----:B------:R1:W-:Y:S01]  /*3f30*/  MUFU.EX2 R150, R0 ;  /* 0x0000000000967308 */ /* 0x0003e20000000800 */
[----:B------:R-:W-:Y:S01]  /*3f40*/  FSETP.NEU.FTZ.AND P0, PT, R140, -INF , PT ;  /* 0xff8000008c00780b */ /* 0x000fe20003f1d000 */
[----:B-1----:R-:W-:-:S06]  /*3f50*/  FFMA.FTZ R0, R8, c[0x0][0x2d0], -R2 ;  /* 0x0000b40008007a23 */ /* 0x002fcc0000010802 */
[----:B------:R1:W2:Y:S01]  /*3f60*/  MUFU.EX2 R202, R0 ;  /* 0x0000000000ca7308 */ /* 0x0002a20000000800 */
[--C-:B------:R-:W-:Y:S02]  /*3f70*/  FFMA.FTZ R3, R10, c[0x0][0x2d0], -R2.reuse ;  /* 0x0000b4000a037a23 */ /* 0x100fe40000010802 */
[----:B-1----:R-:W-:-:S05]  /*3f80*/  FFMA.FTZ R0, R9, c[0x0][0x2d0], -R2 ;  /* 0x0000b40009007a23 */ /* 0x002fca0000010802 */
[----:B------:R1:W-:Y:S02]  /*3f90*/  MUFU.EX2 R201, R0 ;  /* 0x0000000000c97308 */ /* 0x0003e40000000800 */
[----:B-1----:R-:W-:-:S05]  /*3fa0*/  FMUL.FTZ R0, R140, c[0x0][0x2d0] ;  /* 0x0000b4008c007a20 */ /* 0x002fca0000410000 */
[----:B------:R-:W-:Y:S01]  /*3fb0*/  FSEL R0, R0, RZ, P0 ;  /* 0x000000ff00007208 */ /* 0x000fe20000000000 */
[----:B------:R1:W-:Y:S04]  /*3fc0*/  MUFU.EX2 R204, R3 ;  /* 0x0000000300cc7308 */ /* 0x0003e80000000800 */
[----:B------:R-:W-:-:S04]  /*3fd0*/  FFMA.FTZ R4, R12, c[0x0][0x2d0], -R0 ;  /* 0x0000b4000c047a23 */ /* 0x000fc80000010800 */
[----:B------:R4:W-:Y:S01]  /*3fe0*/  MUFU.EX2 R143, R4 ;  /* 0x00000004008f7308 */ /* 0x0009e20000000800 */
[----:B-1----:R-:W-:-:S07]  /*3ff0*/  FFMA.FTZ R3, R11, c[0x0][0x2d0], -R2 ;  /* 0x0000b4000b037a23 */ /* 0x002fce0000010802 */
[----:B------:R1:W-:Y:S01]  /*4000*/  MUFU.EX2 R205, R3 ;  /* 0x0000000300cd7308 */ /* 0x0003e20000000800 */
[----:B----4-:R-:W-:-:S07]  /*4010*/  FFMA.FTZ R4, R13, c[0x0][0x2d0], -R0 ;  /* 0x0000b4000d047a23 */ /* 0x010fce0000010800 */
[----:B------:R4:W5:Y:S01]  /*4020*/  MUFU.EX2 R142, R4 ;  /* 0x00000004008e7308 */ /* 0x0009620000000800 */
[----:B-1----:R-:W-:-:S05]  /*4030*/  IMAD.IADD R3, R212, 0x1, R209 ;  /* 0x00000001d4037824 */ /* 0x002fca00078e02d1 */
[----:B------:R-:W1:Y:S01]  /*4040*/  LDSM.16.MT88.4 R8, [R3] ;  /* 0x000000000308783b */ /* 0x000e620000004200 */
[----:B----4-:R-:W-:-:S03]  /*4050*/  FFMA.FTZ R4, R14, c[0x0][0x2d0], -R0 ;  /* 0x0000b4000e047a23 */ /* 0x010fc60000010800 */
[----:B------:R-:W-:Y:S04]  /*4060*/  LDSM.16.MT88.4 R44, [R3+0x3800] ;  /* 0x00380000032c783b */ /* 0x000fe80000004200 */
[----:B------:R-:W4:Y:S01]  /*4070*/  LDSM.16.MT88.4 R12, [R3+0x3000] ;  /* 0x00300000030c783b */ /* 0x000f220000004200 */
[----:B------:R5:W-:Y:S01]  /*4080*/  MUFU.EX2 R144, R4 ;  /* 0x0000000400907308 */ /* 0x000be20000000800 */
[----:B---3--:R-:W-:Y:S02]  /*4090*/  F2FP.PACK_AB R20, R148, R149 ;  /* 0x000000959414723e */ /* 0x008fe400000000ff */
[----:B--2---:R-:W-:Y:S01]  /*40a0*/  F2FP.PACK_AB R22, R202, R150 ;  /* 0x00000096ca16723e */ /* 0x004fe200000000ff */
[----:B------:R-:W2:Y:S01]  /*40b0*/  LDSM.16.MT88.4 R32, [R3+0x800] ;  /* 0x000800000320783b */ /* 0x000ea20000004200 */
[----:B-----5:R-:W-:-:S03]  /*40c0*/  F2FP.PACK_AB R21, R142, R143 ;  /* 0x0000008f8e15723e */ /* 0x020fc600000000ff */
[----:B------:R-:W3:Y:S04]  /*40d0*/  LDSM.16.MT88.4 R36, [R3+0x6000] ;  /* 0x006000000324783b */ /* 0x000ee80000004200 */
[----:B------:R-:W5:Y:S01]  /*40e0*/  LDSM.16.MT88.4 R52, [R3+0x6800] ;  /* 0x006800000334783b */ /* 0x000f620000004200 */
[----:B------:R-:W-:-:S03]  /*40f0*/  FFMA.FTZ R4, R16, c[0x0][0x2d0], -R0 ;  /* 0x0000b40010047a23 */ /* 0x000fc60000010800 */
[----:B------:R-:W-:Y:S01]  /*4100*/  LDSM.16.MT88.4 R136, [R3+0x5800] ;  /* 0x005800000388783b */ /* 0x000fe20000004200 */
[----:B------:R1:W1:Y:S02]  /*4110*/  MUFU.EX2 R146, R4 ;  /* 0x0000000400927308 */ /* 0x0002640000000800 */
[----:B-1----:R-:W-:-:S06]  /*4120*/  FFMA.FTZ R4, R17, c[0x0][0x2d0], -R2 ;  /* 0x0000b40011047a23 */ /* 0x002fcc0000010802 */
[----:B------:R1:W-:Y:S01]  /*4130*/  MUFU.EX2 R206, R4 ;  /* 0x0000000400ce7308 */ /* 0x0003e20000000800 */
[----:B------:R-:W-:Y:S01]  /*4140*/  F2FP.PACK_AB R23, R146, R144 ;  /* 0x000000909217723e */ /* 0x000fe200000000ff */
[----:B-1----:R-:W-:-:S06]  /*4150*/  FFMA.FTZ R4, R18, c[0x0][0x2d0], -R0 ;  /* 0x0000b40012047a23 */ /* 0x002fcc0000010800 */
[----:B------:R1:W-:Y:S02]  /*4160*/  MUFU.EX2 R145, R4 ;  /* 0x0000000400917308 */ /* 0x0003e40000000800 */
[----:B-1----:R-:W-:-:S06]  /*4170*/  FFMA.FTZ R4, R19, c[0x0][0x2d0], -R0 ;  /* 0x0000b40013047a23 */ /* 0x002fcc0000010800 */
[----:B------:R1:W1:Y:S02]  /*4180*/  MUFU.EX2 R151, R4 ;  /* 0x0000000400977308 */ /* 0x0002640000000800 */
[----:B-1----:R-:W-:-:S06]  /*4190*/  FFMA.FTZ R4, R24, c[0x0][0x2d0], -R0 ;  /* 0x0000b40018047a23 */ /* 0x002fcc0000010800 */
[----:B------:R1:W-:Y:S01]  /*41a0*/  MUFU.EX2 R200, R4 ;  /* 0x0000000400c87308 */ /* 0x0003e20000000800 */
[----:B------:R-:W-:Y:S01]  /*41b0*/  HMMA.16816.F32 R28, R20, R8, RZ ;  /* 0x00000008141c723c */ /* 0x000fe200000018ff */
[----:B-1----:R-:W-:-:S06]  /*41c0*/  FFMA.FTZ R4, R25, c[0x0][0x2d0], -R0 ;  /* 0x0000b40019047a23 */ /* 0x002fcc0000010800 */
[----:B------:R1:W1:Y:S01]  /*41d0*/  MUFU.EX2 R203, R4 ;  /* 0x0000000400cb7308 */ /* 0x0002620000000800 */
[C---:B----4-:R-:W-:Y:S08]  /*41e0*/  HMMA.16816.F32 R24, R20.reuse, R14, RZ ;  /* 0x0000000e1418723c */ /* 0x050ff000000018ff */
[----:B-1----:R-:W-:Y:S01]  /*41f0*/  HMMA.16816.F32 R4, R20, R12, RZ ;  /* 0x0000000c1404723c */ /* 0x002fe200000018ff */
[----:B------:R-:W-:-:S07]  /*4200*/  F2FP.PACK_AB R16, R204, R201 ;  /* 0x000000c9cc10723e */ /* 0x000fce00000000ff */
[----:B------:R-:W-:Y:S01]  /*4210*/  HMMA.16816.F32 R8, R20, R10, RZ ;  /* 0x0000000a1408723c */ /* 0x000fe200000018ff */
[----:B------:R-:W-:Y:S02]  /*4220*/  F2FP.PACK_AB R17, R151, R145 ;  /* 0x000000919711723e */ /* 0x000fe400000000ff */
[----:B------:R-:W-:Y:S02]  /*4230*/  F2FP.PACK_AB R18, R206, R205 ;  /* 0x000000cdce12723e */ /* 0x000fe400000000ff */
[----:B------:R-:W-:-:S07]  /*4240*/  F2FP.PACK_AB R19, R203, R200 ;  /* 0x000000c8cb13723e */ /* 0x000fce00000000ff */
[C---:B------:R-:W-:Y:S08]  /*4250*/  HMMA.16816.F32 R76, R16.reuse, R46, R24 ;  /* 0x0000002e104c723c */ /* 0x040ff00000001818 */
[C---:B------:R-:W-:Y:S08]  /*4260*/  HMMA.16816.F32 R100, R16.reuse, R44, R4 ;  /* 0x0000002c1064723c */ /* 0x040ff00000001804 */
[C---:B--2---:R-:W-:Y:S01]  /*4270*/  HMMA.16816.F32 R92, R16.reuse, R32, R28 ;  /* 0x00000020105c723c */ /* 0x044fe2000000181c */
[--C-:B------:R-:W-:Y:S01]  /*4280*/  FFMA.FTZ R4, R56, c[0x0][0x2d0], -R2.reuse ;  /* 0x0000b40038047a23 */ /* 0x100fe20000010802 */
[----:B------:R-:W-:Y:S03]  /*4290*/  LDSM.16.MT88.4 R44, [R213+0x800] ;  /* 0x00080000d52c783b */ /* 0x000fe60000004200 */
[----:B------:R1:W-:Y:S03]  /*42a0*/  MUFU.EX2 R27, R4 ;  /* 0x00000004001b7308 */ /* 0x0003e60000000800 */
[----:B------:R-:W-:Y:S01]  /*42b0*/  HMMA.16816.F32 R88, R16, R34, R8 ;  /* 0x000000221058723c */ /* 0x000fe20000001808 */
[----:B------:R-:W2:Y:S01]  /*42c0*/  LDSM.16.MT88.4 R32, [R213] ;  /* 0x00000000d520783b */ /* 0x000ea20000004200 */
[----:B-1----:R-:W-:-:S04]  /*42d0*/  FFMA.FTZ R4, R59, c[0x0][0x2d0], -R2 ;  /* 0x0000b4003b047a23 */ /* 0x002fc80000010802 */
[----:B------:R1:W-:Y:S02]  /*42e0*/  MUFU.EX2 R147, R4 ;  /* 0x0000000400937308 */ /* 0x0003e40000000800 */
[----:B---3--:R-:W-:Y:S01]  /*42f0*/  HMMA.16816.F32 R12, R20, R38, RZ ;  /* 0x00000026140c723c */ /* 0x008fe200000018ff */
[----:B-1----:R-:W-:-:S05]  /*4300*/  FFMA.FTZ R4, R58, c[0x0][0x2d0], -R2 ;  /* 0x0000b4003a047a23 */ /* 0x002fca0000010802 */
[----:B------:R1:W-:Y:S02]  /*4310*/  MUFU.EX2 R120, R4 ;  /* 0x0000000400787308 */ /* 0x0003e40000000800 */
[C---:B------:R-:W-:Y:S01]  /*4320*/  HMMA.16816.F32 R8, R20.reuse, R36, RZ ;  /* 0x000000241408723c */ /* 0x040fe200000018ff */
[----:B------:R-:W-:Y:S01]  /*4330*/  IMAD.IADD R24, R209, 0x1, R213 ;  /* 0x00000001d1187824 */ /* 0x000fe200078e02d5 */
[----:B------:R-:W-:Y:S04]  /*4340*/  LDSM.16.MT88.4 R36, [R3+0x1000] ;  /* 0x001000000324783b */ /* 0x000fe80000004200 */
[----:B------:R-:W3:Y:S02]  /*4350*/  LDSM.16.MT88.4 R116, [R24] ;  /* 0x000000001874783b */ /* 0x000ee40000004200 */
[----:B------:R-:W-:Y:S02]  /*4360*/  HMMA.16816.F32 R28, R20, R48, RZ ;  /* 0x00000030141c723c */ /* 0x000fe400000018ff */
[----:B------:R-:W-:Y:S01]  /*4370*/  LDSM.16.MT88.4 R112, [R24+0x800] ;  /* 0x000800001870783b */ /* 0x000fe20000004200 */
[----:B-1----:R-:W-:-:S05]  /*4380*/  FFMA.FTZ R4, R57, c[0x0][0x2d0], -R2 ;  /* 0x0000b40039047a23 */ /* 0x002fca0000010802 */
[----:B-----5:R-:W-:Y:S01]  /*4390*/  HMMA.16816.F32 R72, R16, R54, R12 ;  /* 0x000000361048723c */ /* 0x020fe2000000180c */
[----:B------:R-:W-:Y:S01]  /*43a0*/  LDSM.16.MT88.4 R56, [R3+0x7000] ;  /* 0x007000000338783b */ /* 0x000fe20000004200 */
[----:B------:R1:W4:Y:S02]  /*43b0*/  MUFU.EX2 R123, R4 ;  /* 0x00000004007b7308 */ /* 0x0003240000000800 */
[----:B-1----:R-:W-:-:S06]  /*43c0*/  FFMA.FTZ R4, R61, c[0x0][0x2d0], -R2 ;  /* 0x0000b4003d047a23 */ /* 0x002fcc0000010802 */
[----:B------:R1:W-:Y:S02]  /*43d0*/  MUFU.EX2 R121, R4 ;  /* 0x0000000400797308 */ /* 0x0003e40000000800 */
[----:B-1----:R-:W-:-:S06]  /*43e0*/  FFMA.FTZ R4, R60, c[0x0][0x2d0], -R2 ;  /* 0x0000b4003c047a23 */ /* 0x002fcc0000010802 */
[----:B------:R1:W-:Y:S02]  /*43f0*/  MUFU.EX2 R122, R4 ;  /* 0x00000004007a7308 */ /* 0x0003e40000000800 */
[----:B-1----:R-:W-:-:S06]  /*4400*/  FFMA.FTZ R4, R62, c[0x0][0x2d0], -R2 ;  /* 0x0000b4003e047a23 */ /* 0x002fcc0000010802 */
[----:B------:R1:W-:Y:S01]  /*4410*/  MUFU.EX2 R124, R4 ;  /* 0x00000004007c7308 */ /* 0x0003e20000000800 */
[----:B--2---:R-:W-:Y:S01]  /*4420*/  HMMA.16816.F32 R12, R20, R32, RZ ;  /* 0x00000020140c723c */ /* 0x004fe200000018ff */
[----:B-1----:R-:W-:-:S06]  /*4430*/  FFMA.FTZ R4, R85, c[0x0][0x2d0], -R0 ;  /* 0x0000b40055047a23 */ /* 0x002fcc0000010800 */
[----:B------:R1:W-:Y:S01]  /*4440*/  MUFU.EX2 R25, R4 ;  /* 0x0000000400197308 */ /* 0x0003e20000000800 */
[C---:B------:R-:W-:Y:S08]  /*4450*/  HMMA.16816.F32 R68, R16.reuse, R52, R8 ;  /* 0x000000341044723c */ /* 0x040ff00000001808 */
[----:B------:R-:W-:Y:S01]  /*4460*/  HMMA.16816.F32 R236, R16, R40, R28 ;  /* 0x0000002810ec723c */ /* 0x000fe2000000181c */
[----:B------:R-:W2:Y:S07]  /*4470*/  LDSM.16.MT88.4 R28, [R3+0x4000] ;  /* 0x00400000031c783b */ /* 0x000eae0000004200 */
[C---:B------:R-:W-:Y:S01]  /*4480*/  HMMA.16816.F32 R32, R20.reuse, R34, RZ ;  /* 0x000000221420723c */ /* 0x040fe200000018ff */
[--C-:B-1----:R-:W-:Y:S01]  /*4490*/  FFMA.FTZ R4, R84, c[0x0][0x2d0], -R0.reuse ;  /* 0x0000b40054047a23 */ /* 0x102fe20000010800 */
[----:B------:R-:W-:Y:S03]  /*44a0*/  LDSM.16.MT88.4 R52, [R3+0x7800] ;  /* 0x007800000334783b */ /* 0x000fe60000004200 */
[----:B------:R1:W5:Y:S03]  /*44b0*/  MUFU.EX2 R26, R4 ;  /* 0x00000004001a7308 */ /* 0x0003660000000800 */
[----:B------:R-:W-:Y:S01]  /*44c0*/  HMMA.16816.F32 R8, R20, R50, RZ ;  /* 0x000000321408723c */ /* 0x000fe200000018ff */
[----:B-1----:R-:W-:-:S04]  /*44d0*/  FFMA.FTZ R4, R63, c[0x0][0x2d0], -R0 ;  /* 0x0000b4003f047a23 */ /* 0x002fc80000010800 */
[----:B------:R1:W-:Y:S02]  /*44e0*/  MUFU.EX2 R5, R4 ;  /* 0x0000000400057308 */ /* 0x0003e40000000800 */
[----:B-1----:R-:W-:-:S06]  /*44f0*/  FFMA.FTZ R4, R64, c[0x0][0x2d0], -R0 ;  /* 0x0000b40040047a23 */ /* 0x002fcc0000010800 */
[----:B------:R1:W1:Y:S01]  /*4500*/  MUFU.EX2 R6, R4 ;  /* 0x0000000400067308 */ /* 0x0002620000000800 */
[----:B------:R-:W-:Y:S01]  /*4510*/  HMMA.16816.F32 R228, R16, R44, R12 ;  /* 0x0000002c10e4723c */ /* 0x000fe2000000180c */
[----:B-1----:R-:W-:Y:S02]  /*4520*/  FFMA.FTZ R4, R87, c[0x0][0x2d0], -R2 ;  /* 0x0000b40057047a23 */ /* 0x002fe40000010802 */
[----:B----4-:R-:W-:-:S04]  /*4530*/  IMAD.MOV.U32 R87, RZ, RZ, R123 ;  /* 0x000000ffff577224 */ /* 0x010fc800078e007b */
[----:B------:R1:W-:Y:S01]  /*4540*/  MUFU.EX2 R84, R4 ;  /* 0x0000000400547308 */ /* 0x0003e20000000800 */
[----:B------:R-:W-:Y:S02]  /*4550*/  F2FP.PACK_AB R12, R147, R27 ;  /* 0x0000001b930c723e */ /* 0x000fe400000000ff */
[----:B------:R-:W-:Y:S01]  /*4560*/  HMMA.16816.F32 R232, R16, R42, R8 ;  /* 0x0000002a10e8723c */ /* 0x000fe20000001808 */
[----:B-----5:R-:W-:Y:S02]  /*4570*/  F2FP.PACK_AB R13, R26, R25 ;  /* 0x000000191a0d723e */ /* 0x020fe400000000ff */
[----:B------:R-:W-:Y:S01]  /*4580*/  F2FP.PACK_AB R14, R87, R120 ;  /* 0x00000078570e723e */ /* 0x000fe200000000ff */
[----:B-1----:R-:W-:Y:S02]  /*4590*/  FFMA.FTZ R4, R86, c[0x0][0x2d0], -R2 ;  /* 0x0000b40056047a23 */ /* 0x002fe40000010802 */
[----:B------:R-:W-:Y:S02]  /*45a0*/  IMAD.MOV.U32 R86, RZ, RZ, R6 ;  /* 0x000000ffff567224 */ /* 0x000fe400078e0006 */
[----:B------:R1:W-:Y:S01]  /*45b0*/  MUFU.EX2 R6, R4 ;  /* 0x0000000400067308 */ /* 0x0003e20000000800 */
[----:B---3--:R-:W-:Y:S02]  /*45c0*/  HMMA.16816.F32 R8, R20, R116, RZ ;  /* 0x000000741408723c */ /* 0x008fe400000018ff */
[----:B------:R-:W-:-:S06]  /*45d0*/  F2FP.PACK_AB R15, R86, R5 ;  /* 0x00000005560f723e */ /* 0x000fcc00000000ff */
[----:B------:R-:W-:Y:S01]  /*45e0*/  HMMA.16816.F32 R224, R16, R46, R32 ;  /* 0x0000002e10e0723c */ /* 0x000fe20000001820 */
[----:B------:R-:W3:Y:S01]  /*45f0*/  LDSM.16.MT88.4 R44, [R3+0x1800] ;  /* 0x00180000032c783b */ /* 0x000ee20000004200 */
[----:B-1----:R-:W-:-:S04]  /*4600*/  FFMA.FTZ R4, R96, c[0x0][0x2d0], -R2 ;  /* 0x0000b40060047a23 */ /* 0x002fc80000010802 */
[----:B------:R1:W-:Y:S02]  /*4610*/  MUFU.EX2 R116, R4 ;  /* 0x0000000400747308 */ /* 0x0003e40000000800 */
[----:B------:R-:W-:Y:S07]  /*4620*/  HMMA.16816.F32 R60, R12, R36, R92 ;  /* 0x000000240c3c723c */ /* 0x000fee000000185c */
[----:B------:R-:W-:Y:S02]  /*4630*/  IMAD.MOV.U32 R95, RZ, RZ, R5 ;  /* 0x000000ffff5f7224 */ /* 0x000fe400078e0005 */
[----:B-1----:R-:W-:-:S04]  /*4640*/  FFMA.FTZ R4, R65, c[0x0][0x2d0], -R0 ;  /* 0x0000b40041047a23 */ /* 0x002fc80000010800 */
[----:B------:R1:W-:Y:S01]  /*4650*/  MUFU.EX2 R92, R4 ;  /* 0x00000004005c7308 */ /* 0x0003e20000000800 */
[----:B------:R-:W-:Y:S01]  /*4660*/  HMMA.16816.F32 R48, R12, R38, R88 ;  /* 0x000000260c30723c */ /* 0x000fe20000001858 */
[----:B-1----:R-:W-:-:S06]  /*4670*/  FFMA.FTZ R4, R81, c[0x0][0x2d0], -R0 ;  /* 0x0000b40051047a23 */ /* 0x002fcc0000010800 */
[----:B------:R1:W4:Y:S01]  /*4680*/  MUFU.EX2 R5, R4 ;  /* 0x0000000400057308 */ /* 0x0003220000000800 */
[C---:B--2---:R-:W-:Y:S08]  /*4690*/  HMMA.16816.F32 R40, R12.reuse, R28, R100 ;  /* 0x0000001c0c28723c */ /* 0x044ff00000001864 */
[----:B------:R-:W-:Y:S01]  /*46a0*/  HMMA.16816.F32 R36, R12, R30, R76 ;  /* 0x0000001e0c24723c */ /* 0x000fe2000000184c */
[----:B------:R-:W2:Y:S01]  /*46b0*/  LDSM.16.MT88.4 R28, [R3+0x4800] ;  /* 0x00480000031c783b */ /* 0x000ea20000004200 */
[----:B-1----:R-:W-:-:S04]  /*46c0*/  FFMA.FTZ R4, R80, c[0x0][0x2d0], -R0 ;  /* 0x0000b40050047a23 */ /* 0x002fc80000010800 */
[----:B------:R1:W-:Y:S02]  /*46d0*/  MUFU.EX2 R252, R4 ;  /* 0x0000000400fc7308 */ /* 0x0003e40000000800 */
[----:B------:R-:W-:Y:S01]  /*46e0*/  HMMA.16816.F32 R32, R12, R56, R68 ;  /* 0x000000380c20723c */ /* 0x000fe20000001844 */
[----:B-1----:R-:W-:-:S05]  /*46f0*/  FFMA.FTZ R4, R82, c[0x0][0x2d0], -R0 ;  /* 0x0000b40052047a23 */ /* 0x002fca0000010800 */
[----:B------:R1:W5:Y:S02]  /*4700*/  MUFU.EX2 R250, R4 ;  /* 0x0000000400fa7308 */ /* 0x0003640000000800 */
[----:B------:R-:W-:Y:S01]  /*4710*/  HMMA.16816.F32 R56, R12, R58, R72 ;  /* 0x0000003a0c38723c */ /* 0x000fe20000001848 */
[----:B------:R-:W-:Y:S02]  /*4720*/  IMAD.MOV.U32 R85, RZ, RZ, R124 ;  /* 0x000000ffff557224 */ /* 0x000fe400078e007c */
[----:B------:R-:W-:Y:S02]  /*4730*/  IMAD.MOV.U32 R93, RZ, RZ, R122 ;  /* 0x000000ffff5d7224 */ /* 0x000fe400078e007a */
[----:B------:R-:W-:Y:S02]  /*4740*/  IMAD.MOV.U32 R94, RZ, RZ, R121 ;  /* 0x000000ffff5e7224 */ /* 0x000fe400078e0079 */
[----:B-1----:R-:W-:-:S04]  /*4750*/  FFMA.FTZ R4, R99, c[0x0][0x2d0], -R2 ;  /* 0x0000b40063047a23 */ /* 0x002fc80000010802 */
[----:B------:R1:W-:Y:S01]  /*4760*/  MUFU.EX2 R251, R4 ;  /* 0x0000000400fb7308 */ /* 0x0003e20000000800 */
[----:B----4-:R-:W-:Y:S01]  /*4770*/  IMAD.MOV.U32 R75, RZ, RZ, R5 ;  /* 0x000000ffff4b7224 */ /* 0x010fe200078e0005 */
[----:B------:R-:W-:Y:S01]  /*4780*/  HMMA.16816.F32 R220, R16, R112, R8 ;  /* 0x0000007010dc723c */ /* 0x000fe20000001808 */
[----:B-1----:R-:W-:-:S06]  /*4790*/  FFMA.FTZ R4, R83, c[0x0][0x2d0], -R2 ;  /* 0x0000b40053047a23 */ /* 0x002fcc0000010802 */
[----:B------:R-:W-:Y:S01]  /*47a0*/  F2FP.PACK_AB R8, R93, R94 ;  /* 0x0000005e5d08723e */ /* 0x000fe200000000ff */
[----:B------:R-:W-:Y:S01]  /*47b0*/  IMAD.MOV.U32 R73, RZ, RZ, R6 ;  /* 0x000000ffff497224 */ /* 0x000fe200078e0006 */
[----:B------:R-:W-:Y:S01]  /*47c0*/  F2FP.PACK_AB R9, R75, R92 ;  /* 0x0000005c4b09723e */ /* 0x000fe200000000ff */
[----:B------:R1:W-:Y:S01]  /*47d0*/  MUFU.EX2 R249, R4 ;  /* 0x0000000400f97308 */ /* 0x0003e20000000800 */
[----:B------:R-:W-:Y:S01]  /*47e0*/  F2FP.PACK_AB R10, R84, R85 ;  /* 0x00000055540a723e */ /* 0x000fe200000000ff */
[----:B------:R-:W-:Y:S01]  /*47f0*/  LDSM.16.MT88.4 R80, [R3+0x8800] ;  /* 0x008800000350783b */ /* 0x000fe20000004200 */
[----:B-----5:R-:W-:Y:S01]  /*4800*/  F2FP.PACK_AB R11, R250, R252 ;  /* 0x000000fcfa0b723e */ /* 0x020fe200000000ff */
[----:B-1----:R-:W-:-:S04]  /*4810*/  FFMA.FTZ R4, R104, c[0x0][0x2d0], -R2 ;  /* 0x0000b40068047a23 */ /* 0x002fc80000010802 */
[----:B------:R1:W-:Y:S02]  /*4820*/  MUFU.EX2 R248, R4 ;  /* 0x0000000400f87308 */ /* 0x0003e40000000800 */
[C---:B---3--:R-:W-:Y:S08]  /*4830*/  HMMA.16816.F32 R60, R8.reuse, R44, R60 ;  /* 0x0000002c083c723c */ /* 0x048ff0000000183c */
[----:B------:R-:W-:Y:S01]  /*4840*/  HMMA.16816.F32 R48, R8, R46, R48 ;  /* 0x0000002e0830723c */ /* 0x000fe20000001830 */
[----:B------:R-:W3:Y:S01]  /*4850*/  LDSM.16.MT88.4 R44, [R3+0x2000] ;  /* 0x00200000032c783b */ /* 0x000ee20000004200 */
[----:B-1----:R-:W-:-:S04]  /*4860*/  FFMA.FTZ R4, R66, c[0x0][0x2d0], -R0 ;  /* 0x0000b40042047a23 */ /* 0x002fc80000010800 */
[----:B------:R1:W-:Y:S02]  /*4870*/  MUFU.EX2 R247, R4 ;  /* 0x0000000400f77308 */ /* 0x0003e40000000800 */
[----:B-1----:R-:W-:-:S06]  /*4880*/  FFMA.FTZ R4, R67, c[0x0][0x2d0], -R0 ;  /* 0x0000b40043047a23 */ /* 0x002fcc0000010800 */
[----:B------:R1:W4:Y:S01]  /*4890*/  MUFU.EX2 R246, R4 ;  /* 0x0000000400f67308 */ /* 0x0003220000000800 */
[----:B--2---:R-:W-:Y:S01]  /*48a0*/  HMMA.16816.F32 R132, R8, R28, R40 ;  /* 0x0000001c0884723c */ /* 0x004fe20000001828 */
[----:B------:R-:W-:Y:S01]  /*48b0*/  LDSM.16.MT88.4 R40, [R3+0x5000] ;  /* 0x005000000328783b */ /* 0x000fe20000004200 */
[----:B-1----:R-:W-:-:S05]  /*48c0*/  FFMA.FTZ R4, R97, c[0x0][0x2d0], -R0 ;  /* 0x0000b40061047a23 */ /* 0x002fca0000010800 */
[----:B------:R1:W-:Y:S01]  /*48d0*/  MUFU.EX2 R245, R4 ;  /* 0x0000000400f57308 */ /* 0x0003e20000000800 */
[----:B------:R-:W-:Y:S01]  /*48e0*/  HMMA.16816.F32 R64, R8, R30, R36 ;  /* 0x0000001e0840723c */ /* 0x000fe20000001824 */
[----:B------:R-:W2:Y:S01]  /*48f0*/  LDSM.16.MT88.4 R28, [R3+0x8000] ;  /* 0x00800000031c783b */ /* 0x000ea20000004200 */
[----:B-1----:R-:W-:-:S05]  /*4900*/  FFMA.FTZ R4, R98, c[0x0][0x2d0], -R0 ;  /* 0x0000b40062047a23 */ /* 0x002fca0000010800 */
[----:B------:R1:W5:Y:S02]  /*4910*/  MUFU.EX2 R244, R4 ;  /* 0x0000000400f47308 */ /* 0x0003640000000800 */
[----:B-1----:R-:W-:-:S06]  /*4920*/  FFMA.FTZ R4, R107, c[0x0][0x2d0], -R2 ;  /* 0x0000b4006b047a23 */ /* 0x002fcc0000010802 */
[----:B------:R1:W1:Y:S01]  /*4930*/  MUFU.EX2 R243, R4 ;  /* 0x0000000400f37308 */ /* 0x0002620000000800 */
[----:B------:R-:W-:Y:S01]  /*4940*/  HMMA.16816.F32 R36, R8, R52, R32 ;  /* 0x000000340824723c */ /* 0x000fe20000001820 */
[--C-:B-1----:R-:W-:Y:S02]  /*4950*/  FFMA.FTZ R4, R106, c[0x0][0x2d0], -R2.reuse ;  /* 0x0000b4006a047a23 */ /* 0x102fe40000010802 */
[----:B------:R-:W-:-:S04]  /*4960*/  FFMA.FTZ R2, R111, c[0x0][0x2d0], -R2 ;  /* 0x0000b4006f027a23 */ /* 0x000fc80000010802 */
[----:B------:R1:W-:Y:S01]  /*4970*/  MUFU.EX2 R241, R2 ;  /* 0x0000000200f17308 */ /* 0x0003e20000000800 */
[----:B------:R-:W-:Y:S01]  /*4980*/  HMMA.16816.F32 R32, R8, R54, R56 ;  /* 0x000000360820723c */ /* 0x000fe20000001838 */
[----:B----4-:R-:W-:Y:S01]  /*4990*/  F2FP.PACK_AB R5, R246, R247 ;  /* 0x000000f7f605723e */ /* 0x010fe200000000ff */
[----:B------:R-:W-:Y:S01]  /*49a0*/  IMAD.MOV.U32 R117, RZ, RZ, R217 ;  /* 0x000000ffff757224 */ /* 0x000fe200078e00d9 */
[----:B------:R-:W-:Y:S01]  /*49b0*/  F2FP.PACK_AB R6, R249, R251 ;  /* 0x000000fbf906723e */ /* 0x000fe200000000ff */
[----:B------:R-:W-:Y:S01]  /*49c0*/  LDSM.16.MT88.4 R52, [R212+0x3000] ;  /* 0x00300000d434783b */ /* 0x000fe20000004200 */
[----:B-----5:R-:W-:Y:S01]  /*49d0*/  F2FP.PACK_AB R7, R244, R245 ;  /* 0x000000f5f407723e */ /* 0x020fe200000000ff */
[--C-:B-1----:R-:W-:Y:S02]  /*49e0*/  FFMA.FTZ R2, R105, c[0x0][0x2d0], -R0.reuse ;  /* 0x0000b40069027a23 */ /* 0x102fe40000010800 */
[----:B------:R-:W1:Y:S02]  /*49f0*/  LDSM.16.MT88.4 R104, [R3+0x2800] ;  /* 0x002800000368783b */ /* 0x000e640000004200 */
[----:B------:R4:W-:Y:S08]  /*4a00*/  MUFU.EX2 R240, R2 ;  /* 0x0000000200f07308 */ /* 0x0009f00000000800 */
[----:B------:R5:W-:Y:S01]  /*4a10*/  MUFU.EX2 R242, R4 ;  /* 0x0000000400f27308 */ /* 0x000be20000000800 */
[----:B----4-:R-:W-:-:S07]  /*4a20*/  FFMA.FTZ R2, R110, c[0x0][0x2d0], -R0 ;  /* 0x0000b4006e027a23 */ /* 0x010fce0000010800 */
[----:B------:R4:W1:Y:S01]  /*4a30*/  MUFU.EX2 R219, R2 ;  /* 0x0000000200db7308 */ /* 0x0008620000000800 */
[----:B-----5:R-:W-:-:S07]  /*4a40*/  F2FP.PACK_AB R4, R116, R73 ;  /* 0x000000497404723e */ /* 0x020fce00000000ff */
[----:B---3--:R-:W-:Y:S01]  /*4a50*/  HMMA.16816.F32 R100, R4, R44, R60 ;  /* 0x0000002c0464723c */ /* 0x008fe2000000183c */
[--C-:B----4-:R-:W-:Y:S02]  /*4a60*/  FFMA.FTZ R2, R108, c[0x0][0x2d0], -R0.reuse ;  /* 0x0000b4006c027a23 */ /* 0x110fe40000010800 */
[----:B------:R-:W-:-:S05]  /*4a70*/  FFMA.FTZ R0, R109, c[0x0][0x2d0], -R0 ;  /* 0x0000b4006d007a23 */ /* 0x000fca0000010800 */
[C---:B------:R-:W-:Y:S01]  /*4a80*/  HMMA.16816.F32 R44, R4.reuse, R46, R48 ;  /* 0x0000002e042c723c */ /* 0x040fe20000001830 */
[----:B------:R-:W-:Y:S01]  /*4a90*/  MUFU.EX2 R218, R2 ;  /* 0x0000000200da7308 */ /* 0x000fe20000000800 */
[----:B------:R-:W-:Y:S01]  /*4aa0*/  F2FP.PACK_AB R96, R243, R248 ;  /* 0x000000f8f360723e */ /* 0x000fe200000000ff */
[----:B------:R-:W3:Y:S06]  /*4ab0*/  LDSM.16.MT88.4 R48, [R212+0x3800] ;  /* 0x00380000d430783b */ /* 0x000eec0000004200 */
[----:B------:R-:W4:Y:S01]  /*4ac0*/  MUFU.EX2 R217, R0 ;  /* 0x0000000000d97308 */ /* 0x000f220000000800 */
[----:B--2---:R-:W-:Y:S01]  /*4ad0*/  HMMA.16816.F32 R36, R4, R28, R36 ;  /* 0x0000001c0424723c */ /* 0x004fe20000001824 */
[----:B-1----:R-:W-:-:S02]  /*4ae0*/  F2FP.PACK_AB R97, R219, R240 ;  /* 0x000000f0db61723e */ /* 0x002fc400000000ff */
[----:B------:R-:W-:-:S05]  /*4af0*/  F2FP.PACK_AB R98, R241, R242 ;  /* 0x000000f2f162723e */ /* 0x000fca00000000ff */
[----:B------:R-:W-:Y:S01]  /*4b00*/  HMMA.16816.F32 R32, R4, R30, R32 ;  /* 0x0000001e0420723c */ /* 0x000fe20000001820 */
[----:B----4-:R-:W-:-:S07]  /*4b10*/  F2FP.PACK_AB R99, R217, R218 ;  /* 0x000000dad963723e */ /* 0x010fce00000000ff */
[----:B------:R-:W-:Y:S08]  /*4b20*/  HMMA.16816.F32 R132, R4, R40, R132 ;  /* 0x000000280484723c */ /* 0x000ff00000001884 */
[----:B------:R-:W-:Y:S08]  /*4b30*/  HMMA.16816.F32 R100, R96, R104, R100 ;  /* 0x000000686064723c */ /* 0x000ff00000001864 */
[----:B------:R-:W-:Y:S08]  /*4b40*/  HMMA.16816.F32 R40, R4, R42, R64 ;  /* 0x0000002a0428723c */ /* 0x000ff00000001840 */
[C---:B------:R-:W-:Y:S01]  /*4b50*/  HMMA.16816.F32 R104, R96.reuse, R106, R44 ;  /* 0x0000006a6068723c */ /* 0x040fe2000000182c */
[----:B------:R-:W1:Y:S07]  /*4b60*/  LDSM.16.MT88.4 R44, [R213+0x3000] ;  /* 0x00300000d52c783b */ /* 0x000e6e0000004200 */
[C---:B------:R-:W-:Y:S08]  /*4b70*/  HMMA.16816.F32 R76, R96.reuse, R80, R36 ;  /* 0x00000050604c723c */ /* 0x040ff00000001824 */
[----:B------:R-:W-:Y:S08]  /*4b80*/  HMMA.16816.F32 R80, R96, R82, R32 ;  /* 0x000000526050723c */ /* 0x000ff00000001820 */
[C---:B------:R-:W-:Y:S08]  /*4b90*/  HMMA.16816.F32 R32, R20.reuse, R52, RZ ;  /* 0x000000341420723c */ /* 0x040ff000000018ff */
[C---:B------:R-:W-:Y:S01]  /*4ba0*/  HMMA.16816.F32 R28, R20.reuse, R54, RZ ;  /* 0x00000036141c723c */ /* 0x040fe200000018ff */
[----:B------:R-:W2:Y:S07]  /*4bb0*/  LDSM.16.MT88.4 R52, [R24+0x3000] ;  /* 0x003000001834783b */ /* 0x000eae0000004200 */
[----:B------:R-:W-:Y:S08]  /*4bc0*/  HMMA.16816.F32 R36, R20, R118, RZ ;  /* 0x000000761424723c */ /* 0x000ff000000018ff */
[C---:B------:R-:W-:Y:S08]  /*4bd0*/  HMMA.16816.F32 R132, R96.reuse, R136, R132 ;  /* 0x000000886084723c */ /* 0x040ff00000001884 */
[----:B------:R-:W-:Y:S01]  /*4be0*/  HMMA.16816.F32 R136, R96, R138, R40 ;  /* 0x0000008a6088723c */ /* 0x000fe20000001828 */
[----:B------:R-:W4:Y:S07]  /*4bf0*/  LDSM.16.MT88.4 R40, [R213+0x3800] ;  /* 0x00380000d528783b */ /* 0x000f2e0000004200 */
[C---:B---3--:R-:W-:Y:S08]  /*4c00*/  HMMA.16816.F32 R68, R16.reuse, R48, R32 ;  /* 0x000000301044723c */ /* 0x048ff00000001820 */
[C---:B------:R-:W-:Y:S01]  /*4c10*/  HMMA.16816.F32 R128, R16.reuse, R50, R28 ;  /* 0x000000321080723c */ /* 0x040fe2000000181c */
[----:B------:R-:W3:Y:S07]  /*4c20*/  LDSM.16.MT88.4 R48, [R24+0x3800] ;  /* 0x003800001830783b */ /* 0x000eee0000004200 */
[----:B------:R-:W-:Y:S08]  /*4c30*/  HMMA.16816.F32 R60, R16, R114, R36 ;  /* 0x00000072103c723c */ /* 0x000ff00000001824 */
[C---:B-1----:R-:W-:Y:S08]  /*4c40*/  HMMA.16816.F32 R36, R20.reuse, R44, RZ ;  /* 0x0000002c1424723c */ /* 0x042ff000000018ff */
[----:B--2---:R-:W-:Y:S01]  /*4c50*/  HMMA.16816.F32 R28, R20, R52, RZ ;  /* 0x00000034141c723c */ /* 0x004fe200000018ff */
[----:B------:R-:W-:-:S07]  /*4c60*/  IMAD.MOV.U32 R74, RZ, RZ, R120 ;  /* 0x000000ffff4a7224 */ /* 0x000fce00078e0078 */
[----:B------:R-:W-:Y:S08]  /*4c70*/  HMMA.16816.F32 R32, R20, R46, RZ ;  /* 0x0000002e1420723c */ /* 0x000ff000000018ff */
[C---:B----4-:R-:W-:Y:S01]  /*4c80*/  HMMA.16816.F32 R120, R16.reuse, R40, R36 ;  /* 0x000000281078723c */ /* 0x050fe20000001824 */
[----:B------:R-:W1:Y:S07]  /*4c90*/  LDSM.16.MT88.4 R36, [R212+0x6000] ;  /* 0x00600000d424783b */ /* 0x000e6e0000004200 */
[----:B---3--:R-:W-:Y:S08]  /*4ca0*/  HMMA.16816.F32 R124, R16, R48, R28 ;  /* 0x00000030107c723c */ /* 0x008ff0000000181c */
[----:B------:R-:W-:Y:S08]  /*4cb0*/  HMMA.16816.F32 R28, R20, R54, RZ ;  /* 0x00000036141c723c */ /* 0x000ff000000018ff */
[C---:B------:R-:W-:Y:S01]  /*4cc0*/  HMMA.16816.F32 R44, R16.reuse, R42, R32 ;  /* 0x0000002a102c723c */ /* 0x040fe20000001820 */
[----:B------:R-:W2:Y:S11]  /*4cd0*/  LDSM.16.MT88.4 R32, [R212+0x6800] ;  /* 0x00680000d420783b */ /* 0x000eb60000004200 */
[----:B------:R-:W-:Y:S04]  /*4ce0*/  @!UPT UIADD3 URZ, URZ, URZ, URZ ;  /* 0x0000003f3f3ff290 */ /* 0x000fe8000fffe03f */
[----:B------:R-:W-:Y:S08]  /*4cf0*/  HMMA.16816.F32 R88, R16, R50, R28 ;  /* 0x000000321058723c */ /* 0x000ff0000000181c */
[----:B-1----:R-:W-:Y:S01]  /*4d00*/  HMMA.16816.F32 R28, R20, R36, RZ ;  /* 0x00000024141c723c */ /* 0x002fe200000018ff */
[----:B------:R-:W-:Y:S02]  /*4d10*/  FADD.FTZ R0, R143, R142 ;  /* 0x0000008e8f007221 */ /* 0x000fe40000010000 */
[----:B------:R-:W-:-:S02]  /*4d20*/  IMAD.MOV.U32 R142, RZ, RZ, R117 ;  /* 0x000000ffff8e7224 */ /* 0x000fc400078e0075 */
[----:B------:R-:W-:Y:S11]  /*4d30*/  IMAD.MOV.U32 R143, RZ, RZ, R116 ;  /* 0x000000ffff8f7224 */ /* 0x000ff600078e0074 */
[----:B------:R-:W-:Y:S08]  /*4d40*/  @!UPT UIADD3 URZ, URZ, URZ, URZ ;  /* 0x0000003f3f3ff290 */ /* 0x000ff0000fffe03f */
[----:B--2---:R-:W-:Y:S08]  /*4d50*/  HMMA.16816.F32 R116, R16, R32, R28 ;  /* 0x000000201074723c */ /* 0x004ff0000000181c */
[----:B------:R-:W-:Y:S01]  /*4d60*/  HMMA.16816.F32 R28, R20, R38, RZ ;  /* 0x00000026141c723c */ /* 0x000fe200000018ff */
[----:B------:R-:W1:Y:S11]  /*4d70*/  LDSM.16.MT88.4 R36, [R213+0x6000] ;  /* 0x00600000d524783b */ /* 0x000e760000004200 */
[----:B------:R-:W-:Y:S11]  /*4d80*/  @!UPT UIADD3 URZ, URZ, URZ, URZ ;  /* 0x0000003f3f3ff290 */ /* 0x000ff6000fffe03f */
[----:B------:R-:W-:Y:S01]  /*4d90*/  @!UPT UIADD3 URZ, URZ, URZ, URZ ;  /* 0x0000003f3f3ff290 */ /* 0x000fe2000fffe03f */
[----:B------:R-:W-:Y:S01]  /*4da0*/  HMMA.16816.F32 R112, R16, R34, R28 ;  /* 0x000000221070723c */ /* 0x000fe2000000181c */
[----:B------:R-:W2:Y:S07]  /*4db0*/  LDSM.16.MT88.4 R32, [R213+0x6800] ;  /* 0x00680000d520783b */ /* 0x000eae0000004200 */
[----:B-1----:R-:W-:Y:S11]  /*4dc0*/  HMMA.16816.F32 R28, R20, R36, RZ ;  /* 0x00000024141c723c */ /* 0x002ff600000018ff */
[----:B------:R-:W-:Y:S11]  /*4dd0*/  @!UPT UIADD3 URZ, URZ, URZ, URZ ;  /* 0x0000003f3f3ff290 */ /* 0x000ff6000fffe03f */
[----:B------:R-:W-:Y:S02]  /*4de0*/  @!UPT UIADD3 URZ, URZ, URZ, URZ ;  /* 0x0000003f3f3ff290 */ /* 0x000fe4000fffe03f */
[----:B--2---:R-:W-:Y:S08]  /*4df0*/  HMMA.16816.F32 R108, R16, R32, R28 ;  /* 0x00000020106c723c */ /* 0x004ff0000000181c */
[----:B------:R-:W-:Y:S01]  /*4e00*/  HMMA.16816.F32 R28, R20, R38, RZ ;  /* 0x00000026141c723c */ /* 0x000fe200000018ff */
[----:B------:R-:W-:Y:S02]  /*4e10*/  IMAD.MOV.U32 R65, RZ, RZ, R93 ;  /* 0x000000ffff417224 */ /* 0x000fe400078e005d */
[----:B------:R-:W-:-:S02]  /*4e20*/  IMAD.MOV.U32 R66, RZ, RZ, R92 ;  /* 0x000000ffff427224 */ /* 0x000fc400078e005c */
[----:B------:R-:W-:Y:S02]  /*4e30*/  IMAD.MOV.U32 R67, RZ, RZ, R94 ;  /* 0x000000ffff437224 */ /* 0x000fe400078e005e */
[----:B------:R-:W-:Y:S11]  /*4e40*/  IMAD.MOV.U32 R58, RZ, RZ, R95 ;  /* 0x000000ffff3a7224 */ /* 0x000ff600078e005f */
[----:B------:R-:W-:Y:S06]  /*4e50*/  @!UPT UIADD3 URZ, URZ, URZ, URZ ;  /* 0x0000003f3f3ff290 */ /* 0x000fec000fffe03f */
[----:B------:R-:W-:Y:S01]  /*4e60*/  HMMA.16816.F32 R92, R16, R34, R28 ;  /* 0x00000022105c723c */ /* 0x000fe2000000181c */
[----:B------:R-:W1:Y:S01]  /*4e70*/  LDSM.16.MT88.4 R28, [R24+0x6000] ;  /* 0x00600000181c783b */ /* 0x000e620000004200 */
[----:B------:R-:W-:-:S04]  /*4e80*/  FADD.FTZ R2, R149, R148 ;  /* 0x0000009495027221 */ /* 0x000fc80000010000 */
[----:B------:R-:W-:-:S04]  /*4e90*/  FADD.FTZ R2, R150, R2 ;  /* 0x0000000296027221 */ /* 0x000fc80000010000 */
[----:B------:R-:W-:Y:S01]  /*4ea0*/  FADD.FTZ R2, R202, R2 ;  /* 0x00000002ca027221 */ /* 0x000fe20000010000 */
[C---:B-1----:R-:W-:Y:S08]  /*4eb0*/  HMMA.16816.F32 R32, R20.reuse, R28, RZ ;  /* 0x0000001c1420723c */ /* 0x042ff000000018ff */
[----:B------:R-:W-:Y:S01]  /*4ec0*/  HMMA.16816.F32 R20, R20, R30, RZ ;  /* 0x0000001e1414723c */ /* 0x000fe200000018ff */
[----:B------:R-:W1:Y:S01]  /*4ed0*/  LDSM.16.MT88.4 R28, [R24+0x6800] ;  /* 0x00680000181c783b */ /* 0x000e620000004200 */
[----:B------:R-:W-:-:S04]  /*4ee0*/  FADD.FTZ R2, R201, R2 ;  /* 0x00000002c9027221 */ /* 0x000fc80000010000 */
[----:B------:R-:W-:-:S04]  /*4ef0*/  FADD.FTZ R2, R204, R2 ;  /* 0x00000002cc027221 */ /* 0x000fc80000010000 */
[----:B------:R-:W-:Y:S02]  /*4f00*/  FADD.FTZ R2, R205, R2 ;  /* 0x00000002cd027221 */ /* 0x000fe40000010000 */
[----:B------:R-:W-:Y:S02]  /*4f10*/  IMAD.MOV.U32 R56, RZ, RZ, R86 ;  /* 0x000000ffff387224 */ /* 0x000fe400078e0056 */
[----:B------:R-:W-:Y:S02]  /*4f20*/  FADD.FTZ R2, R206, R2 ;  /* 0x00000002ce027221 */ /* 0x000fe40000010000 */
[----:B------:R-:W-:Y:S02]  /*4f30*/  IMAD.MOV.U32 R57, RZ, RZ, R87 ;  /* 0x000000ffff397224 */ /* 0x000fe400078e0057 */
[----:B------:R-:W-:Y:S02]  /*4f40*/  IMAD.MOV.U32 R205, RZ, RZ, R84 ;  /* 0x000000ffffcd7224 */ /* 0x000fe400078e0054 */
[----:B------:R-:W-:-:S02]  /*4f50*/  IMAD.MOV.U32 R206, RZ, RZ, R85 ;  /* 0x000000ffffce7224 */ /* 0x000fc400078e0055 */
[C---:B-1----:R-:W-:Y:S08]  /*4f60*/  HMMA.16816.F32 R84, R16.reuse, R28, R32 ;  /* 0x0000001c1054723c */ /* 0x042ff00000001820 */
[----:B------:R-:W-:Y:S01]  /*4f70*/  HMMA.16816.F32 R32, R16, R30, R20 ;  /* 0x0000001e1020723c */ /* 0x000fe20000001814 */
[----:B------:R-:W1:Y:S01]  /*4f80*/  LDSM.16.MT88.4 R16, [R212+0x1000] ;  /* 0x00100000d410783b */ /* 0x000e620000004200 */
[----:B------:R-:W-:-:S02]  /*4f90*/  IMAD.MOV.U32 R64, RZ, RZ, R75 ;  /* 0x000000ffff407224 */ /* 0x000fc400078e004b */
[----:B------:R-:W-:Y:S01]  /*4fa0*/  IMAD.MOV.U32 R204, RZ, RZ, R73 ;  /* 0x000000ffffcc7224 */ /* 0x000fe200078e0049 */
[----:B------:R-:W2:Y:S01]  /*4fb0*/  LDSM.16.MT88.4 R20, [R213+0x1000] ;  /* 0x00100000d514783b */ /* 0x000ea20000004200 */
[----:B------:R-:W-:Y:S02]  /*4fc0*/  IMAD.MOV.U32 R59, RZ, RZ, R74 ;  /* 0x000000ffff3b7224 */ /* 0x000fe400078e004a */
[----:B------:R-:W-:-:S04]  /*4fd0*/  FADD.FTZ R0, R144, R0 ;  /* 0x0000000090007221 */ /* 0x000fc80000010000 */
[----:B------:R-:W-:-:S04]  /*4fe0*/  FADD.FTZ R0, R146, R0 ;  /* 0x0000000092007221 */ /* 0x000fc80000010000 */
[----:B------:R-:W-:Y:S01]  /*4ff0*/  FADD.FTZ R0, R145, R0 ;  /* 0x0000000091007221 */ /* 0x000fe20000010000 */
[----:B-1----:R-:W-:Y:S07]  /*5000*/  HMMA.16816.F32 R72, R12, R16, R236 ;  /* 0x000000100c48723c */ /* 0x002fee00000018ec */
[----:B------:R-:W-:Y:S02]  /*5010*/  IMAD.MOV.U32 R239, RZ, RZ, R64 ;  /* 0x000000ffffef7224 */ /* 0x000fe400078e0040 */
[----:B------:R-:W-:-:S02]  /*5020*/  IMAD.MOV.U32 R238, RZ, RZ, R65 ;  /* 0x000000ffffee7224 */ /* 0x000fc400078e0041 */
[----:B------:R-:W-:Y:S02]  /*5030*/  IMAD.MOV.U32 R237, RZ, RZ, R66 ;  /* 0x000000ffffed7224 */ /* 0x000fe400078e0042 */
[----:B------:R-:W-:Y:S02]  /*5040*/  IMAD.MOV.U32 R236, RZ, RZ, R67 ;  /* 0x000000ffffec7224 */ /* 0x000fe400078e0043 */
[----:B------:R-:W-:Y:S01]  /*5050*/  HMMA.16816.F32 R64, R12, R18, R232 ;  /* 0x000000120c40723c */ /* 0x000fe200000018e8 */
[----:B------:R-:W1:Y:S01]  /*5060*/  LDSM.16.MT88.4 R16, [R24+0x1000] ;  /* 0x001000001810783b */ /* 0x000e620000004200 */
[----:B------:R-:W-:-:S04]  /*5070*/  FADD.FTZ R0, R151, R0 ;  /* 0x0000000097007221 */ /* 0x000fc80000010000 */
[----:B------:R-:W-:-:S04]  /*5080*/  FADD.FTZ R0, R200, R0 ;  /* 0x00000000c8007221 */ /* 0x000fc80000010000 */
[----:B------:R-:W-:-:S04]  /*5090*/  FADD.FTZ R0, R203, R0 ;  /* 0x00000000cb007221 */ /* 0x000fc80000010000 */
[----:B------:R-:W-:Y:S01]  /*50a0*/  FADD.FTZ R0, R25, R0 ;  /* 0x0000000019007221 */ /* 0x000fe20000010000 */
[----:B--2---:R-:W-:Y:S01]  /*50b0*/  HMMA.16816.F32 R48, R12, R22, R224 ;  /* 0x000000160c30723c */ /* 0x004fe200000018e0 */
[----:B------:R-:W-:Y:S02]  /*50c0*/  IMAD.MOV.U32 R235, RZ, RZ, R56 ;  /* 0x000000ffffeb7224 */ /* 0x000fe400078e0038 */
[----:B------:R-:W-:Y:S02]  /*50d0*/  FADD.FTZ R3, R26, R0 ;  /* 0x000000001a037221 */ /* 0x000fe40000010000 */
[----:B------:R-:W-:Y:S02]  /*50e0*/  IMAD.MOV.U32 R234, RZ, RZ, R57 ;  /* 0x000000ffffea7224 */ /* 0x000fe400078e0039 */
[----:B------:R-:W-:Y:S02]  /*50f0*/  IMAD.MOV.U32 R233, RZ, RZ, R58 ;  /* 0x000000ffffe97224 */ /* 0x000fe400078e003a */
[----:B------:R-:W-:-:S02]  /*5100*/  IMAD.MOV.U32 R0, RZ, RZ, R59 ;  /* 0x000000ffff007224 */ /* 0x000fc400078e003b */
        /* <DEDUP_REMOVED lines=9> */
[----:B------:R-:W-:Y:S01]  /*51a0*/  HMMA.16816.F32 R44, R12, R18, R44 ;  /* 0x000000120c2c723c */ /* 0x000fe2000000182c */
[----:B------:R-:W1:Y:S01]  /*51b0*/  LDSM.16.MT88.4 R16, [R212+0x7000] ;  /* 0x00700000d410783b */ /* 0x000e620000004200 */
[----:B------:R-:W-:-:S04]  /*51c0*/  FADD.FTZ R2, R27, R2 ;  /* 0x000000021b027221 */ /* 0x000fc80000010000 */
[----:B------:R-:W-:Y:S02]  /*51d0*/  FADD.FTZ R2, R147, R2 ;  /* 0x0000000293027221 */ /* 0x000fe40000010000 */
        /* <DEDUP_REMOVED lines=11> */
[----:B------:R-:W1:Y:S04]  /*5290*/  LDSM.16.MT88.4 R16, [R213+0x1800] ;  /* 0x00180000d510783b */ /* 0x000e680000004200 */
[----:B------:R-:W3:Y:S03]  /*52a0*/  LDSM.16.MT88.4 R12, [R24+0x1800] ;  /* 0x00180000180c783b */ /* 0x000ee60000004200 */
        /* <DEDUP_REMOVED lines=20> */
[----:B------:R-:W-:Y:S01]  /*53f0*/  LDSM.16.MT88.4 R20, [R212+0x2000] ;  /* 0x00200000d414783b */ /* 0x000fe20000004200 */
[----:B------:R-:W-:-:S02]  /*5400*/  FADD.FTZ R0, R0, R2 ;  /* 0x0000000200007221 */ /* 0x000fc40000010000 */
[----:B------:R-:W-:Y:S01]  /*5410*/  FADD.FTZ R3, R233, R3 ;  /* 0x00000003e9037221 */ /* 0x000fe20000010000 */
[----:B------:R-:W-:Y:S03]  /*5420*/  LDSM.16.MT88.4 R144, [R212+0x2800] ;  /* 0x00280000d490783b */ /* 0x000fe60000004200 */
[C---:B-1----:R-:W-:Y:S08]  /*5430*/  HMMA.16816.F32 R32, R8.reuse, R16, R128 ;  /* 0x000000100820723c */ /* 0x042ff00000001880 */
[C---:B------:R-:W-:Y:S01]  /*5440*/  HMMA.16816.F32 R28, R8.reuse, R18, R124 ;  /* 0x00000012081c723c */ /* 0x040fe2000000187c */
[----:B------:R-:W-:Y:S07]  /*5450*/  LDSM.16.MT88.4 R16, [R213+0x2000] ;  /* 0x00200000d510783b */ /* 0x000fee0000004200 */
[C---:B---3--:R-:W-:Y:S01]  /*5460*/  HMMA.16816.F32 R128, R8.reuse, R12, R120 ;  /* 0x0000000c0880723c */ /* 0x048fe20000001878 */
[----:B------:R-:W-:Y:S07]  /*5470*/  LDSM.16.MT88.4 R120, [R24+0x2800] ;  /* 0x002800001878783b */ /* 0x000fee0000004200 */
[----:B------:R-:W-:Y:S01]  /*5480*/  HMMA.16816.F32 R92, R8, R14, R92 ;  /* 0x0000000e085c723c */ /* 0x000fe2000000185c */
[----:B------:R-:W1:Y:S04]  /*5490*/  LDSM.16.MT88.4 R12, [R24+0x2000] ;  /* 0x00200000180c783b */ /* 0x000e680000004200 */
[----:B------:R-:W2:Y:S03]  /*54a0*/  LDSM.16.MT88.4 R8, [R212+0x5000] ;  /* 0x00500000d408783b */ /* 0x000ea60000004200 */
[C---:B-1----:R-:W-:Y:S08]  /*54b0*/  HMMA.16816.F32 R88, R4.reuse, R14, R84 ;  /* 0x0000000e0458723c */ /* 0x042ff00000001854 */
[C---:B--2---:R-:W-:Y:S08]  /*54c0*/  HMMA.16816.F32 R124, R4.reuse, R8, R68 ;  /* 0x00000008047c723c */ /* 0x044ff00000001844 */
[C---:B------:R-:W-:Y:S01]  /*54d0*/  HMMA.16816.F32 R84, R4.reuse, R10, R60 ;  /* 0x0000000a0454723c */ /* 0x040fe2000000183c */
[----:B------:R-:W1:Y:S07]  /*54e0*/  LDSM.16.MT88.4 R8, [R213+0x8000] ;  /* 0x00800000d508783b */ /* 0x000e6e0000004200 */
[C---:B------:R-:W-:Y:S01]  /*54f0*/  HMMA.16816.F32 R116, R4.reuse, R12, R116 ;  /* 0x0000000c0474723c */ /* 0x040fe20000001874 */
[----:B------:R-:W2:Y:S07]  /*5500*/  LDSM.16.MT88.4 R12, [R212+0x8000] ;  /* 0x00800000d40c783b */ /* 0x000eae0000004200 */
[C---:B------:R-:W-:Y:S01]  /*5510*/  HMMA.16816.F32 R44, R4.reuse, R22, R112 ;  /* 0x00000016042c723c */ /* 0x040fe20000001870 */
[----:B------:R-:W-:Y:S07]  /*5520*/  LDSM.16.MT88.4 R112, [R213+0x2800] ;  /* 0x00280000d570783b */ /* 0x000fee0000004200 */
[----:B------:R-:W-:Y:S01]  /*5530*/  HMMA.16816.F32 R148, R4, R20, R148 ;  /* 0x000000140494723c */ /* 0x000fe20000001894 */
[----:B------:R-:W-:Y:S01]  /*5540*/  LDSM.16.MT88.4 R20, [R213+0x5000] ;  /* 0x00500000d514783b */ /* 0x000fe20000004200 */
[----:B------:R-:W-:-:S06]  /*5550*/  FADD.FTZ R2, R234, R0 ;  /* 0x00000000ea027221 */ /* 0x000fcc0000010000 */
[C---:B-1----:R-:W-:Y:S08]  /*5560*/  HMMA.16816.F32 R32, R4.reuse, R8, R32 ;  /* 0x000000080420723c */ /* 0x042ff00000001820 */
[----:B------:R-:W-:Y:S01]  /*5570*/  HMMA.16816.F32 R28, R4, R10, R28 ;  /* 0x0000000a041c723c */ /* 0x000fe2000000181c */
[----:B------:R-:W1:Y:S01]  /*5580*/  LDSM.16.MT88.4 R8, [R24+0x8000] ;  /* 0x008000001808783b */ /* 0x000e620000004200 */
[----:B------:R-:W-:-:S02]  /*5590*/  FADD.FTZ R0, R235, R3 ;  /* 0x00000003eb007221 */ /* 0x000fc40000010000 */
[----:B------:R-:W-:Y:S02]  /*55a0*/  FADD.FTZ R2, R236, R2 ;  /* 0x00000002ec027221 */ /* 0x000fe40000010000 */
[----:B------:R-:W-:Y:S02]  /*55b0*/  FADD.FTZ R0, R237, R0 ;  /* 0x00000000ed007221 */ /* 0x000fe40000010000 */
[----:B------:R-:W-:Y:S01]  /*55c0*/  HMMA.16816.F32 R108, R4, R16, R108 ;  /* 0x00000010046c723c */ /* 0x000fe2000000186c */
[----:B------:R-:W-:Y:S02]  /*55d0*/  FADD.FTZ R2, R238, R2 ;  /* 0x00000002ee027221 */ /* 0x000fe40000010000 */
[----:B------:R-:W-:-:S05]  /*55e0*/  FADD.FTZ R0, R239, R0 ;  /* 0x00000000ef007221 */ /* 0x000fca0000010000 */
[----:B------:R-:W-:Y:S01]  /*55f0*/  HMMA.16816.F32 R56, R4, R18, R56 ;  /* 0x000000120438723c */ /* 0x000fe20000001838 */
[----:B------:R-:W3:Y:S01]  /*5600*/  LDSM.16.MT88.4 R16, [R24+0x5000] ;  /* 0x005000001810783b */ /* 0x000ee20000004200 */
[----:B------:R-:W-:Y:S02]  /*5610*/  FADD.FTZ R2, R206, R2 ;  /* 0x00000002ce027221 */ /* 0x000fe40000010000 */
[----:B------:R-:W-:Y:S02]  /*5620*/  FADD.FTZ R0, R252, R0 ;  /* 0x00000000fc007221 */ /* 0x000fe40000010000 */
[----:B------:R-:W-:Y:S02]  /*5630*/  FADD.FTZ R2, R205, R2 ;  /* 0x00000002cd027221 */ /* 0x000fe40000010000 */
[----:B------:R-:W-:Y:S02]  /*5640*/  FADD.FTZ R0, R250, R0 ;  /* 0x00000000fa007221 */ /* 0x000fe40000010000 */
[----:B------:R-:W-:-:S02]  /*5650*/  FADD.FTZ R2, R204, R2 ;  /* 0x00000002cc027221 */ /* 0x000fc40000010000 */
[----:B------:R-:W-:Y:S02]  /*5660*/  FADD.FTZ R0, R247, R0 ;  /* 0x00000000f7007221 */ /* 0x000fe40000010000 */
[----:B------:R-:W-:Y:S01]  /*5670*/  FADD.FTZ R2, R143, R2 ;  /* 0x000000028f027221 */ /* 0x000fe20000010000 */
[----:B--2---:R-:W-:Y:S01]  /*5680*/  HMMA.16816.F32 R40, R4, R12, R40 ;  /* 0x0000000c0428723c */ /* 0x004fe20000001828 */
[----:B------:R-:W-:Y:S02]  /*5690*/  FADD.FTZ R0, R246, R0 ;  /* 0x00000000f6007221 */ /* 0x000fe40000010000 */
[----:B------:R-:W-:Y:S02]  /*56a0*/  FADD.FTZ R2, R251, R2 ;  /* 0x00000002fb027221 */ /* 0x000fe40000010000 */
[----:B------:R-:W-:-:S03]  /*56b0*/  FADD.FTZ R0, R245, R0 ;  /* 0x00000000f5007221 */ /* 0x000fc60000010000 */
[----:B------:R-:W-:Y:S01]  /*56c0*/  HMMA.16816.F32 R36, R4, R14, R36 ;  /* 0x0000000e0424723c */ /* 0x000fe20000001824 */
[----:B------:R-:W-:-:S07]  /*56d0*/  FADD.FTZ R2, R249, R2 ;  /* 0x00000002f9027221 */ /* 0x000fce0000010000 */
[----:B-1----:R-:W-:Y:S01]  /*56e0*/  HMMA.16816.F32 R12, R4, R8, R128 ;  /* 0x00000008040c723c */ /* 0x002fe20000001880 */
[----:B------:R-:W1:Y:S01]  /*56f0*/  LDSM.16.MT88.4 R128, [R212+0x5800] ;  /* 0x00580000d480783b */ /* 0x000e620000004200 */
[----:B------:R-:W-:-:S06]  /*5700*/  FADD.FTZ R0, R244, R0 ;  /* 0x00000000f4007221 */ /* 0x000fcc0000010000 */
[----:B------:R-:W-:Y:S08]  /*5710*/  HMMA.16816.F32 R108, R96, R112, R108 ;  /* 0x00000070606c723c */ /* 0x000ff0000000186c */
[----:B------:R-:W-:Y:S01]  /*5720*/  HMMA.16816.F32 R68, R4, R20, R72 ;  /* 0x000000140444723c */ /* 0x000fe20000001848 */
[----:B------:R-:W-:Y:S07]  /*5730*/  LDSM.16.MT88.4 R72, [R212+0x8800] ;  /* 0x00880000d448783b */ /* 0x000fee0000004200 */
[C---:B------:R-:W-:Y:S01]  /*5740*/  HMMA.16816.F32 R112, R96.reuse, R114, R56 ;  /* 0x000000726070723c */ /* 0x040fe20000001838 */
[----:B------:R-:W2:Y:S07]  /*5750*/  LDSM.16.MT88.4 R56, [R213+0x5800] ;  /* 0x00580000d538783b */ /* 0x000eae0000004200 */
[----:B------:R-:W-:Y:S01]  /*5760*/  HMMA.16816.F32 R116, R96, R120, R116 ;  /* 0x000000786074723c */ /* 0x000fe20000001874 */
[----:B------:R-:W-:-:S07]  /*5770*/  FADD.FTZ R3, R248, R2 ;  /* 0x00000002f8037221 */ /* 0x000fce0000010000 */
[----:B------:R-:W-:Y:S01]  /*5780*/  HMMA.16816.F32 R20, R4, R22, R64 ;  /* 0x000000160414723c */ /* 0x000fe20000001840 */
[----:B------:R-:W4:Y:S04]  /*5790*/  LDSM.16.MT88.4 R64, [R24+0x5800] ;  /* 0x005800001840783b */ /* 0x000f280000004200 */
[----:B------:R-:W-:Y:S03]  /*57a0*/  LDSM.16.MT88.4 R24, [R24+0x8800] ;  /* 0x008800001818783b */ /* 0x000fe60000004200 */
[----:B------:R-:W-:Y:S01]  /*57b0*/  HMMA.16816.F32 R120, R96, R122, R88 ;  /* 0x0000007a6078723c */ /* 0x000fe20000001858 */
[----:B------:R-:W5:Y:S01]  /*57c0*/  LDSM.16.MT88.4 R88, [R213+0x8800] ;  /* 0x00880000d558783b */ /* 0x000f620000004200 */
[----:B------:R-:W-:-:S02]  /*57d0*/  FADD.FTZ R2, R240, R0 ;  /* 0x00000000f0027221 */ /* 0x000fc40000010000 */
[----:B------:R-:W-:Y:S02]  /*57e0*/  FADD.FTZ R3, R243, R3 ;  /* 0x00000003f3037221 */ /* 0x000fe40000010000 */
[----:B------:R-:W-:Y:S02]  /*57f0*/  FADD.FTZ R2, R219, R2 ;  /* 0x00000002db027221 */ /* 0x000fe40000010000 */
[----:B---3--:R-:W-:Y:S01]  /*5800*/  HMMA.16816.F32 R60, R4, R16, R52 ;  /* 0x00000010043c723c */ /* 0x008fe20000001834 */
[----:B------:R-:W-:Y:S02]  /*5810*/  FADD.FTZ R3, R242, R3 ;  /* 0x00000003f2037221 */ /* 0x000fe40000010000 */
[----:B------:R-:W-:Y:S02]  /*5820*/  FADD.FTZ R2, R218, R2 ;  /* 0x00000002da027221 */ /* 0x000fe40000010000 */
[----:B------:R-:W-:-:S03]  /*5830*/  FADD.FTZ R3, R241, R3 ;  /* 0x00000003f1037221 */ /* 0x000fc60000010000 */
[----:B------:R-:W-:Y:S01]  /*5840*/  HMMA.16816.F32 R48, R4, R18, R48 ;  /* 0x000000120430723c */ /* 0x000fe20000001830 */
[----:B------:R-:W-:-:S07]  /*5850*/  FADD.FTZ R2, R217, R2 ;  /* 0x00000002d9027221 */ /* 0x000fce0000010000 */
[----:B------:R-:W-:Y:S01]  /*5860*/  HMMA.16816.F32 R4, R4, R10, R92 ;  /* 0x0000000a0404723c */ /* 0x000fe2000000185c */
[----:B------:R3:W-:Y:S01]  /*5870*/  STL [R1+0xc], R2 ;  /* 0x00000c0201007387 */ /* 0x0007e20000100800 */
[----:B------:R-:W-:-:S03]  /*5880*/  IADD3 R0, R207, -0x3, RZ ;  /* 0xfffffffdcf007810 */ /* 0x000fc60007ffe0ff */
[----:B------:R3:W-:Y:S01]  /*5890*/  STL [R1+0x8], R3 ;  /* 0x0000080301007387 */ /* 0x0007e20000100800 */
[----:B------:R-:W-:Y:S02]  /*58a0*/  ISETP.GE.AND P0, PT, R0, R142, PT ;  /* 0x0000008e0000720c */ /* 0x000fe40003f06270 */
[C---:B-1----:R-:W-:Y:S01]  /*58b0*/  HMMA.16816.F32 R124, R96.reuse, R128, R124 ;  /* 0x00000080607c723c */ /* 0x042fe2000000187c */
[----:B------:R-:W-:Y:S07]  /*58c0*/  BSSY B0, `(.L_x_2072) ;  /* 0x000003a000007945 */ /* 0x000fee0003800000 */
[C---:B------:R-:W-:Y:S08]  /*58d0*/  HMMA.16816.F32 R128, R96.reuse, R130, R84 ;  /* 0x000000826080723c */ /* 0x040ff00000001854 */
[C---:B--2---:R-:W-:Y:S08]  /*58e0*/  HMMA.16816.F32 R52, R96.reuse, R56, R68 ;  /* 0x000000386034723c */ /* 0x044ff00000001844 */
        /* <DEDUP_REMOVED lines=10> */
[----:B------:R-:W-:Y:S01]  /*5990*/  HMMA.16816.F32 R96, R96, R26, R4 ;  /* 0x0000001a6060723c */ /* 0x000fe20000001804 */
[----:B------:R-:W-:Y:S07]  /*59a0*/  @!UPT UIADD3 URZ, URZ, URZ, URZ ;  /* 0x0000003f3f3ff290 */ /* 0x000fee000fffe03f */
[----:B------:R-:W-:Y:S11]  /*59b0*/  @!P0 BRA `(.L_x_2073) ;  /* 0x000002a000008947 */ /* 0x000ff60003800000 */
[----:B---3--:R-:W2:Y:S04]  /*59c0*/  LDL.LU.64 R234, [R1+0x68] ;  /* 0x0000680001ea7983 */ /* 0x008ea80000300a00 */
[----:B------:R-:W3:Y:S04]  /*59d0*/  LDL.64 R238, [R1+0x18] ;  /* 0x0000180001ee7983 */ /* 0x000ee80000100a00 */
[----:B------:R-:W4:Y:S04]  /*59e0*/  LDL R205, [R1+0x20] ;  /* 0x0000200001cd7983 */ /* 0x000f280000100800 */
[----:B------:R-:W5:Y:S04]  /*59f0*/  LDL R204, [R1+0x14] ;  /* 0x0000140001cc7983 */ /* 0x000f680000100800 */
[----:B------:R-:W5:Y:S01]  /*5a00*/  LDL R143, [R1+0x24] ;  /* 0x00002400018f7983 */ /* 0x000f620000100800 */
[----:B------:R-:W-:Y:S01]  /*5a10*/  SHF.R.S32.HI R2, RZ, 0x1f, R0 ;  /* 0x0000001fff027819 */ /* 0x000fe20000011400 */
[----:B------:R-:W-:-:S04]  /*5a20*/  IMAD.WIDE.U32 R4, R0, c[0x0][0x1e0], RZ ;  /* 0x0000780000047a25 */ /* 0x000fc800078e00ff */
[----:B------:R-:W-:Y:S02]  /*5a30*/  IMAD R2, R2, c[0x0][0x1e0], RZ ;  /* 0x0000780002027a24 */ /* 0x000fe400078e02ff */
[----:B------:R-:W-:Y:S02]  /*5a40*/  IMAD.MOV.U32 R206, RZ, RZ, c[0x0][0x1e0] ;  /* 0x00007800ffce7624 */ /* 0x000fe400078e00ff */
[----:B------:R-:W-:Y:S02]  /*5a50*/  IMAD R0, R0, c[0x0][0x1e4], R2 ;  /* 0x0000790000007a24 */ /* 0x000fe400078e0202 */
[----:B------:R-:W-:Y:S02]  /*5a60*/  IMAD.MOV.U32 R237, RZ, RZ, 0x6 ;  /* 0x00000006ffed7424 */ /* 0x000fe400078e00ff */
[----:B------:R-:W-:Y:S02]  /*5a70*/  IMAD.IADD R0, R5, 0x1, R0 ;  /* 0x0000000105007824 */ /* 0x000fe400078e0200 */
[C---:B------:R-:W-:Y:S01]  /*5a80*/  IMAD.SHL.U32 R6, R206.reuse, 0x40, RZ ;  /* 0x00000040ce067824 */ /* 0x040fe200078e00ff */
[----:B------:R-:W-:Y:S01]  /*5a90*/  SHF.L.U64.HI R7, R206, R237, c[0x0][0x1e4] ;  /* 0x00007900ce077619 */ /* 0x000fe200000102ed */
[----:B------:R-:W-:-:S02]  /*5aa0*/  IMAD R0, R0, 0x60, RZ ;  /* 0x0000006000007824 */ /* 0x000fc400078e02ff */
[----:B--2---:R-:W-:-:S04]  /*5ab0*/  IMAD.WIDE.U32 R4, R4, 0x60, R234 ;  /* 0x0000006004047825 */ /* 0x004fc800078e00ea */
[----:B------:R-:W-:Y:S01]  /*5ac0*/  IMAD.IADD R0, R5, 0x1, R0 ;  /* 0x0000000105007824 */ /* 0x000fe200078e0200 */
[----:B------:R-:W-:Y:S02]  /*5ad0*/  LEA R2, P4, R4, c[0x0][0x1c8], 0x1 ;  /* 0x0000720004027a11 */ /* 0x000fe400078808ff */
[----:B---3--:R-:W-:Y:S02]  /*5ae0*/  ISETP.GE.AND P3, PT, R238, c[0x0][0x1d4], PT ;  /* 0x00007500ee007a0c */ /* 0x008fe40003f66270 */
[----:B----4-:R-:W-:Y:S02]  /*5af0*/  ISETP.GE.AND P1, PT, R205, c[0x0][0x1d4], PT ;  /* 0x00007500cd007a0c */ /* 0x010fe40003f26270 */
[----:B------:R-:W-:Y:S02]  /*5b00*/  LEA.HI.X R3, R4, c[0x0][0x1cc], R0, 0x1, P4 ;  /* 0x0000730004037a11 */ /* 0x000fe400020f0c00 */
[----:B-----5:R-:W-:Y:S02]  /*5b10*/  ISETP.GE.AND P0, PT, R204, c[0x0][0x1d4], PT ;  /* 0x00007500cc007a0c */ /* 0x020fe40003f06270 */
[----:B------:R-:W-:-:S02]  /*5b20*/  IADD3 R10, P6, P5, R6, 0x80, R2 ;  /* 0x00000080060a7810 */ /* 0x000fc40007dde002 */
[-C--:B------:R-:W-:Y:S02]  /*5b30*/  IADD3 R4, P4, R2, R6.reuse, RZ ;  /* 0x0000000602047210 */ /* 0x080fe40007f9e0ff */
        /* <DEDUP_REMOVED lines=18> */
.L_x_2073:
[----:B---3--:R-:W-:Y:S05]  /*5c60*/  BSYNC B0 ;  /* 0x0000000000007941 */ /* 0x008fea0003800000 */
.L_x_2072:
[----:B------:R-:W2:Y:S01]  /*5c70*/  LDL R0, [R1+0x64] ;  /* 0x0000640001007983 */ /* 0x000ea20000100800 */
[----:B-1----:R-:W-:Y:S01]  /*5c80*/  IMAD.MOV.U32 R3, RZ, RZ, c[0x0][0x168] ;  /* 0x00005a00ff037624 */ /* 0x002fe200078e00ff */
[----:B------:R-:W-:Y:S01]  /*5c90*/  IADD3 R217, R207, -0x2, RZ ;  /* 0xfffffffecfd97810 */ /* 0x000fe20007ffe0ff */
[----:B------:R-:W-:Y:S01]  /*5ca0*/  IMAD.MOV.U32 R206, RZ, RZ, 0x1 ;  /* 0x00000001ffce7424 */ /* 0x000fe200078e00ff */
[----:B------:R-:W0:Y:S01]  /*5cb0*/  LDGDEPBAR ;  /* 0x00000000000079af */ /* 0x000e220000000000 */
[----:B--2---:R-:W-:-:S05]  /*5cc0*/  @P2 IMAD.HI.U32 R2, R0, c[0x0][0x2c8], RZ ;  /* 0x0000b20000022a27 */ /* 0x004fca00078e00ff */
[----:B------:R-:W-:-:S04]  /*5cd0*/  @P2 SHF.R.U32.HI R0, RZ, c[0x0][0x2cc], R2 ;  /* 0x0000b300ff002a19 */ /* 0x000fc80000011602 */
[----:B------:R-:W-:-:S05]  /*5ce0*/  IADD3 R0, R0, c[0x0][0x1d0], -R3 ;  /* 0x0000740000007a10 */ /* 0x000fca0007ffe803 */
[----:B------:R-:W-:-:S05]  /*5cf0*/  IMAD.HI R0, R0, 0x2aaaaaab, RZ ;  /* 0x2aaaaaab00007827 */ /* 0x000fca00078e02ff */
[----:B------:R-:W-:-:S04]  /*5d00*/  SHF.R.U32.HI R2, RZ, 0x1f, R0 ;  /* 0x0000001fff027819 */ /* 0x000fc80000011600 */
[----:B------:R-:W-:-:S04]  /*5d10*/  LEA.HI.SX32 R0, R0, R2, 0x1c ;  /* 0x0000000200007211 */ /* 0x000fc800078fe2ff */
[----:B------:R-:W-:-:S04]  /*5d20*/  IMNMX R3, R142, R0, !PT ;  /* 0x000000008e037217 */ /* 0x000fc80007800200 */
[----:B------:R-:W-:Y:S01]  /*5d30*/  ISETP.GE.AND P0, PT, R217, R3, PT ;  /* 0x00000003d900720c */ /* 0x000fe20003f06270 */
[----:B------:R1:W-:Y:S04]  /*5d40*/  STL [R1+0x28], R3 ;  /* 0x0000280301007387 */ /* 0x0003e80000100800 */
[----:B------:R1:W-:Y:S08]  /*5d50*/  STL [R1+0x4], RZ ;  /* 0x000004ff01007387 */ /* 0x0003f00000100800 */
[----:B------:R-:W-:Y:S05]  /*5d60*/  @!P0 BRA `(.L_x_2074) ;  /* 0x0000415000008947 */ /* 0x000fea0003800000 */
[----:B------:R-:W2:Y:S01]  /*5d70*/  LDL R4, [R1+0x3c] ;  /* 0x00003c0001047983 */ /* 0x000ea20000100800 */
[----:B-1----:R-:W-:-:S02]  /*5d80*/  MOV R3, R140 ;  /* 0x0000008c00037202 */ /* 0x002fc40000000f00 */
[----:B------:R-:W-:Y:S01]  /*5d90*/  MOV R2, R141 ;  /* 0x0000008d00027202 */ /* 0x000fe20000000f00 */
[----:B------:R1:W-:Y:S01]  /*5da0*/  STL [R1], R217 ;  /* 0x000000d901007387 */ /* 0x0003e20000100800 */
[----:B------:R-:W-:-:S03]  /*5db0*/  MOV R206, 0x1 ;  /* 0x0000000100ce7802 */ /* 0x000fc60000000f00 */
[----:B------:R1:W-:Y:S01]  /*5dc0*/  STL [R1+0x4], RZ ;  /* 0x000004ff01007387 */ /* 0x0003e20000100800 */
[----:B--2---:R-:W-:-:S05]  /*5dd0*/  @P2 IMAD.HI.U32 R0, R4, c[0x0][0x2c8], RZ ;  /* 0x0000b20004002a27 */ /* 0x004fca00078e00ff */
[----:B------:R-:W-:-:S05]  /*5de0*/  @P2 SHF.R.U32.HI R0, RZ, c[0x0][0x2cc], R0 ;  /* 0x0000b300ff002a19 */ /* 0x000fca0000011600 */
[----:B------:R1:W-:Y:S02]  /*5df0*/  @P2 STL [R1+0x2c], R0 ;  /* 0x00002c0001002387 */ /* 0x0003e40000100800 */
.L_x_2075:
[----:B------:R-:W-:Y:S04]  /*5e00*/  DEPBAR.LE SB0, 0x2 ;  /* 0x000080800000791a */ /* 0x000fe80000000000 */
[----:B------:R-:W-:Y:S01]  /*5e10*/  WARPSYNC 0xffffffff ;  /* 0xffffffff00007948 */ /* 0x000fe20003800000 */
[----:B------:R-:W-:Y:S01]  /*5e20*/  BAR.SYNC.DEFER_BLOCKING 0x0 ;  /* 0x0000000000007b1d */ /* 0x000fe20000010000 */
[----:B------:R-:W-:Y:S05]  /*5e30*/  IMAD R204, R206, 0x9000, RZ ;  /* 0x00009000cecc7824 */ /* 0x000fea00078e02ff */
[----:B-1----:R-:W-:Y:S04]  /*5e40*/  IADD3 R0, R211, R204, RZ ;  /* 0x000000ccd3007210 */ /* 0x002fe80007ffe0ff */
[-C--:B------:R-:W-:Y:S01]  /*5e50*/  IADD3 R200, R210, R0.reuse, RZ ;  /* 0x00000000d2c87210 */ /* 0x080fe20007ffe0ff */
[----:B------:R-:W1:Y:S08]  /*5e60*/  LDSM.16.M88.4 R8, [R0] ;  /* 0x000000000008783b */ /* 0x000e700000000200 */
[----:B------:R-:W2:Y:S08]  /*5e70*/  LDSM.16.M88.4 R16, [R0+0x800] ;  /* 0x000800000010783b */ /* 0x000eb00000000200 */
[----:B------:R-:W3:Y:S08]  /*5e80*/  LDSM.16.M88.4 R24, [R0+0x1000] ;  /* 0x001000000018783b */ /* 0x000ef00000000200 */
[----:B------:R-:W4:Y:S06]  /*5e90*/  LDL.64 R218, [R1+0x40] ;  /* 0x0000400001da7983 */ /* 0x000f2c0000100a00 */
[----:B------:R-:W5:Y:S08]  /*5ea0*/  LDSM.16.M88.4 R32, [R0+0x1800] ;  /* 0x001800000020783b */ /* 0x000f700000000200 */
[----:B------:R-:W4:Y:S01]  /*5eb0*/  LDL R203, [R1+0x50] ;  /* 0x0000500001cb7983 */ /* 0x000f220000100800 */
[C---:B-1----:R-:W-:Y:S03]  /*5ec0*/  HMMA.16816.F32 R4, R152.reuse, R8, RZ ;  /* 0x000000089804723c */ /* 0x042fe600000018ff */
[----:B------:R-:W1:Y:S05]  /*5ed0*/  LDSM.16.M88.4 R40, [R0+0x2000] ;  /* 0x002000000028783b */ /* 0x000e6a0000000200 */
[C---:B------:R-:W-:Y:S03]  /*5ee0*/  HMMA.16816.F32 R8, R152.reuse, R10, RZ ;  /* 0x0000000a9808723c */ /* 0x040fe600000018ff */
[----:B------:R-:W4:Y:S04]  /*5ef0*/  LDL R202, [R1+0x34] ;  /* 0x0000340001ca7983 */ /* 0x000f280000100800 */
[----:B------:R-:W4:Y:S01]  /*5f00*/  LDL R221, [R1+0x10] ;  /* 0x0000100001dd7983 */ /* 0x000f220000100800 */
[C---:B--2---:R-:W-:Y:S03]  /*5f10*/  HMMA.16816.F32 R12, R152.reuse, R16, RZ ;  /* 0x00000010980c723c */ /* 0x044fe600000018ff */
[----:B------:R-:W2:Y:S04]  /*5f20*/  LDL R225, [R1+0x14] ;  /* 0x0000140001e17983 */ /* 0x000ea80000100800 */
[----:B------:R-:W2:Y:S01]  /*5f30*/  LDL R229, [R1+0x20] ;  /* 0x0000200001e57983 */ /* 0x000ea20000100800 */
[C---:B------:R-:W-:Y:S03]  /*5f40*/  HMMA.16816.F32 R16, R152.reuse, R18, RZ ;  /* 0x000000129810723c */ /* 0x040fe600000018ff */
[----:B------:R-:W2:Y:S04]  /*5f50*/  LDL.LU R228, [R1+0x4] ;  /* 0x0000040001e47983 */ /* 0x000ea80000300800 */
[----:B------:R-:W2:Y:S01]  /*5f60*/  LDL.64 R226, [R1+0x18] ;  /* 0x0000180001e27983 */ /* 0x000ea20000100a00 */
[C---:B---3--:R-:W-:Y:S05]  /*5f70*/  HMMA.16816.F32 R20, R152.reuse, R24, RZ ;  /* 0x000000189814723c */ /* 0x048fea00000018ff */
[----:B------:R-:W4:Y:S03]  /*5f80*/  LDL.LU R217, [R1] ;  /* 0x0000000001d97983 */ /* 0x000f260000300800 */
[C---:B------:R-:W-:Y:S01]  /*5f90*/  HMMA.16816.F32 R24, R152.reuse, R26, RZ ;  /* 0x0000001a9818723c */ /* 0x040fe200000018ff */
[----:B------:R-:W3:Y:S07]  /*5fa0*/  LDSM.16.M88.4 R48, [R0+0x2800] ;  /* 0x002800000030783b */ /* 0x000eee0000000200 */
[C---:B-----5:R-:W-:Y:S01]  /*5fb0*/  HMMA.16816.F32 R28, R152.reuse, R32, RZ ;  /* 0x00000020981c723c */ /* 0x060fe200000018ff */
[----:B------:R-:W5:Y:S07]  /*5fc0*/  LDSM.16.M88.4 R140, [R200] ;  /* 0x00000000c88c783b */ /* 0x000f6e0000000200 */
[C---:B------:R-:W-:Y:S01]  /*5fd0*/  HMMA.16816.F32 R32, R152.reuse, R34, RZ ;  /* 0x000000229820723c */ /* 0x040fe200000018ff */
[----:B------:R-:W2:Y:S07]  /*5fe0*/  LDL R207, [R1+0x38] ;  /* 0x0000380001cf7983 */ /* 0x000eae0000100800 */
[C---:B-1----:R-:W-:Y:S08]  /*5ff0*/  HMMA.16816.F32 R36, R152.reuse, R40, RZ ;  /* 0x000000289824723c */ /* 0x042ff000000018ff */
[C---:B------:R-:W-:Y:S08]  /*6000*/  HMMA.16816.F32 R40, R152.reuse, R42, RZ ;  /* 0x0000002a9828723c */ /* 0x040ff000000018ff */
[C---:B---3--:R-:W-:Y:S08]  /*6010*/  HMMA.16816.F32 R44, R152.reuse, R48, RZ ;  /* 0x00000030982c723c */ /* 0x048ff000000018ff */
[----:B------:R-:W-:Y:S08]  /*6020*/  HMMA.16816.F32 R48, R152, R50, RZ ;  /* 0x000000329830723c */ /* 0x000ff000000018ff */
[C---:B-----5:R-:W-:Y:S08]  /*6030*/  HMMA.16816.F32 R4, R156.reuse, R140, R4 ;  /* 0x0000008c9c04723c */ /* 0x060ff00000001804 */
[C---:B------:R-:W-:Y:S01]  /*6040*/  HMMA.16816.F32 R8, R156.reuse, R142, R8 ;  /* 0x0000008e9c08723c */ /* 0x040fe20000001808 */
[----:B------:R-:W1:Y:S07]  /*6050*/  LDSM.16.M88.4 R140, [R200+0x800] ;  /* 0x00080000c88c783b */ /* 0x000e6e0000000200 */
[C---:B-1----:R-:W-:Y:S08]  /*6060*/  HMMA.16816.F32 R12, R156.reuse, R140, R12 ;  /* 0x0000008c9c0c723c */ /* 0x042ff0000000180c */
        /* <DEDUP_REMOVED lines=10> */
[----:B------:R-:W1:Y:S02]  /*6110*/  LDSM.16.M88.4 R140, [R200+0x2800] ;  /* 0x00280000c88c783b */ /* 0x000e640000000200 */
[----:B----4-:R-:W-:Y:S02]  /*6120*/  ISETP.GE.AND P5, PT, R221, R217, PT ;  /* 0x000000d9dd00720c */ /* 0x010fe40003fa6270 */
[----:B------:R-:W-:Y:S03]  /*6130*/  IADD3 R222, R217, -0x1, RZ ;  /* 0xffffffffd9de7810 */ /* 0x000fe60007ffe0ff */
[C---:B-1----:R-:W-:Y:S08]  /*6140*/  HMMA.16816.F32 R44, R156.reuse, R140, R44 ;  /* 0x0000008c9c2c723c */ /* 0x042ff0000000182c */
[----:B------:R-:W-:Y:S01]  /*6150*/  @!P5 SHF.R.S32.HI R201, RZ, 0x1f, R222 ;  /* 0x0000001fffc9d819 */ /* 0x000fe200000114de */
[----:B------:R-:W-:Y:S03]  /*6160*/  HMMA.16816.F32 R48, R156, R142, R48 ;  /* 0x0000008e9c30723c */ /* 0x000fe60000001830 */
[----:B--2---:R-:W-:Y:S01]  /*6170*/  @!P5 ISETP.GE.AND P3, PT, R226, c[0x0][0x1d4], PT ;  /* 0x00007500e200da0c */ /* 0x004fe20003f66270 */
[----:B------:R-:W-:Y:S01]  /*6180*/  @!P5 IMAD R201, R201, c[0x0][0x208], RZ ;  /* 0x00008200c9c9da24 */ /* 0x000fe200078e02ff */
[----:B------:R-:W-:Y:S01]  /*6190*/  @!P5 ISETP.GE.AND P1, PT, R229, c[0x0][0x1d4], PT ;  /* 0x00007500e500da0c */ /* 0x000fe20003f26270 */
[C---:B------:R-:W-:Y:S01]  /*61a0*/  @!P5 IMAD.WIDE.U32 R140, R222.reuse, c[0x0][0x208], RZ ;  /* 0x00008200de8cda25 */ /* 0x040fe200078e00ff */
[----:B------:R-:W-:Y:S05]  /*61b0*/  @!P5 ISETP.GE.AND P0, PT, R225, c[0x0][0x1d4], PT ;  /* 0x00007500e100da0c */ /* 0x000fea0003f06270 */
[----:B------:R-:W-:Y:S01]  /*61c0*/  @!P5 IMAD R142, R222, c[0x0][0x20c], R201 ;  /* 0x00008300de8eda24 */ /* 0x000fe200078e02c9 */
[----:B------:R-:W-:Y:S01]  /*61d0*/  IADD3 R201, R208, R0, RZ ;  /* 0x00000000d0c97210 */ /* 0x000fe20007ffe0ff */
[----:B------:R-:W-:Y:S02]  /*61e0*/  @!P5 IMAD.MOV.U32 R143, RZ, RZ, R203 ;  /* 0x000000ffff8fd224 */ /* 0x000fe400078e00cb */
[----:B------:R-:W-:Y:S01]  /*61f0*/  @!P5 IMAD.IADD R141, R141, 0x1, R142 ;  /* 0x000000018d8dd824 */ /* 0x000fe200078e028e */
[----:B------:R-:W-:Y:S01]  /*6200*/  @!P5 MOV R142, R218 ;  /* 0x000000da008ed202 */ /* 0x000fe20000000f00 */
[----:B------:R-:W-:Y:S01]  /*6210*/  @!P5 IMAD R205, R228, 0x9000, R202 ;  /* 0x00009000e4cdd824 */ /* 0x000fe200078e02ca */
[----:B------:R-:W2:Y:S01]  /*6220*/  LDL R218, [R1+0x2c] ;  /* 0x00002c0001da7983 */ /* 0x000ea20000100800 */
[----:B------:R-:W-:Y:S02]  /*6230*/  @!P5 IMAD R141, R141, 0x60, RZ ;  /* 0x000000608d8dd824 */ /* 0x000fe400078e02ff */
[----:B------:R-:W-:Y:S04]  /*6240*/  @!P5 IMAD.WIDE.U32 R142, R140, 0x60, R142 ;  /* 0x000000608c8ed825 */ /* 0x000fe800078e008e */
[----:B------:R-:W-:Y:S01]  /*6250*/  @!P5 IMAD.MOV.U32 R202, RZ, RZ, c[0x0][0x208] ;  /* 0x00008200ffcad624 */ /* 0x000fe200078e00ff */
[C---:B------:R-:W-:Y:S02]  /*6260*/  @!P5 LEA R140, P4, R142.reuse, c[0x0][0x1f8], 0x1 ;  /* 0x00007e008e8cda11 */ /* 0x040fe400078808ff */
[----:B------:R-:W-:Y:S04]  /*6270*/  @!P5 IADD3 R141, R143, R141, RZ ;  /* 0x0000008d8f8dd210 */ /* 0x000fe80007ffe0ff */
[----:B------:R-:W-:Y:S02]  /*6280*/  @!P5 LEA.HI.X R141, R142, c[0x0][0x1fc], R141, 0x1, P4 ;  /* 0x00007f008e8dda11 */ /* 0x000fe400020f0c8d */
[----:B------:R-:W-:Y:S03]  /*6290*/  @!P5 MOV R142, 0x6 ;  /* 0x00000006008ed802 */ /* 0x000fe60000000f00 */
[----:B------:R-:W-:Y:S01]  /*62a0*/  @!PT LDS RZ, [RZ] ;  /* 0x00000000fffff984 */ /* 0x000fe20000000800 */
[----:B------:R-:W-:Y:S01]  /*62b0*/  @!PT LDS RZ, [RZ] ;  /* 0x00000000fffff984 */ /* 0x000fe20000000800 */
[----:B------:R-:W-:Y:S01]  /*62c0*/  @!PT LDS RZ, [RZ] ;  /* 0x00000000fffff984 */ /* 0x000fe20000000800 */
[----:B------:R1:W-:Y:S01]  /*62d0*/  @!P5 LDGSTS.E.BYPASS.LTC128B.128 [R205], [R140.64], !P3 ;  /* 0x000000008ccddfae */ /* 0x0003e2000d901d46 */
[C---:B------:R-:W-:Y:S01]  /*62e0*/  @!P5 SHF.L.U64.HI R142, R202.reuse, R142, c[0x0][0x20c] ;  /* 0x00008300ca8ed619 */ /* 0x040fe2000001028e */
[----:B------:R-:W-:Y:S06]  /*62f0*/  @!P5 IMAD.SHL.U32 R202, R202, 0x40, RZ ;  /* 0x00000040cacad824 */ /* 0x000fec00078e00ff */
[----:B------:R1:W-:Y:S08]  /*6300*/  @!P5 LDGSTS.E.BYPASS.LTC128B.128 [R205+0x3000], [R140.64+0x80], !P1 ;  /* 0x030000808ccddfae */ /* 0x0003f0000c901d46 */
[----:B------:R1:W-:Y:S02]  /*6310*/  @!P5 LDGSTS.E.BYPASS.LTC128B.128 [R205+0x6000], [R140.64+0x100], !P0 ;  /* 0x060001008ccddfae */ /* 0x0003e4000c101d46 */
[----:B-1----:R-:W-:Y:S04]  /*6320*/  @!P5 IADD3 R140, P4, R202, R140, RZ ;  /* 0x0000008cca8cd210 */ /* 0x002fe80007f9e0ff */
[----:B------:R-:W-:Y:S02]  /*6330*/  @!P5 IADD3.X R141, R142, R141, RZ, P4, !PT ;  /* 0x0000008d8e8dd210 */ /* 0x000fe400027fe4ff */
[----:B------:R-:W-:Y:S03]  /*6340*/  @!P5 IADD3 R202, P4, R202, R140, RZ ;  /* 0x0000008ccacad210 */ /* 0x000fe60007f9e0ff */
[----:B------:R1:W-:Y:S02]  /*6350*/  @!P5 LDGSTS.E.BYPASS.LTC128B.128 [R205+0x1000], [R140.64], !P3 ;  /* 0x010000008ccddfae */ /* 0x0003e4000d901d46 */
[----:B------:R-:W-:Y:S06]  /*6360*/  @!P5 IMAD.X R203, R142, 0x1, R141, P4 ;  /* 0x000000018ecbd824 */ /* 0x000fec00020e068d */
[----:B------:R1:W-:Y:S08]  /*6370*/  @!P5 LDGSTS.E.BYPASS.LTC128B.128 [R205+0x4000], [R140.64+0x80], !P1 ;  /* 0x040000808ccddfae */ /* 0x0003f0000c901d46 */
[----:B------:R1:W-:Y:S08]  /*6380*/  @!P5 LDGSTS.E.BYPASS.LTC128B.128 [R205+0x7000], [R140.64+0x100], !P0 ;  /* 0x070001008ccddfae */ /* 0x0003f0000c101d46 */
[----:B------:R3:W-:Y:S08]  /*6390*/  @!P5 LDGSTS.E.BYPASS.LTC128B.128 [R205+0x2000], [R202.64], !P3 ;  /* 0x02000000cacddfae */ /* 0x0007f0000d901d46 */
[----:B------:R3:W-:Y:S08]  /*63a0*/  @!P5 LDGSTS.E.BYPASS.LTC128B.128 [R205+0x5000], [R202.64+0x80], !P1 ;  /* 0x05000080cacddfae */ /* 0x0007f0000c901d46 */
[----:B------:R3:W-:Y:S08]  /*63b0*/  @!P5 LDGSTS.E.BYPASS.LTC128B.128 [R205+0x8000], [R202.64+0x100], !P0 ;  /* 0x08000100cacddfae */ /* 0x0007f0000c101d46 */
[----:B-1----:R-:W1:Y:S08]  /*63c0*/  LDSM.16.M88.4 R140, [R201] ;  /* 0x00000000c98c783b */ /* 0x002e700000000200 */
[----:B------:R-:W0:Y:S01]  /*63d0*/  LDGDEPBAR ;  /* 0x00000000000079af */ /* 0x000e220000000000 */
[----:B---3--:R-:W-:Y:S01]  /*63e0*/  IMAD.IADD R203, R208, 0x1, R200 ;  /* 0x00000001d0cb7824 */ /* 0x008fe200078e02c8 */
[----:B------:R-:W-:Y:S01]  /*63f0*/  IADD3 R202, R210, R0, R208 ;  /* 0x00000000d2ca7210 */ /* 0x000fe20007ffe0d0 */
        /* <DEDUP_REMOVED lines=16> */
[----:B------:R-:W-:Y:S01]  /*6500*/  HMMA.16816.F32 R48, R160, R142, R48 ;  /* 0x0000008ea030723c */ /* 0x000fe20000001830 */
[----:B------:R-:W1:Y:S07]  /*6510*/  LDSM.16.M88.4 R140, [R203] ;  /* 0x00000000cb8c783b */ /* 0x000e6e0000000200 */
        /* <DEDUP_REMOVED lines=104> */
[----:B------:R1:W3:Y:S08]  /*6ba0*/  LDSM.16.M88.4 R140, [R0+0x8800] ;  /* 0x00880000008c783b */ /* 0x0002f00000000200 */
[----:B-1----:R1:W2:Y:S01]  /*6bb0*/  LDL R0, [R1+0x3c] ;  /* 0x00003c0001007983 */ /* 0x0022a20000100800 */
[C---:B---3--:R-:W-:Y:S08]  /*6bc0*/  HMMA.16816.F32 R44, R184.reuse, R140, R44 ;  /* 0x0000008cb82c723c */ /* 0x048ff0000000182c */
[----:B------:R-:W-:Y:S01]  /*6bd0*/  HMMA.16816.F32 R48, R184, R142, R48 ;  /* 0x0000008eb830723c */ /* 0x000fe20000001830 */
[----:B------:R-:W3:Y:S07]  /*6be0*/  LDSM.16.M88.4 R140, [R200+0x6000] ;  /* 0x00600000c88c783b */ /* 0x000eee0000000200 */
[C---:B---3--:R-:W-:Y:S08]  /*6bf0*/  HMMA.16816.F32 R4, R188.reuse, R140, R4 ;  /* 0x0000008cbc04723c */ /* 0x048ff00000001804 */
[C---:B------:R-:W-:Y:S01]  /*6c00*/  HMMA.16816.F32 R8, R188.reuse, R142, R8 ;  /* 0x0000008ebc08723c */ /* 0x040fe20000001808 */
        /* <DEDUP_REMOVED lines=12> */
[----:B------:R-:W3:Y:S03]  /*6cd0*/  LDSM.16.M88.4 R140, [R200+0x8800] ;  /* 0x00880000c88c783b */ /* 0x000ee60000000200 */
[----:B--2---:R-:W-:Y:S04]  /*6ce0*/  @P2 MOV R0, R218 ;  /* 0x000000da00002202 */ /* 0x004fe80000000f00 */
[C---:B---3--:R-:W-:Y:S08]  /*6cf0*/  HMMA.16816.F32 R44, R188.reuse, R140, R44 ;  /* 0x0000008cbc2c723c */ /* 0x048ff0000000182c */
        /* <DEDUP_REMOVED lines=31> */
[----:B------:R-:W2:Y:S08]  /*6ef0*/  LDSM.16.M88.4 R140, [R202+0x8000] ;  /* 0x00800000ca8c783b */ /* 0x000eb00000000200 */
[----:B------:R-:W3:Y:S01]  /*6f00*/  LDSM.16.M88.4 R200, [R202+0x8800] ;  /* 0x00880000cac8783b */ /* 0x000ee20000000200 */
[----:B------:R-:W-:Y:S07]  /*6f10*/  DEPBAR.LE SB0, 0x2 ;  /* 0x000080800000791a */ /* 0x000fee0000000000 */
[----:B------:R-:W-:Y:S01]  /*6f20*/  BAR.SYNC.DEFER_BLOCKING 0x0 ;  /* 0x0000000000007b1d */ /* 0x000fe20000010000 */
[C---:B--2---:R-:W-:Y:S07]  /*6f30*/  HMMA.16816.F32 R36, R196.reuse, R140, R36 ;  /* 0x0000008cc424723c */ /* 0x044fee0000001824 */
[----:B------:R-:W-:Y:S01]  /*6f40*/  SHFL.IDX PT, R141, R0, 0x1, 0x1c1f ;  /* 0x003c1f00008d7f89 */ /* 0x000fe200000e0000 */
[----:B------:R-:W-:Y:S01]  /*6f50*/  IMAD R140, R217, -0x60, RZ ;  /* 0xffffffa0d98c7824 */ /* 0x000fe200078e02ff */
[C---:B------:R-:W-:Y:S06]  /*6f60*/  HMMA.16816.F32 R40, R196.reuse, R142, R40 ;  /* 0x0000008ec428723c */ /* 0x040fec0000001828 */
[----:B------:R-:W2:Y:S01]  /*6f70*/  SHFL.IDX PT, R142, R0, RZ, 0x1c1f ;  /* 0x001c1fff008e7589 */ /* 0x000ea200000e0000 */
[----:B------:R-:W-:Y:S01]  /*6f80*/  IADD3 R140, -R207, 0x1, R140 ;  /* 0x00000001cf8c7810 */ /* 0x000fe20007ffe18c */
[C---:B---3--:R-:W-:Y:S04]  /*6f90*/  HMMA.16816.F32 R44, R196.reuse, R200, R44 ;  /* 0x000000c8c42c723c */ /* 0x048fe8000000182c */
[----:B------:R-:W-:Y:S04]  /*6fa0*/  IADD3 R140, R140, c[0x0][0x1d0], RZ ;  /* 0x000074008c8c7a10 */ /* 0x000fe80007ffe0ff */
[----:B------:R-:W-:Y:S04]  /*6fb0*/  HMMA.16816.F32 R48, R196, R202, R48 ;  /* 0x000000cac430723c */ /* 0x000fe80000001830 */
[----:B------:R-:W-:Y:S05]  /*6fc0*/  IADD3 R140, R140, -c[0x0][0x168], RZ ;  /* 0x80005a008c8c7a10 */ /* 0x000fea0007ffe0ff */
[C---:B--2---:R-:W-:Y:S03]  /*6fd0*/  IMAD.IADD R0, R140.reuse, 0x1, R142 ;  /* 0x000000018c007824 */ /* 0x044fe600078e028e */
[----:B------:R-:W-:Y:S02]  /*6fe0*/  IADD3 R140, R140, R141, RZ ;  /* 0x0000008d8c8c7210 */ /* 0x000fe40007ffe0ff */
[----:B------:R-:W-:Y:S02]  /*6ff0*/  ISETP.GT.AND P4, PT, R0, RZ, PT ;  /* 0x000000ff0000720c */ /* 0x000fe40003f84270 */
[----:B------:R-:W-:Y:S02]  /*7000*/  ISETP.GT.AND P1, PT, R140, RZ, PT ;  /* 0x000000ff8c00720c */ /* 0x000fe40003f24270 */
[----:B------:R-:W-:Y:S02]  /*7010*/  FSEL R4, R4, -INF , P4 ;  /* 0xff80000004047808 */ /* 0x000fe40002000000 */
[----:B------:R-:W-:Y:S02]  /*7020*/  ISETP.GT.AND P3, PT, R0, 0x1, PT ;  /* 0x000000010000780c */ /* 0x000fe40003f64270 */
[----:B------:R-:W-:Y:S02]  /*7030*/  FSEL R6, R6, -INF , P1 ;  /* 0xff80000006067808 */ /* 0x000fe40000800000 */
[----:B------:R-:W-:Y:S02]  /*7040*/  ISETP.GT.AND P1, PT, R140, 0x8, PT ;  /* 0x000000088c00780c */ /* 0x000fe40003f24270 */
[----:B------:R-:W-:Y:S02]  /*7050*/  ISETP.GT.AND P4, PT, R0, 0x8, PT ;  /* 0x000000080000780c */ /* 0x000fe40003f84270 */
[----:B------:R-:W-:Y:S02]  /*7060*/  FSEL R205, R10, -INF , P1 ;  /* 0xff8000000acd7808 */ /* 0x000fe40000800000 */
[----:B------:R-:W-:Y:S02]  /*7070*/  FMNMX.FTZ R10, R4, R2, !PT ;  /* 0x00000002040a7209 */ /* 0x000fe40007810000 */
[----:B------:R-:W-:Y:S02]  /*7080*/  FSEL R5, R5, -INF , P3 ;  /* 0xff80000005057808 */ /* 0x000fe40001800000 */
[----:B------:R-:W-:Y:S02]  /*7090*/  ISETP.GT.AND P0, PT, R140, 0x1, PT ;  /* 0x000000018c00780c */ /* 0x000fe40003f04270 */
[----:B------:R-:W-:Y:S02]  /*70a0*/  FSEL R8, R8, -INF , P4 ;  /* 0xff80000008087808 */ /* 0x000fe40002000000 */
[----:B------:R-:W-:Y:S02]  /*70b0*/  ISETP.GT.AND P3, PT, R0, 0x9, PT ;  /* 0x000000090000780c */ /* 0x000fe40003f64270 */
[----:B------:R-:W-:Y:S02]  /*70c0*/  FSEL R7, R7, -INF , P0 ;  /* 0xff80000007077808 */ /* 0x000fe40000000000 */
[----:B------:R-:W-:Y:S02]  /*70d0*/  ISETP.GT.AND P0, PT, R140, 0x9, PT ;  /* 0x000000098c00780c */ /* 0x000fe40003f04270 */
[----:B------:R-:W-:Y:S02]  /*70e0*/  FMNMX.FTZ R10, R5, R10, !PT ;  /* 0x0000000a050a7209 */ /* 0x000fe40007810000 */
[----:B------:R-:W-:Y:S02]  /*70f0*/  ISETP.GT.AND P4, PT, R0, 0x10, PT ;  /* 0x000000100000780c */ /* 0x000fe40003f84270 */
[----:B------:R-:W-:Y:S02]  /*7100*/  FSEL R9, R9, -INF , P3 ;  /* 0xff80000009097808 */ /* 0x000fe40001800000 */
[----:B------:R-:W-:Y:S02]  /*7110*/  FSEL R207, R11, -INF , P0 ;  /* 0xff8000000bcf7808 */ /* 0x000fe40000000000 */
[----:B------:R-:W-:Y:S02]  /*7120*/  FMNMX.FTZ R11, R6, R3, !PT ;  /* 0x00000003060b7209 */ /* 0x000fe40007810000 */
[----:B------:R-:W-:Y:S02]  /*7130*/  FMNMX.FTZ R10, R8, R10, !PT ;  /* 0x0000000a080a7209 */ /* 0x000fe40007810000 */
[----:B------:R-:W-:Y:S02]  /*7140*/  FSEL R218, R12, -INF , P4 ;  /* 0xff8000000cda7808 */ /* 0x000fe40002000000 */
[----:B------:R-:W-:Y:S01]  /*7150*/  FMNMX.FTZ R10, R9, R10, !PT ;  /* 0x0000000a090a7209 */ /* 0x000fe20007810000 */
[----:B------:R-:W2:Y:S01]  /*7160*/  LDL.LU R12, [R1+0x8] ;  /* 0x00000800010c7983 */ /* 0x000ea20000300800 */
[----:B------:R-:W-:Y:S02]  /*7170*/  ISETP.GT.AND P3, PT, R0, 0x11, PT ;  /* 0x000000110000780c */ /* 0x000fe40003f64270 */
[----:B------:R-:W-:Y:S02]  /*7180*/  FMNMX.FTZ R11, R7, R11, !PT ;  /* 0x0000000b070b7209 */ /* 0x000fe40007810000 */
[----:B------:R-:W-:Y:S02]  /*7190*/  FSEL R219, R13, -INF , P3 ;  /* 0xff8000000ddb7808 */ /* 0x000fe40001800000 */
[----:B------:R-:W-:Y:S02]  /*71a0*/  FMNMX.FTZ R11, R205, R11, !PT ;  /* 0x0000000bcd0b7209 */ /* 0x000fe40007810000 */
[----:B------:R-:W-:Y:S02]  /*71b0*/  ISETP.GT.AND P1, PT, R140, 0x10, PT ;  /* 0x000000108c00780c */ /* 0x000fe40003f24270 */
[----:B------:R-:W-:Y:S02]  /*71c0*/  ISETP.GT.AND P4, PT, R0, 0x18, PT ;  /* 0x000000180000780c */ /* 0x000fe40003f84270 */
[----:B------:R-:W-:Y:S02]  /*71d0*/  FMNMX.FTZ R10, R218, R10, !PT ;  /* 0x0000000ada0a7209 */ /* 0x000fe40007810000 */
[----:B------:R-:W-:Y:S02]  /*71e0*/  ISETP.GT.AND P3, PT, R0, 0x19, PT ;  /* 0x000000190000780c */ /* 0x000fe40003f64270 */
[----:B------:R-:W-:Y:S01]  /*71f0*/  FSEL R220, R14, -INF , P1 ;  /* 0xff8000000edc7808 */ /* 0x000fe20000800000 */
[----:B------:R-:W-:Y:S01]  /*7200*/  IMAD.MOV.U32 R14, RZ, RZ, R221 ;  /* 0x000000ffff0e7224 */ /* 0x000fe200078e00dd */
[----:B------:R-:W-:Y:S02]  /*7210*/  FSEL R224, R16, -INF , P4 ;  /* 0xff80000010e07808 */ /* 0x000fe40002000000 */
[C---:B------:R-:W-:Y:S02]  /*7220*/  ISETP.GT.AND P0, PT, R140.reuse, 0x11, PT ;  /* 0x000000118c00780c */ /* 0x040fe40003f04270 */
[----:B------:R-:W-:Y:S02]  /*7230*/  FMNMX.FTZ R11, R207, R11, !PT ;  /* 0x0000000bcf0b7209 */ /* 0x000fe40007810000 */
[----:B------:R-:W-:Y:S02]  /*7240*/  FMNMX.FTZ R10, R219, R10, !PT ;  /* 0x0000000adb0a7209 */ /* 0x000fe40007810000 */
[----:B------:R-:W-:Y:S02]  /*7250*/  FSEL R223, R17, -INF , P3 ;  /* 0xff80000011df7808 */ /* 0x000fe40001800000 */
[----:B------:R-:W-:Y:S02]  /*7260*/  FSEL R221, R15, -INF , P0 ;  /* 0xff8000000fdd7808 */ /* 0x000fe40000000000 */
[----:B------:R-:W-:Y:S02]  /*7270*/  ISETP.GT.AND P1, PT, R140, 0x18, PT ;  /* 0x000000188c00780c */ /* 0x000fe40003f24270 */
[----:B------:R-:W-:Y:S02]  /*7280*/  FMNMX.FTZ R11, R220, R11, !PT ;  /* 0x0000000bdc0b7209 */ /* 0x000fe40007810000 */
[----:B------:R-:W-:Y:S02]  /*7290*/  FMNMX.FTZ R10, R224, R10, !PT ;  /* 0x0000000ae00a7209 */ /* 0x000fe40007810000 */
[----:B------:R-:W-:Y:S02]  /*72a0*/  ISETP.GT.AND P4, PT, R0, 0x20, PT ;  /* 0x000000200000780c */ /* 0x000fe40003f84270 */
[----:B------:R-:W-:Y:S02]  /*72b0*/  FMNMX.FTZ R10, R223, R10, !PT ;  /* 0x0000000adf0a7209 */ /* 0x000fe40007810000 */
[----:B------:R-:W-:Y:S02]  /*72c0*/  MOV R15, R222 ;  /* 0x000000de000f7202 */ /* 0x000fe40000000f00 */
[----:B------:R-:W-:Y:S01]  /*72d0*/  FSEL R222, R18, -INF , P1 ;  /* 0xff80000012de7808 */ /* 0x000fe20000800000 */
[----:B------:R-:W-:Y:S01]  /*72e0*/  IMAD.MOV.U32 R18, RZ, RZ, R225 ;  /* 0x000000ffff127224 */ /* 0x000fe200078e00e1 */
[----:B------:R-:W-:Y:S02]  /*72f0*/  ISETP.GT.AND P0, PT, R140, 0x19, PT ;  /* 0x000000198c00780c */ /* 0x000fe40003f04270 */
[----:B------:R-:W-:Y:S02]  /*7300*/  ISETP.GT.AND P3, PT, R0, 0x21, PT ;  /* 0x000000210000780c */ /* 0x000fe40003f64270 */
[----:B------:R-:W-:Y:S02]  /*7310*/  FSEL R232, R20, -INF , P4 ;  /* 0xff80000014e87808 */ /* 0x000fe40002000000 */
[----:B------:R-:W-:Y:S02]  /*7320*/  FMNMX.FTZ R11, R221, R11, !PT ;  /* 0x0000000bdd0b7209 */ /* 0x000fe40007810000 */
[----:B------:R-:W-:Y:S02]  /*7330*/  FSEL R225, R19, -INF , P0 ;  /* 0xff80000013e17808 */ /* 0x000fe40000000000 */
[----:B------:R-:W-:Y:S02]  /*7340*/  FSEL R233, R21, -INF , P3 ;  /* 0xff80000015e97808 */ /* 0x000fe40001800000 */
[----:B------:R-:W-:Y:S02]  /*7350*/  FMNMX.FTZ R11, R222, R11, !PT ;  /* 0x0000000bde0b7209 */ /* 0x000fe40007810000 */
[----:B------:R-:W-:Y:S02]  /*7360*/  ISETP.GT.AND P4, PT, R0, 0x28, PT ;  /* 0x000000280000780c */ /* 0x000fe40003f84270 */
[----:B------:R-:W-:Y:S02]  /*7370*/  FMNMX.FTZ R10, R232, R10, !PT ;  /* 0x0000000ae80a7209 */ /* 0x000fe40007810000 */
[----:B------:R-:W-:Y:S02]  /*7380*/  ISETP.GT.AND P1, PT, R140, 0x20, PT ;  /* 0x000000208c00780c */ /* 0x000fe40003f24270 */
[----:B------:R-:W-:Y:S02]  /*7390*/  FSEL R237, R24, -INF , P4 ;  /* 0xff80000018ed7808 */ /* 0x000fe40002000000 */
[----:B------:R-:W-:Y:S02]  /*73a0*/  FMNMX.FTZ R11, R225, R11, !PT ;  /* 0x0000000be10b7209 */ /* 0x000fe40007810000 */
[----:B------:R-:W-:Y:S02]  /*73b0*/  FMNMX.FTZ R10, R233, R10, !PT ;  /* 0x0000000ae90a7209 */ /* 0x000fe40007810000 */
[----:B------:R-:W-:Y:S02]  /*73c0*/  ISETP.GT.AND P0, PT, R140, 0x21, PT ;  /* 0x000000218c00780c */ /* 0x000fe40003f04270 */
[----:B------:R-:W-:Y:S01]  /*73d0*/  FSEL R234, R22, -INF , P1 ;  /* 0xff80000016ea7808 */ /* 0x000fe20000800000 */
[----:B------:R-:W-:Y:S01]  /*73e0*/  IMAD.MOV.U32 R22, RZ, RZ, R228 ;  /* 0x000000ffff167224 */ /* 0x000fe200078e00e4 */
[----:B------:R-:W-:Y:S02]  /*73f0*/  ISETP.GT.AND P3, PT, R0, 0x29, PT ;  /* 0x000000290000780c */ /* 0x000fe40003f64270 */
[----:B------:R-:W-:Y:S02]  /*7400*/  FSEL R235, R23, -INF , P0 ;  /* 0xff80000017eb7808 */ /* 0x000fe40000000000 */
[----:B------:R-:W-:Y:S02]  /*7410*/  FSEL R239, R25, -INF , P3 ;  /* 0xff80000019ef7808 */ /* 0x000fe40001800000 */
[----:B------:R-:W-:Y:S02]  /*7420*/  FMNMX.FTZ R10, R237, R10, !PT ;  /* 0x0000000aed0a7209 */ /* 0x000fe40007810000 */
[C---:B------:R-:W-:Y:S02]  /*7430*/  ISETP.GT.AND P1, PT, R140.reuse, 0x28, PT ;  /* 0x000000288c00780c */ /* 0x040fe40003f24270 */
[----:B------:R-:W-:Y:S02]  /*7440*/  ISETP.GT.AND P0, PT, R140, 0x29, PT ;  /* 0x000000298c00780c */ /* 0x000fe40003f04270 */
[----:B------:R-:W-:Y:S02]  /*7450*/  ISETP.GT.AND P4, PT, R0, 0x30, PT ;  /* 0x000000300000780c */ /* 0x000fe40003f84270 */
[----:B------:R-:W-:Y:S02]  /*7460*/  FMNMX.FTZ R11, R234, R11, !PT ;  /* 0x0000000bea0b7209 */ /* 0x000fe40007810000 */
[----:B------:R-:W-:Y:S02]  /*7470*/  FSEL R240, R26, -INF , P1 ;  /* 0xff8000001af07808 */ /* 0x000fe40000800000 */
[----:B------:R-:W-:Y:S01]  /*7480*/  FSEL R245, R27, -INF , P0 ;  /* 0xff8000001bf57808 */ /* 0x000fe20000000000 */
[----:B------:R-:W-:Y:S01]  /*7490*/  IMAD.MOV.U32 R27, RZ, RZ, R227 ;  /* 0x000000ffff1b7224 */ /* 0x000fe200078e00e3 */
[----:B------:R-:W-:Y:S02]  /*74a0*/  FSEL R244, R28, -INF , P4 ;  /* 0xff8000001cf47808 */ /* 0x000fe40002000000 */
[----:B------:R-:W-:Y:S02]  /*74b0*/  FMNMX.FTZ R11, R235, R11, !PT ;  /* 0x0000000beb0b7209 */ /* 0x000fe40007810000 */
[----:B------:R-:W-:Y:S02]  /*74c0*/  ISETP.GT.AND P3, PT, R0, 0x31, PT ;  /* 0x000000310000780c */ /* 0x000fe40003f64270 */
[----:B------:R-:W-:Y:S02]  /*74d0*/  FMNMX.FTZ R10, R239, R10, !PT ;  /* 0x0000000aef0a7209 */ /* 0x000fe40007810000 */
[C---:B------:R-:W-:Y:S02]  /*74e0*/  ISETP.GT.AND P1, PT, R140.reuse, 0x30, PT ;  /* 0x000000308c00780c */ /* 0x040fe40003f24270 */
[----:B------:R-:W-:Y:S02]  /*74f0*/  ISETP.GT.AND P0, PT, R140, 0x31, PT ;  /* 0x000000318c00780c */ /* 0x000fe40003f04270 */
[----:B------:R-:W-:Y:S02]  /*7500*/  FSEL R243, R29, -INF , P3 ;  /* 0xff8000001df37808 */ /* 0x000fe40001800000 */
[----:B------:R-:W-:Y:S02]  /*7510*/  FMNMX.FTZ R11, R240, R11, !PT ;  /* 0x0000000bf00b7209 */ /* 0x000fe40007810000 */
[----:B------:R-:W-:Y:S02]  /*7520*/  FSEL R252, R30, -INF , P1 ;  /* 0xff8000001efc7808 */ /* 0x000fe40000800000 */
[----:B------:R-:W-:Y:S02]  /*7530*/  FSEL R13, R31, -INF , P0 ;  /* 0xff8000001f0d7808 */ /* 0x000fe40000000000 */
[----:B------:R-:W-:Y:S02]  /*7540*/  FMNMX.FTZ R10, R244, R10, !PT ;  /* 0x0000000af40a7209 */ /* 0x000fe40007810000 */
[C---:B------:R-:W-:Y:S02]  /*7550*/  ISETP.GT.AND P4, PT, R0.reuse, 0x38, PT ;  /* 0x000000380000780c */ /* 0x040fe40003f84270 */
[----:B------:R-:W-:Y:S02]  /*7560*/  ISETP.GT.AND P3, PT, R0, 0x39, PT ;  /* 0x000000390000780c */ /* 0x000fe40003f64270 */
[C---:B------:R-:W-:Y:S02]  /*7570*/  ISETP.GT.AND P0, PT, R140.reuse, 0x39, PT ;  /* 0x000000398c00780c */ /* 0x040fe40003f04270 */
[----:B------:R-:W-:Y:S02]  /*7580*/  ISETP.GT.AND P1, PT, R140, 0x38, PT ;  /* 0x000000388c00780c */ /* 0x000fe40003f24270 */
[----:B------:R-:W-:Y:S02]  /*7590*/  FSEL R242, R32, -INF , P4 ;  /* 0xff80000020f27808 */ /* 0x000fe40002000000 */
[C---:B------:R-:W-:Y:S02]  /*75a0*/  ISETP.GT.AND P4, PT, R0.reuse, 0x40, PT ;  /* 0x000000400000780c */ /* 0x040fe40003f84270 */
[----:B------:R-:W-:Y:S02]  /*75b0*/  FSEL R241, R33, -INF , P3 ;  /* 0xff80000021f17808 */ /* 0x000fe40001800000 */
[----:B------:R-:W-:Y:S02]  /*75c0*/  FSEL R17, R35, -INF , P0 ;  /* 0xff80000023117808 */ /* 0x000fe40000000000 */
[----:B------:R-:W-:Y:S02]  /*75d0*/  FMNMX.FTZ R11, R245, R11, !PT ;  /* 0x0000000bf50b7209 */ /* 0x000fe40007810000 */
[----:B------:R-:W-:Y:S02]  /*75e0*/  ISETP.GT.AND P3, PT, R0, 0x41, PT ;  /* 0x000000410000780c */ /* 0x000fe40003f64270 */
[----:B------:R-:W-:Y:S02]  /*75f0*/  FSEL R16, R34, -INF , P1 ;  /* 0xff80000022107808 */ /* 0x000fe40000800000 */
[C---:B------:R-:W-:Y:S02]  /*7600*/  ISETP.GT.AND P1, PT, R140.reuse, 0x40, PT ;  /* 0x000000408c00780c */ /* 0x040fe40003f24270 */
[----:B------:R-:W-:Y:S02]  /*7610*/  FMNMX.FTZ R10, R243, R10, !PT ;  /* 0x0000000af30a7209 */ /* 0x000fe40007810000 */
[----:B------:R-:W-:Y:S02]  /*7620*/  ISETP.GT.AND P0, PT, R140, 0x41, PT ;  /* 0x000000418c00780c */ /* 0x000fe40003f04270 */
[----:B------:R-:W-:Y:S02]  /*7630*/  FSEL R238, R36, -INF , P4 ;  /* 0xff80000024ee7808 */ /* 0x000fe40002000000 */
[----:B------:R-:W-:Y:S02]  /*7640*/  ISETP.GT.AND P6, PT, R0, 0x50, PT ;  /* 0x000000500000780c */ /* 0x000fe40003fc4270 */
[----:B------:R-:W-:Y:S02]  /*7650*/  FSEL R20, R38, -INF , P1 ;  /* 0xff80000026147808 */ /* 0x000fe40000800000 */
[C---:B------:R-:W-:Y:S02]  /*7660*/  ISETP.GT.AND P5, PT, R0.reuse, 0x51, PT ;  /* 0x000000510000780c */ /* 0x040fe40003fa4270 */
[----:B------:R-:W-:Y:S02]  /*7670*/  FSEL R21, R39, -INF , P0 ;  /* 0xff80000027157808 */ /* 0x000fe40000000000 */
[----:B------:R-:W-:Y:S02]  /*7680*/  FSEL R236, R37, -INF , P3 ;  /* 0xff80000025ec7808 */ /* 0x000fe40001800000 */
[C---:B------:R-:W-:Y:S02]  /*7690*/  ISETP.GT.AND P3, PT, R0.reuse, 0x59, PT ;  /* 0x000000590000780c */ /* 0x040fe40003f64270 */
[C---:B------:R-:W-:Y:S02]  /*76a0*/  ISETP.GT.AND P0, PT, R0.reuse, 0x49, PT ;  /* 0x000000490000780c */ /* 0x040fe40003f04270 */
[C---:B------:R-:W-:Y:S02]  /*76b0*/  ISETP.GT.AND P1, PT, R0.reuse, 0x48, PT ;  /* 0x000000480000780c */ /* 0x040fe40003f24270 */
[----:B------:R-:W-:Y:S02]  /*76c0*/  ISETP.GT.AND P4, PT, R0, 0x58, PT ;  /* 0x000000580000780c */ /* 0x000fe40003f84270 */
[----:B------:R-:W-:Y:S02]  /*76d0*/  FMNMX.FTZ R0, R252, R11, !PT ;  /* 0x0000000bfc007209 */ /* 0x000fe40007810000 */
[----:B------:R-:W-:Y:S02]  /*76e0*/  FMNMX.FTZ R10, R242, R10, !PT ;  /* 0x0000000af20a7209 */ /* 0x000fe40007810000 */
[----:B------:R-:W-:Y:S02]  /*76f0*/  FMNMX.FTZ R0, R13, R0, !PT ;  /* 0x000000000d007209 */ /* 0x000fe40007810000 */
[----:B------:R-:W-:Y:S02]  /*7700*/  FMNMX.FTZ R141, R241, R10, !PT ;  /* 0x0000000af18d7209 */ /* 0x000fe40007810000 */
        /* <DEDUP_REMOVED lines=8> */
[----:B------:R-:W-:Y:S02]  /*7790*/  FMNMX.FTZ R141, R231, R141, !PT ;  /* 0x0000008de78d7209 */ /* 0x000fe40007810000 */
[----:B------:R-:W-:Y:S02]  /*77a0*/  FSEL R251, R42, -INF , P1 ;  /* 0xff8000002afb7808 */ /* 0x000fe40000800000 */
[----:B------:R-:W-:Y:S02]  /*77b0*/  ISETP.GT.AND P0, PT, R140, 0x49, PT ;  /* 0x000000498c00780c */ /* 0x000fe40003f04270 */
[----:B------:R-:W-:Y:S02]  /*77c0*/  MOV R19, R229 ;  /* 0x000000e500137202 */ /* 0x000fe40000000f00 */
[----:B------:R-:W-:Y:S02]  /*77d0*/  FSEL R229, R44, -INF , P6 ;  /* 0xff8000002ce57808 */ /* 0x000fe40003000000 */
[----:B------:R-:W-:Y:S02]  /*77e0*/  FMNMX.FTZ R0, R21, R0, !PT ;  /* 0x0000000015007209 */ /* 0x000fe40007810000 */
[----:B------:R-:W-:Y:S02]  /*77f0*/  FMNMX.FTZ R141, R230, R141, !PT ;  /* 0x0000008de68d7209 */ /* 0x000fe40007810000 */
[----:B------:R-:W-:Y:S02]  /*7800*/  FMNMX.FTZ R0, R251, R0, !PT ;  /* 0x00000000fb007209 */ /* 0x000fe40007810000 */
[----:B------:R-:W-:Y:S02]  /*7810*/  FSEL R250, R43, -INF , P0 ;  /* 0xff8000002bfa7808 */ /* 0x000fe40000000000 */
[----:B------:R-:W-:Y:S02]  /*7820*/  FSEL R228, R45, -INF , P5 ;  /* 0xff8000002de47808 */ /* 0x000fe40002800000 */
[----:B------:R-:W-:Y:S02]  /*7830*/  FMNMX.FTZ R141, R229, R141, !PT ;  /* 0x0000008de58d7209 */ /* 0x000fe40007810000 */
[----:B------:R-:W-:Y:S02]  /*7840*/  ISETP.GT.AND P1, PT, R140, 0x50, PT ;  /* 0x000000508c00780c */ /* 0x000fe40003f24270 */
[----:B------:R-:W-:Y:S02]  /*7850*/  FMNMX.FTZ R0, R250, R0, !PT ;  /* 0x00000000fa007209 */ /* 0x000fe40007810000 */
[----:B------:R-:W-:Y:S02]  /*7860*/  FSEL R249, R46, -INF , P1 ;  /* 0xff8000002ef97808 */ /* 0x000fe40000800000 */
[----:B------:R-:W-:Y:S02]  /*7870*/  FSEL R227, R48, -INF , P4 ;  /* 0xff80000030e37808 */ /* 0x000fe40002000000 */
[----:B------:R-:W-:Y:S02]  /*7880*/  ISETP.GT.AND P0, PT, R140, 0x51, PT ;  /* 0x000000518c00780c */ /* 0x000fe40003f04270 */
[----:B------:R-:W-:Y:S02]  /*7890*/  FMNMX.FTZ R141, R228, R141, !PT ;  /* 0x0000008de48d7209 */ /* 0x000fe40007810000 */
[----:B------:R-:W-:Y:S02]  /*78a0*/  FSEL R248, R47, -INF , P0 ;  /* 0xff8000002ff87808 */ /* 0x000fe40000000000 */
[----:B------:R-:W-:Y:S02]  /*78b0*/  MOV R26, R226 ;  /* 0x000000e2001a7202 */ /* 0x000fe40000000f00 */
[----:B------:R-:W-:Y:S02]  /*78c0*/  FSEL R226, R49, -INF , P3 ;  /* 0xff80000031e27808 */ /* 0x000fe40001800000 */
[----:B------:R-:W-:Y:S02]  /*78d0*/  FMNMX.FTZ R141, R227, R141, !PT ;  /* 0x0000008de38d7209 */ /* 0x000fe40007810000 */
[----:B------:R-:W-:Y:S02]  /*78e0*/  ISETP.GT.AND P0, PT, R140, 0x58, PT ;  /* 0x000000588c00780c */ /* 0x000fe40003f04270 */
[----:B------:R-:W-:Y:S02]  /*78f0*/  FMNMX.FTZ R0, R249, R0, !PT ;  /* 0x00000000f9007209 */ /* 0x000fe40007810000 */
[----:B------:R-:W-:Y:S02]  /*7900*/  FMNMX.FTZ R141, R226, R141, !PT ;  /* 0x0000008de28d7209 */ /* 0x000fe40007810000 */
[----:B------:R-:W-:Y:S02]  /*7910*/  ISETP.GT.AND P1, PT, R140, 0x59, PT ;  /* 0x000000598c00780c */ /* 0x000fe40003f24270 */
[----:B------:R-:W-:Y:S01]  /*7920*/  FSEL R247, R50, -INF , P0 ;  /* 0xff80000032f77808 */ /* 0x000fe20000000000 */
[----:B------:R-:W3:Y:S01]  /*7930*/  SHFL.BFLY PT, R11, R141, 0x2, 0x1f ;  /* 0x0c401f008d0b7f89 */ /* 0x000ee200000e0000 */
[----:B------:R-:W-:Y:S02]  /*7940*/  FMNMX.FTZ R0, R248, R0, !PT ;  /* 0x00000000f8007209 */ /* 0x000fe40007810000 */
[----:B------:R-:W-:Y:S02]  /*7950*/  FSEL R246, R51, -INF , P1 ;  /* 0xff80000033f67808 */ /* 0x000fe40000800000 */
[----:B------:R-:W-:Y:S02]  /*7960*/  FMNMX.FTZ R0, R247, R0, !PT ;  /* 0x00000000f7007209 */ /* 0x000fe40007810000 */
[----:B------:R-:W-:Y:S02]  /*7970*/  MOV R23, R217 ;  /* 0x000000d900177202 */ /* 0x000fe40000000f00 */
[----:B------:R-:W-:Y:S05]  /*7980*/  FMNMX.FTZ R0, R246, R0, !PT ;  /* 0x00000000f6007209 */ /* 0x000fea0007810000 */
[----:B------:R-:W4:Y:S01]  /*7990*/  SHFL.BFLY PT, R10, R0, 0x2, 0x1f ;  /* 0x0c401f00000a7f89 */ /* 0x000f2200000e0000 */
[----:B---3--:R-:W-:Y:S07]  /*79a0*/  FMNMX.FTZ R141, R141, R11, !PT ;  /* 0x0000000b8d8d7209 */ /* 0x008fee0007810000 */
[----:B------:R-:W3:Y:S01]  /*79b0*/  SHFL.BFLY PT, R11, R141, 0x1, 0x1f ;  /* 0x0c201f008d0b7f89 */ /* 0x000ee200000e0000 */
[----:B----4-:R-:W-:Y:S07]  /*79c0*/  FMNMX.FTZ R0, R0, R10, !PT ;  /* 0x0000000a00007209 */ /* 0x010fee0007810000 */
[----:B------:R-:W4:Y:S01]  /*79d0*/  SHFL.BFLY PT, R140, R0, 0x1, 0x1f ;  /* 0x0c201f00008c7f89 */ /* 0x000f2200000e0000 */
[----:B---3--:R-:W-:Y:S04]  /*79e0*/  FMNMX.FTZ R141, R141, R11, !PT ;  /* 0x0000000b8d8d7209 */ /* 0x008fe80007810000 */
[C---:B------:R-:W-:Y:S01]  /*79f0*/  FSETP.NEU.FTZ.AND P1, PT, R141.reuse, -INF , PT ;  /* 0xff8000008d00780b */ /* 0x040fe20003f3d000 */
[----:B------:R-:W-:Y:S05]  /*7a00*/  FMUL.FTZ R143, R141, c[0x0][0x2d0] ;  /* 0x0000b4008d8f7a20 */ /* 0x000fea0000410000 */
[----:B------:R-:W-:Y:S02]  /*7a10*/  FSEL R143, R143, RZ, P1 ;  /* 0x000000ff8f8f7208 */ /* 0x000fe40000800000 */
[----:B----4-:R-:W-:Y:S03]  /*7a20*/  FMNMX.FTZ R140, R0, R140, !PT ;  /* 0x0000008c008c7209 */ /* 0x010fe60007810000 */
[--C-:B------:R-:W-:Y:S01]  /*7a30*/  FFMA.FTZ R4, R4, c[0x0][0x2d0], -R143.reuse ;  /* 0x0000b40004047a23 */ /* 0x100fe2000001088f */
[----:B------:R-:W-:Y:S01]  /*7a40*/  FSEL R0, R141, RZ, P1 ;  /* 0x000000ff8d007208 */ /* 0x000fe20000800000 */
[--C-:B------:R-:W-:Y:S01]  /*7a50*/  FFMA.FTZ R5, R5, c[0x0][0x2d0], -R143.reuse ;  /* 0x0000b40005057a23 */ /* 0x100fe2000001088f */
[----:B------:R-:W-:Y:S01]  /*7a60*/  FSETP.NEU.FTZ.AND P0, PT, R140, -INF , PT ;  /* 0xff8000008c00780b */ /* 0x000fe20003f1d000 */
[----:B------:R-:W-:Y:S01]  /*7a70*/  FFMA.FTZ R8, R8, c[0x0][0x2d0], -R143 ;  /* 0x0000b40008087a23 */ /* 0x000fe2000001088f */
[----:B------:R-:W-:Y:S01]  /*7a80*/  MUFU.EX2 R201, R4 ;  /* 0x0000000400c97308 */ /* 0x000fe20000000800 */
[----:B------:R-:W-:Y:S02]  /*7a90*/  FADD.FTZ R0, -R0, R2 ;  /* 0x0000000200007221 */ /* 0x000fe40000010100 */
[----:B------:R-:W-:Y:S02]  /*7aa0*/  FMUL.FTZ R200, R140, c[0x0][0x2d0] ;  /* 0x0000b4008cc87a20 */ /* 0x000fe40000410000 */
[----:B------:R-:W-:Y:S03]  /*7ab0*/  FMUL.FTZ R0, R0, c[0x0][0x2d0] ;  /* 0x0000b40000007a20 */ /* 0x000fe60000410000 */
[----:B------:R-:W-:Y:S02]  /*7ac0*/  FSEL R200, R200, RZ, P0 ;  /* 0x000000ffc8c87208 */ /* 0x000fe40000000000 */
[----:B------:R-:W3:Y:S03]  /*7ad0*/  MUFU.EX2 R2, R0 ;  /* 0x0000000000027308 */ /* 0x000ee60000000800 */
[--C-:B------:R-:W-:Y:S02]  /*7ae0*/  FFMA.FTZ R6, R6, c[0x0][0x2d0], -R200.reuse ;  /* 0x0000b40006067a23 */ /* 0x100fe400000108c8 */
[--C-:B------:R-:W-:Y:S05]  /*7af0*/  FFMA.FTZ R7, R7, c[0x0][0x2d0], -R200.reuse ;  /* 0x0000b40007077a23 */ /* 0x100fea00000108c8 */
[----:B------:R4:W-:Y:S10]  /*7b00*/  MUFU.EX2 R203, R8 ;  /* 0x0000000800cb7308 */ /* 0x0009f40000000800 */
[----:B------:R5:W-:Y:S01]  /*7b10*/  MUFU.EX2 R202, R5 ;  /* 0x0000000500ca7308 */ /* 0x000be20000000800 */
[----:B---3--:R-:W-:Y:S01]  /*7b20*/  FMUL.FTZ R33, R2, R121 ;  /* 0x0000007902217220 */ /* 0x008fe20000410000 */
[----:B------:R-:W-:Y:S01]  /*7b30*/  FSEL R0, R140, RZ, P0 ;  /* 0x000000ff8c007208 */ /* 0x000fe20000000000 */
[----:B------:R-:W3:Y:S01]  /*7b40*/  LDL.LU R121, [R1+0xc] ;  /* 0x00000c0001797983 */ /* 0x000ee20000300800 */
[C---:B------:R-:W-:Y:S02]  /*7b50*/  FMUL.FTZ R4, R2.reuse, R148 ;  /* 0x0000009402047220 */ /* 0x040fe40000410000 */
[----:B------:R-:W-:Y:S04]  /*7b60*/  FMUL.FTZ R24, R2, R112 ;  /* 0x0000007002187220 */ /* 0x000fe80000410000 */
[----:B------:R-:W-:Y:S01]  /*7b70*/  MUFU.EX2 R142, R6 ;  /* 0x00000006008e7308 */ /* 0x000fe20000000800 */
[----:B------:R-:W-:Y:S02]  /*7b80*/  FADD.FTZ R0, -R0, R3 ;  /* 0x0000000300007221 */ /* 0x000fe40000010100 */
[----:B------:R-:W-:Y:S02]  /*7b90*/  FFMA.FTZ R3, R9, c[0x0][0x2d0], -R143 ;  /* 0x0000b40009037a23 */ /* 0x000fe4000001088f */
[----:B------:R-:W-:Y:S02]  /*7ba0*/  FMUL.FTZ R0, R0, c[0x0][0x2d0] ;  /* 0x0000b40000007a20 */ /* 0x000fe40000410000 */
[C---:B----4-:R-:W-:Y:S02]  /*7bb0*/  FMUL.FTZ R8, R2.reuse, R144 ;  /* 0x0000009002087220 */ /* 0x050fe40000410000 */
[C---:B------:R-:W-:Y:S01]  /*7bc0*/  FMUL.FTZ R9, R2.reuse, R145 ;  /* 0x0000009102097220 */ /* 0x040fe20000410000 */
[----:B------:R-:W4:Y:S01]  /*7bd0*/  MUFU.EX2 R217, R7 ;  /* 0x0000000700d97308 */ /* 0x000f220000000800 */
[C---:B------:R-:W-:Y:S02]  /*7be0*/  FMUL.FTZ R25, R2.reuse, R113 ;  /* 0x0000007102197220 */ /* 0x040fe40000410000 */
[C---:B------:R-:W-:Y:S02]  /*7bf0*/  FMUL.FTZ R28, R2.reuse, R116 ;  /* 0x00000074021c7220 */ /* 0x040fe40000410000 */
[C---:B-----5:R-:W-:Y:S01]  /*7c00*/  FMUL.FTZ R5, R2.reuse, R149 ;  /* 0x0000009502057220 */ /* 0x060fe20000410000 */
[----:B------:R-:W-:Y:S01]  /*7c10*/  MOV R149, R15 ;  /* 0x0000000f00957202 */ /* 0x000fe20000000f00 */
[C---:B------:R-:W-:Y:S01]  /*7c20*/  FMUL.FTZ R29, R2.reuse, R117 ;  /* 0x00000075021d7220 */ /* 0x040fe20000410000 */
[----:B------:R-:W-:Y:S01]  /*7c30*/  MOV R117, R27 ;  /* 0x0000001b00757202 */ /* 0x000fe20000000f00 */
[C---:B------:R-:W-:Y:S01]  /*7c40*/  FMUL.FTZ R32, R2.reuse, R120 ;  /* 0x0000007802207220 */ /* 0x040fe20000410000 */
[----:B------:R-:W5:Y:S01]  /*7c50*/  MUFU.EX2 R0, R0 ;  /* 0x0000000000007308 */ /* 0x000f620000000800 */
[C---:B------:R-:W-:Y:S01]  /*7c60*/  FMUL.FTZ R36, R2.reuse, R124 ;  /* 0x0000007c02247220 */ /* 0x040fe20000410000 */
[----:B------:R-:W-:Y:S01]  /*7c70*/  MOV R120, R19 ;  /* 0x0000001300787202 */ /* 0x000fe20000000f00 */
[C---:B------:R-:W-:Y:S02]  /*7c80*/  FMUL.FTZ R37, R2.reuse, R125 ;  /* 0x0000007d02257220 */ /* 0x040fe40000410000 */
        /* <DEDUP_REMOVED lines=31> */
[C---:B--2---:R-:W-:Y:S02]  /*7e80*/  FFMA.FTZ R144, R2.reuse, R12, R201 ;  /* 0x0000000c02907223 */ /* 0x044fe400000100c9 */
[C---:B------:R-:W-:Y:S02]  /*7e90*/  FMUL.FTZ R12, R2.reuse, R100 ;  /* 0x00000064020c7220 */ /* 0x040fe40000410000 */
[----:B------:R-:W-:Y:S02]  /*7ea0*/  IMAD.MOV.U32 R100, RZ, RZ, R13 ;  /* 0x000000ffff647224 */ /* 0x000fe400078e000d */
[C---:B------:R-:W-:Y:S01]  /*7eb0*/  FMUL.FTZ R13, R2.reuse, R101 ;  /* 0x00000065020d7220 */ /* 0x040fe20000410000 */
[----:B------:R-:W-:Y:S01]  /*7ec0*/  MOV R101, R16 ;  /* 0x0000001000657202 */ /* 0x000fe20000000f00 */
[C---:B------:R-:W-:Y:S02]  /*7ed0*/  FMUL.FTZ R16, R2.reuse, R104 ;  /* 0x0000006802107220 */ /* 0x040fe40000410000 */
[----:B------:R-:W-:Y:S02]  /*7ee0*/  IMAD.MOV.U32 R104, RZ, RZ, R17 ;  /* 0x000000ffff687224 */ /* 0x000fe400078e0011 */
[C---:B------:R-:W-:Y:S01]  /*7ef0*/  FMUL.FTZ R17, R2.reuse, R105 ;  /* 0x0000006902117220 */ /* 0x040fe20000410000 */
[----:B------:R-:W-:Y:S01]  /*7f00*/  MOV R105, R20 ;  /* 0x0000001400697202 */ /* 0x000fe20000000f00 */
[C---:B------:R-:W-:Y:S02]  /*7f10*/  FMUL.FTZ R20, R2.reuse, R108 ;  /* 0x0000006c02147220 */ /* 0x040fe40000410000 */
[----:B------:R-:W-:Y:S02]  /*7f20*/  IMAD.MOV.U32 R108, RZ, RZ, R21 ;  /* 0x000000ffff6c7224 */ /* 0x000fe400078e0015 */
[----:B------:R-:W-:Y:S01]  /*7f30*/  FMUL.FTZ R21, R2, R109 ;  /* 0x0000006d02157220 */ /* 0x000fe20000410000 */
[----:B------:R-:W-:Y:S01]  /*7f40*/  MOV R109, R23 ;  /* 0x00000017006d7202 */ /* 0x000fe20000000f00 */
[----:B------:R-:W-:Y:S01]  /*7f50*/  FFMA.FTZ R2, R205, c[0x0][0x2d0], -R200 ;  /* 0x0000b400cd027a23 */ /* 0x000fe200000108c8 */
[----:B------:R-:W-:Y:S01]  /*7f60*/  MOV R205, R101 ;  /* 0x0000006500cd7202 */ /* 0x000fe20000000f00 */
[----:B------:R-:W-:Y:S01]  /*7f70*/  IMAD.MOV.U32 R112, RZ, RZ, R22 ;  /* 0x000000ffff707224 */ /* 0x000fe200078e0016 */
[----:B----4-:R-:W-:Y:S01]  /*7f80*/  F2FP.PACK_AB R101, R217, R142 ;  /* 0x0000008ed965723e */ /* 0x010fe200000000ff */
[C---:B-----5:R-:W-:Y:S02]  /*7f90*/  FMUL.FTZ R22, R0.reuse, R110 ;  /* 0x0000006e00167220 */ /* 0x060fe40000410000 */
[----:B------:R2:W-:Y:S01]  /*7fa0*/  MUFU.EX2 R110, R2 ;  /* 0x00000002006e7308 */ /* 0x0005e20000000800 */
[----:B------:R-:W-:Y:S01]  /*7fb0*/  IMAD.MOV.U32 R145, RZ, RZ, R18 ;  /* 0x000000ffff917224 */ /* 0x000fe200078e0012 */
[----:B------:R-:W-:Y:S01]  /*7fc0*/  MOV R137, R112 ;  /* 0x0000007000897202 */ /* 0x000fe20000000f00 */
[C---:B------:R-:W-:Y:S02]  /*7fd0*/  FMUL.FTZ R18, R0.reuse, R106 ;  /* 0x0000006a00127220 */ /* 0x040fe40000410000 */
[C---:B------:R-:W-:Y:S02]  /*7fe0*/  FMUL.FTZ R19, R0.reuse, R107 ;  /* 0x0000006b00137220 */ /* 0x040fe40000410000 */
[----:B------:R-:W-:Y:S02]  /*7ff0*/  IMAD.MOV.U32 R148, RZ, RZ, R14 ;  /* 0x000000ffff947224 */ /* 0x000fe400078e000e */
[C---:B------:R-:W-:Y:S02]  /*8000*/  FMUL.FTZ R6, R0.reuse, R150 ;  /* 0x0000009600067220 */ /* 0x040fe40000410000 */
[C---:B------:R-:W-:Y:S01]  /*8010*/  FMUL.FTZ R7, R0.reuse, R151 ;  /* 0x0000009700077220 */ /* 0x040fe20000410000 */
[----:B------:R-:W-:Y:S01]  /*8020*/  MOV R151, R117 ;  /* 0x0000007500977202 */ /* 0x000fe20000000f00 */
[C---:B------:R-:W-:Y:S02]  /*8030*/  FMUL.FTZ R10, R0.reuse, R146 ;  /* 0x00000092000a7220 */ /* 0x040fe40000410000 */
[C---:B------:R-:W-:Y:S01]  /*8040*/  FMUL.FTZ R11, R0.reuse, R147 ;  /* 0x00000093000b7220 */ /* 0x040fe20000410000 */
[----:B------:R-:W-:Y:S01]  /*8050*/  MOV R147, R108 ;  /* 0x0000006c00937202 */ /* 0x000fe20000000f00 */
[C---:B------:R-:W-:Y:S01]  /*8060*/  FMUL.FTZ R14, R0.reuse, R102 ;  /* 0x00000066000e7220 */ /* 0x040fe20000410000 */
[----:B-1----:R-:W-:Y:S01]  /*8070*/  F2FP.PACK_AB R102, R113, R203 ;  /* 0x000000cb7166723e */ /* 0x002fe200000000ff */
        /* <DEDUP_REMOVED lines=40> */
[----:B------:R-:W-:Y:S02]  /*8300*/  IMAD.MOV.U32 R116, RZ, RZ, R26 ;  /* 0x000000ffff747224 */ /* 0x000fe400078e001a */
[----:B------:R-:W-:Y:S02]  /*8310*/  FMUL.FTZ R26, R0, R114 ;  /* 0x00000072001a7220 */ /* 0x000fe40000410000 */
[----:B------:R-:W-:Y:S02]  /*8320*/  IMAD.MOV.U32 R138, RZ, RZ, R105 ;  /* 0x000000ffff8a7224 */ /* 0x000fe400078e0069 */
[----:B--2---:R-:W-:Y:S02]  /*8330*/  FFMA.FTZ R2, R207, c[0x0][0x2d0], -R200 ;  /* 0x0000b400cf027a23 */ /* 0x004fe400000108c8 */
[----:B------:R-:W-:Y:S01]  /*8340*/  IMAD.MOV.U32 R207, RZ, RZ, R100 ;  /* 0x000000ffffcf7224 */ /* 0x000fe200078e0064 */
[----:B------:R-:W-:Y:S01]  /*8350*/  F2FP.PACK_AB R100, R202, R201 ;  /* 0x000000c9ca64723e */ /* 0x000fe200000000ff */
[----:B------:R-:W1:Y:S01]  /*8360*/  MUFU.EX2 R117, R2 ;  /* 0x0000000200757308 */ /* 0x000e620000000800 */
[----:B------:R-:W-:Y:S02]  /*8370*/  IMAD.MOV.U32 R146, RZ, RZ, R109 ;  /* 0x000000ffff927224 */ /* 0x000fe400078e006d */
[--C-:B------:R-:W-:Y:S02]  /*8380*/  FFMA.FTZ R109, R218, c[0x0][0x2d0], -R143.reuse ;  /* 0x0000b400da6d7a23 */ /* 0x100fe4000001088f */
[--C-:B------:R-:W-:Y:S02]  /*8390*/  FFMA.FTZ R108, R219, c[0x0][0x2d0], -R143.reuse ;  /* 0x0000b400db6c7a23 */ /* 0x100fe4000001088f */
[----:B------:R-:W-:Y:S02]  /*83a0*/  FADD.FTZ R144, R202, R144 ;  /* 0x00000090ca907221 */ /* 0x000fe40000010000 */
[--C-:B------:R-:W-:Y:S01]  /*83b0*/  FFMA.FTZ R114, R244, c[0x0][0x2d0], -R143.reuse ;  /* 0x0000b400f4727a23 */ /* 0x100fe2000001088f */
[----:B------:R-:W-:Y:S01]  /*83c0*/  MUFU.EX2 R112, R109 ;  /* 0x0000006d00707308 */ /* 0x000fe20000000800 */
[----:B------:R-:W-:Y:S02]  /*83d0*/  FADD.FTZ R144, R203, R144 ;  /* 0x00000090cb907221 */ /* 0x000fe40000010000 */
[--C-:B------:R-:W-:Y:S02]  /*83e0*/  FFMA.FTZ R115, R242, c[0x0][0x2d0], -R143.reuse ;  /* 0x0000b400f2737a23 */ /* 0x100fe4000001088f */
[--C-:B------:R-:W-:Y:S02]  /*83f0*/  FFMA.FTZ R136, R230, c[0x0][0x2d0], -R143.reuse ;  /* 0x0000b400e6887a23 */ /* 0x100fe4000001088f */
[----:B------:R-:W-:Y:S02]  /*8400*/  IMAD.MOV.U32 R244, RZ, RZ, R120 ;  /* 0x000000fffff47224 */ /* 0x000fe400078e0078 */
[----:B------:R-:W-:Y:S01]  /*8410*/  FFMA.FTZ R120, R250, c[0x0][0x2d0], -R200 ;  /* 0x0000b400fa787a23 */ /* 0x000fe200000108c8 */
[----:B------:R2:W4:Y:S01]  /*8420*/  MUFU.EX2 R123, R108 ;  /* 0x0000006c007b7308 */ /* 0x0005220000000800 */
[----:B------:R-:W-:Y:S02]  /*8430*/  IMAD.MOV.U32 R150, RZ, RZ, R116 ;  /* 0x000000ffff967224 */ /* 0x000fe400078e0074 */
[--C-:B------:R-:W-:Y:S01]  /*8440*/  FFMA.FTZ R116, R241, c[0x0][0x2d0], -R143.reuse ;  /* 0x0000b400f1747a23 */ /* 0x100fe2000001088f */
[----:B-1----:R-:W-:Y:S01]  /*8450*/  F2FP.PACK_AB R103, R117, R110 ;  /* 0x0000006e7567723e */ /* 0x002fe200000000ff */
[----:B------:R-:W-:Y:S01]  /*8460*/  IMAD.IADD R2, R213, 0x1, R204 ;  /* 0x00000001d5027824 */ /* 0x000fe200078e02cc */
[----:B------:R-:W-:Y:S01]  /*8470*/  MOV R241, R137 ;  /* 0x0000008900f17202 */ /* 0x000fe20000000f00 */
[--C-:B------:R-:W-:Y:S01]  /*8480*/  FFMA.FTZ R135, R231, c[0x0][0x2d0], -R143.reuse ;  /* 0x0000b400e7877a23 */ /* 0x100fe2000001088f */
[----:B------:R-:W-:Y:S01]  /*8490*/  MOV R242, R150 ;  /* 0x0000009600f27202 */ /* 0x000fe20000000f00 */
[--C-:B------:R-:W-:Y:S01]  /*84a0*/  FFMA.FTZ R134, R236, c[0x0][0x2d0], -R143.reuse ;  /* 0x0000b400ec867a23 */ /* 0x100fe2000001088f */
[----:B------:R-:W-:Y:S01]  /*84b0*/  ISETP.GE.AND P4, PT, R241, 0x1, PT ;  /* 0x00000001f100780c */ /* 0x000fe20003f86270 */
[----:B------:R1:W-:Y:S01]  /*84c0*/  MUFU.EX2 R236, R116 ;  /* 0x0000007400ec7308 */ /* 0x0003e20000000800 */
[--C-:B------:R-:W-:Y:S02]  /*84d0*/  FFMA.FTZ R219, R227, c[0x0][0x2d0], -R143.reuse ;  /* 0x0000b400e3db7a23 */ /* 0x100fe4000001088f */
[--C-:B------:R-:W-:Y:S07]  /*84e0*/  FFMA.FTZ R218, R248, c[0x0][0x2d0], -R200.reuse ;  /* 0x0000b400f8da7a23 */ /* 0x100fee00000108c8 */
[----:B------:R-:W-:Y:S01]  /*84f0*/  MUFU.EX2 R230, R135 ;  /* 0x0000008700e67308 */ /* 0x000fe20000000800 */
[--C-:B--2---:R-:W-:Y:S09]  /*8500*/  FFMA.FTZ R108, R232, c[0x0][0x2d0], -R143.reuse ;  /* 0x0000b400e86c7a23 */ /* 0x104ff2000001088f */
[----:B------:R2:W-:Y:S01]  /*8510*/  MUFU.EX2 R122, R108 ;  /* 0x0000006c007a7308 */ /* 0x0005e20000000800 */
[----:B-1----:R-:W-:Y:S09]  /*8520*/  FFMA.FTZ R116, R147, c[0x0][0x2d0], -R200 ;  /* 0x0000b40093747a23 */ /* 0x002ff200000108c8 */
[----:B------:R-:W-:Y:S10]  /*8530*/  MUFU.EX2 R227, R116 ;  /* 0x0000007400e37308 */ /* 0x000ff40000000800 */
[----:B------:R-:W-:Y:S01]  /*8540*/  MUFU.EX2 R218, R218 ;  /* 0x000000da00da7308 */ /* 0x000fe20000000800 */
[--C-:B--2---:R-:W-:Y:S02]  /*8550*/  FFMA.FTZ R108, R233, c[0x0][0x2d0], -R143.reuse ;  /* 0x0000b400e96c7a23 */ /* 0x104fe4000001088f */
[----:B---3--:R-:W-:Y:S01]  /*8560*/  FFMA.FTZ R111, R0, R121, R142 ;  /* 0x00000079006f7223 */ /* 0x008fe2000001008e */
[----:B------:R-:W-:Y:S01]  /*8570*/  IADD3 R142, R209, R2, RZ ;  /* 0x00000002d18e7210 */ /* 0x000fe20007ffe0ff */
[----:B------:R-:W-:Y:S05]  /*8580*/  IMAD.IADD R0, R212, 0x1, R204 ;  /* 0x00000001d4007824 */ /* 0x000fea00078e02cc */
[----:B------:R1:W-:Y:S01]  /*8590*/  MUFU.EX2 R130, R108 ;  /* 0x0000006c00827308 */ /* 0x0003e20000000800 */
[--C-:B------:R-:W-:Y:S01]  /*85a0*/  FFMA.FTZ R204, R247, c[0x0][0x2d0], -R200.reuse ;  /* 0x0000b400f7cc7a23 */ /* 0x100fe200000108c8 */
[----:B------:R-:W2:Y:S01]  /*85b0*/  LDSM.16.MT88.4 R104, [R0] ;  /* 0x000000000068783b */ /* 0x000ea20000004200 */
[----:B------:R-:W-:Y:S07]  /*85c0*/  IADD3 R3, R209, R0, RZ ;  /* 0x00000000d1037210 */ /* 0x000fee0007ffe0ff */
[----:B------:R-:W-:Y:S10]  /*85d0*/  MUFU.EX2 R219, R219 ;  /* 0x000000db00db7308 */ /* 0x000ff40000000800 */
[----:B------:R-:W-:Y:S01]  /*85e0*/  MUFU.EX2 R204, R204 ;  /* 0x000000cc00cc7308 */ /* 0x000fe20000000800 */
[--C-:B-1----:R-:W-:Y:S09]  /*85f0*/  FFMA.FTZ R108, R234, c[0x0][0x2d0], -R200.reuse ;  /* 0x0000b400ea6c7a23 */ /* 0x102ff200000108c8 */
[----:B------:R1:W-:Y:S01]  /*8600*/  MUFU.EX2 R128, R108 ;  /* 0x0000006c00807308 */ /* 0x0003e20000000800 */
[C---:B--2---:R-:W-:Y:S08]  /*8610*/  HMMA.16816.F32 R4, R100.reuse, R104, R4 ;  /* 0x000000686404723c */ /* 0x044ff00000001804 */
[C---:B------:R-:W-:Y:S01]  /*8620*/  HMMA.16816.F32 R8, R100.reuse, R106, R8 ;  /* 0x0000006a6408723c */ /* 0x040fe20000001808 */
[----:B------:R-:W2:Y:S03]  /*8630*/  LDSM.16.MT88.4 R104, [R3] ;  /* 0x000000000368783b */ /* 0x000ea60000004200 */
[--C-:B-1----:R-:W-:Y:S04]  /*8640*/  FFMA.FTZ R108, R235, c[0x0][0x2d0], -R200.reuse ;  /* 0x0000b400eb6c7a23 */ /* 0x102fe800000108c8 */
[----:B------:R1:W-:Y:S04]  /*8650*/  MUFU.EX2 R131, R108 ;  /* 0x0000006c00837308 */ /* 0x0003e80000000800 */
[--C-:B-1----:R-:W-:Y:S06]  /*8660*/  FFMA.FTZ R108, R237, c[0x0][0x2d0], -R143.reuse ;  /* 0x0000b400ed6c7a23 */ /* 0x102fec000001088f */
[----:B------:R-:W-:Y:S01]  /*8670*/  MUFU.EX2 R237, R115 ;  /* 0x0000007300ed7308 */ /* 0x000fe20000000800 */
[C---:B--2---:R-:W-:Y:S09]  /*8680*/  HMMA.16816.F32 R12, R100.reuse, R104, R12 ;  /* 0x00000068640c723c */ /* 0x044ff2000000180c */
[----:B------:R1:W-:Y:S01]  /*8690*/  MUFU.EX2 R132, R108 ;  /* 0x0000006c00847308 */ /* 0x0003e20000000800 */
[C---:B------:R-:W-:Y:S01]  /*86a0*/  HMMA.16816.F32 R16, R100.reuse, R106, R16 ;  /* 0x0000006a6410723c */ /* 0x040fe20000001810 */
[----:B------:R-:W2:Y:S02]  /*86b0*/  LDSM.16.MT88.4 R104, [R2] ;  /* 0x000000000268783b */ /* 0x000ea40000004200 */
[----:B-1----:R-:W-:Y:S02]  /*86c0*/  FFMA.FTZ R108, R239, c[0x0][0x2d0], -R143 ;  /* 0x0000b400ef6c7a23 */ /* 0x002fe4000001088f */
[----:B------:R-:W-:Y:S04]  /*86d0*/  IMAD.MOV.U32 R239, RZ, RZ, R149 ;  /* 0x000000ffffef7224 */ /* 0x000fe800078e0095 */
[----:B------:R-:W-:Y:S01]  /*86e0*/  MUFU.EX2 R133, R108 ;  /* 0x0000006c00857308 */ /* 0x000fe20000000800 */
[C---:B--2---:R-:W-:Y:S08]  /*86f0*/  HMMA.16816.F32 R20, R100.reuse, R104, R20 ;  /* 0x000000686414723c */ /* 0x044ff00000001814 */
[C---:B------:R-:W-:Y:S01]  /*8700*/  HMMA.16816.F32 R24, R100.reuse, R106, R24 ;  /* 0x0000006a6418723c */ /* 0x040fe20000001818 */
[----:B------:R-:W1:Y:S07]  /*8710*/  LDSM.16.MT88.4 R104, [R142] ;  /* 0x000000008e68783b */ /* 0x000e6e0000004200 */
        /* <DEDUP_REMOVED lines=24> */
[C---:B-1----:R-:W-:Y:S07]  /*88a0*/  HMMA.16816.F32 R92, R100.reuse, R104, R92 ;  /* 0x00000068645c723c */ /* 0x042fee000000185c */
[--C-:B------:R-:W-:Y:S01]  /*88b0*/  FFMA.FTZ R104, R220, c[0x0][0x2d0], -R200.reuse ;  /* 0x0000b400dc687a23 */ /* 0x100fe200000108c8 */
[----:B------:R-:W-:Y:S03]  /*88c0*/  HMMA.16816.F32 R96, R100, R106, R96 ;  /* 0x0000006a6460723c */ /* 0x000fe60000001860 */
[----:B------:R1:W-:Y:S01]  /*88d0*/  MUFU.EX2 R119, R104 ;  /* 0x0000006800777308 */ /* 0x0003e20000000800 */
[----:B------:R-:W-:Y:S03]  /*88e0*/  FFMA.FTZ R220, R229, c[0x0][0x2d0], -R143 ;  /* 0x0000b400e5dc7a23 */ /* 0x000fe6000001088f */
[--C-:B------:R-:W-:Y:S06]  /*88f0*/  FFMA.FTZ R100, R225, c[0x0][0x2d0], -R200.reuse ;  /* 0x0000b400e1647a23 */ /* 0x100fec00000108c8 */
[----:B------:R2:W-:Y:S10]  /*8900*/  MUFU.EX2 R126, R100 ;  /* 0x00000064007e7308 */ /* 0x0005f40000000800 */
[----:B------:R-:W-:Y:S01]  /*8910*/  MUFU.EX2 R229, R136 ;  /* 0x0000008800e57308 */ /* 0x000fe20000000800 */
[----:B-1----:R-:W-:Y:S09]  /*8920*/  FFMA.FTZ R104, R221, c[0x0][0x2d0], -R200 ;  /* 0x0000b400dd687a23 */ /* 0x002ff200000108c8 */
[----:B------:R1:W3:Y:S01]  /*8930*/  MUFU.EX2 R121, R104 ;  /* 0x0000006800797308 */ /* 0x0002e20000000800 */
[----:B--2---:R-:W-:Y:S02]  /*8940*/  FADD.FTZ R100, R217, R111 ;  /* 0x0000006fd9647221 */ /* 0x004fe40000010000 */
[--C-:B------:R-:W-:Y:S02]  /*8950*/  FFMA.FTZ R217, R228, c[0x0][0x2d0], -R143.reuse ;  /* 0x0000b400e4d97a23 */ /* 0x100fe4000001088f */
[----:B------:R-:W-:Y:S01]  /*8960*/  FADD.FTZ R118, R110, R100 ;  /* 0x000000646e767221 */ /* 0x000fe20000010000 */
[----:B----4-:R-:W-:Y:S01]  /*8970*/  F2FP.PACK_AB R100, R123, R112 ;  /* 0x000000707b64723e */ /* 0x010fe200000000ff */
[----:B------:R-:W-:Y:S03]  /*8980*/  LDSM.16.MT88.4 R108, [R3+0x1000] ;  /* 0x00100000036c783b */ /* 0x000fe60000004200 */
[----:B------:R-:W-:Y:S01]  /*8990*/  MUFU.EX2 R228, R134 ;  /* 0x0000008600e47308 */ /* 0x000fe20000000800 */
[----:B------:R-:W-:Y:S09]  /*89a0*/  FADD.FTZ R117, R117, R118 ;  /* 0x0000007675757221 */ /* 0x000ff20000010000 */
[----:B------:R-:W-:Y:S01]  /*89b0*/  MUFU.EX2 R220, R220 ;  /* 0x000000dc00dc7308 */ /* 0x000fe20000000800 */
[--C-:B-1----:R-:W-:Y:S01]  /*89c0*/  FFMA.FTZ R104, R224, c[0x0][0x2d0], -R143.reuse ;  /* 0x0000b400e0687a23 */ /* 0x102fe2000001088f */
[----:B---3--:R-:W-:Y:S08]  /*89d0*/  F2FP.PACK_AB R101, R121, R119 ;  /* 0x000000777965723e */ /* 0x008ff000000000ff */
[----:B------:R1:W-:Y:S10]  /*89e0*/  MUFU.EX2 R124, R104 ;  /* 0x00000068007c7308 */ /* 0x0003f40000000800 */
[----:B------:R-:W-:Y:S10]  /*89f0*/  MUFU.EX2 R224, R120 ;  /* 0x0000007800e07308 */ /* 0x000ff40000000800 */
[----:B------:R-:W-:Y:S01]  /*8a00*/  MUFU.EX2 R217, R217 ;  /* 0x000000d900d97308 */ /* 0x000fe20000000800 */
[--C-:B-1----:R-:W-:Y:S02]  /*8a10*/  FFMA.FTZ R104, R223, c[0x0][0x2d0], -R143.reuse ;  /* 0x0000b400df687a23 */ /* 0x102fe4000001088f */
[--C-:B------:R-:W-:Y:S02]  /*8a20*/  FFMA.FTZ R223, R238, c[0x0][0x2d0], -R143.reuse ;  /* 0x0000b400eedf7a23 */ /* 0x100fe4000001088f */
[----:B------:R-:W2:Y:S05]  /*8a30*/  LDL R238, [R1+0x54] ;  /* 0x0000540001ee7983 */ /* 0x000eaa0000100800 */
[----:B------:R1:W3:Y:S10]  /*8a40*/  MUFU.EX2 R129, R104 ;  /* 0x0000006800817308 */ /* 0x0002f40000000800 */
[----:B------:R-:W-:Y:S01]  /*8a50*/  MUFU.EX2 R223, R223 ;  /* 0x000000df00df7308 */ /* 0x000fe20000000800 */
[--C-:B-1----:R-:W-:Y:S01]  /*8a60*/  FFMA.FTZ R104, R222, c[0x0][0x2d0], -R200.reuse ;  /* 0x0000b400de687a23 */ /* 0x102fe200000108c8 */
[----:B---3--:R-:W-:Y:S08]  /*8a70*/  F2FP.PACK_AB R102, R129, R124 ;  /* 0x0000007c8166723e */ /* 0x008ff000000000ff */
[----:B------:R-:W-:Y:S10]  /*8a80*/  MUFU.EX2 R222, R114 ;  /* 0x0000007200de7308 */ /* 0x000ff40000000800 */
[----:B------:R1:W3:Y:S02]  /*8a90*/  MUFU.EX2 R125, R104 ;  /* 0x00000068007d7308 */ /* 0x0002e40000000800 */
[----:B-1----:R-:W1:Y:S01]  /*8aa0*/  LDSM.16.MT88.4 R104, [R0+0x800] ;  /* 0x000800000068783b */ /* 0x002e620000004200 */
[----:B---3--:R-:W-:Y:S07]  /*8ab0*/  F2FP.PACK_AB R103, R126, R125 ;  /* 0x0000007d7e67723e */ /* 0x008fee00000000ff */
        /* <DEDUP_REMOVED lines=34> */
[----:B------:R-:W-:Y:S01]  /*8ce0*/  FFMA.FTZ R104, R240, c[0x0][0x2d0], -R200 ;  /* 0x0000b400f0687a23 */ /* 0x000fe200000108c8 */
[----:B------:R-:W-:Y:S03]  /*8cf0*/  HMMA.16816.F32 R96, R100, R106, R96 ;  /* 0x0000006a6460723c */ /* 0x000fe60000001860 */
[----:B------:R1:W-:Y:S01]  /*8d00*/  MUFU.EX2 R127, R104 ;  /* 0x00000068007f7308 */ /* 0x0003e20000000800 */
[----:B------:R-:W-:Y:S03]  /*8d10*/  IMAD.MOV.U32 R240, RZ, RZ, R146 ;  /* 0x000000fffff07224 */ /* 0x000fe600078e0092 */
[----:B------:R-:W-:Y:S01]  /*8d20*/  FFMA.FTZ R101, R245, c[0x0][0x2d0], -R200 ;  /* 0x0000b400f5657a23 */ /* 0x000fe200000108c8 */
[----:B------:R-:W-:Y:S01]  /*8d30*/  F2FP.PACK_AB R102, R133, R132 ;  /* 0x000000848566723e */ /* 0x000fe200000000ff */
[----:B------:R-:W-:Y:S03]  /*8d40*/  FADD.FTZ R100, R113, R144 ;  /* 0x0000009071647221 */ /* 0x000fe60000010000 */
[--C-:B------:R-:W-:Y:S01]  /*8d50*/  FFMA.FTZ R113, R243, c[0x0][0x2d0], -R143.reuse ;  /* 0x0000b400f3717a23 */ /* 0x100fe2000001088f */
[----:B------:R3:W4:Y:S01]  /*8d60*/  MUFU.EX2 R221, R101 ;  /* 0x0000006500dd7308 */ /* 0x0007220000000800 */
[----:B------:R-:W-:Y:S01]  /*8d70*/  FADD.FTZ R118, R112, R100 ;  /* 0x0000006470767221 */ /* 0x000fe20000010000 */
[----:B------:R-:W-:Y:S01]  /*8d80*/  F2FP.PACK_AB R100, R130, R122 ;  /* 0x0000007a8264723e */ /* 0x000fe200000000ff */
[----:B------:R-:W-:Y:S01]  /*8d90*/  FFMA.FTZ R143, R226, c[0x0][0x2d0], -R143 ;  /* 0x0000b400e28f7a23 */ /* 0x000fe2000001088f */
[----:B------:R-:W-:Y:S01]  /*8da0*/  MOV R245, R145 ;  /* 0x0000009100f57202 */ /* 0x000fe20000000f00 */
[----:B------:R-:W-:Y:S01]  /*8db0*/  FADD.FTZ R118, R123, R118 ;  /* 0x000000767b767221 */ /* 0x000fe20000010000 */
[----:B------:R-:W-:Y:S01]  /*8dc0*/  LDSM.16.MT88.4 R144, [R0+0x2800] ;  /* 0x002800000090783b */ /* 0x000fe20000004200 */
[----:B------:R-:W-:Y:S02]  /*8dd0*/  IMAD.MOV.U32 R243, RZ, RZ, R151 ;  /* 0x000000fffff37224 */ /* 0x000fe400078e0097 */
[----:B------:R-:W-:Y:S01]  /*8de0*/  FADD.FTZ R116, R124, R118 ;  /* 0x000000767c747221 */ /* 0x000fe20000010000 */
[----:B------:R5:W2:Y:S03]  /*8df0*/  MUFU.EX2 R235, R113 ;  /* 0x0000007100eb7308 */ /* 0x000aa60000000800 */
[----:B------:R-:W-:Y:S01]  /*8e00*/  FADD.FTZ R120, R129, R116 ;  /* 0x0000007481787221 */ /* 0x000fe20000010000 */
[----:B-1----:R-:W1:Y:S03]  /*8e10*/  LDSM.16.MT88.4 R104, [R0+0x1000] ;  /* 0x001000000068783b */ /* 0x002e660000004200 */
[----:B------:R-:W-:Y:S01]  /*8e20*/  FADD.FTZ R120, R122, R120 ;  /* 0x000000787a787221 */ /* 0x000fe20000010000 */
[----:B---3--:R-:W-:Y:S02]  /*8e30*/  F2FP.PACK_AB R101, R131, R128 ;  /* 0x000000808365723e */ /* 0x008fe400000000ff */
[----:B----4-:R-:W-:Y:S02]  /*8e40*/  F2FP.PACK_AB R103, R221, R127 ;  /* 0x0000007fdd67723e */ /* 0x010fe400000000ff */
[----:B-----5:R-:W-:Y:S05]  /*8e50*/  LDSM.16.MT88.4 R112, [R2+0x1800] ;  /* 0x001800000270783b */ /* 0x020fea0000004200 */
[C---:B-1----:R-:W-:Y:S08]  /*8e60*/  HMMA.16816.F32 R4, R100.reuse, R104, R4 ;  /* 0x000000686404723c */ /* 0x042ff00000001804 */
[C---:B------:R-:W-:Y:S01]  /*8e70*/  HMMA.16816.F32 R8, R100.reuse, R106, R8 ;  /* 0x0000006a6408723c */ /* 0x040fe20000001808 */
[----:B------:R-:W1:Y:S07]  /*8e80*/  LDSM.16.MT88.4 R104, [R2+0x1000] ;  /* 0x001000000268783b */ /* 0x000e6e0000004200 */
[C---:B------:R-:W-:Y:S08]  /*8e90*/  HMMA.16816.F32 R12, R100.reuse, R108, R12 ;  /* 0x0000006c640c723c */ /* 0x040ff0000000180c */
[C---:B------:R-:W-:Y:S01]  /*8ea0*/  HMMA.16816.F32 R16, R100.reuse, R110, R16 ;  /* 0x0000006e6410723c */ /* 0x040fe20000001810 */
[----:B------:R-:W3:Y:S07]  /*8eb0*/  LDSM.16.MT88.4 R108, [R142+0x1000] ;  /* 0x001000008e6c783b */ /* 0x000eee0000004200 */
[C---:B-1----:R-:W-:Y:S08]  /*8ec0*/  HMMA.16816.F32 R20, R100.reuse, R104, R20 ;  /* 0x000000686414723c */ /* 0x042ff00000001814 */
[C---:B------:R-:W-:Y:S01]  /*8ed0*/  HMMA.16816.F32 R24, R100.reuse, R106, R24 ;  /* 0x0000006a6418723c */ /* 0x040fe20000001818 */
[----:B------:R-:W1:Y:S07]  /*8ee0*/  LDSM.16.MT88.4 R104, [R0+0x4000] ;  /* 0x004000000068783b */ /* 0x000e6e0000004200 */
[C---:B---3--:R-:W-:Y:S08]  /*8ef0*/  HMMA.16816.F32 R28, R100.reuse, R108, R28 ;  /* 0x0000006c641c723c */ /* 0x048ff0000000181c */
        /* <DEDUP_REMOVED lines=20> */
[C---:B-1----:R-:W-:Y:S07]  /*9040*/  HMMA.16816.F32 R84, R100.reuse, R104, R84 ;  /* 0x000000686454723c */ /* 0x042fee0000001854 */
[--C-:B------:R-:W-:Y:S01]  /*9050*/  FFMA.FTZ R104, R252, c[0x0][0x2d0], -R200.reuse ;  /* 0x0000b400fc687a23 */ /* 0x100fe200000108c8 */
[C---:B------:R-:W-:Y:S03]  /*9060*/  HMMA.16816.F32 R88, R100.reuse, R106, R88 ;  /* 0x0000006a6458723c */ /* 0x040fe60000001858 */
[----:B------:R1:W-:Y:S01]  /*9070*/  MUFU.EX2 R231, R104 ;  /* 0x0000006800e77308 */ /* 0x0003e20000000800 */
[----:B------:R-:W-:Y:S04]  /*9080*/  MOV R252, R148 ;  /* 0x0000009400fc7202 */ /* 0x000fe80000000f00 */
[C---:B---3--:R-:W-:Y:S08]  /*9090*/  HMMA.16816.F32 R92, R100.reuse, R108, R92 ;  /* 0x0000006c645c723c */ /* 0x048ff0000000185c */
[----:B------:R-:W-:Y:S01]  /*90a0*/  HMMA.16816.F32 R96, R100, R110, R96 ;  /* 0x0000006e6460723c */ /* 0x000fe20000001860 */
[----:B------:R-:W-:Y:S06]  /*90b0*/  LDSM.16.MT88.4 R108, [R3+0x1800] ;  /* 0x00180000036c783b */ /* 0x000fec0000004200 */
[--C-:B------:R-:W-:Y:S01]  /*90c0*/  FFMA.FTZ R100, R139, c[0x0][0x2d0], -R200.reuse ;  /* 0x0000b4008b647a23 */ /* 0x100fe200000108c8 */
[----:B------:R-:W-:Y:S03]  /*90d0*/  F2FP.PACK_AB R102, R236, R237 ;  /* 0x000000edec66723e */ /* 0x000fe600000000ff */
[----:B------:R3:W-:Y:S01]  /*90e0*/  MUFU.EX2 R232, R100 ;  /* 0x0000006400e87308 */ /* 0x0007e20000000800 */
[--C-:B-1----:R-:W-:Y:S02]  /*90f0*/  FFMA.FTZ R104, R207, c[0x0][0x2d0], -R200.reuse ;  /* 0x0000b400cf687a23 */ /* 0x102fe400000108c8 */
[--C-:B------:R-:W-:Y:S07]  /*9100*/  FFMA.FTZ R207, R249, c[0x0][0x2d0], -R200.reuse ;  /* 0x0000b400f9cf7a23 */ /* 0x100fee00000108c8 */
[----:B------:R-:W1:Y:S10]  /*9110*/  MUFU.EX2 R234, R104 ;  /* 0x0000006800ea7308 */ /* 0x000e740000000800 */
[----:B------:R-:W4:Y:S01]  /*9120*/  MUFU.EX2 R207, R207 ;  /* 0x000000cf00cf7308 */ /* 0x000f220000000800 */
[----:B---3--:R-:W-:Y:S02]  /*9130*/  FADD.FTZ R100, R119, R117 ;  /* 0x0000007577647221 */ /* 0x008fe40000010000 */
[----:B------:R-:W-:Y:S02]  /*9140*/  FFMA.FTZ R117, R138, c[0x0][0x2d0], -R200 ;  /* 0x0000b4008a757a23 */ /* 0x000fe400000108c8 */
[----:B------:R-:W-:Y:S01]  /*9150*/  FADD.FTZ R121, R121, R100 ;  /* 0x0000006479797221 */ /* 0x000fe20000010000 */
[----:B--2---:R-:W-:Y:S01]  /*9160*/  F2FP.PACK_AB R100, R235, R222 ;  /* 0x000000deeb64723e */ /* 0x004fe200000000ff */
[--C-:B------:R-:W-:Y:S03]  /*9170*/  FFMA.FTZ R119, R251, c[0x0][0x2d0], -R200.reuse ;  /* 0x0000b400fb777a23 */ /* 0x100fe600000108c8 */
[----:B------:R-:W-:Y:S01]  /*9180*/  MUFU.EX2 R225, R117 ;  /* 0x0000007500e17308 */ /* 0x000fe20000000800 */
[----:B------:R-:W2:Y:S01]  /*9190*/  LDL.64 R250, [R1+0x48] ;  /* 0x0000480001fa7983 */ /* 0x000ea20000100a00 */
[----:B------:R-:W-:Y:S01]  /*91a0*/  FADD.FTZ R121, R125, R121 ;  /* 0x000000797d797221 */ /* 0x000fe20000010000 */
[----:B-1----:R-:W-:Y:S01]  /*91b0*/  F2FP.PACK_AB R101, R234, R231 ;  /* 0x000000e7ea65723e */ /* 0x002fe200000000ff */
[--C-:B------:R-:W-:Y:S02]  /*91c0*/  FFMA.FTZ R104, R205, c[0x0][0x2d0], -R200.reuse ;  /* 0x0000b400cd687a23 */ /* 0x100fe400000108c8 */
[----:B------:R-:W-:Y:S01]  /*91d0*/  FADD.FTZ R121, R126, R121 ;  /* 0x000000797e797221 */ /* 0x000fe20000010000 */
[----:B------:R-:W-:Y:S01]  /*91e0*/  LDSM.16.MT88.4 R136, [R3+0x5800] ;  /* 0x005800000388783b */ /* 0x000fe20000004200 */
[----:B------:R-:W-:Y:S02]  /*91f0*/  FFMA.FTZ R200, R246, c[0x0][0x2d0], -R200 ;  /* 0x0000b400f6c87a23 */ /* 0x000fe400000108c8 */
[----:B------:R1:W3:Y:S01]  /*9200*/  MUFU.EX2 R233, R104 ;  /* 0x0000006800e97308 */ /* 0x0002e20000000800 */
[----:B----4-:R-:W-:Y:S09]  /*9210*/  F2FP.PACK_AB R201, R218, R207 ;  /* 0x000000cfdac9723e */ /* 0x010ff200000000ff */
[----:B------:R4:W-:Y:S10]  /*9220*/  MUFU.EX2 R226, R119 ;  /* 0x0000007700e27308 */ /* 0x0009f40000000800 */
[----:B------:R-:W5:Y:S01]  /*9230*/  MUFU.EX2 R205, R143 ;  /* 0x0000008f00cd7308 */ /* 0x000f620000000800 */
[----:B-1----:R-:W1:Y:S01]  /*9240*/  LDSM.16.MT88.4 R104, [R0+0x1800] ;  /* 0x001800000068783b */ /* 0x002e620000004200 */
[----:B---3--:R-:W-:Y:S08]  /*9250*/  F2FP.PACK_AB R103, R232, R233 ;  /* 0x000000e9e867723e */ /* 0x008ff000000000ff */
[----:B------:R3:W3:Y:S01]  /*9260*/  MUFU.EX2 R143, R200 ;  /* 0x000000c8008f7308 */ /* 0x0006e20000000800 */
[----:B----4-:R-:W-:Y:S01]  /*9270*/  LDSM.16.MT88.4 R116, [R2+0x2000] ;  /* 0x002000000274783b */ /* 0x010fe20000004200 */
[----:B-----5:R-:W-:Y:S02]  /*9280*/  F2FP.PACK_AB R202, R205, R219 ;  /* 0x000000dbcdca723e */ /* 0x020fe400000000ff */
[----:B---3--:R-:W-:Y:S02]  /*9290*/  F2FP.PACK_AB R200, R217, R220 ;  /* 0x000000dcd9c8723e */ /* 0x008fe400000000ff */
[----:B------:R-:W-:Y:S01]  /*92a0*/  F2FP.PACK_AB R203, R143, R204 ;  /* 0x000000cc8fcb723e */ /* 0x000fe200000000ff */
        /* <DEDUP_REMOVED lines=48> */
[----:B------:R-:W5:Y:S07]  /*95b0*/  LDSM.16.MT88.4 R116, [R2+0x5000] ;  /* 0x005000000274783b */ /* 0x000f6e0000004200 */
        /* <DEDUP_REMOVED lines=9> */
[C---:B-----5:R-:W-:Y:S08]  /*9650*/  HMMA.16816.F32 R52, R100.reuse, R116, R52 ;  /* 0x000000746434723c */ /* 0x060ff00000001834 */
        /* <DEDUP_REMOVED lines=8> */
[C---:B---3--:R-:W-:Y:S07]  /*96e0*/  HMMA.16816.F32 R76, R100.reuse, R108, R76 ;  /* 0x0000006c644c723c */ /* 0x048fee000000184c */
[----:B------:R-:W-:Y:S01]  /*96f0*/  FADD.FTZ R109, R128, R121 ;  /* 0x00000079806d7221 */ /* 0x000fe20000010000 */
[C---:B------:R-:W-:Y:S04]  /*9700*/  HMMA.16816.F32 R80, R100.reuse, R110, R80 ;  /* 0x0000006e6450723c */ /* 0x040fe80000001850 */
[----:B------:R-:W-:Y:S02]  /*9710*/  FADD.FTZ R108, R130, R120 ;  /* 0x00000078826c7221 */ /* 0x000fe40000010000 */
[----:B------:R-:W-:Y:S01]  /*9720*/  LDSM.16.MT88.4 R120, [R142+0x2800] ;  /* 0x002800008e78783b */ /* 0x000fe20000004200 */
[----:B------:R-:W-:Y:S01]  /*9730*/  FADD.FTZ R109, R131, R109 ;  /* 0x0000006d836d7221 */ /* 0x000fe20000010000 */
[C---:B-----5:R-:W-:Y:S04]  /*9740*/  HMMA.16816.F32 R84, R100.reuse, R116, R84 ;  /* 0x000000746454723c */ /* 0x060fe80000001854 */
[----:B------:R-:W-:Y:S02]  /*9750*/  FADD.FTZ R109, R127, R109 ;  /* 0x0000006d7f6d7221 */ /* 0x000fe40000010000 */
[----:B------:R-:W-:Y:S01]  /*9760*/  LDSM.16.MT88.4 R128, [R0+0x5800] ;  /* 0x005800000080783b */ /* 0x000fe20000004200 */
[----:B------:R-:W-:Y:S01]  /*9770*/  FADD.FTZ R108, R132, R108 ;  /* 0x0000006c846c7221 */ /* 0x000fe20000010000 */
[C---:B------:R-:W-:Y:S04]  /*9780*/  HMMA.16816.F32 R88, R100.reuse, R118, R88 ;  /* 0x000000766458723c */ /* 0x040fe80000001858 */
[----:B------:R-:W-:Y:S02]  /*9790*/  FADD.FTZ R108, R133, R108 ;  /* 0x0000006c856c7221 */ /* 0x000fe40000010000 */
[----:B------:R-:W3:Y:S01]  /*97a0*/  LDSM.16.MT88.4 R116, [R2+0x2800] ;  /* 0x002800000274783b */ /* 0x000ee20000004200 */
[----:B------:R-:W-:Y:S01]  /*97b0*/  FADD.FTZ R221, R221, R109 ;  /* 0x0000006ddddd7221 */ /* 0x000fe20000010000 */
[C---:B----4-:R-:W-:Y:S04]  /*97c0*/  HMMA.16816.F32 R92, R100.reuse, R112, R92 ;  /* 0x00000070645c723c */ /* 0x050fe8000000185c */
[----:B------:R-:W-:Y:S04]  /*97d0*/  FADD.FTZ R222, R222, R108 ;  /* 0x0000006cdede7221 */ /* 0x000fe80000010000 */
[----:B------:R-:W-:Y:S08]  /*97e0*/  HMMA.16816.F32 R96, R100, R114, R96 ;  /* 0x000000726460723c */ /* 0x000ff00000001860 */
[C---:B------:R-:W-:Y:S01]  /*97f0*/  HMMA.16816.F32 R148, R200.reuse, R144, R4 ;  /* 0x00000090c894723c */ /* 0x040fe20000001804 */
[----:B------:R-:W4:Y:S07]  /*9800*/  LDSM.16.MT88.4 R4, [R2+0x5800] ;  /* 0x005800000204783b */ /* 0x000f2e0000004200 */
[C---:B------:R-:W-:Y:S01]  /*9810*/  HMMA.16816.F32 R144, R200.reuse, R146, R8 ;  /* 0x00000092c890723c */ /* 0x040fe20000001808 */
[----:B------:R-:W5:Y:S07]  /*9820*/  LDSM.16.MT88.4 R8, [R142+0x5800] ;  /* 0x005800008e08783b */ /* 0x000f6e0000004200 */
[C---:B-1----:R-:W-:Y:S01]  /*9830*/  HMMA.16816.F32 R100, R200.reuse, R104, R12 ;  /* 0x00000068c864723c */ /* 0x042fe2000000180c */
[----:B------:R1:W2:Y:S07]  /*9840*/  LDSM.16.MT88.4 R12, [R0+0x8800] ;  /* 0x00880000000c783b */ /* 0x0002ae0000004200 */
[C---:B------:R-:W-:Y:S01]  /*9850*/  HMMA.16816.F32 R104, R200.reuse, R106, R16 ;  /* 0x0000006ac868723c */ /* 0x040fe20000001810 */
[----:B------:R2:W2:Y:S07]  /*9860*/  LDSM.16.MT88.4 R16, [R3+0x8800] ;  /* 0x008800000310783b */ /* 0x0004ae0000004200 */
[C---:B---3--:R-:W-:Y:S01]  /*9870*/  HMMA.16816.F32 R108, R200.reuse, R116, R20 ;  /* 0x00000074c86c723c */ /* 0x048fe20000001814 */
[----:B------:R-:W3:Y:S07]  /*9880*/  LDL R20, [R1+0x30] ;  /* 0x0000300001147983 */ /* 0x000eee0000100800 */
[C---:B------:R-:W-:Y:S04]  /*9890*/  HMMA.16816.F32 R112, R200.reuse, R118, R24 ;  /* 0x00000076c870723c */ /* 0x040fe80000001818 */
[----:B-1----:R-:W-:Y:S04]  /*98a0*/  IADD3 R0, R240, -0x2, RZ ;  /* 0xfffffffef0007810 */ /* 0x002fe80007ffe0ff */
[C---:B------:R-:W-:Y:S03]  /*98b0*/  HMMA.16816.F32 R116, R200.reuse, R120, R28 ;  /* 0x00000078c874723c */ /* 0x040fe6000000181c */
[----:B------:R-:W-:Y:S05]  /*98c0*/  ISETP.GE.AND P6, PT, R0, R252, PT ;  /* 0x000000fc0000720c */ /* 0x000fea0003fc6270 */
[C---:B------:R-:W-:Y:S08]  /*98d0*/  HMMA.16816.F32 R120, R200.reuse, R122, R32 ;  /* 0x0000007ac878723c */ /* 0x040ff00000001820 */
[C---:B------:R-:W-:Y:S03]  /*98e0*/  HMMA.16816.F32 R124, R200.reuse, R128, R36 ;  /* 0x00000080c87c723c */ /* 0x040fe60000001824 */
[----:B------:R-:W-:Y:S02]  /*98f0*/  @P6 ISETP.GE.AND P3, PT, R242, c[0x0][0x1d4], PT ;  /* 0x00007500f2006a0c */ /* 0x000fe40003f66270 */
[----:B------:R-:W-:Y:S02]  /*9900*/  @P6 ISETP.GE.AND P1, PT, R244, c[0x0][0x1d4], PT ;  /* 0x00007500f4006a0c */ /* 0x000fe40003f26270 */
[----:B--2---:R-:W-:Y:S01]  /*9910*/  @P6 SHF.R.S32.HI R3, RZ, 0x1f, R0 ;  /* 0x0000001fff036819 */ /* 0x004fe20000011400 */
[C---:B------:R-:W-:Y:S04]  /*9920*/  HMMA.16816.F32 R128, R200.reuse, R130, R40 ;  /* 0x00000082c880723c */ /* 0x040fe80000001828 */
[----:B------:R-:W-:Y:S04]  /*9930*/  @P6 IMAD R3, R3, c[0x0][0x1e0], RZ ;  /* 0x0000780003036a24 */ /* 0x000fe800078e02ff */
[C---:B------:R-:W-:Y:S08]  /*9940*/  HMMA.16816.F32 R132, R200.reuse, R136, R44 ;  /* 0x00000088c884723c */ /* 0x040ff0000000182c */
[C---:B------:R-:W-:Y:S08]  /*9950*/  HMMA.16816.F32 R136, R200.reuse, R138, R48 ;  /* 0x0000008ac888723c */ /* 0x040ff00000001830 */
[C---:B----4-:R-:W-:Y:S08]  /*9960*/  HMMA.16816.F32 R52, R200.reuse, R4, R52 ;  /* 0x00000004c834723c */ /* 0x050ff00000001834 */
[C---:B------:R-:W-:Y:S01]  /*9970*/  HMMA.16816.F32 R56, R200.reuse, R6, R56 ;  /* 0x00000006c838723c */ /* 0x040fe20000001838 */
[----:B------:R1:W2:Y:S07]  /*9980*/  LDSM.16.MT88.4 R4, [R2+0x8800] ;  /* 0x008800000204783b */ /* 0x0002ae0000004200 */
[C---:B-----5:R-:W-:Y:S07]  /*9990*/  HMMA.16816.F32 R60, R200.reuse, R8, R60 ;  /* 0x00000008c83c723c */ /* 0x060fee000000183c */
[C---:B------:R-:W-:Y:S01]  /*99a0*/  @P6 IMAD.WIDE.U32 R8, R0.reuse, c[0x0][0x1e0], RZ ;  /* 0x0000780000086a25 */ /* 0x040fe200078e00ff */
[C---:B------:R-:W-:Y:S08]  /*99b0*/  HMMA.16816.F32 R64, R200.reuse, R10, R64 ;  /* 0x0000000ac840723c */ /* 0x040ff00000001840 */
[C---:B------:R-:W-:Y:S04]  /*99c0*/  HMMA.16816.F32 R68, R200.reuse, R12, R68 ;  /* 0x0000000cc844723c */ /* 0x040fe80000001844 */
[----:B-1----:R-:W-:Y:S02]  /*99d0*/  @P6 IMAD R2, R0, c[0x0][0x1e4], R3 ;  /* 0x0000790000026a24 */ /* 0x002fe400078e0203 */
[----:B------:R-:W-:Y:S02]  /*99e0*/  @P6 IMAD.MOV.U32 R3, RZ, RZ, R238 ;  /* 0x000000ffff036224 */ /* 0x000fe400078e00ee */
[----:B------:R-:W-:Y:S01]  /*99f0*/  @P6 IMAD.IADD R0, R9, 0x1, R2 ;  /* 0x0000000109006824 */ /* 0x000fe200078e0202 */
[----:B------:R-:W-:Y:S01]  /*9a00*/  @P6 MOV R2, R250 ;  /* 0x000000fa00026202 */ /* 0x000fe20000000f00 */
[C---:B------:R-:W-:Y:S03]  /*9a10*/  HMMA.16816.F32 R72, R200.reuse, R14, R72 ;  /* 0x0000000ec848723c */ /* 0x040fe60000001848 */
[----:B------:R-:W-:Y:S02]  /*9a20*/  @P6 IMAD R0, R0, 0x60, RZ ;  /* 0x0000006000006824 */ /* 0x000fe400078e02ff */
[----:B------:R-:W-:Y:S02]  /*9a30*/  @P6 IMAD.WIDE.U32 R2, R8, 0x60, R2 ;  /* 0x0000006008026825 */ /* 0x000fe400078e0002 */
[----:B------:R-:W-:Y:S01]  /*9a40*/  @P6 MOV R15, 0x6 ;  /* 0x00000006000f6802 */ /* 0x000fe20000000f00 */
[C---:B------:R-:W-:Y:S04]  /*9a50*/  HMMA.16816.F32 R76, R200.reuse, R16, R76 ;  /* 0x00000010c84c723c */ /* 0x040fe8000000184c */
[----:B------:R-:W-:Y:S01]  /*9a60*/  FADD.FTZ R9, R231, R221 ;  /* 0x000000dde7097221 */ /* 0x000fe20000010000 */
[----:B------:R-:W-:Y:S01]  /*9a70*/  @P6 LEA R12, P0, R2, c[0x0][0x1c8], 0x1 ;  /* 0x00007200020c6a11 */ /* 0x000fe200078008ff */
[----:B------:R-:W-:Y:S01]  /*9a80*/  FADD.FTZ R13, R235, R222 ;  /* 0x000000deeb0d7221 */ /* 0x000fe20000010000 */
[----:B------:R-:W-:Y:S01]  /*9a90*/  @P6 IADD3 R3, R3, R0, RZ ;  /* 0x0000000003036210 */ /* 0x000fe20007ffe0ff */
[----:B------:R-:W-:Y:S01]  /*9aa0*/  FADD.FTZ R14, R234, R9 ;  /* 0x00000009ea0e7221 */ /* 0x000fe20000010000 */
[C---:B------:R-:W-:Y:S01]  /*9ab0*/  HMMA.16816.F32 R80, R200.reuse, R18, R80 ;  /* 0x00000012c850723c */ /* 0x040fe20000001850 */
[----:B------:R-:W1:Y:S02]  /*9ac0*/  LDSM.16.MT88.4 R8, [R142+0x8800] ;  /* 0x008800008e08783b */ /* 0x000e640000004200 */
[----:B------:R-:W-:Y:S01]  /*9ad0*/  FADD.FTZ R0, R237, R13 ;  /* 0x0000000ded007221 */ /* 0x000fe20000010000 */
[----:B------:R-:W-:Y:S01]  /*9ae0*/  @P6 LEA.HI.X R13, R2, c[0x0][0x1cc], R3, 0x1, P0 ;  /* 0x00007300020d6a11 */ /* 0x000fe200000f0c03 */
[----:B------:R-:W-:Y:S01]  /*9af0*/  FADD.FTZ R2, R233, R14 ;  /* 0x0000000ee9027221 */ /* 0x000fe20000010000 */
[----:B------:R-:W-:Y:S01]  /*9b00*/  @P6 ISETP.GE.AND P0, PT, R245, c[0x0][0x1d4], PT ;  /* 0x00007500f5006a0c */ /* 0x000fe20003f06270 */
[----:B------:R-:W-:Y:S01]  /*9b10*/  FADD.FTZ R14, R236, R0 ;  /* 0x00000000ec0e7221 */ /* 0x000fe20000010000 */
[----:B------:R-:W-:Y:S01]  /*9b20*/  IADD3 R0, R241, 0x1, RZ ;  /* 0x00000001f1007810 */ /* 0x000fe20007ffe0ff */
[----:B------:R-:W-:Y:S01]  /*9b30*/  @P6 IMAD.MOV.U32 R3, RZ, RZ, c[0x0][0x1e0] ;  /* 0x00007800ff036624 */ /* 0x000fe200078e00ff */
[C---:B--2---:R-:W-:Y:S03]  /*9b40*/  HMMA.16816.F32 R84, R200.reuse, R4, R84 ;  /* 0x00000004c854723c */ /* 0x044fe60000001854 */
[----:B------:R-:W-:Y:S01]  /*9b50*/  SEL R0, R0, RZ, !P4 ;  /* 0x000000ff00007207 */ /* 0x000fe20006000000 */
[----:B------:R-:W-:Y:S02]  /*9b60*/  FADD.FTZ R2, R232, R2 ;  /* 0x00000002e8027221 */ /* 0x000fe40000010000 */
[----:B------:R-:W-:Y:S01]  /*9b70*/  FADD.FTZ R16, R223, R14 ;  /* 0x0000000edf107221 */ /* 0x000fe20000010000 */
[C---:B------:R-:W-:Y:S01]  /*9b80*/  @P6 SHF.L.U64.HI R14, R3.reuse, R15, c[0x0][0x1e4] ;  /* 0x00007900030e6619 */ /* 0x040fe2000001020f */
[----:B------:R3:W-:Y:S01]  /*9b90*/  STL [R1+0x4], R0 ;  /* 0x0000040001007387 */ /* 0x0007e20000100800 */
[----:B------:R-:W-:Y:S01]  /*9ba0*/  @P6 IMAD.SHL.U32 R3, R3, 0x40, RZ ;  /* 0x0000004003036824 */ /* 0x000fe200078e00ff */
[C---:B------:R-:W-:Y:S02]  /*9bb0*/  HMMA.16816.F32 R88, R200.reuse, R6, R88 ;  /* 0x00000006c858723c */ /* 0x040fe40000001858 */
[----:B------:R-:W2:Y:S01]  /*9bc0*/  LDL R17, [R1+0x28] ;  /* 0x0000280001117983 */ /* 0x000ea20000100800 */
[----:B------:R-:W-:Y:S01]  /*9bd0*/  FADD.FTZ R15, R225, R2 ;  /* 0x00000002e10f7221 */ /* 0x000fe20000010000 */
[----:B------:R-:W-:Y:S01]  /*9be0*/  @P6 IADD3 R2, P5, R3, R12, RZ ;  /* 0x0000000c03026210 */ /* 0x000fe20007fbe0ff */
[----:B------:R-:W-:Y:S02]  /*9bf0*/  FADD.FTZ R5, R228, R16 ;  /* 0x00000010e4057221 */ /* 0x000fe40000010000 */
[----:B------:R-:W-:Y:S01]  /*9c00*/  FADD.FTZ R15, R227, R15 ;  /* 0x0000000fe30f7221 */ /* 0x000fe20000010000 */
[----:B------:R-:W-:Y:S04]  /*9c10*/  @P6 IADD3 R4, P4, R3, R2, RZ ;  /* 0x0000000203046210 */ /* 0x000fe80007f9e0ff */
[----:B------:R-:W-:Y:S01]  /*9c20*/  @P6 IADD3.X R3, R14, R13, RZ, P5, !PT ;  /* 0x0000000d0e036210 */ /* 0x000fe20002ffe4ff */
[----:B------:R-:W-:Y:S01]  /*9c30*/  FADD.FTZ R6, R226, R15 ;  /* 0x0000000fe2067221 */ /* 0x000fe20000010000 */
[C---:B-1----:R-:W-:Y:S08]  /*9c40*/  HMMA.16816.F32 R92, R200.reuse, R8, R92 ;  /* 0x00000008c85c723c */ /* 0x042ff0000000185c */
[----:B------:R-:W-:Y:S04]  /*9c50*/  HMMA.16816.F32 R96, R200, R10, R96 ;  /* 0x0000000ac860723c */ /* 0x000fe80000001860 */
[----:B---3--:R-:W-:Y:S05]  /*9c60*/  @P6 IMAD R0, R0, 0x9000, R20 ;  /* 0x0000900000006824 */ /* 0x008fea00078e0214 */
[----:B------:R-:W-:Y:S01]  /*9c70*/  @!PT LDS RZ, [RZ] ;  /* 0x00000000fffff984 */ /* 0x000fe20000000800 */
[----:B------:R-:W-:Y:S01]  /*9c80*/  @!PT LDS RZ, [RZ] ;  /* 0x00000000fffff984 */ /* 0x000fe20000000800 */
[----:B------:R-:W-:Y:S01]  /*9c90*/  @!PT LDS RZ, [RZ] ;  /* 0x00000000fffff984 */ /* 0x000fe20000000800 */
[----:B------:R1:W-:Y:S08]  /*9ca0*/  @P6 LDGSTS.E.BYPASS.LTC128B.128 [R0], [R12.64], !P3 ;  /* 0x000000000c006fae */ /* 0x0003f0000d901d46 */
[----:B------:R1:W-:Y:S08]  /*9cb0*/  @P6 LDGSTS.E.BYPASS.LTC128B.128 [R0+0x3000], [R12.64+0x80], !P1 ;  /* 0x030000800c006fae */ /* 0x0003f0000c901d46 */
[----:B------:R1:W-:Y:S08]  /*9cc0*/  @P6 LDGSTS.E.BYPASS.LTC128B.128 [R0+0x6000], [R12.64+0x100], !P0 ;  /* 0x060001000c006fae */ /* 0x0003f0000c101d46 */
[----:B------:R3:W-:Y:S08]  /*9cd0*/  @P6 LDGSTS.E.BYPASS.LTC128B.128 [R0+0x1000], [R2.64], !P3 ;  /* 0x0100000002006fae */ /* 0x0007f0000d901d46 */
[----:B------:R3:W-:Y:S08]  /*9ce0*/  @P6 LDGSTS.E.BYPASS.LTC128B.128 [R0+0x4000], [R2.64+0x80], !P1 ;  /* 0x0400008002006fae */ /* 0x0007f0000c901d46 */
[----:B------:R3:W-:Y:S01]  /*9cf0*/  @P6 LDGSTS.E.BYPASS.LTC128B.128 [R0+0x7000], [R2.64+0x100], !P0 ;  /* 0x0700010002006fae */ /* 0x0007e2000c101d46 */
[----:B-1----:R-:W-:Y:S02]  /*9d00*/  FADD.FTZ R12, R230, R5 ;  /* 0x00000005e60c7221 */ /* 0x002fe40000010000 */
[----:B------:R-:W-:Y:S05]  /*9d10*/  @P6 IMAD.X R5, R14, 0x1, R3, P4 ;  /* 0x000000010e056824 */ /* 0x000fea00020e0603 */
[----:B------:R1:W-:Y:S08]  /*9d20*/  @P6 LDGSTS.E.BYPASS.LTC128B.128 [R0+0x2000], [R4.64], !P3 ;  /* 0x0200000004006fae */ /* 0x0003f0000d901d46 */
[----:B------:R1:W-:Y:S01]  /*9d30*/  @P6 LDGSTS.E.BYPASS.LTC128B.128 [R0+0x5000], [R4.64+0x80], !P1 ;  /* 0x0500008004006fae */ /* 0x0003e2000c901d46 */
[C---:B------:R-:W-:Y:S02]  /*9d40*/  ISETP.GE.AND P1, PT, R206.reuse, 0x1, PT ;  /* 0x00000001ce00780c */ /* 0x040fe40003f26270 */
[----:B------:R-:W-:Y:S04]  /*9d50*/  IADD3 R206, R206, 0x1, RZ ;  /* 0x00000001cece7810 */ /* 0x000fe80007ffe0ff */
[----:B------:R-:W-:Y:S01]  /*9d60*/  SEL R206, R206, RZ, !P1 ;  /* 0x000000ffcece7207 */ /* 0x000fe20004800000 */
[----:B------:R1:W-:Y:S01]  /*9d70*/  @P6 LDGSTS.E.BYPASS.LTC128B.128 [R0+0x8000], [R4.64+0x100], !P0 ;  /* 0x0800010004006fae */ /* 0x0003e2000c101d46 */
[----:B---3--:R-:W-:Y:S02]  /*9d80*/  FADD.FTZ R3, R229, R12 ;  /* 0x0000000ce5037221 */ /* 0x008fe40000010000 */
[----:B------:R-:W-:Y:S02]  /*9d90*/  FADD.FTZ R2, R224, R6 ;  /* 0x00000006e0027221 */ /* 0x000fe40000010000 */
[----:B------:R-:W-:Y:S03]  /*9da0*/  FADD.FTZ R3, R220, R3 ;  /* 0x00000003dc037221 */ /* 0x000fe60000010000 */
[----:B------:R-:W0:Y:S01]  /*9db0*/  LDGDEPBAR ;  /* 0x00000000000079af */ /* 0x000e220000000000 */
[----:B-1----:R-:W-:Y:S02]  /*9dc0*/  FADD.FTZ R0, R207, R2 ;  /* 0x00000002cf007221 */ /* 0x002fe40000010000 */
[----:B------:R-:W-:Y:S01]  /*9dd0*/  FADD.FTZ R2, R217, R3 ;  /* 0x00000003d9027221 */ /* 0x000fe20000010000 */
[----:B------:R-:W-:Y:S01]  /*9de0*/  MOV R217, R239 ;  /* 0x000000ef00d97202 */ /* 0x000fe20000000f00 */
[----:B------:R-:W-:Y:S01]  /*9df0*/  FADD.FTZ R0, R218, R0 ;  /* 0x00000000da007221 */ /* 0x000fe20000010000 */
[----:B------:R-:W-:Y:S01]  /*9e00*/  MOV R3, R140 ;  /* 0x0000008c00037202 */ /* 0x000fe20000000f00 */
[----:B------:R-:W-:Y:S02]  /*9e10*/  FADD.FTZ R2, R219, R2 ;  /* 0x00000002db027221 */ /* 0x000fe40000010000 */
[----:B------:R-:W-:Y:S02]  /*9e20*/  FADD.FTZ R0, R204, R0 ;  /* 0x00000000cc007221 */ /* 0x000fe40000010000 */
[----:B------:R-:W-:Y:S02]  /*9e30*/  FADD.FTZ R2, R205, R2 ;  /* 0x00000002cd027221 */ /* 0x000fe40000010000 */
[----:B------:R-:W-:Y:S03]  /*9e40*/  FADD.FTZ R0, R143, R0 ;  /* 0x000000008f007221 */ /* 0x000fe60000010000 */
[----:B------:R1:W-:Y:S04]  /*9e50*/  STL [R1+0x8], R2 ;  /* 0x0000080201007387 */ /* 0x0003e80000100800 */
[----:B------:R3:W-:Y:S01]  /*9e60*/  STL [R1+0xc], R0 ;  /* 0x00000c0001007387 */ /* 0x0007e20000100800 */
[----:B-1----:R-:W-:Y:S02]  /*9e70*/  IMAD.MOV.U32 R2, RZ, RZ, R141 ;  /* 0x000000ffff027224 */ /* 0x002fe400078e008d */
[----:B---3--:R-:W-:Y:S01]  /*9e80*/  IMAD.MOV.U32 R0, RZ, RZ, R239 ;  /* 0x000000ffff007224 */ /* 0x008fe200078e00ef */
[----:B--2---:R-:W-:Y:S04]  /*9e90*/  ISETP.GT.AND P0, PT, R240, R17, PT ;  /* 0x00000011f000720c */ /* 0x004fe80003f04270 */
[----:B------:R1:W-:Y:S09]  /*9ea0*/  STL [R1], R0 ;  /* 0x0000000001007387 */ /* 0x0003f20000100800 */
[----:B------:R-:W-:-:S05]  /*9eb0*/  @P0 BRA `(.L_x_2075) ;  /* 0xffffbf4000000947 */ /* 0x000fca000383ffff */
.L_x_2074:
[----:B-1----:R-:W2:Y:S02]  /*9ec0*/  LDL R0, [R1+0x10] ;  /* 0x0000100001007983 */ /* 0x002ea40000100800 */
[----:B--2---:R-:W-:-:S13]  /*9ed0*/  ISETP.GE.AND P0, PT, R217, R0, PT ;  /* 0x00000000d900720c */ /* 0x004fda0003f06270 */
[----:B------:R-:W-:Y:S05]  /*9ee0*/  @!P0 BRA `(.L_x_2076) ;  /* 0x0000374000008947 */ /* 0x000fea0003800000 */
[----:B------:R-:W-:Y:S02]  /*9ef0*/  MOV R3, R140 ;  /* 0x0000008c00037202 */ /* 0x000fe40000000f00 */
[----:B------:R-:W-:Y:S02]  /*9f00*/  MOV R0, R141 ;  /* 0x0000008d00007202 */ /* 0x000fe40000000f00 */
.L_x_2077:
[----:B------:R-:W2:Y:S01]  /*9f10*/  LDL.64 R218, [R1+0x40] ;  /* 0x0000400001da7983 */ /* 0x000ea20000100a00 */
[----:B------:R-:W-:Y:S04]  /*9f20*/  DEPBAR.LE SB0, 0x2 ;  /* 0x000080800000791a */ /* 0x000fe80000000000 */
[----:B------:R-:W-:Y:S01]  /*9f30*/  WARPSYNC 0xffffffff ;  /* 0xffffffff00007948 */ /* 0x000fe20003800000 */
[----:B------:R-:W3:Y:S01]  /*9f40*/  LDL R220, [R1+0x50] ;  /* 0x0000500001dc7983 */ /* 0x000ee20000100800 */
[----:B------:R-:W-:Y:S01]  /*9f50*/  IMAD R207, R206, 0x9000, RZ ;  /* 0x00009000cecf7824 */ /* 0x000fe200078e02ff */
[----:B------:R-:W-:Y:S02]  /*9f60*/  IADD3 R235, R217, -0x1, RZ ;  /* 0xffffffffd9eb7810 */ /* 0x000fe40007ffe0ff */
[----:B------:R-:W4:Y:S02]  /*9f70*/  LDL R205, [R1+0x34] ;  /* 0x0000340001cd7983 */ /* 0x000f240000100800 */
[----:B------:R-:W-:Y:S02]  /*9f80*/  IADD3 R2, R211, R207, RZ ;  /* 0x000000cfd3027210 */ /* 0x000fe40007ffe0ff */
[----:B------:R-:W4:Y:S02]  /*9f90*/  LDL.LU R242, [R1+0x4] ;  /* 0x0000040001f27983 */ /* 0x000f240000300800 */
[-C--:B------:R-:W-:Y:S02]  /*9fa0*/  IADD3 R204, R210, R2.reuse, RZ ;  /* 0x00000002d2cc7210 */ /* 0x080fe40007ffe0ff */
[----:B------:R-:W5:Y:S04]  /*9fb0*/  LDL R236, [R1+0x10] ;  /* 0x0000100001ec7983 */ /* 0x000f680000100800 */
[----:B------:R-:W2:Y:S06]  /*9fc0*/  LDL.64 R240, [R1+0x18] ;  /* 0x0000180001f07983 */ /* 0x000eac0000100a00 */
[----:B------:R-:W2:Y:S04]  /*9fd0*/  LDL R239, [R1+0x20] ;  /* 0x0000200001ef7983 */ /* 0x000ea80000100800 */
[----:B------:R-:W-:Y:S08]  /*9fe0*/  BAR.SYNC.DEFER_BLOCKING 0x0 ;  /* 0x0000000000007b1d */ /* 0x000ff00000010000 */
[----:B------:R-:W1:Y:S08]  /*9ff0*/  LDSM.16.M88.4 R8, [R2] ;  /* 0x000000000208783b */ /* 0x000e700000000200 */
[----:B------:R-:W4:Y:S04]  /*a000*/  LDL R238, [R1+0x14] ;  /* 0x0000140001ee7983 */ /* 0x000f280000100800 */
[----:B------:R-:W1:Y:S08]  /*a010*/  LDSM.16.M88.4 R16, [R2+0x800] ;  /* 0x000800000210783b */ /* 0x000e700000000200 */
[----:B------:R-:W1:Y:S08]  /*a020*/  LDSM.16.M88.4 R24, [R2+0x1000] ;  /* 0x001000000218783b */ /* 0x000e700000000200 */
[----:B------:R-:W1:Y:S08]  /*a030*/  LDSM.16.M88.4 R32, [R2+0x1800] ;  /* 0x001800000220783b */ /* 0x000e700000000200 */
[----:B------:R-:W1:Y:S02]  /*a040*/  LDSM.16.M88.4 R40, [R2+0x2000] ;  /* 0x002000000228783b */ /* 0x000e640000000200 */
[C---:B-1----:R-:W-:Y:S06]  /*a050*/  HMMA.16816.F32 R4, R152.reuse, R8, RZ ;  /* 0x000000089804723c */ /* 0x042fec00000018ff */
[----:B------:R-:W1:Y:S02]  /*a060*/  LDSM.16.M88.4 R48, [R2+0x2800] ;  /* 0x002800000230783b */ /* 0x000e640000000200 */
[C---:B------:R-:W-:Y:S06]  /*a070*/  HMMA.16816.F32 R8, R152.reuse, R10, RZ ;  /* 0x0000000a9808723c */ /* 0x040fec00000018ff */
[----:B------:R-:W1:Y:S02]  /*a080*/  LDSM.16.M88.4 R140, [R204] ;  /* 0x00000000cc8c783b */ /* 0x000e640000000200 */
[C---:B------:R-:W-:Y:S06]  /*a090*/  HMMA.16816.F32 R12, R152.reuse, R16, RZ ;  /* 0x00000010980c723c */ /* 0x040fec00000018ff */
[----:B------:R-:W1:Y:S02]  /*a0a0*/  LDSM.16.M88.4 R200, [R204+0x800] ;  /* 0x00080000ccc8783b */ /* 0x000e640000000200 */
[C---:B------:R-:W-:Y:S08]  /*a0b0*/  HMMA.16816.F32 R16, R152.reuse, R18, RZ ;  /* 0x000000129810723c */ /* 0x040ff000000018ff */
[C---:B------:R-:W-:Y:S08]  /*a0c0*/  HMMA.16816.F32 R20, R152.reuse, R24, RZ ;  /* 0x000000189814723c */ /* 0x040ff000000018ff */
[C---:B------:R-:W-:Y:S08]  /*a0d0*/  HMMA.16816.F32 R24, R152.reuse, R26, RZ ;  /* 0x0000001a9818723c */ /* 0x040ff000000018ff */
[C---:B------:R-:W-:Y:S08]  /*a0e0*/  HMMA.16816.F32 R28, R152.reuse, R32, RZ ;  /* 0x00000020981c723c */ /* 0x040ff000000018ff */
[C---:B------:R-:W-:Y:S08]  /*a0f0*/  HMMA.16816.F32 R32, R152.reuse, R34, RZ ;  /* 0x000000229820723c */ /* 0x040ff000000018ff */
[C---:B------:R-:W-:Y:S08]  /*a100*/  HMMA.16816.F32 R36, R152.reuse, R40, RZ ;  /* 0x000000289824723c */ /* 0x040ff000000018ff */
[C---:B------:R-:W-:Y:S08]  /*a110*/  HMMA.16816.F32 R40, R152.reuse, R42, RZ ;  /* 0x0000002a9828723c */ /* 0x040ff000000018ff */
[C---:B-1----:R-:W-:Y:S08]  /*a120*/  HMMA.16816.F32 R44, R152.reuse, R48, RZ ;  /* 0x00000030982c723c */ /* 0x042ff000000018ff */
[----:B------:R-:W-:Y:S08]  /*a130*/  HMMA.16816.F32 R48, R152, R50, RZ ;  /* 0x000000329830723c */ /* 0x000ff000000018ff */
[C---:B------:R-:W-:Y:S08]  /*a140*/  HMMA.16816.F32 R4, R156.reuse, R140, R4 ;  /* 0x0000008c9c04723c */ /* 0x040ff00000001804 */
[C---:B------:R-:W-:Y:S01]  /*a150*/  HMMA.16816.F32 R8, R156.reuse, R142, R8 ;  /* 0x0000008e9c08723c */ /* 0x040fe20000001808 */
[----:B------:R-:W1:Y:S07]  /*a160*/  LDSM.16.M88.4 R140, [R204+0x1000] ;  /* 0x00100000cc8c783b */ /* 0x000e6e0000000200 */
[C---:B------:R-:W-:Y:S08]  /*a170*/  HMMA.16816.F32 R12, R156.reuse, R200, R12 ;  /* 0x000000c89c0c723c */ /* 0x040ff0000000180c */
[C---:B------:R-:W-:Y:S01]  /*a180*/  HMMA.16816.F32 R16, R156.reuse, R202, R16 ;  /* 0x000000ca9c10723c */ /* 0x040fe20000001810 */
[----:B------:R-:W1:Y:S07]  /*a190*/  LDSM.16.M88.4 R200, [R204+0x1800] ;  /* 0x00180000ccc8783b */ /* 0x000e6e0000000200 */
[C---:B-1----:R-:W-:Y:S08]  /*a1a0*/  HMMA.16816.F32 R20, R156.reuse, R140, R20 ;  /* 0x0000008c9c14723c */ /* 0x042ff00000001814 */
[C---:B------:R-:W-:Y:S01]  /*a1b0*/  HMMA.16816.F32 R24, R156.reuse, R142, R24 ;  /* 0x0000008e9c18723c */ /* 0x040fe20000001818 */
[----:B------:R-:W1:Y:S07]  /*a1c0*/  LDSM.16.M88.4 R140, [R204+0x2000] ;  /* 0x00200000cc8c783b */ /* 0x000e6e0000000200 */
[C---:B------:R-:W-:Y:S08]  /*a1d0*/  HMMA.16816.F32 R28, R156.reuse, R200, R28 ;  /* 0x000000c89c1c723c */ /* 0x040ff0000000181c */
[C---:B------:R-:W-:Y:S01]  /*a1e0*/  HMMA.16816.F32 R32, R156.reuse, R202, R32 ;  /* 0x000000ca9c20723c */ /* 0x040fe20000001820 */
[----:B------:R-:W3:Y:S07]  /*a1f0*/  LDSM.16.M88.4 R200, [R204+0x2800] ;  /* 0x00280000ccc8783b */ /* 0x000eee0000000200 */
[C---:B-1----:R-:W-:Y:S08]  /*a200*/  HMMA.16816.F32 R36, R156.reuse, R140, R36 ;  /* 0x0000008c9c24723c */ /* 0x042ff00000001824 */
[C---:B------:R-:W-:Y:S08]  /*a210*/  HMMA.16816.F32 R40, R156.reuse, R142, R40 ;  /* 0x0000008e9c28723c */ /* 0x040ff00000001828 */
[C---:B---3--:R-:W-:Y:S07]  /*a220*/  HMMA.16816.F32 R44, R156.reuse, R200, R44 ;  /* 0x000000c89c2c723c */ /* 0x048fee000000182c */
[----:B------:R-:W-:Y:S01]  /*a230*/  IADD3 R200, R208, R2, RZ ;  /* 0x00000002d0c87210 */ /* 0x000fe20007ffe0ff */
[----:B------:R-:W-:Y:S03]  /*a240*/  HMMA.16816.F32 R48, R156, R202, R48 ;  /* 0x000000ca9c30723c */ /* 0x000fe60000001830 */
[----:B-----5:R-:W-:Y:S11]  /*a250*/  ISETP.GE.AND P4, PT, R236, R217, PT ;  /* 0x000000d9ec00720c */ /* 0x020ff60003f86270 */
[----:B------:R-:W-:Y:S02]  /*a260*/  @!UPT UIADD3 URZ, URZ, URZ, URZ ;  /* 0x0000003f3f3ff290 */ /* 0x000fe4000fffe03f */
[----:B------:R-:W-:Y:S01]  /*a270*/  @!P4 SHF.R.S32.HI R142, RZ, 0x1f, R235 ;  /* 0x0000001fff8ec819 */ /* 0x000fe200000114eb */
[----:B------:R-:W-:Y:S01]  /*a280*/  @!P4 IMAD.WIDE.U32 R140, R235, c[0x0][0x208], RZ ;  /* 0x00008200eb8cca25 */ /* 0x000fe200078e00ff */
[----:B------:R-:W-:Y:S02]  /*a290*/  @!P4 MOV R143, R220 ;  /* 0x000000dc008fc202 */ /* 0x000fe40000000f00 */
[----:B--2---:R-:W-:Y:S01]  /*a2a0*/  @!P4 ISETP.GE.AND P2, PT, R240, c[0x0][0x1d4], PT ;  /* 0x00007500f000ca0c */ /* 0x004fe20003f46270 */
[----:B------:R-:W-:Y:S01]  /*a2b0*/  @!P4 IMAD R142, R142, c[0x0][0x208], RZ ;  /* 0x000082008e8eca24 */ /* 0x000fe200078e02ff */
[----:B------:R-:W-:Y:S01]  /*a2c0*/  @!P4 ISETP.GE.AND P1, PT, R239, c[0x0][0x1d4], PT ;  /* 0x00007500ef00ca0c */ /* 0x000fe20003f26270 */
[----:B----4-:R-:W-:Y:S01]  /*a2d0*/  @!P4 IMAD R201, R242, 0x9000, R205 ;  /* 0x00009000f2c9c824 */ /* 0x010fe200078e02cd */
[----:B------:R-:W-:Y:S01]  /*a2e0*/  @!P4 MOV R202, c[0x0][0x208] ;  /* 0x0000820000caca02 */ /* 0x000fe20000000f00 */
[----:B------:R-:W-:Y:S01]  /*a2f0*/  @!P4 IMAD R142, R235, c[0x0][0x20c], R142 ;  /* 0x00008300eb8eca24 */ /* 0x000fe200078e028e */
[----:B------:R-:W-:Y:S04]  /*a300*/  IADD3 R205, R210, R2, R208 ;  /* 0x00000002d2cd7210 */ /* 0x000fe80007ffe0d0 */
[----:B------:R-:W-:Y:S02]  /*a310*/  @!P4 IADD3 R141, R141, R142, RZ ;  /* 0x0000008e8d8dc210 */ /* 0x000fe40007ffe0ff */
[----:B------:R-:W-:Y:S02]  /*a320*/  @!P4 MOV R142, R218 ;  /* 0x000000da008ec202 */ /* 0x000fe40000000f00 */
[----:B------:R-:W2:Y:S01]  /*a330*/  LDL.LU R218, [R1+0x8] ;  /* 0x0000080001da7983 */ /* 0x000ea20000300800 */
[----:B------:R-:W-:Y:S02]  /*a340*/  @!P4 IMAD R141, R141, 0x60, RZ ;  /* 0x000000608d8dc824 */ /* 0x000fe400078e02ff */
[----:B------:R-:W-:Y:S01]  /*a350*/  @!P4 IMAD.WIDE.U32 R142, R140, 0x60, R142 ;  /* 0x000000608c8ec825 */ /* 0x000fe200078e008e */
[----:B------:R-:W3:Y:S04]  /*a360*/  LDL.LU R222, [R1+0xc] ;  /* 0x00000c0001de7983 */ /* 0x000ee80000300800 */
[----:B------:R-:W-:Y:S01]  /*a370*/  @!P4 IADD3 R141, R143, R141, RZ ;  /* 0x0000008d8f8dc210 */ /* 0x000fe20007ffe0ff */
[----:B------:R-:W4:Y:S01]  /*a380*/  LDL R243, [R1+0x54] ;  /* 0x0000540001f37983 */ /* 0x000f220000100800 */
[C---:B------:R-:W-:Y:S03]  /*a390*/  @!P4 LEA R140, P3, R142.reuse, c[0x0][0x1f8], 0x1 ;  /* 0x00007e008e8cca11 */ /* 0x040fe600078608ff */
[----:B------:R-:W5:Y:S01]  /*a3a0*/  LDL.64 R244, [R1+0x48] ;  /* 0x0000480001f47983 */ /* 0x000f620000100a00 */
[----:B------:R-:W-:Y:S02]  /*a3b0*/  @!P4 LEA.HI.X R141, R142, c[0x0][0x1fc], R141, 0x1, P3 ;  /* 0x00007f008e8dca11 */ /* 0x000fe400018f0c8d */
[----:B------:R-:W-:Y:S02]  /*a3c0*/  @!P4 ISETP.GE.AND P0, PT, R238, c[0x0][0x1d4], PT ;  /* 0x00007500ee00ca0c */ /* 0x000fe40003f06270 */
[----:B------:R-:W-:Y:S01]  /*a3d0*/  @!P4 MOV R142, 0x6 ;  /* 0x00000006008ec802 */ /* 0x000fe20000000f00 */
[----:B------:R-:W-:Y:S01]  /*a3e0*/  @!PT LDS RZ, [RZ] ;  /* 0x00000000fffff984 */ /* 0x000fe20000000800 */
[----:B------:R-:W-:Y:S01]  /*a3f0*/  @!PT LDS RZ, [RZ] ;  /* 0x00000000fffff984 */ /* 0x000fe20000000800 */
[----:B------:R-:W-:Y:S01]  /*a400*/  @!PT LDS RZ, [RZ] ;  /* 0x00000000fffff984 */ /* 0x000fe20000000800 */
[----:B------:R1:W-:Y:S03]  /*a410*/  @!P4 LDGSTS.E.BYPASS.LTC128B.128 [R201], [R140.64], !P2 ;  /* 0x000000008cc9cfae */ /* 0x0003e6000d101d46 */
[C---:B------:R-:W-:Y:S02]  /*a420*/  @!P4 SHF.L.U64.HI R142, R202.reuse, R142, c[0x0][0x20c] ;  /* 0x00008300ca8ec619 */ /* 0x040fe4000001028e */
[----:B------:R-:W-:Y:S03]  /*a430*/  @!P4 SHF.L.U32 R202, R202, 0x6, RZ ;  /* 0x00000006cacac819 */ /* 0x000fe600000006ff */
[----:B------:R1:W-:Y:S08]  /*a440*/  @!P4 LDGSTS.E.BYPASS.LTC128B.128 [R201+0x3000], [R140.64+0x80], !P1 ;  /* 0x030000808cc9cfae */ /* 0x0003f0000c901d46 */
[----:B------:R1:W-:Y:S08]  /*a450*/  @!P4 LDGSTS.E.BYPASS.LTC128B.128 [R201+0x6000], [R140.64+0x100], !P0 ;  /* 0x060001008cc9cfae */ /* 0x0003f0000c101d46 */
[----:B------:R-:W2:Y:S01]  /*a460*/  LDL R237, [R1+0x30] ;  /* 0x0000300001ed7983 */ /* 0x000ea20000100800 */
[----:B-1----:R-:W-:Y:S04]  /*a470*/  @!P4 IADD3 R140, P3, R202, R140, RZ ;  /* 0x0000008cca8cc210 */ /* 0x002fe80007f7e0ff */
[----:B------:R-:W-:Y:S02]  /*a480*/  @!P4 IADD3.X R141, R142, R141, RZ, P3, !PT ;  /* 0x0000008d8e8dc210 */ /* 0x000fe40001ffe4ff */
[----:B------:R-:W-:Y:S03]  /*a490*/  @!P4 IADD3 R202, P3, R202, R140, RZ ;  /* 0x0000008ccacac210 */ /* 0x000fe60007f7e0ff */
[----:B------:R1:W-:Y:S01]  /*a4a0*/  @!P4 LDGSTS.E.BYPASS.LTC128B.128 [R201+0x1000], [R140.64], !P2 ;  /* 0x010000008cc9cfae */ /* 0x0003e2000d101d46 */
[----:B------:R-:W-:Y:S02]  /*a4b0*/  @!P4 IADD3.X R203, R142, R141, RZ, P3, !PT ;  /* 0x0000008d8ecbc210 */ /* 0x000fe40001ffe4ff */
[----:B------:R-:W-:Y:S05]  /*a4c0*/  ISETP.GE.AND P3, PT, R242, 0x1, PT ;  /* 0x00000001f200780c */ /* 0x000fea0003f66270 */
[----:B------:R1:W-:Y:S08]  /*a4d0*/  @!P4 LDGSTS.E.BYPASS.LTC128B.128 [R201+0x4000], [R140.64+0x80], !P1 ;  /* 0x040000808cc9cfae */ /* 0x0003f0000c901d46 */
[----:B------:R1:W-:Y:S08]  /*a4e0*/  @!P4 LDGSTS.E.BYPASS.LTC128B.128 [R201+0x7000], [R140.64+0x100], !P0 ;  /* 0x070001008cc9cfae */ /* 0x0003f0000c101d46 */
[----:B------:R1:W-:Y:S08]  /*a4f0*/  @!P4 LDGSTS.E.BYPASS.LTC128B.128 [R201+0x2000], [R202.64], !P2 ;  /* 0x02000000cac9cfae */ /* 0x0003f0000d101d46 */
[----:B------:R1:W-:Y:S08]  /*a500*/  @!P4 LDGSTS.E.BYPASS.LTC128B.128 [R201+0x5000], [R202.64+0x80], !P1 ;  /* 0x05000080cac9cfae */ /* 0x0003f0000c901d46 */
[----:B------:R1:W-:Y:S08]  /*a510*/  @!P4 LDGSTS.E.BYPASS.LTC128B.128 [R201+0x8000], [R202.64+0x100], !P0 ;  /* 0x08000100cac9cfae */ /* 0x0003f0000c101d46 */
[----:B-1----:R-:W1:Y:S08]  /*a520*/  LDSM.16.M88.4 R140, [R200] ;  /* 0x00000000c88c783b */ /* 0x002e700000000200 */
[----:B------:R-:W0:Y:S01]  /*a530*/  LDGDEPBAR ;  /* 0x00000000000079af */ /* 0x000e220000000000 */
[----:B------:R-:W-:Y:S01]  /*a540*/  IADD3 R201, R208, R204, RZ ;  /* 0x000000ccd0c97210 */ /* 0x000fe20007ffe0ff */
        /* <DEDUP_REMOVED lines=158> */
[----:B------:R-:W1:Y:S08]  /*af30*/  LDSM.16.M88.4 R140, [R200+0x8800] ;  /* 0x00880000c88c783b */ /* 0x000e700000000200 */
[----:B------:R-:W2:Y:S01]  /*af40*/  LDSM.16.M88.4 R200, [R201+0x6000] ;  /* 0x00600000c9c8783b */ /* 0x000ea20000000200 */
[C---:B-1----:R-:W-:Y:S08]  /*af50*/  HMMA.16816.F32 R44, R192.reuse, R140, R44 ;  /* 0x0000008cc02c723c */ /* 0x042ff0000000182c */
[----:B------:R-:W-:Y:S01]  /*af60*/  HMMA.16816.F32 R48, R192, R142, R48 ;  /* 0x0000008ec030723c */ /* 0x000fe20000001830 */
[----:B------:R-:W1:Y:S07]  /*af70*/  LDSM.16.M88.4 R140, [R205+0x6800] ;  /* 0x00680000cd8c783b */ /* 0x000e6e0000000200 */
[C---:B--2---:R-:W-:Y:S08]  /*af80*/  HMMA.16816.F32 R4, R196.reuse, R200, R4 ;  /* 0x000000c8c404723c */ /* 0x044ff00000001804 */
[C---:B------:R-:W-:Y:S01]  /*af90*/  HMMA.16816.F32 R8, R196.reuse, R202, R8 ;  /* 0x000000cac408723c */ /* 0x040fe20000001808 */
[----:B------:R-:W2:Y:S11]  /*afa0*/  LDSM.16.M88.4 R200, [R205+0x7000] ;  /* 0x00700000cdc8783b */ /* 0x000eb60000000200 */
[----:B------:R-:W-:Y:S04]  /*afb0*/  @!UPT UIADD3 URZ, URZ, URZ, URZ ;  /* 0x0000003f3f3ff290 */ /* 0x000fe8000fffe03f */
[----:B------:R-:W-:Y:S04]  /*afc0*/  FMNMX.FTZ R2, R4, R0, !PT ;  /* 0x0000000004027209 */ /* 0x000fe80007810000 */
[----:B------:R-:W-:Y:S04]  /*afd0*/  FMNMX.FTZ R2, R5, R2, !PT ;  /* 0x0000000205027209 */ /* 0x000fe80007810000 */
[----:B------:R-:W-:Y:S01]  /*afe0*/  FMNMX.FTZ R2, R8, R2, !PT ;  /* 0x0000000208027209 */ /* 0x000fe20007810000 */
[C---:B-1----:R-:W-:Y:S03]  /*aff0*/  HMMA.16816.F32 R12, R196.reuse, R140, R12 ;  /* 0x0000008cc40c723c */ /* 0x042fe6000000180c */
[----:B------:R-:W-:Y:S05]  /*b000*/  FMNMX.FTZ R2, R9, R2, !PT ;  /* 0x0000000209027209 */ /* 0x000fea0007810000 */
[C---:B------:R-:W-:Y:S01]  /*b010*/  HMMA.16816.F32 R16, R196.reuse, R142, R16 ;  /* 0x0000008ec410723c */ /* 0x040fe20000001810 */
[----:B------:R-:W1:Y:S07]  /*b020*/  LDSM.16.M88.4 R140, [R205+0x7800] ;  /* 0x00780000cd8c783b */ /* 0x000e6e0000000200 */
[C---:B--2---:R-:W-:Y:S08]  /*b030*/  HMMA.16816.F32 R20, R196.reuse, R200, R20 ;  /* 0x000000c8c414723c */ /* 0x044ff00000001814 */
[C---:B------:R-:W-:Y:S01]  /*b040*/  HMMA.16816.F32 R24, R196.reuse, R202, R24 ;  /* 0x000000cac418723c */ /* 0x040fe20000001818 */
[----:B------:R-:W2:Y:S03]  /*b050*/  LDSM.16.M88.4 R200, [R205+0x8000] ;  /* 0x00800000cdc8783b */ /* 0x000ea60000000200 */
[----:B------:R-:W-:Y:S04]  /*b060*/  FMNMX.FTZ R2, R12, R2, !PT ;  /* 0x000000020c027209 */ /* 0x000fe80007810000 */
[----:B------:R-:W-:Y:S04]  /*b070*/  FMNMX.FTZ R2, R13, R2, !PT ;  /* 0x000000020d027209 */ /* 0x000fe80007810000 */
[----:B------:R-:W-:Y:S04]  /*b080*/  FMNMX.FTZ R2, R16, R2, !PT ;  /* 0x0000000210027209 */ /* 0x000fe80007810000 */
[----:B------:R-:W-:Y:S04]  /*b090*/  FMNMX.FTZ R2, R17, R2, !PT ;  /* 0x0000000211027209 */ /* 0x000fe80007810000 */
[----:B------:R-:W-:Y:S04]  /*b0a0*/  FMNMX.FTZ R2, R20, R2, !PT ;  /* 0x0000000214027209 */ /* 0x000fe80007810000 */
[----:B------:R-:W-:Y:S01]  /*b0b0*/  FMNMX.FTZ R2, R21, R2, !PT ;  /* 0x0000000215027209 */ /* 0x000fe20007810000 */
[C---:B-1----:R-:W-:Y:S03]  /*b0c0*/  HMMA.16816.F32 R28, R196.reuse, R140, R28 ;  /* 0x0000008cc41c723c */ /* 0x042fe6000000181c */
[----:B------:R-:W-:Y:S04]  /*b0d0*/  FMNMX.FTZ R2, R24, R2, !PT ;  /* 0x0000000218027209 */ /* 0x000fe80007810000 */
[----:B------:R-:W-:Y:S01]  /*b0e0*/  FMNMX.FTZ R2, R25, R2, !PT ;  /* 0x0000000219027209 */ /* 0x000fe20007810000 */
[C---:B------:R-:W-:Y:S01]  /*b0f0*/  HMMA.16816.F32 R32, R196.reuse, R142, R32 ;  /* 0x0000008ec420723c */ /* 0x040fe20000001820 */
[----:B------:R-:W1:Y:S01]  /*b100*/  LDSM.16.M88.4 R140, [R205+0x8800] ;  /* 0x00880000cd8c783b */ /* 0x000e620000000200 */
[----:B------:R-:W-:Y:S06]  /*b110*/  DEPBAR.LE SB0, 0x2 ;  /* 0x000080800000791a */ /* 0x000fec0000000000 */
[C---:B--2---:R-:W-:Y:S01]  /*b120*/  HMMA.16816.F32 R36, R196.reuse, R200, R36 ;  /* 0x000000c8c424723c */ /* 0x044fe20000001824 */
[----:B------:R-:W-:Y:S06]  /*b130*/  BAR.SYNC.DEFER_BLOCKING 0x0 ;  /* 0x0000000000007b1d */ /* 0x000fec0000010000 */
[----:B------:R-:W-:Y:S01]  /*b140*/  FMNMX.FTZ R200, R6, R3, !PT ;  /* 0x0000000306c87209 */ /* 0x000fe20007810000 */
[C---:B------:R-:W-:Y:S04]  /*b150*/  HMMA.16816.F32 R40, R196.reuse, R202, R40 ;  /* 0x000000cac428723c */ /* 0x040fe80000001828 */
[----:B------:R-:W-:Y:S02]  /*b160*/  FMNMX.FTZ R200, R7, R200, !PT ;  /* 0x000000c807c87209 */ /* 0x000fe40007810000 */
[----:B------:R-:W-:Y:S02]  /*b170*/  FMNMX.FTZ R2, R28, R2, !PT ;  /* 0x000000021c027209 */ /* 0x000fe40007810000 */
[----:B------:R-:W-:Y:S04]  /*b180*/  FMNMX.FTZ R200, R10, R200, !PT ;  /* 0x000000c80ac87209 */ /* 0x000fe80007810000 */
[----:B------:R-:W-:Y:S02]  /*b190*/  FMNMX.FTZ R200, R11, R200, !PT ;  /* 0x000000c80bc87209 */ /* 0x000fe40007810000 */
[----:B------:R-:W-:Y:S02]  /*b1a0*/  FMNMX.FTZ R2, R29, R2, !PT ;  /* 0x000000021d027209 */ /* 0x000fe40007810000 */
[----:B------:R-:W-:Y:S02]  /*b1b0*/  FMNMX.FTZ R200, R14, R200, !PT ;  /* 0x000000c80ec87209 */ /* 0x000fe40007810000 */
[----:B------:R-:W-:Y:S02]  /*b1c0*/  FMNMX.FTZ R2, R32, R2, !PT ;  /* 0x0000000220027209 */ /* 0x000fe40007810000 */
[----:B------:R-:W-:Y:S04]  /*b1d0*/  FMNMX.FTZ R200, R15, R200, !PT ;  /* 0x000000c80fc87209 */ /* 0x000fe80007810000 */
[----:B------:R-:W-:Y:S01]  /*b1e0*/  FMNMX.FTZ R200, R18, R200, !PT ;  /* 0x000000c812c87209 */ /* 0x000fe20007810000 */
[C---:B-1----:R-:W-:Y:S03]  /*b1f0*/  HMMA.16816.F32 R44, R196.reuse, R140, R44 ;  /* 0x0000008cc42c723c */ /* 0x042fe6000000182c */
[----:B------:R-:W-:Y:S04]  /*b200*/  FMNMX.FTZ R200, R19, R200, !PT ;  /* 0x000000c813c87209 */ /* 0x000fe80007810000 */
        /* <DEDUP_REMOVED lines=23> */
[----:B------:R-:W-:Y:S04]  /*b380*/  FMNMX.FTZ R2, R46, R2, !PT ;  /* 0x000000022e027209 */ /* 0x000fe80007810000 */
[----:B------:R-:W-:Y:S04]  /*b390*/  FMNMX.FTZ R2, R47, R2, !PT ;  /* 0x000000022f027209 */ /* 0x000fe80007810000 */
[----:B------:R-:W-:Y:S02]  /*b3a0*/  FMNMX.FTZ R2, R50, R2, !PT ;  /* 0x0000000232027209 */ /* 0x000fe40007810000 */
[----:B-1----:R-:W-:Y:S02]  /*b3b0*/  FMNMX.FTZ R141, R141, R142, !PT ;  /* 0x0000008e8d8d7209 */ /* 0x002fe40007810000 */
[----:B------:R-:W-:Y:S03]  /*b3c0*/  FMNMX.FTZ R2, R51, R2, !PT ;  /* 0x0000000233027209 */ /* 0x000fe60007810000 */
[----:B------:R-:W1:Y:S08]  /*b3d0*/  SHFL.BFLY PT, R142, R141, 0x1, 0x1f ;  /* 0x0c201f008d8e7f89 */ /* 0x000e7000000e0000 */
[----:B------:R-:W2:Y:S01]  /*b3e0*/  SHFL.BFLY PT, R140, R2, 0x2, 0x1f ;  /* 0x0c401f00028c7f89 */ /* 0x000ea200000e0000 */
[----:B-1----:R-:W-:Y:S05]  /*b3f0*/  FMNMX.FTZ R141, R141, R142, !PT ;  /* 0x0000008e8d8d7209 */ /* 0x002fea0007810000 */
[C---:B------:R-:W-:Y:S02]  /*b400*/  FADD.FTZ R0, -R141.reuse, R0 ;  /* 0x000000008d007221 */ /* 0x040fe40000010100 */
[----:B------:R-:W-:Y:S01]  /*b410*/  FMUL.FTZ R204, R141, c[0x0][0x2d0] ;  /* 0x0000b4008dcc7a20 */ /* 0x000fe20000410000 */
[----:B--2---:R-:W-:Y:S01]  /*b420*/  FMNMX.FTZ R140, R2, R140, !PT ;  /* 0x0000008c028c7209 */ /* 0x004fe20007810000 */
[----:B------:R-:W-:Y:S02]  /*b430*/  FMUL.FTZ R0, R0, c[0x0][0x2d0] ;  /* 0x0000b40000007a20 */ /* 0x000fe40000410000 */
[--C-:B------:R-:W-:Y:S02]  /*b440*/  FFMA.FTZ R8, R8, c[0x0][0x2d0], -R204.reuse ;  /* 0x0000b40008087a23 */ /* 0x100fe400000108cc */
[----:B------:R-:W1:Y:S01]  /*b450*/  SHFL.BFLY PT, R143, R140, 0x1, 0x1f ;  /* 0x0c201f008c8f7f89 */ /* 0x000e6200000e0000 */
[----:B------:R-:W2:Y:S01]  /*b460*/  MUFU.EX2 R2, R0 ;  /* 0x0000000000027308 */ /* 0x000ea20000000800 */
[--C-:B------:R-:W-:Y:S02]  /*b470*/  FFMA.FTZ R9, R9, c[0x0][0x2d0], -R204.reuse ;  /* 0x0000b40009097a23 */ /* 0x100fe400000108cc */
[--C-:B------:R-:W-:Y:S02]  /*b480*/  FFMA.FTZ R4, R4, c[0x0][0x2d0], -R204.reuse ;  /* 0x0000b40004047a23 */ /* 0x100fe400000108cc */
[--C-:B------:R-:W-:Y:S02]  /*b490*/  FFMA.FTZ R5, R5, c[0x0][0x2d0], -R204.reuse ;  /* 0x0000b40005057a23 */ /* 0x100fe400000108cc */
[--C-:B------:R-:W-:Y:S02]  /*b4a0*/  FFMA.FTZ R16, R16, c[0x0][0x2d0], -R204.reuse ;  /* 0x0000b40010107a23 */ /* 0x100fe400000108cc */
        /* <DEDUP_REMOVED lines=8> */
[----:B------:R-:W-:Y:S01]  /*b530*/  FFMA.FTZ R25, R25, c[0x0][0x2d0], -R204 ;  /* 0x0000b40019197a23 */ /* 0x000fe200000108cc */
[----:B-1----:R-:W-:Y:S01]  /*b540*/  FMNMX.FTZ R140, R140, R143, !PT ;  /* 0x0000008f8c8c7209 */ /* 0x002fe20007810000 */
[C---:B--2---:R-:W-:Y:S02]  /*b550*/  FMUL.FTZ R100, R2.reuse, R100 ;  /* 0x0000006402647220 */ /* 0x044fe40000410000 */
[----:B------:R-:W-:Y:S02]  /*b560*/  FMUL.FTZ R101, R2, R101 ;  /* 0x0000006502657220 */ /* 0x000fe40000410000 */
[C---:B------:R-:W-:Y:S03]  /*b570*/  FADD.FTZ R0, -R140.reuse, R3 ;  /* 0x000000038c007221 */ /* 0x040fe60000010100 */
[----:B------:R1:W-:Y:S01]  /*b580*/  MUFU.EX2 R234, R9 ;  /* 0x0000000900ea7308 */ /* 0x0003e20000000800 */
[----:B------:R-:W-:Y:S02]  /*b590*/  FMUL.FTZ R143, R140, c[0x0][0x2d0] ;  /* 0x0000b4008c8f7a20 */ /* 0x000fe40000410000 */
[----:B------:R-:W-:Y:S02]  /*b5a0*/  FMUL.FTZ R0, R0, c[0x0][0x2d0] ;  /* 0x0000b40000007a20 */ /* 0x000fe40000410000 */
[--C-:B------:R-:W-:Y:S02]  /*b5b0*/  FFMA.FTZ R10, R10, c[0x0][0x2d0], -R143.reuse ;  /* 0x0000b4000a0a7a23 */ /* 0x100fe4000001088f */
[--C-:B------:R-:W-:Y:S02]  /*b5c0*/  FFMA.FTZ R11, R11, c[0x0][0x2d0], -R143.reuse ;  /* 0x0000b4000b0b7a23 */ /* 0x100fe4000001088f */
[C---:B---3--:R-:W-:Y:S01]  /*b5d0*/  FMUL.FTZ R4, R2.reuse, R148 ;  /* 0x0000009402047220 */ /* 0x048fe20000410000 */
[----:B------:R-:W2:Y:S01]  /*b5e0*/  MUFU.EX2 R221, R5 ;  /* 0x0000000500dd7308 */ /* 0x000ea20000000800 */
[C---:B------:R-:W-:Y:S02]  /*b5f0*/  FMUL.FTZ R104, R2.reuse, R104 ;  /* 0x0000006802687220 */ /* 0x040fe40000410000 */
[C---:B------:R-:W-:Y:S02]  /*b600*/  FMUL.FTZ R105, R2.reuse, R105 ;  /* 0x0000006902697220 */ /* 0x040fe40000410000 */
[C---:B----4-:R-:W-:Y:S02]  /*b610*/  FMUL.FTZ R8, R2.reuse, R144 ;  /* 0x0000009002087220 */ /* 0x050fe40000410000 */
        /* <DEDUP_REMOVED lines=52> */
[----:B------:R-:W-:Y:S01]  /*b960*/  FFMA.FTZ R218, R2, R218, R142 ;  /* 0x000000da02da7223 */ /* 0x000fe2000001008e */
[----:B------:R-:W-:Y:S01]  /*b970*/  IADD3 R2, R212, R207, RZ ;  /* 0x000000cfd4027210 */ /* 0x000fe20007ffe0ff */
[--C-:B------:R-:W-:Y:S02]  /*b980*/  FFMA.FTZ R3, R6, c[0x0][0x2d0], -R143.reuse ;  /* 0x0000b40006037a23 */ /* 0x100fe4000001088f */
[----:B------:R-:W-:Y:S01]  /*b990*/  FFMA.FTZ R7, R7, c[0x0][0x2d0], -R143 ;  /* 0x0000b40007077a23 */ /* 0x000fe2000001088f */
[----:B------:R-:W-:Y:S01]  /*b9a0*/  IADD3 R142, R209, R2, RZ ;  /* 0x00000002d18e7210 */ /* 0x000fe20007ffe0ff */
[----:B------:R-:W2:Y:S01]  /*b9b0*/  LDSM.16.MT88.4 R200, [R2] ;  /* 0x0000000002c8783b */ /* 0x000ea20000004200 */
[C---:B---3--:R-:W-:Y:S02]  /*b9c0*/  FMUL.FTZ R10, R0.reuse, R146 ;  /* 0x00000092000a7220 */ /* 0x048fe40000410000 */
[----:B------:R-:W3:Y:S01]  /*b9d0*/  MUFU.EX2 R3, R3 ;  /* 0x0000000300037308 */ /* 0x000ee20000000800 */
[C---:B-1----:R-:W-:Y:S02]  /*b9e0*/  FMUL.FTZ R11, R0.reuse, R147 ;  /* 0x00000093000b7220 */ /* 0x042fe40000410000 */
[----:B------:R-:W-:Y:S01]  /*b9f0*/  FMUL.FTZ R6, R0, R150 ;  /* 0x0000009600067220 */ /* 0x000fe20000410000 */
[----:B------:R-:W-:Y:S01]  /*ba00*/  F2FP.PACK_AB R150, R234, R219 ;  /* 0x000000dbea96723e */ /* 0x000fe200000000ff */
[----:B------:R-:W1:Y:S01]  /*ba10*/  LDSM.16.MT88.4 R144, [R142] ;  /* 0x000000008e90783b */ /* 0x000e620000004200 */
[C---:B------:R-:W-:Y:S02]  /*ba20*/  FMUL.FTZ R102, R0.reuse, R102 ;  /* 0x0000006600667220 */ /* 0x040fe40000410000 */
[C---:B------:R-:W-:Y:S02]  /*ba30*/  FMUL.FTZ R103, R0.reuse, R103 ;  /* 0x0000006700677220 */ /* 0x040fe40000410000 */
[----:B------:R-:W4:Y:S01]  /*ba40*/  MUFU.EX2 R220, R7 ;  /* 0x0000000700dc7308 */ /* 0x000f220000000800 */
        /* <DEDUP_REMOVED lines=8> */
[C---:B---3--:R-:W-:Y:S02]  /*bad0*/  FFMA.FTZ R205, R0.reuse, R222, R3 ;  /* 0x000000de00cd7223 */ /* 0x048fe40000010003 */
[C---:B------:R-:W-:Y:S02]  /*bae0*/  FMUL.FTZ R119, R0.reuse, R119 ;  /* 0x0000007700777220 */ /* 0x040fe40000410000 */
[C---:B------:R-:W-:Y:S02]  /*baf0*/  FMUL.FTZ R122, R0.reuse, R122 ;  /* 0x0000007a007a7220 */ /* 0x040fe40000410000 */
[C---:B------:R-:W-:Y:S02]  /*bb00*/  FMUL.FTZ R123, R0.reuse, R123 ;  /* 0x0000007b007b7220 */ /* 0x040fe40000410000 */
[----:B------:R-:W-:Y:S01]  /*bb10*/  FMUL.FTZ R126, R0, R126 ;  /* 0x0000007e007e7220 */ /* 0x000fe20000410000 */
[----:B----4-:R-:W-:Y:S01]  /*bb20*/  F2FP.PACK_AB R149, R220, R3 ;  /* 0x00000003dc95723e */ /* 0x010fe200000000ff */
[----:B------:R-:W-:Y:S01]  /*bb30*/  FMUL.FTZ R7, R0, R151 ;  /* 0x0000009700077220 */ /* 0x000fe20000410000 */
[----:B------:R-:W-:Y:S01]  /*bb40*/  F2FP.PACK_AB R151, R230, R224 ;  /* 0x000000e0e697723e */ /* 0x000fe200000000ff */
[--C-:B------:R-:W-:Y:S02]  /*bb50*/  FFMA.FTZ R18, R18, c[0x0][0x2d0], -R143.reuse ;  /* 0x0000b40012127a23 */ /* 0x100fe4000001088f */
[--C-:B------:R-:W-:Y:S02]  /*bb60*/  FFMA.FTZ R19, R19, c[0x0][0x2d0], -R143.reuse ;  /* 0x0000b40013137a23 */ /* 0x100fe4000001088f */
[--C-:B------:R-:W-:Y:S02]  /*bb70*/  FFMA.FTZ R22, R22, c[0x0][0x2d0], -R143.reuse ;  /* 0x0000b40016167a23 */ /* 0x100fe4000001088f */
[C---:B--2---:R-:W-:Y:S01]  /*bb80*/  HMMA.16816.F32 R4, R148.reuse, R200, R4 ;  /* 0x000000c89404723c */ /* 0x044fe20000001804 */
[----:B------:R-:W-:Y:S04]  /*bb90*/  MUFU.EX2 R225, R19 ;  /* 0x0000001300e17308 */ /* 0x000fe80000000800 */
[--C-:B------:R-:W-:Y:S02]  /*bba0*/  FFMA.FTZ R23, R23, c[0x0][0x2d0], -R143.reuse ;  /* 0x0000b40017177a23 */ /* 0x100fe4000001088f */
[--C-:B------:R-:W-:Y:S01]  /*bbb0*/  FFMA.FTZ R26, R26, c[0x0][0x2d0], -R143.reuse ;  /* 0x0000b4001a1a7a23 */ /* 0x100fe2000001088f */
[C---:B------:R-:W-:Y:S03]  /*bbc0*/  HMMA.16816.F32 R8, R148.reuse, R202, R8 ;  /* 0x000000ca9408723c */ /* 0x040fe60000001808 */
[----:B------:R-:W-:Y:S01]  /*bbd0*/  MUFU.EX2 R227, R23 ;  /* 0x0000001700e37308 */ /* 0x000fe20000000800 */
[--C-:B------:R-:W-:Y:S02]  /*bbe0*/  FFMA.FTZ R27, R27, c[0x0][0x2d0], -R143.reuse ;  /* 0x0000b4001b1b7a23 */ /* 0x100fe4000001088f */
[--C-:B------:R-:W-:Y:S02]  /*bbf0*/  FFMA.FTZ R30, R30, c[0x0][0x2d0], -R143.reuse ;  /* 0x0000b4001e1e7a23 */ /* 0x100fe4000001088f */
[C---:B-1----:R-:W-:Y:S04]  /*bc00*/  HMMA.16816.F32 R100, R148.reuse, R144, R100 ;  /* 0x000000909464723c */ /* 0x042fe80000001864 */
[C---:B------:R-:W-:Y:S01]  /*bc10*/  FMUL.FTZ R127, R0.reuse, R127 ;  /* 0x0000007f007f7220 */ /* 0x040fe20000410000 */
[----:B------:R-:W-:Y:S01]  /*bc20*/  MUFU.EX2 R202, R30 ;  /* 0x0000001e00ca7308 */ /* 0x000fe20000000800 */
[C---:B------:R-:W-:Y:S02]  /*bc30*/  FMUL.FTZ R130, R0.reuse, R130 ;  /* 0x0000008200827220 */ /* 0x040fe40000410000 */
[C---:B------:R-:W-:Y:S04]  /*bc40*/  HMMA.16816.F32 R104, R148.reuse, R146, R104 ;  /* 0x000000929468723c */ /* 0x040fe80000001868 */
[C---:B------:R-:W-:Y:S02]  /*bc50*/  FMUL.FTZ R131, R0.reuse, R131 ;  /* 0x0000008300837220 */ /* 0x040fe40000410000 */
[C---:B------:R-:W-:Y:S01]  /*bc60*/  FMUL.FTZ R134, R0.reuse, R134 ;  /* 0x0000008600867220 */ /* 0x040fe20000410000 */
[----:B------:R-:W1:Y:S01]  /*bc70*/  MUFU.EX2 R201, R12 ;  /* 0x0000000c00c97308 */ /* 0x000e620000000800 */
[C---:B------:R-:W-:Y:S04]  /*bc80*/  FMUL.FTZ R135, R0.reuse, R135 ;  /* 0x0000008700877220 */ /* 0x040fe80000410000 */
        /* <DEDUP_REMOVED lines=26> */
[----:B------:R-:W-:Y:S01]  /*be30*/  FMUL.FTZ R99, R0, R99 ;  /* 0x0000006300637220 */ /* 0x000fe20000410000 */
[----:B------:R-:W-:Y:S01]  /*be40*/  IADD3 R0, R213, R207, RZ ;  /* 0x000000cfd5007210 */ /* 0x000fe20007ffe0ff */
[--C-:B------:R-:W-:Y:S02]  /*be50*/  FFMA.FTZ R14, R14, c[0x0][0x2d0], -R143.reuse ;  /* 0x0000b4000e0e7a23 */ /* 0x100fe4000001088f */
[--C-:B------:R-:W-:Y:S01]  /*be60*/  FFMA.FTZ R15, R15, c[0x0][0x2d0], -R143.reuse ;  /* 0x0000b4000f0f7a23 */ /* 0x100fe2000001088f */
[----:B------:R-:W-:Y:S01]  /*be70*/  IADD3 R3, R209, R0, RZ ;  /* 0x00000000d1037210 */ /* 0x000fe20007ffe0ff */
[----:B------:R-:W1:Y:S01]  /*be80*/  LDSM.16.MT88.4 R144, [R0] ;  /* 0x000000000090783b */ /* 0x000e620000004200 */
[----:B------:R-:W-:Y:S01]  /*be90*/  FFMA.FTZ R31, R31, c[0x0][0x2d0], -R143 ;  /* 0x0000b4001f1f7a23 */ /* 0x000fe2000001088f */
[----:B------:R2:W3:Y:S01]  /*bea0*/  MUFU.EX2 R200, R14 ;  /* 0x0000000e00c87308 */ /* 0x0004e20000000800 */
[----:B------:R-:W-:Y:S02]  /*beb0*/  FADD.FTZ R20, R220, R205 ;  /* 0x000000cddc147221 */ /* 0x000fe40000010000 */
[----:B------:R-:W-:Y:S02]  /*bec0*/  FFMA.FTZ R28, R28, c[0x0][0x2d0], -R204 ;  /* 0x0000b4001c1c7a23 */ /* 0x000fe400000108cc */
[----:B------:R-:W-:Y:S02]  /*bed0*/  FADD.FTZ R20, R224, R20 ;  /* 0x00000014e0147221 */ /* 0x000fe40000010000 */
[----:B------:R-:W-:Y:S02]  /*bee0*/  FFMA.FTZ R29, R29, c[0x0][0x2d0], -R204 ;  /* 0x0000b4001d1d7a23 */ /* 0x000fe400000108cc */
[----:B------:R-:W-:Y:S01]  /*bef0*/  FADD.FTZ R24, R230, R20 ;  /* 0x00000014e6187221 */ /* 0x000fe20000010000 */
[----:B------:R-:W4:Y:S01]  /*bf00*/  MUFU.EX2 R222, R15 ;  /* 0x0000000f00de7308 */ /* 0x000f220000000800 */
[--C-:B------:R-:W-:Y:S02]  /*bf10*/  FFMA.FTZ R32, R32, c[0x0][0x2d0], -R204.reuse ;  /* 0x0000b40020207a23 */ /* 0x100fe400000108cc */
[--C-:B------:R-:W-:Y:S02]  /*bf20*/  FFMA.FTZ R33, R33, c[0x0][0x2d0], -R204.reuse ;  /* 0x0000b40021217a23 */ /* 0x100fe400000108cc */
[--C-:B------:R-:W-:Y:S02]  /*bf30*/  FFMA.FTZ R36, R36, c[0x0][0x2d0], -R204.reuse ;  /* 0x0000b40024247a23 */ /* 0x100fe400000108cc */
[--C-:B------:R-:W-:Y:S02]  /*bf40*/  FFMA.FTZ R34, R34, c[0x0][0x2d0], -R143.reuse ;  /* 0x0000b40022227a23 */ /* 0x100fe4000001088f */
[--C-:B------:R-:W-:Y:S01]  /*bf50*/  FFMA.FTZ R35, R35, c[0x0][0x2d0], -R143.reuse ;  /* 0x0000b40023237a23 */ /* 0x100fe2000001088f */
[----:B------:R5:W-:Y:S01]  /*bf60*/  MUFU.EX2 R203, R28 ;  /* 0x0000001c00cb7308 */ /* 0x000be20000000800 */
[--C-:B------:R-:W-:Y:S02]  /*bf70*/  FFMA.FTZ R40, R40, c[0x0][0x2d0], -R204.reuse ;  /* 0x0000b40028287a23 */ /* 0x100fe400000108cc */
[----:B------:R-:W-:Y:S01]  /*bf80*/  FFMA.FTZ R41, R41, c[0x0][0x2d0], -R204 ;  /* 0x0000b40029297a23 */ /* 0x000fe200000108cc */
[----:B--2---:R-:W-:Y:S01]  /*bf90*/  F2FP.PACK_AB R14, R233, R229 ;  /* 0x000000e5e90e723e */ /* 0x004fe200000000ff */
[----:B---3--:R-:W-:Y:S02]  /*bfa0*/  FADD.FTZ R24, R200, R24 ;  /* 0x00000018c8187221 */ /* 0x008fe40000010000 */
[--C-:B------:R-:W-:Y:S02]  /*bfb0*/  FFMA.FTZ R38, R38, c[0x0][0x2d0], -R143.reuse ;  /* 0x0000b40026267a23 */ /* 0x100fe4000001088f */
[--C-:B------:R-:W-:Y:S01]  /*bfc0*/  FFMA.FTZ R39, R39, c[0x0][0x2d0], -R143.reuse ;  /* 0x0000b40027277a23 */ /* 0x100fe2000001088f */
[----:B------:R-:W-:Y:S01]  /*bfd0*/  MUFU.EX2 R207, R29 ;  /* 0x0000001d00cf7308 */ /* 0x000fe20000000800 */
[--C-:B------:R-:W-:Y:S02]  /*bfe0*/  FFMA.FTZ R42, R42, c[0x0][0x2d0], -R143.reuse ;  /* 0x0000b4002a2a7a23 */ /* 0x100fe4000001088f */
[--C-:B------:R-:W-:Y:S01]  /*bff0*/  FFMA.FTZ R43, R43, c[0x0][0x2d0], -R143.reuse ;  /* 0x0000b4002b2b7a23 */ /* 0x100fe2000001088f */
[----:B----4-:R-:W-:Y:S01]  /*c000*/  F2FP.PACK_AB R13, R222, R200 ;  /* 0x000000c8de0d723e */ /* 0x010fe200000000ff */
[--C-:B------:R-:W-:Y:S02]  /*c010*/  FFMA.FTZ R37, R37, c[0x0][0x2d0], -R204.reuse ;  /* 0x0000b40025257a23 */ /* 0x100fe400000108cc */
[----:B------:R-:W-:Y:S01]  /*c020*/  FFMA.FTZ R48, R48, c[0x0][0x2d0], -R204 ;  /* 0x0000b40030307a23 */ /* 0x000fe200000108cc */
[C---:B-1----:R-:W-:Y:S02]  /*c030*/  HMMA.16816.F32 R108, R148.reuse, R144, R108 ;  /* 0x00000090946c723c */ /* 0x042fe4000000186c */
[----:B------:R-:W-:Y:S01]  /*c040*/  MUFU.EX2 R220, R32 ;  /* 0x0000002000dc7308 */ /* 0x000fe20000000800 */
[--C-:B------:R-:W-:Y:S02]  /*c050*/  FFMA.FTZ R46, R46, c[0x0][0x2d0], -R143.reuse ;  /* 0x0000b4002e2e7a23 */ /* 0x100fe4000001088f */
[--C-:B------:R-:W-:Y:S02]  /*c060*/  FFMA.FTZ R47, R47, c[0x0][0x2d0], -R143.reuse ;  /* 0x0000b4002f2f7a23 */ /* 0x100fe4000001088f */
[----:B-----5:R-:W-:Y:S01]  /*c070*/  FADD.FTZ R28, R222, R24 ;  /* 0x00000018de1c7221 */ /* 0x020fe20000010000 */
[C---:B------:R-:W-:Y:S01]  /*c080*/  HMMA.16816.F32 R112, R148.reuse, R146, R112 ;  /* 0x000000929470723c */ /* 0x040fe20000001870 */
[----:B------:R-:W1:Y:S03]  /*c090*/  LDSM.16.MT88.4 R144, [R3] ;  /* 0x000000000390783b */ /* 0x000e660000004200 */
[----:B------:R2:W-:Y:S10]  /*c0a0*/  MUFU.EX2 R205, R34 ;  /* 0x0000002200cd7308 */ /* 0x0005f40000000800 */
[----:B------:R-:W-:Y:S10]  /*c0b0*/  MUFU.EX2 R40, R40 ;  /* 0x0000002800287308 */ /* 0x000ff40000000800 */
[----:B------:R-:W-:Y:S01]  /*c0c0*/  MUFU.EX2 R41, R41 ;  /* 0x0000002900297308 */ /* 0x000fe20000000800 */
[--C-:B--2---:R-:W-:Y:S02]  /*c0d0*/  FFMA.FTZ R34, R50, c[0x0][0x2d0], -R143.reuse ;  /* 0x0000b40032227a23 */ /* 0x104fe4000001088f */
[----:B------:R-:W-:Y:S07]  /*c0e0*/  FFMA.FTZ R143, R51, c[0x0][0x2d0], -R143 ;  /* 0x0000b400338f7a23 */ /* 0x000fee000001088f */
[----:B------:R-:W-:Y:S01]  /*c0f0*/  MUFU.EX2 R38, R38 ;  /* 0x0000002600267308 */ /* 0x000fe20000000800 */
[C---:B-1----:R-:W-:Y:S09]  /*c100*/  HMMA.16816.F32 R116, R148.reuse, R144, R116 ;  /* 0x000000909474723c */ /* 0x042ff20000001874 */
[----:B------:R-:W-:Y:S01]  /*c110*/  MUFU.EX2 R143, R143 ;  /* 0x0000008f008f7308 */ /* 0x000fe20000000800 */
[C---:B------:R-:W-:Y:S01]  /*c120*/  HMMA.16816.F32 R120, R148.reuse, R146, R120 ;  /* 0x000000929478723c */ /* 0x040fe20000001878 */
[----:B------:R-:W1:Y:S08]  /*c130*/  LDSM.16.MT88.4 R144, [R2+0x3000] ;  /* 0x003000000290783b */ /* 0x000e700000004200 */
[----:B------:R-:W-:Y:S10]  /*c140*/  MUFU.EX2 R39, R39 ;  /* 0x0000002700277308 */ /* 0x000ff40000000800 */
[----:B------:R-:W-:Y:S10]  /*c150*/  MUFU.EX2 R42, R42 ;  /* 0x0000002a002a7308 */ /* 0x000ff40000000800 */
[----:B------:R-:W-:Y:S10]  /*c160*/  MUFU.EX2 R43, R43 ;  /* 0x0000002b002b7308 */ /* 0x000ff40000000800 */
[----:B------:R-:W-:Y:S01]  /*c170*/  MUFU.EX2 R46, R46 ;  /* 0x0000002e002e7308 */ /* 0x000fe20000000800 */
[C---:B-1----:R-:W-:Y:S09]  /*c180*/  HMMA.16816.F32 R124, R148.reuse, R144, R124 ;  /* 0x00000090947c723c */ /* 0x042ff2000000187c */
[----:B------:R-:W-:Y:S01]  /*c190*/  MUFU.EX2 R47, R47 ;  /* 0x0000002f002f7308 */ /* 0x000fe20000000800 */
[C---:B------:R-:W-:Y:S01]  /*c1a0*/  HMMA.16816.F32 R128, R148.reuse, R146, R128 ;  /* 0x000000929480723c */ /* 0x040fe20000001880 */
[----:B------:R-:W1:Y:S08]  /*c1b0*/  LDSM.16.MT88.4 R144, [R142+0x3000] ;  /* 0x003000008e90783b */ /* 0x000e700000004200 */
[----:B------:R-:W-:Y:S01]  /*c1c0*/  MUFU.EX2 R34, R34 ;  /* 0x0000002200227308 */ /* 0x000fe20000000800 */
        /* <DEDUP_REMOVED lines=20> */
[----:B------:R1:W2:Y:S01]  /*c310*/  MUFU.EX2 R148, R18 ;  /* 0x0000001200947308 */ /* 0x0002a20000000800 */
[----:B------:R-:W3:Y:S09]  /*c320*/  LDSM.16.MT88.4 R144, [R2+0x800] ;  /* 0x000800000290783b */ /* 0x000ef20000004200 */
[----:B------:R4:W5:Y:S10]  /*c330*/  MUFU.EX2 R149, R22 ;  /* 0x0000001600957308 */ /* 0x0009740000000800 */
[----:B------:R-:W-:Y:S01]  /*c340*/  MUFU.EX2 R151, R26 ;  /* 0x0000001a00977308 */ /* 0x000fe20000000800 */
[----:B-1----:R-:W1:Y:S01]  /*c350*/  LDSM.16.MT88.4 R16, [R142+0x800] ;  /* 0x000800008e10783b */ /* 0x002e620000004200 */
[C---:B--2---:R-:W-:Y:S01]  /*c360*/  F2FP.PACK_AB R15, R225.reuse, R148 ;  /* 0x00000094e10f723e */ /* 0x044fe200000000ff */
[----:B------:R-:W-:Y:S07]  /*c370*/  FADD.FTZ R32, R148, R28 ;  /* 0x0000001c94207221 */ /* 0x000fee0000010000 */
[----:B------:R-:W2:Y:S01]  /*c380*/  MUFU.EX2 R150, R27 ;  /* 0x0000001b00967308 */ /* 0x000ea20000000800 */
[----:B------:R-:W-:Y:S01]  /*c390*/  FADD.FTZ R32, R225, R32 ;  /* 0x00000020e1207221 */ /* 0x000fe20000010000 */
[----:B----4-:R-:W-:Y:S01]  /*c3a0*/  LDSM.16.MT88.4 R20, [R2+0x1800] ;  /* 0x001800000214783b */ /* 0x010fe20000004200 */
[C---:B---3--:R-:W-:Y:S07]  /*c3b0*/  HMMA.16816.F32 R4, R12.reuse, R144, R4 ;  /* 0x000000900c04723c */ /* 0x048fee0000001804 */
[----:B------:R-:W-:Y:S01]  /*c3c0*/  FFMA.FTZ R144, R45, c[0x0][0x2d0], -R204 ;  /* 0x0000b4002d907a23 */ /* 0x000fe200000108cc */
[C---:B------:R-:W-:Y:S01]  /*c3d0*/  HMMA.16816.F32 R8, R12.reuse, R146, R8 ;  /* 0x000000920c08723c */ /* 0x040fe20000001808 */
[----:B------:R-:W-:Y:S07]  /*c3e0*/  MUFU.EX2 R45, R37 ;  /* 0x00000025002d7308 */ /* 0x000fee0000000800 */
        /* <DEDUP_REMOVED lines=34> */
[----:B------:R-:W-:Y:S01]  /*c610*/  F2FP.PACK_AB R14, R231, R232 ;  /* 0x000000e8e70e723e */ /* 0x000fe200000000ff */
[----:B------:R3:W4:Y:S03]  /*c620*/  MUFU.EX2 R221, R33 ;  /* 0x0000002100dd7308 */ /* 0x0007260000000800 */
[----:B------:R-:W-:Y:S01]  /*c630*/  FADD.FTZ R25, R219, R12 ;  /* 0x0000000cdb197221 */ /* 0x000fe20000010000 */
[----:B------:R-:W-:Y:S02]  /*c640*/  F2FP.PACK_AB R12, R228, R226 ;  /* 0x000000e2e40c723e */ /* 0x000fe400000000ff */
[----:B-----5:R-:W-:Y:S01]  /*c650*/  F2FP.PACK_AB R13, R227, R149 ;  /* 0x00000095e30d723e */ /* 0x020fe200000000ff */
[----:B------:R-:W-:Y:S01]  /*c660*/  FADD.FTZ R25, R234, R25 ;  /* 0x00000019ea197221 */ /* 0x000fe20000010000 */
[----:B--2---:R-:W-:Y:S02]  /*c670*/  F2FP.PACK_AB R15, R150, R151 ;  /* 0x00000097960f723e */ /* 0x004fe400000000ff */
[----:B------:R2:W5:Y:S01]  /*c680*/  MUFU.EX2 R219, R31 ;  /* 0x0000001f00db7308 */ /* 0x0005620000000800 */
[----:B------:R-:W-:Y:S04]  /*c690*/  FADD.FTZ R25, R201, R25 ;  /* 0x00000019c9197221 */ /* 0x000fe80000010000 */
[----:B------:R-:W-:Y:S02]  /*c6a0*/  FADD.FTZ R29, R223, R25 ;  /* 0x00000019df1d7221 */ /* 0x000fe40000010000 */
[----:B------:R-:W-:Y:S03]  /*c6b0*/  LDSM.16.MT88.4 R24, [R2+0x2000] ;  /* 0x002000000218783b */ /* 0x000fe60000004200 */
[----:B------:R4:W4:Y:S01]  /*c6c0*/  MUFU.EX2 R218, R35 ;  /* 0x0000002300da7308 */ /* 0x0009220000000800 */
[----:B---3--:R-:W-:Y:S04]  /*c6d0*/  FADD.FTZ R33, R229, R29 ;  /* 0x0000001de5217221 */ /* 0x008fe80000010000 */
[----:B------:R-:W-:Y:S01]  /*c6e0*/  FADD.FTZ R33, R233, R33 ;  /* 0x00000021e9217221 */ /* 0x000fe20000010000 */
[C---:B-1----:R-:W-:Y:S01]  /*c6f0*/  HMMA.16816.F32 R4, R12.reuse, R16, R4 ;  /* 0x000000100c04723c */ /* 0x042fe20000001804 */
[----:B--2---:R-:W-:Y:S07]  /*c700*/  LDSM.16.MT88.4 R28, [R0+0x2000] ;  /* 0x00200000001c783b */ /* 0x004fee0000004200 */
[C---:B------:R-:W-:Y:S01]  /*c710*/  HMMA.16816.F32 R8, R12.reuse, R18, R8 ;  /* 0x000000120c08723c */ /* 0x040fe20000001808 */
[----:B------:R-:W1:Y:S03]  /*c720*/  LDSM.16.MT88.4 R16, [R142+0x1000] ;  /* 0x001000008e10783b */ /* 0x000e660000004200 */
[--C-:B----4-:R-:W-:Y:S02]  /*c730*/  FFMA.FTZ R35, R44, c[0x0][0x2d0], -R204.reuse ;  /* 0x0000b4002c237a23 */ /* 0x110fe400000108cc */
[----:B------:R-:W2:Y:S01]  /*c740*/  MUFU.EX2 R44, R36 ;  /* 0x00000024002c7308 */ /* 0x000ea20000000800 */
[----:B------:R-:W-:Y:S09]  /*c750*/  FFMA.FTZ R204, R49, c[0x0][0x2d0], -R204 ;  /* 0x0000b40031cc7a23 */ /* 0x000ff200000108cc */
[----:B------:R3:W-:Y:S10]  /*c760*/  MUFU.EX2 R36, R144 ;  /* 0x0000009000247308 */ /* 0x0007f40000000800 */
[----:B------:R-:W-:Y:S10]  /*c770*/  MUFU.EX2 R204, R204 ;  /* 0x000000cc00cc7308 */ /* 0x000ff40000000800 */
[----:B------:R-:W4:Y:S01]  /*c780*/  MUFU.EX2 R37, R35 ;  /* 0x0000002300257308 */ /* 0x000f220000000800 */
[----:B---3--:R-:W-:Y:S01]  /*c790*/  LDSM.16.MT88.4 R144, [R2+0x2800] ;  /* 0x002800000290783b */ /* 0x008fe20000004200 */
[C---:B-1----:R-:W-:Y:S08]  /*c7a0*/  HMMA.16816.F32 R100, R12.reuse, R16, R100 ;  /* 0x000000100c64723c */ /* 0x042ff00000001864 */
[----:B------:R-:W1:Y:S01]  /*c7b0*/  MUFU.EX2 R35, R48 ;  /* 0x0000003000237308 */ /* 0x000e620000000800 */
[C---:B------:R-:W-:Y:S01]  /*c7c0*/  HMMA.16816.F32 R104, R12.reuse, R18, R104 ;  /* 0x000000120c68723c */ /* 0x040fe20000001868 */
[----:B------:R-:W3:Y:S07]  /*c7d0*/  LDSM.16.MT88.4 R16, [R0+0x1000] ;  /* 0x001000000010783b */ /* 0x000eee0000004200 */
[C---:B---3--:R-:W-:Y:S08]  /*c7e0*/  HMMA.16816.F32 R108, R12.reuse, R16, R108 ;  /* 0x000000100c6c723c */ /* 0x048ff0000000186c */
        /* <DEDUP_REMOVED lines=27> */
[----:B------:R-:W-:Y:S01]  /*c9a0*/  HMMA.16816.F32 R96, R12, R18, R96 ;  /* 0x000000120c60723c */ /* 0x000fe20000001860 */
[----:B------:R-:W3:Y:S06]  /*c9b0*/  LDSM.16.MT88.4 R16, [R142+0x1800] ;  /* 0x001800008e10783b */ /* 0x000eec0000004200 */
[----:B------:R-:W-:Y:S02]  /*c9c0*/  F2FP.PACK_AB R12, R207, R203 ;  /* 0x000000cbcf0c723e */ /* 0x000fe400000000ff */
[----:B------:R-:W-:Y:S03]  /*c9d0*/  F2FP.PACK_AB R14, R221, R220 ;  /* 0x000000dcdd0e723e */ /* 0x000fe600000000ff */
[----:B-----5:R-:W-:Y:S02]  /*c9e0*/  F2FP.PACK_AB R13, R219, R202 ;  /* 0x000000cadb0d723e */ /* 0x020fe400000000ff */
[----:B------:R-:W-:Y:S07]  /*c9f0*/  F2FP.PACK_AB R15, R218, R205 ;  /* 0x000000cdda0f723e */ /* 0x000fee00000000ff */
[C---:B------:R-:W-:Y:S08]  /*ca00*/  HMMA.16816.F32 R4, R12.reuse, R20, R4 ;  /* 0x000000140c04723c */ /* 0x040ff00000001804 */
[C---:B------:R-:W-:Y:S01]  /*ca10*/  HMMA.16816.F32 R8, R12.reuse, R22, R8 ;  /* 0x000000160c08723c */ /* 0x040fe20000001808 */
[----:B------:R-:W5:Y:S07]  /*ca20*/  LDSM.16.MT88.4 R20, [R0+0x1800] ;  /* 0x001800000014783b */ /* 0x000f6e0000004200 */
[C---:B---3--:R-:W-:Y:S08]  /*ca30*/  HMMA.16816.F32 R100, R12.reuse, R16, R100 ;  /* 0x000000100c64723c */ /* 0x048ff00000001864 */
[C---:B------:R-:W-:Y:S01]  /*ca40*/  HMMA.16816.F32 R104, R12.reuse, R18, R104 ;  /* 0x000000120c68723c */ /* 0x040fe20000001868 */
[----:B------:R-:W3:Y:S07]  /*ca50*/  LDSM.16.MT88.4 R16, [R3+0x1800] ;  /* 0x001800000310783b */ /* 0x000eee0000004200 */
[C---:B-----5:R-:W-:Y:S08]  /*ca60*/  HMMA.16816.F32 R108, R12.reuse, R20, R108 ;  /* 0x000000140c6c723c */ /* 0x060ff0000000186c */
        /* <DEDUP_REMOVED lines=27> */
[----:B------:R-:W-:Y:S01]  /*cc20*/  HMMA.16816.F32 R96, R12, R18, R96 ;  /* 0x000000120c60723c */ /* 0x000fe20000001860 */
[----:B------:R-:W3:Y:S06]  /*cc30*/  LDSM.16.MT88.4 R16, [R3+0x2000] ;  /* 0x002000000310783b */ /* 0x000eec0000004200 */
[----:B--2---:R-:W-:Y:S02]  /*cc40*/  F2FP.PACK_AB R12, R45, R44 ;  /* 0x0000002c2d0c723e */ /* 0x004fe400000000ff */
[----:B------:R-:W-:Y:S03]  /*cc50*/  F2FP.PACK_AB R14, R41, R40 ;  /* 0x00000028290e723e */ /* 0x000fe600000000ff */
[----:B------:R-:W-:Y:S02]  /*cc60*/  F2FP.PACK_AB R13, R39, R38 ;  /* 0x00000026270d723e */ /* 0x000fe400000000ff */
[----:B------:R-:W-:Y:S07]  /*cc70*/  F2FP.PACK_AB R15, R43, R42 ;  /* 0x0000002a2b0f723e */ /* 0x000fee00000000ff */
[C---:B------:R-:W-:Y:S08]  /*cc80*/  HMMA.16816.F32 R4, R12.reuse, R24, R4 ;  /* 0x000000180c04723c */ /* 0x040ff00000001804 */
[C---:B------:R-:W-:Y:S01]  /*cc90*/  HMMA.16816.F32 R8, R12.reuse, R26, R8 ;  /* 0x0000001a0c08723c */ /* 0x040fe20000001808 */
[----:B------:R-:W2:Y:S07]  /*cca0*/  LDSM.16.MT88.4 R24, [R2+0x5000] ;  /* 0x005000000218783b */ /* 0x000eae0000004200 */
[C---:B-----5:R-:W-:Y:S08]  /*ccb0*/  HMMA.16816.F32 R100, R12.reuse, R20, R100 ;  /* 0x000000140c64723c */ /* 0x060ff00000001864 */
[C---:B------:R-:W-:Y:S01]  /*ccc0*/  HMMA.16816.F32 R104, R12.reuse, R22, R104 ;  /* 0x000000160c68723c */ /* 0x040fe20000001868 */
[----:B------:R-:W5:Y:S07]  /*ccd0*/  LDSM.16.MT88.4 R20, [R142+0x5000] ;  /* 0x005000008e14783b */ /* 0x000f6e0000004200 */
[C---:B------:R-:W-:Y:S08]  /*cce0*/  HMMA.16816.F32 R108, R12.reuse, R28, R108 ;  /* 0x0000001c0c6c723c */ /* 0x040ff0000000186c */
        /* <DEDUP_REMOVED lines=8> */
[C---:B-----5:R-:W-:Y:S08]  /*cd70*/  HMMA.16816.F32 R132, R12.reuse, R20, R132 ;  /* 0x000000140c84723c */ /* 0x060ff00000001884 */
[C---:B------:R-:W-:Y:S01]  /*cd80*/  HMMA.16816.F32 R136, R12.reuse, R22, R136 ;  /* 0x000000160c88723c */ /* 0x040fe20000001888 */
[----:B------:R-:W5:Y:S07]  /*cd90*/  LDSM.16.MT88.4 R20, [R142+0x8000] ;  /* 0x008000008e14783b */ /* 0x000f6e0000004200 */
[C---:B-1----:R-:W-:Y:S08]  /*cda0*/  HMMA.16816.F32 R52, R12.reuse, R28, R52 ;  /* 0x0000001c0c34723c */ /* 0x042ff00000001834 */
[C---:B------:R-:W-:Y:S01]  /*cdb0*/  HMMA.16816.F32 R56, R12.reuse, R30, R56 ;  /* 0x0000001e0c38723c */ /* 0x040fe20000001838 */
[----:B------:R-:W1:Y:S07]  /*cdc0*/  LDSM.16.MT88.4 R28, [R0+0x8000] ;  /* 0x00800000001c783b */ /* 0x000e6e0000004200 */
[C---:B---3--:R-:W-:Y:S08]  /*cdd0*/  HMMA.16816.F32 R60, R12.reuse, R16, R60 ;  /* 0x000000100c3c723c */ /* 0x048ff0000000183c */
[C---:B------:R-:W-:Y:S01]  /*cde0*/  HMMA.16816.F32 R64, R12.reuse, R18, R64 ;  /* 0x000000120c40723c */ /* 0x040fe20000001840 */
[----:B------:R-:W3:Y:S07]  /*cdf0*/  LDSM.16.MT88.4 R16, [R3+0x8000] ;  /* 0x008000000310783b */ /* 0x000eee0000004200 */
[C---:B--2---:R-:W-:Y:S07]  /*ce00*/  HMMA.16816.F32 R68, R12.reuse, R24, R68 ;  /* 0x000000180c44723c */ /* 0x044fee0000001844 */
[----:B------:R-:W-:Y:S01]  /*ce10*/  FADD.FTZ R25, R226, R33 ;  /* 0x00000021e2197221 */ /* 0x000fe20000010000 */
[C---:B------:R-:W-:Y:S04]  /*ce20*/  HMMA.16816.F32 R72, R12.reuse, R26, R72 ;  /* 0x0000001a0c48723c */ /* 0x040fe80000001848 */
[----:B------:R-:W-:Y:S04]  /*ce30*/  FADD.FTZ R24, R149, R32 ;  /* 0x0000002095187221 */ /* 0x000fe80000010000 */
[C---:B-----5:R-:W-:Y:S08]  /*ce40*/  HMMA.16816.F32 R76, R12.reuse, R20, R76 ;  /* 0x000000140c4c723c */ /* 0x060ff0000000184c */
[C---:B------:R-:W-:Y:S01]  /*ce50*/  HMMA.16816.F32 R80, R12.reuse, R22, R80 ;  /* 0x000000160c50723c */ /* 0x040fe20000001850 */
[----:B------:R-:W2:Y:S07]  /*ce60*/  LDSM.16.MT88.4 R20, [R142+0x2800] ;  /* 0x002800008e14783b */ /* 0x000eae0000004200 */
[C---:B-1----:R-:W-:Y:S07]  /*ce70*/  HMMA.16816.F32 R84, R12.reuse, R28, R84 ;  /* 0x0000001c0c54723c */ /* 0x042fee0000001854 */
[----:B------:R-:W-:Y:S01]  /*ce80*/  FADD.FTZ R29, R228, R25 ;  /* 0x00000019e41d7221 */ /* 0x000fe20000010000 */
[C---:B------:R-:W-:Y:S04]  /*ce90*/  HMMA.16816.F32 R88, R12.reuse, R30, R88 ;  /* 0x0000001e0c58723c */ /* 0x040fe80000001858 */
[----:B------:R-:W-:Y:S02]  /*cea0*/  FADD.FTZ R28, R227, R24 ;  /* 0x00000018e31c7221 */ /* 0x000fe40000010000 */
[----:B------:R-:W1:Y:S02]  /*ceb0*/  LDSM.16.MT88.4 R24, [R0+0x2800] ;  /* 0x002800000018783b */ /* 0x000e640000004200 */
[C---:B---3--:R-:W-:Y:S07]  /*cec0*/  HMMA.16816.F32 R92, R12.reuse, R16, R92 ;  /* 0x000000100c5c723c */ /* 0x048fee000000185c */
[----:B------:R-:W-:Y:S01]  /*ced0*/  FADD.FTZ R16, R151, R28 ;  /* 0x0000001c97107221 */ /* 0x000fe20000010000 */
[----:B------:R-:W-:Y:S04]  /*cee0*/  HMMA.16816.F32 R96, R12, R18, R96 ;  /* 0x000000120c60723c */ /* 0x000fe80000001860 */
[----:B------:R-:W-:Y:S02]  /*cef0*/  FADD.FTZ R33, R150, R16 ;  /* 0x0000001096217221 */ /* 0x000fe40000010000 */
[----:B------:R-:W-:Y:S01]  /*cf00*/  FADD.FTZ R17, R232, R29 ;  /* 0x0000001de8117221 */ /* 0x000fe20000010000 */
[----:B----4-:R-:W-:Y:S01]  /*cf10*/  F2FP.PACK_AB R12, R36, R37 ;  /* 0x00000025240c723e */ /* 0x010fe200000000ff */
[----:B------:R-:W-:Y:S01]  /*cf20*/  LDSM.16.MT88.4 R28, [R3+0x5800] ;  /* 0x00580000031c783b */ /* 0x000fe20000004200 */
[----:B------:R-:W-:Y:S03]  /*cf30*/  F2FP.PACK_AB R13, R47, R46 ;  /* 0x0000002e2f0d723e */ /* 0x000fe600000000ff */
[----:B------:R-:W-:Y:S01]  /*cf40*/  F2FP.PACK_AB R14, R204, R35 ;  /* 0x00000023cc0e723e */ /* 0x000fe200000000ff */
[----:B------:R-:W-:Y:S01]  /*cf50*/  FADD.FTZ R32, R231, R17 ;  /* 0x00000011e7207221 */ /* 0x000fe20000010000 */
[----:B------:R-:W-:Y:S02]  /*cf60*/  F2FP.PACK_AB R15, R143, R34 ;  /* 0x000000228f0f723e */ /* 0x000fe400000000ff */
[----:B------:R-:W-:Y:S05]  /*cf70*/  LDSM.16.MT88.4 R16, [R2+0x5800] ;  /* 0x005800000210783b */ /* 0x000fea0000004200 */
[C---:B------:R-:W-:Y:S03]  /*cf80*/  HMMA.16816.F32 R148, R12.reuse, R144, R4 ;  /* 0x000000900c94723c */ /* 0x040fe60000001804 */
[----:B------:R-:W3:Y:S05]  /*cf90*/  LDSM.16.MT88.4 R4, [R3+0x2800] ;  /* 0x002800000304783b */ /* 0x000eea0000004200 */
[C---:B------:R-:W-:Y:S03]  /*cfa0*/  HMMA.16816.F32 R144, R12.reuse, R146, R8 ;  /* 0x000000920c90723c */ /* 0x040fe60000001808 */
[----:B------:R-:W4:Y:S05]  /*cfb0*/  LDSM.16.MT88.4 R8, [R142+0x5800] ;  /* 0x005800008e08783b */ /* 0x000f2a0000004200 */
[C---:B--2---:R-:W-:Y:S08]  /*cfc0*/  HMMA.16816.F32 R100, R12.reuse, R20, R100 ;  /* 0x000000140c64723c */ /* 0x044ff00000001864 */
[C---:B------:R-:W-:Y:S01]  /*cfd0*/  HMMA.16816.F32 R104, R12.reuse, R22, R104 ;  /* 0x000000160c68723c */ /* 0x040fe20000001868 */
[----:B------:R-:W2:Y:S07]  /*cfe0*/  LDSM.16.MT88.4 R20, [R0+0x5800] ;  /* 0x005800000014783b */ /* 0x000eae0000004200 */
[C---:B-1----:R-:W-:Y:S08]  /*cff0*/  HMMA.16816.F32 R108, R12.reuse, R24, R108 ;  /* 0x000000180c6c723c */ /* 0x042ff0000000186c */
[C---:B------:R-:W-:Y:S01]  /*d000*/  HMMA.16816.F32 R112, R12.reuse, R26, R112 ;  /* 0x0000001a0c70723c */ /* 0x040fe20000001870 */
[----:B------:R1:W5:Y:S07]  /*d010*/  LDSM.16.MT88.4 R24, [R2+0x8800] ;  /* 0x008800000218783b */ /* 0x00036e0000004200 */
[C---:B---3--:R-:W-:Y:S08]  /*d020*/  HMMA.16816.F32 R116, R12.reuse, R4, R116 ;  /* 0x000000040c74723c */ /* 0x048ff00000001874 */
[C---:B------:R-:W-:Y:S01]  /*d030*/  HMMA.16816.F32 R120, R12.reuse, R6, R120 ;  /* 0x000000060c78723c */ /* 0x040fe20000001878 */
[----:B------:R-:W3:Y:S07]  /*d040*/  LDSM.16.MT88.4 R4, [R142+0x8800] ;  /* 0x008800008e04783b */ /* 0x000eee0000004200 */
[C---:B------:R-:W-:Y:S07]  /*d050*/  HMMA.16816.F32 R124, R12.reuse, R16, R124 ;  /* 0x000000100c7c723c */ /* 0x040fee000000187c */
[----:B------:R-:W-:Y:S01]  /*d060*/  IADD3 R16, R217, -0x2, RZ ;  /* 0xfffffffed9107810 */ /* 0x000fe20007ffe0ff */
[C---:B------:R-:W-:Y:S03]  /*d070*/  HMMA.16816.F32 R128, R12.reuse, R18, R128 ;  /* 0x000000120c80723c */ /* 0x040fe60000001880 */
[----:B------:R-:W-:Y:S05]  /*d080*/  ISETP.GE.AND P5, PT, R16, R236, PT ;  /* 0x000000ec1000720c */ /* 0x000fea0003fa6270 */
[C---:B----4-:R-:W-:Y:S08]  /*d090*/  HMMA.16816.F32 R132, R12.reuse, R8, R132 ;  /* 0x000000080c84723c */ /* 0x050ff00000001884 */
[C---:B------:R-:W-:Y:S01]  /*d0a0*/  HMMA.16816.F32 R136, R12.reuse, R10, R136 ;  /* 0x0000000a0c88723c */ /* 0x040fe20000001888 */
[----:B------:R4:W3:Y:S02]  /*d0b0*/  LDSM.16.MT88.4 R8, [R0+0x8800] ;  /* 0x008800000008783b */ /* 0x0008e40000004200 */
[----:B------:R-:W-:Y:S02]  /*d0c0*/  @P5 ISETP.GE.AND P2, PT, R240, c[0x0][0x1d4], PT ;  /* 0x00007500f0005a0c */ /* 0x000fe40003f46270 */
[----:B-1----:R-:W-:Y:S02]  /*d0d0*/  @P5 SHF.R.S32.HI R2, RZ, 0x1f, R16 ;  /* 0x0000001fff025819 */ /* 0x002fe40000011410 */
[----:B------:R-:W-:Y:S01]  /*d0e0*/  @P5 ISETP.GE.AND P1, PT, R239, c[0x0][0x1d4], PT ;  /* 0x00007500ef005a0c */ /* 0x000fe20003f26270 */
[C---:B--2---:R-:W-:Y:S04]  /*d0f0*/  HMMA.16816.F32 R52, R12.reuse, R20, R52 ;  /* 0x000000140c34723c */ /* 0x044fe80000001834 */
[----:B------:R-:W-:Y:S03]  /*d100*/  @P5 IMAD R2, R2, c[0x0][0x1e0], RZ ;  /* 0x0000780002025a24 */ /* 0x000fe600078e02ff */
[----:B------:R-:W-:Y:S01]  /*d110*/  @P5 MOV R20, R244 ;  /* 0x000000f400145202 */ /* 0x000fe20000000f00 */
[C---:B------:R-:W-:Y:S04]  /*d120*/  HMMA.16816.F32 R56, R12.reuse, R22, R56 ;  /* 0x000000160c38723c */ /* 0x040fe80000001838 */
[----:B------:R-:W-:Y:S03]  /*d130*/  @P5 MOV R21, R243 ;  /* 0x000000f300155202 */ /* 0x000fe60000000f00 */
[----:B------:R-:W-:Y:S01]  /*d140*/  FADD.FTZ R23, R202, R33 ;  /* 0x00000021ca177221 */ /* 0x000fe20000010000 */
[C---:B------:R-:W-:Y:S04]  /*d150*/  HMMA.16816.F32 R60, R12.reuse, R28, R60 ;  /* 0x0000001c0c3c723c */ /* 0x040fe8000000183c */
[C---:B----4-:R-:W-:Y:S02]  /*d160*/  @P5 IMAD R0, R16.reuse, c[0x0][0x1e4], R2 ;  /* 0x0000790010005a24 */ /* 0x050fe400078e0202 */
[----:B------:R-:W-:Y:S02]  /*d170*/  @P5 IMAD.WIDE.U32 R16, R16, c[0x0][0x1e0], RZ ;  /* 0x0000780010105a25 */ /* 0x000fe400078e00ff */
[C---:B------:R-:W-:Y:S04]  /*d180*/  HMMA.16816.F32 R64, R12.reuse, R30, R64 ;  /* 0x0000001e0c40723c */ /* 0x040fe80000001840 */
[----:B------:R-:W-:Y:S01]  /*d190*/  @P5 IADD3 R0, R17, R0, RZ ;  /* 0x0000000011005210 */ /* 0x000fe20007ffe0ff */
[----:B------:R-:W-:Y:S02]  /*d1a0*/  @P5 IMAD.WIDE.U32 R20, R16, 0x60, R20 ;  /* 0x0000006010145825 */ /* 0x000fe400078e0014 */
[----:B------:R1:W2:Y:S01]  /*d1b0*/  LDSM.16.MT88.4 R16, [R3+0x8800] ;  /* 0x008800000310783b */ /* 0x0002a20000004200 */
[C---:B-----5:R-:W-:Y:S04]  /*d1c0*/  HMMA.16816.F32 R68, R12.reuse, R24, R68 ;  /* 0x000000180c44723c */ /* 0x060fe80000001844 */
[----:B------:R-:W-:Y:S02]  /*d1d0*/  @P5 IMAD R0, R0, 0x60, RZ ;  /* 0x0000006000005824 */ /* 0x000fe400078e02ff */
[----:B------:R-:W-:Y:S02]  /*d1e0*/  FADD.FTZ R2, R203, R32 ;  /* 0x00000020cb027221 */ /* 0x000fe40000010000 */
[C---:B------:R-:W-:Y:S04]  /*d1f0*/  HMMA.16816.F32 R72, R12.reuse, R26, R72 ;  /* 0x0000001a0c48723c */ /* 0x040fe80000001848 */
[----:B------:R-:W-:Y:S01]  /*d200*/  FADD.FTZ R22, R207, R2 ;  /* 0x00000002cf167221 */ /* 0x000fe20000010000 */
[----:B------:R-:W-:Y:S01]  /*d210*/  @P5 IADD3 R2, R21, R0, RZ ;  /* 0x0000000015025210 */ /* 0x000fe20007ffe0ff */
[----:B------:R-:W-:Y:S02]  /*d220*/  FADD.FTZ R0, R219, R23 ;  /* 0x00000017db007221 */ /* 0x000fe40000010000 */
[C---:B---3--:R-:W-:Y:S01]  /*d230*/  HMMA.16816.F32 R76, R12.reuse, R4, R76 ;  /* 0x000000040c4c723c */ /* 0x048fe2000000184c */
[----:B-1----:R-:W-:Y:S06]  /*d240*/  @P5 MOV R3, c[0x0][0x1e0] ;  /* 0x0000780000035a02 */ /* 0x002fec0000000f00 */
[C---:B------:R-:W-:Y:S01]  /*d250*/  @P5 LEA R4, P0, R20.reuse, c[0x0][0x1c8], 0x1 ;  /* 0x0000720014045a11 */ /* 0x040fe200078008ff */
[C---:B------:R-:W-:Y:S04]  /*d260*/  HMMA.16816.F32 R80, R12.reuse, R6, R80 ;  /* 0x000000060c50723c */ /* 0x040fe80000001850 */
[----:B------:R-:W-:Y:S01]  /*d270*/  @P5 LEA.HI.X R5, R20, c[0x0][0x1cc], R2, 0x1, P0 ;  /* 0x0000730014055a11 */ /* 0x000fe200000f0c02 */
[----:B------:R-:W-:Y:S01]  /*d280*/  FADD.FTZ R20, R205, R0 ;  /* 0x00000000cd147221 */ /* 0x000fe20000010000 */
[----:B------:R-:W-:Y:S01]  /*d290*/  IADD3 R0, R242, 0x1, RZ ;  /* 0x00000001f2007810 */ /* 0x000fe20007ffe0ff */
[----:B------:R-:W-:Y:S01]  /*d2a0*/  FADD.FTZ R2, R220, R22 ;  /* 0x00000016dc027221 */ /* 0x000fe20000010000 */
[----:B------:R-:W-:Y:S01]  /*d2b0*/  @P5 ISETP.GE.AND P0, PT, R238, c[0x0][0x1d4], PT ;  /* 0x00007500ee005a0c */ /* 0x000fe20003f06270 */
[----:B------:R-:W-:Y:S03]  /*d2c0*/  FADD.FTZ R7, R218, R20 ;  /* 0x00000014da077221 */ /* 0x000fe60000010000 */
[----:B------:R-:W-:Y:S01]  /*d2d0*/  SEL R0, R0, RZ, !P3 ;  /* 0x000000ff00007207 */ /* 0x000fe20005800000 */
[C---:B------:R-:W-:Y:S01]  /*d2e0*/  HMMA.16816.F32 R84, R12.reuse, R8, R84 ;  /* 0x000000080c54723c */ /* 0x040fe20000001854 */
[----:B------:R-:W-:Y:S02]  /*d2f0*/  @P5 MOV R6, 0x6 ;  /* 0x0000000600065802 */ /* 0x000fe40000000f00 */
[----:B------:R-:W-:Y:S01]  /*d300*/  FADD.FTZ R2, R221, R2 ;  /* 0x00000002dd027221 */ /* 0x000fe20000010000 */
[----:B------:R1:W-:Y:S01]  /*d310*/  STL [R1+0x4], R0 ;  /* 0x0000040001007387 */ /* 0x0003e20000100800 */
[----:B------:R-:W-:Y:S01]  /*d320*/  FADD.FTZ R7, R38, R7 ;  /* 0x0000000726077221 */ /* 0x000fe20000010000 */
[C---:B------:R-:W-:Y:S01]  /*d330*/  @P5 SHF.L.U64.HI R6, R3.reuse, R6, c[0x0][0x1e4] ;  /* 0x0000790003065619 */ /* 0x040fe20000010206 */
[----:B------:R-:W-:Y:S01]  /*d340*/  FADD.FTZ R20, R44, R2 ;  /* 0x000000022c147221 */ /* 0x000fe20000010000 */
[----:B------:R-:W-:Y:S01]  /*d350*/  @P5 SHF.L.U32 R3, R3, 0x6, RZ ;  /* 0x0000000603035819 */ /* 0x000fe200000006ff */
[----:B------:R-:W-:Y:S01]  /*d360*/  FADD.FTZ R8, R39, R7 ;  /* 0x0000000727087221 */ /* 0x000fe20000010000 */
[C---:B------:R-:W-:Y:S03]  /*d370*/  HMMA.16816.F32 R88, R12.reuse, R10, R88 ;  /* 0x0000000a0c58723c */ /* 0x040fe60000001858 */
[----:B------:R-:W-:Y:S01]  /*d380*/  @P5 IADD3 R2, P4, R3, R4, RZ ;  /* 0x0000000403025210 */ /* 0x000fe20007f9e0ff */
[----:B------:R-:W-:Y:S04]  /*d390*/  FADD.FTZ R20, R45, R20 ;  /* 0x000000142d147221 */ /* 0x000fe80000010000 */
[----:B------:R-:W-:Y:S01]  /*d3a0*/  FADD.FTZ R7, R40, R20 ;  /* 0x0000001428077221 */ /* 0x000fe20000010000 */
[C---:B--2---:R-:W-:Y:S08]  /*d3b0*/  HMMA.16816.F32 R92, R12.reuse, R16, R92 ;  /* 0x000000100c5c723c */ /* 0x044ff0000000185c */
[----:B------:R-:W-:Y:S04]  /*d3c0*/  HMMA.16816.F32 R96, R12, R18, R96 ;  /* 0x000000120c60723c */ /* 0x000fe80000001860 */
[----:B-1----:R-:W-:Y:S05]  /*d3d0*/  @P5 IMAD R0, R0, 0x9000, R237 ;  /* 0x0000900000005824 */ /* 0x002fea00078e02ed */
[----:B------:R-:W-:Y:S01]  /*d3e0*/  @!PT LDS RZ, [RZ] ;  /* 0x00000000fffff984 */ /* 0x000fe20000000800 */
[----:B------:R-:W-:Y:S01]  /*d3f0*/  @!PT LDS RZ, [RZ] ;  /* 0x00000000fffff984 */ /* 0x000fe20000000800 */
[----:B------:R-:W-:Y:S01]  /*d400*/  @!PT LDS RZ, [RZ] ;  /* 0x00000000fffff984 */ /* 0x000fe20000000800 */
[----:B------:R1:W-:Y:S08]  /*d410*/  @P5 LDGSTS.E.BYPASS.LTC128B.128 [R0], [R4.64], !P2 ;  /* 0x0000000004005fae */ /* 0x0003f0000d101d46 */
[----:B------:R1:W-:Y:S08]  /*d420*/  @P5 LDGSTS.E.BYPASS.LTC128B.128 [R0+0x3000], [R4.64+0x80], !P1 ;  /* 0x0300008004005fae */ /* 0x0003f0000c901d46 */
[----:B------:R1:W-:Y:S02]  /*d430*/  @P5 LDGSTS.E.BYPASS.LTC128B.128 [R0+0x6000], [R4.64+0x100], !P0 ;  /* 0x0600010004005fae */ /* 0x0003e4000c101d46 */
[----:B-1----:R-:W-:Y:S02]  /*d440*/  @P5 IADD3 R4, P3, R3, R2, RZ ;  /* 0x0000000203045210 */ /* 0x002fe40007f7e0ff */
[C---:B------:R-:W-:Y:S04]  /*d450*/  @P5 IADD3.X R3, R6.reuse, R5, RZ, P4, !PT ;  /* 0x0000000506035210 */ /* 0x040fe800027fe4ff */
[----:B------:R-:W-:Y:S01]  /*d460*/  @P5 IADD3.X R5, R6, R3, RZ, P3, !PT ;  /* 0x0000000306055210 */ /* 0x000fe20001ffe4ff */
[----:B------:R1:W-:Y:S08]  /*d470*/  @P5 LDGSTS.E.BYPASS.LTC128B.128 [R0+0x1000], [R2.64], !P2 ;  /* 0x0100000002005fae */ /* 0x0003f0000d101d46 */
[----:B------:R1:W-:Y:S08]  /*d480*/  @P5 LDGSTS.E.BYPASS.LTC128B.128 [R0+0x4000], [R2.64+0x80], !P1 ;  /* 0x0400008002005fae */ /* 0x0003f0000c901d46 */
[----:B------:R1:W-:Y:S08]  /*d490*/  @P5 LDGSTS.E.BYPASS.LTC128B.128 [R0+0x7000], [R2.64+0x100], !P0 ;  /* 0x0700010002005fae */ /* 0x0003f0000c101d46 */
[----:B------:R2:W-:Y:S08]  /*d4a0*/  @P5 LDGSTS.E.BYPASS.LTC128B.128 [R0+0x2000], [R4.64], !P2 ;  /* 0x0200000004005fae */ /* 0x0005f0000d101d46 */
[----:B------:R2:W-:Y:S01]  /*d4b0*/  @P5 LDGSTS.E.BYPASS.LTC128B.128 [R0+0x5000], [R4.64+0x80], !P1 ;  /* 0x0500008004005fae */ /* 0x0005e2000c901d46 */
[C---:B------:R-:W-:Y:S02]  /*d4c0*/  ISETP.GE.AND P1, PT, R206.reuse, 0x1, PT ;  /* 0x00000001ce00780c */ /* 0x040fe40003f26270 */
[----:B------:R-:W-:Y:S04]  /*d4d0*/  IADD3 R206, R206, 0x1, RZ ;  /* 0x00000001cece7810 */ /* 0x000fe80007ffe0ff */
[----:B------:R-:W-:Y:S01]  /*d4e0*/  SEL R206, R206, RZ, !P1 ;  /* 0x000000ffcece7207 */ /* 0x000fe20004800000 */
[----:B------:R2:W-:Y:S01]  /*d4f0*/  @P5 LDGSTS.E.BYPASS.LTC128B.128 [R0+0x8000], [R4.64+0x100], !P0 ;  /* 0x0800010004005fae */ /* 0x0005e2000c101d46 */
[----:B------:R-:W-:Y:S01]  /*d500*/  ISETP.GE.AND P0, PT, R236, R217, PT ;  /* 0x000000d9ec00720c */ /* 0x000fe20003f06270 */
[----:B-1----:R-:W-:Y:S01]  /*d510*/  FADD.FTZ R3, R42, R8 ;  /* 0x000000082a037221 */ /* 0x002fe20000010000 */
[----:B------:R-:W-:Y:S01]  /*d520*/  MOV R217, R235 ;  /* 0x000000eb00d97202 */ /* 0x000fe20000000f00 */
[----:B------:R-:W-:Y:S04]  /*d530*/  FADD.FTZ R2, R41, R7 ;  /* 0x0000000729027221 */ /* 0x000fe80000010000 */
[----:B------:R-:W0:Y:S01]  /*d540*/  LDGDEPBAR ;  /* 0x00000000000079af */ /* 0x000e220000000000 */
[----:B------:R-:W-:Y:S04]  /*d550*/  FADD.FTZ R2, R37, R2 ;  /* 0x0000000225027221 */ /* 0x000fe80000010000 */
[----:B------:R-:W-:Y:S04]  /*d560*/  FADD.FTZ R2, R36, R2 ;  /* 0x0000000224027221 */ /* 0x000fe80000010000 */
[----:B------:R-:W-:Y:S04]  /*d570*/  FADD.FTZ R2, R35, R2 ;  /* 0x0000000223027221 */ /* 0x000fe80000010000 */
[----:B------:R-:W-:Y:S05]  /*d580*/  FADD.FTZ R2, R204, R2 ;  /* 0x00000002cc027221 */ /* 0x000fea0000010000 */
[----:B------:R-:W-:Y:S01]  /*d590*/  STL [R1+0x8], R2 ;  /* 0x0000080201007387 */ /* 0x000fe20000100800 */
[----:B--2---:R-:W-:Y:S01]  /*d5a0*/  FADD.FTZ R0, R43, R3 ;  /* 0x000000032b007221 */ /* 0x004fe20000010000 */
[----:B------:R-:W-:Y:S03]  /*d5b0*/  MOV R3, R140 ;  /* 0x0000008c00037202 */ /* 0x000fe60000000f00 */
[----:B------:R-:W-:Y:S04]  /*d5c0*/  FADD.FTZ R0, R46, R0 ;  /* 0x000000002e007221 */ /* 0x000fe80000010000 */
[----:B------:R-:W-:Y:S04]  /*d5d0*/  FADD.FTZ R0, R47, R0 ;  /* 0x000000002f007221 */ /* 0x000fe80000010000 */
[----:B------:R-:W-:Y:S04]  /*d5e0*/  FADD.FTZ R0, R34, R0 ;  /* 0x0000000022007221 */ /* 0x000fe80000010000 */
[----:B------:R-:W-:Y:S05]  /*d5f0*/  FADD.FTZ R0, R143, R0 ;  /* 0x000000008f007221 */ /* 0x000fea0000010000 */
[----:B------:R1:W-:Y:S02]  /*d600*/  STL [R1+0xc], R0 ;  /* 0x00000c0001007387 */ /* 0x0003e40000100800 */
[----:B-1----:R-:W-:Y:S01]  /*d610*/  MOV R0, R141 ;  /* 0x0000008d00007202 */ /* 0x002fe20000000f00 */
[----:B------:R-:W-:-:S05]  /*d620*/  @!P0 BRA `(.L_x_2077) ;  /* 0xffffc8e000008947 */ /* 0x000fca000383ffff */
.L_x_2076:
[----:B------:R-:W-:Y:S02]  /*d630*/  MOV R7, 0x1f ;  /* 0x0000001f00077802 */ /* 0x000fe40000000f00 */
[----:B------:R-:W-:Y:S01]  /*d640*/  MOV R6, 0xffffffff ;  /* 0xffffffff00067802 */ /* 0x000fe20000000f00 */
[----:B------:R-:W-:Y:S05]  /*d650*/  BRA.DIV ~URZ, `(.L_x_2078) ;  /* 0x000023527f007947 */ /* 0x000fea000b800000 */
[----:B------:R-:W2:Y:S04]  /*d660*/  LDL R2, [R1+0x8] ;  /* 0x0000080001027983 */ /* 0x000ea80000100800 */
[----:B--2---:R1:W2:Y:S02]  /*d670*/  SHFL.BFLY PT, R0, R2, 0x2, 0x1f ;  /* 0x0c401f0002007f89 */ /* 0x0042a400000e0000 */
.L_x_2092:
        /* <DEDUP_REMOVED lines=9> */
.L_x_2093:
        /* <DEDUP_REMOVED lines=117> */
.L_x_2067:
        /* <DEDUP_REMOVED lines=19> */
.L_x_2081:
[----:B--2---:R-:W-:Y:S05]  /*df90*/  BSYNC B0 ;  /* 0x0000000000007941 */ /* 0x004fea0003800000 */
.L_x_2080:
[----:B------:R-:W-:Y:S01]  /*dfa0*/  PRMT R0, R0, 0x9910, RZ ;  /* 0x0000991000007816 */ /* 0x000fe200000000ff */
[----:B------:R-:W-:Y:S01]  /*dfb0*/  BSSY B1, `(.L_x_2082) ;  /* 0x000018b000017945 */ /* 0x000fe20003800000 */
[----:B-----5:R-:W-:Y:S01]  /*dfc0*/  IMAD.MOV.U32 R51, RZ, RZ, R7 ;  /* 0x000000ffff337224 */ /* 0x020fe200078e0007 */
[----:B------:R-:W-:Y:S01]  /*dfd0*/  MOV R141, 0x1f ;  /* 0x0000001f008d7802 */ /* 0x000fe20000000f00 */
[----:B------:R-:W-:Y:S01]  /*dfe0*/  IMAD.MOV.U32 R142, RZ, RZ, RZ ;  /* 0x000000ffff8e7224 */ /* 0x000fe200078e00ff */
[----:B------:R-:W-:Y:S01]  /*dff0*/  ISETP.NE.AND P0, PT, R0, RZ, PT ;  /* 0x000000ff0000720c */ /* 0x000fe20003f05270 */
[----:B-1----:R-:W-:-:S12]  /*e000*/  IMAD.MOV.U32 R140, RZ, RZ, -0x1 ;  /* 0xffffffffff8c7424 */ /* 0x002fd800078e00ff */
        /* <DEDUP_REMOVED lines=8> */
[----:B------:R-:W-:Y:S05]  /*e090*/  CALL.REL.NOINC `($__internal_43_$__cuda_sm70_shflsync_idx_p) ;  /* 0x00001b1000007944 */ /* 0x000fea0003c00000 */
.L_x_2084:
[----:B------:R-:W3:Y:S04]  /*e0a0*/  LDL R7, [R1+0x8c] ;  /* 0x00008c0001077983 */ /* 0x000ee80000100800 */
[----:B------:R-:W4:Y:S04]  /*e0b0*/  LDL.LU R6, [R1+0x58] ;  /* 0x0000580001067983 */ /* 0x000f280000300800 */
[----:B--2---:R-:W2:Y:S04]  /*e0c0*/  LDL.LU R12, [R1+0x5c] ;  /* 0x00005c00010c7983 */ /* 0x004ea80000300800 */
[----:B------:R-:W2:Y:S04]  /*e0d0*/  LDL.LU R18, [R1+0x60] ;  /* 0x0000600001127983 */ /* 0x000ea80000300800 */
[----:B------:R-:W3:Y:S01]  /*e0e0*/  LDL.LU R20, [R1+0x64] ;  /* 0x0000640001147983 */ /* 0x000ee20000300800 */
[----:B------:R-:W-:-:S03]  /*e0f0*/  IMAD.MOV.U32 R5, RZ, RZ, 0x1 ;  /* 0x00000001ff057424 */ /* 0x000fc600078e00ff */
[----:B------:R-:W3:Y:S02]  /*e100*/  LDL R19, [R1+0x94] ;  /* 0x0000940001137983 */ /* 0x000ee40000100800 */
[----:B------:R-:W-:Y:S02]  /*e110*/  ISETP.NE.AND P1, PT, R5, c[0x0][0x4e8], PT ;  /* 0x00013a0005007a0c */ /* 0x000fe40003f25270 */
[----:B------:R-:W3:Y:S04]  /*e120*/  LDL R157, [R1+0x38] ;  /* 0x00003800019d7983 */ /* 0x000ee80000100800 */
[----:B------:R1:W5:Y:S04]  /*e130*/  LDL R156, [R1+0x88] ;  /* 0x00008800019c7983 */ /* 0x0003680000100800 */
[----:B------:R1:W5:Y:S04]  /*e140*/  LDL R155, [R1+0x7c] ;  /* 0x00007c00019b7983 */ /* 0x0003680000100800 */
[----:B------:R1:W5:Y:S04]  /*e150*/  LDL R154, [R1+0x84] ;  /* 0x00008400019a7983 */ /* 0x0003680000100800 */
[----:B------:R1:W5:Y:S04]  /*e160*/  LDL R153, [R1+0x78] ;  /* 0x0000780001997983 */ /* 0x0003680000100800 */
        /* <DEDUP_REMOVED lines=10> */
[----:B------:R-:W-:Y:S01]  /*e210*/  IMAD R5, R0, c[0x0][0x438], RZ ;  /* 0x00010e0000057a24 */ /* 0x000fe200078e02ff */
[----:B--2---:R-:W-:Y:S01]  /*e220*/  SHF.R.S32.HI R0, RZ, 0x1f, R12 ;  /* 0x0000001fff007819 */ /* 0x004fe2000001140c */
[C---:B------:R-:W-:Y:S01]  /*e230*/  IMAD R4, R6.reuse, c[0x0][0x4d4], R4 ;  /* 0x0001350006047a24 */ /* 0x040fe200078e0204 */
[----:B------:R-:W-:Y:S01]  /*e240*/  SHF.R.S32.HI R11, RZ, 0x1f, R18 ;  /* 0x0000001fff0b7819 */ /* 0x000fe20000011412 */
[----:B------:R-:W-:Y:S02]  /*e250*/  IMAD R8, R6, c[0x0][0x43c], R5 ;  /* 0x00010f0006087a24 */ /* 0x000fe400078e0205 */
[----:B---3--:R-:W-:Y:S02]  /*e260*/  IMAD.IADD R7, R7, 0x1, R20 ;  /* 0x0000000107077824 */ /* 0x008fe400078e0214 */
[----:B------:R-:W-:-:S02]  /*e270*/  IMAD.IADD R3, R3, 0x1, R4 ;  /* 0x0000000103037824 */ /* 0x000fc400078e0204 */
[----:B------:R-:W-:-:S04]  /*e280*/  @P1 IMAD.HI.U32 R10, R7, c[0x0][0x4ec], RZ ;  /* 0x00013b00070a1a27 */ /* 0x000fc800078e00ff */
[----:B------:R-:W-:Y:S02]  /*e290*/  IMAD R9, R0, c[0x0][0x4d8], RZ ;  /* 0x0001360000097a24 */ /* 0x000fe400078e02ff */
[----:B------:R-:W-:-:S04]  /*e2a0*/  IMAD.WIDE.U32 R4, R6, c[0x0][0x438], RZ ;  /* 0x00010e0006047a25 */ /* 0x000fc800078e00ff */
[----:B------:R-:W-:Y:S01]  /*e2b0*/  IMAD.MOV.U32 R6, RZ, RZ, R7 ;  /* 0x000000ffff067224 */ /* 0x000fe200078e0007 */
[----:B------:R-:W-:Y:S01]  /*e2c0*/  @P1 SHF.R.U32.HI R6, RZ, c[0x0][0x4f0], R10 ;  /* 0x00013c00ff061a19 */ /* 0x000fe2000001160a */
[C---:B------:R-:W-:Y:S02]  /*e2d0*/  IMAD R9, R12.reuse, c[0x0][0x4dc], R9 ;  /* 0x000137000c097a24 */ /* 0x040fe400078e0209 */
[----:B------:R-:W-:-:S04]  /*e2e0*/  IMAD.WIDE.U32 R2, R12, c[0x0][0x4d8], R2 ;  /* 0x000136000c027a25 */ /* 0x000fc800078e0002 */
[----:B------:R-:W-:Y:S02]  /*e2f0*/  IMAD.IADD R5, R5, 0x1, R8 ;  /* 0x0000000105057824 */ /* 0x000fe400078e0208 */
[----:B------:R-:W-:Y:S02]  /*e300*/  IMAD R0, R0, c[0x0][0x440], RZ ;  /* 0x0001100000007a24 */ /* 0x000fe400078e02ff */
[----:B------:R-:W-:Y:S02]  /*e310*/  IMAD.IADD R3, R3, 0x1, R9 ;  /* 0x0000000103037824 */ /* 0x000fe400078e0209 */
[----:B------:R-:W-:Y:S02]  /*e320*/  IMAD.MOV R10, RZ, RZ, -R6 ;  /* 0x000000ffff0a7224 */ /* 0x000fe400078e0a06 */
[C---:B------:R-:W-:Y:S02]  /*e330*/  IMAD R15, R12.reuse, c[0x0][0x444], R0 ;  /* 0x000111000c0f7a24 */ /* 0x040fe400078e0200 */
[----:B------:R-:W-:-:S04]  /*e340*/  IMAD.WIDE.U32 R8, R12, c[0x0][0x440], R4 ;  /* 0x000110000c087a25 */ /* 0x000fc800078e0004 */
[----:B------:R-:W-:Y:S02]  /*e350*/  IMAD R12, R11, c[0x0][0x4e0], RZ ;  /* 0x000138000b0c7a24 */ /* 0x000fe400078e02ff */
[----:B------:R-:W-:Y:S02]  /*e360*/  IMAD R10, R10, c[0x0][0x4e8], R7 ;  /* 0x00013a000a0a7a24 */ /* 0x000fe400078e0207 */
[C---:B------:R-:W-:Y:S01]  /*e370*/  IMAD.WIDE.U32 R4, R18.reuse, c[0x0][0x4e0], R2 ;  /* 0x0001380012047a25 */ /* 0x040fe200078e0002 */
[----:B------:R-:W-:Y:S02]  /*e380*/  SHF.R.S32.HI R13, RZ, 0x1f, R6 ;  /* 0x0000001fff0d7819 */ /* 0x000fe40000011406 */
[----:B------:R-:W-:Y:S01]  /*e390*/  SHF.R.S32.HI R14, RZ, 0x1f, R10 ;  /* 0x0000001fff0e7819 */ /* 0x000fe2000001140a */
[----:B------:R-:W-:Y:S01]  /*e3a0*/  IMAD R12, R18, c[0x0][0x4e4], R12 ;  /* 0x00013900120c7a24 */ /* 0x000fe200078e020c */
[----:B------:R-:W-:Y:S01]  /*e3b0*/  IADD3 R4, P0, R6, R4, RZ ;  /* 0x0000000406047210 */ /* 0x000fe20007f1e0ff */
[----:B------:R-:W-:-:S03]  /*e3c0*/  @P1 IMAD.HI.U32 R2, R7, c[0x0][0x4ec], RZ ;  /* 0x00013b0007021a27 */ /* 0x000fc600078e00ff */
[----:B------:R-:W-:Y:S01]  /*e3d0*/  IADD3.X R5, R13, R5, R12, P0, !PT ;  /* 0x000000050d057210 */ /* 0x000fe200007fe40c */
[----:B------:R-:W-:Y:S01]  /*e3e0*/  IMAD.MOV.U32 R0, RZ, RZ, R7 ;  /* 0x000000ffff007224 */ /* 0x000fe200078e0007 */
[----:B------:R-:W-:Y:S01]  /*e3f0*/  @P1 SHF.R.U32.HI R0, RZ, c[0x0][0x4f0], R2 ;  /* 0x00013c00ff001a19 */ /* 0x000fe20000011602 */
[----:B------:R-:W-:Y:S02]  /*e400*/  IMAD R6, R14, c[0x0][0x4c8], RZ ;  /* 0x000132000e067a24 */ /* 0x000fe400078e02ff */
[----:B------:R-:W-:Y:S02]  /*e410*/  IMAD.IADD R3, R9, 0x1, R15 ;  /* 0x0000000109037824 */ /* 0x000fe400078e020f */
[----:B------:R-:W-:Y:S02]  /*e420*/  IMAD R11, R11, c[0x0][0x448], RZ ;  /* 0x000112000b0b7a24 */ /* 0x000fe400078e02ff */
[----:B------:R-:W-:Y:S02]  /*e430*/  IMAD.MOV.U32 R2, RZ, RZ, R8 ;  /* 0x000000ffff027224 */ /* 0x000fe400078e0008 */
[----:B------:R-:W-:-:S02]  /*e440*/  IMAD R6, R10, c[0x0][0x4cc], R6 ;  /* 0x000133000a067a24 */ /* 0x000fc400078e0206 */
[----:B------:R-:W-:Y:S01]  /*e450*/  IMAD.WIDE.U32 R4, R10, c[0x0][0x4c8], R4 ;  /* 0x000132000a047a25 */ /* 0x000fe200078e0004 */
[----:B------:R-:W-:-:S03]  /*e460*/  SHF.R.S32.HI R10, RZ, 0x1f, R0 ;  /* 0x0000001fff0a7819 */ /* 0x000fc60000011400 */
[C---:B------:R-:W-:Y:S02]  /*e470*/  IMAD R11, R18.reuse, c[0x0][0x44c], R11 ;  /* 0x00011300120b7a24 */ /* 0x040fe400078e020b */
[----:B------:R-:W-:Y:S01]  /*e480*/  IMAD.WIDE.U32 R2, R18, c[0x0][0x448], R2 ;  /* 0x0001120012027a25 */ /* 0x000fe200078e0002 */
[----:B-1----:R-:W-:Y:S02]  /*e490*/  SHF.R.S32.HI R18, RZ, 0x1f, R21 ;  /* 0x0000001fff127819 */ /* 0x002fe40000011415 */
[----:B------:R-:W-:Y:S01]  /*e4a0*/  LEA R8, P0, R4, c[0x0][0x4a8], 0x2 ;  /* 0x00012a0004087a11 */ /* 0x000fe200078010ff */
[----:B------:R-:W-:Y:S01]  /*e4b0*/  IMAD.IADD R5, R5, 0x1, R6 ;  /* 0x0000000105057824 */ /* 0x000fe200078e0206 */
[----:B------:R-:W-:Y:S01]  /*e4c0*/  LEA.HI R18, R18, R21, RZ, 0x5 ;  /* 0x0000001512127211 */ /* 0x000fe200078f28ff */
[----:B------:R-:W-:Y:S02]  /*e4d0*/  IMAD.MOV R9, RZ, RZ, -R0 ;  /* 0x000000ffff097224 */ /* 0x000fe400078e0a00 */
[----:B------:R-:W-:Y:S01]  /*e4e0*/  IMAD R6, R10, c[0x0][0x430], RZ ;  /* 0x00010c000a067a24 */ /* 0x000fe200078e02ff */
[----:B------:R-:W-:Y:S01]  /*e4f0*/  LEA.HI.X R5, R4, c[0x0][0x4ac], R5, 0x2, P0 ;  /* 0x00012b0004057a11 */ /* 0x000fe200000f1405 */
[----:B------:R-:W-:Y:S01]  /*e500*/  IMAD R9, R9, c[0x0][0x4e8], R7 ;  /* 0x00013a0009097a24 */ /* 0x000fe200078e0207 */
[----:B------:R-:W-:Y:S01]  /*e510*/  LOP3.LUT R18, R18, 0xffffffe0, RZ, 0xc0, !PT ;  /* 0xffffffe012127812 */ /* 0x000fe200078ec0ff */
[----:B------:R-:W-:-:S02]  /*e520*/  IMAD.IADD R3, R3, 0x1, R11 ;  /* 0x0000000103037824 */ /* 0x000fc400078e020b */
[C---:B------:R-:W-:Y:S01]  /*e530*/  IMAD R10, R0.reuse, c[0x0][0x434], R6 ;  /* 0x00010d00000a7a24 */ /* 0x040fe200078e0206 */
[----:B------:R-:W-:Y:S01]  /*e540*/  SHFL.IDX PT, R7, R5, RZ, 0x1c1f ;  /* 0x001c1fff05077589 */ /* 0x000fe200000e0000 */
[----:B------:R-:W-:-:S03]  /*e550*/  IMAD.WIDE.U32 R2, R0, c[0x0][0x430], R2 ;  /* 0x00010c0000027a25 */ /* 0x000fc600078e0002 */
[----:B------:R-:W1:Y:S01]  /*e560*/  SHFL.IDX PT, R6, R8, RZ, 0x1c1f ;  /* 0x001c1fff08067589 */ /* 0x000e6200000e0000 */
[----:B------:R-:W-:-:S03]  /*e570*/  IMAD.IADD R18, R21, 0x1, -R18 ;  /* 0x0000000115127824 */ /* 0x000fc600078e0a12 */
[----:B------:R2:W-:Y:S01]  /*e580*/  SHFL.IDX PT, R4, R8, 0x1, 0x1c1f ;  /* 0x003c1f0008047f89 */ /* 0x0005e200000e0000 */
[----:B------:R-:W-:-:S03]  /*e590*/  IMAD.IADD R0, R19, 0x1, R20 ;  /* 0x0000000113007824 */ /* 0x000fc600078e0214 */
[----:B------:R-:W3:Y:S01]  /*e5a0*/  SHFL.IDX PT, R5, R5, 0x1, 0x1c1f ;  /* 0x003c1f0005057f89 */ /* 0x000ee200000e0000 */
[----:B------:R-:W-:Y:S01]  /*e5b0*/  IMAD.IADD R3, R3, 0x1, R10 ;  /* 0x0000000103037824 */ /* 0x000fe200078e020a */
[----:B------:R-:W-:-:S04]  /*e5c0*/  LOP3.LUT P3, RZ, R18, 0x3, RZ, 0xc0, !PT ;  /* 0x0000000312ff7812 */ /* 0x000fc8000786c0ff */
[----:B------:R-:W-:Y:S01]  /*e5d0*/  ISETP.GE.OR P4, PT, R0, UR4, P3 ;  /* 0x0000000400007c0c */ /* 0x000fe20009f86670 */
[----:B------:R-:W-:Y:S01]  /*e5e0*/  IMAD.WIDE.U32 R2, R9, c[0x0][0x428], R2 ;  /* 0x00010a0009027a25 */ /* 0x000fe200078e0002 */
[----:B--2---:R-:W-:-:S05]  /*e5f0*/  SHF.R.S32.HI R8, RZ, 0x1f, R9 ;  /* 0x0000001fff087819 */ /* 0x004fca0000011409 */
[----:B------:R-:W-:Y:S01]  /*e600*/  IMAD R10, R8, c[0x0][0x428], RZ ;  /* 0x00010a00080a7a24 */ /* 0x000fe200078e02ff */
[----:B------:R-:W-:-:S03]  /*e610*/  IADD3 R8, R0, 0x8, RZ ;  /* 0x0000000800087810 */ /* 0x000fc60007ffe0ff */
[----:B------:R-:W-:Y:S01]  /*e620*/  IMAD R10, R9, c[0x0][0x42c], R10 ;  /* 0x00010b00090a7a24 */ /* 0x000fe200078e020a */
[----:B------:R-:W-:Y:S02]  /*e630*/  ISETP.GE.OR P3, PT, R8, UR4, P3 ;  /* 0x0000000408007c0c */ /* 0x000fe40009f66670 */
[----:B------:R-:W-:Y:S01]  /*e640*/  ISETP.GE.AND P1, PT, R0, UR4, PT ;  /* 0x0000000400007c0c */ /* 0x000fe2000bf26270 */
[----:B------:R-:W-:Y:S01]  /*e650*/  IMAD.IADD R3, R3, 0x1, R10 ;  /* 0x0000000103037824 */ /* 0x000fe200078e020a */
[C---:B------:R-:W-:Y:S01]  /*e660*/  LEA R34, P2, R2.reuse, c[0x0][0x400], 0x2 ;  /* 0x0001000002227a11 */ /* 0x040fe200078410ff */
[----:B-1----:R1:W-:Y:S03]  /*e670*/  @!P4 ST.E [R6.64], R17 ;  /* 0x000000110600c985 */ /* 0x0023e6000c101906 */
[----:B------:R-:W-:Y:S02]  /*e680*/  LEA.HI.X R29, R2, c[0x0][0x404], R3, 0x2, P2 ;  /* 0x00010100021d7a11 */ /* 0x000fe400010f1403 */
[C---:B------:R-:W-:Y:S01]  /*e690*/  IADD3 R10, R157.reuse, 0x8, RZ ;  /* 0x000000089d0a7810 */ /* 0x040fe20007ffe0ff */
[----:B------:R-:W2:Y:S01]  /*e6a0*/  SHFL.IDX PT, R2, R34, RZ, 0x1c1f ;  /* 0x001c1fff22027589 */ /* 0x000ea200000e0000 */
[----:B------:R-:W-:-:S02]  /*e6b0*/  IADD3 R0, R157, 0x10, RZ ;  /* 0x000000109d007810 */ /* 0x000fc40007ffe0ff */
[C---:B------:R-:W-:Y:S01]  /*e6c0*/  IADD3 R11, R157.reuse, 0x18, RZ ;  /* 0x000000189d0b7810 */ /* 0x040fe20007ffe0ff */
[----:B---3--:R3:W-:Y:S01]  /*e6d0*/  @!P3 ST.E [R4.64], R16 ;  /* 0x000000100400b985 */ /* 0x0087e2000c101906 */
[C---:B------:R-:W-:Y:S02]  /*e6e0*/  IADD3 R12, R157.reuse, 0x20, RZ ;  /* 0x000000209d0c7810 */ /* 0x040fe40007ffe0ff */
[C---:B------:R-:W-:Y:S01]  /*e6f0*/  IADD3 R13, R157.reuse, 0x28, RZ ;  /* 0x000000289d0d7810 */ /* 0x040fe20007ffe0ff */
[----:B------:R4:W2:Y:S01]  /*e700*/  SHFL.IDX PT, R3, R29, RZ, 0x1c1f ;  /* 0x001c1fff1d037589 */ /* 0x0008a200000e0000 */
[C---:B------:R-:W-:Y:S02]  /*e710*/  IADD3 R14, R157.reuse, 0x30, RZ ;  /* 0x000000309d0e7810 */ /* 0x040fe40007ffe0ff */
[C---:B------:R-:W-:Y:S02]  /*e720*/  IADD3 R15, R157.reuse, 0x38, RZ ;  /* 0x000000389d0f7810 */ /* 0x040fe40007ffe0ff */
[----:B------:R-:W-:-:S02]  /*e730*/  IADD3 R18, R157, 0x48, RZ ;  /* 0x000000489d127810 */ /* 0x000fc40007ffe0ff */
[C---:B------:R-:W-:Y:S02]  /*e740*/  IADD3 R19, R157.reuse, 0x58, RZ ;  /* 0x000000589d137810 */ /* 0x040fe40007ffe0ff */
[C---:B------:R-:W-:Y:S02]  /*e750*/  IADD3 R20, R157.reuse, 0x60, RZ ;  /* 0x000000609d147810 */ /* 0x040fe40007ffe0ff */
[C---:B------:R-:W-:Y:S02]  /*e760*/  IADD3 R21, R157.reuse, 0x68, RZ ;  /* 0x000000689d157810 */ /* 0x040fe40007ffe0ff */
[C---:B-1----:R-:W-:Y:S02]  /*e770*/  IADD3 R17, R157.reuse, 0x50, RZ ;  /* 0x000000509d117810 */ /* 0x042fe40007ffe0ff */
[C---:B------:R-:W-:Y:S02]  /*e780*/  IADD3 R22, R157.reuse, 0x70, RZ ;  /* 0x000000709d167810 */ /* 0x040fe40007ffe0ff */
[----:B------:R-:W-:-:S02]  /*e790*/  IADD3 R23, R157, 0x78, RZ ;  /* 0x000000789d177810 */ /* 0x000fc40007ffe0ff */
[C---:B------:R-:W-:Y:S02]  /*e7a0*/  IADD3 R24, R157.reuse, 0x80, RZ ;  /* 0x000000809d187810 */ /* 0x040fe40007ffe0ff */
[C---:B------:R-:W-:Y:S02]  /*e7b0*/  IADD3 R26, R157.reuse, 0x88, RZ ;  /* 0x000000889d1a7810 */ /* 0x040fe40007ffe0ff */
[C---:B---3--:R-:W-:Y:S02]  /*e7c0*/  IADD3 R16, R157.reuse, 0x40, RZ ;  /* 0x000000409d107810 */ /* 0x048fe40007ffe0ff */
[C---:B------:R-:W-:Y:S02]  /*e7d0*/  IADD3 R25, R157.reuse, 0x90, RZ ;  /* 0x000000909d197810 */ /* 0x040fe40007ffe0ff */
[C---:B------:R-:W-:Y:S02]  /*e7e0*/  IADD3 R27, R157.reuse, 0x98, RZ ;  /* 0x000000989d1b7810 */ /* 0x040fe40007ffe0ff */
[----:B------:R-:W-:-:S02]  /*e7f0*/  IADD3 R28, R157, 0xa0, RZ ;  /* 0x000000a09d1c7810 */ /* 0x000fc40007ffe0ff */
[----:B------:R-:W-:Y:S02]  /*e800*/  ISETP.GE.AND P0, PT, R8, UR4, PT ;  /* 0x0000000408007c0c */ /* 0x000fe4000bf06270 */
        /* <DEDUP_REMOVED lines=97> */
[-C--:B--2---:R-:W-:Y:S02]  /*ee20*/  @!P2 LEA R4, P1, R27, R2.reuse, 0x2 ;  /* 0x000000021b04a211 */ /* 0x084fe400078210ff */
[----:B-----5:R-:W-:Y:S01]  /*ee30*/  ISETP.GE.AND P4, PT, R155, c[0x0][0x3c8], PT ;  /* 0x0000f2009b007a0c */ /* 0x020fe20003f86270 */
[----:B------:R1:W-:Y:S01]  /*ee40*/  @!P3 ST.E.64 [R6.64], R76 ;  /* 0x0000004c0600b985 */ /* 0x0003e2000c101b06 */
[----:B------:R-:W-:Y:S02]  /*ee50*/  @!P2 LEA.HI.X R5, R27, R3, R49, 0x2, P1 ;  /* 0x000000031b05a211 */ /* 0x000fe400008f1431 */
[----:B------:R-:W-:Y:S02]  /*ee60*/  ISETP.GE.AND P3, PT, R153, c[0x0][0x3c8], PT ;  /* 0x0000f20099007a0c */ /* 0x000fe40003f66270 */
[----:B------:R-:W-:Y:S01]  /*ee70*/  @!P5 LEA R8, P1, R28, R2, 0x2 ;  /* 0x000000021c08d211 */ /* 0x000fe200078210ff */
[----:B------:R2:W-:Y:S01]  /*ee80*/  @!P2 ST.E.64 [R4.64], R80 ;  /* 0x000000500400a985 */ /* 0x0005e2000c101b06 */
[----:B------:R-:W-:-:S02]  /*ee90*/  ISETP.GE.AND P2, PT, R143, c[0x0][0x3c8], PT ;  /* 0x0000f2008f007a0c */ /* 0x000fc40003f46270 */
        /* <DEDUP_REMOVED lines=11> */
.L_x_2086:
[----:B--2-4-:R-:W-:Y:S05]  /*ef50*/  BSYNC B0 ;  /* 0x0000000000007941 */ /* 0x014fea0003800000 */
.L_x_2085:
[----:B---3--:R1:W2:Y:S04]  /*ef60*/  SHFL.IDX PT, R3, R29, 0x1, 0x1c1f ;  /* 0x003c1f001d037f89 */ /* 0x0082a800000e0000 */
[----:B------:R1:W3:Y:S01]  /*ef70*/  SHFL.IDX PT, R2, R34, 0x1, 0x1c1f ;  /* 0x003c1f0022027f89 */ /* 0x0002e200000e0000 */
[----:B------:R-:W-:Y:S05]  /*ef80*/  @P0 BRA `(.L_x_2087) ;  /* 0x000008d000000947 */ /* 0x000fea0003800000 */
[----:B------:R-:W-:Y:S02]  /*ef90*/  ISETP.GE.AND P4, PT, R10, c[0x0][0x3c8], PT ;  /* 0x0000f2000a007a0c */ /* 0x000fe40003f86270 */
[----:B------:R-:W-:Y:S02]  /*efa0*/  ISETP.GE.AND P0, PT, R157, c[0x0][0x3c8], PT ;  /* 0x0000f2009d007a0c */ /* 0x000fe40003f06270 */
[----:B------:R-:W-:Y:S02]  /*efb0*/  ISETP.GE.AND P3, PT, R0, c[0x0][0x3c8], PT ;  /* 0x0000f20000007a0c */ /* 0x000fe40003f66270 */
[----:B------:R-:W-:-:S07]  /*efc0*/  ISETP.GE.AND P2, PT, R11, c[0x0][0x3c8], PT ;  /* 0x0000f2000b007a0c */ /* 0x000fce0003f46270 */
[CC--:B---3--:R-:W-:Y:S02]  /*efd0*/  @!P4 LEA R4, P1, R10.reuse, R2.reuse, 0x2 ;  /* 0x000000020a04c211 */ /* 0x0c8fe400078210ff */
        /* <DEDUP_REMOVED lines=8> */
[C---:B------:R-:W-:Y:S02]  /*f060*/  @!P2 LEA R10, P5, R11.reuse, R2, 0x2 ;  /* 0x000000020b0aa211 */ /* 0x040fe400078a10ff */
[----:B------:R-:W-:Y:S01]  /*f070*/  ISETP.GE.AND P4, PT, R14, c[0x0][0x3c8], PT ;  /* 0x0000f2000e007a0c */ /* 0x000fe20003f86270 */
[----:B------:R4:W-:Y:S01]  /*f080*/  @!P3 ST.E.64 [R8.64], R102 ;  /* 0x000000660800b985 */ /* 0x0009e2000c101b06 */
[----:B------:R-:W-:Y:S02]  /*f090*/  @!P2 LEA.HI.X R11, R11, R3, R32, 0x2, P5 ;  /* 0x000000030b0ba211 */ /* 0x000fe400028f1420 */
        /* <DEDUP_REMOVED lines=8> */
[----:B----4-:R-:W-:Y:S02]  /*f120*/  @!P4 LEA R8, P5, R14, R2, 0x2 ;  /* 0x000000020e08c211 */ /* 0x010fe400078a10ff */
        /* <DEDUP_REMOVED lines=15> */
[----:B------:R-:W-:-:S04]  /*f220*/  @!P4 LEA R10, P5, R19, R2, 0x2 ;  /* 0x00000002130ac211 */ /* 0x000fc800078a10ff */
[----:B------:R-:W-:Y:S02]  /*f230*/  @!P4 LEA.HI.X R11, R19, R3, R41, 0x2, P5 ;  /* 0x00000003130bc211 */ /* 0x000fe400028f1429 */
[----:B--2---:R-:W-:-:S04]  /*f240*/  @!P1 LEA R4, P3, R18, R2, 0x2 ;  /* 0x0000000212049211 */ /* 0x004fc800078610ff */
[----:B------:R-:W-:Y:S02]  /*f250*/  @!P1 LEA.HI.X R5, R18, R3, R40, 0x2, P3 ;  /* 0x0000000312059211 */ /* 0x000fe400018f1428 */
[----:B------:R-:W-:-:S03]  /*f260*/  ISETP.GE.AND P3, PT, R20, c[0x0][0x3c8], PT ;  /* 0x0000f20014007a0c */ /* 0x000fc60003f66270 */
[----:B------:R2:W-:Y:S01]  /*f270*/  @!P1 ST.E.64 [R4.64], R130 ;  /* 0x0000008204009985 */ /* 0x0005e2000c101b06 */
[----:B------:R-:W-:-:S03]  /*f280*/  ISETP.GE.AND P1, PT, R22, c[0x0][0x3c8], PT ;  /* 0x0000f20016007a0c */ /* 0x000fc60003f26270 */
[----:B------:R4:W-:Y:S01]  /*f290*/  @!P0 ST.E.64 [R8.64], R134 ;  /* 0x0000008608008985 */ /* 0x0009e2000c101b06 */
[----:B------:R-:W-:-:S03]  /*f2a0*/  ISETP.GE.AND P0, PT, R23, c[0x0][0x3c8], PT ;  /* 0x0000f20017007a0c */ /* 0x000fc60003f06270 */
[----:B------:R-:W-:Y:S01]  /*f2b0*/  @!P4 ST.E.64 [R10.64], R138 ;  /* 0x0000008a0a00c985 */ /* 0x000fe2000c101b06 */
[----:B------:R-:W-:Y:S02]  /*f2c0*/  ISETP.GE.AND P4, PT, R24, c[0x0][0x3c8], PT ;  /* 0x0000f20018007a0c */ /* 0x000fe40003f86270 */
[----:B---3--:R-:W-:-:S04]  /*f2d0*/  @!P3 LEA R6, P5, R20, R2, 0x2 ;  /* 0x000000021406b211 */ /* 0x008fc800078a10ff */
[----:B------:R-:W-:-:S05]  /*f2e0*/  @!P3 LEA.HI.X R7, R20, R3, R42, 0x2, P5 ;  /* 0x000000031407b211 */ /* 0x000fca00028f142a */
[----:B------:R-:W-:Y:S01]  /*f2f0*/  @!P3 ST.E.64 [R6.64], R54 ;  /* 0x000000360600b985 */ /* 0x000fe2000c101b06 */
[----:B------:R-:W-:Y:S02]  /*f300*/  ISETP.GE.AND P3, PT, R26, c[0x0][0x3c8], PT ;  /* 0x0000f2001a007a0c */ /* 0x000fe40003f66270 */
[----:B--2---:R-:W-:-:S04]  /*f310*/  @!P2 LEA R4, P5, R21, R2, 0x2 ;  /* 0x000000021504a211 */ /* 0x004fc800078a10ff */
[----:B------:R-:W-:Y:S02]  /*f320*/  @!P2 LEA.HI.X R5, R21, R3, R43, 0x2, P5 ;  /* 0x000000031505a211 */ /* 0x000fe400028f142b */
[----:B----4-:R-:W-:-:S03]  /*f330*/  @!P1 LEA R8, P5, R22, R2, 0x2 ;  /* 0x0000000216089211 */ /* 0x010fc600078a10ff */
[----:B------:R2:W-:Y:S01]  /*f340*/  @!P2 ST.E.64 [R4.64], R58 ;  /* 0x0000003a0400a985 */ /* 0x0005e2000c101b06 */
[----:B------:R-:W-:Y:S02]  /*f350*/  @!P1 LEA.HI.X R9, R22, R3, R44, 0x2, P5 ;  /* 0x0000000316099211 */ /* 0x000fe400028f142c */
[----:B------:R-:W-:-:S03]  /*f360*/  ISETP.GE.AND P2, PT, R25, c[0x0][0x3c8], PT ;  /* 0x0000f20019007a0c */ /* 0x000fc60003f46270 */
[----:B------:R-:W-:Y:S01]  /*f370*/  @!P1 ST.E.64 [R8.64], R62 ;  /* 0x0000003e08009985 */ /* 0x000fe2000c101b06 */
[----:B------:R-:W-:Y:S02]  /*f380*/  ISETP.GE.AND P1, PT, R27, c[0x0][0x3c8], PT ;  /* 0x0000f2001b007a0c */ /* 0x000fe40003f26270 */
[----:B--2---:R-:W-:-:S04]  /*f390*/  @!P0 LEA R4, P5, R23, R2, 0x2 ;  /* 0x0000000217048211 */ /* 0x004fc800078a10ff */
[----:B------:R-:W-:Y:S02]  /*f3a0*/  @!P0 LEA.HI.X R5, R23, R3, R45, 0x2, P5 ;  /* 0x0000000317058211 */ /* 0x000fe400028f142d */
[----:B------:R-:W-:-:S03]  /*f3b0*/  @!P4 LEA R6, P5, R24, R2, 0x2 ;  /* 0x000000021806c211 */ /* 0x000fc600078a10ff */
[----:B------:R2:W-:Y:S01]  /*f3c0*/  @!P0 ST.E.64 [R4.64], R66 ;  /* 0x0000004204008985 */ /* 0x0005e2000c101b06 */
[----:B------:R-:W-:Y:S02]  /*f3d0*/  @!P4 LEA.HI.X R7, R24, R3, R46, 0x2, P5 ;  /* 0x000000031807c211 */ /* 0x000fe400028f142e */
[----:B------:R-:W-:-:S03]  /*f3e0*/  @!P2 LEA R12, P5, R25, R2, 0x2 ;  /* 0x00000002190ca211 */ /* 0x000fc600078a10ff */
[----:B------:R3:W-:Y:S01]  /*f3f0*/  @!P4 ST.E.64 [R6.64], R70 ;  /* 0x000000460600c985 */ /* 0x0007e2000c101b06 */
[----:B-----5:R-:W-:Y:S02]  /*f400*/  ISETP.GE.AND P4, PT, R155, c[0x0][0x3c8], PT ;  /* 0x0000f2009b007a0c */ /* 0x020fe40003f86270 */
        /* <DEDUP_REMOVED lines=8> */
[----:B------:R4:W-:Y:S04]  /*f490*/  @!P2 ST.E.64 [R12.64], R78 ;  /* 0x0000004e0c00a985 */ /* 0x0009e8000c101b06 */
[----:B------:R4:W-:Y:S02]  /*f4a0*/  @!P1 ST.E.64 [R10.64], R82 ;  /* 0x000000520a009985 */ /* 0x0009e4000c101b06 */
[----:B------:R-:W-:-:S04]  /*f4b0*/  @!P0 LEA R8, P5, R28, R2, 0x2 ;  /* 0x000000021c088211 */ /* 0x000fc800078a10ff */
[----:B------:R-:W-:Y:S02]  /*f4c0*/  @!P0 LEA.HI.X R9, R28, R3, R50, 0x2, P5 ;  /* 0x000000031c098211 */ /* 0x000fe400028f1432 */
[----:B---3--:R-:W-:-:S03]  /*f4d0*/  @!P4 LEA R6, P5, R155, R2, 0x2 ;  /* 0x000000029b06c211 */ /* 0x008fc600078a10ff */
[----:B------:R4:W-:Y:S01]  /*f4e0*/  @!P0 ST.E.64 [R8.64], R86 ;  /* 0x0000005608008985 */ /* 0x0009e2000c101b06 */
[----:B------:R-:W-:Y:S02]  /*f4f0*/  @!P4 LEA.HI.X R7, R155, R3, R156, 0x2, P5 ;  /* 0x000000039b07c211 */ /* 0x000fe400028f149c */
[----:B------:R-:W-:-:S03]  /*f500*/  ISETP.GE.AND P0, PT, R143, c[0x0][0x3c8], PT ;  /* 0x0000f2008f007a0c */ /* 0x000fc60003f06270 */
[----:B------:R4:W-:Y:S01]  /*f510*/  @!P4 ST.E.64 [R6.64], R90 ;  /* 0x0000005a0600c985 */ /* 0x0009e2000c101b06 */
[----:B--2---:R-:W-:-:S04]  /*f520*/  @!P3 LEA R4, P2, R153, R2, 0x2 ;  /* 0x000000029904b211 */ /* 0x004fc800078410ff */
[----:B------:R-:W-:-:S05]  /*f530*/  @!P3 LEA.HI.X R5, R153, R3, R154, 0x2, P2 ;  /* 0x000000039905b211 */ /* 0x000fca00010f149a */
[----:B------:R4:W-:Y:S01]  /*f540*/  @!P3 ST.E.64 [R4.64], R94 ;  /* 0x0000005e0400b985 */ /* 0x0009e2000c101b06 */
[----:B------:R-:W-:Y:S05]  /*f550*/  @P0 BRA `(.L_x_2087) ;  /* 0x0000030000000947 */ /* 0x000fea0003800000 */
[----:B------:R-:W-:-:S04]  /*f560*/  LEA R2, P0, R143, R2, 0x2 ;  /* 0x000000028f027211 */ /* 0x000fc800078010ff */
[----:B------:R-:W-:-:S05]  /*f570*/  LEA.HI.X R3, R143, R3, R152, 0x2, P0 ;  /* 0x000000038f037211 */ /* 0x000fca00000f1498 */
[----:B------:R2:W-:Y:S01]  /*f580*/  ST.E.64 [R2.64], R98 ;  /* 0x0000006202007985 */ /* 0x0005e2000c101b06 */
[----:B------:R-:W-:Y:S05]  /*f590*/  BRA `(.L_x_2087) ;  /* 0x000002c000007947 */ /* 0x000fea0003800000 */
.L_x_2083:
[----:B------:R-:W1:Y:S02]  /*f5a0*/  S2R R4, SR_TID.X ;  /* 0x0000000000047919 */ /* 0x000e640000002100 */
[----:B-1----:R-:W-:-:S13]  /*f5b0*/  ISETP.GT.AND P0, PT, R4, 0x7f, PT ;  /* 0x0000007f0400780c */ /* 0x002fda0003f04270 */
        /* <DEDUP_REMOVED lines=24> */
[----:B------:R-:W-:-:S05]  /*f740*/  IMAD.WIDE.U32 R2, R9, c[0x0][0x4d8], R2 ;  /* 0x0001360009027a25 */ /* 0x000fca00078e0002 */
[----:B------:R-:W-:Y:S01]  /*f750*/  IADD3 R3, R3, R6, RZ ;  /* 0x0000000603037210 */ /* 0x000fe20007ffe0ff */
[----:B------:R-:W-:Y:S02]  /*f760*/  IMAD R6, R4, c[0x0][0x4e0], RZ ;  /* 0x0001380004067a24 */ /* 0x000fe400078e02ff */
[----:B------:R-:W-:Y:S01]  /*f770*/  IMAD R4, R5, c[0x0][0x4e8], R7 ;  /* 0x00013a0005047a24 */ /* 0x000fe200078e0207 */
[----:B------:R-:W-:Y:S01]  /*f780*/  SHF.R.S32.HI R7, RZ, 0x1f, R0 ;  /* 0x0000001fff077819 */ /* 0x000fe20000011400 */
[----:B------:R-:W-:-:S03]  /*f790*/  IMAD.WIDE.U32 R2, R8, c[0x0][0x4e0], R2 ;  /* 0x0001380008027a25 */ /* 0x000fc600078e0002 */
[----:B------:R-:W-:Y:S01]  /*f7a0*/  SHF.R.S32.HI R5, RZ, 0x1f, R4 ;  /* 0x0000001fff057819 */ /* 0x000fe20000011404 */
[----:B------:R-:W-:Y:S01]  /*f7b0*/  IMAD R6, R8, c[0x0][0x4e4], R6 ;  /* 0x0001390008067a24 */ /* 0x000fe200078e0206 */
        /* <DEDUP_REMOVED lines=9> */
[----:B------:R1:W-:Y:S02]  /*f850*/  STG.E [R4.64], R0 ;  /* 0x0000000004007986 */ /* 0x0003e4000c101906 */
.L_x_2087:
[----:B------:R-:W-:Y:S05]  /*f860*/  BSYNC B1 ;  /* 0x0000000000017941 */ /* 0x000fea0003800000 */
.L_x_2082:
[----:B-1--4-:R-:W4:Y:S02]  /*f870*/  LDL R0, [R1+0x90] ;  /* 0x0000900001007983 */ /* 0x012f240000100800 */
[----:B----4-:R-:W-:-:S13]  /*f880*/  ISETP.NE.AND P0, PT, R0, RZ, PT ;  /* 0x000000ff0000720c */ /* 0x010fda0003f05270 */
[----:B------:R-:W-:Y:S01]  /*f890*/  @P0 WARPSYNC 0xffffffff ;  /* 0xffffffff00000948 */ /* 0x000fe20003800000 */
[----:B------:R-:W-:Y:S06]  /*f8a0*/  @P0 BAR.SYNC.DEFER_BLOCKING 0x5, 0x100 ;  /* 0x0144000000000b1d */ /* 0x000fec0000010000 */
[----:B------:R-:W1:Y:S04]  /*f8b0*/  @P0 LDS R0, [0x24100] ;  /* 0x02410000ff000984 */ /* 0x000e680000000800 */
[----:B-1----:R1:W-:Y:S04]  /*f8c0*/  @P0 STL [R1+0x70], R0 ;  /* 0x0000700001000387 */ /* 0x0023e80000100800 */
[----:B------:R-:W-:Y:S06]  /*f8d0*/  @P0 BAR.ARV 0x4, 0x100 ;  /* 0x0104000000000b1d */ /* 0x000fec0000002000 */
[----:B------:R-:W-:Y:S05]  /*f8e0*/  @P0 BRA `(.L_x_2088) ;  /* 0x0000007000000947 */ /* 0x000fea0003800000 */
[----:B------:R-:W-:Y:S05]  /*f8f0*/  BRA.DIV ~URZ, `(.L_x_2089) ;  /* 0x000002227f007947 */ /* 0x000fea000b800000 */
[----:B-1----:R1:W4:Y:S02]  /*f900*/  SHFL.IDX PT, R0, R51, RZ, 0x1f ;  /* 0x00001fff33007589 */ /* 0x00232400000e0000 */
.L_x_2094:
[----:B------:R-:W-:Y:S01]  /*f910*/  WARPSYNC 0xffffffff ;  /* 0xffffffff00007948 */ /* 0x000fe20003800000 */
[----:B------:R-:W-:Y:S06]  /*f920*/  BAR.SYNC.DEFER_BLOCKING 0x4, 0x100 ;  /* 0x0104000000007b1d */ /* 0x000fec0000010000 */
[----:B----4-:R4:W-:Y:S04]  /*f930*/  STL [R1+0x70], R0 ;  /* 0x0000700001007387 */ /* 0x0109e80000100800 */
[----:B------:R4:W-:Y:S04]  /*f940*/  @!P6 STS [0x24100], R51 ;  /* 0x02410033ff00e388 */ /* 0x0009e80000000800 */
[----:B------:R-:W-:Y:S06]  /*f950*/  BAR.ARV 0x5, 0x100 ;  /* 0x0144000000007b1d */ /* 0x000fec0000002000 */
.L_x_2088:
[----:B-1--4-:R-:W4:Y:S02]  /*f960*/  LDL R0, [R1+0x70] ;  /* 0x0000700001007983 */ /* 0x012f240000100800 */
[----:B----4-:R-:W-:-:S13]  /*f970*/  ISETP.GE.AND P0, PT, R0, c[0x0][0x538], PT ;  /* 0x00014e0000007a0c */ /* 0x010fda0003f06270 */
[----:B--23-5:R-:W-:Y:S01]  /*f980*/  @P0 CALL.REL.NOINC `(.L_x_2090) ;  /* 0x0000001000000944 */ /* 0x02cfe20003c00000 */
[----:B------:R-:W-:Y:S05]  /*f990*/  BRA `(.L_x_2091) ;  /* 0xffff0d6000007947 */ /* 0x000fea000383ffff */
.L_x_2090:
[----:B------:R-:W-:Y:S05]  /*f9a0*/  EXIT ;  /* 0x000000000000794d */ /* 0x000fea0003800000 */
.L_x_2078:
[----:B------:R1:W5:Y:S01]  /*f9b0*/  LDL R2, [R1+0x8] ;  /* 0x0000080001027983 */ /* 0x0003620000100800 */
[----:B------:R-:W-:Y:S02]  /*f9c0*/  MOV R5, 0x2 ;  /* 0x0000000200057802 */ /* 0x000fe40000000f00 */
[----:B------:R-:W-:Y:S02]  /*f9d0*/  MOV R3, 0xf9f0 ;  /* 0x0000f9f000037802 */ /* 0x000fe40000000f00 */
[----:B-1---5:R-:W-:Y:S05]  /*f9e0*/  CALL.REL.NOINC `($__internal_42_$__cuda_sm70_shflsync_bfly_p) ;  /* 0x0000017000007944 */ /* 0x022fea0003c00000 */
[----:B------:R-:W-:Y:S01]  /*f9f0*/  MOV R0, R5 ;  /* 0x0000000500007202 */ /* 0x000fe20000000f00 */
[----:B------:R-:W-:Y:S05]  /*fa00*/  BRA `(.L_x_2092) ;  /* 0xffffdc7000007947 */ /* 0x000fea000383ffff */
.L_x_2079:
[----:B------:R-:W-:Y:S01]  /*fa10*/  IMAD.MOV.U32 R2, RZ, RZ, R0 ;  /* 0x000000ffff027224 */ /* 0x000fe200078e0000 */
[----:B------:R-:W-:Y:S02]  /*fa20*/  MOV R5, 0x1 ;  /* 0x0000000100057802 */ /* 0x000fe40000000f00 */
[----:B------:R-:W-:Y:S02]  /*fa30*/  MOV R3, 0xfa50 ;  /* 0x0000fa5000037802 */ /* 0x000fe40000000f00 */
[----:B------:R-:W-:Y:S05]  /*fa40*/  CALL.REL.NOINC `($__internal_42_$__cuda_sm70_shflsync_bfly_p) ;  /* 0x0000011000007944 */ /* 0x000fea0003c00000 */
[----:B------:R1:W5:Y:S01]  /*fa50*/  LDL R2, [R1+0xc] ;  /* 0x00000c0001027983 */ /* 0x0003620000100800 */
[----:B------:R-:W-:Y:S01]  /*fa60*/  FADD.FTZ R0, R0, R5 ;  /* 0x0000000500007221 */ /* 0x000fe20000010000 */
[----:B------:R-:W-:Y:S02]  /*fa70*/  MOV R5, 0x2 ;  /* 0x0000000200057802 */ /* 0x000fe40000000f00 */
[----:B------:R-:W-:-:S02]  /*fa80*/  MOV R3, 0xfaa0 ;  /* 0x0000faa000037802 */ /* 0x000fc40000000f00 */
[----:B-1---5:R-:W-:Y:S05]  /*fa90*/  CALL.REL.NOINC `($__internal_42_$__cuda_sm70_shflsync_bfly_p) ;  /* 0x000000c000007944 */ /* 0x022fea0003c00000 */
[----:B------:R-:W2:Y:S01]  /*faa0*/  LDL.LU R2, [R1+0xc] ;  /* 0x00000c0001027983 */ /* 0x000ea20000300800 */
[----:B------:R-:W-:Y:S01]  /*fab0*/  MOV R3, 0xfb00 ;  /* 0x0000fb0000037802 */ /* 0x000fe20000000f00 */
[----:B--2---:R-:W-:Y:S01]  /*fac0*/  FADD.FTZ R4, R2, R5 ;  /* 0x0000000502047221 */ /* 0x004fe20000010000 */
[----:B------:R-:W-:-:S04]  /*fad0*/  MOV R5, 0x1 ;  /* 0x0000000100057802 */ /* 0x000fc80000000f00 */
[----:B------:R-:W-:Y:S02]  /*fae0*/  MOV R2, R4 ;  /* 0x0000000400027202 */ /* 0x000fe40000000f00 */
[----:B------:R-:W-:Y:S05]  /*faf0*/  CALL.REL.NOINC `($__internal_42_$__cuda_sm70_shflsync_bfly_p) ;  /* 0x0000006000007944 */ /* 0x000fea0003c00000 */
[----:B------:R-:W-:Y:S01]  /*fb00*/  MOV R3, R5 ;  /* 0x0000000500037202 */ /* 0x000fe20000000f00 */
[----:B------:R-:W-:Y:S05]  /*fb10*/  BRA `(.L_x_2093) ;  /* 0xffffdbf000007947 */ /* 0x000fea000383ffff */
.L_x_2089:
[----:B-1----:R-:W-:Y:S02]  /*fb20*/  MOV R0, R51 ;  /* 0x0000003300007202 */ /* 0x002fe40000000f00 */
[----:B--23--:R-:W-:Y:S02]  /*fb30*/  MOV R2, 0xfb50 ;  /* 0x0000fb5000027802 */ /* 0x00cfe40000000f00 */
[----:B-----5:R-:W-:Y:S05]  /*fb40*/  CALL.REL.NOINC `($__internal_43_$__cuda_sm70_shflsync_idx_p) ;  /* 0x0000006000007944 */ /* 0x020fea0003c00000 */
[----:B-12---:R-:W-:Y:S05]  /*fb50*/  BRA `(.L_x_2094) ;  /* 0xfffffdb000007947 */ /* 0x006fea000383ffff */
        .weak           $__internal_42_$__cuda_sm70_shflsync_bfly_p
        .type           $__internal_42_$__cuda_sm70_shflsync_bfly_p,@function
        .size           $__internal_42_$__cuda_sm70_shflsync_bfly_p,($__internal_43_$__cuda_sm70_shflsync_idx_p - $__internal_42_$__cuda_sm70_shflsync_bfly_p)
$__internal_42_$__cuda_sm70_shflsync_bfly_p:
[----:B------:R-:W-:Y:S04]  /*fb60*/  WARPSYNC R6 ;  /* 0x0000000600007348 */ /* 0x000fe80003800000 */
[----:B------:R1:W2:Y:S02]  /*fb70*/  SHFL.BFLY PT, R5, R2, R5, R7 ;  /* 0x0c00000502057389 */ /* 0x0002a400000e0007 */
[----:B-1----:R-:W-:Y:S02]  /*fb80*/  MOV R2, R3 ;  /* 0x0000000300027202 */ /* 0x002fe40000000f00 */
[----:B------:R-:W-:-:S04]  /*fb90*/  MOV R3, 0x0 ;  /* 0x0000000000037802 */ /* 0x000fc80000000f00 */
[----:B--2---:R-:W-:Y:S05]  /*fba0*/  RET.REL.NODEC R2 `(_ZN7cutlass13device_kernelIN5flash19enable_sm80_to_sm89INS1_16FlashAttnFwdSm80INS1_25CollectiveMainloopFwdSm80ILi8ELi2ELb1EN4cute5tupleIJNS5_1CILi128EEENS7_ILi96EEENS7_ILi192EEEEEELi192ENS_6half_tEfNS_4arch4Sm80ELb1ELb0ELb0ELb0ELb0ELb0ELb1ELb1EEENS1_21CollectiveEpilogueFwdINS6_IJS8_SA_S9_EEENS6_IJNS7_ILi1EEESI_SI_EEESC_SE_Li256ELb0ELb1ELb1ELb0EEENS1_30DynamicPersistentTileSchedulerILi256ELi256ELb1ELb1ELb0EEEEEEEEEvNT_6ParamsE) ;  /* 0xffff045002007950 */ /* 0x004fea0003c3ffff */
        .weak           $__internal_43_$__cuda_sm70_shflsync_idx_p
        .type           $__internal_43_$__cuda_sm70_shflsync_idx_p,@function
        .size           $__internal_43_$__cuda_sm70_shflsync_idx_p,(.L_x_2509 - $__internal_43_$__cuda_sm70_shflsync_idx_p)
$__internal_43_$__cuda_sm70_shflsync_idx_p:
[----:B------:R-:W-:Y:S01]  /*fbb0*/  MOV R3, 0x0 ;  /* 0x0000000000037802 */ /* 0x000fe20000000f00 */
[----:B------:R-:W-:Y:S04]  /*fbc0*/  WARPSYNC R140 ;  /* 0x0000008c00007348 */ /* 0x000fe80003800000 */
[----:B------:R1:W2:Y:S01]  /*fbd0*/  SHFL.IDX PT, R0, R0, R142, R141 ;  /* 0x0000008e00007389 */ /* 0x0002a200000e008d */
[----:B------:R-:W-:Y:S05]  /*fbe0*/  RET.REL.NODEC R2 `(_ZN7cutlass13device_kernelIN5flash19enable_sm80_to_sm89INS1_16FlashAttnFwdSm80INS1_25CollectiveMainloopFwdSm80ILi8ELi2ELb1EN4cute5tupleIJNS5_1CILi128EEENS7_ILi96EEENS7_ILi192EEEEEELi192ENS_6half_tEfNS_4arch4Sm80ELb1ELb0ELb0ELb0ELb0ELb0ELb1ELb1EEENS1_21CollectiveEpilogueFwdINS6_IJS8_SA_S9_EEENS6_IJNS7_ILi1EEESI_SI_EEESC_SE_Li256ELb0ELb1ELb1ELb0EEENS1_30DynamicPersistentTileSchedulerILi256ELi256ELb1ELb1ELb0EEEEEEEEEvNT_6ParamsE) ;  /* 0xffff041002007950 */ /* 0x000fea0003c3ffff */
.L_x_2095:
        /* <DEDUP_REMOVED lines=9> */
.L_x_2509:


//--------------------- .text._ZN7cutlass13device_kernelIN5flash19enable_sm80_to_sm89INS1_16FlashAttnFwdSm80INS1_25CollectiveMainloopFwdSm80ILi8ELi2ELb0EN4cute5tupleIJNS5_1CILi128EEENS7_ILi64EEENS7_ILi192EEEEEELi192ENS_6half_tEfNS_4arch4Sm80ELb1ELb0ELb0ELb1ELb0ELb0ELb1ELb1EEENS1_21CollectiveEpilogueFwdINS6_IJS8_SA_S9_EEENS6_IJNS7_ILi1EEESI_SI_EEESC_SE_Li256ELb1ELb1ELb1ELb0EEENS1_36VarlenDynamicPersistentTileSchedulerILi128ELi64ELi256ELi256ELb1ELb1ELb0ELb1ELb1ELb1EEEEEEEEEvNT_6ParamsE --------------------------
	.section	.text._ZN7cutlass13device_kernelIN5flash19enable_sm80_to_sm89INS1_16FlashAttnFwdSm80INS1_25CollectiveMainloopFwdSm80ILi8ELi2ELb0EN4cute5tupleIJNS5_1CILi128EEENS7_ILi64EEENS7_ILi192EEEEEELi192ENS_6half_tEfNS_4arch4Sm80ELb1ELb0ELb0ELb1ELb0ELb0ELb1ELb1EEENS1_21CollectiveEpilogueFwdINS6_IJS8_SA_S9_EEENS6_IJNS7_ILi1EEESI_SI_EEESC_SE_Li256ELb1ELb1ELb1ELb0EEENS1_36VarlenDynamicPersistentTileSchedulerILi128ELi64ELi256ELi256ELb1ELb1ELb0ELb1ELb1ELb1EEEEEEEEEvNT_6ParamsE,"ax",@progbits
	.sectioninfo	@"SHI_REGISTERS=247"
	.align	128
.text._ZN7cutlass13device_kernelIN5flash19enable_sm80_to_sm89INS1_16FlashAttnFwdSm80INS1_25CollectiveMainloopFwdSm80ILi8ELi2ELb0EN4cute5tupleIJNS5_1CILi128EEENS7_ILi64EEENS7_ILi192EEEEEELi192ENS_6half_tEfNS_4arch4Sm80ELb1ELb0ELb0ELb1ELb0ELb0ELb1ELb1EEENS1_21CollectiveEpilogueFwdINS6_IJS8_SA_S9_EEENS6_IJNS7_ILi1EEESI_SI_EEESC_SE_Li256ELb1ELb1ELb1ELb0EEENS1_36VarlenDynamicPersistentTileSchedulerILi128ELi64ELi256ELi256ELb1ELb1ELb0ELb1ELb1ELb1EEEEEEEEEvNT_6ParamsE:
        .type           _ZN7cutlass13device_kernelIN5flash19enable_sm80_to_sm89INS1_16FlashAttnFwdSm80INS1_25CollectiveMainloopFwdSm80ILi8ELi2ELb0EN4cute5tupleIJNS5_1CILi128EEENS7_ILi64EEENS7_ILi192EEEEEELi192ENS_6half_tEfNS_4arch4Sm80ELb1ELb0ELb0ELb1ELb0ELb0ELb1ELb1EEENS1_21CollectiveEpilogueFwdINS6_IJS8_SA_S9_EEENS6_IJNS7_ILi1EEESI_SI_EEESC_SE_Li256ELb1ELb1ELb1ELb0EEENS1_36VarlenDynamicPersistentTileSchedulerILi128ELi64ELi256ELi256ELb1ELb1ELb0ELb1ELb1ELb1EEEEEEEEEvNT_6ParamsE,@function
        .size           _ZN7cutlass13device_kernelIN5flash19enable_sm80_to_sm89INS1_16FlashAttnFwdSm80INS1_25CollectiveMainloopFwdSm80ILi8ELi2ELb0EN4cute5tupleIJNS5_1CILi128EEENS7_ILi64EEENS7_ILi192EEEEEELi192ENS_6half_tEfNS_4arch4Sm80ELb1ELb0ELb0ELb1ELb0ELb0ELb1ELb1EEENS1_21CollectiveEpilogueFwdINS6_IJS8_SA_S9_EEENS6_IJNS7_ILi1EEESI_SI_EEESC_SE_Li256ELb1ELb1ELb1ELb0EEENS1_36VarlenDynamicPersistentTileSchedulerILi128ELi64ELi256ELi256ELb1ELb1ELb0ELb1ELb1ELb1EEEEEEEEEvNT_6ParamsE,(.L_x_2512 - _ZN7cutlass13device_kernelIN5flash19enable_sm80_to_sm89INS1_16FlashAttnFwdSm80INS1_25CollectiveMainloopFwdSm80ILi8ELi2ELb0EN4cute5tupleIJNS5_1CILi128EEENS7_ILi64EEENS7_ILi192EEEEEELi192ENS_6half_tEfNS_4arch4Sm80ELb1ELb0ELb0ELb1ELb0ELb0ELb1ELb1EEENS1_21CollectiveEpilogueFwdINS6_IJS8_SA_S9_EEENS6_IJNS7_ILi1EEESI_SI_EEESC_SE_Li256ELb1ELb1ELb1ELb0EEENS1_36VarlenDynamicPersistentTileSchedulerILi128ELi64ELi256ELi256ELb1ELb1ELb0ELb1ELb1ELb1EEEEEEEEEvNT_6ParamsE)
        .other          _ZN7cutlass13device_kernelIN5flash19enable_sm80_to_sm89INS1_16FlashAttnFwdSm80INS1_25CollectiveMainloopFwdSm80ILi8ELi2ELb0EN4cute5tupleIJNS5_1CILi128EEENS7_ILi64EEENS7_ILi192EEEEEELi192ENS_6half_tEfNS_4arch4Sm80ELb1ELb0ELb0ELb1ELb0ELb0ELb1ELb1EEENS1_21CollectiveEpilogueFwdINS6_IJS8_SA_S9_EEENS6_IJNS7_ILi1EEESI_SI_EEESC_SE_Li256ELb1ELb1ELb1ELb0EEENS1_36VarlenDynamicPersistentTileSchedulerILi128ELi64ELi256ELi256ELb1ELb1ELb0ELb1ELb1ELb1EEEEEEEEEvNT_6ParamsE,@"STO_CUDA_ENTRY STV_DEFAULT"
_ZN7cutlass13device_kernelIN5flash19enable_sm80_to_sm89INS1_16FlashAttnFwdSm80INS1_25CollectiveMainloopFwdSm80ILi8ELi2ELb0EN4cute5tupleIJNS5_1CILi128EEENS7_ILi64EEENS7_ILi192EEEEEELi192ENS_6half_tEfNS_4arch4Sm80ELb1ELb0ELb0ELb1ELb0ELb0ELb1ELb1EEENS1_21CollectiveEpilogueFwdINS6_IJS8_SA_S9_EEENS6_IJNS7_ILi1EEESI_SI_EEESC_SE_Li256ELb1ELb1ELb1ELb0EEENS1_36VarlenDynamicPersistentTileSchedulerILi128ELi64ELi256ELi256ELb1ELb1ELb0ELb1ELb1ELb1EEEEEEEEEvNT_6ParamsE:
        /* <DEDUP_REMOVED lines=55> */
.L_x_2101:
        /* <DEDUP_REMOVED lines=16> */
.L_x_2202:
        /* <DEDUP_REMOVED lines=16> */
.L_x_2203:
[----:B--2---:R-:W-:-:S05]  /*0570*/  IMAD R2, R2, c[0x0][0x538], RZ ;  /* 0x00014e0002027a24 */ /* 0x004fca00078e02ff */
[----:B------:R-:W-:-:S04]  /*0580*/  IADD3 R3, R2, R3, RZ ;  /* 0x0000000302037210 */ /* 0x000fc80007ffe0ff */
[----:B------:R-:W-:-:S13]  /*0590*/  ISETP.GT.AND P0, PT, R3, UR4, PT ;  /* 0x0000000403007c0c */ /* 0x000fda000bf04270 */
[----:B-1----:R-:W-:Y:S05]  /*05a0*/  @!P0 BRA `(.L_x_2101) ;  /* 0xfffffdc000008947 */ /* 0x002fea000383ffff */
.L_x_2097:
[----:B------:R-:W-:-:S05]  /*05b0*/  IADD3 R188, -R2, R3, RZ ;  /* 0x0000000302bc7210 */ /* 0x000fca0007ffe1ff */
[----:B------:R-:W-:-:S05]  /*05c0*/  IMAD R0, R9, c[0x0][0x538], R188 ;  /* 0x00014e0009007a24 */ /* 0x000fca00078e02bc */
[----:B------:R-:W-:Y:S01]  /*05d0*/  ISETP.GT.AND P0, PT, R0, UR4, PT ;  /* 0x0000000400007c0c */ /* 0x000fe2000bf04270 */
[----:B------:R-:W-:-:S12]  /*05e0*/  BRA.DIV ~URZ, `(.L_x_2102) ;  /* 0x0000f3127f007947 */ /* 0x000fd8000b800000 */
[----:B------:R-:W-:-:S04]  /*05f0*/  VOTE.ANY R8, PT, !P0 ;  /* 0x0000000000087806 */ /* 0x000fc800040e0100 */
.L_x_2204:
[----:B------:R-:W1:Y:S02]  /*0600*/  POPC R3, R8 ;  /* 0x0000000800037309 */ /* 0x000e640000000000 */
[----:B-1----:R-:W-:Y:S01]  /*0610*/  IADD3 R191, R3, R191, RZ ;  /* 0x000000bf03bf7210 */ /* 0x002fe20007ffe0ff */
[----:B------:R-:W-:Y:S05]  /*0620*/  BRA.DIV ~URZ, `(.L_x_2103) ;  /* 0x0000f3127f007947 */ /* 0x000fea000b800000 */
[----:B------:R1:W2:Y:S01]  /*0630*/  SHFL.IDX PT, R10, R10, R3, 0x1f ;  /* 0x00001f030a0a7589 */ /* 0x0002a200000e0000 */
[----:B------:R-:W-:-:S03]  /*0640*/  MOV R11, RZ ;  /* 0x000000ff000b7202 */ /* 0x000fc60000000f00 */
[----:B------:R1:W3:Y:S04]  /*0650*/  SHFL.IDX PT, R7, R7, R3, 0x1f ;  /* 0x00001f0307077589 */ /* 0x0002e800000e0000 */
.L_x_2205:
[----:B------:R-:W-:Y:S01]  /*0660*/  ISETP.NE.AND P0, PT, R8, RZ, PT ;  /* 0x000000ff0800720c */ /* 0x000fe20003f05270 */
[----:B------:R-:W-:-:S12]  /*0670*/  BSSY B0, `(.L_x_2104) ;  /* 0x0000005000007945 */ /* 0x000fd80003800000 */
[----:B------:R-:W-:Y:S05]  /*0680*/  @!P0 BRA `(.L_x_2105) ;  /* 0x0000003000008947 */ /* 0x000fea0003800000 */
[----:B-1----:R-:W-:Y:S01]  /*0690*/  IADD3 R3, R3, -0x1, RZ ;  /* 0xffffffff03037810 */ /* 0x002fe20007ffe0ff */
[----:B------:R-:W-:Y:S05]  /*06a0*/  BRA.DIV ~URZ, `(.L_x_2106) ;  /* 0x0000f3727f007947 */ /* 0x000fea000b800000 */
[----:B------:R1:W4:Y:S02]  /*06b0*/  SHFL.IDX PT, R11, R9, R3, 0x1f ;  /* 0x00001f03090b7589 */ /* 0x00032400000e0000 */
.L_x_2105:
[----:B------:R-:W-:Y:S05]  /*06c0*/  BSYNC B0 ;  /* 0x0000000000007941 */ /* 0x000fea0003800000 */
.L_x_2104:
[----:B---3--:R-:W-:Y:S01]  /*06d0*/  ISETP.NE.AND P0, PT, R7, 0x1, PT ;  /* 0x000000010700780c */ /* 0x008fe20003f05270 */
[----:B----4-:R-:W-:Y:S01]  /*06e0*/  IMAD R188, R11, c[0x0][0x538], R188 ;  /* 0x00014e000bbc7a24 */ /* 0x010fe200078e02bc */
[----:B------:R-:W-:Y:S04]  /*06f0*/  BSSY B0, `(.L_x_2107) ;  /* 0x0000078000007945 */ /* 0x000fe80003800000 */
[----:B------:R-:W-:-:S07]  /*0700*/  IADD3 R4, -R188, UR4, RZ ;  /* 0x00000004bc047c10 */ /* 0x000fce000fffe1ff */
[----:B------:R-:W-:Y:S05]  /*0710*/  @!P0 BRA `(.L_x_2108) ;  /* 0x0000037000008947 */ /* 0x000fea0003800000 */
[----:B--2---:R-:W-:Y:S02]  /*0720*/  IABS R5, R10 ;  /* 0x0000000a00057213 */ /* 0x004fe40000000000 */
[----:B------:R-:W-:Y:S02]  /*0730*/  IABS R8, R7 ;  /* 0x0000000700087213 */ /* 0x000fe40000000000 */
[----:B------:R-:W2:Y:S01]  /*0740*/  I2F.RP R12, R5 ;  /* 0x00000005000c7306 */ /* 0x000ea20000209400 */
[----:B------:R-:W-:Y:S02]  /*0750*/  IABS R2, R4 ;  /* 0x0000000400027213 */ /* 0x000fe40000000000 */
[----:B------:R-:W-:-:S05]  /*0760*/  IABS R0, R10 ;  /* 0x0000000a00007213 */ /* 0x000fca0000000000 */
[----:B-1----:R-:W1:Y:S01]  /*0770*/  I2F.RP R9, R8 ;  /* 0x0000000800097306 */ /* 0x002e620000209400 */
[----:B------:R-:W-:-:S07]  /*0780*/  IMAD.MOV R0, RZ, RZ, -R0 ;  /* 0x000000ffff007224 */ /* 0x000fce00078e0a00 */
[----:B--2---:R-:W2:Y:S08]  /*0790*/  MUFU.RCP R12, R12 ;  /* 0x0000000c000c7308 */ /* 0x004eb00000001000 */
[----:B-1----:R-:W-:Y:S01]  /*07a0*/  MUFU.RCP R9, R9 ;  /* 0x0000000900097308 */ /* 0x002fe20000001000 */
[----:B--2---:R-:W-:-:S07]  /*07b0*/  IADD3 R12, R12, 0xffffffe, RZ ;  /* 0x0ffffffe0c0c7810 */ /* 0x004fce0007ffe0ff */
[----:B------:R-:W1:Y:S02]  /*07c0*/  F2I.FTZ.U32.TRUNC.NTZ R13, R12 ;  /* 0x0000000c000d7305 */ /* 0x000e64000021f000 */
[----:B-1----:R-:W-:Y:S02]  /*07d0*/  IMAD.MOV R3, RZ, RZ, -R13 ;  /* 0x000000ffff037224 */ /* 0x002fe400078e0a0d */
[----:B------:R-:W-:Y:S02]  /*07e0*/  IMAD.MOV.U32 R12, RZ, RZ, RZ ;  /* 0x000000ffff0c7224 */ /* 0x000fe400078e00ff */
[----:B------:R-:W-:-:S04]  /*07f0*/  IMAD R3, R3, R5, RZ ;  /* 0x0000000503037224 */ /* 0x000fc800078e02ff */
[----:B------:R-:W-:Y:S01]  /*0800*/  IMAD.HI.U32 R3, R13, R3, R12 ;  /* 0x000000030d037227 */ /* 0x000fe200078e000c */
[----:B------:R-:W-:-:S04]  /*0810*/  IADD3 R12, R9, 0xffffffe, RZ ;  /* 0x0ffffffe090c7810 */ /* 0x000fc80007ffe0ff */
[----:B------:R1:W2:Y:S01]  /*0820*/  F2I.FTZ.U32.TRUNC.NTZ R13, R12 ;  /* 0x0000000c000d7305 */ /* 0x0002a2000021f000 */
[----:B------:R-:W-:-:S04]  /*0830*/  IMAD.HI.U32 R3, R3, R2, RZ ;  /* 0x0000000203037227 */ /* 0x000fc800078e00ff */
[----:B------:R-:W-:-:S05]  /*0840*/  IMAD R0, R3, R0, R2 ;  /* 0x0000000003007224 */ /* 0x000fca00078e0202 */
[----:B------:R-:W-:Y:S01]  /*0850*/  ISETP.GT.U32.AND P1, PT, R5, R0, PT ;  /* 0x000000000500720c */ /* 0x000fe20003f24070 */
[----:B-1----:R-:W-:-:S12]  /*0860*/  IMAD.MOV.U32 R12, RZ, RZ, RZ ;  /* 0x000000ffff0c7224 */ /* 0x002fd800078e00ff */
[----:B------:R-:W-:Y:S01]  /*0870*/  @!P1 IMAD.IADD R0, R0, 0x1, -R5 ;  /* 0x0000000100009824 */ /* 0x000fe200078e0a05 */
[----:B------:R-:W-:Y:S02]  /*0880*/  @!P1 IADD3 R3, R3, 0x1, RZ ;  /* 0x0000000103039810 */ /* 0x000fe40007ffe0ff */
[----:B------:R-:W-:Y:S02]  /*0890*/  ISETP.NE.AND P1, PT, R10, RZ, PT ;  /* 0x000000ff0a00720c */ /* 0x000fe40003f25270 */
[----:B------:R-:W-:Y:S01]  /*08a0*/  ISETP.GE.U32.AND P2, PT, R0, R5, PT ;  /* 0x000000050000720c */ /* 0x000fe20003f46070 */
[----:B--2---:R-:W-:Y:S01]  /*08b0*/  IMAD.MOV R5, RZ, RZ, -R13 ;  /* 0x000000ffff057224 */ /* 0x004fe200078e0a0d */
        /* <DEDUP_REMOVED lines=29> */
.L_x_2108:
[----:B------:R-:W-:-:S04]  /*0a90*/  IMAD.MOV.U32 R0, RZ, RZ, 0x4 ;  /* 0x00000004ff007424 */ /* 0x000fc800078e00ff */
[----:B-1----:R-:W-:-:S05]  /*0aa0*/  IMAD.WIDE R2, R191, R0, c[0x0][0x590] ;  /* 0x00016400bf027625 */ /* 0x002fca00078e0200 */
[----:B------:R1:W3:Y:S02]  /*0ab0*/  LDG.E R5, [R2.64] ;  /* 0x0000000802057981 */ /* 0x0002e4000c1e1900 */
[----:B-1----:R-:W-:Y:S01]  /*0ac0*/  IABS R2, R4 ;  /* 0x0000000400027213 */ /* 0x002fe20000000000 */
        /* <DEDUP_REMOVED lines=25> */
[----:B------:R-:W-:Y:S01]  /*0c60*/  IMAD R0, R5, R8, RZ ;  /* 0x0000000805007224 */ /* 0x000fe200078e02ff */
[----:B------:R-:W-:-:S04]  /*0c70*/  IADD3 R8, -R8, RZ, RZ ;  /* 0x000000ff08087210 */ /* 0x000fc80007ffe1ff */
[C---:B------:R-:W-:Y:S01]  /*0c80*/  IADD3 R2, -R0.reuse, c[0x0][0x538], RZ ;  /* 0x00014e0000027a10 */ /* 0x040fe20007ffe1ff */
[----:B------:R-:W-:Y:S02]  /*0c90*/  IMAD R3, R3, R8, R4 ;  /* 0x0000000803037224 */ /* 0x000fe400078e0204 */
[----:B------:R-:W-:Y:S01]  /*0ca0*/  IMAD.MOV.U32 R8, RZ, RZ, RZ ;  /* 0x000000ffff087224 */ /* 0x000fe200078e00ff */
[----:B------:R-:W-:Y:S02]  /*0cb0*/  IMNMX R5, R5, R2, PT ;  /* 0x0000000205057217 */ /* 0x000fe40003800200 */
[----:B------:R-:W-:Y:S02]  /*0cc0*/  IABS R4, R3 ;  /* 0x0000000300047213 */ /* 0x000fe40000000000 */
[----:B------:R-:W-:Y:S01]  /*0cd0*/  IABS R7, R5 ;  /* 0x0000000500077213 */ /* 0x000fe20000000000 */
[----:B------:R-:W-:Y:S01]  /*0ce0*/  IMAD.MOV R190, RZ, RZ, -R5 ;  /* 0x000000ffffbe7224 */ /* 0x000fe200078e0a05 */
[----:B------:R-:W-:-:S02]  /*0cf0*/  IADD3 R0, R0, 0x1000000, R3 ;  /* 0x0100000000007810 */ /* 0x000fc40007ffe003 */
        /* <DEDUP_REMOVED lines=21> */
[----:B------:R-:W-:Y:S02]  /*0e50*/  IMAD R190, R11, R190, R0 ;  /* 0x000000be0bbe7224 */ /* 0x000fe400078e0200 */
[----:B------:R-:W-:Y:S02]  /*0e60*/  IMAD.MOV.U32 R2, RZ, RZ, R11 ;  /* 0x000000ffff027224 */ /* 0x000fe400078e000b */
.L_x_2109:
[----:B------:R-:W-:Y:S05]  /*0e70*/  BSYNC B0 ;  /* 0x0000000000007941 */ /* 0x000fea0003800000 */
.L_x_2107:
[----:B------:R-:W-:-:S04]  /*0e80*/  LOP3.LUT R2, RZ, R2, RZ, 0x33, !PT ;  /* 0x00000002ff027212 */ /* 0x000fc800078e33ff */
[----:B------:R-:W-:Y:S01]  /*0e90*/  IADD3 R189, R2, R10, RZ ;  /* 0x0000000a02bd7210 */ /* 0x000fe20007ffe0ff */
[----:B------:R-:W-:Y:S05]  /*0ea0*/  BRA `(.L_x_2110) ;  /* 0x0000004000007947 */ /* 0x000fea0003800000 */
.L_x_2098:
[----:B------:R-:W-:Y:S01]  /*0eb0*/  IMAD.MOV.U32 R189, RZ, RZ, RZ ;  /* 0x000000ffffbd7224 */ /* 0x000fe200078e00ff */
[----:B------:R-:W-:Y:S01]  /*0ec0*/  MOV R190, RZ ;  /* 0x000000ff00be7202 */ /* 0x000fe20000000f00 */
[----:B------:R-:W-:Y:S01]  /*0ed0*/  IMAD.U32 R188, RZ, RZ, UR4 ;  /* 0x00000004ffbc7e24 */ /* 0x000fe2000f8e00ff */
[----:B------:R-:W-:Y:S02]  /*0ee0*/  MOV R191, c[0x0][0x53c] ;  /* 0x00014f0000bf7a02 */ /* 0x000fe40000000f00 */
.L_x_2110:
[----:B------:R-:W-:Y:S01]  /*0ef0*/  ISETP.NE.AND P0, PT, R6, RZ, PT ;  /* 0x000000ff0600720c */ /* 0x000fe20003f05270 */
[----:B------:R-:W-:-:S12]  /*0f00*/  WARPSYNC 0xffffffff ;  /* 0xffffffff00007948 */ /* 0x000fd80003800000 */
[----:B------:R1:W-:Y:S04]  /*0f10*/  @!P0 STS.128 [0x24100], R188 ;  /* 0x024100bcff008388 */ /* 0x0003e80000000c00 */
[----:B------:R-:W-:Y:S06]  /*0f20*/  BAR.ARV 0x5, 0x100 ;  /* 0x0144000000007b1d */ /* 0x000fec0000002000 */
.L_x_2096:
[----:B-1----:R-:W-:-:S13]  /*0f30*/  ISETP.GE.AND P0, PT, R191, c[0x0][0x53c], PT ;  /* 0x00014f00bf007a0c */ /* 0x002fda0003f06270 */
[----:B------:R-:W-:Y:S05]  /*0f40*/  @P0 EXIT ;  /* 0x000000000000094d */ /* 0x000fea0003800000 */
[----:B------:R-:W-:-:S04]  /*0f50*/  SHF.R.S32.HI R6, RZ, 0x1f, R196 ;  /* 0x0000001fff067819 */ /* 0x000fc800000114c4 */
[CC--:B------:R-:W-:Y:S02]  /*0f60*/  LEA.HI R8, R6.reuse, R196.reuse, RZ, 0x4 ;  /* 0x000000c406087211 */ /* 0x0c0fe400078f20ff */
[CC--:B------:R-:W-:Y:S02]  /*0f70*/  LEA.HI R0, R6.reuse, R196.reuse, RZ, 0x2 ;  /* 0x000000c406007211 */ /* 0x0c0fe400078f10ff */
[----:B------:R-:W-:Y:S02]  /*0f80*/  SHF.R.S32.HI R5, RZ, 0x4, R8 ;  /* 0x00000004ff057819 */ /* 0x000fe40000011408 */
[----:B------:R-:W-:Y:S02]  /*0f90*/  LEA.HI R3, R6, R196, RZ, 0x3 ;  /* 0x000000c406037211 */ /* 0x000fe400078f18ff */
[C---:B------:R-:W-:Y:S02]  /*0fa0*/  LEA.HI R2, R8.reuse, R5, RZ, 0x1 ;  /* 0x0000000508027211 */ /* 0x040fe400078f08ff */
[----:B------:R-:W-:-:S02]  /*0fb0*/  LOP3.LUT R8, R8, 0xfffffff0, RZ, 0xc0, !PT ;  /* 0xfffffff008087812 */ /* 0x000fc400078ec0ff */
[--C-:B------:R-:W-:Y:S02]  /*0fc0*/  SHF.R.S32.HI R4, RZ, 0x2, R0.reuse ;  /* 0x00000002ff047819 */ /* 0x100fe40000011400 */
[----:B------:R-:W-:Y:S01]  /*0fd0*/  SHF.R.S32.HI R7, RZ, 0x1f, R0 ;  /* 0x0000001fff077819 */ /* 0x000fe20000011400 */
[----:B------:R-:W-:Y:S01]  /*0fe0*/  IMAD.IADD R8, R196, 0x1, -R8 ;  /* 0x00000001c4087824 */ /* 0x000fe200078e0a08 */
[----:B------:R-:W-:Y:S02]  /*0ff0*/  LOP3.LUT R2, R2, 0xfffffffe, RZ, 0xc0, !PT ;  /* 0xfffffffe02027812 */ /* 0x000fe400078ec0ff */
[----:B------:R-:W-:Y:S02]  /*1000*/  SHF.R.S32.HI R209, RZ, 0x3, R3 ;  /* 0x00000003ffd17819 */ /* 0x000fe40000011403 */
[----:B------:R-:W-:Y:S01]  /*1010*/  SHF.R.S32.HI R9, RZ, 0x1f, R8 ;  /* 0x0000001fff097819 */ /* 0x000fe20000011408 */
[----:B------:R-:W-:Y:S01]  /*1020*/  IMAD.IADD R2, R5, 0x1, -R2 ;  /* 0x0000000105027824 */ /* 0x000fe200078e0a02 */
[----:B------:R-:W-:Y:S01]  /*1030*/  LOP3.LUT R208, R3, 0xfffffff8, RZ, 0xc0, !PT ;  /* 0xfffffff803d07812 */ /* 0x000fe200078ec0ff */
[----:B------:R-:W-:Y:S01]  /*1040*/  IMAD.SHL.U32 R11, R209, 0x40, RZ ;  /* 0x00000040d10b7824 */ /* 0x000fe200078e00ff */
[----:B------:R-:W-:-:S02]  /*1050*/  LEA.HI R7, R7, R4, RZ, 0x3 ;  /* 0x0000000407077211 */ /* 0x000fc400078f18ff */
[----:B------:R-:W-:Y:S01]  /*1060*/  LEA.HI R10, R6, R196, RZ, 0x6 ;  /* 0x000000c4060a7211 */ /* 0x000fe200078f30ff */
[----:B------:R-:W-:Y:S01]  /*1070*/  IMAD.IADD R208, R196, 0x1, -R208 ;  /* 0x00000001c4d07824 */ /* 0x000fe200078e0ad0 */
[----:B------:R-:W-:Y:S02]  /*1080*/  LEA.HI R9, R9, R8, RZ, 0x3 ;  /* 0x0000000809097211 */ /* 0x000fe400078f18ff */
[----:B------:R-:W-:Y:S01]  /*1090*/  LEA.HI R6, R6, R196, RZ, 0x5 ;  /* 0x000000c406067211 */ /* 0x000fe200078f28ff */
[----:B------:R-:W-:Y:S01]  /*10a0*/  IMAD.SHL.U32 R10, R10, 0x8, RZ ;  /* 0x000000080a0a7824 */ /* 0x000fe200078e00ff */
[----:B------:R-:W-:Y:S01]  /*10b0*/  LOP3.LUT R7, R7, 0xfffffff8, RZ, 0xc0, !PT ;  /* 0xfffffff807077812 */ /* 0x000fe200078ec0ff */
[----:B------:R-:W-:Y:S01]  /*10c0*/  IMAD.SHL.U32 R212, R208, 0x8, RZ ;  /* 0x00000008d0d47824 */ /* 0x000fe200078e00ff */
[C---:B------:R-:W-:Y:S01]  /*10d0*/  LOP3.LUT R5, R9.reuse, 0xfffffff8, RZ, 0xc0, !PT ;  /* 0xfffffff809057812 */ /* 0x040fe200078ec0ff */
[----:B------:R-:W-:Y:S01]  /*10e0*/  IMAD.SHL.U32 R9, R9, 0x40, RZ ;  /* 0x0000004009097824 */ /* 0x000fe200078e00ff */
[----:B------:R-:W-:Y:S01]  /*10f0*/  LOP3.LUT R206, R6, 0xffffffe0, RZ, 0xc0, !PT ;  /* 0xffffffe006ce7812 */ /* 0x000fe200078ec0ff */
[----:B------:R-:W-:Y:S01]  /*1100*/  IMAD.IADD R7, R4, 0x1, -R7 ;  /* 0x0000000104077824 */ /* 0x000fe200078e0a07 */
[----:B------:R-:W-:Y:S01]  /*1110*/  LOP3.LUT R11, R11, 0x1c0, RZ, 0xc0, !PT ;  /* 0x000001c00b0b7812 */ /* 0x000fe200078ec0ff */
[----:B------:R-:W-:Y:S01]  /*1120*/  IMAD.IADD R5, R8, 0x1, -R5 ;  /* 0x0000000108057824 */ /* 0x000fe200078e0a05 */
[--C-:B------:R-:W-:Y:S01]  /*1130*/  SHF.R.S32.HI R8, RZ, 0x5, R6.reuse ;  /* 0x00000005ff087819 */ /* 0x100fe20000011406 */
[----:B------:R-:W-:Y:S01]  /*1140*/  IMAD.SHL.U32 R4, R208, 0x40, RZ ;  /* 0x00000040d0047824 */ /* 0x000fe200078e00ff */
[----:B------:R-:W-:Y:S01]  /*1150*/  SHF.R.S32.HI R6, RZ, 0x1f, R6 ;  /* 0x0000001fff067819 */ /* 0x000fe20000011406 */
[----:B------:R-:W-:Y:S01]  /*1160*/  IMAD.IADD R206, R196, 0x1, -R206 ;  /* 0x00000001c4ce7824 */ /* 0x000fe200078e0ace */
[----:B------:R-:W-:-:S02]  /*1170*/  SHF.R.U32.HI R202, RZ, 0x3, R11 ;  /* 0x00000003ffca7819 */ /* 0x000fc4000001160b */
[----:B------:R-:W-:Y:S02]  /*1180*/  LOP3.LUT R10, R10, 0x7ffffe00, RZ, 0xc0, !PT ;  /* 0x7ffffe000a0a7812 */ /* 0x000fe400078ec0ff */
[----:B------:R-:W-:Y:S02]  /*1190*/  LOP3.LUT R11, R11, 0x38, R212, 0xf8, !PT ;  /* 0x000000380b0b7812 */ /* 0x000fe400078ef8d4 */
[----:B------:R-:W-:Y:S02]  /*11a0*/  LOP3.LUT R4, R4, 0x1c0, RZ, 0xc0, !PT ;  /* 0x000001c004047812 */ /* 0x000fe400078ec0ff */
[----:B------:R-:W-:Y:S02]  /*11b0*/  LEA.HI R6, R6, R8, RZ, 0x3 ;  /* 0x0000000806067211 */ /* 0x000fe400078f18ff */
[----:B------:R-:W-:Y:S02]  /*11c0*/  SHF.R.S32.HI R203, RZ, 0x1f, R206 ;  /* 0x0000001fffcb7819 */ /* 0x000fe400000114ce */
[----:B------:R-:W-:Y:S01]  /*11d0*/  LOP3.LUT R202, R10, R11, R202, 0xf6, !PT ;  /* 0x0000000b0aca7212 */ /* 0x000fe200078ef6ca */
[----:B------:R-:W-:Y:S01]  /*11e0*/  IMAD.SHL.U32 R10, R2, 0x8, RZ ;  /* 0x00000008020a7824 */ /* 0x000fe200078e00ff */
[----:B------:R-:W-:-:S02]  /*11f0*/  LOP3.LUT R11, R7, 0x1, RZ, 0xc0, !PT ;  /* 0x00000001070b7812 */ /* 0x000fc400078ec0ff */
[----:B------:R-:W-:Y:S01]  /*1200*/  LOP3.LUT R3, R4, 0x8, R3, 0xf8, !PT ;  /* 0x0000000804037812 */ /* 0x000fe200078ef803 */
[----:B------:R-:W-:Y:S01]  /*1210*/  IMAD.SHL.U32 R202, R202, 0x2, RZ ;  /* 0x00000002caca7824 */ /* 0x000fe200078e00ff */
[----:B------:R-:W-:Y:S02]  /*1220*/  LOP3.LUT R0, R0, 0xfffffffc, RZ, 0xc0, !PT ;  /* 0xfffffffc00007812 */ /* 0x000fe400078ec0ff */
[----:B------:R-:W-:Y:S02]  /*1230*/  LOP3.LUT R6, R6, 0xffffff8, RZ, 0xc0, !PT ;  /* 0x0ffffff806067812 */ /* 0x000fe400078ec0ff */
[----:B------:R-:W-:Y:S01]  /*1240*/  LEA.HI R203, R203, R206, RZ, 0x2 ;  /* 0x000000cecbcb7211 */ /* 0x000fe200078f10ff */
[----:B------:R-:W-:Y:S01]  /*1250*/  IMAD.IADD R0, R196, 0x1, -R0 ;  /* 0x00000001c4007824 */ /* 0x000fe200078e0a00 */
[----:B------:R-:W-:Y:S01]  /*1260*/  SHF.R.U32.HI R4, RZ, 0x3, R4 ;  /* 0x00000003ff047819 */ /* 0x000fe20000011604 */
[C---:B------:R-:W-:Y:S01]  /*1270*/  IMAD.IADD R6, R8.reuse, 0x1, -R6 ;  /* 0x0000000108067824 */ /* 0x040fe200078e0a06 */
[----:B------:R-:W-:Y:S01]  /*1280*/  ISETP.NE.U32.AND P3, PT, R11, 0x1, PT ;  /* 0x000000010b00780c */ /* 0x000fe20003f65070 */
[----:B------:R-:W-:Y:S01]  /*1290*/  IMAD.SHL.U32 R8, R8, 0x400, RZ ;  /* 0x0000040008087824 */ /* 0x000fe200078e00ff */
[----:B------:R-:W-:-:S02]  /*12a0*/  SHF.R.S32.HI R205, RZ, 0x2, R203 ;  /* 0x00000002ffcd7819 */ /* 0x000fc400000114cb */
[----:B------:R-:W-:Y:S01]  /*12b0*/  LOP3.LUT R4, R3, R4, RZ, 0x3c, !PT ;  /* 0x0000000403047212 */ /* 0x000fe200078e3cff */
[----:B------:R-:W-:Y:S01]  /*12c0*/  IMAD.SHL.U32 R3, R5, 0x40, RZ ;  /* 0x0000004005037824 */ /* 0x000fe200078e00ff */
[C---:B------:R-:W-:Y:S01]  /*12d0*/  R2P PR, R7.reuse, 0x6 ;  /* 0x0000000607007804 */ /* 0x040fe20000000000 */
[----:B------:R-:W-:Y:S01]  /*12e0*/  IMAD.SHL.U32 R7, R7, 0x40, RZ ;  /* 0x0000004007077824 */ /* 0x000fe200078e00ff */
[----:B------:R-:W-:Y:S01]  /*12f0*/  LOP3.LUT P0, RZ, R5, 0x2, RZ, 0xc0, !PT ;  /* 0x0000000205ff7812 */ /* 0x000fe2000780c0ff */
[----:B------:R-:W-:Y:S01]  /*1300*/  IMAD R205, R6, 0x10, R205 ;  /* 0x0000001006cd7824 */ /* 0x000fe200078e02cd */
[C---:B------:R-:W-:Y:S01]  /*1310*/  LEA.HI R6, R0.reuse, R0, RZ, 0x1 ;  /* 0x0000000000067211 */ /* 0x040fe200078f08ff */
[----:B------:R-:W-:Y:S01]  /*1320*/  IMAD R207, R0, 0x2, R8 ;  /* 0x0000000200cf7824 */ /* 0x000fe200078e0208 */
[----:B------:R-:W-:Y:S01]  /*1330*/  LOP3.LUT R3, R3, 0x1c0, RZ, 0xc0, !PT ;  /* 0x000001c003037812 */ /* 0x000fe200078ec0ff */
[----:B------:R-:W-:Y:S01]  /*1340*/  IMAD R4, R2, 0x200, R4 ;  /* 0x0000020002047824 */ /* 0x000fe200078e0204 */
[----:B------:R-:W-:-:S02]  /*1350*/  LOP3.LUT R7, R7, 0x1c0, RZ, 0xc0, !PT ;  /* 0x000001c007077812 */ /* 0x000fc400078ec0ff */
[----:B------:R-:W-:Y:S02]  /*1360*/  LOP3.LUT R6, R6, 0x1ffffffe, RZ, 0xc0, !PT ;  /* 0x1ffffffe06067812 */ /* 0x000fe400078ec0ff */
[----:B------:R-:W-:Y:S02]  /*1370*/  LOP3.LUT R10, R3, 0x8, R10, 0xf8, !PT ;  /* 0x00000008030a7812 */ /* 0x000fe400078ef80a */
[----:B------:R-:W-:Y:S01]  /*1380*/  SHF.R.U32.HI R3, RZ, 0x3, R3 ;  /* 0x00000003ff037819 */ /* 0x000fe20000011603 */
[----:B------:R-:W-:Y:S01]  /*1390*/  IMAD.IADD R204, R0, 0x1, -R6 ;  /* 0x0000000100cc7824 */ /* 0x000fe200078e0a06 */
[----:B------:R-:W-:Y:S02]  /*13a0*/  LEA.HI R7, R7, R7, RZ, 0x1d ;  /* 0x0000000707077211 */ /* 0x000fe400078fe8ff */
[----:B------:R-:W-:Y:S01]  /*13b0*/  LOP3.LUT R3, R10, R3, RZ, 0x3c, !PT ;  /* 0x000000030a037212 */ /* 0x000fe200078e3cff */
[----:B------:R-:W-:Y:S01]  /*13c0*/  IMAD R204, R204, 0x8, R205 ;  /* 0x00000008cccc7824 */ /* 0x000fe200078e02cd */
[----:B------:R-:W-:Y:S01]  /*13d0*/  LOP3.LUT R0, R9, 0xfffffe00, RZ, 0xc0, !PT ;  /* 0xfffffe0009007812 */ /* 0x000fe200078ec0ff */
[----:B------:R-:W-:Y:S01]  /*13e0*/  IMAD.IADD R207, R207, 0x1, R7 ;  /* 0x00000001cfcf7824 */ /* 0x000fe200078e0207 */
[----:B------:R-:W-:Y:S01]  /*13f0*/  LOP3.LUT P4, RZ, R5, 0x4, RZ, 0xc0, !PT ;  /* 0x0000000405ff7812 */ /* 0x000fe2000788c0ff */
[----:B------:R-:W-:Y:S01]  /*1400*/  IMAD.MOV.U32 R5, RZ, RZ, 0x40 ;  /* 0x00000040ff057424 */ /* 0x000fe200078e00ff */
[----:B------:R-:W-:-:S02]  /*1410*/  IADD3 R2, R3, R0, R8 ;  /* 0x0000000003027210 */ /* 0x000fc40007ffe008 */
[----:B------:R-:W-:Y:S01]  /*1420*/  LOP3.LUT R3, R3, R0, RZ, 0xfc, !PT ;  /* 0x0000000003037212 */ /* 0x000fe200078efcff */
[----:B------:R-:W-:Y:S01]  /*1430*/  IMAD.MOV.U32 R0, RZ, RZ, 0x20 ;  /* 0x00000020ff007424 */ /* 0x000fe200078e00ff */
[----:B------:R-:W-:Y:S02]  /*1440*/  LEA R207, R207, 0x80, 0x1 ;  /* 0x00000080cfcf7811 */ /* 0x000fe400078e08ff */
[----:B------:R-:W-:Y:S02]  /*1450*/  LOP3.LUT R203, R203, 0x7ffffffc, RZ, 0xc0, !PT ;  /* 0x7ffffffccbcb7812 */ /* 0x000fe400078ec0ff */
[----:B------:R-:W-:Y:S02]  /*1460*/  SEL R211, R0, 0xffffffe0, !P1 ;  /* 0xffffffe000d37807 */ /* 0x000fe40004800000 */
[C---:B------:R-:W-:Y:S01]  /*1470*/  IADD3 R199, R207.reuse, -0x10, RZ ;  /* 0xfffffff0cfc77810 */ /* 0x040fe20007ffe0ff */
[----:B------:R-:W-:Y:S01]  /*1480*/  IMAD.IADD R203, R206, 0x1, -R203 ;  /* 0x00000001cecb7824 */ /* 0x000fe200078e0acb */
[----:B------:R-:W-:Y:S01]  /*1490*/  SEL R181, R0, 0xffffffe0, !P0 ;  /* 0xffffffe000b57807 */ /* 0x000fe20004000000 */
[C---:B------:R-:W-:Y:S01]  /*14a0*/  IMAD.IADD R216, R207.reuse, 0x1, R211 ;  /* 0x00000001cfd87824 */ /* 0x040fe200078e02d3 */
[----:B------:R-:W-:Y:S01]  /*14b0*/  @P3 IADD3 R199, R207, 0x10, RZ ;  /* 0x00000010cfc73810 */ /* 0x000fe20007ffe0ff */
[----:B------:R-:W-:Y:S01]  /*14c0*/  IMAD.SHL.U32 R203, R203, 0x2, RZ ;  /* 0x00000002cbcb7824 */ /* 0x000fe200078e00ff */
[----:B------:R-:W-:-:S02]  /*14d0*/  LEA R177, R3, 0x100, 0x1 ;  /* 0x0000010003b17811 */ /* 0x000fc400078e08ff */
        /* <DEDUP_REMOVED lines=16> */
[----:B------:R-:W-:Y:S01]  /*15e0*/  IADD3 R201, R202, 0x100, RZ ;  /* 0x00000100cac97810 */ /* 0x000fe20007ffe0ff */
[----:B------:R-:W-:Y:S01]  /*15f0*/  IMAD.IADD R176, R0, 0x1, R177 ;  /* 0x0000000100b07824 */ /* 0x000fe200078e02b1 */
[----:B------:R-:W-:Y:S01]  /*1600*/  IADD3 R200, R202, 0xc100, RZ ;  /* 0x0000c100cac87810 */ /* 0x000fe20007ffe0ff */
[----:B------:R-:W-:Y:S01]  /*1610*/  IMAD.IADD R219, R0, 0x1, R219 ;  /* 0x0000000100db7824 */ /* 0x000fe200078e02db */
[----:B------:R-:W-:Y:S01]  /*1620*/  LEA R182, R4, 0xc100, 0x1 ;  /* 0x0000c10004b67811 */ /* 0x000fe200078e08ff */
[----:B------:R-:W-:-:S02]  /*1630*/  IMAD.IADD R178, R180, 0x1, R0 ;  /* 0x00000001b4b27824 */ /* 0x000fc400078e0200 */
.L_x_2201:
        /* <DEDUP_REMOVED lines=34> */
.L_x_2111:
[----:B------:R-:W-:-:S04]  /*1860*/  ISETP.NE.U32.AND P2, PT, RZ, c[0x0][0x368], PT ;  /* 0x0000da00ff007a0c */ /* 0x000fc80003f45070 */
[----:B------:R-:W-:-:S13]  /*1870*/  ISETP.NE.AND.EX P2, PT, RZ, c[0x0][0x36c], PT, P2 ;  /* 0x0000db00ff007a0c */ /* 0x000fda0003f45320 */
[----:B------:R-:W-:Y:S05]  /*1880*/  @!P2 BRA `(.L_x_2112) ;  /* 0x000000400000a947 */ /* 0x000fea0003800000 */
[----:B--2---:R-:W-:-:S04]  /*1890*/  LEA R8, P2, R220, c[0x0][0x368], 0x2 ;  /* 0x0000da00dc087a11 */ /* 0x004fc800078410ff */
[----:B------:R-:W-:-:S05]  /*18a0*/  LEA.HI.X R9, R220, c[0x0][0x36c], R5, 0x2, P2 ;  /* 0x0000db00dc097a11 */ /* 0x000fca00010f1405 */
[----:B------:R1:W5:Y:S01]  /*18b0*/  LDG.E R185, [R8.64] ;  /* 0x0000000808b97981 */ /* 0x000362000c1e1900 */
[----:B------:R-:W-:Y:S05]  /*18c0*/  BRA `(.L_x_2113) ;  /* 0x0000005000007947 */ /* 0x000fea0003800000 */
.L_x_2112:
[----:B--2---:R-:W-:Y:S01]  /*18d0*/  MOV R185, c[0x0][0x1d0] ;  /* 0x0000740000b97a02 */ /* 0x004fe20000000f00 */
[----:B------:R-:W-:Y:S05]  /*18e0*/  @!P0 BRA `(.L_x_2113) ;  /* 0x0000003000008947 */ /* 0x000fea0003800000 */
[----:B------:R1:W2:Y:S04]  /*18f0*/  LDG.E R185, [R8.64] ;  /* 0x0000000808b97981 */ /* 0x0002a8000c1e1900 */
[----:B-1----:R-:W2:Y:S02]  /*1900*/  LDG.E R8, [R8.64+0x4] ;  /* 0x0000040808087981 */ /* 0x002ea4000c1e1900 */
[----:B--2---:R-:W-:Y:S02]  /*1910*/  IADD3 R185, -R185, R8, RZ ;  /* 0x00000008b9b97210 */ /* 0x004fe40007ffe1ff */
.L_x_2113:
[----:B------:R-:W-:Y:S01]  /*1920*/  IMAD.MOV.U32 R3, RZ, RZ, c[0x0][0x2c4] ;  /* 0x0000b100ff037624 */ /* 0x000fe200078e00ff */
[----:B------:R-:W-:Y:S01]  /*1930*/  LOP3.LUT R224, R190, 0xff0000, RZ, 0xc0, !PT ;  /* 0x00ff0000bee07812 */ /* 0x000fe200078ec0ff */
[----:B------:R-:W-:Y:S01]  /*1940*/  IMAD.SHL.U32 R189, R189, 0x80, RZ ;  /* 0x00000080bdbd7824 */ /* 0x000fe200078e00ff */
[----:B------:R-:W-:Y:S01]  /*1950*/  BSSY B0, `(.L_x_2114) ;  /* 0x0000035000007945 */ /* 0x000fe20003800000 */
[--C-:B-----5:R-:W-:Y:S01]  /*1960*/  IMAD.IADD R185, R185, 0x1, -R2.reuse ;  /* 0x00000001b9b97824 */ /* 0x120fe200078e0a02 */
[----:B------:R-:W-:Y:S01]  /*1970*/  ISETP.NE.AND P2, PT, R3, 0x1, PT ;  /* 0x000000010300780c */ /* 0x000fe20003f45270 */
[----:B------:R-:W-:Y:S01]  /*1980*/  IMAD.IADD R7, R7, 0x1, R2 ;  /* 0x0000000107077824 */ /* 0x000fe200078e0202 */
[----:B------:R-:W-:-:S02]  /*1990*/  IADD3 R3, R189, 0x7f, RZ ;  /* 0x0000007fbd037810 */ /* 0x000fc40007ffe0ff */
[C---:B------:R-:W-:Y:S02]  /*19a0*/  IADD3 R4, R185.reuse, 0x40, -R184 ;  /* 0x00000040b9047810 */ /* 0x040fe40007ffe8b8 */
[----:B-1----:R-:W-:-:S07]  /*19b0*/  IADD3 R9, R185, 0x3f, RZ ;  /* 0x0000003fb9097810 */ /* 0x002fce0007ffe0ff */
[----:B------:R-:W-:-:S05]  /*19c0*/  @P2 IMAD.HI.U32 R8, R3, c[0x0][0x2c8], RZ ;  /* 0x0000b20003082a27 */ /* 0x000fca00078e00ff */
[----:B------:R-:W-:Y:S02]  /*19d0*/  @P2 SHF.R.U32.HI R3, RZ, c[0x0][0x2cc], R8 ;  /* 0x0000b300ff032a19 */ /* 0x000fe40000011608 */
[----:B------:R-:W-:-:S03]  /*19e0*/  SHF.R.S32.HI R8, RZ, 0x1f, R9 ;  /* 0x0000001fff087819 */ /* 0x000fc60000011409 */
[----:B------:R-:W-:Y:S01]  /*19f0*/  IMAD.IADD R4, R4, 0x1, R3 ;  /* 0x0000000104047824 */ /* 0x000fe200078e0203 */
[----:B------:R-:W-:-:S04]  /*1a00*/  LEA.HI R8, R8, R9, RZ, 0x6 ;  /* 0x0000000908087211 */ /* 0x000fc800078f30ff */
[----:B------:R-:W-:Y:S02]  /*1a10*/  SHF.R.S32.HI R3, RZ, 0x1f, R4 ;  /* 0x0000001fff037819 */ /* 0x000fe40000011404 */
[----:B------:R-:W-:Y:S02]  /*1a20*/  SHF.R.S32.HI R8, RZ, 0x6, R8 ;  /* 0x00000006ff087819 */ /* 0x000fe40000011408 */
[----:B------:R-:W-:Y:S02]  /*1a30*/  LEA.HI R3, R3, R4, RZ, 0x6 ;  /* 0x0000000403037211 */ /* 0x000fe400078f30ff */
[----:B------:R-:W-:Y:S02]  /*1a40*/  LOP3.LUT R4, R190, 0xff000000, RZ, 0xc0, !PT ;  /* 0xff000000be047812 */ /* 0x000fe400078ec0ff */
[----:B------:R-:W-:Y:S02]  /*1a50*/  SHF.R.S32.HI R3, RZ, 0x6, R3 ;  /* 0x00000006ff037819 */ /* 0x000fe40000011403 */
[----:B------:R-:W-:-:S02]  /*1a60*/  SHF.R.U32.HI R4, RZ, 0x8, R4 ;  /* 0x00000008ff047819 */ /* 0x000fc40000011604 */
[----:B------:R-:W-:Y:S02]  /*1a70*/  IMNMX R3, R8, R3, PT ;  /* 0x0000000308037217 */ /* 0x000fe40003800200 */
[----:B------:R-:W-:Y:S01]  /*1a80*/  LEA.HI R224, R224, R4, RZ, 0x10 ;  /* 0x00000004e0e07211 */ /* 0x000fe200078f80ff */
[----:B------:R-:W-:Y:S01]  /*1a90*/  IMAD.MOV.U32 R4, RZ, RZ, RZ ;  /* 0x000000ffff047224 */ /* 0x000fe200078e00ff */
[----:B------:R-:W-:Y:S02]  /*1aa0*/  ISETP.GE.AND P3, PT, R3, 0x1, PT ;  /* 0x000000010300780c */ /* 0x000fe40003f66270 */
[----:B------:R-:W-:Y:S02]  /*1ab0*/  LOP3.LUT R225, R224, 0xff, RZ, 0xc0, !PT ;  /* 0x000000ffe0e17812 */ /* 0x000fe400078ec0ff */
[----:B------:R-:W-:-:S09]  /*1ac0*/  SHF.R.U32.HI R224, RZ, 0x10, R224 ;  /* 0x00000010ffe07819 */ /* 0x000fd200000116e0 */
[----:B------:R-:W-:Y:S05]  /*1ad0*/  @!P3 BRA `(.L_x_2115) ;  /* 0x000001c00000b947 */ /* 0x000fea0003800000 */
[----:B------:R-:W-:-:S04]  /*1ae0*/  ISETP.NE.AND P3, PT, R224, RZ, PT ;  /* 0x000000ffe000720c */ /* 0x000fc80003f65270 */
[----:B------:R-:W-:-:S04]  /*1af0*/  SEL R8, R224, c[0x0][0x338], P3 ;  /* 0x0000ce00e0087a07 */ /* 0x000fc80001800000 */
        /* <DEDUP_REMOVED lines=26> */
.L_x_2115:
[----:B------:R-:W-:Y:S05]  /*1ca0*/  BSYNC B0 ;  /* 0x0000000000007941 */ /* 0x000fea0003800000 */
.L_x_2114:
        /* <DEDUP_REMOVED lines=63> */
[----:B------:R-:W-:Y:S01]  /*20a0*/  IADD3 R10, P3, R209, R7, RZ ;  /* 0x00000007d10a7210 */ /* 0x000fe20007f7e0ff */
[----:B------:R-:W-:Y:S01]  /*20b0*/  IMAD R16, R16, c[0x0][0x178], RZ ;  /* 0x00005e0010107a24 */ /* 0x000fe200078e02ff */
[----:B------:R-:W-:Y:S02]  /*20c0*/  IADD3 R0, R189, R0, RZ ;  /* 0x00000000bd007210 */ /* 0x000fe40007ffe0ff */
[----:B------:R-:W-:Y:S01]  /*20d0*/  ISETP.GE.AND P6, PT, R212, c[0x0][0x198], PT ;  /* 0x00006600d4007a0c */ /* 0x000fe20003fc6270 */
[----:B------:R-:W-:Y:S01]  /*20e0*/  IMAD R16, R6, c[0x0][0x17c], R16 ;  /* 0x00005f0006107a24 */ /* 0x000fe200078e0210 */
[----:B------:R-:W-:Y:S01]  /*20f0*/  MOV R4, R0 ;  /* 0x0000000000047202 */ /* 0x000fe20000000f00 */
[----:B------:R-:W-:Y:S01]  /*2100*/  @P2 IMAD.HI.U32 R6, R0, c[0x0][0x2c8], RZ ;  /* 0x0000b20000062a27 */ /* 0x000fe200078e00ff */
[----:B------:R-:W-:-:S02]  /*2110*/  ISETP.GE.AND P5, PT, R198, c[0x0][0x198], PT ;  /* 0x00006600c6007a0c */ /* 0x000fc40003fa6270 */
[----:B------:R-:W-:Y:S01]  /*2120*/  IADD3 R17, R13, R16, RZ ;  /* 0x000000100d117210 */ /* 0x000fe20007ffe0ff */
[C---:B------:R-:W-:Y:S01]  /*2130*/  IMAD.WIDE.U32 R14, R10.reuse, c[0x0][0x1e0], R212 ;  /* 0x000078000a0e7a25 */ /* 0x040fe200078e00d4 */
[----:B------:R-:W-:Y:S02]  /*2140*/  MOV R16, R12 ;  /* 0x0000000c00107202 */ /* 0x000fe40000000f00 */
[----:B------:R-:W-:Y:S01]  /*2150*/  @P2 SHF.R.U32.HI R4, RZ, c[0x0][0x2cc], R6 ;  /* 0x0000b300ff042a19 */ /* 0x000fe20000011606 */
[----:B------:R-:W-:Y:S01]  /*2160*/  IMAD.WIDE.U32 R12, R10, c[0x0][0x208], R212 ;  /* 0x000082000a0c7a25 */ /* 0x000fe200078e00d4 */
[----:B------:R-:W-:Y:S02]  /*2170*/  SEL R6, R220, RZ, !P1 ;  /* 0x000000ffdc067207 */ /* 0x000fe40004800000 */
[----:B------:R-:W-:Y:S01]  /*2180*/  IADD3 R84, R3, -0x1, RZ ;  /* 0xffffffff03547810 */ /* 0x000fe20007ffe0ff */
[----:B------:R-:W-:Y:S01]  /*2190*/  IMAD.WIDE.U32 R16, R221, c[0x0][0x1b8], R16 ;  /* 0x00006e00dd107a25 */ /* 0x000fe200078e0010 */
[----:B-1----:R-:W-:-:S02]  /*21a0*/  SHF.R.S32.HI R8, RZ, 0x1f, R7 ;  /* 0x0000001fff087819 */ /* 0x002fc40000011407 */
[----:B------:R-:W-:Y:S01]  /*21b0*/  SEL R7, R5, RZ, !P1 ;  /* 0x000000ff05077207 */ /* 0x000fe20004800000 */
[----:B------:R-:W-:Y:S01]  /*21c0*/  IMAD R11, R221, c[0x0][0x1bc], R17 ;  /* 0x00006f00dd0b7a24 */ /* 0x000fe200078e0211 */
[----:B------:R-:W-:-:S03]  /*21d0*/  LEA.HI.X.SX32 R8, R209, R8, 0x1, P3 ;  /* 0x00000008d1087211 */ /* 0x000fc600018f0eff */
[----:B------:R-:W-:Y:S02]  /*21e0*/  IMAD R7, R7, c[0x0][0x1c0], RZ ;  /* 0x0000700007077a24 */ /* 0x000fe400078e02ff */
[C---:B------:R-:W-:Y:S02]  /*21f0*/  IMAD R9, R8.reuse, c[0x0][0x1e0], RZ ;  /* 0x0000780008097a24 */ /* 0x040fe400078e02ff */
[----:B------:R-:W-:Y:S02]  /*2200*/  IMAD R8, R8, c[0x0][0x208], RZ ;  /* 0x0000820008087a24 */ /* 0x000fe400078e02ff */
[C---:B------:R-:W-:Y:S02]  /*2210*/  IMAD R9, R10.reuse, c[0x0][0x1e4], R9 ;  /* 0x000079000a097a24 */ /* 0x040fe400078e0209 */
[----:B------:R-:W-:Y:S02]  /*2220*/  IMAD R8, R10, c[0x0][0x20c], R8 ;  /* 0x000083000a087a24 */ /* 0x000fe400078e0208 */
[----:B------:R-:W-:Y:S01]  /*2230*/  IMAD.MOV.U32 R10, RZ, RZ, R16 ;  /* 0x000000ffff0a7224 */ /* 0x000fe200078e0010 */
[----:B------:R-:W-:Y:S01]  /*2240*/  IADD3 R15, R15, R9, RZ ;  /* 0x000000090f0f7210 */ /* 0x000fe20007ffe0ff */
[C---:B------:R-:W-:Y:S01]  /*2250*/  IMAD R7, R6.reuse, c[0x0][0x1c4], R7 ;  /* 0x0000710006077a24 */ /* 0x040fe200078e0207 */
[----:B------:R-:W-:Y:S01]  /*2260*/  IADD3 R13, R13, R8, RZ ;  /* 0x000000080d0d7210 */ /* 0x000fe20007ffe0ff */
[----:B------:R-:W-:Y:S01]  /*2270*/  IMAD.WIDE.U32 R10, R6, c[0x0][0x1c0], R10 ;  /* 0x00007000060a7a25 */ /* 0x000fe200078e000a */
[----:B------:R-:W-:-:S02]  /*2280*/  IADD3 R6, -R4, RZ, RZ ;  /* 0x000000ff04067210 */ /* 0x000fc40007ffe1ff */
[----:B------:R-:W-:Y:S01]  /*2290*/  SHF.R.S32.HI R8, RZ, 0x1f, R4 ;  /* 0x0000001fff087819 */ /* 0x000fe20000011404 */
[----:B------:R-:W-:Y:S02]  /*22a0*/  IMAD.IADD R11, R11, 0x1, R7 ;  /* 0x000000010b0b7824 */ /* 0x000fe400078e0207 */
[----:B------:R-:W-:Y:S02]  /*22b0*/  IMAD R6, R6, c[0x0][0x2c4], R0 ;  /* 0x0000b10006067a24 */ /* 0x000fe400078e0200 */
[----:B------:R-:W-:Y:S02]  /*22c0*/  IMAD R8, R8, c[0x0][0x1b0], RZ ;  /* 0x00006c0008087a24 */ /* 0x000fe400078e02ff */
[----:B------:R-:W-:-:S04]  /*22d0*/  IMAD.WIDE.U32 R10, R4, c[0x0][0x1b0], R10 ;  /* 0x00006c00040a7a25 */ /* 0x000fc800078e000a */
[----:B------:R-:W-:Y:S01]  /*22e0*/  IMAD R8, R4, c[0x0][0x1b4], R8 ;  /* 0x00006d0004087a24 */ /* 0x000fe200078e0208 */
[----:B------:R-:W-:Y:S01]  /*22f0*/  SHF.R.S32.HI R4, RZ, 0x1f, R6 ;  /* 0x0000001fff047819 */ /* 0x000fe20000011406 */
[----:B------:R-:W-:-:S03]  /*2300*/  IMAD.WIDE.U32 R14, R221, c[0x0][0x1e8], R14 ;  /* 0x00007a00dd0e7a25 */ /* 0x000fc600078e000e */
[----:B------:R-:W-:Y:S01]  /*2310*/  IADD3 R11, R11, R8, RZ ;  /* 0x000000080b0b7210 */ /* 0x000fe20007ffe0ff */
[----:B------:R-:W-:Y:S01]  /*2320*/  IMAD.WIDE.U32 R12, R221, c[0x0][0x210], R12 ;  /* 0x00008400dd0c7a25 */ /* 0x000fe200078e000c */
[----:B------:R-:W-:-:S03]  /*2330*/  MOV R230, R14 ;  /* 0x0000000e00e67202 */ /* 0x000fc60000000f00 */
[----:B------:R-:W-:Y:S01]  /*2340*/  IMAD R4, R4, c[0x0][0x1a8], RZ ;  /* 0x00006a0004047a24 */ /* 0x000fe200078e02ff */
[----:B------:R-:W-:Y:S01]  /*2350*/  MOV R226, R12 ;  /* 0x0000000c00e27202 */ /* 0x000fe20000000f00 */
[C---:B------:R-:W-:Y:S02]  /*2360*/  IMAD R231, R221.reuse, c[0x0][0x1ec], R15 ;  /* 0x00007b00dde77a24 */ /* 0x040fe400078e020f */
[C---:B------:R-:W-:Y:S02]  /*2370*/  IMAD R8, R6.reuse, c[0x0][0x1ac], R4 ;  /* 0x00006b0006087a24 */ /* 0x040fe400078e0204 */
[----:B------:R-:W-:Y:S02]  /*2380*/  IMAD R227, R221, c[0x0][0x214], R13 ;  /* 0x00008500dde37a24 */ /* 0x000fe400078e020d */
[----:B------:R-:W-:-:S05]  /*2390*/  IMAD.WIDE.U32 R6, R6, c[0x0][0x1a8], R10 ;  /* 0x00006a0006067a25 */ /* 0x000fca00078e000a */
[----:B------:R-:W-:Y:S02]  /*23a0*/  IADD3 R8, R7, R8, RZ ;  /* 0x0000000807087210 */ /* 0x000fe40007ffe0ff */
[----:B------:R-:W-:Y:S02]  /*23b0*/  IADD3 R7, R209, R189, RZ ;  /* 0x000000bdd1077210 */ /* 0x000fe40007ffe0ff */
[----:B--2---:R-:W-:Y:S01]  /*23c0*/  @P4 SHF.R.S32.HI R0, RZ, 0x1f, R2 ;  /* 0x0000001fff004819 */ /* 0x004fe20000011402 */
[----:B------:R-:W-:Y:S01]  /*23d0*/  @!P4 IMAD.MOV.U32 R2, RZ, RZ, R220 ;  /* 0x000000ffff02c224 */ /* 0x000fe200078e00dc */
[----:B------:R-:W-:Y:S02]  /*23e0*/  @!P4 MOV R0, R5 ;  /* 0x000000050000c202 */ /* 0x000fe40000000f00 */
[----:B------:R-:W-:Y:S02]  /*23f0*/  ISETP.GE.AND P4, PT, R197, c[0x0][0x198], PT ;  /* 0x00006600c5007a0c */ /* 0x000fe40003f86270 */
[----:B------:R-:W-:-:S02]  /*2400*/  SEL R0, R0, RZ, !P0 ;  /* 0x000000ff00007207 */ /* 0x000fc40004000000 */
[----:B------:R-:W-:Y:S02]  /*2410*/  SEL R2, R2, RZ, !P0 ;  /* 0x000000ff02027207 */ /* 0x000fe40004000000 */
[----:B------:R-:W-:Y:S01]  /*2420*/  LEA R9, P0, R6, c[0x0][0x160], 0x1 ;  /* 0x0000580006097a11 */ /* 0x000fe200078008ff */
[C---:B------:R-:W-:Y:S02]  /*2430*/  IMAD R222, R0.reuse, c[0x0][0x1f0], RZ ;  /* 0x00007c0000de7a24 */ /* 0x040fe400078e02ff */
[----:B------:R-:W-:Y:S01]  /*2440*/  IMAD R190, R0, c[0x0][0x218], RZ ;  /* 0x0000860000be7a24 */ /* 0x000fe200078e02ff */
[----:B------:R-:W-:Y:S01]  /*2450*/  LEA.HI.X R8, R6, c[0x0][0x164], R8, 0x1, P0 ;  /* 0x0000590006087a11 */ /* 0x000fe200000f0c08 */
[C---:B------:R-:W-:Y:S02]  /*2460*/  IMAD R222, R2.reuse, c[0x0][0x1f4], R222 ;  /* 0x00007d0002de7a24 */ /* 0x040fe400078e02de */
[C---:B------:R-:W-:Y:S02]  /*2470*/  IMAD R190, R2.reuse, c[0x0][0x21c], R190 ;  /* 0x0000870002be7a24 */ /* 0x040fe400078e02be */
[----:B------:R-:W-:-:S04]  /*2480*/  IMAD.WIDE.U32 R230, R2, c[0x0][0x1f0], R230 ;  /* 0x00007c0002e67a25 */ /* 0x000fc800078e00e6 */
[----:B------:R-:W-:Y:S01]  /*2490*/  IMAD.WIDE.U32 R226, R2, c[0x0][0x218], R226 ;  /* 0x0000860002e27a25 */ /* 0x000fe200078e00e2 */
[----:B------:R-:W-:-:S04]  /*24a0*/  IADD3 R222, R231, R222, RZ ;  /* 0x000000dee7de7210 */ /* 0x000fc80007ffe0ff */
[----:B------:R-:W-:Y:S01]  /*24b0*/  IADD3 R190, R227, R190, RZ ;  /* 0x000000bee3be7210 */ /* 0x000fe20007ffe0ff */
[----:B------:R-:W-:Y:S05]  /*24c0*/  BRA.DIV ~URZ, `(.L_x_2117) ;  /* 0x0000d5c27f007947 */ /* 0x000fea000b800000 */
[----:B------:R1:W2:Y:S02]  /*24d0*/  SHFL.IDX PT, R10, R8, RZ, 0x181f ;  /* 0x00181fff080a7589 */ /* 0x0002a400000e0000 */
.L_x_2206:
[----:B------:R-:W-:Y:S05]  /*24e0*/  BRA.DIV ~URZ, `(.L_x_2118) ;  /* 0x0000d6127f007947 */ /* 0x000fea000b800000 */
[----:B------:R3:W4:Y:S02]  /*24f0*/  SHFL.IDX PT, R0, R9, RZ, 0x181f ;  /* 0x00181fff09007589 */ /* 0x00072400000e0000 */
.L_x_2207:
[----:B------:R-:W-:Y:S01]  /*2500*/  IMAD R6, R184, c[0x0][0x2c4], RZ ;  /* 0x0000b100b8067a24 */ /* 0x000fe200078e02ff */
[----:B------:R-:W-:Y:S04]  /*2510*/  BSSY B0, `(.L_x_2119) ;  /* 0x000000f000007945 */ /* 0x000fe80003800000 */
[----:B------:R-:W-:-:S13]  /*2520*/  ISETP.GE.AND P0, PT, R7, R6, PT ;  /* 0x000000060700720c */ /* 0x000fda0003f06270 */
[----:B------:R-:W-:Y:S05]  /*2530*/  @P0 BRA `(.L_x_2120) ;  /* 0x000000c000000947 */ /* 0x000fea0003800000 */
[-C--:B----4-:R-:W-:Y:S02]  /*2540*/  LEA R12, P3, R212, R0.reuse, 0x1 ;  /* 0x00000000d40c7211 */ /* 0x090fe400078608ff */
[-C--:B------:R-:W-:Y:S02]  /*2550*/  LEA R4, P1, R198, R0.reuse, 0x1 ;  /* 0x00000000c6047211 */ /* 0x080fe400078208ff */
[C---:B------:R-:W-:Y:S02]  /*2560*/  LEA R14, P0, R197.reuse, R0, 0x1 ;  /* 0x00000000c50e7211 */ /* 0x040fe400078008ff */
[-C--:B--2---:R-:W-:Y:S02]  /*2570*/  LEA.HI.X R13, R212, R10.reuse, R213, 0x1, P3 ;  /* 0x0000000ad40d7211 */ /* 0x084fe400018f0cd5 */
[-C--:B------:R-:W-:Y:S02]  /*2580*/  LEA.HI.X R5, R198, R10.reuse, R193, 0x1, P1 ;  /* 0x0000000ac6057211 */ /* 0x080fe400008f0cc1 */
[----:B------:R-:W-:Y:S01]  /*2590*/  LEA.HI.X R15, R197, R10, R192, 0x1, P0 ;  /* 0x0000000ac50f7211 */ /* 0x000fe200000f0cc0 */
[----:B------:R-:W-:Y:S01]  /*25a0*/  @!PT LDS RZ, [RZ] ;  /* 0x00000000fffff984 */ /* 0x000fe20000000800 */
[----:B------:R-:W-:Y:S01]  /*25b0*/  @!PT LDS RZ, [RZ] ;  /* 0x00000000fffff984 */ /* 0x000fe20000000800 */
[----:B------:R-:W-:Y:S01]  /*25c0*/  @!PT LDS RZ, [RZ] ;  /* 0x00000000fffff984 */ /* 0x000fe20000000800 */
[----:B------:R2:W-:Y:S04]  /*25d0*/  LDGSTS.E.BYPASS.LTC128B.128 [R202+0x18100], [R12.64], !P6 ;  /* 0x181000000cca7fae */ /* 0x0005e8000f101d48 */
[----:B------:R2:W-:Y:S04]  /*25e0*/  LDGSTS.E.BYPASS.LTC128B.128 [R202+0x1c100], [R4.64], !P5 ;  /* 0x1c10000004ca7fae */ /* 0x0005e8000e901d48 */
[----:B------:R2:W-:Y:S02]  /*25f0*/  LDGSTS.E.BYPASS.LTC128B.128 [R202+0x20100], [R14.64], !P4 ;  /* 0x201000000eca7fae */ /* 0x0005e4000e101d48 */
.L_x_2120:
[----:B------:R-:W-:Y:S05]  /*2600*/  BSYNC B0 ;  /* 0x0000000000007941 */ /* 0x000fea0003800000 */
.L_x_2119:
[----:B------:R-:W-:Y:S05]  /*2610*/  BRA.DIV ~URZ, `(.L_x_2121) ;  /* 0x0000d5527f007947 */ /* 0x000fea000b800000 */
[----:B--2---:R2:W1:Y:S04]  /*2620*/  SHFL.IDX PT, R10, R8, 0x1, 0x181f ;  /* 0x00381f00080a7f89 */ /* 0x00446800000e0000 */
[----:B------:R2:W3:Y:S02]  /*2630*/  SHFL.IDX PT, R2, R9, 0x1, 0x181f ;  /* 0x00381f0009027f89 */ /* 0x0004e400000e0000 */
.L_x_2208:
[----:B----4-:R-:W-:Y:S01]  /*2640*/  IADD3 R0, R7, 0x20, RZ ;  /* 0x0000002007007810 */ /* 0x010fe20007ffe0ff */
[----:B------:R-:W-:Y:S03]  /*2650*/  BSSY B0, `(.L_x_2122) ;  /* 0x000000f000007945 */ /* 0x000fe60003800000 */
[----:B------:R-:W-:-:S13]  /*2660*/  ISETP.GE.AND P0, PT, R0, R6, PT ;  /* 0x000000060000720c */ /* 0x000fda0003f06270 */
[----:B------:R-:W-:Y:S05]  /*2670*/  @P0 BRA `(.L_x_2123) ;  /* 0x000000c000000947 */ /* 0x000fea0003800000 */
[-C--:B---3--:R-:W-:Y:S02]  /*2680*/  LEA R12, P3, R212, R2.reuse, 0x1 ;  /* 0x00000002d40c7211 */ /* 0x088fe400078608ff */
[-C--:B------:R-:W-:Y:S02]  /*2690*/  LEA R4, P1, R198, R2.reuse, 0x1 ;  /* 0x00000002c6047211 */ /* 0x080fe400078208ff */
[C---:B------:R-:W-:Y:S02]  /*26a0*/  LEA R14, P0, R197.reuse, R2, 0x1 ;  /* 0x00000002c50e7211 */ /* 0x040fe400078008ff */
[-C--:B-1----:R-:W-:Y:S02]  /*26b0*/  LEA.HI.X R13, R212, R10.reuse, R213, 0x1, P3 ;  /* 0x0000000ad40d7211 */ /* 0x082fe400018f0cd5 */
        /* <DEDUP_REMOVED lines=8> */
.L_x_2123:
[----:B------:R-:W-:Y:S05]  /*2740*/  BSYNC B0 ;  /* 0x0000000000007941 */ /* 0x000fea0003800000 */
.L_x_2122:
[----:B------:R-:W-:Y:S05]  /*2750*/  BRA.DIV ~URZ, `(.L_x_2124) ;  /* 0x0000d4d27f007947 */ /* 0x000fea000b800000 */
[----:B-1----:R1:W4:Y:S02]  /*2760*/  SHFL.IDX PT, R10, R8, 0x2, 0x181f ;  /* 0x00581f00080a7f89 */ /* 0x00232400000e0000 */
.L_x_2209:
[----:B------:R-:W-:Y:S05]  /*2770*/  BRA.DIV ~URZ, `(.L_x_2125) ;  /* 0x0000d5227f007947 */ /* 0x000fea000b800000 */
[----:B---3--:R3:W1:Y:S02]  /*2780*/  SHFL.IDX PT, R2, R9, 0x2, 0x181f ;  /* 0x00581f0009027f89 */ /* 0x00866400000e0000 */
.L_x_2210:
[----:B------:R-:W-:Y:S01]  /*2790*/  IADD3 R0, R7, 0x40, RZ ;  /* 0x0000004007007810 */ /* 0x000fe20007ffe0ff */
[----:B------:R-:W-:Y:S03]  /*27a0*/  BSSY B0, `(.L_x_2126) ;  /* 0x000000f000007945 */ /* 0x000fe60003800000 */
[----:B------:R-:W-:-:S13]  /*27b0*/  ISETP.GE.AND P0, PT, R0, R6, PT ;  /* 0x000000060000720c */ /* 0x000fda0003f06270 */
[----:B------:R-:W-:Y:S05]  /*27c0*/  @P0 BRA `(.L_x_2127) ;  /* 0x000000c000000947 */ /* 0x000fea0003800000 */
[-C--:B-1----:R-:W-:Y:S02]  /*27d0*/  LEA R12, P3, R212, R2.reuse, 0x1 ;  /* 0x00000002d40c7211 */ /* 0x082fe400078608ff */
[-C--:B------:R-:W-:Y:S02]  /*27e0*/  LEA R4, P1, R198, R2.reuse, 0x1 ;  /* 0x00000002c6047211 */ /* 0x080fe400078208ff */
[C---:B------:R-:W-:Y:S02]  /*27f0*/  LEA R14, P0, R197.reuse, R2, 0x1 ;  /* 0x00000002c50e7211 */ /* 0x040fe400078008ff */
[-C--:B----4-:R-:W-:Y:S02]  /*2800*/  LEA.HI.X R13, R212, R10.reuse, R213, 0x1, P3 ;  /* 0x0000000ad40d7211 */ /* 0x090fe400018f0cd5 */
        /* <DEDUP_REMOVED lines=8> */
.L_x_2127:
[----:B------:R-:W-:Y:S05]  /*2890*/  BSYNC B0 ;  /* 0x0000000000007941 */ /* 0x000fea0003800000 */
.L_x_2126:
[----:B------:R-:W-:Y:S05]  /*28a0*/  BRA.DIV ~URZ, `(.L_x_2128) ;  /* 0x0000d4527f007947 */ /* 0x000fea000b800000 */
[----:B-12---:R-:W1:Y:S04]  /*28b0*/  SHFL.IDX PT, R8, R8, 0x3, 0x181f ;  /* 0x00781f0008087f89 */ /* 0x006e6800000e0000 */
[----:B---3--:R-:W2:Y:S02]  /*28c0*/  SHFL.IDX PT, R9, R9, 0x3, 0x181f ;  /* 0x00781f0009097f89 */ /* 0x008ea400000e0000 */
.L_x_2211:
[----:B------:R-:W-:-:S04]  /*28d0*/  IADD3 R7, R7, 0x60, RZ ;  /* 0x0000006007077810 */ /* 0x000fc80007ffe0ff */
[----:B------:R-:W-:-:S13]  /*28e0*/  ISETP.GE.AND P3, PT, R7, R6, PT ;  /* 0x000000060700720c */ /* 0x000fda0003f66270 */
[-C--:B--2---:R-:W-:Y:S02]  /*28f0*/  @!P3 LEA R6, P0, R212, R9.reuse, 0x1 ;  /* 0x00000009d406b211 */ /* 0x084fe400078008ff */
[-C--:B------:R-:W-:Y:S02]  /*2900*/  @!P3 LEA R4, P1, R198, R9.reuse, 0x1 ;  /* 0x00000009c604b211 */ /* 0x080fe400078208ff */
[-C--:B-1----:R-:W-:Y:S02]  /*2910*/  @!P3 LEA.HI.X R7, R212, R8.reuse, R213, 0x1, P0 ;  /* 0x00000008d407b211 */ /* 0x082fe400000f0cd5 */
[C---:B----4-:R-:W-:Y:S02]  /*2920*/  @!P3 LEA R10, P0, R197.reuse, R9, 0x1 ;  /* 0x00000009c50ab211 */ /* 0x050fe400078008ff */
[-C--:B------:R-:W-:Y:S01]  /*2930*/  @!P3 LEA.HI.X R5, R198, R8.reuse, R193, 0x1, P1 ;  /* 0x00000008c605b211 */ /* 0x080fe200008f0cc1 */
[----:B------:R-:W-:Y:S01]  /*2940*/  @!PT LDS RZ, [RZ] ;  /* 0x00000000fffff984 */ /* 0x000fe20000000800 */
[----:B------:R-:W-:Y:S01]  /*2950*/  @!PT LDS RZ, [RZ] ;  /* 0x00000000fffff984 */ /* 0x000fe20000000800 */
[----:B------:R-:W-:Y:S01]  /*2960*/  @!PT LDS RZ, [RZ] ;  /* 0x00000000fffff984 */ /* 0x000fe20000000800 */
[----:B------:R1:W-:Y:S01]  /*2970*/  @!P3 LDGSTS.E.BYPASS.LTC128B.128 [R202+0x1b100], [R6.64], !P6 ;  /* 0x1b10000006cabfae */ /* 0x0003e2000f101d48 */
[----:B------:R-:W-:-:S03]  /*2980*/  @!P3 LEA.HI.X R11, R197, R8, R192, 0x1, P0 ;  /* 0x00000008c50bb211 */ /* 0x000fc600000f0cc0 */
[----:B------:R1:W-:Y:S04]  /*2990*/  @!P3 LDGSTS.E.BYPASS.LTC128B.128 [R202+0x1f100], [R4.64], !P5 ;  /* 0x1f10000004cabfae */ /* 0x0003e8000e901d48 */
[----:B------:R1:W-:Y:S04]  /*29a0*/  @!P3 LDGSTS.E.BYPASS.LTC128B.128 [R202+0x23100], [R10.64], !P4 ;  /* 0x231000000acabfae */ /* 0x0003e8000e101d48 */
[----:B------:R-:W0:Y:S01]  /*29b0*/  LDGDEPBAR ;  /* 0x00000000000079af */ /* 0x000e220000000000 */
[----:B------:R-:W-:Y:S02]  /*29c0*/  WARPSYNC 0xffffffff ;  /* 0xffffffff00007948 */ /* 0x000fe40003800000 */
[----:B-1----:R-:W-:Y:S01]  /*29d0*/  IMAD.IADD R5, R185, 0x1, -R209 ;  /* 0x00000001b9057824 */ /* 0x002fe200078e0ad1 */
[----:B------:R-:W-:Y:S01]  /*29e0*/  SHF.R.S32.HI R6, RZ, 0x1f, R84 ;  /* 0x0000001fff067819 */ /* 0x000fe20000011454 */
[----:B------:R-:W-:Y:S01]  /*29f0*/  IMAD.MOV.U32 R2, RZ, RZ, 0x20 ;  /* 0x00000020ff027424 */ /* 0x000fe200078e00ff */
[----:B------:R-:W-:Y:S01]  /*2a00*/  BAR.SYNC.DEFER_BLOCKING 0x0 ;  /* 0x0000000000007b1d */ /* 0x000fe20000010000 */
[----:B------:R-:W-:-:S02]  /*2a10*/  IMAD R5, R84, -0x40, R5 ;  /* 0xffffffc054057824 */ /* 0x000fc400078e0205 */
[----:B------:R-:W-:Y:S02]  /*2a20*/  IMAD R0, R6, c[0x0][0x1e0], RZ ;  /* 0x0000780006007a24 */ /* 0x000fe400078e02ff */
[C---:B------:R-:W-:Y:S01]  /*2a30*/  IMAD.WIDE.U32 R10, R84.reuse, c[0x0][0x1e0], RZ ;  /* 0x00007800540a7a25 */ /* 0x040fe200078e00ff */
[C---:B------:R-:W-:Y:S01]  /*2a40*/  ISETP.GE.AND P6, PT, R5.reuse, 0x21, PT ;  /* 0x000000210500780c */ /* 0x040fe20003fc6270 */
[----:B------:R-:W-:Y:S01]  /*2a50*/  ULDC.64 UR4, c[0x0][0x208] ;  /* 0x0000820000047ab9 */ /* 0x000fe20000000a00 */
[----:B------:R-:W-:Y:S01]  /*2a60*/  ISETP.GE.AND P4, PT, R5, 0x1, PT ;  /* 0x000000010500780c */ /* 0x000fe20003f86270 */
[----:B------:R-:W-:Y:S01]  /*2a70*/  IMAD R0, R84, c[0x0][0x1e4], R0 ;  /* 0x0000790054007a24 */ /* 0x000fe200078e0200 */
[----:B------:R-:W-:Y:S01]  /*2a80*/  LEA R4, P0, R10, R230, 0x6 ;  /* 0x000000e60a047211 */ /* 0x000fe200078030ff */
[C---:B------:R-:W-:Y:S01]  /*2a90*/  IMAD.WIDE.U32 R8, R2.reuse, c[0x0][0x1e0], RZ ;  /* 0x0000780002087a25 */ /* 0x040fe200078e00ff */
[----:B------:R-:W-:Y:S01]  /*2aa0*/  USHF.L.U32 UR7, UR4, 0x6, URZ ;  /* 0x0000000604077899 */ /* 0x000fe2000800063f */
[----:B------:R-:W-:Y:S01]  /*2ab0*/  BSSY B0, `(.L_x_2129) ;  /* 0x0000050000007945 */ /* 0x000fe20003800000 */
[----:B------:R-:W-:Y:S01]  /*2ac0*/  UMOV UR6, 0x6 ;  /* 0x0000000600067882 */ /* 0x000fe20000000000 */
[----:B------:R-:W-:Y:S01]  /*2ad0*/  IMAD.IADD R0, R11, 0x1, R0 ;  /* 0x000000010b007824 */ /* 0x000fe200078e0200 */
[----:B------:R-:W-:Y:S01]  /*2ae0*/  USHF.L.U64.HI UR5, UR4, UR6, UR5 ;  /* 0x0000000604057299 */ /* 0x000fe20008010205 */
[----:B------:R-:W-:-:S02]  /*2af0*/  IMAD R7, R2, c[0x0][0x1e4], RZ ;  /* 0x0000790002077a24 */ /* 0x000fc400078e02ff */
[----:B------:R-:W-:Y:S01]  /*2b00*/  @P6 IADD3 R8, P1, R4, R8, RZ ;  /* 0x0000000804086210 */ /* 0x000fe20007f3e0ff */
[----:B------:R-:W-:Y:S01]  /*2b10*/  IMAD R6, R6, c[0x0][0x208], RZ ;  /* 0x0000820006067a24 */ /* 0x000fe200078e02ff */
[----:B------:R-:W-:Y:S01]  /*2b20*/  LEA.HI.X R0, R10, R222, R0, 0x6, P0 ;  /* 0x000000de0a007211 */ /* 0x000fe200000f3400 */
[----:B------:R-:W-:Y:S01]  /*2b30*/  IMAD.WIDE.U32 R10, R84, c[0x0][0x208], RZ ;  /* 0x00008200540a7a25 */ /* 0x000fe200078e00ff */
[----:B------:R-:W-:Y:S02]  /*2b40*/  @P4 LEA R12, P0, R4, c[0x0][0x1c8], 0x1 ;  /* 0x00007200040c4a11 */ /* 0x000fe400078008ff */
[----:B------:R-:W-:Y:S01]  /*2b50*/  @P6 IADD3.X R7, R0, R9, R7, P1, !PT ;  /* 0x0000000900076210 */ /* 0x000fe20000ffe407 */
[----:B------:R-:W-:Y:S01]  /*2b60*/  IMAD R6, R84, c[0x0][0x20c], R6 ;  /* 0x0000830054067a24 */ /* 0x000fe200078e0206 */
[----:B------:R-:W-:Y:S02]  /*2b70*/  @P4 ISETP.GE.AND P1, PT, R212, c[0x0][0x1d4], PT ;  /* 0x00007500d4004a0c */ /* 0x000fe40003f26270 */
[----:B------:R-:W-:Y:S01]  /*2b80*/  @P4 LEA.HI.X R13, R4, c[0x0][0x1cc], R0, 0x1, P0 ;  /* 0x00007300040d4a11 */ /* 0x000fe200000f0c00 */
[----:B------:R-:W-:Y:S01]  /*2b90*/  IMAD.IADD R6, R11, 0x1, R6 ;  /* 0x000000010b067824 */ /* 0x000fe200078e0206 */
[----:B------:R-:W-:-:S02]  /*2ba0*/  @P4 ISETP.GE.AND P0, PT, R198, c[0x0][0x1d4], PT ;  /* 0x00007500c6004a0c */ /* 0x000fc40003f06270 */
[----:B------:R-:W-:Y:S02]  /*2bb0*/  LEA R0, P3, R10, R226, 0x6 ;  /* 0x000000e20a007211 */ /* 0x000fe400078630ff */
[----:B------:R-:W-:Y:S02]  /*2bc0*/  @P6 LEA R14, P5, R8, c[0x0][0x1c8], 0x1 ;  /* 0x00007200080e6a11 */ /* 0x000fe400078a08ff */
[----:B------:R-:W-:Y:S02]  /*2bd0*/  LEA.HI.X R6, R10, R190, R6, 0x6, P3 ;  /* 0x000000be0a067211 */ /* 0x000fe400018f3406 */
[----:B------:R-:W-:Y:S01]  /*2be0*/  @P4 ISETP.GE.AND P3, PT, R197, c[0x0][0x1d4], PT ;  /* 0x00007500c5004a0c */ /* 0x000fe20003f66270 */
[----:B------:R-:W-:Y:S01]  /*2bf0*/  @!PT LDS RZ, [RZ] ;  /* 0x00000000fffff984 */ /* 0x000fe20000000800 */
[----:B------:R-:W-:Y:S01]  /*2c00*/  @!PT LDS RZ, [RZ] ;  /* 0x00000000fffff984 */ /* 0x000fe20000000800 */
[----:B------:R-:W-:Y:S01]  /*2c10*/  @!PT LDS RZ, [RZ] ;  /* 0x00000000fffff984 */ /* 0x000fe20000000800 */
[----:B------:R1:W-:Y:S01]  /*2c20*/  @P4 LDGSTS.E.BYPASS.LTC128B.128 [R202+0xc100], [R12.64], !P1 ;  /* 0x0c1000000cca4fae */ /* 0x0003e2000c901d48 */
[----:B------:R-:W-:Y:S02]  /*2c30*/  @P6 ISETP.GE.AND P1, PT, R212, c[0x0][0x1d4], PT ;  /* 0x00007500d4006a0c */ /* 0x000fe40003f26270 */
[----:B------:R-:W-:Y:S01]  /*2c40*/  @P6 LEA.HI.X R15, R8, c[0x0][0x1cc], R7, 0x1, P5 ;  /* 0x00007300080f6a11 */ /* 0x000fe200028f0c07 */
[----:B------:R1:W-:Y:S01]  /*2c50*/  @P4 LDGSTS.E.BYPASS.LTC128B.128 [R202+0xe100], [R12.64+0x80], !P0 ;  /* 0x0e1000800cca4fae */ /* 0x0003e2000c101d48 */
[----:B------:R-:W-:-:S02]  /*2c60*/  @P6 ISETP.GE.AND P0, PT, R198, c[0x0][0x1d4], PT ;  /* 0x00007500c6006a0c */ /* 0x000fc40003f06270 */
[----:B------:R-:W-:-:S04]  /*2c70*/  LEA R8, P5, R0, c[0x0][0x1f8], 0x1 ;  /* 0x00007e0000087a11 */ /* 0x000fc800078a08ff */
[----:B------:R-:W-:Y:S01]  /*2c80*/  LEA.HI.X R9, R0, c[0x0][0x1fc], R6, 0x1, P5 ;  /* 0x00007f0000097a11 */ /* 0x000fe200028f0c06 */
[----:B------:R1:W-:Y:S01]  /*2c90*/  @P4 LDGSTS.E.BYPASS.LTC128B.128 [R202+0x10100], [R12.64+0x100], !P3 ;  /* 0x101001000cca4fae */ /* 0x0003e2000d901d48 */
[C---:B------:R-:W-:Y:S01]  /*2ca0*/  @P6 ISETP.GE.AND P5, PT, R197.reuse, c[0x0][0x1d4], PT ;  /* 0x00007500c5006a0c */ /* 0x040fe20003fa6270 */
[----:B------:R-:W-:Y:S01]  /*2cb0*/  IMAD.MOV.U32 R0, RZ, RZ, 0x40 ;  /* 0x00000040ff007424 */ /* 0x000fe200078e00ff */
[----:B------:R-:W-:Y:S01]  /*2cc0*/  ISETP.GE.AND P4, PT, R212, c[0x0][0x1d4], PT ;  /* 0x00007500d4007a0c */ /* 0x000fe20003f86270 */
[----:B------:R1:W-:Y:S01]  /*2cd0*/  @P6 LDGSTS.E.BYPASS.LTC128B.128 [R202+0xd100], [R14.64], !P1 ;  /* 0x0d1000000eca6fae */ /* 0x0003e2000c901d48 */
[----:B------:R-:W-:Y:S02]  /*2ce0*/  ISETP.GE.AND P3, PT, R198, c[0x0][0x1d4], PT ;  /* 0x00007500c6007a0c */ /* 0x000fe40003f66270 */
[----:B------:R-:W-:Y:S01]  /*2cf0*/  ISETP.GE.AND P1, PT, R197, c[0x0][0x1d4], PT ;  /* 0x00007500c5007a0c */ /* 0x000fe20003f26270 */
[----:B------:R1:W-:Y:S01]  /*2d00*/  @P6 LDGSTS.E.BYPASS.LTC128B.128 [R202+0xf100], [R14.64+0x80], !P0 ;  /* 0x0f1000800eca6fae */ /* 0x0003e2000c101d48 */
[----:B------:R-:W-:-:S02]  /*2d10*/  ISETP.LT.OR P0, PT, R5, 0x1, P4 ;  /* 0x000000010500780c */ /* 0x000fc40002701670 */
[----:B------:R-:W-:-:S03]  /*2d20*/  ISETP.LT.OR P4, PT, R5, 0x21, P4 ;  /* 0x000000210500780c */ /* 0x000fc60002781670 */
[----:B------:R1:W-:Y:S01]  /*2d30*/  @P6 LDGSTS.E.BYPASS.LTC128B.128 [R202+0x11100], [R14.64+0x100], !P5 ;  /* 0x111001000eca6fae */ /* 0x0003e2000e901d48 */
[C---:B------:R-:W-:Y:S02]  /*2d40*/  ISETP.LT.OR P6, PT, R5.reuse, 0x1, P3 ;  /* 0x000000010500780c */ /* 0x040fe40001fc1670 */
[C---:B------:R-:W-:Y:S01]  /*2d50*/  ISETP.LT.OR P5, PT, R5.reuse, 0x1, P1 ;  /* 0x000000010500780c */ /* 0x040fe20000fa1670 */
[----:B------:R-:W0:Y:S01]  /*2d60*/  LDGDEPBAR ;  /* 0x00000000000079af */ /* 0x000e220000000000 */
[C---:B------:R-:W-:Y:S02]  /*2d70*/  ISETP.LT.OR P3, PT, R5.reuse, 0x21, P3 ;  /* 0x000000210500780c */ /* 0x040fe40001f61670 */
[----:B------:R-:W-:Y:S01]  /*2d80*/  ISETP.LT.OR P1, PT, R5, 0x21, P1 ;  /* 0x000000210500780c */ /* 0x000fe20000f21670 */
[----:B------:R1:W-:Y:S01]  /*2d90*/  LDGSTS.E.BYPASS.LTC128B.128 [R202+0x100], [R8.64], !P0 ;  /* 0x0010000008ca7fae */ /* 0x0003e2000c101d48 */
[----:B------:R-:W-:-:S04]  /*2da0*/  IADD3 R4, P0, R8, UR7, RZ ;  /* 0x0000000708047c10 */ /* 0x000fc8000ff1e0ff */
[----:B------:R-:W-:Y:S01]  /*2db0*/  IADD3.X R5, R9, UR5, RZ, P0, !PT ;  /* 0x0000000509057c10 */ /* 0x000fe200087fe4ff */
[----:B------:R1:W-:Y:S04]  /*2dc0*/  LDGSTS.E.BYPASS.LTC128B.128 [R202+0x2100], [R8.64+0x80], !P6 ;  /* 0x0210008008ca7fae */ /* 0x0003e8000f101d48 */
[----:B------:R1:W-:Y:S04]  /*2dd0*/  LDGSTS.E.BYPASS.LTC128B.128 [R202+0x4100], [R8.64+0x100], !P5 ;  /* 0x0410010008ca7fae */ /* 0x0003e8000e901d48 */
        /* <DEDUP_REMOVED lines=20> */
[----:B------:R-:W-:Y:S02]  /*2f20*/  ISETP.GE.AND P0, PT, R197, c[0x0][0x1d4], PT ;  /* 0x00007500c5007a0c */ /* 0x000fe40003f06270 */
[----:B------:R-:W-:Y:S01]  /*2f30*/  IADD3 R6, P5, R6, R8, RZ ;  /* 0x0000000806067210 */ /* 0x000fe20007fbe0ff */
[----:B------:R1:W-:Y:S03]  /*2f40*/  LDGSTS.E.BYPASS.LTC128B.128 [R202+0x12100], [R8.64], !P4 ;  /* 0x1210000008ca7fae */ /* 0x0003e6000e101d48 */
[----:B------:R-:W-:-:S03]  /*2f50*/  IADD3.X R7, R9, R7, R4, P5, !PT ;  /* 0x0000000709077210 */ /* 0x000fc60002ffe404 */
[----:B------:R1:W-:Y:S04]  /*2f60*/  LDGSTS.E.BYPASS.LTC128B.128 [R202+0x14100], [R8.64+0x80], !P3 ;  /* 0x1410008008ca7fae */ /* 0x0003e8000d901d48 */
[----:B------:R1:W-:Y:S04]  /*2f70*/  LDGSTS.E.BYPASS.LTC128B.128 [R202+0x16100], [R8.64+0x100], !P0 ;  /* 0x1610010008ca7fae */ /* 0x0003e8000c101d48 */
[----:B------:R1:W-:Y:S04]  /*2f80*/  LDGSTS.E.BYPASS.LTC128B.128 [R202+0x13100], [R6.64], !P4 ;  /* 0x1310000006ca7fae */ /* 0x0003e8000e101d48 */
[----:B------:R1:W-:Y:S04]  /*2f90*/  LDGSTS.E.BYPASS.LTC128B.128 [R202+0x15100], [R6.64+0x80], !P3 ;  /* 0x1510008006ca7fae */ /* 0x0003e8000d901d48 */
[----:B------:R1:W-:Y:S02]  /*2fa0*/  LDGSTS.E.BYPASS.LTC128B.128 [R202+0x17100], [R6.64+0x100], !P0 ;  /* 0x1710010006ca7fae */ /* 0x0003e4000c101d48 */
.L_x_2130:
[----:B------:R-:W-:Y:S05]  /*2fb0*/  BSYNC B0 ;  /* 0x0000000000007941 */ /* 0x000fea0003800000 */
.L_x_2129:
        /* <DEDUP_REMOVED lines=12> */
[----:B-1----:R2:W1:Y:S04]  /*3080*/  LDSM.16.M88.4 R4, [R182+0x1800] ;  /* 0x00180000b604783b */ /* 0x0024680000000200 */
        /* <DEDUP_REMOVED lines=24> */
[----:B------:R-:W-:-:S03]  /*3210*/  IADD3.X R9, R13, UR5, RZ, P4, !PT ;  /* 0x000000050d097c10 */ /* 0x000fc6000a7fe4ff */
[----:B------:R2:W-:Y:S04]  /*3220*/  LDGSTS.E.BYPASS.LTC128B.128 [R202+0x8100], [R12.64+0x80], !P1 ;  /* 0x081000800cca7fae */ /* 0x0005e8000c901d48 */
[----:B------:R2:W-:Y:S04]  /*3230*/  LDGSTS.E.BYPASS.LTC128B.128 [R202+0xa100], [R12.64+0x100], !P0 ;  /* 0x0a1001000cca7fae */ /* 0x0005e8000c101d48 */
[----:B------:R2:W-:Y:S04]  /*3240*/  LDGSTS.E.BYPASS.LTC128B.128 [R202+0x7100], [R8.64], !P3 ;  /* 0x0710000008ca7fae */ /* 0x0005e8000d901d48 */
[----:B------:R2:W-:Y:S04]  /*3250*/  LDGSTS.E.BYPASS.LTC128B.128 [R202+0x9100], [R8.64+0x80], !P1 ;  /* 0x0910008008ca7fae */ /* 0x0005e8000c901d48 */
[----:B------:R2:W-:Y:S02]  /*3260*/  LDGSTS.E.BYPASS.LTC128B.128 [R202+0xb100], [R8.64+0x100], !P0 ;  /* 0x0b10010008ca7fae */ /* 0x0005e4000c101d48 */
.L_x_2132:
[----:B------:R-:W-:Y:S05]  /*3270*/  BSYNC B0 ;  /* 0x0000000000007941 */ /* 0x000fea0003800000 */
.L_x_2131:
[----:B------:R-:W-:Y:S01]  /*3280*/  LOP3.LUT P0, RZ, R208, 0x4, RZ, 0xc0, !PT ;  /* 0x00000004d0ff7812 */ /* 0x000fe2000780c0ff */
[C---:B---3--:R-:W-:Y:S01]  /*3290*/  HMMA.16816.F32 R32, R76.reuse, R28, RZ ;  /* 0x0000001c4c20723c */ /* 0x048fe200000018ff */
[----:B------:R-:W-:Y:S01]  /*32a0*/  LDSM.16.M88.4 R64, [R179] ;  /* 0x00000000b340783b */ /* 0x000fe20000000200 */
[----:B------:R-:W-:Y:S01]  /*32b0*/  IMAD.IADD R234, R204, 0x1, R189 ;  /* 0x00000001ccea7824 */ /* 0x000fe200078e02bd */
[----:B------:R-:W-:Y:S01]  /*32c0*/  SEL R134, R0, 0xffffffc0, !P0 ;  /* 0xffffffc000867807 */ /* 0x000fe20004000000 */
[C---:B------:R-:W-:Y:S01]  /*32d0*/  IMAD.IADD R165, R181.reuse, 0x1, R177 ;  /* 0x00000001b5a57824 */ /* 0x040fe200078e02b1 */
[----:B------:R-:W0:Y:S01]  /*32e0*/  LDGDEPBAR ;  /* 0x00000000000079af */ /* 0x000e220000000000 */
[----:B------:R-:W-:Y:S01]  /*32f0*/  IMAD.IADD R158, R181, 0x1, R176 ;  /* 0x00000001b59e7824 */ /* 0x000fe200078e02b0 */
[----:B------:R-:W-:Y:S01]  /*3300*/  IADD3 R0, R134, R182, R135 ;  /* 0x000000b686007210 */ /* 0x000fe20007ffe087 */
[C---:B------:R-:W-:Y:S01]  /*3310*/  HMMA.16816.F32 R28, R76.reuse, R30, RZ ;  /* 0x0000001e4c1c723c */ /* 0x040fe200000018ff */
[----:B------:R-:W-:Y:S01]  /*3320*/  IMAD.IADD R2, R182, 0x1, R134 ;  /* 0x00000001b6027824 */ /* 0x000fe200078e0286 */
[----:B------:R-:W-:Y:S02]  /*3330*/  BSSY B0, `(.L_x_2133) ;  /* 0x0000227000007945 */ /* 0x000fe40003800000 */
[----:B------:R-:W-:Y:S04]  /*3340*/  LDSM.16.M88.4 R56, [R0+0x800] ;  /* 0x000800000038783b */ /* 0x000fe80000000200 */
[C---:B----4-:R-:W-:Y:S01]  /*3350*/  HMMA.16816.F32 R48, R76.reuse, R44, RZ ;  /* 0x0000002c4c30723c */ /* 0x050fe200000018ff */
[----:B--2---:R-:W-:Y:S04]  /*3360*/  LDSM.16.M88.4 R8, [R2+0x800] ;  /* 0x000800000208783b */ /* 0x004fe80000000200 */
[----:B------:R-:W-:Y:S03]  /*3370*/  LDSM.16.M88.4 R12, [R2] ;  /* 0x00000000020c783b */ /* 0x000fe60000000200 */
[C---:B------:R-:W-:Y:S01]  /*3380*/  HMMA.16816.F32 R40, R76.reuse, R36, RZ ;  /* 0x000000244c28723c */ /* 0x040fe200000018ff */
[----:B------:R-:W-:Y:S04]  /*3390*/  LDSM.16.M88.4 R68, [R2+0x1800] ;  /* 0x001800000244783b */ /* 0x000fe80000000200 */
[----:B------:R-:W-:Y:S03]  /*33a0*/  LDSM.16.M88.4 R60, [R0] ;  /* 0x00000000003c783b */ /* 0x000fe60000000200 */
[C---:B------:R-:W-:Y:S08]  /*33b0*/  HMMA.16816.F32 R44, R76.reuse, R46, RZ ;  /* 0x0000002e4c2c723c */ /* 0x040ff000000018ff */
[C---:B------:R-:W-:Y:S08]  /*33c0*/  HMMA.16816.F32 R36, R76.reuse, R38, RZ ;  /* 0x000000264c24723c */ /* 0x040ff000000018ff */
[C---:B-1----:R-:W-:Y:S08]  /*33d0*/  HMMA.16816.F32 R24, R76.reuse, R4, RZ ;  /* 0x000000044c18723c */ /* 0x042ff000000018ff */
[----:B------:R-:W-:Y:S01]  /*33e0*/  HMMA.16816.F32 R76, R76, R6, RZ ;  /* 0x000000064c4c723c */ /* 0x000fe200000018ff */
[----:B------:R-:W1:Y:S07]  /*33f0*/  LDSM.16.M88.4 R4, [R2+0x1000] ;  /* 0x001000000204783b */ /* 0x000e6e0000000200 */
[C---:B------:R-:W-:Y:S08]  /*3400*/  HMMA.16816.F32 R32, R72.reuse, R16, R32 ;  /* 0x000000104820723c */ /* 0x040ff00000001820 */
[C---:B------:R-:W-:Y:S01]  /*3410*/  HMMA.16816.F32 R28, R72.reuse, R18, R28 ;  /* 0x00000012481c723c */ /* 0x040fe2000000181c */
[----:B------:R-:W-:Y:S07]  /*3420*/  LDSM.16.M88.4 R16, [R178] ;  /* 0x00000000b210783b */ /* 0x000fee0000000200 */
[C---:B------:R-:W-:Y:S08]  /*3430*/  HMMA.16816.F32 R48, R72.reuse, R52, R48 ;  /* 0x000000344830723c */ /* 0x040ff00000001830 */
[C---:B------:R-:W-:Y:S01]  /*3440*/  HMMA.16816.F32 R44, R72.reuse, R54, R44 ;  /* 0x00000036482c723c */ /* 0x040fe2000000182c */
[----:B------:R-:W2:Y:S07]  /*3450*/  LDSM.16.M88.4 R52, [R0+0x1000] ;  /* 0x001000000034783b */ /* 0x000eae0000000200 */
[C---:B------:R-:W-:Y:S08]  /*3460*/  HMMA.16816.F32 R40, R72.reuse, R20, R40 ;  /* 0x000000144828723c */ /* 0x040ff00000001828 */
[C---:B------:R-:W-:Y:S01]  /*3470*/  HMMA.16816.F32 R36, R72.reuse, R22, R36 ;  /* 0x000000164824723c */ /* 0x040fe20000001824 */
[----:B------:R-:W3:Y:S07]  /*3480*/  LDSM.16.M88.4 R20, [R0+0x1800] ;  /* 0x001800000014783b */ /* 0x000eee0000000200 */
        /* <DEDUP_REMOVED lines=15> */
[----:B------:R-:W-:Y:S04]  /*3580*/  LDSM.16.M88.4 R68, [R180+0x4000] ;  /* 0x00400000b444783b */ /* 0x000fe80000000200 */
        /* <DEDUP_REMOVED lines=12> */
[----:B------:R-:W-:Y:S04]  /*3650*/  LDSM.16.M88.4 R20, [R179+0x4000] ;  /* 0x00400000b314783b */ /* 0x000fe80000000200 */
[----:B------:R-:W-:Y:S03]  /*3660*/  LDSM.16.M88.4 R16, [R2+0x2000] ;  /* 0x002000000210783b */ /* 0x000fe60000000200 */
[C---:B-1----:R-:W-:Y:S08]  /*3670*/  HMMA.16816.F32 R32, R76.reuse, R4, R32 ;  /* 0x000000044c20723c */ /* 0x042ff00000001820 */
[C---:B------:R-:W-:Y:S01]  /*3680*/  HMMA.16816.F32 R28, R76.reuse, R6, R28 ;  /* 0x000000064c1c723c */ /* 0x040fe2000000181c */
[----:B------:R-:W-:Y:S07]  /*3690*/  LDSM.16.M88.4 R4, [R2+0x3800] ;  /* 0x003800000204783b */ /* 0x000fee0000000200 */
[C---:B----4-:R-:W-:Y:S08]  /*36a0*/  HMMA.16816.F32 R40, R76.reuse, R8, R40 ;  /* 0x000000084c28723c */ /* 0x050ff00000001828 */
[C---:B------:R-:W-:Y:S01]  /*36b0*/  HMMA.16816.F32 R36, R76.reuse, R10, R36 ;  /* 0x0000000a4c24723c */ /* 0x040fe20000001824 */
[----:B------:R-:W1:Y:S07]  /*36c0*/  LDSM.16.M88.4 R8, [R2+0x3000] ;  /* 0x003000000208783b */ /* 0x000e6e0000000200 */
[C---:B-----5:R-:W-:Y:S08]  /*36d0*/  HMMA.16816.F32 R48, R76.reuse, R12, R48 ;  /* 0x0000000c4c30723c */ /* 0x060ff00000001830 */
[C---:B------:R-:W-:Y:S01]  /*36e0*/  HMMA.16816.F32 R44, R76.reuse, R14, R44 ;  /* 0x0000000e4c2c723c */ /* 0x040fe2000000182c */
[----:B------:R-:W3:Y:S07]  /*36f0*/  LDSM.16.M88.4 R12, [R2+0x2800] ;  /* 0x00280000020c783b */ /* 0x000eee0000000200 */
[C---:B------:R-:W-:Y:S08]  /*3700*/  HMMA.16816.F32 R24, R76.reuse, R80, R24 ;  /* 0x000000504c18723c */ /* 0x040ff00000001818 */
[----:B------:R-:W-:Y:S08]  /*3710*/  HMMA.16816.F32 R72, R76, R82, R72 ;  /* 0x000000524c48723c */ /* 0x000ff00000001848 */
[C---:B--2---:R-:W-:Y:S08]  /*3720*/  HMMA.16816.F32 R32, R68.reuse, R56, R32 ;  /* 0x000000384420723c */ /* 0x044ff00000001820 */
[C---:B------:R-:W-:Y:S01]  /*3730*/  HMMA.16816.F32 R28, R68.reuse, R58, R28 ;  /* 0x0000003a441c723c */ /* 0x040fe2000000181c */
[----:B------:R-:W-:Y:S07]  /*3740*/  LDSM.16.M88.4 R56, [R0+0x2000] ;  /* 0x002000000038783b */ /* 0x000fee0000000200 */
[C---:B------:R-:W-:Y:S08]  /*3750*/  HMMA.16816.F32 R48, R68.reuse, R64, R48 ;  /* 0x000000404430723c */ /* 0x040ff00000001830 */
[C---:B------:R-:W-:Y:S08]  /*3760*/  HMMA.16816.F32 R44, R68.reuse, R66, R44 ;  /* 0x00000042442c723c */ /* 0x040ff0000000182c */
[C---:B------:R-:W-:Y:S08]  /*3770*/  HMMA.16816.F32 R40, R68.reuse, R60, R40 ;  /* 0x0000003c4428723c */ /* 0x040ff00000001828 */
[C---:B------:R-:W-:Y:S01]  /*3780*/  HMMA.16816.F32 R36, R68.reuse, R62, R36 ;  /* 0x0000003e4424723c */ /* 0x040fe20000001824 */
[----:B------:R-:W2:Y:S07]  /*3790*/  LDSM.16.M88.4 R60, [R178+0x4000] ;  /* 0x00400000b23c783b */ /* 0x000eae0000000200 */
[C---:B------:R-:W-:Y:S01]  /*37a0*/  HMMA.16816.F32 R64, R68.reuse, R52, R24 ;  /* 0x000000344440723c */ /* 0x040fe20000001818 */
[----:B------:R-:W-:Y:S07]  /*37b0*/  LDSM.16.M88.4 R24, [R0+0x2800] ;  /* 0x002800000018783b */ /* 0x000fee0000000200 */
        /* <DEDUP_REMOVED lines=11> */
[----:B------:R-:W3:Y:S07]  /*3870*/  LDSM.16.M88.4 R12, [R0+0x3800] ;  /* 0x00380000000c783b */ /* 0x000eee0000000200 */
[C---:B------:R-:W-:Y:S08]  /*3880*/  HMMA.16816.F32 R64, R20.reuse, R4, R64 ;  /* 0x000000041440723c */ /* 0x040ff00000001840 */
[----:B------:R-:W-:Y:S01]  /*3890*/  HMMA.16816.F32 R72, R20, R6, R72 ;  /* 0x000000061448723c */ /* 0x000fe20000001848 */
[----:B------:R-:W4:Y:S04]  /*38a0*/  LDSM.16.M88.4 R4, [R182+0x4000] ;  /* 0x00400000b604783b */ /* 0x000f280000000200 */
[----:B------:R-:W5:Y:S03]  /*38b0*/  LDSM.16.M88.4 R20, [R182+0x4800] ;  /* 0x00480000b614783b */ /* 0x000f660000000200 */
[C---:B--2---:R-:W-:Y:S08]  /*38c0*/  HMMA.16816.F32 R48, R60.reuse, R56, R48 ;  /* 0x000000383c30723c */ /* 0x044ff00000001830 */
[C---:B------:R-:W-:Y:S01]  /*38d0*/  HMMA.16816.F32 R44, R60.reuse, R58, R44 ;  /* 0x0000003a3c2c723c */ /* 0x040fe2000000182c */
[----:B------:R-:W-:Y:S07]  /*38e0*/  LDSM.16.M88.4 R56, [R2+0x4000] ;  /* 0x004000000238783b */ /* 0x000fee0000000200 */
[C---:B-1----:R-:W-:Y:S08]  /*38f0*/  HMMA.16816.F32 R32, R60.reuse, R8, R32 ;  /* 0x000000083c20723c */ /* 0x042ff00000001820 */
[C---:B------:R-:W-:Y:S01]  /*3900*/  HMMA.16816.F32 R28, R60.reuse, R10, R28 ;  /* 0x0000000a3c1c723c */ /* 0x040fe2000000181c */
[----:B------:R-:W1:Y:S07]  /*3910*/  LDSM.16.M88.4 R8, [R182+0x5800] ;  /* 0x00580000b608783b */ /* 0x000e6e0000000200 */
[C---:B------:R-:W-:Y:S08]  /*3920*/  HMMA.16816.F32 R40, R60.reuse, R24, R40 ;  /* 0x000000183c28723c */ /* 0x040ff00000001828 */
[C---:B------:R-:W-:Y:S01]  /*3930*/  HMMA.16816.F32 R36, R60.reuse, R26, R36 ;  /* 0x0000001a3c24723c */ /* 0x040fe20000001824 */
[----:B------:R-:W2:Y:S07]  /*3940*/  LDSM.16.M88.4 R24, [R182+0x5000] ;  /* 0x00500000b618783b */ /* 0x000eae0000000200 */
[C---:B---3--:R-:W-:Y:S08]  /*3950*/  HMMA.16816.F32 R64, R60.reuse, R12, R64 ;  /* 0x0000000c3c40723c */ /* 0x048ff00000001840 */
[----:B------:R-:W-:Y:S01]  /*3960*/  HMMA.16816.F32 R72, R60, R14, R72 ;  /* 0x0000000e3c48723c */ /* 0x000fe20000001848 */
[----:B------:R-:W3:Y:S04]  /*3970*/  LDSM.16.M88.4 R12, [R85+0x4000] ;  /* 0x00400000550c783b */ /* 0x000ee80000000200 */
[----:B------:R-:W-:Y:S03]  /*3980*/  LDSM.16.M88.4 R60, [R179+0x8000] ;  /* 0x00800000b33c783b */ /* 0x000fe60000000200 */
[C---:B----4-:R-:W-:Y:S08]  /*3990*/  HMMA.16816.F32 R48, R16.reuse, R4, R48 ;  /* 0x000000041030723c */ /* 0x050ff00000001830 */
        /* <DEDUP_REMOVED lines=8> */
[C---:B--2---:R-:W-:Y:S08]  /*3a20*/  HMMA.16816.F32 R32, R16.reuse, R24, R32 ;  /* 0x000000181020723c */ /* 0x044ff00000001820 */
[----:B------:R-:W-:Y:S01]  /*3a30*/  HMMA.16816.F32 R28, R16, R26, R28 ;  /* 0x0000001a101c723c */ /* 0x000fe2000000181c */
[----:B------:R-:W-:Y:S04]  /*3a40*/  LDSM.16.M88.4 R24, [R85+0x5800] ;  /* 0x005800005518783b */ /* 0x000fe80000000200 */
[----:B------:R-:W-:Y:S03]  /*3a50*/  LDSM.16.M88.4 R16, [R0+0x4000] ;  /* 0x004000000010783b */ /* 0x000fe60000000200 */
[C---:B---3--:R-:W-:Y:S08]  /*3a60*/  HMMA.16816.F32 R48, R52.reuse, R12, R48 ;  /* 0x0000000c3430723c */ /* 0x048ff00000001830 */
[C---:B------:R-:W-:Y:S01]  /*3a70*/  HMMA.16816.F32 R44, R52.reuse, R14, R44 ;  /* 0x0000000e342c723c */ /* 0x040fe2000000182c */
[----:B------:R2:W3:Y:S07]  /*3a80*/  LDSM.16.M88.4 R12, [R2+0x5000] ;  /* 0x00500000020c783b */ /* 0x0004ee0000000200 */
[C---:B----4-:R-:W-:Y:S08]  /*3a90*/  HMMA.16816.F32 R40, R52.reuse, R4, R40 ;  /* 0x000000043428723c */ /* 0x050ff00000001828 */
[C---:B------:R-:W-:Y:S01]  /*3aa0*/  HMMA.16816.F32 R36, R52.reuse, R6, R36 ;  /* 0x000000063424723c */ /* 0x040fe20000001824 */
[----:B------:R-:W4:Y:S07]  /*3ab0*/  LDSM.16.M88.4 R4, [R178+0x8000] ;  /* 0x00800000b204783b */ /* 0x000f2e0000000200 */
[----:B-----5:R-:W-:Y:S01]  /*3ac0*/  HMMA.16816.F32 R32, R52, R20, R32 ;  /* 0x000000143420723c */ /* 0x020fe20000001820 */
[----:B--2---:R-:W-:-:S07]  /*3ad0*/  IMAD.MOV.U32 R2, RZ, RZ, R234 ;  /* 0x000000ffff027224 */ /* 0x004fce00078e00ea */
[----:B------:R-:W-:Y:S01]  /*3ae0*/  HMMA.16816.F32 R28, R52, R22, R28 ;  /* 0x00000016341c723c */ /* 0x000fe2000000181c */
[----:B------:R-:W-:Y:S07]  /*3af0*/  LDSM.16.M88.4 R20, [R0+0x4800] ;  /* 0x004800000014783b */ /* 0x000fee0000000200 */
[C---:B-1----:R-:W-:Y:S08]  /*3b00*/  HMMA.16816.F32 R40, R60.reuse, R8, R40 ;  /* 0x000000083c28723c */ /* 0x042ff00000001828 */
[C---:B------:R-:W-:Y:S01]  /*3b10*/  HMMA.16816.F32 R36, R60.reuse, R10, R36 ;  /* 0x0000000a3c24723c */ /* 0x040fe20000001824 */
[----:B------:R-:W1:Y:S07]  /*3b20*/  LDSM.16.M88.4 R8, [R0+0x5000] ;  /* 0x005000000008783b */ /* 0x000e6e0000000200 */
[C---:B------:R-:W-:Y:S08]  /*3b30*/  HMMA.16816.F32 R48, R60.reuse, R56, R48 ;  /* 0x000000383c30723c */ /* 0x040ff00000001830 */
[C---:B---3--:R-:W-:Y:S08]  /*3b40*/  HMMA.16816.F32 R32, R60.reuse, R12, R32 ;  /* 0x0000000c3c20723c */ /* 0x048ff00000001820 */
[----:B------:R-:W-:Y:S01]  /*3b50*/  HMMA.16816.F32 R28, R60, R14, R28 ;  /* 0x0000000e3c1c723c */ /* 0x000fe2000000181c */
[----:B------:R2:W-:Y:S01]  /*3b60*/  LDSM.16.M88.4 R12, [R0+0x5800] ;  /* 0x00580000000c783b */ /* 0x0005e20000000200 */
[----:B------:R-:W-:-:S04]  /*3b70*/  DEPBAR.LE SB0, 0x2 ;  /* 0x000080800000791a */ /* 0x000fc80000000000 */
[----:B------:R-:W-:Y:S02]  /*3b80*/  BAR.SYNC.DEFER_BLOCKING 0x0 ;  /* 0x0000000000007b1d */ /* 0x000fe40000010000 */
[----:B------:R-:W-:Y:S08]  /*3b90*/  HMMA.16816.F32 R44, R60, R58, R44 ;  /* 0x0000003a3c2c723c */ /* 0x000ff0000000182c */
[----:B------:R-:W-:Y:S01]  /*3ba0*/  HMMA.16816.F32 R64, R52, R24, R64 ;  /* 0x000000183440723c */ /* 0x000fe20000001840 */
[----:B--2---:R-:W-:-:S07]  /*3bb0*/  @P2 IMAD.HI.U32 R0, R234, c[0x0][0x2c8], RZ ;  /* 0x0000b200ea002a27 */ /* 0x004fce00078e00ff */
[----:B------:R-:W-:Y:S01]  /*3bc0*/  HMMA.16816.F32 R72, R52, R26, R72 ;  /* 0x0000001a3448723c */ /* 0x000fe20000001848 */
[----:B------:R-:W-:Y:S01]  /*3bd0*/  @P2 SHF.R.U32.HI R2, RZ, c[0x0][0x2cc], R0 ;  /* 0x0000b300ff022a19 */ /* 0x000fe20000011600 */
[----:B------:R-:W-:Y:S06]  /*3be0*/  LDSM.16.MT88.4 R56, [R176+0x2000] ;  /* 0x00200000b038783b */ /* 0x000fec0000004200 */
[C---:B----4-:R-:W-:Y:S01]  /*3bf0*/  HMMA.16816.F32 R48, R4.reuse, R16, R48 ;  /* 0x000000100430723c */ /* 0x050fe20000001830 */
[----:B------:R-:W2:Y:S04]  /*3c00*/  SHFL.IDX PT, R0, R2, RZ, 0x1c1f ;  /* 0x001c1fff02007589 */ /* 0x000ea800000e0000 */
[----:B------:R-:W3:Y:S02]  /*3c10*/  SHFL.IDX PT, R2, R2, 0x1, 0x1c1f ;  /* 0x003c1f0002027f89 */ /* 0x000ee400000e0000 */
[----:B------:R-:W-:Y:S01]  /*3c20*/  IMAD.MOV.U32 R16, RZ, RZ, -0x40 ;  /* 0xffffffc0ff107424 */ /* 0x000fe200078e00ff */
[----:B-1----:R-:W-:Y:S01]  /*3c30*/  HMMA.16816.F32 R32, R4, R8, R32 ;  /* 0x000000080420723c */ /* 0x002fe20000001820 */
[----:B------:R-:W-:Y:S02]  /*3c40*/  LDSM.16.MT88.4 R124, [R177] ;  /* 0x00000000b17c783b */ /* 0x000fe40000004200 */
[----:B------:R-:W-:-:S02]  /*3c50*/  IMAD R16, R84, R16, 0x1 ;  /* 0x0000000154107424 */ /* 0x000fc400078e0210 */
[--C-:B------:R-:W-:Y:S01]  /*3c60*/  IMAD R84, R84, -0x40, R185.reuse ;  /* 0xffffffc054547824 */ /* 0x100fe200078e02b9 */
[----:B------:R-:W-:Y:S02]  /*3c70*/  LDSM.16.MT88.4 R104, [R165] ;  /* 0x00000000a568783b */ /* 0x000fe40000004200 */
[----:B------:R-:W-:Y:S01]  /*3c80*/  IADD3 R8, -R203, R16, R185 ;  /* 0x00000010cb087210 */ /* 0x000fe20007ffe1b9 */
[----:B------:R-:W-:Y:S01]  /*3c90*/  HMMA.16816.F32 R44, R4, R18, R44 ;  /* 0x00000012042c723c */ /* 0x000fe2000000182c */
[----:B------:R-:W-:Y:S01]  /*3ca0*/  IMAD.IADD R84, R84, 0x1, -R203 ;  /* 0x0000000154547824 */ /* 0x000fe200078e0acb */
[----:B------:R-:W-:Y:S02]  /*3cb0*/  LDSM.16.MT88.4 R112, [R176] ;  /* 0x00000000b070783b */ /* 0x000fe40000004200 */
[----:B------:R-:W-:Y:S02]  /*3cc0*/  IMAD.IADD R8, R8, 0x1, -R184 ;  /* 0x0000000108087824 */ /* 0x000fe400078e0ab8 */
[----:B------:R-:W-:Y:S02]  /*3cd0*/  LDSM.16.MT88.4 R120, [R219] ;  /* 0x00000000db78783b */ /* 0x000fe40000004200 */
[----:B------:R-:W-:Y:S01]  /*3ce0*/  HMMA.16816.F32 R64, R60, R68, R64 ;  /* 0x000000443c40723c */ /* 0x000fe20000001840 */
[C---:B--2---:R-:W-:Y:S01]  /*3cf0*/  IMAD.IADD R0, R8.reuse, 0x1, R0 ;  /* 0x0000000108007824 */ /* 0x044fe200078e0200 */
[----:B------:R-:W-:Y:S01]  /*3d00*/  LDSM.16.MT88.4 R80, [R165+0x4000] ;  /* 0x00400000a550783b */ /* 0x000fe20000004200 */
[----:B---3--:R-:W-:-:S03]  /*3d10*/  IMAD.IADD R8, R8, 0x1, R2 ;  /* 0x0000000108087824 */ /* 0x008fc600078e0202 */
[C---:B------:R-:W-:Y:S01]  /*3d20*/  IMNMX R2, R84.reuse, R0, PT ;  /* 0x0000000054027217 */ /* 0x040fe20003800200 */
[----:B------:R-:W-:Y:S01]  /*3d30*/  LDSM.16.MT88.4 R88, [R176+0x4000] ;  /* 0x00400000b058783b */ /* 0x000fe20000004200 */
[----:B------:R-:W-:Y:S01]  /*3d40*/  HMMA.16816.F32 R72, R60, R70, R72 ;  /* 0x000000463c48723c */ /* 0x000fe20000001848 */
[----:B------:R-:W-:Y:S02]  /*3d50*/  IMNMX R0, R84, R8, PT ;  /* 0x0000000854007217 */ /* 0x000fe40003800200 */
[C---:B------:R-:W-:Y:S01]  /*3d60*/  ISETP.GT.AND P4, PT, R2.reuse, RZ, PT ;  /* 0x000000ff0200720c */ /* 0x040fe20003f84270 */
[----:B------:R-:W-:Y:S01]  /*3d70*/  LDSM.16.MT88.4 R16, [R176+0x2800] ;  /* 0x00280000b010783b */ /* 0x000fe20000004200 */
[----:B------:R-:W-:Y:S02]  /*3d80*/  ISETP.GT.AND P3, PT, R2, 0x1, PT ;  /* 0x000000010200780c */ /* 0x000fe40003f64270 */
[----:B------:R-:W-:Y:S01]  /*3d90*/  FSEL R48, R48, -INF , P4 ;  /* 0xff80000030307808 */ /* 0x000fe20002000000 */
[----:B------:R-:W-:Y:S01]  /*3da0*/  HMMA.16816.F32 R40, R4, R20, R40 ;  /* 0x000000140428723c */ /* 0x000fe20000001828 */
[----:B------:R-:W-:Y:S01]  /*3db0*/  ISETP.GT.AND P1, PT, R0, RZ, PT ;  /* 0x000000ff0000720c */ /* 0x000fe20003f24270 */
[----:B------:R-:W-:Y:S01]  /*3dc0*/  LDSM.16.MT88.4 R136, [R165+0x800] ;  /* 0x00080000a588783b */ /* 0x000fe20000004200 */
[----:B------:R-:W-:-:S02]  /*3dd0*/  FSEL R49, R49, -INF , P3 ;  /* 0xff80000031317808 */ /* 0x000fc40001800000 */
[----:B------:R-:W-:Y:S01]  /*3de0*/  ISETP.GT.AND P4, PT, R2, 0x8, PT ;  /* 0x000000080200780c */ /* 0x000fe20003f84270 */
[----:B------:R-:W-:Y:S01]  /*3df0*/  LDSM.16.MT88.4 R24, [R165+0x2800] ;  /* 0x00280000a518783b */ /* 0x000fe20000004200 */
[----:B------:R-:W-:Y:S01]  /*3e00*/  ISETP.GT.AND P0, PT, R0, 0x1, PT ;  /* 0x000000010000780c */ /* 0x000fe20003f04270 */
[C---:B------:R-:W-:Y:S01]  /*3e10*/  HMMA.16816.F32 R36, R4.reuse, R22, R36 ;  /* 0x000000160424723c */ /* 0x040fe20000001824 */
[----:B------:R-:W-:Y:S01]  /*3e20*/  FSEL R50, R50, -INF , P1 ;  /* 0xff80000032327808 */ /* 0x000fe20000800000 */
[----:B------:R-:W-:Y:S01]  /*3e30*/  LDSM.16.MT88.4 R20, [R177+0x800] ;  /* 0x00080000b114783b */ /* 0x000fe20000004200 */
[----:B------:R-:W-:Y:S02]  /*3e40*/  ISETP.GT.AND P3, PT, R2, 0x9, PT ;  /* 0x000000090200780c */ /* 0x000fe40003f64270 */
[----:B------:R-:W-:Y:S02]  /*3e50*/  FSEL R44, R44, -INF , P4 ;  /* 0xff8000002c2c7808 */ /* 0x000fe40002000000 */
[----:B------:R-:W-:Y:S01]  /*3e60*/  FMNMX.FTZ R8, R48, R49, !PT ;  /* 0x0000003130087209 */ /* 0x000fe20007810000 */
[----:B------:R-:W-:Y:S01]  /*3e70*/  HMMA.16816.F32 R28, R4, R10, R28 ;  /* 0x0000000a041c723c */ /* 0x000fe2000000181c */
[----:B------:R-:W-:-:S02]  /*3e80*/  FSEL R51, R51, -INF , P0 ;  /* 0xff80000033337808 */ /* 0x000fc40000000000 */
[----:B------:R-:W-:Y:S02]  /*3e90*/  ISETP.GT.AND P1, PT, R0, 0x8, PT ;  /* 0x000000080000780c */ /* 0x000fe40003f24270 */
[----:B------:R-:W-:Y:S02]  /*3ea0*/  FSEL R45, R45, -INF , P3 ;  /* 0xff8000002d2d7808 */ /* 0x000fe40001800000 */
[----:B------:R-:W-:Y:S01]  /*3eb0*/  ISETP.GT.AND P4, PT, R2, 0x10, PT ;  /* 0x000000100200780c */ /* 0x000fe20003f84270 */
[----:B------:R-:W-:Y:S01]  /*3ec0*/  HMMA.16816.F32 R64, R4, R12, R64 ;  /* 0x0000000c0440723c */ /* 0x000fe20000001840 */
[----:B------:R-:W-:Y:S02]  /*3ed0*/  FMNMX.FTZ R8, R44, R8, !PT ;  /* 0x000000082c087209 */ /* 0x000fe40007810000 */
[----:B------:R-:W-:Y:S02]  /*3ee0*/  ISETP.GT.AND P0, PT, R0, 0x9, PT ;  /* 0x000000090000780c */ /* 0x000fe40003f04270 */
[----:B------:R-:W-:-:S02]  /*3ef0*/  FSEL R46, R46, -INF , P1 ;  /* 0xff8000002e2e7808 */ /* 0x000fc40000800000 */
[----:B------:R-:W-:Y:S01]  /*3f00*/  FMNMX.FTZ R13, R50, R51, !PT ;  /* 0x00000033320d7209 */ /* 0x000fe20007810000 */
[----:B------:R-:W-:Y:S01]  /*3f10*/  HMMA.16816.F32 R72, R4, R14, R72 ;  /* 0x0000000e0448723c */ /* 0x000fe20000001848 */
[----:B------:R-:W-:Y:S02]  /*3f20*/  ISETP.GT.AND P3, PT, R2, 0x11, PT ;  /* 0x000000110200780c */ /* 0x000fe40003f64270 */
[----:B------:R-:W-:Y:S02]  /*3f30*/  ISETP.GT.AND P1, PT, R0, 0x10, PT ;  /* 0x000000100000780c */ /* 0x000fe40003f24270 */
[----:B------:R-:W-:Y:S02]  /*3f40*/  FMNMX.FTZ R8, R45, R8, !PT ;  /* 0x000000082d087209 */ /* 0x000fe40007810000 */
[----:B------:R-:W-:Y:S02]  /*3f50*/  FSEL R7, R40, -INF , P4 ;  /* 0xff80000028077808 */ /* 0x000fe40002000000 */
[----:B------:R-:W-:-:S02]  /*3f60*/  FSEL R47, R47, -INF , P0 ;  /* 0xff8000002f2f7808 */ /* 0x000fc40000000000 */
[----:B------:R-:W-:Y:S02]  /*3f70*/  FMNMX.FTZ R13, R46, R13, !PT ;  /* 0x0000000d2e0d7209 */ /* 0x000fe40007810000 */
[----:B------:R-:W-:Y:S02]  /*3f80*/  ISETP.GT.AND P0, PT, R0, 0x11, PT ;  /* 0x000000110000780c */ /* 0x000fe40003f04270 */
[----:B------:R-:W-:Y:S02]  /*3f90*/  FSEL R6, R41, -INF , P3 ;  /* 0xff80000029067808 */ /* 0x000fe40001800000 */
[----:B------:R-:W-:Y:S02]  /*3fa0*/  FSEL R11, R42, -INF , P1 ;  /* 0xff8000002a0b7808 */ /* 0x000fe40000800000 */
[C---:B------:R-:W-:Y:S02]  /*3fb0*/  ISETP.GT.AND P1, PT, R2.reuse, 0x18, PT ;  /* 0x000000180200780c */ /* 0x040fe40003f24270 */
[----:B------:R-:W-:-:S02]  /*3fc0*/  ISETP.GT.AND P3, PT, R2, 0x21, PT ;  /* 0x000000210200780c */ /* 0x000fc40003f64270 */
[----:B------:R-:W-:Y:S02]  /*3fd0*/  FMNMX.FTZ R8, R7, R8, !PT ;  /* 0x0000000807087209 */ /* 0x000fe40007810000 */
[----:B------:R-:W-:Y:S02]  /*3fe0*/  FMNMX.FTZ R13, R47, R13, !PT ;  /* 0x0000000d2f0d7209 */ /* 0x000fe40007810000 */
[----:B------:R-:W-:Y:S02]  /*3ff0*/  FSEL R10, R43, -INF , P0 ;  /* 0xff8000002b0a7808 */ /* 0x000fe40000000000 */
[C---:B------:R-:W-:Y:S01]  /*4000*/  ISETP.GT.AND P5, PT, R2.reuse, 0x19, PT ;  /* 0x000000190200780c */ /* 0x040fe20003fa4270 */
[----:B------:R-:W-:Y:S01]  /*4010*/  LDSM.16.MT88.4 R40, [R177+0x2000] ;  /* 0x00200000b128783b */ /* 0x000fe20000004200 */
[----:B------:R-:W-:Y:S02]  /*4020*/  ISETP.GT.AND P0, PT, R2, 0x28, PT ;  /* 0x000000280200780c */ /* 0x000fe40003f04270 */
[----:B------:R-:W-:-:S02]  /*4030*/  FSEL R5, R36, -INF , P1 ;  /* 0xff80000024057808 */ /* 0x000fc40000800000 */
[----:B------:R-:W-:Y:S02]  /*4040*/  FSEL R161, R33, -INF , P3 ;  /* 0xff80000021a17808 */ /* 0x000fe40001800000 */
[----:B------:R-:W-:Y:S02]  /*4050*/  FMNMX.FTZ R12, R6, R8, !PT ;  /* 0x00000008060c7209 */ /* 0x000fe40007810000 */
[----:B------:R-:W-:Y:S02]  /*4060*/  ISETP.GT.AND P3, PT, R0, 0x18, PT ;  /* 0x000000180000780c */ /* 0x000fe40003f64270 */
[----:B------:R-:W-:Y:S02]  /*4070*/  FMNMX.FTZ R13, R11, R13, !PT ;  /* 0x0000000d0b0d7209 */ /* 0x000fe40007810000 */
[C---:B------:R-:W-:Y:S02]  /*4080*/  ISETP.GT.AND P4, PT, R2.reuse, 0x20, PT ;  /* 0x000000200200780c */ /* 0x040fe40003f84270 */
[----:B------:R-:W-:-:S02]  /*4090*/  ISETP.GT.AND P1, PT, R2, 0x29, PT ;  /* 0x000000290200780c */ /* 0x000fc40003f24270 */
[----:B------:R-:W-:Y:S02]  /*40a0*/  FSEL R4, R37, -INF , P5 ;  /* 0xff80000025047808 */ /* 0x000fe40002800000 */
        /* <DEDUP_REMOVED lines=8> */
[----:B------:R-:W-:Y:S02]  /*4130*/  FSEL R8, R39, -INF , P0 ;  /* 0xff80000027087808 */ /* 0x000fe40000000000 */
[----:B------:R-:W-:Y:S02]  /*4140*/  ISETP.GT.AND P1, PT, R0, 0x20, PT ;  /* 0x000000200000780c */ /* 0x000fe40003f24270 */
[----:B------:R-:W-:-:S02]  /*4150*/  FMNMX.FTZ R13, R9, R13, !PT ;  /* 0x0000000d090d7209 */ /* 0x000fc40007810000 */
[C---:B------:R-:W-:Y:S02]  /*4160*/  ISETP.GT.AND P6, PT, R2.reuse, 0x30, PT ;  /* 0x000000300200780c */ /* 0x040fe40003fc4270 */
[C---:B------:R-:W-:Y:S02]  /*4170*/  ISETP.GT.AND P5, PT, R2.reuse, 0x31, PT ;  /* 0x000000310200780c */ /* 0x040fe40003fa4270 */
[C---:B------:R-:W-:Y:S02]  /*4180*/  ISETP.GT.AND P4, PT, R2.reuse, 0x38, PT ;  /* 0x000000380200780c */ /* 0x040fe40003f84270 */
[----:B------:R-:W-:Y:S02]  /*4190*/  ISETP.GT.AND P3, PT, R2, 0x39, PT ;  /* 0x000000390200780c */ /* 0x000fe40003f64270 */
[----:B------:R-:W-:Y:S02]  /*41a0*/  FMNMX.FTZ R2, R159, R12, !PT ;  /* 0x0000000c9f027209 */ /* 0x000fe40007810000 */
[----:B------:R-:W-:-:S02]  /*41b0*/  ISETP.GT.AND P0, PT, R0, 0x21, PT ;  /* 0x000000210000780c */ /* 0x000fc40003f04270 */
[----:B------:R-:W-:Y:S02]  /*41c0*/  FSEL R166, R34, -INF , P1 ;  /* 0xff80000022a67808 */ /* 0x000fe40000800000 */
[----:B------:R-:W-:Y:S02]  /*41d0*/  FMNMX.FTZ R13, R8, R13, !PT ;  /* 0x0000000d080d7209 */ /* 0x000fe40007810000 */
[----:B------:R-:W-:Y:S02]  /*41e0*/  FMNMX.FTZ R2, R161, R2, !PT ;  /* 0x00000002a1027209 */ /* 0x000fe40007810000 */
[----:B------:R-:W-:Y:S02]  /*41f0*/  FSEL R167, R35, -INF , P0 ;  /* 0xff80000023a77808 */ /* 0x000fe40000000000 */
[----:B------:R-:W-:Y:S01]  /*4200*/  ISETP.GT.AND P0, PT, R0, 0x28, PT ;  /* 0x000000280000780c */ /* 0x000fe20003f04270 */
[----:B------:R-:W-:Y:S01]  /*4210*/  LDSM.16.MT88.4 R32, [R176+0x800] ;  /* 0x00080000b020783b */ /* 0x000fe20000004200 */
[----:B------:R-:W-:-:S02]  /*4220*/  FMNMX.FTZ R13, R166, R13, !PT ;  /* 0x0000000da60d7209 */ /* 0x000fc40007810000 */
[----:B------:R-:W-:Y:S02]  /*4230*/  FMNMX.FTZ R2, R160, R2, !PT ;  /* 0x00000002a0027209 */ /* 0x000fe40007810000 */
[----:B------:R-:W-:Y:S02]  /*4240*/  ISETP.GT.AND P1, PT, R0, 0x29, PT ;  /* 0x000000290000780c */ /* 0x000fe40003f24270 */
[----:B------:R-:W-:Y:S02]  /*4250*/  FSEL R169, R30, -INF , P0 ;  /* 0xff8000001ea97808 */ /* 0x000fe40000000000 */
[----:B------:R-:W-:Y:S02]  /*4260*/  FMNMX.FTZ R13, R167, R13, !PT ;  /* 0x0000000da70d7209 */ /* 0x000fe40007810000 */
[----:B------:R-:W-:Y:S02]  /*4270*/  FSEL R173, R64, -INF , P6 ;  /* 0xff80000040ad7808 */ /* 0x000fe40003000000 */
[----:B------:R-:W-:-:S02]  /*4280*/  FMNMX.FTZ R2, R162, R2, !PT ;  /* 0x00000002a2027209 */ /* 0x000fc40007810000 */
[----:B------:R-:W-:Y:S02]  /*4290*/  FSEL R170, R31, -INF , P1 ;  /* 0xff8000001faa7808 */ /* 0x000fe40000800000 */
[C---:B------:R-:W-:Y:S01]  /*42a0*/  ISETP.GT.AND P1, PT, R0.reuse, 0x30, PT ;  /* 0x000000300000780c */ /* 0x040fe20003f24270 */
[----:B------:R-:W-:Y:S01]  /*42b0*/  LDSM.16.MT88.4 R28, [R158+0x800] ;  /* 0x000800009e1c783b */ /* 0x000fe20000004200 */
        /* <DEDUP_REMOVED lines=9> */
[----:B------:R-:W-:Y:S01]  /*4350*/  ISETP.GT.AND P1, PT, R0, 0x38, PT ;  /* 0x000000380000780c */ /* 0x000fe20003f24270 */
[----:B------:R-:W-:Y:S01]  /*4360*/  LDSM.16.MT88.4 R64, [R158+0x2000] ;  /* 0x002000009e40783b */ /* 0x000fe20000004200 */
[----:B------:R-:W-:-:S02]  /*4370*/  FMNMX.FTZ R13, R142, R13, !PT ;  /* 0x0000000d8e0d7209 */ /* 0x000fc40007810000 */
[----:B------:R-:W-:Y:S02]  /*4380*/  FSEL R168, R73, -INF , P3 ;  /* 0xff80000049a87808 */ /* 0x000fe40001800000 */
[----:B------:R-:W-:Y:S02]  /*4390*/  FMNMX.FTZ R2, R171, R2, !PT ;  /* 0x00000002ab027209 */ /* 0x000fe40007810000 */
[----:B------:R-:W-:Y:S02]  /*43a0*/  ISETP.GT.AND P0, PT, R0, 0x39, PT ;  /* 0x000000390000780c */ /* 0x000fe40003f04270 */
[----:B------:R-:W-:Y:S02]  /*43b0*/  FSEL R140, R74, -INF , P1 ;  /* 0xff8000004a8c7808 */ /* 0x000fe40000800000 */
[----:B------:R-:W-:Y:S02]  /*43c0*/  FMNMX.FTZ R13, R141, R13, !PT ;  /* 0x0000000d8d0d7209 */ /* 0x000fe40007810000 */
[----:B------:R-:W-:-:S02]  /*43d0*/  FMNMX.FTZ R2, R168, R2, !PT ;  /* 0x00000002a8027209 */ /* 0x000fc40007810000 */
        /* <DEDUP_REMOVED lines=27> */
[----:B------:R-:W1:Y:S01]  /*4590*/  LDSM.16.MT88.4 R48, [R165+0x2000] ;  /* 0x00200000a530783b */ /* 0x000e620000004200 */
[----:B------:R-:W-:Y:S01]  /*45a0*/  FFMA.FTZ R149, R47, c[0x0][0x2d0], -R163 ;  /* 0x0000b4002f957a23 */ /* 0x000fe200000108a3 */
[----:B------:R-:W2:Y:S01]  /*45b0*/  MUFU.EX2 R156, R156 ;  /* 0x0000009c009c7308 */ /* 0x000ea20000000800 */
[--C-:B------:R-:W-:Y:S02]  /*45c0*/  FFMA.FTZ R150, R7, c[0x0][0x2d0], -R143.reuse ;  /* 0x0000b40007967a23 */ /* 0x100fe4000001088f */
[--C-:B------:R-:W-:Y:S02]  /*45d0*/  FFMA.FTZ R146, R6, c[0x0][0x2d0], -R143.reuse ;  /* 0x0000b40006927a23 */ /* 0x100fe4000001088f */
[----:B------:R-:W-:-:S02]  /*45e0*/  FFMA.FTZ R145, R5, c[0x0][0x2d0], -R143 ;  /* 0x0000b40005917a23 */ /* 0x000fc4000001088f */
[----:B------:R-:W-:Y:S01]  /*45f0*/  FFMA.FTZ R132, R4, c[0x0][0x2d0], -R143 ;  /* 0x0000b40004847a23 */ /* 0x000fe2000001088f */
[----:B------:R-:W-:Y:S01]  /*4600*/  MUFU.EX2 R155, R155 ;  /* 0x0000009b009b7308 */ /* 0x000fe20000000800 */
[----:B------:R-:W3:Y:S01]  /*4610*/  LDSM.16.MT88.4 R4, [R219+0x4000] ;  /* 0x00400000db04783b */ /* 0x000ee20000004200 */
[--C-:B------:R-:W-:Y:S02]  /*4620*/  FFMA.FTZ R148, R11, c[0x0][0x2d0], -R163.reuse ;  /* 0x0000b4000b947a23 */ /* 0x100fe400000108a3 */
[--C-:B------:R-:W-:Y:S02]  /*4630*/  FFMA.FTZ R144, R10, c[0x0][0x2d0], -R163.reuse ;  /* 0x0000b4000a907a23 */ /* 0x100fe400000108a3 */
[--C-:B------:R-:W-:Y:S02]  /*4640*/  FFMA.FTZ R147, R9, c[0x0][0x2d0], -R163.reuse ;  /* 0x0000b40009937a23 */ /* 0x100fe400000108a3 */
[----:B------:R-:W4:Y:S01]  /*4650*/  MUFU.EX2 R151, R151 ;  /* 0x0000009700977308 */ /* 0x000f220000000800 */
[----:B------:R-:W-:Y:S01]  /*4660*/  FFMA.FTZ R133, R8, c[0x0][0x2d0], -R163 ;  /* 0x0000b40008857a23 */ /* 0x000fe200000108a3 */
[----:B--2---:R-:W-:Y:S01]  /*4670*/  F2FP.PACK_AB R96, R156, R157 ;  /* 0x0000009d9c60723e */ /* 0x004fe200000000ff */
[----:B------:R-:W2:Y:S01]  /*4680*/  LDSM.16.MT88.4 R8, [R177+0x2800] ;  /* 0x00280000b108783b */ /* 0x000ea20000004200 */
[----:B------:R-:W-:-:S02]  /*4690*/  FFMA.FTZ R159, R159, c[0x0][0x2d0], -R143 ;  /* 0x0000b4009f9f7a23 */ /* 0x000fc4000001088f */
[--C-:B------:R-:W-:Y:S02]  /*46a0*/  FFMA.FTZ R161, R161, c[0x0][0x2d0], -R143.reuse ;  /* 0x0000b400a1a17a23 */ /* 0x100fe4000001088f */
[----:B------:R-:W-:Y:S01]  /*46b0*/  MUFU.EX2 R154, R154 ;  /* 0x0000009a009a7308 */ /* 0x000fe20000000800 */
[--C-:B------:R-:W-:Y:S02]  /*46c0*/  FFMA.FTZ R160, R160, c[0x0][0x2d0], -R143.reuse ;  /* 0x0000b400a0a07a23 */ /* 0x100fe4000001088f */
[----:B------:R-:W-:Y:S02]  /*46d0*/  FFMA.FTZ R162, R162, c[0x0][0x2d0], -R143 ;  /* 0x0000b400a2a27a23 */ /* 0x000fe4000001088f */
[--C-:B------:R-:W-:Y:S02]  /*46e0*/  FFMA.FTZ R166, R166, c[0x0][0x2d0], -R163.reuse ;  /* 0x0000b400a6a67a23 */ /* 0x100fe400000108a3 */
[--C-:B------:R-:W-:Y:S01]  /*46f0*/  FFMA.FTZ R167, R167, c[0x0][0x2d0], -R163.reuse ;  /* 0x0000b400a7a77a23 */ /* 0x100fe200000108a3 */
[----:B------:R-:W5:Y:S01]  /*4700*/  MUFU.EX2 R153, R153 ;  /* 0x0000009900997308 */ /* 0x000f620000000800 */
[----:B----4-:R-:W-:Y:S01]  /*4710*/  F2FP.PACK_AB R98, R151, R155 ;  /* 0x0000009b9762723e */ /* 0x010fe200000000ff */
[----:B------:R-:W-:-:S02]  /*4720*/  FFMA.FTZ R169, R169, c[0x0][0x2d0], -R163 ;  /* 0x0000b400a9a97a23 */ /* 0x000fc400000108a3 */
[----:B------:R-:W-:Y:S02]  /*4730*/  FFMA.FTZ R170, R170, c[0x0][0x2d0], -R163 ;  /* 0x0000b400aaaa7a23 */ /* 0x000fe400000108a3 */
[--C-:B------:R-:W-:Y:S02]  /*4740*/  FFMA.FTZ R232, R168, c[0x0][0x2d0], -R143.reuse ;  /* 0x0000b400a8e87a23 */ /* 0x100fe4000001088f */
[----:B------:R-:W-:Y:S01]  /*4750*/  MUFU.EX2 R152, R152 ;  /* 0x0000009800987308 */ /* 0x000fe20000000800 */
[--C-:B------:R-:W-:Y:S02]  /*4760*/  FFMA.FTZ R173, R173, c[0x0][0x2d0], -R143.reuse ;  /* 0x0000b400adad7a23 */ /* 0x100fe4000001088f */
[--C-:B------:R-:W-:Y:S02]  /*4770*/  FFMA.FTZ R172, R172, c[0x0][0x2d0], -R143.reuse ;  /* 0x0000b400acac7a23 */ /* 0x100fe4000001088f */
[----:B------:R-:W-:Y:S02]  /*4780*/  FFMA.FTZ R171, R171, c[0x0][0x2d0], -R143 ;  /* 0x0000b400abab7a23 */ /* 0x000fe4000001088f */
[--C-:B------:R-:W-:Y:S01]  /*4790*/  FFMA.FTZ R168, R142, c[0x0][0x2d0], -R163.reuse ;  /* 0x0000b4008ea87a23 */ /* 0x100fe200000108a3 */
[----:B------:R-:W4:Y:S01]  /*47a0*/  MUFU.EX2 R149, R149 ;  /* 0x0000009500957308 */ /* 0x000f220000000800 */
        /* <DEDUP_REMOVED lines=10> */
[----:B------:R-:W4:Y:S01]  /*4850*/  MUFU.EX2 R146, R146 ;  /* 0x0000009200927308 */ /* 0x000f220000000800 */
        /* <DEDUP_REMOVED lines=18> */
[----:B------:R-:W2:Y:S06]  /*4980*/  MUFU.EX2 R161, R161 ;  /* 0x000000a100a17308 */ /* 0x000eac0000000800 */
[C---:B-1----:R-:W-:Y:S02]  /*4990*/  HMMA.16816.F32 R44, R96.reuse, R48, RZ ;  /* 0x00000030602c723c */ /* 0x042fe400000018ff */
        /* <DEDUP_REMOVED lines=27> */
[C---:B---3--:R-:W-:Y:S07]  /*4b50*/  HMMA.16816.F32 R92, R96.reuse, R4, RZ ;  /* 0x00000004605c723c */ /* 0x048fee00000018ff */
[----:B----4-:R-:W-:Y:S01]  /*4b60*/  F2FP.PACK_AB R4, R146, R150 ;  /* 0x000000969204723e */ /* 0x010fe200000000ff */
[----:B------:R-:W-:Y:S01]  /*4b70*/  HMMA.16816.F32 R96, R96, R6, RZ ;  /* 0x000000066060723c */ /* 0x000fe200000018ff */
[----:B-----5:R-:W-:Y:S01]  /*4b80*/  F2FP.PACK_AB R5, R144, R148 ;  /* 0x000000949005723e */ /* 0x020fe200000000ff */
        /* <DEDUP_REMOVED lines=9> */
[----:B--2---:R-:W-:Y:S01]  /*4c20*/  HMMA.16816.F32 R36, R4, R8, R36 ;  /* 0x000000080424723c */ /* 0x004fe20000001824 */
[----:B------:R-:W-:-:S07]  /*4c30*/  FADD.FTZ R147, R133, R147 ;  /* 0x0000009385937221 */ /* 0x000fce0000010000 */
        /* <DEDUP_REMOVED lines=10> */
[----:B------:R-:W5:Y:S07]  /*4ce0*/  LDSM.16.MT88.4 R12, [R158+0x4800] ;  /* 0x004800009e0c783b */ /* 0x000f6e0000004200 */
        /* <DEDUP_REMOVED lines=19> */
[C---:B------:R-:W-:Y:S01]  /*4e20*/  HMMA.16816.F32 R72, R4.reuse, R22, R72 ;  /* 0x000000160448723c */ /* 0x040fe20000001848 */
[----:B------:R-:W-:Y:S07]  /*4e30*/  LDSM.16.MT88.4 R20, [R177+0x5000] ;  /* 0x00500000b114783b */ /* 0x000fee0000004200 */
[C---:B-----5:R-:W-:Y:S08]  /*4e40*/  HMMA.16816.F32 R92, R4.reuse, R12, R92 ;  /* 0x0000000c045c723c */ /* 0x060ff0000000185c */
[----:B------:R-:W-:Y:S01]  /*4e50*/  HMMA.16816.F32 R96, R4, R14, R96 ;  /* 0x0000000e0460723c */ /* 0x000fe20000001860 */
[----:B------:R-:W4:Y:S06]  /*4e60*/  LDSM.16.MT88.4 R12, [R177+0x3000] ;  /* 0x00300000b10c783b */ /* 0x000f2c0000004200 */
[----:B------:R-:W-:Y:S01]  /*4e70*/  F2FP.PACK_AB R4, R161, R159 ;  /* 0x0000009fa104723e */ /* 0x000fe200000000ff */
[----:B------:R-:W-:Y:S01]  /*4e80*/  FADD.FTZ R159, R159, R145 ;  /* 0x000000919f9f7221 */ /* 0x000fe20000010000 */
[----:B-1----:R-:W-:Y:S01]  /*4e90*/  F2FP.PACK_AB R5, R167, R166 ;  /* 0x000000a6a705723e */ /* 0x002fe200000000ff */
[----:B------:R-:W-:Y:S01]  /*4ea0*/  FADD.FTZ R166, R166, R147 ;  /* 0x00000093a6a67221 */ /* 0x000fe20000010000 */
[----:B------:R-:W-:Y:S01]  /*4eb0*/  F2FP.PACK_AB R6, R162, R160 ;  /* 0x000000a0a206723e */ /* 0x000fe200000000ff */
[----:B------:R-:W-:Y:S01]  /*4ec0*/  FADD.FTZ R159, R161, R159 ;  /* 0x0000009fa19f7221 */ /* 0x000fe20000010000 */
[----:B------:R-:W-:Y:S01]  /*4ed0*/  F2FP.PACK_AB R7, R170, R169 ;  /* 0x000000a9aa07723e */ /* 0x000fe200000000ff */
[----:B------:R-:W-:-:S02]  /*4ee0*/  FADD.FTZ R166, R167, R166 ;  /* 0x000000a6a7a67221 */ /* 0x000fc40000010000 */
[----:B------:R-:W-:Y:S02]  /*4ef0*/  FADD.FTZ R160, R160, R159 ;  /* 0x0000009fa0a07221 */ /* 0x000fe40000010000 */
[----:B------:R-:W-:Y:S02]  /*4f00*/  FADD.FTZ R169, R169, R166 ;  /* 0x000000a6a9a97221 */ /* 0x000fe40000010000 */
[C---:B--2---:R-:W-:Y:S01]  /*4f10*/  HMMA.16816.F32 R128, R4.reuse, R8, R128 ;  /* 0x000000080480723c */ /* 0x044fe20000001880 */
[----:B------:R-:W-:Y:S02]  /*4f20*/  FADD.FTZ R160, R162, R160 ;  /* 0x000000a0a2a07221 */ /* 0x000fe40000010000 */
[----:B------:R-:W-:Y:S02]  /*4f30*/  FADD.FTZ R169, R170, R169 ;  /* 0x000000a9aaa97221 */ /* 0x000fe40000010000 */
[----:B------:R-:W-:Y:S02]  /*4f40*/  FADD.FTZ R160, R173, R160 ;  /* 0x000000a0ada07221 */ /* 0x000fe40000010000 */
[----:B------:R-:W-:Y:S01]  /*4f50*/  FADD.FTZ R169, R168, R169 ;  /* 0x000000a9a8a97221 */ /* 0x000fe20000010000 */
[----:B------:R-:W-:Y:S01]  /*4f60*/  HMMA.16816.F32 R124, R4, R10, R124 ;  /* 0x0000000a047c723c */ /* 0x000fe2000000187c */
[----:B------:R-:W1:Y:S01]  /*4f70*/  LDSM.16.MT88.4 R8, [R176+0x3000] ;  /* 0x00300000b008783b */ /* 0x000e620000004200 */
[----:B------:R-:W-:-:S02]  /*4f80*/  FADD.FTZ R160, R172, R160 ;  /* 0x000000a0aca07221 */ /* 0x000fc40000010000 */
[----:B------:R-:W-:Y:S02]  /*4f90*/  FADD.FTZ R169, R174, R169 ;  /* 0x000000a9aea97221 */ /* 0x000fe40000010000 */
[----:B------:R-:W-:Y:S02]  /*4fa0*/  FADD.FTZ R160, R171, R160 ;  /* 0x000000a0aba07221 */ /* 0x000fe40000010000 */
[----:B---3--:R-:W-:Y:S01]  /*4fb0*/  HMMA.16816.F32 R100, R4, R16, R100 ;  /* 0x000000100464723c */ /* 0x008fe20000001864 */
[----:B------:R-:W-:-:S07]  /*4fc0*/  FADD.FTZ R169, R175, R169 ;  /* 0x000000a9afa97221 */ /* 0x000fce0000010000 */
[C---:B------:R-:W-:Y:S01]  /*4fd0*/  HMMA.16816.F32 R104, R4.reuse, R18, R104 ;  /* 0x000000120468723c */ /* 0x040fe20000001868 */
[----:B------:R-:W2:Y:S07]  /*4fe0*/  LDSM.16.MT88.4 R16, [R158+0x3000] ;  /* 0x003000009e10783b */ /* 0x000eae0000004200 */
[C---:B----4-:R-:W-:Y:S08]  /*4ff0*/  HMMA.16816.F32 R36, R4.reuse, R12, R36 ;  /* 0x0000000c0424723c */ /* 0x050ff00000001824 */
        /* <DEDUP_REMOVED lines=29> */
[----:B------:R-:W-:-:S02]  /*51d0*/  F2FP.PACK_AB R4, R172, R173 ;  /* 0x000000adac04723e */ /* 0x000fc400000000ff */
[----:B------:R-:W-:Y:S02]  /*51e0*/  F2FP.PACK_AB R5, R174, R168 ;  /* 0x000000a8ae05723e */ /* 0x000fe400000000ff */
[C---:B------:R-:W-:Y:S01]  /*51f0*/  F2FP.PACK_AB R6, R232.reuse, R171 ;  /* 0x000000abe806723e */ /* 0x040fe200000000ff */
[----:B------:R-:W-:Y:S01]  /*5200*/  FADD.FTZ R232, R232, R160 ;  /* 0x000000a0e8e87221 */ /* 0x000fe20000010000 */
[C---:B------:R-:W-:Y:S01]  /*5210*/  F2FP.PACK_AB R7, R229.reuse, R175 ;  /* 0x000000afe507723e */ /* 0x040fe200000000ff */
[----:B------:R-:W-:-:S06]  /*5220*/  FADD.FTZ R229, R229, R169 ;  /* 0x000000a9e5e57221 */ /* 0x000fcc0000010000 */
        /* <DEDUP_REMOVED lines=28> */
[----:B------:R-:W-:-:S13]  /*53f0*/  ISETP.GE.AND P0, PT, R4, R223, PT ;  /* 0x000000df0400720c */ /* 0x000fda0003f06270 */
        /* <DEDUP_REMOVED lines=14> */
[----:B------:R-:W-:Y:S02]  /*54e0*/  ISETP.GE.AND P0, PT, R197, c[0x0][0x1d4], PT ;  /* 0x00007500c5007a0c */ /* 0x000fe40003f06270 */
[C---:B------:R-:W-:Y:S01]  /*54f0*/  LEA R6, P4, R5.reuse, R8, 0x6 ;  /* 0x0000000805067211 */ /* 0x040fe200078830ff */
[----:B------:R-:W-:Y:S01]  /*5500*/  @!PT LDS RZ, [RZ] ;  /* 0x00000000fffff984 */ /* 0x000fe20000000800 */
[----:B------:R-:W-:Y:S01]  /*5510*/  @!PT LDS RZ, [RZ] ;  /* 0x00000000fffff984 */ /* 0x000fe20000000800 */
[----:B------:R-:W-:Y:S01]  /*5520*/  @!PT LDS RZ, [RZ] ;  /* 0x00000000fffff984 */ /* 0x000fe20000000800 */
[----:B------:R1:W-:Y:S03]  /*5530*/  LDGSTS.E.BYPASS.LTC128B.128 [R202+0xc100], [R8.64], !P3 ;  /* 0x0c10000008ca7fae */ /* 0x0003e6000d901d48 */
[----:B------:R-:W-:-:S03]  /*5540*/  LEA.HI.X R7, R5, R9, R4, 0x6, P4 ;  /* 0x0000000905077211 */ /* 0x000fc600020f3404 */
[----:B------:R1:W-:Y:S04]  /*5550*/  LDGSTS.E.BYPASS.LTC128B.128 [R202+0xe100], [R8.64+0x80], !P1 ;  /* 0x0e10008008ca7fae */ /* 0x0003e8000c901d48 */
[----:B------:R1:W-:Y:S04]  /*5560*/  LDGSTS.E.BYPASS.LTC128B.128 [R202+0x10100], [R8.64+0x100], !P0 ;  /* 0x1010010008ca7fae */ /* 0x0003e8000c101d48 */
[----:B------:R1:W-:Y:S04]  /*5570*/  LDGSTS.E.BYPASS.LTC128B.128 [R202+0xd100], [R6.64], !P3 ;  /* 0x0d10000006ca7fae */ /* 0x0003e8000d901d48 */
[----:B------:R1:W-:Y:S04]  /*5580*/  LDGSTS.E.BYPASS.LTC128B.128 [R202+0xf100], [R6.64+0x80], !P1 ;  /* 0x0f10008006ca7fae */ /* 0x0003e8000c901d48 */
[----:B------:R1:W-:Y:S02]  /*5590*/  LDGSTS.E.BYPASS.LTC128B.128 [R202+0x11100], [R6.64+0x100], !P0 ;  /* 0x1110010006ca7fae */ /* 0x0003e4000c101d48 */
.L_x_2134:
[----:B------:R-:W-:Y:S05]  /*55a0*/  BSYNC B0 ;  /* 0x0000000000007941 */ /* 0x000fea0003800000 */
.L_x_2133:
[----:B------:R-:W-:Y:S01]  /*55b0*/  @P2 IMAD.HI.U32 R4, R189, c[0x0][0x2c8], RZ ;  /* 0x0000b200bd042a27 */ /* 0x000fe200078e00ff */
[----:B------:R-:W-:Y:S01]  /*55c0*/  IADD3 R235, R3, -0x2, RZ ;  /* 0xfffffffe03eb7810 */ /* 0x000fe20007ffe0ff */
[----:B------:R-:W0:Y:S02]  /*55d0*/  LDGDEPBAR ;  /* 0x00000000000079af */ /* 0x000e240000000000 */
[----:B------:R-:W-:Y:S01]  /*55e0*/  IMAD.MOV.U32 R5, RZ, RZ, R189 ;  /* 0x000000ffff057224 */ /* 0x000fe200078e00bd */
[----:B------:R-:W-:Y:S01]  /*55f0*/  @P2 SHF.R.U32.HI R5, RZ, c[0x0][0x2cc], R4 ;  /* 0x0000b300ff052a19 */ /* 0x000fe20000011604 */
[----:B------:R-:W-:-:S02]  /*5600*/  IMAD.MOV.U32 R133, RZ, RZ, 0x1 ;  /* 0x00000001ff857424 */ /* 0x000fc400078e00ff */
[----:B------:R-:W-:Y:S01]  /*5610*/  IMAD.MOV.U32 R228, RZ, RZ, RZ ;  /* 0x000000ffffe47224 */ /* 0x000fe200078e00ff */
[----:B------:R-:W-:-:S04]  /*5620*/  IADD3 R5, R5, R185, -R184 ;  /* 0x000000b905057210 */ /* 0x000fc80007ffe8b8 */
[----:B------:R-:W-:-:S04]  /*5630*/  SHF.R.S32.HI R4, RZ, 0x1f, R5 ;  /* 0x0000001fff047819 */ /* 0x000fc80000011405 */
[----:B------:R-:W-:-:S04]  /*5640*/  LEA.HI R4, R4, R5, RZ, 0x6 ;  /* 0x0000000504047211 */ /* 0x000fc800078f30ff */
[----:B------:R-:W-:-:S04]  /*5650*/  SHF.R.S32.HI R233, RZ, 0x6, R4 ;  /* 0x00000006ffe97819 */ /* 0x000fc80000011404 */
[----:B------:R-:W-:-:S04]  /*5660*/  IMNMX R233, R223, R233, !PT ;  /* 0x000000e9dfe97217 */ /* 0x000fc80007800200 */
[----:B------:R-:W-:-:S13]  /*5670*/  ISETP.GE.AND P0, PT, R235, R233, PT ;  /* 0x000000e9eb00720c */ /* 0x000fda0003f06270 */
[----:B------:R-:W-:Y:S05]  /*5680*/  @!P0 BRA `(.L_x_2135) ;  /* 0x00002e2000008947 */ /* 0x000fea0003800000 */
[----:B------:R-:W-:Y:S01]  /*5690*/  MOV R132, R0 ;  /* 0x0000000000847202 */ /* 0x000fe20000000f00 */
[----:B------:R-:W-:Y:S01]  /*56a0*/  IMAD.MOV.U32 R236, RZ, RZ, R235 ;  /* 0x000000ffffec7224 */ /* 0x000fe200078e00eb */
[----:B------:R-:W-:Y:S01]  /*56b0*/  MOV R3, R2 ;  /* 0x0000000200037202 */ /* 0x000fe20000000f00 */
[----:B------:R-:W-:Y:S01]  /*56c0*/  IMAD.MOV.U32 R133, RZ, RZ, 0x1 ;  /* 0x00000001ff857424 */ /* 0x000fe200078e00ff */
[----:B------:R-:W-:Y:S02]  /*56d0*/  MOV R228, RZ ;  /* 0x000000ff00e47202 */ /* 0x000fe40000000f00 */
.L_x_2136:
[----:B------:R-:W-:Y:S04]  /*56e0*/  DEPBAR.LE SB0, 0x2 ;  /* 0x000080800000791a */ /* 0x000fe80000000000 */
[----:B------:R-:W-:Y:S01]  /*56f0*/  WARPSYNC 0xffffffff ;  /* 0xffffffff00007948 */ /* 0x000fe20003800000 */
[----:B------:R-:W-:Y:S01]  /*5700*/  BAR.SYNC.DEFER_BLOCKING 0x0 ;  /* 0x0000000000007b1d */ /* 0x000fe20000010000 */
[----:B------:R-:W-:Y:S01]  /*5710*/  IMAD R172, R133, 0x6000, RZ ;  /* 0x0000600085ac7824 */ /* 0x000fe200078e02ff */
[----:B------:R-:W-:Y:S02]  /*5720*/  ISETP.GE.AND P6, PT, R223, R236, PT ;  /* 0x000000ecdf00720c */ /* 0x000fe40003fc6270 */
[----:B------:R-:W-:Y:S02]  /*5730*/  IADD3 R235, R236, -0x1, RZ ;  /* 0xffffffffeceb7810 */ /* 0x000fe40007ffe0ff */
[----:B------:R-:W-:Y:S04]  /*5740*/  IADD3 R174, R182, R172, RZ ;  /* 0x000000acb6ae7210 */ /* 0x000fe80007ffe0ff */
[----:B------:R-:W-:Y:S05]  /*5750*/  IADD3 R175, R135, R174, R134 ;  /* 0x000000ae87af7210 */ /* 0x000fea0007ffe086 */
[----:B------:R-:W-:Y:S01]  /*5760*/  @!P6 SHF.R.S32.HI R29, RZ, 0x1f, R235 ;  /* 0x0000001fff1de819 */ /* 0x000fe200000114eb */
[----:B------:R-:W-:Y:S01]  /*5770*/  @!P6 IMAD.WIDE.U32 R12, R235, c[0x0][0x208], RZ ;  /* 0x00008200eb0cea25 */ /* 0x000fe200078e00ff */
[----:B------:R-:W-:Y:S02]  /*5780*/  @!P6 MOV R28, c[0x0][0x208] ;  /* 0x00008200001cea02 */ /* 0x000fe40000000f00 */
[----:B------:R-:W-:Y:S01]  /*5790*/  @!P6 MOV R2, c[0x0][0x20c] ;  /* 0x000083000002ea02 */ /* 0x000fe20000000f00 */
[----:B------:R-:W-:Y:S01]  /*57a0*/  @!P6 IMAD R29, R29, c[0x0][0x208], RZ ;  /* 0x000082001d1dea24 */ /* 0x000fe200078e02ff */
[----:B------:R-:W-:Y:S01]  /*57b0*/  @!P6 ISETP.GE.AND P3, PT, R212, c[0x0][0x1d4], PT ;  /* 0x00007500d400ea0c */ /* 0x000fe20003f66270 */
[----:B------:R-:W-:Y:S01]  /*57c0*/  @!P6 IMAD.SHL.U32 R31, R12, 0x40, RZ ;  /* 0x000000400c1fe824 */ /* 0x000fe200078e00ff */
[----:B------:R-:W-:Y:S01]  /*57d0*/  @!P6 ISETP.GE.AND P1, PT, R198, c[0x0][0x1d4], PT ;  /* 0x00007500c600ea0c */ /* 0x000fe20003f26270 */
[----:B------:R-:W-:Y:S01]  /*57e0*/  LDSM.16.M88.4 R32, [R183] ;  /* 0x00000000b720783b */ /* 0x000fe20000000200 */
[----:B------:R-:W-:Y:S02]  /*57f0*/  @!P6 IMAD R29, R235, c[0x0][0x20c], R29 ;  /* 0x00008300eb1dea24 */ /* 0x000fe400078e021d */
[----:B------:R-:W-:Y:S01]  /*5800*/  @!P6 LEA R0, P0, R28, R31, 0x5 ;  /* 0x0000001f1c00e211 */ /* 0x000fe200078028ff */
[----:B------:R-:W-:Y:S01]  /*5810*/  @!P6 IMAD R160, R228, 0x6000, R201 ;  /* 0x00006000e4a0e824 */ /* 0x000fe200078e02c9 */
[----:B------:R-:W-:Y:S02]  /*5820*/  @!P6 IADD3 R31, P5, R31, R226, RZ ;  /* 0x000000e21f1fe210 */ /* 0x000fe40007fbe0ff */
[----:B------:R-:W-:Y:S01]  /*5830*/  @!P6 IADD3 R29, R13, R29, RZ ;  /* 0x0000001d0d1de210 */ /* 0x000fe20007ffe0ff */
[----:B-1----:R-:W1:Y:S01]  /*5840*/  LDSM.16.M88.4 R8, [R174] ;  /* 0x00000000ae08783b */ /* 0x002e620000000200 */
[----:B------:R-:W-:Y:S02]  /*5850*/  @!P6 LEA R30, P4, R31, c[0x0][0x1f8], 0x1 ;  /* 0x00007e001f1eea11 */ /* 0x000fe400078808ff */
[----:B------:R-:W-:Y:S04]  /*5860*/  @!P6 SHF.L.U64.HI R29, R12, 0x6, R29 ;  /* 0x000000060c1de819 */ /* 0x000fe8000001021d */
[----:B------:R-:W-:Y:S01]  /*5870*/  @!P6 LEA.HI.X R28, R28, R29, R2, 0x5, P0 ;  /* 0x0000001d1c1ce211 */ /* 0x000fe200000f2c02 */
[----:B------:R-:W2:Y:S01]  /*5880*/  LDSM.16.M88.4 R16, [R174+0x800] ;  /* 0x00080000ae10783b */ /* 0x000ea20000000200 */
[----:B------:R-:W-:Y:S02]  /*5890*/  IADD3 R2, R135, R174, RZ ;  /* 0x000000ae87027210 */ /* 0x000fe40007ffe0ff */
[----:B------:R-:W-:Y:S02]  /*58a0*/  @!P6 IADD3.X R29, R29, R190, RZ, P5, !PT ;  /* 0x000000be1d1de210 */ /* 0x000fe40002ffe4ff */
[----:B------:R-:W-:Y:S02]  /*58b0*/  IADD3 R173, R134, R2, RZ ;  /* 0x0000000286ad7210 */ /* 0x000fe40007ffe0ff */
[----:B------:R-:W-:Y:S01]  /*58c0*/  @!P6 LEA.HI.X R31, R31, c[0x0][0x1fc], R29, 0x1, P4 ;  /* 0x00007f001f1fea11 */ /* 0x000fe200020f0c1d */
[----:B------:R-:W3:Y:S01]  /*58d0*/  LDSM.16.M88.4 R24, [R174+0x1000] ;  /* 0x00100000ae18783b */ /* 0x000ee20000000200 */
[----:B------:R-:W-:Y:S02]  /*58e0*/  @!P6 ISETP.GE.AND P0, PT, R197, c[0x0][0x1d4], PT ;  /* 0x00007500c500ea0c */ /* 0x000fe40003f06270 */
[----:B------:R-:W-:Y:S04]  /*58f0*/  @!P6 IADD3 R0, P5, R0, R226, RZ ;  /* 0x000000e20000e210 */ /* 0x000fe80007fbe0ff */
[----:B------:R-:W-:Y:S01]  /*5900*/  @!P6 LEA R162, P4, R0, c[0x0][0x1f8], 0x1 ;  /* 0x00007e0000a2ea11 */ /* 0x000fe200078808ff */
[----:B------:R-:W4:Y:S01]  /*5910*/  LDSM.16.M88.4 R136, [R174+0x1800] ;  /* 0x00180000ae88783b */ /* 0x000f220000000200 */
[----:B------:R-:W-:Y:S05]  /*5920*/  @!P6 IMAD.X R28, R28, 0x1, R190, P5 ;  /* 0x000000011c1ce824 */ /* 0x000fea00028e06be */
[----:B------:R-:W-:Y:S02]  /*5930*/  @!P6 LEA.HI.X R163, R0, c[0x0][0x1fc], R28, 0x1, P4 ;  /* 0x00007f0000a3ea11 */ /* 0x000fe400020f0c1c */
[----:B------:R-:W-:Y:S01]  /*5940*/  LDSM.16.M88.4 R140, [R180] ;  /* 0x00000000b48c783b */ /* 0x000fe20000000200 */
[----:B------:R-:W-:Y:S01]  /*5950*/  IADD3 R0, R134, R174, RZ ;  /* 0x000000ae86007210 */ /* 0x000fe20007ffe0ff */
[C---:B-1----:R-:W-:Y:S06]  /*5960*/  HMMA.16816.F32 R4, R32.reuse, R8, RZ ;  /* 0x000000082004723c */ /* 0x042fec00000018ff */
[----:B------:R-:W1:Y:S02]  /*5970*/  LDSM.16.M88.4 R144, [R2] ;  /* 0x000000000290783b */ /* 0x000e640000000200 */
[C---:B------:R-:W-:Y:S06]  /*5980*/  HMMA.16816.F32 R8, R32.reuse, R10, RZ ;  /* 0x0000000a2008723c */ /* 0x040fec00000018ff */
[----:B------:R-:W5:Y:S02]  /*5990*/  LDSM.16.M88.4 R148, [R2+0x800] ;  /* 0x000800000294783b */ /* 0x000f640000000200 */
[C---:B--2---:R-:W-:Y:S06]  /*59a0*/  HMMA.16816.F32 R12, R32.reuse, R16, RZ ;  /* 0x00000010200c723c */ /* 0x044fec00000018ff */
[----:B------:R-:W2:Y:S02]  /*59b0*/  LDSM.16.M88.4 R152, [R2+0x1000] ;  /* 0x001000000298783b */ /* 0x000ea40000000200 */
[C---:B------:R-:W-:Y:S06]  /*59c0*/  HMMA.16816.F32 R16, R32.reuse, R18, RZ ;  /* 0x000000122010723c */ /* 0x040fec00000018ff */
[----:B------:R-:W1:Y:S02]  /*59d0*/  LDSM.16.M88.4 R156, [R2+0x1800] ;  /* 0x00180000029c783b */ /* 0x000e640000000200 */
[C---:B---3--:R-:W-:Y:S06]  /*59e0*/  HMMA.16816.F32 R20, R32.reuse, R24, RZ ;  /* 0x000000182014723c */ /* 0x048fec00000018ff */
[----:B------:R-:W-:Y:S01]  /*59f0*/  @!PT LDS RZ, [RZ] ;  /* 0x00000000fffff984 */ /* 0x000fe20000000800 */
[----:B------:R-:W-:Y:S01]  /*5a00*/  @!PT LDS RZ, [RZ] ;  /* 0x00000000fffff984 */ /* 0x000fe20000000800 */
[----:B------:R-:W-:Y:S01]  /*5a10*/  @!PT LDS RZ, [RZ] ;  /* 0x00000000fffff984 */ /* 0x000fe20000000800 */
[----:B------:R4:W-:Y:S02]  /*5a20*/  @!P6 LDGSTS.E.BYPASS.LTC128B.128 [R160], [R30.64], !P3 ;  /* 0x000000001ea0efae */ /* 0x0009e4000d901d48 */
[C---:B------:R-:W-:Y:S06]  /*5a30*/  HMMA.16816.F32 R24, R32.reuse, R26, RZ ;  /* 0x0000001a2018723c */ /* 0x040fec00000018ff */
[----:B------:R4:W-:Y:S08]  /*5a40*/  @!P6 LDGSTS.E.BYPASS.LTC128B.128 [R160+0x2000], [R30.64+0x80], !P1 ;  /* 0x020000801ea0efae */ /* 0x0009f0000c901d48 */
[----:B------:R4:W-:Y:S08]  /*5a50*/  @!P6 LDGSTS.E.BYPASS.LTC128B.128 [R160+0x4000], [R30.64+0x100], !P0 ;  /* 0x040001001ea0efae */ /* 0x0009f0000c101d48 */
[----:B------:R3:W-:Y:S08]  /*5a60*/  @!P6 LDGSTS.E.BYPASS.LTC128B.128 [R160+0x1000], [R162.64], !P3 ;  /* 0x01000000a2a0efae */ /* 0x0007f0000d901d48 */
[----:B------:R3:W-:Y:S08]  /*5a70*/  @!P6 LDGSTS.E.BYPASS.LTC128B.128 [R160+0x3000], [R162.64+0x80], !P1 ;  /* 0x03000080a2a0efae */ /* 0x0007f0000c901d48 */
[----:B------:R3:W-:Y:S01]  /*5a80*/  @!P6 LDGSTS.E.BYPASS.LTC128B.128 [R160+0x5000], [R162.64+0x100], !P0 ;  /* 0x05000100a2a0efae */ /* 0x0007e2000c101d48 */
[C---:B----4-:R-:W-:Y:S07]  /*5a90*/  HMMA.16816.F32 R28, R32.reuse, R136, RZ ;  /* 0x00000088201c723c */ /* 0x050fee00000018ff */
[----:B------:R-:W-:Y:S01]  /*5aa0*/  LDSM.16.M88.4 R164, [R0] ;  /* 0x0000000000a4783b */ /* 0x000fe20000000200 */
[----:B------:R-:W-:Y:S07]  /*5ab0*/  HMMA.16816.F32 R32, R32, R138, RZ ;  /* 0x0000008a2020723c */ /* 0x000fee00000018ff */
[----:B------:R-:W0:Y:S01]  /*5ac0*/  LDGDEPBAR ;  /* 0x00000000000079af */ /* 0x000e220000000000 */
[C---:B-1----:R-:W-:Y:S07]  /*5ad0*/  HMMA.16816.F32 R4, R140.reuse, R144, R4 ;  /* 0x000000908c04723c */ /* 0x042fee0000001804 */
[----:B------:R-:W-:Y:S01]  /*5ae0*/  LDSM.16.M88.4 R168, [R0+0x800] ;  /* 0x0008000000a8783b */ /* 0x000fe20000000200 */
[C---:B------:R-:W-:Y:S07]  /*5af0*/  HMMA.16816.F32 R8, R140.reuse, R146, R8 ;  /* 0x000000928c08723c */ /* 0x040fee0000001808 */
[----:B---3--:R-:W1:Y:S01]  /*5b00*/  LDSM.16.M88.4 R160, [R179] ;  /* 0x00000000b3a0783b */ /* 0x008e620000000200 */
[C---:B-----5:R-:W-:Y:S07]  /*5b10*/  HMMA.16816.F32 R12, R140.reuse, R148, R12 ;  /* 0x000000948c0c723c */ /* 0x060fee000000180c */
[----:B------:R-:W3:Y:S01]  /*5b20*/  LDSM.16.M88.4 R136, [R0+0x1000] ;  /* 0x001000000088783b */ /* 0x000ee20000000200 */
[C---:B------:R-:W-:Y:S07]  /*5b30*/  HMMA.16816.F32 R16, R140.reuse, R150, R16 ;  /* 0x000000968c10723c */ /* 0x040fee0000001810 */
[----:B------:R-:W-:Y:S01]  /*5b40*/  LDSM.16.M88.4 R144, [R178] ;  /* 0x00000000b290783b */ /* 0x000fe20000000200 */
[C---:B--2---:R-:W-:Y:S07]  /*5b50*/  HMMA.16816.F32 R20, R140.reuse, R152, R20 ;  /* 0x000000988c14723c */ /* 0x044fee0000001814 */
[----:B------:R-:W-:Y:S01]  /*5b60*/  LDSM.16.M88.4 R148, [R173] ;  /* 0x00000000ad94783b */ /* 0x000fe20000000200 */
[C---:B------:R-:W-:Y:S07]  /*5b70*/  HMMA.16816.F32 R24, R140.reuse, R154, R24 ;  /* 0x0000009a8c18723c */ /* 0x040fee0000001818 */
[----:B------:R-:W-:Y:S01]  /*5b80*/  LDSM.16.M88.4 R152, [R173+0x800] ;  /* 0x00080000ad98783b */ /* 0x000fe20000000200 */
[C---:B------:R-:W-:Y:S08]  /*5b90*/  HMMA.16816.F32 R28, R140.reuse, R156, R28 ;  /* 0x0000009c8c1c723c */ /* 0x040ff0000000181c */
[----:B------:R-:W-:Y:S01]  /*5ba0*/  HMMA.16816.F32 R32, R140, R158, R32 ;  /* 0x0000009e8c20723c */ /* 0x000fe20000001820 */
[----:B------:R-:W2:Y:S07]  /*5bb0*/  LDSM.16.M88.4 R140, [R0+0x1800] ;  /* 0x00180000008c783b */ /* 0x000eae0000000200 */
[C---:B-1----:R-:W-:Y:S01]  /*5bc0*/  HMMA.16816.F32 R4, R160.reuse, R164, R4 ;  /* 0x000000a4a004723c */ /* 0x042fe20000001804 */
        /* <DEDUP_REMOVED lines=15> */
[----:B------:R-:W3:Y:S07]  /*5cc0*/  LDSM.16.M88.4 R148, [R174+0x3000] ;  /* 0x00300000ae94783b */ /* 0x000eee0000000200 */
[C---:B------:R-:W-:Y:S08]  /*5cd0*/  HMMA.16816.F32 R12, R144.reuse, R152, R12 ;  /* 0x00000098900c723c */ /* 0x040ff0000000180c */
[C---:B------:R-:W-:Y:S01]  /*5ce0*/  HMMA.16816.F32 R16, R144.reuse, R154, R16 ;  /* 0x0000009a9010723c */ /* 0x040fe20000001810 */
[----:B------:R-:W4:Y:S07]  /*5cf0*/  LDSM.16.M88.4 R152, [R174+0x3800] ;  /* 0x00380000ae98783b */ /* 0x000f2e0000000200 */
[C---:B-1----:R-:W-:Y:S08]  /*5d00*/  HMMA.16816.F32 R20, R144.reuse, R136, R20 ;  /* 0x000000889014723c */ /* 0x042ff00000001814 */
[C---:B------:R-:W-:Y:S01]  /*5d10*/  HMMA.16816.F32 R24, R144.reuse, R138, R24 ;  /* 0x0000008a9018723c */ /* 0x040fe20000001818 */
[----:B------:R-:W-:Y:S07]  /*5d20*/  LDSM.16.M88.4 R136, [R180+0x4000] ;  /* 0x00400000b488783b */ /* 0x000fee0000000200 */
[C---:B------:R-:W-:Y:S08]  /*5d30*/  HMMA.16816.F32 R28, R144.reuse, R156, R28 ;  /* 0x0000009c901c723c */ /* 0x040ff0000000181c */
[----:B------:R-:W-:Y:S01]  /*5d40*/  HMMA.16816.F32 R32, R144, R158, R32 ;  /* 0x0000009e9020723c */ /* 0x000fe20000001820 */
[----:B------:R-:W1:Y:S07]  /*5d50*/  LDSM.16.M88.4 R144, [R2+0x2000] ;  /* 0x002000000290783b */ /* 0x000e6e0000000200 */
[C---:B------:R-:W-:Y:S01]  /*5d60*/  HMMA.16816.F32 R4, R164.reuse, R168, R4 ;  /* 0x000000a8a404723c */ /* 0x040fe20000001804 */
[----:B------:R-:W5:Y:S07]  /*5d70*/  LDSM.16.M88.4 R156, [R2+0x2800] ;  /* 0x00280000029c783b */ /* 0x000f6e0000000200 */
[C---:B------:R-:W-:Y:S01]  /*5d80*/  HMMA.16816.F32 R8, R164.reuse, R170, R8 ;  /* 0x000000aaa408723c */ /* 0x040fe20000001808 */
[----:B------:R-:W-:Y:S07]  /*5d90*/  LDSM.16.M88.4 R168, [R0+0x5800] ;  /* 0x0058000000a8783b */ /* 0x000fee0000000200 */
        /* <DEDUP_REMOVED lines=9> */
[C---:B-1----:R-:W-:Y:S01]  /*5e30*/  HMMA.16816.F32 R4, R136.reuse, R144, R4 ;  /* 0x000000908804723c */ /* 0x042fe20000001804 */
[----:B------:R-:W-:Y:S07]  /*5e40*/  LDSM.16.M88.4 R164, [R174+0x5800] ;  /* 0x00580000aea4783b */ /* 0x000fee0000000200 */
        /* <DEDUP_REMOVED lines=14> */
[----:B------:R-:W5:Y:S07]  /*5f30*/  LDSM.16.M88.4 R160, [R175+0x2800] ;  /* 0x00280000afa0783b */ /* 0x000f6e0000000200 */
[C---:B-1----:R-:W-:Y:S08]  /*5f40*/  HMMA.16816.F32 R12, R152.reuse, R144, R12 ;  /* 0x00000090980c723c */ /* 0x042ff0000000180c */
[C---:B------:R-:W-:Y:S01]  /*5f50*/  HMMA.16816.F32 R16, R152.reuse, R146, R16 ;  /* 0x000000929810723c */ /* 0x040fe20000001810 */
[----:B------:R-:W1:Y:S07]  /*5f60*/  LDSM.16.M88.4 R144, [R175+0x3000] ;  /* 0x00300000af90783b */ /* 0x000e6e0000000200 */
[C---:B--2---:R-:W-:Y:S08]  /*5f70*/  HMMA.16816.F32 R20, R152.reuse, R140, R20 ;  /* 0x0000008c9814723c */ /* 0x044ff00000001814 */
[C---:B------:R-:W-:Y:S01]  /*5f80*/  HMMA.16816.F32 R24, R152.reuse, R142, R24 ;  /* 0x0000008e9818723c */ /* 0x040fe20000001818 */
[----:B------:R-:W2:Y:S07]  /*5f90*/  LDSM.16.M88.4 R140, [R175+0x3800] ;  /* 0x00380000af8c783b */ /* 0x000eae0000000200 */
[C---:B---3--:R-:W-:Y:S08]  /*5fa0*/  HMMA.16816.F32 R28, R152.reuse, R136, R28 ;  /* 0x00000088981c723c */ /* 0x048ff0000000181c */
[----:B------:R-:W-:Y:S01]  /*5fb0*/  HMMA.16816.F32 R32, R152, R138, R32 ;  /* 0x0000008a9820723c */ /* 0x000fe20000001820 */
[----:B------:R-:W-:Y:S07]  /*5fc0*/  LDSM.16.M88.4 R136, [R183+0x8000] ;  /* 0x00800000b788783b */ /* 0x000fee0000000200 */
[C---:B----4-:R-:W-:Y:S01]  /*5fd0*/  HMMA.16816.F32 R4, R148.reuse, R156, R4 ;  /* 0x0000009c9404723c */ /* 0x050fe20000001804 */
[----:B------:R-:W3:Y:S07]  /*5fe0*/  LDSM.16.M88.4 R152, [R174+0x4000] ;  /* 0x00400000ae98783b */ /* 0x000eee0000000200 */
[C---:B------:R-:W-:Y:S01]  /*5ff0*/  HMMA.16816.F32 R8, R148.reuse, R158, R8 ;  /* 0x0000009e9408723c */ /* 0x040fe20000001808 */
[----:B------:R-:W4:Y:S07]  /*6000*/  LDSM.16.M88.4 R156, [R174+0x4800] ;  /* 0x00480000ae9c783b */ /* 0x000f2e0000000200 */
[C---:B-----5:R-:W-:Y:S08]  /*6010*/  HMMA.16816.F32 R12, R148.reuse, R160, R12 ;  /* 0x000000a0940c723c */ /* 0x060ff0000000180c */
[C---:B------:R-:W-:Y:S01]  /*6020*/  HMMA.16816.F32 R16, R148.reuse, R162, R16 ;  /* 0x000000a29410723c */ /* 0x040fe20000001810 */
[----:B------:R-:W5:Y:S07]  /*6030*/  LDSM.16.M88.4 R160, [R174+0x5000] ;  /* 0x00500000aea0783b */ /* 0x000f6e0000000200 */
[C---:B-1----:R-:W-:Y:S08]  /*6040*/  HMMA.16816.F32 R20, R148.reuse, R144, R20 ;  /* 0x000000909414723c */ /* 0x042ff00000001814 */
[C---:B------:R-:W-:Y:S01]  /*6050*/  HMMA.16816.F32 R24, R148.reuse, R146, R24 ;  /* 0x000000929418723c */ /* 0x040fe20000001818 */
[----:B------:R-:W-:Y:S07]  /*6060*/  LDSM.16.M88.4 R144, [R2+0x4000] ;  /* 0x004000000290783b */ /* 0x000fee0000000200 */
[C---:B--2---:R-:W-:Y:S08]  /*6070*/  HMMA.16816.F32 R28, R148.reuse, R140, R28 ;  /* 0x0000008c941c723c */ /* 0x044ff0000000181c */
[----:B------:R-:W-:Y:S01]  /*6080*/  HMMA.16816.F32 R32, R148, R142, R32 ;  /* 0x0000008e9420723c */ /* 0x000fe20000001820 */
[----:B------:R-:W1:Y:S07]  /*6090*/  LDSM.16.M88.4 R140, [R180+0x8000] ;  /* 0x00800000b48c783b */ /* 0x000e6e0000000200 */
[C---:B---3--:R-:W-:Y:S01]  /*60a0*/  HMMA.16816.F32 R4, R136.reuse, R152, R4 ;  /* 0x000000988804723c */ /* 0x048fe20000001804 */
[----:B------:R-:W2:Y:S07]  /*60b0*/  LDSM.16.M88.4 R148, [R2+0x4800] ;  /* 0x004800000294783b */ /* 0x000eae0000000200 */
[C---:B------:R-:W-:Y:S01]  /*60c0*/  HMMA.16816.F32 R8, R136.reuse, R154, R8 ;  /* 0x0000009a8808723c */ /* 0x040fe20000001808 */
[----:B------:R-:W3:Y:S07]  /*60d0*/  LDSM.16.M88.4 R152, [R2+0x5000] ;  /* 0x005000000298783b */ /* 0x000eee0000000200 */
[C---:B----4-:R-:W-:Y:S08]  /*60e0*/  HMMA.16816.F32 R12, R136.reuse, R156, R12 ;  /* 0x0000009c880c723c */ /* 0x050ff0000000180c */
[C---:B------:R-:W-:Y:S01]  /*60f0*/  HMMA.16816.F32 R16, R136.reuse, R158, R16 ;  /* 0x0000009e8810723c */ /* 0x040fe20000001810 */
[----:B------:R4:W2:Y:S07]  /*6100*/  LDSM.16.M88.4 R156, [R2+0x5800] ;  /* 0x00580000029c783b */ /* 0x0008ae0000000200 */
[C---:B-----5:R-:W-:Y:S08]  /*6110*/  HMMA.16816.F32 R20, R136.reuse, R160, R20 ;  /* 0x000000a08814723c */ /* 0x060ff00000001814 */
[C---:B------:R-:W-:Y:S01]  /*6120*/  HMMA.16816.F32 R24, R136.reuse, R162, R24 ;  /* 0x000000a28818723c */ /* 0x040fe20000001818 */
[----:B------:R-:W-:Y:S07]  /*6130*/  LDSM.16.M88.4 R160, [R0+0x4000] ;  /* 0x0040000000a0783b */ /* 0x000fee0000000200 */
[C---:B------:R-:W-:Y:S04]  /*6140*/  HMMA.16816.F32 R28, R136.reuse, R164, R28 ;  /* 0x000000a4881c723c */ /* 0x040fe8000000181c */
[----:B----4-:R-:W-:Y:S04]  /*6150*/  @P2 IMAD.HI.U32 R2, R234, c[0x0][0x2c8], RZ ;  /* 0x0000b200ea022a27 */ /* 0x010fe800078e00ff */
[----:B------:R-:W-:Y:S01]  /*6160*/  HMMA.16816.F32 R32, R136, R166, R32 ;  /* 0x000000a68820723c */ /* 0x000fe20000001820 */
[----:B------:R-:W4:Y:S07]  /*6170*/  LDSM.16.M88.4 R136, [R179+0x8000] ;  /* 0x00800000b388783b */ /* 0x000f2e0000000200 */
[C---:B-1----:R-:W-:Y:S01]  /*6180*/  HMMA.16816.F32 R4, R140.reuse, R144, R4 ;  /* 0x000000908c04723c */ /* 0x042fe20000001804 */
[----:B------:R-:W1:Y:S07]  /*6190*/  LDSM.16.M88.4 R164, [R0+0x4800] ;  /* 0x0048000000a4783b */ /* 0x000e6e0000000200 */
[C---:B------:R-:W-:Y:S01]  /*61a0*/  HMMA.16816.F32 R8, R140.reuse, R146, R8 ;  /* 0x000000928c08723c */ /* 0x040fe20000001808 */
[----:B------:R5:W1:Y:S07]  /*61b0*/  LDSM.16.M88.4 R144, [R0+0x5000] ;  /* 0x005000000090783b */ /* 0x000a6e0000000200 */
[C---:B--2---:R-:W-:Y:S08]  /*61c0*/  HMMA.16816.F32 R12, R140.reuse, R148, R12 ;  /* 0x000000948c0c723c */ /* 0x044ff0000000180c */
[C---:B------:R-:W-:Y:S01]  /*61d0*/  HMMA.16816.F32 R16, R140.reuse, R150, R16 ;  /* 0x000000968c10723c */ /* 0x040fe20000001810 */
[----:B------:R-:W-:Y:S07]  /*61e0*/  LDSM.16.M88.4 R148, [R178+0x8000] ;  /* 0x00800000b294783b */ /* 0x000fee0000000200 */
[C---:B---3--:R-:W-:Y:S04]  /*61f0*/  HMMA.16816.F32 R20, R140.reuse, R152, R20 ;  /* 0x000000988c14723c */ /* 0x048fe80000001814 */
[----:B-----5:R-:W-:Y:S02]  /*6200*/  MOV R0, R234 ;  /* 0x000000ea00007202 */ /* 0x020fe40000000f00 */
[----:B------:R-:W-:Y:S02]  /*6210*/  @P2 SHF.R.U32.HI R0, RZ, c[0x0][0x2cc], R2 ;  /* 0x0000b300ff002a19 */ /* 0x000fe40000011602 */
[C---:B------:R-:W-:Y:S01]  /*6220*/  HMMA.16816.F32 R24, R140.reuse, R154, R24 ;  /* 0x0000009a8c18723c */ /* 0x040fe20000001818 */
[----:B------:R-:W2:Y:S07]  /*6230*/  LDSM.16.M88.4 R152, [R173+0x4000] ;  /* 0x00400000ad98783b */ /* 0x000eae0000000200 */
[C---:B------:R-:W-:Y:S01]  /*6240*/  HMMA.16816.F32 R28, R140.reuse, R156, R28 ;  /* 0x0000009c8c1c723c */ /* 0x040fe2000000181c */
[----:B------:R-:W-:Y:S07]  /*6250*/  SHFL.IDX PT, R2, R0, RZ, 0x1c1f ;  /* 0x001c1fff00027589 */ /* 0x000fee00000e0000 */
[----:B------:R-:W-:Y:S01]  /*6260*/  HMMA.16816.F32 R32, R140, R158, R32 ;  /* 0x0000009e8c20723c */ /* 0x000fe20000001820 */
[----:B------:R-:W3:Y:S07]  /*6270*/  LDSM.16.M88.4 R140, [R175+0x4800] ;  /* 0x00480000af8c783b */ /* 0x000eee0000000200 */
[C---:B----4-:R-:W-:Y:S01]  /*6280*/  HMMA.16816.F32 R4, R136.reuse, R160, R4 ;  /* 0x000000a08804723c */ /* 0x050fe20000001804 */
[----:B------:R-:W4:Y:S07]  /*6290*/  SHFL.IDX PT, R0, R0, 0x1, 0x1c1f ;  /* 0x003c1f0000007f89 */ /* 0x000f2e00000e0000 */
[C---:B------:R-:W-:Y:S08]  /*62a0*/  HMMA.16816.F32 R8, R136.reuse, R162, R8 ;  /* 0x000000a28808723c */ /* 0x040ff00000001808 */
[C---:B-1----:R-:W-:Y:S08]  /*62b0*/  HMMA.16816.F32 R12, R136.reuse, R164, R12 ;  /* 0x000000a4880c723c */ /* 0x042ff0000000180c */
[C---:B------:R-:W-:Y:S08]  /*62c0*/  HMMA.16816.F32 R16, R136.reuse, R166, R16 ;  /* 0x000000a68810723c */ /* 0x040ff00000001810 */
[C---:B------:R-:W-:Y:S07]  /*62d0*/  HMMA.16816.F32 R20, R136.reuse, R144, R20 ;  /* 0x000000908814723c */ /* 0x040fee0000001814 */
[----:B------:R-:W-:Y:S01]  /*62e0*/  IMAD.MOV.U32 R144, RZ, RZ, 0x1 ;  /* 0x00000001ff907424 */ /* 0x000fe200078e00ff */
[C---:B------:R-:W-:Y:S08]  /*62f0*/  HMMA.16816.F32 R24, R136.reuse, R146, R24 ;  /* 0x000000928818723c */ /* 0x040ff00000001818 */
[C---:B------:R-:W-:Y:S08]  /*6300*/  HMMA.16816.F32 R28, R136.reuse, R168, R28 ;  /* 0x000000a8881c723c */ /* 0x040ff0000000181c */
[----:B------:R-:W-:Y:S01]  /*6310*/  HMMA.16816.F32 R32, R136, R170, R32 ;  /* 0x000000aa8820723c */ /* 0x000fe20000001820 */
[----:B------:R-:W1:Y:S07]  /*6320*/  LDSM.16.M88.4 R136, [R175+0x5000] ;  /* 0x00500000af88783b */ /* 0x000e6e0000000200 */
[C---:B--2---:R-:W-:Y:S07]  /*6330*/  HMMA.16816.F32 R4, R148.reuse, R152, R4 ;  /* 0x000000989404723c */ /* 0x044fee0000001804 */
[----:B------:R-:W-:Y:S01]  /*6340*/  IMAD R152, R236, -0x40, R144 ;  /* 0xffffffc0ec987824 */ /* 0x000fe200078e0290 */
[C---:B------:R-:W-:Y:S01]  /*6350*/  HMMA.16816.F32 R8, R148.reuse, R154, R8 ;  /* 0x0000009a9408723c */ /* 0x040fe20000001808 */
[----:B------:R-:W2:Y:S01]  /*6360*/  LDSM.16.M88.4 R144, [R175+0x5800] ;  /* 0x00580000af90783b */ /* 0x000ea20000000200 */
[----:B------:R-:W-:Y:S04]  /*6370*/  DEPBAR.LE SB0, 0x2 ;  /* 0x000080800000791a */ /* 0x000fe80000000000 */
[----:B------:R-:W-:Y:S02]  /*6380*/  IADD3 R152, R185, R152, -R203 ;  /* 0x00000098b9987210 */ /* 0x000fe40007ffe8cb */
[C---:B---3--:R-:W-:Y:S01]  /*6390*/  HMMA.16816.F32 R12, R148.reuse, R140, R12 ;  /* 0x0000008c940c723c */ /* 0x048fe2000000180c */
[----:B------:R-:W-:Y:S04]  /*63a0*/  BAR.SYNC.DEFER_BLOCKING 0x0 ;  /* 0x0000000000007b1d */ /* 0x000fe80000010000 */
[----:B------:R-:W-:Y:S03]  /*63b0*/  IADD3 R152, R152, -R184, RZ ;  /* 0x800000b898987210 */ /* 0x000fe60007ffe0ff */
[C---:B------:R-:W-:Y:S04]  /*63c0*/  HMMA.16816.F32 R16, R148.reuse, R142, R16 ;  /* 0x0000008e9410723c */ /* 0x040fe80000001810 */
[C---:B------:R-:W-:Y:S02]  /*63d0*/  IADD3 R2, R152.reuse, R2, RZ ;  /* 0x0000000298027210 */ /* 0x040fe40007ffe0ff */
[----:B----4-:R-:W-:Y:S02]  /*63e0*/  IADD3 R0, R152, R0, RZ ;  /* 0x0000000098007210 */ /* 0x010fe40007ffe0ff */
[C---:B------:R-:W-:Y:S01]  /*63f0*/  ISETP.GT.AND P4, PT, R2.reuse, RZ, PT ;  /* 0x000000ff0200720c */ /* 0x040fe20003f84270 */
[C---:B-1----:R-:W-:Y:S03]  /*6400*/  HMMA.16816.F32 R20, R148.reuse, R136, R20 ;  /* 0x000000889414723c */ /* 0x042fe60000001814 */
[----:B------:R-:W-:Y:S02]  /*6410*/  ISETP.GT.AND P3, PT, R2, 0x1, PT ;  /* 0x000000010200780c */ /* 0x000fe40003f64270 */
[----:B------:R-:W-:Y:S02]  /*6420*/  FSEL R4, R4, -INF , P4 ;  /* 0xff80000004047808 */ /* 0x000fe40002000000 */
[----:B------:R-:W-:Y:S01]  /*6430*/  ISETP.GT.AND P4, PT, R2, 0x8, PT ;  /* 0x000000080200780c */ /* 0x000fe20003f84270 */
[C---:B------:R-:W-:Y:S03]  /*6440*/  HMMA.16816.F32 R24, R148.reuse, R138, R24 ;  /* 0x0000008a9418723c */ /* 0x040fe60000001818 */
[----:B------:R-:W-:Y:S02]  /*6450*/  ISETP.GT.AND P1, PT, R0, RZ, PT ;  /* 0x000000ff0000720c */ /* 0x000fe40003f24270 */
[----:B------:R-:W-:Y:S02]  /*6460*/  FSEL R8, R8, -INF , P4 ;  /* 0xff80000008087808 */ /* 0x000fe40002000000 */
[----:B------:R-:W-:Y:S01]  /*6470*/  FMNMX.FTZ R136, R4, R3, !PT ;  /* 0x0000000304887209 */ /* 0x000fe20007810000 */
[C---:B--2---:R-:W-:Y:S03]  /*6480*/  HMMA.16816.F32 R28, R148.reuse, R144, R28 ;  /* 0x00000090941c723c */ /* 0x044fe6000000181c */
[C---:B------:R-:W-:Y:S02]  /*6490*/  ISETP.GT.AND P4, PT, R2.reuse, 0x10, PT ;  /* 0x000000100200780c */ /* 0x040fe40003f84270 */
[----:B------:R-:W-:Y:S02]  /*64a0*/  FSEL R5, R5, -INF , P3 ;  /* 0xff80000005057808 */ /* 0x000fe40001800000 */
[----:B------:R-:W-:Y:S01]  /*64b0*/  ISETP.GT.AND P3, PT, R2, 0x9, PT ;  /* 0x000000090200780c */ /* 0x000fe20003f64270 */
[----:B------:R-:W-:Y:S03]  /*64c0*/  HMMA.16816.F32 R32, R148, R146, R32 ;  /* 0x000000929420723c */ /* 0x000fe60000001820 */
[----:B------:R-:W-:Y:S02]  /*64d0*/  ISETP.GT.AND P0, PT, R0, 0x1, PT ;  /* 0x000000010000780c */ /* 0x000fe40003f04270 */
[----:B------:R-:W-:Y:S02]  /*64e0*/  FSEL R162, R12, -INF , P4 ;  /* 0xff8000000ca27808 */ /* 0x000fe40002000000 */
[----:B------:R-:W-:Y:S01]  /*64f0*/  FMNMX.FTZ R12, R5, R136, !PT ;  /* 0x00000088050c7209 */ /* 0x000fe20007810000 */
[----:B------:R-:W-:Y:S01]  /*6500*/  IMAD.IADD R150, R177, 0x1, R172 ;  /* 0x00000001b1967824 */ /* 0x000fe200078e02ac */
        /* <DEDUP_REMOVED lines=8> */
[----:B------:R-:W-:Y:S02]  /*6590*/  ISETP.GT.AND P1, PT, R0, 0x8, PT ;  /* 0x000000080000780c */ /* 0x000fe40003f24270 */
[----:B------:R-:W-:Y:S02]  /*65a0*/  FSEL R164, R16, -INF , P4 ;  /* 0xff80000010a47808 */ /* 0x000fe40002000000 */
[----:B------:R-:W-:Y:S02]  /*65b0*/  ISETP.GT.AND P3, PT, R2, 0x19, PT ;  /* 0x000000190200780c */ /* 0x000fe40003f64270 */
        /* <DEDUP_REMOVED lines=8> */
[----:B------:R-:W-:Y:S02]  /*6640*/  FMNMX.FTZ R12, R164, R12, !PT ;  /* 0x0000000ca40c7209 */ /* 0x000fe40007810000 */
[----:B------:R-:W-:Y:S02]  /*6650*/  FSEL R166, R14, -INF , P1 ;  /* 0xff8000000ea67808 */ /* 0x000fe40000800000 */
[----:B------:R-:W-:Y:S02]  /*6660*/  FSEL R239, R20, -INF , P4 ;  /* 0xff80000014ef7808 */ /* 0x000fe40002000000 */
[----:B------:R-:W-:Y:S02]  /*6670*/  FSEL R11, R11, -INF , P0 ;  /* 0xff8000000b0b7808 */ /* 0x000fe40000000000 */
[C---:B------:R-:W-:Y:S02]  /*6680*/  ISETP.GT.AND P0, PT, R0.reuse, 0x11, PT ;  /* 0x000000110000780c */ /* 0x040fe40003f04270 */
[----:B------:R-:W-:Y:S02]  /*6690*/  ISETP.GT.AND P1, PT, R0, 0x18, PT ;  /* 0x000000180000780c */ /* 0x000fe40003f24270 */
[----:B------:R-:W-:Y:S02]  /*66a0*/  ISETP.GT.AND P3, PT, R2, 0x21, PT ;  /* 0x000000210200780c */ /* 0x000fe40003f64270 */
[----:B------:R-:W-:Y:S02]  /*66b0*/  FMNMX.FTZ R13, R7, R13, !PT ;  /* 0x0000000d070d7209 */ /* 0x000fe40007810000 */
[----:B------:R-:W-:Y:S02]  /*66c0*/  FMNMX.FTZ R12, R165, R12, !PT ;  /* 0x0000000ca50c7209 */ /* 0x000fe40007810000 */
[----:B------:R-:W-:Y:S02]  /*66d0*/  FSEL R167, R15, -INF , P0 ;  /* 0xff8000000fa77808 */ /* 0x000fe40000000000 */
[----:B------:R-:W-:Y:S02]  /*66e0*/  FSEL R238, R21, -INF , P3 ;  /* 0xff80000015ee7808 */ /* 0x000fe40001800000 */
[----:B------:R-:W-:Y:S02]  /*66f0*/  ISETP.GT.AND P0, PT, R0, 0x19, PT ;  /* 0x000000190000780c */ /* 0x000fe40003f04270 */
[----:B------:R-:W-:Y:S02]  /*6700*/  FSEL R168, R18, -INF , P1 ;  /* 0xff80000012a87808 */ /* 0x000fe40000800000 */
[----:B------:R-:W-:Y:S02]  /*6710*/  FMNMX.FTZ R13, R10, R13, !PT ;  /* 0x0000000d0a0d7209 */ /* 0x000fe40007810000 */
[----:B------:R-:W-:Y:S02]  /*6720*/  FMNMX.FTZ R12, R239, R12, !PT ;  /* 0x0000000cef0c7209 */ /* 0x000fe40007810000 */
[C---:B------:R-:W-:Y:S02]  /*6730*/  ISETP.GT.AND P1, PT, R2.reuse, 0x28, PT ;  /* 0x000000280200780c */ /* 0x040fe40003f24270 */
[C---:B------:R-:W-:Y:S02]  /*6740*/  ISETP.GT.AND P6, PT, R2.reuse, 0x30, PT ;  /* 0x000000300200780c */ /* 0x040fe40003fc4270 */
[----:B------:R-:W-:Y:S02]  /*6750*/  FSEL R169, R19, -INF , P0 ;  /* 0xff80000013a97808 */ /* 0x000fe40000000000 */
[C---:B------:R-:W-:Y:S02]  /*6760*/  ISETP.GT.AND P5, PT, R2.reuse, 0x31, PT ;  /* 0x000000310200780c */ /* 0x040fe40003fa4270 */
[C---:B------:R-:W-:Y:S02]  /*6770*/  ISETP.GT.AND P4, PT, R2.reuse, 0x38, PT ;  /* 0x000000380200780c */ /* 0x040fe40003f84270 */
[----:B------:R-:W-:Y:S02]  /*6780*/  ISETP.GT.AND P3, PT, R2, 0x39, PT ;  /* 0x000000390200780c */ /* 0x000fe40003f64270 */
[----:B------:R-:W-:Y:S02]  /*6790*/  FSEL R237, R24, -INF , P1 ;  /* 0xff80000018ed7808 */ /* 0x000fe40000800000 */
[----:B------:R-:W-:Y:S02]  /*67a0*/  ISETP.GT.AND P0, PT, R2, 0x29, PT ;  /* 0x000000290200780c */ /* 0x000fe40003f04270 */
[----:B------:R-:W-:Y:S02]  /*67b0*/  FMNMX.FTZ R2, R11, R13, !PT ;  /* 0x0000000d0b027209 */ /* 0x000fe40007810000 */
[----:B------:R-:W-:Y:S02]  /*67c0*/  FMNMX.FTZ R12, R238, R12, !PT ;  /* 0x0000000cee0c7209 */ /* 0x000fe40007810000 */
[----:B------:R-:W-:Y:S02]  /*67d0*/  FSEL R175, R25, -INF , P0 ;  /* 0xff80000019af7808 */ /* 0x000fe40000000000 */
        /* <DEDUP_REMOVED lines=13> */
[C---:B------:R-:W-:Y:S02]  /*68b0*/  ISETP.GT.AND P0, PT, R0.reuse, 0x21, PT ;  /* 0x000000210000780c */ /* 0x040fe40003f04270 */
[----:B------:R-:W-:Y:S02]  /*68c0*/  FSEL R145, R33, -INF , P3 ;  /* 0xff80000021917808 */ /* 0x000fe40001800000 */
[----:B------:R-:W-:Y:S02]  /*68d0*/  FMNMX.FTZ R2, R147, R2, !PT ;  /* 0x0000000293027209 */ /* 0x000fe40007810000 */
[----:B------:R-:W-:Y:S02]  /*68e0*/  FSEL R173, R23, -INF , P0 ;  /* 0xff80000017ad7808 */ /* 0x000fe40000000000 */
[----:B------:R-:W-:Y:S02]  /*68f0*/  ISETP.GT.AND P0, PT, R0, 0x28, PT ;  /* 0x000000280000780c */ /* 0x000fe40003f04270 */
[----:B------:R-:W-:Y:S02]  /*6900*/  FMNMX.FTZ R13, R174, R13, !PT ;  /* 0x0000000dae0d7209 */ /* 0x000fe40007810000 */
[----:B------:R-:W-:Y:S02]  /*6910*/  FMNMX.FTZ R2, R145, R2, !PT ;  /* 0x0000000291027209 */ /* 0x000fe40007810000 */
[----:B------:R-:W-:Y:S02]  /*6920*/  ISETP.GT.AND P1, PT, R0, 0x29, PT ;  /* 0x000000290000780c */ /* 0x000fe40003f24270 */
[----:B------:R-:W-:Y:S01]  /*6930*/  FSEL R171, R26, -INF , P0 ;  /* 0xff8000001aab7808 */ /* 0x000fe20000000000 */
[----:B------:R-:W1:Y:S01]  /*6940*/  SHFL.BFLY PT, R12, R2, 0x2, 0x1f ;  /* 0x0c401f00020c7f89 */ /* 0x000e6200000e0000 */
[----:B------:R-:W-:Y:S02]  /*6950*/  FMNMX.FTZ R13, R173, R13, !PT ;  /* 0x0000000dad0d7209 */ /* 0x000fe40007810000 */
        /* <DEDUP_REMOVED lines=12> */
[----:B------:R-:W-:Y:S02]  /*6a20*/  FMNMX.FTZ R0, R142, R13, !PT ;  /* 0x0000000d8e007209 */ /* 0x000fe40007810000 */
[----:B------:R-:W-:Y:S02]  /*6a30*/  FSEL R141, R35, -INF , P0 ;  /* 0xff800000238d7808 */ /* 0x000fe40000000000 */
[----:B-1----:R-:W-:Y:S02]  /*6a40*/  FMNMX.FTZ R13, R2, R12, !PT ;  /* 0x0000000c020d7209 */ /* 0x002fe40007810000 */
[----:B------:R-:W-:Y:S02]  /*6a50*/  FMNMX.FTZ R0, R141, R0, !PT ;  /* 0x000000008d007209 */ /* 0x000fe40007810000 */
[C---:B------:R-:W-:Y:S01]  /*6a60*/  IADD3 R149, R181.reuse, R150, RZ ;  /* 0x00000096b5957210 */ /* 0x040fe20007ffe0ff */
        /* <DEDUP_REMOVED lines=8> */
[----:B------:R-:W-:Y:S01]  /*6af0*/  FMUL.FTZ R146, R2, c[0x0][0x2d0] ;  /* 0x0000b40002927a20 */ /* 0x000fe20000410000 */
[----:B--2---:R-:W-:Y:S04]  /*6b00*/  FMNMX.FTZ R12, R0, R12, !PT ;  /* 0x0000000c000c7209 */ /* 0x004fe80007810000 */
[----:B------:R-:W-:Y:S01]  /*6b10*/  FSEL R146, R146, RZ, P1 ;  /* 0x000000ff92927208 */ /* 0x000fe20000800000 */
[----:B------:R-:W1:Y:S04]  /*6b20*/  SHFL.BFLY PT, R0, R12, 0x1, 0x1f ;  /* 0x0c201f000c007f89 */ /* 0x000e6800000e0000 */
[--C-:B------:R-:W-:Y:S01]  /*6b30*/  FFMA.FTZ R158, R5, c[0x0][0x2d0], -R146.reuse ;  /* 0x0000b400059e7a23 */ /* 0x100fe20000010892 */
[----:B------:R-:W-:Y:S01]  /*6b40*/  FSEL R5, R2, RZ, P1 ;  /* 0x000000ff02057208 */ /* 0x000fe20000800000 */
[--C-:B------:R-:W-:Y:S02]  /*6b50*/  FFMA.FTZ R159, R4, c[0x0][0x2d0], -R146.reuse ;  /* 0x0000b400049f7a23 */ /* 0x100fe40000010892 */
[--C-:B------:R-:W-:Y:S02]  /*6b60*/  FFMA.FTZ R157, R8, c[0x0][0x2d0], -R146.reuse ;  /* 0x0000b400089d7a23 */ /* 0x100fe40000010892 */
[----:B------:R-:W-:Y:S01]  /*6b70*/  FADD.FTZ R3, -R5, R3 ;  /* 0x0000000305037221 */ /* 0x000fe20000010100 */
        /* <DEDUP_REMOVED lines=10> */
[--C-:B------:R-:W-:Y:S01]  /*6c20*/  FFMA.FTZ R239, R147, c[0x0][0x2d0], -R146.reuse ;  /* 0x0000b40093ef7a23 */ /* 0x100fe20000010892 */
[----:B------:R-:W1:Y:S01]  /*6c30*/  LDSM.16.MT88.4 R12, [R150] ;  /* 0x00000000960c783b */ /* 0x000e620000004200 */
[--C-:B------:R-:W-:Y:S01]  /*6c40*/  FFMA.FTZ R238, R238, c[0x0][0x2d0], -R146.reuse ;  /* 0x0000b400eeee7a23 */ /* 0x100fe20000010892 */
[C---:B------:R-:W-:Y:S01]  /*6c50*/  FSETP.NEU.FTZ.AND P0, PT, R0.reuse, -INF , PT ;  /* 0xff8000000000780b */ /* 0x040fe20003f1d000 */
[C---:B------:R-:W-:Y:S01]  /*6c60*/  FMUL.FTZ R140, R0.reuse, c[0x0][0x2d0] ;  /* 0x0000b400008c7a20 */ /* 0x040fe20000410000 */
[----:B------:R-:W-:Y:S01]  /*6c70*/  MUFU.EX2 R157, R157 ;  /* 0x0000009d009d7308 */ /* 0x000fe20000000800 */
[--C-:B------:R-:W-:Y:S01]  /*6c80*/  FFMA.FTZ R237, R237, c[0x0][0x2d0], -R146.reuse ;  /* 0x0000b400eded7a23 */ /* 0x100fe20000010892 */
[----:B------:R-:W-:Y:S01]  /*6c90*/  FSEL R4, R0, RZ, P0 ;  /* 0x000000ff00047208 */ /* 0x000fe20000000000 */
[--C-:B------:R-:W-:Y:S01]  /*6ca0*/  FFMA.FTZ R175, R175, c[0x0][0x2d0], -R146.reuse ;  /* 0x0000b400afaf7a23 */ /* 0x100fe20000010892 */
[----:B------:R-:W-:Y:S01]  /*6cb0*/  FSEL R140, R140, RZ, P0 ;  /* 0x000000ff8c8c7208 */ /* 0x000fe20000000000 */
[----:B------:R-:W-:Y:S02]  /*6cc0*/  FFMA.FTZ R161, R161, c[0x0][0x2d0], -R146 ;  /* 0x0000b400a1a17a23 */ /* 0x000fe40000010892 */
[----:B------:R-:W-:Y:S02]  /*6cd0*/  FADD.FTZ R4, -R4, R132 ;  /* 0x0000008404047221 */ /* 0x000fe40000010100 */
[--C-:B------:R-:W-:Y:S01]  /*6ce0*/  FFMA.FTZ R155, R6, c[0x0][0x2d0], -R140.reuse ;  /* 0x0000b400069b7a23 */ /* 0x100fe2000001088c */
[----:B------:R3:W4:Y:S01]  /*6cf0*/  MUFU.EX2 R132, R3 ;  /* 0x0000000300847308 */ /* 0x0007220000000800 */
[--C-:B------:R-:W-:Y:S02]  /*6d00*/  FFMA.FTZ R154, R7, c[0x0][0x2d0], -R140.reuse ;  /* 0x0000b400079a7a23 */ /* 0x100fe4000001088c */
[--C-:B------:R-:W-:Y:S01]  /*6d10*/  FFMA.FTZ R153, R10, c[0x0][0x2d0], -R140.reuse ;  /* 0x0000b4000a997a23 */ /* 0x100fe2000001088c */
[----:B--2---:R-:W-:Y:S01]  /*6d20*/  F2FP.PACK_AB R136, R158, R159 ;  /* 0x0000009f9e88723e */ /* 0x004fe200000000ff */
[--C-:B------:R-:W-:Y:S02]  /*6d30*/  FFMA.FTZ R152, R11, c[0x0][0x2d0], -R140.reuse ;  /* 0x0000b4000b987a23 */ /* 0x100fe4000001088c */
[--C-:B------:R-:W-:Y:S02]  /*6d40*/  FFMA.FTZ R241, R144, c[0x0][0x2d0], -R140.reuse ;  /* 0x0000b40090f17a23 */ /* 0x100fe4000001088c */
[--C-:B------:R-:W-:Y:S01]  /*6d50*/  FFMA.FTZ R242, R143, c[0x0][0x2d0], -R140.reuse ;  /* 0x0000b4008ff27a23 */ /* 0x100fe2000001088c */
[----:B------:R-:W2:Y:S01]  /*6d60*/  MUFU.EX2 R156, R156 ;  /* 0x0000009c009c7308 */ /* 0x000ea20000000800 */
        /* <DEDUP_REMOVED lines=8> */
[----:B---3--:R-:W-:Y:S02]  /*6df0*/  FMUL.FTZ R3, R4, c[0x0][0x2d0] ;  /* 0x0000b40004037a20 */ /* 0x008fe40000410000 */
[C---:B----4-:R-:W-:Y:S02]  /*6e00*/  FMUL.FTZ R4, R132.reuse, R128 ;  /* 0x0000008084047220 */ /* 0x050fe40000410000 */
[C---:B------:R-:W-:Y:S01]  /*6e10*/  FMUL.FTZ R5, R132.reuse, R129 ;  /* 0x0000008184057220 */ /* 0x040fe20000410000 */
[----:B------:R-:W3:Y:S01]  /*6e20*/  MUFU.EX2 R154, R154 ;  /* 0x0000009a009a7308 */ /* 0x000ee20000000800 */
        /* <DEDUP_REMOVED lines=28> */
[----:B--2---:R-:W-:Y:S01]  /*6ff0*/  F2FP.PACK_AB R139, R152, R153 ;  /* 0x00000099988b723e */ /* 0x004fe200000000ff */
[C---:B------:R-:W-:Y:S02]  /*7000*/  FMUL.FTZ R64, R132.reuse, R64 ;  /* 0x0000004084407220 */ /* 0x040fe40000410000 */
[C---:B------:R-:W-:Y:S02]  /*7010*/  FMUL.FTZ R65, R132.reuse, R65 ;  /* 0x0000004184417220 */ /* 0x040fe40000410000 */
[C---:B------:R-:W-:Y:S01]  /*7020*/  FMUL.FTZ R68, R132.reuse, R68 ;  /* 0x0000004484447220 */ /* 0x040fe20000410000 */
[----:B------:R-:W2:Y:S01]  /*7030*/  MUFU.EX2 R163, R163 ;  /* 0x000000a300a37308 */ /* 0x000ea20000000800 */
[C---:B------:R-:W-:Y:S02]  /*7040*/  FMUL.FTZ R69, R132.reuse, R69 ;  /* 0x0000004584457220 */ /* 0x040fe40000410000 */
[C---:B------:R-:W-:Y:S02]  /*7050*/  FMUL.FTZ R72, R132.reuse, R72 ;  /* 0x0000004884487220 */ /* 0x040fe40000410000 */
[C---:B---3--:R-:W-:Y:S02]  /*7060*/  FMUL.FTZ R6, R3.reuse, R130 ;  /* 0x0000008203067220 */ /* 0x048fe40000410000 */
[C---:B------:R-:W-:Y:S02]  /*7070*/  FMUL.FTZ R7, R3.reuse, R131 ;  /* 0x0000008303077220 */ /* 0x040fe40000410000 */
[----:B------:R-:W-:Y:S01]  /*7080*/  LDSM.16.MT88.4 R128, [R149+0x2800] ;  /* 0x002800009580783b */ /* 0x000fe20000004200 */
[C---:B------:R-:W-:Y:S01]  /*7090*/  FMUL.FTZ R10, R3.reuse, R126 ;  /* 0x0000007e030a7220 */ /* 0x040fe20000410000 */
[----:B------:R-:W-:Y:S01]  /*70a0*/  MUFU.EX2 R164, R164 ;  /* 0x000000a400a47308 */ /* 0x000fe20000000800 */
[C---:B------:R-:W-:Y:S02]  /*70b0*/  FMUL.FTZ R11, R3.reuse, R127 ;  /* 0x0000007f030b7220 */ /* 0x040fe40000410000 */
[C---:B-1----:R-:W-:Y:S03]  /*70c0*/  HMMA.16816.F32 R4, R136.reuse, R12, R4 ;  /* 0x0000000c8804723c */ /* 0x042fe60000001804 */
[----:B------:R-:W-:Y:S02]  /*70d0*/  LDSM.16.MT88.4 R124, [R150+0x2800] ;  /* 0x00280000967c783b */ /* 0x000fe40000004200 */
[C---:B------:R-:W-:Y:S02]  /*70e0*/  FMUL.FTZ R18, R3.reuse, R106 ;  /* 0x0000006a03127220 */ /* 0x040fe40000410000 */
[C---:B------:R-:W-:Y:S01]  /*70f0*/  FMUL.FTZ R12, R132.reuse, R100 ;  /* 0x00000064840c7220 */ /* 0x040fe20000410000 */
[C---:B------:R-:W-:Y:S01]  /*7100*/  HMMA.16816.F32 R8, R136.reuse, R14, R8 ;  /* 0x0000000e8808723c */ /* 0x040fe20000001808 */
[----:B------:R-:W1:Y:S03]  /*7110*/  MUFU.EX2 R165, R165 ;  /* 0x000000a500a57308 */ /* 0x000e660000000800 */
[C---:B------:R-:W-:Y:S02]  /*7120*/  FMUL.FTZ R13, R132.reuse, R101 ;  /* 0x00000065840d7220 */ /* 0x040fe40000410000 */
[C---:B------:R-:W-:Y:S02]  /*7130*/  FMUL.FTZ R19, R3.reuse, R107 ;  /* 0x0000006b03137220 */ /* 0x040fe40000410000 */
[C---:B------:R-:W-:Y:S01]  /*7140*/  FMUL.FTZ R14, R3.reuse, R102 ;  /* 0x00000066030e7220 */ /* 0x040fe20000410000 */
[----:B------:R-:W-:Y:S02]  /*7150*/  LDSM.16.MT88.4 R104, [R150+0x2000] ;  /* 0x002000009668783b */ /* 0x000fe40000004200 */
[----:B------:R-:W-:Y:S01]  /*7160*/  MUFU.EX2 R166, R166 ;  /* 0x000000a600a67308 */ /* 0x000fe20000000800 */
[C---:B------:R-:W-:Y:S02]  /*7170*/  FMUL.FTZ R15, R3.reuse, R103 ;  /* 0x00000067030f7220 */ /* 0x040fe40000410000 */
[C---:B------:R-:W-:Y:S02]  /*7180*/  FMUL.FTZ R26, R3.reuse, R114 ;  /* 0x00000072031a7220 */ /* 0x040fe40000410000 */
[C---:B------:R-:W-:Y:S01]  /*7190*/  FMUL.FTZ R27, R3.reuse, R115 ;  /* 0x00000073031b7220 */ /* 0x040fe20000410000 */
[----:B------:R-:W3:Y:S01]  /*71a0*/  LDSM.16.MT88.4 R100, [R151] ;  /* 0x000000009764783b */ /* 0x000ee20000004200 */
[C---:B------:R-:W-:Y:S01]  /*71b0*/  FMUL.FTZ R34, R3.reuse, R122 ;  /* 0x0000007a03227220 */ /* 0x040fe20000410000 */
[C---:B------:R-:W-:Y:S02]  /*71c0*/  HMMA.16816.F32 R12, R136.reuse, R20, R12 ;  /* 0x00000014880c723c */ /* 0x040fe4000000180c */
[----:B------:R-:W4:Y:S01]  /*71d0*/  MUFU.EX2 R167, R167 ;  /* 0x000000a700a77308 */ /* 0x000f220000000800 */
[C---:B------:R-:W-:Y:S02]  /*71e0*/  FMUL.FTZ R35, R3.reuse, R123 ;  /* 0x0000007b03237220 */ /* 0x040fe40000410000 */
[C---:B------:R-:W-:Y:S01]  /*71f0*/  FMUL.FTZ R38, R3.reuse, R38 ;  /* 0x0000002603267220 */ /* 0x040fe20000410000 */
[----:B------:R-:W-:Y:S01]  /*7200*/  LDSM.16.MT88.4 R112, [R150+0x800] ;  /* 0x000800009670783b */ /* 0x000fe20000004200 */
[C---:B------:R-:W-:Y:S01]  /*7210*/  FMUL.FTZ R20, R132.reuse, R108 ;  /* 0x0000006c84147220 */ /* 0x040fe20000410000 */
[C---:B------:R-:W-:Y:S04]  /*7220*/  HMMA.16816.F32 R16, R136.reuse, R22, R16 ;  /* 0x000000168810723c */ /* 0x040fe80000001810 */
[C---:B------:R-:W-:Y:S01]  /*7230*/  FMUL.FTZ R21, R132.reuse, R109 ;  /* 0x0000006d84157220 */ /* 0x040fe20000410000 */
[----:B------:R-:W-:Y:S01]  /*7240*/  MUFU.EX2 R168, R168 ;  /* 0x000000a800a87308 */ /* 0x000fe20000000800 */
[C---:B------:R-:W-:Y:S01]  /*7250*/  FMUL.FTZ R39, R3.reuse, R39 ;  /* 0x0000002703277220 */ /* 0x040fe20000410000 */
[----:B------:R-:W-:Y:S01]  /*7260*/  LDSM.16.MT88.4 R120, [R151+0x800] ;  /* 0x000800009778783b */ /* 0x000fe20000004200 */
[C---:B------:R-:W-:Y:S04]  /*7270*/  FMUL.FTZ R22, R3.reuse, R110 ;  /* 0x0000006e03167220 */ /* 0x040fe80000410000 */
[C---:B------:R-:W-:Y:S02]  /*7280*/  FMUL.FTZ R23, R3.reuse, R111 ;  /* 0x0000006f03177220 */ /* 0x040fe40000410000 */
[C---:B------:R-:W-:Y:S01]  /*7290*/  FMUL.FTZ R42, R3.reuse, R42 ;  /* 0x0000002a032a7220 */ /* 0x040fe20000410000 */
[----:B------:R-:W5:Y:S01]  /*72a0*/  LDSM.16.MT88.4 R108, [R149+0x2000] ;  /* 0x00200000956c783b */ /* 0x000f620000004200 */
[C---:B------:R-:W-:Y:S01]  /*72b0*/  FMUL.FTZ R43, R3.reuse, R43 ;  /* 0x0000002b032b7220 */ /* 0x040fe20000410000 */
[----:B------:R-:W1:Y:S01]  /*72c0*/  MUFU.EX2 R169, R169 ;  /* 0x000000a900a97308 */ /* 0x000e620000000800 */
[C---:B------:R-:W-:Y:S01]  /*72d0*/  FMUL.FTZ R46, R3.reuse, R46 ;  /* 0x0000002e032e7220 */ /* 0x040fe20000410000 */
[C---:B------:R-:W-:Y:S03]  /*72e0*/  HMMA.16816.F32 R20, R136.reuse, R28, R20 ;  /* 0x0000001c8814723c */ /* 0x040fe60000001814 */
[C---:B------:R-:W-:Y:S02]  /*72f0*/  FMUL.FTZ R47, R3.reuse, R47 ;  /* 0x0000002f032f7220 */ /* 0x040fe40000410000 */
[C---:B------:R-:W-:Y:S02]  /*7300*/  FMUL.FTZ R50, R3.reuse, R50 ;  /* 0x0000003203327220 */ /* 0x040fe40000410000 */
[C---:B------:R-:W-:Y:S01]  /*7310*/  FMUL.FTZ R28, R132.reuse, R116 ;  /* 0x00000074841c7220 */ /* 0x040fe20000410000 */
[C---:B------:R-:W-:Y:S01]  /*7320*/  HMMA.16816.F32 R24, R136.reuse, R30, R24 ;  /* 0x0000001e8818723c */ /* 0x040fe20000001818 */
[----:B------:R-:W-:Y:S03]  /*7330*/  MUFU.EX2 R172, R172 ;  /* 0x000000ac00ac7308 */ /* 0x000fe60000000800 */
        /* <DEDUP_REMOVED lines=9> */
[----:B------:R-:W-:Y:S01]  /*73d0*/  MUFU.EX2 R237, R237 ;  /* 0x000000ed00ed7308 */ /* 0x000fe20000000800 */
[C---:B------:R-:W-:Y:S02]  /*73e0*/  FMUL.FTZ R58, R3.reuse, R58 ;  /* 0x0000003a033a7220 */ /* 0x040fe40000410000 */
[C---:B------:R-:W-:Y:S02]  /*73f0*/  FMUL.FTZ R59, R3.reuse, R59 ;  /* 0x0000003b033b7220 */ /* 0x040fe40000410000 */
[C---:B------:R-:W-:Y:S01]  /*7400*/  FMUL.FTZ R62, R3.reuse, R62 ;  /* 0x0000003e033e7220 */ /* 0x040fe20000410000 */
[C---:B------:R-:W-:Y:S01]  /*7410*/  HMMA.16816.F32 R32, R136.reuse, R102, R32 ;  /* 0x000000668820723c */ /* 0x040fe20000001820 */
[----:B------:R-:W3:Y:S03]  /*7420*/  LDSM.16.MT88.4 R100, [R148+0x2000] ;  /* 0x002000009464783b */ /* 0x000ee60000004200 */
        /* <DEDUP_REMOVED lines=8> */
[----:B------:R-:W1:Y:S03]  /*74b0*/  LDSM.16.MT88.4 R104, [R151+0x2000] ;  /* 0x002000009768783b */ /* 0x000e660000004200 */
[C---:B------:R-:W-:Y:S02]  /*74c0*/  FMUL.FTZ R71, R3.reuse, R71 ;  /* 0x0000004703477220 */ /* 0x040fe40000410000 */
[C---:B------:R-:W-:Y:S02]  /*74d0*/  FMUL.FTZ R73, R132.reuse, R73 ;  /* 0x0000004984497220 */ /* 0x040fe40000410000 */
[C---:B-----5:R-:W-:Y:S01]  /*74e0*/  HMMA.16816.F32 R44, R136.reuse, R108, R44 ;  /* 0x0000006c882c723c */ /* 0x060fe2000000182c */
[----:B------:R-:W5:Y:S03]  /*74f0*/  MUFU.EX2 R173, R173 ;  /* 0x000000ad00ad7308 */ /* 0x000f660000000800 */
[C---:B------:R-:W-:Y:S02]  /*7500*/  FMUL.FTZ R74, R3.reuse, R74 ;  /* 0x0000004a034a7220 */ /* 0x040fe40000410000 */
[C---:B------:R-:W-:Y:S02]  /*7510*/  FMUL.FTZ R75, R3.reuse, R75 ;  /* 0x0000004b034b7220 */ /* 0x040fe40000410000 */
[C---:B------:R-:W-:Y:S01]  /*7520*/  HMMA.16816.F32 R48, R136.reuse, R110, R48 ;  /* 0x0000006e8830723c */ /* 0x040fe20000001830 */
[----:B------:R-:W2:Y:S02]  /*7530*/  LDSM.16.MT88.4 R108, [R150+0x4000] ;  /* 0x00400000966c783b */ /* 0x000ea40000004200 */
[----:B------:R-:W-:Y:S01]  /*7540*/  MUFU.EX2 R161, R161 ;  /* 0x000000a100a17308 */ /* 0x000fe20000000800 */
[C---:B------:R-:W-:Y:S02]  /*7550*/  FMUL.FTZ R76, R132.reuse, R76 ;  /* 0x0000004c844c7220 */ /* 0x040fe40000410000 */
[C---:B------:R-:W-:Y:S02]  /*7560*/  FMUL.FTZ R77, R132.reuse, R77 ;  /* 0x0000004d844d7220 */ /* 0x040fe40000410000 */
[C---:B------:R-:W-:Y:S01]  /*7570*/  FMUL.FTZ R78, R3.reuse, R78 ;  /* 0x0000004e034e7220 */ /* 0x040fe20000410000 */
        /* <DEDUP_REMOVED lines=10> */
[C---:B-1----:R-:W-:Y:S04]  /*7620*/  HMMA.16816.F32 R60, R136.reuse, R104, R60 ;  /* 0x00000068883c723c */ /* 0x042fe8000000183c */
[C---:B------:R-:W-:Y:S02]  /*7630*/  FMUL.FTZ R84, R132.reuse, R84 ;  /* 0x0000005484547220 */ /* 0x040fe40000410000 */
[C---:B------:R-:W-:Y:S02]  /*7640*/  FMUL.FTZ R85, R132.reuse, R85 ;  /* 0x0000005584557220 */ /* 0x040fe40000410000 */
        /* <DEDUP_REMOVED lines=12> */
[C---:B------:R-:W-:Y:S02]  /*7710*/  FMUL.FTZ R91, R3.reuse, R91 ;  /* 0x0000005b035b7220 */ /* 0x040fe40000410000 */
[C---:B------:R-:W-:Y:S01]  /*7720*/  FMUL.FTZ R92, R132.reuse, R92 ;  /* 0x0000005c845c7220 */ /* 0x040fe20000410000 */
[C---:B---3--:R-:W-:Y:S03]  /*7730*/  HMMA.16816.F32 R76, R136.reuse, R100, R76 ;  /* 0x00000064884c723c */ /* 0x048fe6000000184c */
[C---:B------:R-:W-:Y:S02]  /*7740*/  FMUL.FTZ R93, R132.reuse, R93 ;  /* 0x0000005d845d7220 */ /* 0x040fe40000410000 */
[C---:B------:R-:W-:Y:S02]  /*7750*/  FMUL.FTZ R94, R3.reuse, R94 ;  /* 0x0000005e035e7220 */ /* 0x040fe40000410000 */
[----:B------:R-:W-:Y:S01]  /*7760*/  FMUL.FTZ R95, R3, R95 ;  /* 0x0000005f035f7220 */ /* 0x000fe20000410000 */
[C---:B------:R-:W-:Y:S04]  /*7770*/  HMMA.16816.F32 R80, R136.reuse, R102, R80 ;  /* 0x000000668850723c */ /* 0x040fe80000001850 */
[C---:B------:R-:W-:Y:S01]  /*7780*/  FMUL.FTZ R96, R132.reuse, R96 ;  /* 0x0000006084607220 */ /* 0x040fe20000410000 */
[----:B------:R-:W-:Y:S01]  /*7790*/  F2FP.PACK_AB R100, R163, R162 ;  /* 0x000000a2a364723e */ /* 0x000fe200000000ff */
[----:B------:R-:W-:Y:S01]  /*77a0*/  FMUL.FTZ R97, R132, R97 ;  /* 0x0000006184617220 */ /* 0x000fe20000410000 */
[----:B------:R-:W-:Y:S01]  /*77b0*/  F2FP.PACK_AB R102, R165, R164 ;  /* 0x000000a4a566723e */ /* 0x000fe200000000ff */
[C---:B-1----:R-:W-:Y:S04]  /*77c0*/  HMMA.16816.F32 R84, R136.reuse, R104, R84 ;  /* 0x000000688854723c */ /* 0x042fe80000001854 */
[----:B------:R-:W-:Y:S01]  /*77d0*/  FMUL.FTZ R98, R3, R98 ;  /* 0x0000006203627220 */ /* 0x000fe20000410000 */
[----:B----4-:R-:W-:Y:S01]  /*77e0*/  F2FP.PACK_AB R101, R167, R166 ;  /* 0x000000a6a765723e */ /* 0x010fe200000000ff */
[----:B------:R-:W-:Y:S01]  /*77f0*/  FMUL.FTZ R99, R3, R99 ;  /* 0x0000006303637220 */ /* 0x000fe20000410000 */
[----:B------:R-:W-:Y:S01]  /*7800*/  F2FP.PACK_AB R103, R169, R168 ;  /* 0x000000a8a967723e */ /* 0x000fe200000000ff */
[C---:B------:R-:W-:Y:S01]  /*7810*/  HMMA.16816.F32 R88, R136.reuse, R106, R88 ;  /* 0x0000006a8858723c */ /* 0x040fe20000001858 */
[----:B------:R-:W1:Y:S03]  /*7820*/  LDSM.16.MT88.4 R104, [R148+0x800] ;  /* 0x000800009468783b */ /* 0x000e660000004200 */
[--C-:B------:R-:W-:Y:S02]  /*7830*/  FFMA.FTZ R171, R171, c[0x0][0x2d0], -R140.reuse ;  /* 0x0000b400abab7a23 */ /* 0x100fe4000001088c */
[--C-:B------:R-:W-:Y:S02]  /*7840*/  FFMA.FTZ R170, R170, c[0x0][0x2d0], -R140.reuse ;  /* 0x0000b400aaaa7a23 */ /* 0x100fe4000001088c */
[C---:B--2---:R-:W-:Y:S02]  /*7850*/  HMMA.16816.F32 R92, R136.reuse, R108, R92 ;  /* 0x0000006c885c723c */ /* 0x044fe4000000185c */
[----:B------:R-:W2:Y:S02]  /*7860*/  MUFU.EX2 R171, R171 ;  /* 0x000000ab00ab7308 */ /* 0x000ea40000000800 */
[----:B------:R-:W-:Y:S02]  /*7870*/  FFMA.FTZ R140, R141, c[0x0][0x2d0], -R140 ;  /* 0x0000b4008d8c7a23 */ /* 0x000fe4000001088c */
[--C-:B------:R-:W-:Y:S02]  /*7880*/  FFMA.FTZ R160, R160, c[0x0][0x2d0], -R146.reuse ;  /* 0x0000b400a0a07a23 */ /* 0x100fe40000010892 */
[----:B------:R-:W-:Y:S01]  /*7890*/  HMMA.16816.F32 R96, R136, R110, R96 ;  /* 0x0000006e8860723c */ /* 0x000fe20000001860 */
[----:B------:R-:W3:Y:S03]  /*78a0*/  LDSM.16.MT88.4 R108, [R148+0x2800] ;  /* 0x00280000946c783b */ /* 0x000ee60000004200 */
[----:B------:R-:W-:Y:S01]  /*78b0*/  FFMA.FTZ R146, R145, c[0x0][0x2d0], -R146 ;  /* 0x0000b40091927a23 */ /* 0x000fe20000010892 */
[----:B------:R4:W-:Y:S01]  /*78c0*/  MUFU.EX2 R244, R140 ;  /* 0x0000008c00f47308 */ /* 0x0009e20000000800 */
[----:B------:R-:W-:Y:S02]  /*78d0*/  FFMA.FTZ R155, R3, R229, R155 ;  /* 0x000000e5039b7223 */ /* 0x000fe4000001009b */
[C---:B------:R-:W-:Y:S01]  /*78e0*/  HMMA.16816.F32 R4, R100.reuse, R112, R4 ;  /* 0x000000706404723c */ /* 0x040fe20000001804 */
[----:B------:R-:W-:Y:S04]  /*78f0*/  LDSM.16.MT88.4 R136, [R149+0x3000] ;  /* 0x003000009588783b */ /* 0x000fe80000004200 */
[----:B------:R-:W-:Y:S01]  /*7900*/  FFMA.FTZ R159, R132, R232, R159 ;  /* 0x000000e8849f7223 */ /* 0x000fe2000001009f */
[----:B------:R-:W-:Y:S01]  /*7910*/  MOV R132, R0 ;  /* 0x0000000000847202 */ /* 0x000fe20000000f00 */
[----:B------:R1:W-:Y:S01]  /*7920*/  MUFU.EX2 R240, R146 ;  /* 0x0000009200f07308 */ /* 0x0003e20000000800 */
[C---:B------:R-:W-:Y:S01]  /*7930*/  HMMA.16816.F32 R8, R100.reuse, R114, R8 ;  /* 0x000000726408723c */ /* 0x040fe20000001808 */
[----:B------:R-:W2:Y:S03]  /*7940*/  LDSM.16.MT88.4 R112, [R151+0x2800] ;  /* 0x002800009770783b */ /* 0x000ea60000004200 */
[----:B------:R-:W-:Y:S02]  /*7950*/  FADD.FTZ R159, R158, R159 ;  /* 0x0000009f9e9f7221 */ /* 0x000fe40000010000 */
[----:B------:R-:W-:Y:S02]  /*7960*/  FADD.FTZ R155, R154, R155 ;  /* 0x0000009b9a9b7221 */ /* 0x000fe40000010000 */
[C---:B------:R-:W-:Y:S01]  /*7970*/  HMMA.16816.F32 R12, R100.reuse, R116, R12 ;  /* 0x00000074640c723c */ /* 0x040fe2000000180c */
[----:B------:R-:W2:Y:S03]  /*7980*/  MUFU.EX2 R170, R170 ;  /* 0x000000aa00aa7308 */ /* 0x000ea60000000800 */
[----:B------:R-:W-:Y:S01]  /*7990*/  FADD.FTZ R159, R157, R159 ;  /* 0x0000009f9d9f7221 */ /* 0x000fe20000010000 */
[----:B----4-:R-:W-:Y:S01]  /*79a0*/  LDSM.16.MT88.4 R140, [R150+0x3800] ;  /* 0x00380000968c783b */ /* 0x010fe20000004200 */
[----:B------:R-:W-:Y:S02]  /*79b0*/  FADD.FTZ R155, R153, R155 ;  /* 0x0000009b999b7221 */ /* 0x000fe40000010000 */
[C---:B------:R-:W-:Y:S03]  /*79c0*/  HMMA.16816.F32 R16, R100.reuse, R118, R16 ;  /* 0x000000766410723c */ /* 0x040fe60000001810 */
[----:B------:R-:W4:Y:S01]  /*79d0*/  MUFU.EX2 R160, R160 ;  /* 0x000000a000a07308 */ /* 0x000f220000000800 */
[----:B------:R-:W-:Y:S01]  /*79e0*/  FADD.FTZ R159, R156, R159 ;  /* 0x0000009f9c9f7221 */ /* 0x000fe20000010000 */
[----:B------:R-:W-:Y:S01]  /*79f0*/  LDSM.16.MT88.4 R116, [R149+0x4800] ;  /* 0x004800009574783b */ /* 0x000fe20000004200 */
[----:B------:R-:W-:Y:S02]  /*7a00*/  FADD.FTZ R152, R152, R155 ;  /* 0x0000009b98987221 */ /* 0x000fe40000010000 */
[C---:B-1----:R-:W-:Y:S04]  /*7a10*/  HMMA.16816.F32 R20, R100.reuse, R104, R20 ;  /* 0x000000686414723c */ /* 0x042fe80000001814 */
[----:B------:R-:W-:Y:S01]  /*7a20*/  FADD.FTZ R162, R162, R159 ;  /* 0x0000009fa2a27221 */ /* 0x000fe20000010000 */
[----:B------:R-:W-:Y:S01]  /*7a30*/  LDSM.16.MT88.4 R144, [R149+0x3800] ;  /* 0x003800009590783b */ /* 0x000fe20000004200 */
[----:B------:R-:W-:Y:S02]  /*7a40*/  FADD.FTZ R152, R166, R152 ;  /* 0x00000098a6987221 */ /* 0x000fe40000010000 */
[C---:B------:R-:W-:Y:S04]  /*7a50*/  HMMA.16816.F32 R24, R100.reuse, R106, R24 ;  /* 0x0000006a6418723c */ /* 0x040fe80000001818 */
[----:B------:R-:W-:Y:S01]  /*7a60*/  FADD.FTZ R162, R163, R162 ;  /* 0x000000a2a3a27221 */ /* 0x000fe20000010000 */
[----:B------:R-:W1:Y:S01]  /*7a70*/  LDSM.16.MT88.4 R104, [R150+0x4800] ;  /* 0x004800009668783b */ /* 0x000e620000004200 */
[----:B------:R-:W-:Y:S02]  /*7a80*/  FADD.FTZ R167, R167, R152 ;  /* 0x00000098a7a77221 */ /* 0x000fe40000010000 */
        /* <DEDUP_REMOVED lines=8> */
[----:B------:R-:W-:Y:S04]  /*7b10*/  FADD.FTZ R169, R174, R169 ;  /* 0x000000a9aea97221 */ /* 0x000fe80000010000 */
[C---:B------:R-:W-:Y:S01]  /*7b20*/  HMMA.16816.F32 R40, R100.reuse, R126, R40 ;  /* 0x0000007e6428723c */ /* 0x040fe20000001828 */
[----:B------:R-:W-:Y:S03]  /*7b30*/  LDSM.16.MT88.4 R124, [R151+0x1000] ;  /* 0x00100000977c783b */ /* 0x000fe60000004200 */
[----:B-----5:R-:W-:Y:S04]  /*7b40*/  FADD.FTZ R169, R173, R169 ;  /* 0x000000a9ada97221 */ /* 0x020fe80000010000 */
[C---:B------:R-:W-:Y:S04]  /*7b50*/  HMMA.16816.F32 R44, R100.reuse, R128, R44 ;  /* 0x00000080642c723c */ /* 0x040fe8000000182c */
[----:B--2---:R-:W-:Y:S04]  /*7b60*/  FADD.FTZ R169, R171, R169 ;  /* 0x000000a9aba97221 */ /* 0x004fe80000010000 */
[C---:B------:R-:W-:Y:S01]  /*7b70*/  HMMA.16816.F32 R48, R100.reuse, R130, R48 ;  /* 0x000000826430723c */ /* 0x040fe20000001830 */
[----:B------:R-:W-:Y:S03]  /*7b80*/  LDSM.16.MT88.4 R128, [R150+0x3000] ;  /* 0x003000009680783b */ /* 0x000fe60000004200 */
[----:B------:R-:W-:Y:S04]  /*7b90*/  FADD.FTZ R169, R170, R169 ;  /* 0x000000a9aaa97221 */ /* 0x000fe80000010000 */
[C---:B---3--:R-:W-:Y:S04]  /*7ba0*/  HMMA.16816.F32 R52, R100.reuse, R108, R52 ;  /* 0x0000006c6434723c */ /* 0x048fe80000001834 */
[----:B------:R-:W-:Y:S04]  /*7bb0*/  FADD.FTZ R169, R241, R169 ;  /* 0x000000a9f1a97221 */ /* 0x000fe80000010000 */
[C---:B------:R-:W-:Y:S01]  /*7bc0*/  HMMA.16816.F32 R56, R100.reuse, R110, R56 ;  /* 0x0000006e6438723c */ /* 0x040fe20000001838 */
[----:B------:R-:W2:Y:S03]  /*7bd0*/  LDSM.16.MT88.4 R108, [R148+0x4800] ;  /* 0x00480000946c783b */ /* 0x000ea60000004200 */
[----:B------:R-:W-:Y:S04]  /*7be0*/  FADD.FTZ R169, R242, R169 ;  /* 0x000000a9f2a97221 */ /* 0x000fe80000010000 */
[C---:B------:R-:W-:Y:S04]  /*7bf0*/  HMMA.16816.F32 R60, R100.reuse, R112, R60 ;  /* 0x00000070643c723c */ /* 0x040fe8000000183c */
[----:B------:R-:W-:Y:S04]  /*7c00*/  FADD.FTZ R169, R243, R169 ;  /* 0x000000a9f3a97221 */ /* 0x000fe80000010000 */
[C---:B------:R-:W-:Y:S01]  /*7c10*/  HMMA.16816.F32 R64, R100.reuse, R114, R64 ;  /* 0x000000726440723c */ /* 0x040fe20000001840 */
[----:B------:R-:W3:Y:S03]  /*7c20*/  LDSM.16.MT88.4 R112, [R151+0x4800] ;  /* 0x004800009770783b */ /* 0x000ee60000004200 */
[----:B------:R-:W-:Y:S04]  /*7c30*/  FADD.FTZ R229, R244, R169 ;  /* 0x000000a9f4e57221 */ /* 0x000fe80000010000 */
[C---:B-1----:R-:W-:Y:S08]  /*7c40*/  HMMA.16816.F32 R68, R100.reuse, R104, R68 ;  /* 0x000000686444723c */ /* 0x042ff00000001844 */
[C---:B------:R-:W-:Y:S01]  /*7c50*/  HMMA.16816.F32 R72, R100.reuse, R106, R72 ;  /* 0x0000006a6448723c */ /* 0x040fe20000001848 */
[----:B------:R-:W1:Y:S07]  /*7c60*/  LDSM.16.MT88.4 R104, [R150+0x1000] ;  /* 0x001000009668783b */ /* 0x000e6e0000004200 */
[C---:B------:R-:W-:Y:S08]  /*7c70*/  HMMA.16816.F32 R76, R100.reuse, R116, R76 ;  /* 0x00000074644c723c */ /* 0x040ff0000000184c */
[C---:B------:R-:W-:Y:S01]  /*7c80*/  HMMA.16816.F32 R80, R100.reuse, R118, R80 ;  /* 0x000000766450723c */ /* 0x040fe20000001850 */
[----:B------:R-:W5:Y:S07]  /*7c90*/  LDSM.16.MT88.4 R116, [R148+0x1000] ;  /* 0x001000009474783b */ /* 0x000f6e0000004200 */
[C---:B--2---:R-:W-:Y:S08]  /*7ca0*/  HMMA.16816.F32 R84, R100.reuse, R108, R84 ;  /* 0x0000006c6454723c */ /* 0x044ff00000001854 */
[C---:B------:R-:W-:Y:S01]  /*7cb0*/  HMMA.16816.F32 R88, R100.reuse, R110, R88 ;  /* 0x0000006e6458723c */ /* 0x040fe20000001858 */
[----:B------:R-:W2:Y:S07]  /*7cc0*/  LDSM.16.MT88.4 R108, [R148+0x3000] ;  /* 0x00300000946c783b */ /* 0x000eae0000004200 */
        /* <DEDUP_REMOVED lines=8> */
[----:B------:R-:W-:Y:S03]  /*7d50*/  F2FP.PACK_AB R103, R170, R171 ;  /* 0x000000abaa67723e */ /* 0x000fe600000000ff */
[----:B------:R-:W-:Y:S04]  /*7d60*/  FADD.FTZ R172, R237, R172 ;  /* 0x000000acedac7221 */ /* 0x000fe80000010000 */
[C---:B-1----:R-:W-:Y:S03]  /*7d70*/  HMMA.16816.F32 R4, R100.reuse, R104, R4 ;  /* 0x000000686404723c */ /* 0x042fe60000001804 */
[----:B------:R-:W-:Y:S04]  /*7d80*/  FADD.FTZ R172, R175, R172 ;  /* 0x000000acafac7221 */ /* 0x000fe80000010000 */
[----:B------:R-:W-:Y:S01]  /*7d90*/  FADD.FTZ R172, R161, R172 ;  /* 0x000000aca1ac7221 */ /* 0x000fe20000010000 */
[C---:B------:R-:W-:Y:S01]  /*7da0*/  HMMA.16816.F32 R8, R100.reuse, R106, R8 ;  /* 0x0000006a6408723c */ /* 0x040fe20000001808 */
[----:B------:R-:W1:Y:S03]  /*7db0*/  LDSM.16.MT88.4 R104, [R151+0x3000] ;  /* 0x003000009768783b */ /* 0x000e660000004200 */
[----:B----4-:R-:W-:Y:S04]  /*7dc0*/  FADD.FTZ R172, R160, R172 ;  /* 0x000000aca0ac7221 */ /* 0x010fe80000010000 */
[C---:B------:R-:W-:Y:S04]  /*7dd0*/  HMMA.16816.F32 R12, R100.reuse, R120, R12 ;  /* 0x00000078640c723c */ /* 0x040fe8000000180c */
[----:B------:R-:W-:Y:S04]  /*7de0*/  FADD.FTZ R172, R239, R172 ;  /* 0x000000acefac7221 */ /* 0x000fe80000010000 */
[C---:B------:R-:W-:Y:S01]  /*7df0*/  HMMA.16816.F32 R16, R100.reuse, R122, R16 ;  /* 0x0000007a6410723c */ /* 0x040fe20000001810 */
[----:B------:R-:W-:Y:S03]  /*7e00*/  LDSM.16.MT88.4 R120, [R151+0x1800] ;  /* 0x001800009778783b */ /* 0x000fe60000004200 */
[----:B------:R-:W-:Y:S04]  /*7e10*/  FADD.FTZ R232, R240, R172 ;  /* 0x000000acf0e87221 */ /* 0x000fe80000010000 */
[C---:B-----5:R-:W-:Y:S08]  /*7e20*/  HMMA.16816.F32 R20, R100.reuse, R116, R20 ;  /* 0x000000746414723c */ /* 0x060ff00000001814 */
[C---:B------:R-:W-:Y:S01]  /*7e30*/  HMMA.16816.F32 R24, R100.reuse, R118, R24 ;  /* 0x000000766418723c */ /* 0x040fe20000001818 */
[----:B------:R-:W3:Y:S07]  /*7e40*/  LDSM.16.MT88.4 R116, [R149+0x5000] ;  /* 0x005000009574783b */ /* 0x000eee0000004200 */
[C---:B------:R-:W-:Y:S08]  /*7e50*/  HMMA.16816.F32 R28, R100.reuse, R124, R28 ;  /* 0x0000007c641c723c */ /* 0x040ff0000000181c */
[C---:B------:R-:W-:Y:S01]  /*7e60*/  HMMA.16816.F32 R32, R100.reuse, R126, R32 ;  /* 0x0000007e6420723c */ /* 0x040fe20000001820 */
[----:B------:R-:W-:Y:S07]  /*7e70*/  LDSM.16.MT88.4 R124, [R150+0x1800] ;  /* 0x00180000967c783b */ /* 0x000fee0000004200 */
[C---:B------:R-:W-:Y:S08]  /*7e80*/  HMMA.16816.F32 R36, R100.reuse, R128, R36 ;  /* 0x000000806424723c */ /* 0x040ff00000001824 */
[C---:B------:R-:W-:Y:S08]  /*7e90*/  HMMA.16816.F32 R40, R100.reuse, R130, R40 ;  /* 0x000000826428723c */ /* 0x040ff00000001828 */
[C---:B------:R-:W-:Y:S07]  /*7ea0*/  HMMA.16816.F32 R44, R100.reuse, R136, R44 ;  /* 0x00000088642c723c */ /* 0x040fee000000182c */
[----:B------:R-:W-:Y:S01]  /*7eb0*/  F2FP.PACK_AB R136, R160, R161 ;  /* 0x000000a1a088723e */ /* 0x000fe200000000ff */
[C---:B------:R-:W-:Y:S04]  /*7ec0*/  HMMA.16816.F32 R48, R100.reuse, R138, R48 ;  /* 0x0000008a6430723c */ /* 0x040fe80000001830 */
[----:B------:R-:W-:Y:S03]  /*7ed0*/  F2FP.PACK_AB R137, R242, R241 ;  /* 0x000000f1f289723e */ /* 0x000fe600000000ff */
[----:B------:R-:W-:Y:S01]  /*7ee0*/  F2FP.PACK_AB R138, R240, R239 ;  /* 0x000000eff08a723e */ /* 0x000fe200000000ff */
[C---:B--2---:R-:W-:Y:S04]  /*7ef0*/  HMMA.16816.F32 R52, R100.reuse, R108, R52 ;  /* 0x0000006c6434723c */ /* 0x044fe80000001834 */
[----:B------:R-:W-:Y:S04]  /*7f00*/  F2FP.PACK_AB R139, R244, R243 ;  /* 0x000000f3f48b723e */ /* 0x000fe800000000ff */
[C---:B------:R-:W-:Y:S01]  /*7f10*/  HMMA.16816.F32 R56, R100.reuse, R110, R56 ;  /* 0x0000006e6438723c */ /* 0x040fe20000001838 */
[----:B------:R-:W2:Y:S07]  /*7f20*/  LDSM.16.MT88.4 R108, [R148+0x5000] ;  /* 0x00500000946c783b */ /* 0x000eae0000004200 */
[C---:B-1----:R-:W-:Y:S08]  /*7f30*/  HMMA.16816.F32 R60, R100.reuse, R104, R60 ;  /* 0x00000068643c723c */ /* 0x042ff0000000183c */
        /* <DEDUP_REMOVED lines=18> */
[C---:B------:R-:W-:Y:S01]  /*8060*/  HMMA.16816.F32 R104, R136.reuse, R114, R16 ;  /* 0x000000728868723c */ /* 0x040fe20000001810 */
[----:B------:R-:W5:Y:S07]  /*8070*/  LDSM.16.MT88.4 R16, [R149+0x5800] ;  /* 0x005800009510783b */ /* 0x000f6e0000004200 */
[C---:B---3--:R-:W-:Y:S07]  /*8080*/  HMMA.16816.F32 R108, R136.reuse, R116, R20 ;  /* 0x00000074886c723c */ /* 0x048fee0000001814 */
[----:B------:R-:W-:Y:S01]  /*8090*/  IADD3 R20, R236, -0x2, RZ ;  /* 0xfffffffeec147810 */ /* 0x000fe20007ffe0ff */
[C---:B------:R-:W-:Y:S03]  /*80a0*/  HMMA.16816.F32 R112, R136.reuse, R118, R24 ;  /* 0x000000768870723c */ /* 0x040fe60000001818 */
[----:B------:R-:W-:Y:S05]  /*80b0*/  ISETP.GE.AND P6, PT, R20, R223, PT ;  /* 0x000000df1400720c */ /* 0x000fea0003fc6270 */
[C---:B------:R-:W-:Y:S08]  /*80c0*/  HMMA.16816.F32 R116, R136.reuse, R120, R28 ;  /* 0x000000788874723c */ /* 0x040ff0000000181c */
[C---:B------:R-:W-:Y:S03]  /*80d0*/  HMMA.16816.F32 R120, R136.reuse, R122, R32 ;  /* 0x0000007a8878723c */ /* 0x040fe60000001820 */
[----:B------:R-:W-:Y:S02]  /*80e0*/  @P6 ISETP.GE.AND P3, PT, R212, c[0x0][0x1d4], PT ;  /* 0x00007500d4006a0c */ /* 0x000fe40003f66270 */
[----:B------:R-:W-:Y:S03]  /*80f0*/  @P6 ISETP.GE.AND P1, PT, R198, c[0x0][0x1d4], PT ;  /* 0x00007500c6006a0c */ /* 0x000fe60003f26270 */
        /* <DEDUP_REMOVED lines=16> */
[----:B------:R-:W-:Y:S01]  /*8200*/  @P6 IMAD.IADD R3, R21, 0x1, R8 ;  /* 0x0000000115036824 */ /* 0x000fe200078e0208 */
[C---:B------:R-:W-:Y:S01]  /*8210*/  @P6 SHF.L.U32 R12, R20.reuse, 0x6, RZ ;  /* 0x00000006140c6819 */ /* 0x040fe200000006ff */
[----:B------:R-:W2:Y:S01]  /*8220*/  LDSM.16.MT88.4 R8, [R151+0x5800] ;  /* 0x005800009708783b */ /* 0x000ea20000004200 */
[----:B------:R-:W-:Y:S01]  /*8230*/  @P6 MOV R15, c[0x0][0x1e4] ;  /* 0x00007900000f6a02 */ /* 0x000fe20000000f00 */
[C---:B-----5:R-:W-:Y:S04]  /*8240*/  HMMA.16816.F32 R76, R136.reuse, R16, R76 ;  /* 0x00000010884c723c */ /* 0x060fe8000000184c */
[----:B------:R-:W-:Y:S02]  /*8250*/  @P6 SHF.L.U64.HI R3, R20, 0x6, R3 ;  /* 0x0000000614036819 */ /* 0x000fe40000010203 */
[C---:B------:R-:W-:Y:S02]  /*8260*/  @P6 LEA R14, P0, R13.reuse, R12, 0x5 ;  /* 0x0000000c0d0e6211 */ /* 0x040fe400078028ff */
[-C--:B------:R-:W-:Y:S01]  /*8270*/  @P6 IADD3 R12, P4, R12, R230.reuse, RZ ;  /* 0x000000e60c0c6210 */ /* 0x080fe20007f9e0ff */
[C---:B------:R-:W-:Y:S03]  /*8280*/  HMMA.16816.F32 R80, R136.reuse, R18, R80 ;  /* 0x000000128850723c */ /* 0x040fe60000001850 */
[----:B------:R-:W-:Y:S01]  /*8290*/  @P6 LEA.HI.X R15, R13, R3, R15, 0x5, P0 ;  /* 0x000000030d0f6211 */ /* 0x000fe200000f2c0f */
[----:B------:R-:W-:Y:S01]  /*82a0*/  @P6 IMAD.X R3, R3, 0x1, R222, P4 ;  /* 0x0000000103036824 */ /* 0x000fe200020e06de */
[C---:B------:R-:W-:Y:S02]  /*82b0*/  ISETP.GE.AND P0, PT, R228.reuse, 0x1, PT ;  /* 0x00000001e400780c */ /* 0x040fe40003f06270 */
[----:B------:R-:W-:Y:S01]  /*82c0*/  IADD3 R228, R228, 0x1, RZ ;  /* 0x00000001e4e47810 */ /* 0x000fe20007ffe0ff */
[C---:B-1----:R-:W-:Y:S04]  /*82d0*/  HMMA.16816.F32 R84, R136.reuse, R4, R84 ;  /* 0x000000048854723c */ /* 0x042fe80000001854 */
[----:B------:R-:W-:Y:S02]  /*82e0*/  SEL R228, R228, RZ, !P0 ;  /* 0x000000ffe4e47207 */ /* 0x000fe40004000000 */
[----:B------:R-:W-:Y:S02]  /*82f0*/  @P6 LEA R16, P5, R12, c[0x0][0x1c8], 0x1 ;  /* 0x000072000c106a11 */ /* 0x000fe400078a08ff */
[----:B------:R-:W-:Y:S01]  /*8300*/  @P6 IADD3 R14, P0, R14, R230, RZ ;  /* 0x000000e60e0e6210 */ /* 0x000fe20007f1e0ff */
[C---:B------:R-:W-:Y:S03]  /*8310*/  HMMA.16816.F32 R88, R136.reuse, R6, R88 ;  /* 0x000000068858723c */ /* 0x040fe60000001858 */
[----:B------:R-:W-:Y:S01]  /*8320*/  @P6 LEA.HI.X R17, R12, c[0x0][0x1cc], R3, 0x1, P5 ;  /* 0x000073000c116a11 */ /* 0x000fe200028f0c03 */
[----:B------:R-:W-:Y:S01]  /*8330*/  @P6 IMAD R3, R228, 0x6000, R200 ;  /* 0x00006000e4036824 */ /* 0x000fe200078e02c8 */
[C---:B------:R-:W-:Y:S02]  /*8340*/  @P6 LEA R4, P4, R14.reuse, c[0x0][0x1c8], 0x1 ;  /* 0x000072000e046a11 */ /* 0x040fe400078808ff */
[----:B------:R-:W-:Y:S02]  /*8350*/  @P6 IADD3.X R15, R15, R222, RZ, P0, !PT ;  /* 0x000000de0f0f6210 */ /* 0x000fe400007fe4ff */
[----:B------:R-:W-:Y:S01]  /*8360*/  @!PT LDS RZ, [RZ] ;  /* 0x00000000fffff984 */ /* 0x000fe20000000800 */
[----:B------:R-:W-:Y:S01]  /*8370*/  @!PT LDS RZ, [RZ] ;  /* 0x00000000fffff984 */ /* 0x000fe20000000800 */
[----:B------:R-:W-:Y:S01]  /*8380*/  @!PT LDS RZ, [RZ] ;  /* 0x00000000fffff984 */ /* 0x000fe20000000800 */
[----:B------:R1:W-:Y:S01]  /*8390*/  @P6 LDGSTS.E.BYPASS.LTC128B.128 [R3], [R16.64], !P3 ;  /* 0x0000000010036fae */ /* 0x0003e2000d901d48 */
[----:B------:R-:W-:Y:S02]  /*83a0*/  @P6 ISETP.GE.AND P0, PT, R197, c[0x0][0x1d4], PT ;  /* 0x00007500c5006a0c */ /* 0x000fe40003f06270 */
[----:B------:R-:W-:Y:S01]  /*83b0*/  @P6 LEA.HI.X R5, R14, c[0x0][0x1cc], R15, 0x1, P4 ;  /* 0x000073000e056a11 */ /* 0x000fe200020f0c0f */
[C---:B--2---:R-:W-:Y:S04]  /*83c0*/  HMMA.16816.F32 R92, R136.reuse, R8, R92 ;  /* 0x00000008885c723c */ /* 0x044fe8000000185c */
[----:B------:R1:W-:Y:S04]  /*83d0*/  @P6 LDGSTS.E.BYPASS.LTC128B.128 [R3+0x2000], [R16.64+0x80], !P1 ;  /* 0x0200008010036fae */ /* 0x0003e8000c901d48 */
[----:B------:R-:W-:Y:S04]  /*83e0*/  HMMA.16816.F32 R96, R136, R10, R96 ;  /* 0x0000000a8860723c */ /* 0x000fe80000001860 */
[----:B------:R1:W-:Y:S08]  /*83f0*/  @P6 LDGSTS.E.BYPASS.LTC128B.128 [R3+0x4000], [R16.64+0x100], !P0 ;  /* 0x0400010010036fae */ /* 0x0003f0000c101d48 */
[----:B------:R1:W-:Y:S08]  /*8400*/  @P6 LDGSTS.E.BYPASS.LTC128B.128 [R3+0x1000], [R4.64], !P3 ;  /* 0x0100000004036fae */ /* 0x0003f0000d901d48 */
[----:B------:R1:W-:Y:S01]  /*8410*/  @P6 LDGSTS.E.BYPASS.LTC128B.128 [R3+0x3000], [R4.64+0x80], !P1 ;  /* 0x0300008004036fae */ /* 0x0003e2000c901d48 */
[C---:B------:R-:W-:Y:S02]  /*8420*/  ISETP.GE.AND P1, PT, R133.reuse, 0x1, PT ;  /* 0x000000018500780c */ /* 0x040fe40003f26270 */
[----:B------:R-:W-:Y:S04]  /*8430*/  IADD3 R133, R133, 0x1, RZ ;  /* 0x0000000185857810 */ /* 0x000fe80007ffe0ff */
[----:B------:R-:W-:Y:S01]  /*8440*/  SEL R133, R133, RZ, !P1 ;  /* 0x000000ff85857207 */ /* 0x000fe20004800000 */
[----:B------:R1:W-:Y:S01]  /*8450*/  @P6 LDGSTS.E.BYPASS.LTC128B.128 [R3+0x5000], [R4.64+0x100], !P0 ;  /* 0x0500010004036fae */ /* 0x0003e2000c101d48 */
[----:B------:R-:W-:Y:S02]  /*8460*/  ISETP.GT.AND P0, PT, R236, R233, PT ;  /* 0x000000e9ec00720c */ /* 0x000fe40003f04270 */
[----:B------:R-:W-:Y:S05]  /*8470*/  MOV R236, R235 ;  /* 0x000000eb00ec7202 */ /* 0x000fea0000000f00 */
[----:B------:R-:W0:Y:S01]  /*8480*/  LDGDEPBAR ;  /* 0x00000000000079af */ /* 0x000e220000000000 */
[----:B-1----:R-:W-:Y:S05]  /*8490*/  MOV R3, R2 ;  /* 0x0000000200037202 */ /* 0x002fea0000000f00 */
[----:B------:R-:W-:-:S05]  /*84a0*/  @P0 BRA `(.L_x_2136) ;  /* 0xffffd23000000947 */ /* 0x000fca000383ffff */
.L_x_2135:
[----:B------:R-:W-:-:S13]  /*84b0*/  ISETP.GE.AND P0, PT, R235, R223, PT ;  /* 0x000000dfeb00720c */ /* 0x000fda0003f06270 */
[----:B------:R-:W-:Y:S05]  /*84c0*/  @!P0 BRA `(.L_x_2137) ;  /* 0x000028e000008947 */ /* 0x000fea0003800000 */
[----:B------:R-:W-:Y:S02]  /*84d0*/  MOV R3, R0 ;  /* 0x0000000000037202 */ /* 0x000fe40000000f00 */
[----:B------:R-:W-:Y:S02]  /*84e0*/  MOV R132, R2 ;  /* 0x0000000200847202 */ /* 0x000fe40000000f00 */
.L_x_2138:
        /* <DEDUP_REMOVED lines=10> */
[C---:B------:R-:W-:Y:S01]  /*8590*/  @!P6 IMAD.WIDE.U32 R28, R233.reuse, c[0x0][0x208], RZ ;  /* 0x00008200e91cea25 */ /* 0x040fe200078e00ff */
[----:B------:R-:W-:Y:S02]  /*85a0*/  @!P6 MOV R2, c[0x0][0x208] ;  /* 0x000082000002ea02 */ /* 0x000fe40000000f00 */
[----:B------:R-:W-:Y:S01]  /*85b0*/  @!P6 ISETP.GE.AND P2, PT, R212, c[0x0][0x1d4], PT ;  /* 0x00007500d400ea0c */ /* 0x000fe20003f46270 */
[----:B------:R-:W-:Y:S01]  /*85c0*/  @!P6 IMAD R0, R0, c[0x0][0x208], RZ ;  /* 0x000082000000ea24 */ /* 0x000fe200078e02ff */
[----:B------:R-:W-:Y:S02]  /*85d0*/  @!P6 SHF.L.U32 R153, R28, 0x6, RZ ;  /* 0x000000061c99e819 */ /* 0x000fe400000006ff */
[----:B------:R-:W-:Y:S01]  /*85e0*/  @!P6 ISETP.GE.AND P1, PT, R198, c[0x0][0x1d4], PT ;  /* 0x00007500c600ea0c */ /* 0x000fe20003f26270 */
[----:B------:R-:W-:Y:S01]  /*85f0*/  LDSM.16.M88.4 R32, [R183] ;  /* 0x00000000b720783b */ /* 0x000fe20000000200 */
[----:B------:R-:W-:Y:S01]  /*8600*/  @!P6 IMAD R0, R233, c[0x0][0x20c], R0 ;  /* 0x00008300e900ea24 */ /* 0x000fe200078e0200 */
[----:B------:R-:W-:Y:S02]  /*8610*/  @!P6 LEA R152, P0, R2, R153, 0x5 ;  /* 0x000000990298e211 */ /* 0x000fe400078028ff */
[----:B------:R-:W-:Y:S02]  /*8620*/  @!P6 IADD3 R153, P3, R153, R226, RZ ;  /* 0x000000e29999e210 */ /* 0x000fe40007f7e0ff */
[----:B------:R-:W-:Y:S02]  /*8630*/  @!P6 IADD3 R0, R29, R0, RZ ;  /* 0x000000001d00e210 */ /* 0x000fe40007ffe0ff */
[----:B-1----:R-:W1:Y:S01]  /*8640*/  LDSM.16.M88.4 R8, [R173] ;  /* 0x00000000ad08783b */ /* 0x002e620000000200 */
[----:B------:R-:W-:Y:S02]  /*8650*/  @!P6 LEA R158, P5, R153, c[0x0][0x1f8], 0x1 ;  /* 0x00007e00999eea11 */ /* 0x000fe400078a08ff */
[----:B------:R-:W-:Y:S02]  /*8660*/  @!P6 IADD3 R152, P4, R152, R226, RZ ;  /* 0x000000e29898e210 */ /* 0x000fe40007f9e0ff */
[----:B------:R-:W-:Y:S03]  /*8670*/  @!P6 SHF.L.U64.HI R0, R28, 0x6, R0 ;  /* 0x000000061c00e819 */ /* 0x000fe60000010200 */
[----:B------:R-:W2:Y:S08]  /*8680*/  LDSM.16.M88.4 R16, [R173+0x800] ;  /* 0x00080000ad10783b */ /* 0x000eb00000000200 */
        /* <DEDUP_REMOVED lines=12> */
[----:B------:R-:W-:Y:S01]  /*8750*/  @!P6 MOV R136, c[0x0][0x20c] ;  /* 0x000083000088ea02 */ /* 0x000fe20000000f00 */
[----:B------:R-:W-:Y:S04]  /*8760*/  HMMA.16816.F32 R32, R32, R138, RZ ;  /* 0x0000008a2020723c */ /* 0x000fe800000018ff */
[----:B------:R-:W-:Y:S02]  /*8770*/  @!P6 LEA.HI.X R2, R2, R0, R136, 0x5, P0 ;  /* 0x000000000202e211 */ /* 0x000fe400000f2c88 */
[-C--:B------:R-:W-:Y:S01]  /*8780*/  @!P6 IADD3.X R0, R0, R190.reuse, RZ, P3, !PT ;  /* 0x000000be0000e210 */ /* 0x080fe20001ffe4ff */
[----:B------:R-:W2:Y:S01]  /*8790*/  LDSM.16.M88.4 R136, [R172+0x1000] ;  /* 0x00100000ac88783b */ /* 0x000ea20000000200 */
[C---:B-1----:R-:W-:Y:S05]  /*87a0*/  HMMA.16816.F32 R4, R140.reuse, R144, R4 ;  /* 0x000000908c04723c */ /* 0x042fea0000001804 */
[----:B------:R-:W-:Y:S01]  /*87b0*/  @!P6 IADD3.X R154, R2, R190, RZ, P4, !PT ;  /* 0x000000be029ae210 */ /* 0x000fe200027fe4ff */
[----:B------:R-:W-:Y:S01]  /*87c0*/  @!P6 IMAD R2, R228, 0x6000, R201 ;  /* 0x00006000e402e824 */ /* 0x000fe200078e02c9 */
[C---:B------:R-:W-:Y:S01]  /*87d0*/  @!P6 LEA R156, P3, R152.reuse, c[0x0][0x1f8], 0x1 ;  /* 0x00007e00989cea11 */ /* 0x040fe200078608ff */
[C---:B------:R-:W-:Y:S03]  /*87e0*/  HMMA.16816.F32 R8, R140.reuse, R146, R8 ;  /* 0x000000928c08723c */ /* 0x040fe60000001808 */
[----:B------:R-:W-:Y:S02]  /*87f0*/  @!P6 ISETP.GE.AND P0, PT, R197, c[0x0][0x1d4], PT ;  /* 0x00007500c500ea0c */ /* 0x000fe40003f06270 */
[----:B------:R-:W-:Y:S02]  /*8800*/  @!P6 LEA.HI.X R159, R153, c[0x0][0x1fc], R0, 0x1, P5 ;  /* 0x00007f00999fea11 */ /* 0x000fe400028f0c00 */
[----:B------:R-:W-:Y:S01]  /*8810*/  @!P6 LEA.HI.X R157, R152, c[0x0][0x1fc], R154, 0x1, P3 ;  /* 0x00007f00989dea11 */ /* 0x000fe200018f0c9a */
[C---:B-----5:R-:W-:Y:S01]  /*8820*/  HMMA.16816.F32 R12, R140.reuse, R148, R12 ;  /* 0x000000948c0c723c */ /* 0x060fe2000000180c */
[----:B------:R-:W1:Y:S03]  /*8830*/  LDSM.16.M88.4 R152, [R172+0x1800] ;  /* 0x00180000ac98783b */ /* 0x000e660000000200 */
[----:B------:R-:W-:Y:S04]  /*8840*/  IADD3 R0, R134, R173, RZ ;  /* 0x000000ad86007210 */ /* 0x000fe80007ffe0ff */
[C---:B------:R-:W-:Y:S01]  /*8850*/  HMMA.16816.F32 R16, R140.reuse, R150, R16 ;  /* 0x000000968c10723c */ /* 0x040fe20000001810 */
[----:B------:R-:W-:Y:S01]  /*8860*/  @!PT LDS RZ, [RZ] ;  /* 0x00000000fffff984 */ /* 0x000fe20000000800 */
[----:B------:R-:W-:Y:S01]  /*8870*/  @!PT LDS RZ, [RZ] ;  /* 0x00000000fffff984 */ /* 0x000fe20000000800 */
[----:B------:R-:W-:Y:S01]  /*8880*/  @!PT LDS RZ, [RZ] ;  /* 0x00000000fffff984 */ /* 0x000fe20000000800 */
[----:B------:R3:W-:Y:S08]  /*8890*/  @!P6 LDGSTS.E.BYPASS.LTC128B.128 [R2], [R158.64], !P2 ;  /* 0x000000009e02efae */ /* 0x0007f0000d101d48 */
[----:B------:R3:W-:Y:S01]  /*88a0*/  @!P6 LDGSTS.E.BYPASS.LTC128B.128 [R2+0x2000], [R158.64+0x80], !P1 ;  /* 0x020000809e02efae */ /* 0x0007e2000c901d48 */
[C---:B--2---:R-:W-:Y:S07]  /*88b0*/  HMMA.16816.F32 R20, R140.reuse, R136, R20 ;  /* 0x000000888c14723c */ /* 0x044fee0000001814 */
[----:B------:R3:W-:Y:S01]  /*88c0*/  @!P6 LDGSTS.E.BYPASS.LTC128B.128 [R2+0x4000], [R158.64+0x100], !P0 ;  /* 0x040001009e02efae */ /* 0x0007e2000c101d48 */
[C---:B------:R-:W-:Y:S07]  /*88d0*/  HMMA.16816.F32 R24, R140.reuse, R138, R24 ;  /* 0x0000008a8c18723c */ /* 0x040fee0000001818 */
[----:B------:R3:W-:Y:S01]  /*88e0*/  @!P6 LDGSTS.E.BYPASS.LTC128B.128 [R2+0x1000], [R156.64], !P2 ;  /* 0x010000009c02efae */ /* 0x0007e2000d101d48 */
[C---:B-1----:R-:W-:Y:S07]  /*88f0*/  HMMA.16816.F32 R28, R140.reuse, R152, R28 ;  /* 0x000000988c1c723c */ /* 0x042fee000000181c */
[----:B------:R3:W-:Y:S01]  /*8900*/  @!P6 LDGSTS.E.BYPASS.LTC128B.128 [R2+0x3000], [R156.64+0x80], !P1 ;  /* 0x030000809c02efae */ /* 0x0007e2000c901d48 */
[----:B------:R-:W-:Y:S07]  /*8910*/  HMMA.16816.F32 R32, R140, R154, R32 ;  /* 0x0000009a8c20723c */ /* 0x000fee0000001820 */
[----:B------:R3:W-:Y:S01]  /*8920*/  @!P6 LDGSTS.E.BYPASS.LTC128B.128 [R2+0x5000], [R156.64+0x100], !P0 ;  /* 0x050001009c02efae */ /* 0x0007e2000c101d48 */
[C---:B------:R-:W-:Y:S04]  /*8930*/  ISETP.GE.AND P6, PT, R228.reuse, 0x1, PT ;  /* 0x00000001e400780c */ /* 0x040fe80003fc6270 */
[----:B------:R-:W-:Y:S03]  /*8940*/  IADD3 R228, R228, 0x1, RZ ;  /* 0x00000001e4e47810 */ /* 0x000fe60007ffe0ff */
[----:B------:R-:W-:Y:S01]  /*8950*/  LDSM.16.M88.4 R144, [R179] ;  /* 0x00000000b390783b */ /* 0x000fe20000000200 */
[----:B------:R-:W-:Y:S07]  /*8960*/  SEL R228, R228, RZ, !P6 ;  /* 0x000000ffe4e47207 */ /* 0x000fee0007000000 */
[----:B------:R-:W-:Y:S08]  /*8970*/  LDSM.16.M88.4 R160, [R0+0x800] ;  /* 0x0008000000a0783b */ /* 0x000ff00000000200 */
[----:B------:R-:W-:Y:S01]  /*8980*/  LDSM.16.M88.4 R148, [R0+0x1000] ;  /* 0x001000000094783b */ /* 0x000fe20000000200 */
[----:B---3--:R-:W-:Y:S07]  /*8990*/  IADD3 R2, R134, R172, RZ ;  /* 0x000000ac86027210 */ /* 0x008fee0007ffe0ff */
[----:B------:R-:W1:Y:S08]  /*89a0*/  LDSM.16.M88.4 R156, [R0] ;  /* 0x00000000009c783b */ /* 0x000e700000000200 */
[----:B------:R-:W0:Y:S08]  /*89b0*/  LDGDEPBAR ;  /* 0x00000000000079af */ /* 0x000e300000000000 */
[----:B------:R-:W2:Y:S08]  /*89c0*/  LDSM.16.M88.4 R164, [R0+0x1800] ;  /* 0x0018000000a4783b */ /* 0x000eb00000000200 */
[----:B------:R-:W-:Y:S08]  /*89d0*/  LDSM.16.M88.4 R136, [R178] ;  /* 0x00000000b288783b */ /* 0x000ff00000000200 */
[----:B------:R-:W3:Y:S01]  /*89e0*/  LDSM.16.M88.4 R168, [R2] ;  /* 0x0000000002a8783b */ /* 0x000ee20000000200 */
[C---:B-1----:R-:W-:Y:S07]  /*89f0*/  HMMA.16816.F32 R4, R144.reuse, R156, R4 ;  /* 0x0000009c9004723c */ /* 0x042fee0000001804 */
[----:B------:R-:W1:Y:S01]  /*8a00*/  LDSM.16.M88.4 R140, [R2+0x800] ;  /* 0x00080000028c783b */ /* 0x000e620000000200 */
[C---:B------:R-:W-:Y:S07]  /*8a10*/  HMMA.16816.F32 R8, R144.reuse, R158, R8 ;  /* 0x0000009e9008723c */ /* 0x040fee0000001808 */
[----:B------:R-:W4:Y:S01]  /*8a20*/  LDSM.16.M88.4 R152, [R2+0x1000] ;  /* 0x001000000298783b */ /* 0x000f220000000200 */
[C---:B------:R-:W-:Y:S07]  /*8a30*/  HMMA.16816.F32 R12, R144.reuse, R160, R12 ;  /* 0x000000a0900c723c */ /* 0x040fee000000180c */
[----:B------:R-:W5:Y:S01]  /*8a40*/  LDSM.16.M88.4 R156, [R2+0x1800] ;  /* 0x00180000029c783b */ /* 0x000f620000000200 */
[C---:B------:R-:W-:Y:S07]  /*8a50*/  HMMA.16816.F32 R16, R144.reuse, R162, R16 ;  /* 0x000000a29010723c */ /* 0x040fee0000001810 */
[----:B------:R-:W-:Y:S01]  /*8a60*/  LDSM.16.M88.4 R160, [R173+0x2800] ;  /* 0x00280000ada0783b */ /* 0x000fe20000000200 */
[C---:B------:R-:W-:Y:S08]  /*8a70*/  HMMA.16816.F32 R20, R144.reuse, R148, R20 ;  /* 0x000000949014723c */ /* 0x040ff00000001814 */
[C---:B------:R-:W-:Y:S01]  /*8a80*/  HMMA.16816.F32 R24, R144.reuse, R150, R24 ;  /* 0x000000969018723c */ /* 0x040fe20000001818 */
[----:B------:R-:W-:Y:S07]  /*8a90*/  LDSM.16.M88.4 R148, [R173+0x2000] ;  /* 0x00200000ad94783b */ /* 0x000fee0000000200 */
[C---:B--2---:R-:W-:Y:S08]  /*8aa0*/  HMMA.16816.F32 R28, R144.reuse, R164, R28 ;  /* 0x000000a4901c723c */ /* 0x044ff0000000181c */
[----:B------:R-:W-:Y:S01]  /*8ab0*/  HMMA.16816.F32 R32, R144, R166, R32 ;  /* 0x000000a69020723c */ /* 0x000fe20000001820 */
[----:B------:R-:W2:Y:S07]  /*8ac0*/  LDSM.16.M88.4 R144, [R183+0x4000] ;  /* 0x00400000b790783b */ /* 0x000eae0000000200 */
[C---:B---3--:R-:W-:Y:S01]  /*8ad0*/  HMMA.16816.F32 R4, R136.reuse, R168, R4 ;  /* 0x000000a88804723c */ /* 0x048fe20000001804 */
[----:B------:R-:W-:Y:S07]  /*8ae0*/  LDSM.16.M88.4 R164, [R180+0x4000] ;  /* 0x00400000b4a4783b */ /* 0x000fee0000000200 */
[C---:B------:R-:W-:Y:S01]  /*8af0*/  HMMA.16816.F32 R8, R136.reuse, R170, R8 ;  /* 0x000000aa8808723c */ /* 0x040fe20000001808 */
[----:B------:R-:W-:Y:S07]  /*8b00*/  LDSM.16.M88.4 R168, [R172+0x2000] ;  /* 0x00200000aca8783b */ /* 0x000fee0000000200 */
[C---:B-1----:R-:W-:Y:S08]  /*8b10*/  HMMA.16816.F32 R12, R136.reuse, R140, R12 ;  /* 0x0000008c880c723c */ /* 0x042ff0000000180c */
[C---:B------:R-:W-:Y:S01]  /*8b20*/  HMMA.16816.F32 R16, R136.reuse, R142, R16 ;  /* 0x0000008e8810723c */ /* 0x040fe20000001810 */
[----:B------:R-:W1:Y:S07]  /*8b30*/  LDSM.16.M88.4 R140, [R173+0x3000] ;  /* 0x00300000ad8c783b */ /* 0x000e6e0000000200 */
[C---:B----4-:R-:W-:Y:S08]  /*8b40*/  HMMA.16816.F32 R20, R136.reuse, R152, R20 ;  /* 0x000000988814723c */ /* 0x050ff00000001814 */
[C---:B------:R-:W-:Y:S01]  /*8b50*/  HMMA.16816.F32 R24, R136.reuse, R154, R24 ;  /* 0x0000009a8818723c */ /* 0x040fe20000001818 */
[----:B------:R-:W3:Y:S07]  /*8b60*/  LDSM.16.M88.4 R152, [R173+0x3800] ;  /* 0x00380000ad98783b */ /* 0x000eee0000000200 */
[C---:B-----5:R-:W-:Y:S08]  /*8b70*/  HMMA.16816.F32 R28, R136.reuse, R156, R28 ;  /* 0x0000009c881c723c */ /* 0x060ff0000000181c */
[----:B------:R-:W-:Y:S01]  /*8b80*/  HMMA.16816.F32 R32, R136, R158, R32 ;  /* 0x0000009e8820723c */ /* 0x000fe20000001820 */
[----:B------:R-:W4:Y:S07]  /*8b90*/  LDSM.16.M88.4 R136, [R172+0x2800] ;  /* 0x00280000ac88783b */ /* 0x000f2e0000000200 */
[C---:B--2---:R-:W-:Y:S01]  /*8ba0*/  HMMA.16816.F32 R4, R144.reuse, R148, R4 ;  /* 0x000000949004723c */ /* 0x044fe20000001804 */
[----:B------:R-:W-:Y:S07]  /*8bb0*/  LDSM.16.M88.4 R156, [R172+0x3800] ;  /* 0x00380000ac9c783b */ /* 0x000fee0000000200 */
        /* <DEDUP_REMOVED lines=18> */
[C---:B--2---:R-:W-:Y:S08]  /*8ce0*/  HMMA.16816.F32 R20, R164.reuse, R148, R20 ;  /* 0x00000094a414723c */ /* 0x044ff00000001814 */
[C---:B------:R-:W-:Y:S01]  /*8cf0*/  HMMA.16816.F32 R24, R164.reuse, R150, R24 ;  /* 0x00000096a418723c */ /* 0x040fe20000001818 */
[----:B------:R-:W2:Y:S07]  /*8d00*/  LDSM.16.M88.4 R148, [R0+0x3800] ;  /* 0x003800000094783b */ /* 0x000eae0000000200 */
[C---:B------:R-:W-:Y:S08]  /*8d10*/  HMMA.16816.F32 R28, R164.reuse, R156, R28 ;  /* 0x0000009ca41c723c */ /* 0x040ff0000000181c */
[----:B------:R-:W-:Y:S01]  /*8d20*/  HMMA.16816.F32 R32, R164, R158, R32 ;  /* 0x0000009ea420723c */ /* 0x000fe20000001820 */
[----:B------:R-:W5:Y:S07]  /*8d30*/  LDSM.16.M88.4 R156, [R185+0x2800] ;  /* 0x00280000b99c783b */ /* 0x000f6e0000000200 */
[C---:B-1----:R-:W-:Y:S01]  /*8d40*/  HMMA.16816.F32 R4, R140.reuse, R160, R4 ;  /* 0x000000a08c04723c */ /* 0x042fe20000001804 */
[----:B------:R-:W-:Y:S07]  /*8d50*/  LDSM.16.M88.4 R164, [R173+0x5000] ;  /* 0x00500000ada4783b */ /* 0x000fee0000000200 */
[C---:B------:R-:W-:Y:S01]  /*8d60*/  HMMA.16816.F32 R8, R140.reuse, R162, R8 ;  /* 0x000000a28c08723c */ /* 0x040fe20000001808 */
[----:B------:R-:W-:Y:S07]  /*8d70*/  LDSM.16.M88.4 R160, [R173+0x4800] ;  /* 0x00480000ada0783b */ /* 0x000fee0000000200 */
[C---:B---3--:R-:W-:Y:S08]  /*8d80*/  HMMA.16816.F32 R12, R140.reuse, R144, R12 ;  /* 0x000000908c0c723c */ /* 0x048ff0000000180c */
[C---:B------:R-:W-:Y:S01]  /*8d90*/  HMMA.16816.F32 R16, R140.reuse, R146, R16 ;  /* 0x000000928c10723c */ /* 0x040fe20000001810 */
[----:B------:R-:W1:Y:S07]  /*8da0*/  LDSM.16.M88.4 R144, [R185+0x3000] ;  /* 0x00300000b990783b */ /* 0x000e6e0000000200 */
[C---:B----4-:R-:W-:Y:S08]  /*8db0*/  HMMA.16816.F32 R20, R140.reuse, R136, R20 ;  /* 0x000000888c14723c */ /* 0x050ff00000001814 */
[C---:B------:R-:W-:Y:S01]  /*8dc0*/  HMMA.16816.F32 R24, R140.reuse, R138, R24 ;  /* 0x0000008a8c18723c */ /* 0x040fe20000001818 */
[----:B------:R-:W3:Y:S07]  /*8dd0*/  LDSM.16.M88.4 R136, [R185+0x3800] ;  /* 0x00380000b988783b */ /* 0x000eee0000000200 */
[C---:B--2---:R-:W-:Y:S08]  /*8de0*/  HMMA.16816.F32 R28, R140.reuse, R148, R28 ;  /* 0x000000948c1c723c */ /* 0x044ff0000000181c */
[----:B------:R-:W-:Y:S01]  /*8df0*/  HMMA.16816.F32 R32, R140, R150, R32 ;  /* 0x000000968c20723c */ /* 0x000fe20000001820 */
[----:B------:R-:W-:Y:S07]  /*8e00*/  LDSM.16.M88.4 R140, [R183+0x8000] ;  /* 0x00800000b78c783b */ /* 0x000fee0000000200 */
[C---:B------:R-:W-:Y:S01]  /*8e10*/  HMMA.16816.F32 R4, R152.reuse, R168, R4 ;  /* 0x000000a89804723c */ /* 0x040fe20000001804 */
[----:B------:R-:W2:Y:S07]  /*8e20*/  LDSM.16.M88.4 R148, [R173+0x4000] ;  /* 0x00400000ad94783b */ /* 0x000eae0000000200 */
        /* <DEDUP_REMOVED lines=8> */
[C---:B---3--:R-:W-:Y:S08]  /*8eb0*/  HMMA.16816.F32 R28, R152.reuse, R136, R28 ;  /* 0x00000088981c723c */ /* 0x048ff0000000181c */
[----:B------:R-:W-:Y:S01]  /*8ec0*/  HMMA.16816.F32 R32, R152, R138, R32 ;  /* 0x0000008a9820723c */ /* 0x000fe20000001820 */
[----:B------:R-:W3:Y:S07]  /*8ed0*/  LDSM.16.M88.4 R136, [R172+0x4800] ;  /* 0x00480000ac88783b */ /* 0x000eee0000000200 */
[C---:B--2---:R-:W-:Y:S01]  /*8ee0*/  HMMA.16816.F32 R4, R140.reuse, R148, R4 ;  /* 0x000000948c04723c */ /* 0x044fe20000001804 */
[----:B------:R-:W-:Y:S07]  /*8ef0*/  LDSM.16.M88.4 R152, [R172+0x5800] ;  /* 0x00580000ac98783b */ /* 0x000fee0000000200 */
[C---:B------:R-:W-:Y:S01]  /*8f00*/  HMMA.16816.F32 R8, R140.reuse, R150, R8 ;  /* 0x000000968c08723c */ /* 0x040fe20000001808 */
[----:B------:R-:W2:Y:S07]  /*8f10*/  LDSM.16.M88.4 R148, [R172+0x5000] ;  /* 0x00500000ac94783b */ /* 0x000eae0000000200 */
        /* <DEDUP_REMOVED lines=14> */
[C---:B---3--:R-:W-:Y:S08]  /*9000*/  HMMA.16816.F32 R12, R144.reuse, R136, R12 ;  /* 0x00000088900c723c */ /* 0x048ff0000000180c */
[C---:B------:R-:W-:Y:S01]  /*9010*/  HMMA.16816.F32 R16, R144.reuse, R138, R16 ;  /* 0x0000008a9010723c */ /* 0x040fe20000001810 */
[----:B------:R-:W3:Y:S07]  /*9020*/  LDSM.16.M88.4 R136, [R0+0x5800] ;  /* 0x005800000088783b */ /* 0x000eee0000000200 */
[C---:B--2---:R-:W-:Y:S08]  /*9030*/  HMMA.16816.F32 R20, R144.reuse, R148, R20 ;  /* 0x000000949014723c */ /* 0x044ff00000001814 */
[C---:B------:R-:W-:Y:S08]  /*9040*/  HMMA.16816.F32 R24, R144.reuse, R150, R24 ;  /* 0x000000969018723c */ /* 0x040ff00000001818 */
[C---:B------:R-:W-:Y:S08]  /*9050*/  HMMA.16816.F32 R28, R144.reuse, R152, R28 ;  /* 0x00000098901c723c */ /* 0x040ff0000000181c */
[----:B------:R-:W-:Y:S01]  /*9060*/  HMMA.16816.F32 R32, R144, R154, R32 ;  /* 0x0000009a9020723c */ /* 0x000fe20000001820 */
[----:B------:R-:W2:Y:S07]  /*9070*/  LDSM.16.M88.4 R144, [R185+0x4800] ;  /* 0x00480000b990783b */ /* 0x000eae0000000200 */
[C---:B-----5:R-:W-:Y:S08]  /*9080*/  HMMA.16816.F32 R4, R160.reuse, R164, R4 ;  /* 0x000000a4a004723c */ /* 0x060ff00000001804 */
[C---:B------:R-:W-:Y:S08]  /*9090*/  HMMA.16816.F32 R8, R160.reuse, R166, R8 ;  /* 0x000000a6a008723c */ /* 0x040ff00000001808 */
[C---:B----4-:R-:W-:Y:S08]  /*90a0*/  HMMA.16816.F32 R12, R160.reuse, R140, R12 ;  /* 0x0000008ca00c723c */ /* 0x050ff0000000180c */
[C---:B------:R-:W-:Y:S01]  /*90b0*/  HMMA.16816.F32 R16, R160.reuse, R142, R16 ;  /* 0x0000008ea010723c */ /* 0x040fe20000001810 */
[----:B------:R-:W4:Y:S07]  /*90c0*/  LDSM.16.M88.4 R140, [R185+0x5000] ;  /* 0x00500000b98c783b */ /* 0x000f2e0000000200 */
[C---:B-1----:R-:W-:Y:S07]  /*90d0*/  HMMA.16816.F32 R20, R160.reuse, R156, R20 ;  /* 0x0000009ca014723c */ /* 0x042fee0000001814 */
[-C--:B------:R-:W-:Y:S01]  /*90e0*/  IADD3 R156, R176, R184.reuse, RZ ;  /* 0x000000b8b09c7210 */ /* 0x080fe20007ffe0ff */
[C---:B------:R-:W-:Y:S07]  /*90f0*/  HMMA.16816.F32 R24, R160.reuse, R158, R24 ;  /* 0x0000009ea018723c */ /* 0x040fee0000001818 */
[----:B------:R-:W-:Y:S01]  /*9100*/  IADD3 R158, R177, R184, RZ ;  /* 0x000000b8b19e7210 */ /* 0x000fe20007ffe0ff */
[C---:B---3--:R-:W-:Y:S04]  /*9110*/  HMMA.16816.F32 R28, R160.reuse, R136, R28 ;  /* 0x00000088a01c723c */ /* 0x048fe8000000181c */
[C---:B------:R-:W-:Y:S02]  /*9120*/  IADD3 R157, R181.reuse, R158, RZ ;  /* 0x0000009eb59d7210 */ /* 0x040fe40007ffe0ff */
[----:B------:R-:W-:Y:S02]  /*9130*/  IADD3 R159, R181, R156, RZ ;  /* 0x0000009cb59f7210 */ /* 0x000fe40007ffe0ff */
[----:B------:R-:W-:Y:S01]  /*9140*/  HMMA.16816.F32 R32, R160, R138, R32 ;  /* 0x0000008aa020723c */ /* 0x000fe20000001820 */
[----:B------:R-:W1:Y:S01]  /*9150*/  LDSM.16.M88.4 R136, [R185+0x5800] ;  /* 0x00580000b988783b */ /* 0x000e620000000200 */
[----:B------:R-:W-:Y:S06]  /*9160*/  DEPBAR.LE SB0, 0x2 ;  /* 0x000080800000791a */ /* 0x000fec0000000000 */
[C---:B------:R-:W-:Y:S01]  /*9170*/  HMMA.16816.F32 R4, R168.reuse, R172, R4 ;  /* 0x000000aca804723c */ /* 0x040fe20000001804 */
[----:B------:R-:W-:Y:S07]  /*9180*/  BAR.SYNC.DEFER_BLOCKING 0x0 ;  /* 0x0000000000007b1d */ /* 0x000fee0000010000 */
[C---:B------:R-:W-:Y:S08]  /*9190*/  HMMA.16816.F32 R8, R168.reuse, R174, R8 ;  /* 0x000000aea808723c */ /* 0x040ff00000001808 */
[C---:B--2---:R-:W-:Y:S08]  /*91a0*/  HMMA.16816.F32 R12, R168.reuse, R144, R12 ;  /* 0x00000090a80c723c */ /* 0x044ff0000000180c */
        /* <DEDUP_REMOVED lines=8> */
[C---:B------:R-:W-:Y:S01]  /*9230*/  HMMA.16816.F32 R24, R168.reuse, R142, R24 ;  /* 0x0000008ea818723c */ /* 0x040fe20000001818 */
[----:B------:R-:W-:Y:S03]  /*9240*/  LDSM.16.MT88.4 R140, [R157] ;  /* 0x000000009d8c783b */ /* 0x000fe60000004200 */
[----:B------:R-:W-:Y:S02]  /*9250*/  FMNMX.FTZ R0, R8, R0, !PT ;  /* 0x0000000008007209 */ /* 0x000fe40007810000 */
[----:B------:R-:W-:Y:S02]  /*9260*/  FMNMX.FTZ R2, R10, R2, !PT ;  /* 0x000000020a027209 */ /* 0x000fe40007810000 */
[C---:B-1----:R-:W-:Y:S01]  /*9270*/  HMMA.16816.F32 R28, R168.reuse, R136, R28 ;  /* 0x00000088a81c723c */ /* 0x042fe2000000181c */
[----:B------:R-:W-:Y:S03]  /*9280*/  LDSM.16.MT88.4 R152, [R156+0x2800] ;  /* 0x002800009c98783b */ /* 0x000fe60000004200 */
        /* <DEDUP_REMOVED lines=37> */
[--C-:B------:R-:W-:Y:S01]  /*94e0*/  FFMA.FTZ R160, R4, c[0x0][0x2d0], -R169.reuse ;  /* 0x0000b40004a07a23 */ /* 0x100fe200000108a9 */
[----:B------:R-:W1:Y:S01]  /*94f0*/  LDSM.16.MT88.4 R136, [R158] ;  /* 0x000000009e88783b */ /* 0x000e620000004200 */
[----:B------:R-:W-:Y:S02]  /*9500*/  FFMA.FTZ R161, R5, c[0x0][0x2d0], -R169 ;  /* 0x0000b40005a17a23 */ /* 0x000fe400000108a9 */
[C---:B------:R-:W-:Y:S02]  /*9510*/  FMUL.FTZ R168, R0.reuse, c[0x0][0x2d0] ;  /* 0x0000b40000a87a20 */ /* 0x040fe40000410000 */
[----:B------:R-:W-:Y:S01]  /*9520*/  FADD.FTZ R3, -R0, R3 ;  /* 0x0000000300037221 */ /* 0x000fe20000010100 */
        /* <DEDUP_REMOVED lines=8> */
[----:B------:R-:W-:Y:S02]  /*95b0*/  FMUL.FTZ R132, R132, c[0x0][0x2d0] ;  /* 0x0000b40084847a20 */ /* 0x000fe40000410000 */
[----:B------:R-:W-:Y:S02]  /*95c0*/  FMUL.FTZ R3, R3, c[0x0][0x2d0] ;  /* 0x0000b40003037a20 */ /* 0x000fe40000410000 */
[--C-:B------:R-:W-:Y:S02]  /*95d0*/  FFMA.FTZ R170, R12, c[0x0][0x2d0], -R169.reuse ;  /* 0x0000b4000caa7a23 */ /* 0x100fe400000108a9 */
[--C-:B------:R-:W-:Y:S01]  /*95e0*/  FFMA.FTZ R171, R13, c[0x0][0x2d0], -R169.reuse ;  /* 0x0000b4000dab7a23 */ /* 0x100fe200000108a9 */
[----:B------:R-:W2:Y:S01]  /*95f0*/  MUFU.EX2 R132, R132 ;  /* 0x0000008400847308 */ /* 0x000ea20000000800 */
[--C-:B------:R-:W-:Y:S02]  /*9600*/  FFMA.FTZ R174, R14, c[0x0][0x2d0], -R168.reuse ;  /* 0x0000b4000eae7a23 */ /* 0x100fe400000108a8 */
[--C-:B------:R-:W-:Y:S02]  /*9610*/  FFMA.FTZ R175, R15, c[0x0][0x2d0], -R168.reuse ;  /* 0x0000b4000faf7a23 */ /* 0x100fe400000108a8 */
[----:B------:R-:W-:Y:S01]  /*9620*/  LDSM.16.MT88.4 R12, [R159+0x4000] ;  /* 0x004000009f0c783b */ /* 0x000fe20000004200 */
[--C-:B------:R-:W-:Y:S02]  /*9630*/  FFMA.FTZ R172, R16, c[0x0][0x2d0], -R169.reuse ;  /* 0x0000b40010ac7a23 */ /* 0x100fe400000108a9 */
[--C-:B------:R-:W-:Y:S02]  /*9640*/  FFMA.FTZ R173, R17, c[0x0][0x2d0], -R169.reuse ;  /* 0x0000b40011ad7a23 */ /* 0x100fe400000108a9 */
[----:B------:R-:W3:Y:S01]  /*9650*/  MUFU.EX2 R3, R3 ;  /* 0x0000000300037308 */ /* 0x000ee20000000800 */
[--C-:B------:R-:W-:Y:S02]  /*9660*/  FFMA.FTZ R184, R18, c[0x0][0x2d0], -R168.reuse ;  /* 0x0000b40012b87a23 */ /* 0x100fe400000108a8 */
[--C-:B------:R-:W-:Y:S02]  /*9670*/  FFMA.FTZ R185, R19, c[0x0][0x2d0], -R168.reuse ;  /* 0x0000b40013b97a23 */ /* 0x100fe400000108a8 */
[----:B------:R-:W-:Y:S01]  /*9680*/  LDSM.16.MT88.4 R16, [R157+0x800] ;  /* 0x000800009d10783b */ /* 0x000fe20000004200 */
[--C-:B------:R-:W-:Y:S02]  /*9690*/  FFMA.FTZ R234, R31, c[0x0][0x2d0], -R168.reuse ;  /* 0x0000b4001fea7a23 */ /* 0x100fe400000108a8 */
[----:B------:R-:W-:Y:S02]  /*96a0*/  FFMA.FTZ R236, R34, c[0x0][0x2d0], -R168 ;  /* 0x0000b40022ec7a23 */ /* 0x000fe400000108a8 */
[----:B------:R-:W-:Y:S01]  /*96b0*/  MUFU.EX2 R162, R162 ;  /* 0x000000a200a27308 */ /* 0x000fe20000000800 */
[C---:B--2---:R-:W-:Y:S01]  /*96c0*/  FMUL.FTZ R4, R132.reuse, R128 ;  /* 0x0000008084047220 */ /* 0x044fe20000410000 */
[----:B------:R-:W-:Y:S01]  /*96d0*/  F2FP.PACK_AB R128, R161, R160 ;  /* 0x000000a0a180723e */ /* 0x000fe200000000ff */
[C---:B------:R-:W-:Y:S02]  /*96e0*/  FMUL.FTZ R5, R132.reuse, R129 ;  /* 0x0000008184057220 */ /* 0x040fe40000410000 */
[C---:B------:R-:W-:Y:S05]  /*96f0*/  FMUL.FTZ R8, R132.reuse, R124 ;  /* 0x0000007c84087220 */ /* 0x040fea0000410000 */
[----:B------:R-:W2:Y:S01]  /*9700*/  MUFU.EX2 R163, R163 ;  /* 0x000000a300a37308 */ /* 0x000ea20000000800 */
[C---:B------:R-:W-:Y:S02]  /*9710*/  FMUL.FTZ R9, R132.reuse, R125 ;  /* 0x0000007d84097220 */ /* 0x040fe40000410000 */
[C---:B------:R-:W-:Y:S02]  /*9720*/  FMUL.FTZ R100, R132.reuse, R100 ;  /* 0x0000006484647220 */ /* 0x040fe40000410000 */
[C---:B---3--:R-:W-:Y:S02]  /*9730*/  FMUL.FTZ R6, R3.reuse, R130 ;  /* 0x0000008203067220 */ /* 0x048fe40000410000 */
[C---:B------:R-:W-:Y:S02]  /*9740*/  FMUL.FTZ R7, R3.reuse, R131 ;  /* 0x0000008303077220 */ /* 0x040fe40000410000 */
[C---:B------:R-:W-:Y:S01]  /*9750*/  FMUL.FTZ R10, R3.reuse, R126 ;  /* 0x0000007e030a7220 */ /* 0x040fe20000410000 */
[----:B------:R-:W-:Y:S01]  /*9760*/  MUFU.EX2 R164, R164 ;  /* 0x000000a400a47308 */ /* 0x000fe20000000800 */
[C---:B------:R-:W-:Y:S02]  /*9770*/  FMUL.FTZ R11, R3.reuse, R127 ;  /* 0x0000007f030b7220 */ /* 0x040fe40000410000 */
[----:B------:R-:W3:Y:S01]  /*9780*/  LDSM.16.MT88.4 R124, [R159] ;  /* 0x000000009f7c783b */ /* 0x000ee20000004200 */
[C---:B------:R-:W-:Y:S02]  /*9790*/  FMUL.FTZ R101, R132.reuse, R101 ;  /* 0x0000006584657220 */ /* 0x040fe40000410000 */
[C---:B------:R-:W-:Y:S02]  /*97a0*/  FMUL.FTZ R102, R3.reuse, R102 ;  /* 0x0000006603667220 */ /* 0x040fe40000410000 */
[----:B------:R-:W-:Y:S02]  /*97b0*/  FMUL.FTZ R103, R3, R103 ;  /* 0x0000006703677220 */ /* 0x000fe40000410000 */
[----:B------:R-:W4:Y:S01]  /*97c0*/  MUFU.EX2 R165, R165 ;  /* 0x000000a500a57308 */ /* 0x000f220000000800 */
        /* <DEDUP_REMOVED lines=15> */
[----:B----4-:R-:W-:Y:S01]  /*98c0*/  F2FP.PACK_AB R129, R165, R164 ;  /* 0x000000a4a581723e */ /* 0x010fe200000000ff */
        /* <DEDUP_REMOVED lines=22> */
[----:B------:R-:W-:Y:S02]  /*9a30*/  MUFU.EX2 R173, R173 ;  /* 0x000000ad00ad7308 */ /* 0x000fe40000000800 */
[C---:B------:R-:W-:Y:S02]  /*9a40*/  FMUL.FTZ R43, R3.reuse, R43 ;  /* 0x0000002b032b7220 */ /* 0x040fe40000410000 */
[C---:B------:R-:W-:Y:S02]  /*9a50*/  FMUL.FTZ R44, R132.reuse, R44 ;  /* 0x0000002c842c7220 */ /* 0x040fe40000410000 */
[C---:B------:R-:W-:Y:S04]  /*9a60*/  HMMA.16816.F32 R100, R128.reuse, R140, R100 ;  /* 0x0000008c8064723c */ /* 0x040fe80000001864 */
[C---:B------:R-:W-:Y:S01]  /*9a70*/  FMUL.FTZ R45, R132.reuse, R45 ;  /* 0x0000002d842d7220 */ /* 0x040fe20000410000 */
[----:B------:R-:W-:Y:S01]  /*9a80*/  MUFU.EX2 R174, R174 ;  /* 0x000000ae00ae7308 */ /* 0x000fe20000000800 */
[C---:B------:R-:W-:Y:S02]  /*9a90*/  FMUL.FTZ R46, R3.reuse, R46 ;  /* 0x0000002e032e7220 */ /* 0x040fe40000410000 */
[C---:B------:R-:W-:Y:S01]  /*9aa0*/  HMMA.16816.F32 R104, R128.reuse, R142, R104 ;  /* 0x0000008e8068723c */ /* 0x040fe20000001868 */
[----:B------:R-:W2:Y:S03]  /*9ab0*/  LDSM.16.MT88.4 R140, [R157+0x2000] ;  /* 0x002000009d8c783b */ /* 0x000ea60000004200 */
[C---:B------:R-:W-:Y:S02]  /*9ac0*/  FMUL.FTZ R47, R3.reuse, R47 ;  /* 0x0000002f032f7220 */ /* 0x040fe40000410000 */
[C---:B------:R-:W-:Y:S01]  /*9ad0*/  FMUL.FTZ R48, R132.reuse, R48 ;  /* 0x0000003084307220 */ /* 0x040fe20000410000 */
[----:B------:R-:W5:Y:S01]  /*9ae0*/  MUFU.EX2 R175, R175 ;  /* 0x000000af00af7308 */ /* 0x000f620000000800 */
[C---:B------:R-:W-:Y:S04]  /*9af0*/  HMMA.16816.F32 R108, R128.reuse, R144, R108 ;  /* 0x00000090806c723c */ /* 0x040fe8000000186c */
[C---:B------:R-:W-:Y:S02]  /*9b00*/  FMUL.FTZ R49, R132.reuse, R49 ;  /* 0x0000003184317220 */ /* 0x040fe40000410000 */
[C---:B------:R-:W-:Y:S02]  /*9b10*/  FMUL.FTZ R50, R3.reuse, R50 ;  /* 0x0000003203327220 */ /* 0x040fe40000410000 */
[C---:B------:R-:W-:Y:S01]  /*9b20*/  HMMA.16816.F32 R112, R128.reuse, R146, R112 ;  /* 0x000000928070723c */ /* 0x040fe20000001870 */
[----:B------:R-:W-:Y:S01]  /*9b30*/  LDSM.16.MT88.4 R144, [R158+0x2800] ;  /* 0x002800009e90783b */ /* 0x000fe20000004200 */
[----:B------:R-:W-:Y:S02]  /*9b40*/  MUFU.EX2 R184, R184 ;  /* 0x000000b800b87308 */ /* 0x000fe40000000800 */
[C---:B------:R-:W-:Y:S02]  /*9b50*/  FMUL.FTZ R51, R3.reuse, R51 ;  /* 0x0000003303337220 */ /* 0x040fe40000410000 */
[C---:B------:R-:W-:Y:S02]  /*9b60*/  FMUL.FTZ R52, R132.reuse, R52 ;  /* 0x0000003484347220 */ /* 0x040fe40000410000 */
[C---:B---3--:R-:W-:Y:S04]  /*9b70*/  HMMA.16816.F32 R116, R128.reuse, R124, R116 ;  /* 0x0000007c8074723c */ /* 0x048fe80000001874 */
[C---:B------:R-:W-:Y:S01]  /*9b80*/  FMUL.FTZ R53, R132.reuse, R53 ;  /* 0x0000003584357220 */ /* 0x040fe20000410000 */
[----:B------:R-:W3:Y:S01]  /*9b90*/  MUFU.EX2 R185, R185 ;  /* 0x000000b900b97308 */ /* 0x000ee20000000800 */
[C---:B------:R-:W-:Y:S02]  /*9ba0*/  FMUL.FTZ R54, R3.reuse, R54 ;  /* 0x0000003603367220 */ /* 0x040fe40000410000 */
        /* <DEDUP_REMOVED lines=36> */
[C---:B--2---:R-:W-:Y:S04]  /*9df0*/  HMMA.16816.F32 R68, R128.reuse, R140, R68 ;  /* 0x0000008c8044723c */ /* 0x044fe80000001844 */
[C---:B------:R-:W-:Y:S02]  /*9e00*/  FMUL.FTZ R75, R3.reuse, R75 ;  /* 0x0000004b034b7220 */ /* 0x040fe40000410000 */
[C---:B------:R-:W-:Y:S02]  /*9e10*/  FMUL.FTZ R76, R132.reuse, R76 ;  /* 0x0000004c844c7220 */ /* 0x040fe40000410000 */
[C---:B------:R-:W-:Y:S03]  /*9e20*/  FMUL.FTZ R77, R132.reuse, R77 ;  /* 0x0000004d844d7220 */ /* 0x040fe60000410000 */
[C---:B------:R-:W-:Y:S01]  /*9e30*/  HMMA.16816.F32 R72, R128.reuse, R142, R72 ;  /* 0x0000008e8048723c */ /* 0x040fe20000001848 */
[----:B------:R-:W-:Y:S02]  /*9e40*/  LDSM.16.MT88.4 R140, [R159+0x800] ;  /* 0x000800009f8c783b */ /* 0x000fe40000004200 */
[C---:B------:R-:W-:Y:S02]  /*9e50*/  FMUL.FTZ R78, R3.reuse, R78 ;  /* 0x0000004e034e7220 */ /* 0x040fe40000410000 */
[C---:B------:R-:W-:Y:S02]  /*9e60*/  FMUL.FTZ R79, R3.reuse, R79 ;  /* 0x0000004f034f7220 */ /* 0x040fe40000410000 */
[C---:B------:R-:W-:Y:S02]  /*9e70*/  FMUL.FTZ R80, R132.reuse, R80 ;  /* 0x0000005084507220 */ /* 0x040fe40000410000 */
[C---:B------:R-:W-:Y:S03]  /*9e80*/  FMUL.FTZ R81, R132.reuse, R81 ;  /* 0x0000005184517220 */ /* 0x040fe60000410000 */
[C---:B---3--:R-:W-:Y:S03]  /*9e90*/  HMMA.16816.F32 R76, R128.reuse, R124, R76 ;  /* 0x0000007c804c723c */ /* 0x048fe6000000184c */
        /* <DEDUP_REMOVED lines=14> */
[C---:B------:R-:W-:Y:S03]  /*9f80*/  FMUL.FTZ R93, R132.reuse, R93 ;  /* 0x0000005d845d7220 */ /* 0x040fe60000410000 */
[C---:B------:R-:W-:Y:S01]  /*9f90*/  HMMA.16816.F32 R88, R128.reuse, R138, R88 ;  /* 0x0000008a8058723c */ /* 0x040fe20000001858 */
[----:B------:R-:W1:Y:S02]  /*9fa0*/  LDSM.16.MT88.4 R136, [R156+0x800] ;  /* 0x000800009c88783b */ /* 0x000e640000004200 */
[C---:B------:R-:W-:Y:S02]  /*9fb0*/  FMUL.FTZ R94, R3.reuse, R94 ;  /* 0x0000005e035e7220 */ /* 0x040fe40000410000 */
[C---:B------:R-:W-:Y:S02]  /*9fc0*/  FMUL.FTZ R95, R3.reuse, R95 ;  /* 0x0000005f035f7220 */ /* 0x040fe40000410000 */
[C---:B------:R-:W-:Y:S02]  /*9fd0*/  FMUL.FTZ R96, R132.reuse, R96 ;  /* 0x0000006084607220 */ /* 0x040fe40000410000 */
[C---:B------:R-:W-:Y:S03]  /*9fe0*/  FMUL.FTZ R97, R132.reuse, R97 ;  /* 0x0000006184617220 */ /* 0x040fe60000410000 */
[C---:B------:R-:W-:Y:S03]  /*9ff0*/  HMMA.16816.F32 R92, R128.reuse, R12, R92 ;  /* 0x0000000c805c723c */ /* 0x040fe6000000185c */
[C---:B------:R-:W-:Y:S02]  /*a000*/  FMUL.FTZ R98, R3.reuse, R98 ;  /* 0x0000006203627220 */ /* 0x040fe40000410000 */
[----:B------:R-:W-:Y:S02]  /*a010*/  FMUL.FTZ R99, R3, R99 ;  /* 0x0000006303637220 */ /* 0x000fe40000410000 */
[----:B----4-:R-:W-:Y:S01]  /*a020*/  F2FP.PACK_AB R12, R171, R170 ;  /* 0x000000aaab0c723e */ /* 0x010fe200000000ff */
[----:B------:R-:W-:Y:S01]  /*a030*/  FFMA.FTZ R164, R3, R229, R164 ;  /* 0x000000e503a47223 */ /* 0x000fe200000100a4 */
[----:B-----5:R-:W-:Y:S03]  /*a040*/  F2FP.PACK_AB R13, R175, R174 ;  /* 0x000000aeaf0d723e */ /* 0x020fe600000000ff */
[----:B------:R-:W-:Y:S01]  /*a050*/  HMMA.16816.F32 R96, R128, R14, R96 ;  /* 0x0000000e8060723c */ /* 0x000fe20000001860 */
[----:B------:R-:W3:Y:S02]  /*a060*/  LDSM.16.MT88.4 R128, [R159+0x2800] ;  /* 0x002800009f80783b */ /* 0x000ee40000004200 */
[----:B------:R-:W-:Y:S01]  /*a070*/  FFMA.FTZ R160, R132, R232, R160 ;  /* 0x000000e884a07223 */ /* 0x000fe200000100a0 */
[----:B------:R-:W-:Y:S01]  /*a080*/  MOV R132, R2 ;  /* 0x0000000200847202 */ /* 0x000fe20000000f00 */
[----:B------:R-:W-:Y:S02]  /*a090*/  FADD.FTZ R164, R165, R164 ;  /* 0x000000a4a5a47221 */ /* 0x000fe40000010000 */
[----:B------:R-:W-:Y:S01]  /*a0a0*/  F2FP.PACK_AB R14, R173, R172 ;  /* 0x000000acad0e723e */ /* 0x000fe200000000ff */
[----:B------:R-:W-:Y:S01]  /*a0b0*/  FADD.FTZ R160, R161, R160 ;  /* 0x000000a0a1a07221 */ /* 0x000fe20000010000 */
[----:B------:R-:W-:Y:S03]  /*a0c0*/  F2FP.PACK_AB R15, R185, R184 ;  /* 0x000000b8b90f723e */ /* 0x000fe600000000ff */
        /* <DEDUP_REMOVED lines=20> */
[----:B------:R-:W1:Y:S07]  /*a210*/  LDSM.16.MT88.4 R136, [R156+0x4800] ;  /* 0x004800009c88783b */ /* 0x000e6e0000004200 */
[C---:B------:R-:W-:Y:S08]  /*a220*/  HMMA.16816.F32 R116, R12.reuse, R140, R116 ;  /* 0x0000008c0c74723c */ /* 0x040ff00000001874 */
[C---:B------:R-:W-:Y:S01]  /*a230*/  HMMA.16816.F32 R120, R12.reuse, R142, R120 ;  /* 0x0000008e0c78723c */ /* 0x040fe20000001878 */
[----:B------:R-:W-:Y:S07]  /*a240*/  LDSM.16.MT88.4 R140, [R156+0x3800] ;  /* 0x003800009c8c783b */ /* 0x000fee0000004200 */
[C---:B------:R-:W-:Y:S07]  /*a250*/  HMMA.16816.F32 R36, R12.reuse, R144, R36 ;  /* 0x000000900c24723c */ /* 0x040fee0000001824 */
[--C-:B------:R-:W-:Y:S01]  /*a260*/  FFMA.FTZ R144, R20, c[0x0][0x2d0], -R169.reuse ;  /* 0x0000b40014907a23 */ /* 0x100fe200000108a9 */
[C---:B------:R-:W-:Y:S04]  /*a270*/  HMMA.16816.F32 R40, R12.reuse, R146, R40 ;  /* 0x000000920c28723c */ /* 0x040fe80000001828 */
[--C-:B------:R-:W-:Y:S01]  /*a280*/  FFMA.FTZ R145, R21, c[0x0][0x2d0], -R169.reuse ;  /* 0x0000b40015917a23 */ /* 0x100fe200000108a9 */
[----:B------:R-:W4:Y:S02]  /*a290*/  MUFU.EX2 R144, R144 ;  /* 0x0000009000907308 */ /* 0x000f240000000800 */
[--C-:B------:R-:W-:Y:S01]  /*a2a0*/  FFMA.FTZ R146, R24, c[0x0][0x2d0], -R169.reuse ;  /* 0x0000b40018927a23 */ /* 0x100fe200000108a9 */
[C---:B------:R-:W-:Y:S04]  /*a2b0*/  HMMA.16816.F32 R44, R12.reuse, R148, R44 ;  /* 0x000000940c2c723c */ /* 0x040fe8000000182c */
[--C-:B------:R-:W-:Y:S03]  /*a2c0*/  FFMA.FTZ R147, R25, c[0x0][0x2d0], -R169.reuse ;  /* 0x0000b40019937a23 */ /* 0x100fe600000108a9 */
[--C-:B------:R-:W-:Y:S01]  /*a2d0*/  FFMA.FTZ R148, R22, c[0x0][0x2d0], -R168.reuse ;  /* 0x0000b40016947a23 */ /* 0x100fe200000108a8 */
[C---:B------:R-:W-:Y:S01]  /*a2e0*/  HMMA.16816.F32 R48, R12.reuse, R150, R48 ;  /* 0x000000960c30723c */ /* 0x040fe20000001830 */
[----:B------:R-:W5:Y:S03]  /*a2f0*/  MUFU.EX2 R145, R145 ;  /* 0x0000009100917308 */ /* 0x000f660000000800 */
[--C-:B------:R-:W-:Y:S02]  /*a300*/  FFMA.FTZ R149, R23, c[0x0][0x2d0], -R168.reuse ;  /* 0x0000b40017957a23 */ /* 0x100fe400000108a8 */
[----:B------:R-:W-:Y:S01]  /*a310*/  LDSM.16.MT88.4 R20, [R157+0x1000] ;  /* 0x001000009d14783b */ /* 0x000fe20000004200 */
[--C-:B------:R-:W-:Y:S01]  /*a320*/  FFMA.FTZ R150, R26, c[0x0][0x2d0], -R168.reuse ;  /* 0x0000b4001a967a23 */ /* 0x100fe200000108a8 */
[C---:B------:R-:W-:Y:S03]  /*a330*/  HMMA.16816.F32 R52, R12.reuse, R152, R52 ;  /* 0x000000980c34723c */ /* 0x040fe60000001834 */
[----:B------:R-:W1:Y:S01]  /*a340*/  MUFU.EX2 R146, R146 ;  /* 0x0000009200927308 */ /* 0x000e620000000800 */
[----:B------:R-:W-:Y:S02]  /*a350*/  FFMA.FTZ R151, R27, c[0x0][0x2d0], -R168 ;  /* 0x0000b4001b977a23 */ /* 0x000fe400000108a8 */
[----:B------:R-:W-:Y:S01]  /*a360*/  LDSM.16.MT88.4 R24, [R156+0x1000] ;  /* 0x001000009c18783b */ /* 0x000fe20000004200 */
[--C-:B------:R-:W-:Y:S01]  /*a370*/  FFMA.FTZ R152, R28, c[0x0][0x2d0], -R169.reuse ;  /* 0x0000b4001c987a23 */ /* 0x100fe200000108a9 */
[C---:B------:R-:W-:Y:S04]  /*a380*/  HMMA.16816.F32 R56, R12.reuse, R154, R56 ;  /* 0x0000009a0c38723c */ /* 0x040fe80000001838 */
[--C-:B------:R-:W-:Y:S01]  /*a390*/  FFMA.FTZ R153, R29, c[0x0][0x2d0], -R169.reuse ;  /* 0x0000b4001d997a23 */ /* 0x100fe200000108a9 */
[----:B------:R-:W-:Y:S01]  /*a3a0*/  MUFU.EX2 R147, R147 ;  /* 0x0000009300937308 */ /* 0x000fe20000000800 */
[----:B----4-:R-:W-:Y:S02]  /*a3b0*/  FADD.FTZ R170, R144, R170 ;  /* 0x000000aa90aa7221 */ /* 0x010fe40000010000 */
[C---:B---3--:R-:W-:Y:S04]  /*a3c0*/  HMMA.16816.F32 R60, R12.reuse, R128, R60 ;  /* 0x000000800c3c723c */ /* 0x048fe8000000183c */
[--C-:B------:R-:W-:Y:S02]  /*a3d0*/  FFMA.FTZ R154, R32, c[0x0][0x2d0], -R169.reuse ;  /* 0x0000b400209a7a23 */ /* 0x100fe400000108a9 */
[----:B------:R-:W-:Y:S01]  /*a3e0*/  FFMA.FTZ R169, R33, c[0x0][0x2d0], -R169 ;  /* 0x0000b40021a97a23 */ /* 0x000fe200000108a9 */
[----:B------:R-:W3:Y:S01]  /*a3f0*/  MUFU.EX2 R148, R148 ;  /* 0x0000009400947308 */ /* 0x000ee20000000800 */
[C---:B------:R-:W-:Y:S01]  /*a400*/  HMMA.16816.F32 R64, R12.reuse, R130, R64 ;  /* 0x000000820c40723c */ /* 0x040fe20000001840 */
[----:B------:R-:W4:Y:S03]  /*a410*/  LDSM.16.MT88.4 R128, [R159+0x4800] ;  /* 0x004800009f80783b */ /* 0x000f260000004200 */
[--C-:B------:R-:W-:Y:S02]  /*a420*/  FFMA.FTZ R155, R30, c[0x0][0x2d0], -R168.reuse ;  /* 0x0000b4001e9b7a23 */ /* 0x100fe400000108a8 */
[----:B------:R-:W-:Y:S02]  /*a430*/  FFMA.FTZ R168, R35, c[0x0][0x2d0], -R168 ;  /* 0x0000b40023a87a23 */ /* 0x000fe400000108a8 */
[C---:B--2---:R-:W-:Y:S01]  /*a440*/  HMMA.16816.F32 R68, R12.reuse, R16, R68 ;  /* 0x000000100c44723c */ /* 0x044fe20000001844 */
[----:B------:R-:W-:Y:S01]  /*a450*/  LDSM.16.MT88.4 R28, [R156+0x1800] ;  /* 0x001800009c1c783b */ /* 0x000fe20000004200 */
[----:B------:R-:W2:Y:S02]  /*a460*/  MUFU.EX2 R149, R149 ;  /* 0x0000009500957308 */ /* 0x000ea40000000800 */
[----:B-----5:R-:W-:Y:S04]  /*a470*/  FADD.FTZ R170, R145, R170 ;  /* 0x000000aa91aa7221 */ /* 0x020fe80000010000 */
[C---:B------:R-:W-:Y:S01]  /*a480*/  HMMA.16816.F32 R72, R12.reuse, R18, R72 ;  /* 0x000000120c48723c */ /* 0x040fe20000001848 */
[----:B------:R-:W5:Y:S03]  /*a490*/  LDSM.16.MT88.4 R16, [R158+0x1000] ;  /* 0x001000009e10783b */ /* 0x000f660000004200 */
[----:B------:R-:W4:Y:S01]  /*a4a0*/  MUFU.EX2 R150, R150 ;  /* 0x0000009600967308 */ /* 0x000f220000000800 */
[----:B-1----:R-:W-:Y:S02]  /*a4b0*/  FADD.FTZ R170, R146, R170 ;  /* 0x000000aa92aa7221 */ /* 0x002fe40000010000 */
[----:B---3--:R-:W-:Y:S01]  /*a4c0*/  FADD.FTZ R174, R148, R174 ;  /* 0x000000ae94ae7221 */ /* 0x008fe20000010000 */
[C---:B------:R-:W-:Y:S01]  /*a4d0*/  HMMA.16816.F32 R76, R12.reuse, R124, R76 ;  /* 0x0000007c0c4c723c */ /* 0x040fe2000000184c */
[----:B------:R-:W-:Y:S03]  /*a4e0*/  LDSM.16.MT88.4 R32, [R158+0x3800] ;  /* 0x003800009e20783b */ /* 0x000fe60000004200 */
[----:B------:R-:W-:Y:S02]  /*a4f0*/  FADD.FTZ R170, R147, R170 ;  /* 0x000000aa93aa7221 */ /* 0x000fe40000010000 */
[----:B------:R-:W1:Y:S02]  /*a500*/  MUFU.EX2 R151, R151 ;  /* 0x0000009700977308 */ /* 0x000e640000000800 */
[C---:B------:R-:W-:Y:S01]  /*a510*/  HMMA.16816.F32 R80, R12.reuse, R126, R80 ;  /* 0x0000007e0c50723c */ /* 0x040fe20000001850 */
[----:B------:R-:W3:Y:S03]  /*a520*/  LDSM.16.MT88.4 R124, [R159+0x1000] ;  /* 0x001000009f7c783b */ /* 0x000ee60000004200 */
[----:B--2---:R-:W-:Y:S04]  /*a530*/  FADD.FTZ R174, R149, R174 ;  /* 0x000000ae95ae7221 */ /* 0x004fe80000010000 */
[C---:B------:R-:W-:Y:S01]  /*a540*/  HMMA.16816.F32 R84, R12.reuse, R136, R84 ;  /* 0x000000880c54723c */ /* 0x040fe20000001854 */
[----:B------:R-:W2:Y:S03]  /*a550*/  MUFU.EX2 R152, R152 ;  /* 0x0000009800987308 */ /* 0x000ea60000000800 */
[----:B----4-:R-:W-:Y:S04]  /*a560*/  FADD.FTZ R174, R150, R174 ;  /* 0x000000ae96ae7221 */ /* 0x010fe80000010000 */
[C---:B------:R-:W-:Y:S01]  /*a570*/  HMMA.16816.F32 R88, R12.reuse, R138, R88 ;  /* 0x0000008a0c58723c */ /* 0x040fe20000001858 */
[----:B------:R-:W-:Y:S02]  /*a580*/  LDSM.16.MT88.4 R136, [R157+0x3000] ;  /* 0x003000009d88783b */ /* 0x000fe40000004200 */
[----:B------:R-:W4:Y:S01]  /*a590*/  MUFU.EX2 R153, R153 ;  /* 0x0000009900997308 */ /* 0x000f220000000800 */
[----:B-1----:R-:W-:Y:S04]  /*a5a0*/  FADD.FTZ R174, R151, R174 ;  /* 0x000000ae97ae7221 */ /* 0x002fe80000010000 */
[C---:B------:R-:W-:Y:S05]  /*a5b0*/  HMMA.16816.F32 R92, R12.reuse, R128, R92 ;  /* 0x000000800c5c723c */ /* 0x040fea000000185c */
[----:B------:R-:W1:Y:S03]  /*a5c0*/  MUFU.EX2 R154, R154 ;  /* 0x0000009a009a7308 */ /* 0x000e660000000800 */
[----:B------:R-:W-:Y:S01]  /*a5d0*/  HMMA.16816.F32 R96, R12, R130, R96 ;  /* 0x000000820c60723c */ /* 0x000fe20000001860 */
[----:B------:R-:W3:Y:S03]  /*a5e0*/  LDSM.16.MT88.4 R128, [R158+0x3000] ;  /* 0x003000009e80783b */ /* 0x000ee60000004200 */
[----:B--2---:R-:W-:Y:S03]  /*a5f0*/  FADD.FTZ R170, R152, R170 ;  /* 0x000000aa98aa7221 */ /* 0x004fe60000010000 */
[----:B------:R-:W-:Y:S01]  /*a600*/  F2FP.PACK_AB R12, R145, R144 ;  /* 0x00000090910c723e */ /* 0x000fe200000000ff */
[----:B------:R-:W2:Y:S01]  /*a610*/  MUFU.EX2 R169, R169 ;  /* 0x000000a900a97308 */ /* 0x000ea20000000800 */
[----:B------:R-:W-:Y:S03]  /*a620*/  F2FP.PACK_AB R14, R147, R146 ;  /* 0x00000092930e723e */ /* 0x000fe600000000ff */
[----:B------:R-:W-:Y:S01]  /*a630*/  F2FP.PACK_AB R13, R149, R148 ;  /* 0x00000094950d723e */ /* 0x000fe200000000ff */
[----:B----4-:R-:W-:Y:S01]  /*a640*/  FADD.FTZ R170, R153, R170 ;  /* 0x000000aa99aa7221 */ /* 0x010fe20000010000 */
[----:B------:R-:W-:Y:S04]  /*a650*/  F2FP.PACK_AB R15, R151, R150 ;  /* 0x00000096970f723e */ /* 0x000fe800000000ff */
[----:B------:R-:W4:Y:S03]  /*a660*/  MUFU.EX2 R155, R155 ;  /* 0x0000009b009b7308 */ /* 0x000f260000000800 */
[C---:B-----5:R-:W-:Y:S03]  /*a670*/  HMMA.16816.F32 R4, R12.reuse, R16, R4 ;  /* 0x000000100c04723c */ /* 0x060fe60000001804 */
[----:B-1----:R-:W-:Y:S04]  /*a680*/  FADD.FTZ R170, R154, R170 ;  /* 0x000000aa9aaa7221 */ /* 0x002fe80000010000 */
[----:B------:R-:W1:Y:S01]  /*a690*/  MUFU.EX2 R168, R168 ;  /* 0x000000a800a87308 */ /* 0x000e620000000800 */
[C---:B------:R-:W-:Y:S01]  /*a6a0*/  HMMA.16816.F32 R8, R12.reuse, R18, R8 ;  /* 0x000000120c08723c */ /* 0x040fe20000001808 */
[----:B------:R-:W5:Y:S03]  /*a6b0*/  LDSM.16.MT88.4 R16, [R156+0x3000] ;  /* 0x003000009c10783b */ /* 0x000f660000004200 */
[----:B--2---:R-:W-:Y:S04]  /*a6c0*/  FADD.FTZ R232, R169, R170 ;  /* 0x000000aaa9e87221 */ /* 0x004fe80000010000 */
[C---:B------:R-:W-:Y:S04]  /*a6d0*/  HMMA.16816.F32 R100, R12.reuse, R20, R100 ;  /* 0x000000140c64723c */ /* 0x040fe80000001864 */
[----:B----4-:R-:W-:Y:S04]  /*a6e0*/  FADD.FTZ R174, R155, R174 ;  /* 0x000000ae9bae7221 */ /* 0x010fe80000010000 */
[C---:B------:R-:W-:Y:S01]  /*a6f0*/  HMMA.16816.F32 R104, R12.reuse, R22, R104 ;  /* 0x000000160c68723c */ /* 0x040fe20000001868 */
[----:B------:R-:W2:Y:S03]  /*a700*/  LDSM.16.MT88.4 R20, [R159+0x3000] ;  /* 0x003000009f14783b */ /* 0x000ea60000004200 */
[----:B------:R-:W-:Y:S04]  /*a710*/  FADD.FTZ R174, R234, R174 ;  /* 0x000000aeeaae7221 */ /* 0x000fe80000010000 */
[C---:B------:R-:W-:Y:S04]  /*a720*/  HMMA.16816.F32 R108, R12.reuse, R24, R108 ;  /* 0x000000180c6c723c */ /* 0x040fe8000000186c */
[----:B------:R-:W-:Y:S04]  /*a730*/  FADD.FTZ R174, R236, R174 ;  /* 0x000000aeecae7221 */ /* 0x000fe80000010000 */
[C---:B------:R-:W-:Y:S01]  /*a740*/  HMMA.16816.F32 R112, R12.reuse, R26, R112 ;  /* 0x0000001a0c70723c */ /* 0x040fe20000001870 */
[----:B------:R-:W4:Y:S03]  /*a750*/  LDSM.16.MT88.4 R24, [R158+0x5000] ;  /* 0x005000009e18783b */ /* 0x000f260000004200 */
[----:B-1----:R-:W-:Y:S04]  /*a760*/  FADD.FTZ R229, R168, R174 ;  /* 0x000000aea8e57221 */ /* 0x002fe80000010000 */
[C---:B---3--:R-:W-:Y:S08]  /*a770*/  HMMA.16816.F32 R116, R12.reuse, R124, R116 ;  /* 0x0000007c0c74723c */ /* 0x048ff00000001874 */
[C---:B------:R-:W-:Y:S01]  /*a780*/  HMMA.16816.F32 R120, R12.reuse, R126, R120 ;  /* 0x0000007e0c78723c */ /* 0x040fe20000001878 */
[----:B------:R-:W1:Y:S07]  /*a790*/  LDSM.16.MT88.4 R124, [R157+0x5000] ;  /* 0x005000009d7c783b */ /* 0x000e6e0000004200 */
[C---:B------:R-:W-:Y:S08]  /*a7a0*/  HMMA.16816.F32 R36, R12.reuse, R128, R36 ;  /* 0x000000800c24723c */ /* 0x040ff00000001824 */
[C---:B------:R-:W-:Y:S08]  /*a7b0*/  HMMA.16816.F32 R40, R12.reuse, R130, R40 ;  /* 0x000000820c28723c */ /* 0x040ff00000001828 */
[C---:B------:R-:W-:Y:S08]  /*a7c0*/  HMMA.16816.F32 R44, R12.reuse, R136, R44 ;  /* 0x000000880c2c723c */ /* 0x040ff0000000182c */
[C---:B------:R-:W-:Y:S01]  /*a7d0*/  HMMA.16816.F32 R48, R12.reuse, R138, R48 ;  /* 0x0000008a0c30723c */ /* 0x040fe20000001830 */
[----:B------:R-:W-:Y:S07]  /*a7e0*/  LDSM.16.MT88.4 R136, [R157+0x3800] ;  /* 0x003800009d88783b */ /* 0x000fee0000004200 */
[C---:B-----5:R-:W-:Y:S08]  /*a7f0*/  HMMA.16816.F32 R52, R12.reuse, R16, R52 ;  /* 0x000000100c34723c */ /* 0x060ff00000001834 */
[C---:B------:R-:W-:Y:S01]  /*a800*/  HMMA.16816.F32 R56, R12.reuse, R18, R56 ;  /* 0x000000120c38723c */ /* 0x040fe20000001838 */
[----:B------:R-:W3:Y:S07]  /*a810*/  LDSM.16.MT88.4 R16, [R156+0x5000] ;  /* 0x005000009c10783b */ /* 0x000eee0000004200 */
[C---:B--2---:R-:W-:Y:S08]  /*a820*/  HMMA.16816.F32 R60, R12.reuse, R20, R60 ;  /* 0x000000140c3c723c */ /* 0x044ff0000000183c */
[C---:B------:R-:W-:Y:S01]  /*a830*/  HMMA.16816.F32 R64, R12.reuse, R22, R64 ;  /* 0x000000160c40723c */ /* 0x040fe20000001840 */
[----:B------:R-:W2:Y:S07]  /*a840*/  LDSM.16.MT88.4 R20, [R159+0x5000] ;  /* 0x005000009f14783b */ /* 0x000eae0000004200 */
[C---:B----4-:R-:W-:Y:S08]  /*a850*/  HMMA.16816.F32 R68, R12.reuse, R24, R68 ;  /* 0x000000180c44723c */ /* 0x050ff00000001844 */
[C---:B------:R-:W-:Y:S01]  /*a860*/  HMMA.16816.F32 R72, R12.reuse, R26, R72 ;  /* 0x0000001a0c48723c */ /* 0x040fe20000001848 */
[----:B------:R-:W-:Y:S07]  /*a870*/  LDSM.16.MT88.4 R24, [R157+0x1800] ;  /* 0x001800009d18783b */ /* 0x000fee0000004200 */
        /* <DEDUP_REMOVED lines=13> */
[C---:B-1----:R-:W-:Y:S01]  /*a950*/  HMMA.16816.F32 R128, R12.reuse, R124, R4 ;  /* 0x0000007c0c80723c */ /* 0x042fe20000001804 */
[----:B------:R-:W1:Y:S07]  /*a960*/  LDSM.16.MT88.4 R4, [R158+0x5800] ;  /* 0x005800009e04783b */ /* 0x000e6e0000004200 */
[C---:B------:R-:W-:Y:S01]  /*a970*/  HMMA.16816.F32 R124, R12.reuse, R126, R8 ;  /* 0x0000007e0c7c723c */ /* 0x040fe20000001808 */
[----:B------:R-:W4:Y:S07]  /*a980*/  LDSM.16.MT88.4 R8, [R157+0x5800] ;  /* 0x005800009d08783b */ /* 0x000f2e0000004200 */
[C---:B------:R-:W-:Y:S08]  /*a990*/  HMMA.16816.F32 R100, R12.reuse, R24, R100 ;  /* 0x000000180c64723c */ /* 0x040ff00000001864 */
[C---:B------:R-:W-:Y:S08]  /*a9a0*/  HMMA.16816.F32 R104, R12.reuse, R26, R104 ;  /* 0x0000001a0c68723c */ /* 0x040ff00000001868 */
[C---:B------:R-:W-:Y:S08]  /*a9b0*/  HMMA.16816.F32 R108, R12.reuse, R28, R108 ;  /* 0x0000001c0c6c723c */ /* 0x040ff0000000186c */
[C---:B------:R-:W-:Y:S08]  /*a9c0*/  HMMA.16816.F32 R112, R12.reuse, R30, R112 ;  /* 0x0000001e0c70723c */ /* 0x040ff00000001870 */
        /* <DEDUP_REMOVED lines=9> */
[C---:B--2---:R-:W-:Y:S07]  /*aa60*/  HMMA.16816.F32 R60, R12.reuse, R20, R60 ;  /* 0x000000140c3c723c */ /* 0x044fee000000183c */
[----:B------:R-:W-:Y:S01]  /*aa70*/  IADD3 R20, R235, -0x2, RZ ;  /* 0xfffffffeeb147810 */ /* 0x000fe20007ffe0ff */
[C---:B------:R-:W-:Y:S03]  /*aa80*/  HMMA.16816.F32 R64, R12.reuse, R22, R64 ;  /* 0x000000160c40723c */ /* 0x040fe60000001840 */
[----:B------:R-:W-:Y:S05]  /*aa90*/  ISETP.GE.AND P5, PT, R20, R223, PT ;  /* 0x000000df1400720c */ /* 0x000fea0003fa6270 */
[C---:B-1----:R-:W-:Y:S08]  /*aaa0*/  HMMA.16816.F32 R68, R12.reuse, R4, R68 ;  /* 0x000000040c44723c */ /* 0x042ff00000001844 */
[C---:B------:R-:W-:Y:S01]  /*aab0*/  HMMA.16816.F32 R72, R12.reuse, R6, R72 ;  /* 0x000000060c48723c */ /* 0x040fe20000001848 */
[----:B------:R-:W1:Y:S02]  /*aac0*/  LDSM.16.MT88.4 R4, [R159+0x5800] ;  /* 0x005800009f04783b */ /* 0x000e640000004200 */
[----:B------:R-:W-:Y:S02]  /*aad0*/  @P5 ISETP.GE.AND P2, PT, R212, c[0x0][0x1d4], PT ;  /* 0x00007500d4005a0c */ /* 0x000fe40003f46270 */
[----:B------:R-:W-:Y:S02]  /*aae0*/  @P5 SHF.R.S32.HI R3, RZ, 0x1f, R20 ;  /* 0x0000001fff035819 */ /* 0x000fe40000011414 */
[----:B------:R-:W-:Y:S01]  /*aaf0*/  @P5 ISETP.GE.AND P1, PT, R198, c[0x0][0x1d4], PT ;  /* 0x00007500c6005a0c */ /* 0x000fe20003f26270 */
[C---:B----4-:R-:W-:Y:S04]  /*ab00*/  HMMA.16816.F32 R76, R12.reuse, R8, R76 ;  /* 0x000000080c4c723c */ /* 0x050fe8000000184c */
[----:B------:R-:W-:Y:S04]  /*ab10*/  @P5 IMAD R3, R3, c[0x0][0x1e0], RZ ;  /* 0x0000780003035a24 */ /* 0x000fe800078e02ff */
[C---:B------:R-:W-:Y:S01]  /*ab20*/  @P5 IMAD R3, R20.reuse, c[0x0][0x1e4], R3 ;  /* 0x0000790014035a24 */ /* 0x040fe200078e0203 */
[C---:B------:R-:W-:Y:S03]  /*ab30*/  HMMA.16816.F32 R80, R12.reuse, R10, R80 ;  /* 0x0000000a0c50723c */ /* 0x040fe60000001850 */
[----:B------:R-:W-:Y:S04]  /*ab40*/  @P5 IMAD.WIDE.U32 R20, R20, c[0x0][0x1e0], RZ ;  /* 0x0000780014145a25 */ /* 0x000fe800078e00ff */
[----:B------:R-:W-:Y:S01]  /*ab50*/  @P5 MOV R10, c[0x0][0x1e4] ;  /* 0x00007900000a5a02 */ /* 0x000fe20000000f00 */
[C---:B---3--:R-:W-:Y:S04]  /*ab60*/  HMMA.16816.F32 R84, R12.reuse, R16, R84 ;  /* 0x000000100c54723c */ /* 0x048fe80000001854 */
[----:B------:R-:W-:Y:S02]  /*ab70*/  @P5 IADD3 R8, R21, R3, RZ ;  /* 0x0000000315085210 */ /* 0x000fe40007ffe0ff */
[C---:B------:R-:W-:Y:S02]  /*ab80*/  @P5 SHF.L.U32 R3, R20.reuse, 0x6, RZ ;  /* 0x0000000614035819 */ /* 0x040fe400000006ff */
[----:B------:R-:W-:Y:S01]  /*ab90*/  @P5 SHF.L.U64.HI R20, R20, 0x6, R8 ;  /* 0x0000000614145819 */ /* 0x000fe20000010208 */
[C---:B------:R-:W-:Y:S03]  /*aba0*/  HMMA.16816.F32 R88, R12.reuse, R18, R88 ;  /* 0x000000120c58723c */ /* 0x040fe60000001858 */
[----:B------:R-:W-:Y:S04]  /*abb0*/  @P5 MOV R8, c[0x0][0x1e0] ;  /* 0x0000780000085a02 */ /* 0x000fe80000000f00 */
[C---:B------:R-:W-:Y:S01]  /*abc0*/  @P5 LEA R9, P0, R8.reuse, R3, 0x5 ;  /* 0x0000000308095211 */ /* 0x040fe200078028ff */
[C---:B-1----:R-:W-:Y:S04]  /*abd0*/  HMMA.16816.F32 R92, R12.reuse, R4, R92 ;  /* 0x000000040c5c723c */ /* 0x042fe8000000185c */
[----:B------:R-:W-:Y:S02]  /*abe0*/  @P5 IADD3 R3, P3, R3, R230, RZ ;  /* 0x000000e603035210 */ /* 0x000fe40007f7e0ff */
[----:B------:R-:W-:Y:S02]  /*abf0*/  @P5 LEA.HI.X R10, R8, R20, R10, 0x5, P0 ;  /* 0x00000014080a5211 */ /* 0x000fe400000f2c0a */
[----:B------:R-:W-:Y:S01]  /*ac00*/  @P5 LEA R16, P4, R3, c[0x0][0x1c8], 0x1 ;  /* 0x0000720003105a11 */ /* 0x000fe200078808ff */
[----:B------:R-:W-:Y:S03]  /*ac10*/  HMMA.16816.F32 R96, R12, R6, R96 ;  /* 0x000000060c60723c */ /* 0x000fe60000001860 */
[----:B------:R-:W-:Y:S02]  /*ac20*/  @P5 IADD3.X R20, R20, R222, RZ, P3, !PT ;  /* 0x000000de14145210 */ /* 0x000fe40001ffe4ff */
[----:B------:R-:W-:Y:S02]  /*ac30*/  @P5 IADD3 R9, P0, R9, R230, RZ ;  /* 0x000000e609095210 */ /* 0x000fe40007f1e0ff */
[----:B------:R-:W-:Y:S01]  /*ac40*/  @P5 LEA.HI.X R17, R3, c[0x0][0x1cc], R20, 0x1, P4 ;  /* 0x0000730003115a11 */ /* 0x000fe200020f0c14 */
[----:B------:R-:W-:Y:S01]  /*ac50*/  @P5 IMAD R3, R228, 0x6000, R200 ;  /* 0x00006000e4035824 */ /* 0x000fe200078e02c8 */
[----:B------:R-:W-:Y:S03]  /*ac60*/  @P5 LEA R8, P3, R9, c[0x0][0x1c8], 0x1 ;  /* 0x0000720009085a11 */ /* 0x000fe600078608ff */
[----:B------:R-:W-:Y:S01]  /*ac70*/  @P5 IADD3.X R10, R10, R222, RZ, P0, !PT ;  /* 0x000000de0a0a5210 */ /* 0x000fe200007fe4ff */
[----:B------:R-:W-:Y:S01]  /*ac80*/  @!PT LDS RZ, [RZ] ;  /* 0x00000000fffff984 */ /* 0x000fe20000000800 */
[----:B------:R-:W-:Y:S01]  /*ac90*/  @!PT LDS RZ, [RZ] ;  /* 0x00000000fffff984 */ /* 0x000fe20000000800 */
[----:B------:R-:W-:Y:S01]  /*aca0*/  @!PT LDS RZ, [RZ] ;  /* 0x00000000fffff984 */ /* 0x000fe20000000800 */
[----:B------:R1:W-:Y:S01]  /*acb0*/  @P5 LDGSTS.E.BYPASS.LTC128B.128 [R3], [R16.64], !P2 ;  /* 0x0000000010035fae */ /* 0x0003e2000d101d48 */
[----:B------:R-:W-:Y:S02]  /*acc0*/  @P5 ISETP.GE.AND P0, PT, R197, c[0x0][0x1d4], PT ;  /* 0x00007500c5005a0c */ /* 0x000fe40003f06270 */
[----:B------:R-:W-:Y:S05]  /*acd0*/  @P5 LEA.HI.X R9, R9, c[0x0][0x1cc], R10, 0x1, P3 ;  /* 0x0000730009095a11 */ /* 0x000fea00018f0c0a */
        /* <DEDUP_REMOVED lines=9> */
[----:B------:R-:W-:Y:S05]  /*ad70*/  MOV R235, R233 ;  /* 0x000000e900eb7202 */ /* 0x000fea0000000f00 */
[----:B------:R-:W0:Y:S01]  /*ad80*/  LDGDEPBAR ;  /* 0x00000000000079af */ /* 0x000e220000000000 */
[----:B-1----:R-:W-:Y:S05]  /*ad90*/  MOV R3, R0 ;  /* 0x0000000000037202 */ /* 0x002fea0000000f00 */
[----:B------:R-:W-:-:S05]  /*ada0*/  @!P0 BRA `(.L_x_2138) ;  /* 0xffffd74000008947 */ /* 0x000fca000383ffff */
.L_x_2137:
[----:B------:R-:W-:Y:S02]  /*adb0*/  MOV R5, 0x1f ;  /* 0x0000001f00057802 */ /* 0x000fe40000000f00 */
[----:B------:R-:W-:Y:S01]  /*adc0*/  MOV R4, 0xffffffff ;  /* 0xffffffff00047802 */ /* 0x000fe20000000f00 */
[----:B------:R-:W-:Y:S05]  /*add0*/  BRA.DIV ~URZ, `(.L_x_2139) ;  /* 0x00004ff27f007947 */ /* 0x000fea000b800000 */
[----:B------:R2:W3:Y:S02]  /*ade0*/  SHFL.BFLY PT, R3, R232, 0x2, 0x1f ;  /* 0x0c401f00e8037f89 */ /* 0x0004e400000e0000 */
.L_x_2212:
[----:B---3--:R-:W-:Y:S01]  /*adf0*/  FADD.FTZ R3, R3, R232 ;  /* 0x000000e803037221 */ /* 0x008fe20000010000 */
[----:B------:R-:W-:Y:S05]  /*ae00*/  BRA.DIV ~URZ, `(.L_x_2140) ;  /* 0x000050227f007947 */ /* 0x000fea000b800000 */
[----:B------:R-:W3:Y:S04]  /*ae10*/  SHFL.BFLY PT, R5, R229, 0x2, 0x1f ;  /* 0x0c401f00e5057f89 */ /* 0x000ee800000e0000 */
[----:B------:R-:W4:Y:S01]  /*ae20*/  SHFL.BFLY PT, R4, R3, 0x1, 0x1f ;  /* 0x0c201f0003047f89 */ /* 0x000f2200000e0000 */
[----:B---3--:R-:W-:-:S02]  /*ae30*/  FADD.FTZ R229, R5, R229 ;  /* 0x000000e505e57221 */ /* 0x008fc40000010000 */
[----:B----4-:R-:W-:-:S03]  /*ae40*/  FADD.FTZ R3, R3, R4 ;  /* 0x0000000403037221 */ /* 0x010fc60000010000 */
[----:B------:R3:W4:Y:S04]  /*ae50*/  SHFL.BFLY PT, R5, R229, 0x1, 0x1f ;  /* 0x0c201f00e5057f89 */ /* 0x00072800000e0000 */
.L_x_2213:
[----:B------:R-:W-:Y:S01]  /*ae60*/  FSETP.NE.FTZ.AND P1, PT, R3, RZ, PT ;  /* 0x000000ff0300720b */ /* 0x000fe20003f35000 */
[----:B----4-:R-:W-:Y:S01]  /*ae70*/  FADD.FTZ R5, R5, R229 ;  /* 0x000000e505057221 */ /* 0x010fe20000010000 */
[----:B-1----:R-:W-:Y:S02]  /*ae80*/  MOV R6, RZ ;  /* 0x000000ff00067202 */ /* 0x002fe40000000f00 */
[----:B------:R-:W-:Y:S02]  /*ae90*/  MOV R4, 0xff800000 ;  /* 0xff80000000047802 */ /* 0x000fe40000000f00 */
[----:B------:R-:W-:-:S07]  /*aea0*/  FSETP.NE.FTZ.AND P0, PT, R5, RZ, PT ;  /* 0x000000ff0500720b */ /* 0x000fce0003f15000 */
[----:B------:R-:W1:Y:S01]  /*aeb0*/  @P1 MUFU.LG2 R7, R3 ;  /* 0x0000000300071308 */ /* 0x000e620000000c00 */
[----:B------:R-:W-:-:S05]  /*aec0*/  @P1 MOV R8, 0x3f317218 ;  /* 0x3f31721800081802 */ /* 0x000fca0000000f00 */
[----:B------:R-:W-:Y:S02]  /*aed0*/  @P1 FMUL.FTZ R8, R8, c[0x0][0x2d0] ;  /* 0x0000b40008081a20 */ /* 0x000fe40000410000 */
[----:B------:R-:W4:Y:S01]  /*aee0*/  @P1 MUFU.RCP R6, R3 ;  /* 0x0000000300061308 */ /* 0x000f220000001000 */
[----:B-1----:R-:W-:-:S04]  /*aef0*/  @P1 FMUL.FTZ R7, R7, 0.69314718246459960938 ;  /* 0x3f31721807071820 */ /* 0x002fc80000410000 */
[----:B------:R-:W-:Y:S01]  /*af00*/  @P1 FFMA.FTZ R4, R8, R2, R7 ;  /* 0x0000000208041223 */ /* 0x000fe20000010007 */
[----:B------:R-:W-:Y:S02]  /*af10*/  @P0 MOV R7, 0x3f317218 ;  /* 0x3f31721800070802 */ /* 0x000fe40000000f00 */
[----:B------:R-:W-:Y:S01]  /*af20*/  MOV R2, 0xff800000 ;  /* 0xff80000000027802 */ /* 0x000fe20000000f00 */
[C---:B----4-:R-:W-:Y:S01]  /*af30*/  FMUL.FTZ R128, R6.reuse, R128 ;  /* 0x0000008006807220 */ /* 0x050fe20000410000 */
[----:B------:R-:W-:Y:S01]  /*af40*/  MOV R3, RZ ;  /* 0x000000ff00037202 */ /* 0x000fe20000000f00 */
[C---:B------:R-:W-:Y:S01]  /*af50*/  FMUL.FTZ R129, R6.reuse, R129 ;  /* 0x0000008106817220 */ /* 0x040fe20000410000 */
[----:B------:R-:W-:Y:S01]  /*af60*/  MOV R8, 0x1 ;  /* 0x0000000100087802 */ /* 0x000fe20000000f00 */
        /* <DEDUP_REMOVED lines=48> */
[----:B-1----:R-:W-:Y:S02]  /*b270*/  @P0 FMUL.FTZ R6, R5, 0.69314718246459960938 ;  /* 0x3f31721805060820 */ /* 0x002fe40000410000 */
[----:B------:R-:W-:Y:S02]  /*b280*/  @P0 FMUL.FTZ R5, R7, c[0x0][0x2d0] ;  /* 0x0000b40007050a20 */ /* 0x000fe40000410000 */
        /* <DEDUP_REMOVED lines=48> */
[----:B------:R-:W-:Y:S02]  /*b590*/  @P0 FFMA.FTZ R2, R5, R0, R6 ;  /* 0x0000000005020223 */ /* 0x000fe40000010006 */
.L_x_2116:
        /* <DEDUP_REMOVED lines=8> */
[----:B------:R-:W4:Y:S01]  /*b620*/  POPC R3, UR4 ;  /* 0x0000000400037d09 */ /* 0x000f220008000000 */
[----:B-1----:R-:W-:-:S13]  /*b630*/  ISETP.EQ.U32.AND P0, PT, R5, R0, PT ;  /* 0x000000000500720c */ /* 0x002fda0003f02070 */
[----:B----4-:R-:W4:Y:S04]  /*b640*/  @P0 ATOMG.E.ADD.STRONG.GPU PT, R3, [R6.64], R3 ;  /* 0x00000003060309a8 */ /* 0x010f2800081ee1c8 */
[----:B------:R-:W1:Y:S02]  /*b650*/  S2R R0, SR_LTMASK ;  /* 0x0000000000007919 */ /* 0x000e640000003900 */
[----:B-1----:R-:W-:-:S04]  /*b660*/  LOP3.LUT R0, R0, UR4, RZ, 0xc0, !PT ;  /* 0x0000000400007c12 */ /* 0x002fc8000f8ec0ff */
[----:B------:R-:W1:Y:S01]  /*b670*/  POPC R188, R0 ;  /* 0x0000000000bc7309 */ /* 0x000e620000000000 */
[----:B----4-:R-:W1:Y:S02]  /*b680*/  SHFL.IDX PT, R3, R3, R5, 0x1f ;  /* 0x00001f0503037589 */ /* 0x010e6400000e0000 */
[----:B-1----:R-:W-:-:S05]  /*b690*/  IADD3 R188, R3, c[0x0][0xc], R188 ;  /* 0x0000030003bc7a10 */ /* 0x002fca0007ffe0bc */
.L_x_2142:
[----:B------:R-:W-:Y:S05]  /*b6a0*/  BSYNC B0 ;  /* 0x0000000000007941 */ /* 0x000fea0003800000 */
.L_x_2141:
[----:B------:R-:W-:Y:S01]  /*b6b0*/  PRMT R8, R8, 0x9910, RZ ;  /* 0x0000991008087816 */ /* 0x000fe200000000ff */
[----:B------:R-:W-:Y:S01]  /*b6c0*/  BSSY B1, `(.L_x_2143) ;  /* 0x000030e000017945 */ /* 0x000fe20003800000 */
[----:B------:R-:W-:Y:S01]  /*b6d0*/  IMAD.MOV.U32 R3, RZ, RZ, R188 ;  /* 0x000000ffff037224 */ /* 0x000fe200078e00bc */
[----:B------:R-:W-:Y:S02]  /*b6e0*/  SHF.R.S32.HI R7, RZ, 0x1f, R220 ;  /* 0x0000001fff077819 */ /* 0x000fe400000114dc */
        /* <DEDUP_REMOVED lines=17> */
[----:B-1----:R-:W-:-:S02]  /*b800*/  F2FP.PACK_AB R5, R127, R126 ;  /* 0x0000007e7f05723e */ /* 0x002fc400000000ff */
[----:B----4-:R-:W-:-:S03]  /*b810*/  F2FP.PACK_AB R6, R101, R100 ;  /* 0x000000646506723e */ /* 0x010fc600000000ff */
[----:B------:R1:W-:Y:S01]  /*b820*/  STS [R199+0x400], R5 ;  /* 0x00040005c7007388 */ /* 0x0003e20000000800 */
[----:B--2---:R-:W-:-:S03]  /*b830*/  F2FP.PACK_AB R0, R103, R102 ;  /* 0x000000666700723e */ /* 0x004fc600000000ff */
[----:B------:R2:W-:Y:S04]  /*b840*/  STS [R216], R6 ;  /* 0x00000006d8007388 */ /* 0x0005e80000000800 */
[----:B------:R4:W-:Y:S01]  /*b850*/  STS [R216+0x400], R0 ;  /* 0x00040000d8007388 */ /* 0x0009e20000000800 */
[----:B-1----:R-:W-:Y:S02]  /*b860*/  F2FP.PACK_AB R5, R105, R104 ;  /* 0x000000686905723e */ /* 0x002fe400000000ff */
[----:B--2---:R-:W-:-:S03]  /*b870*/  F2FP.PACK_AB R6, R107, R106 ;  /* 0x0000006a6b06723e */ /* 0x004fc600000000ff */
[----:B------:R1:W-:Y:S01]  /*b880*/  STS [R211], R5 ;  /* 0x00000005d3007388 */ /* 0x0003e20000000800 */
[----:B----4-:R-:W-:-:S03]  /*b890*/  F2FP.PACK_AB R0, R109, R108 ;  /* 0x0000006c6d00723e */ /* 0x010fc600000000ff */
[----:B------:R2:W-:Y:S04]  /*b8a0*/  STS [R211+0x400], R6 ;  /* 0x00040006d3007388 */ /* 0x0005e80000000800 */
[----:B------:R4:W-:Y:S01]  /*b8b0*/  STS [R215], R0 ;  /* 0x00000000d7007388 */ /* 0x0009e20000000800 */
[----:B-1----:R-:W-:Y:S02]  /*b8c0*/  F2FP.PACK_AB R5, R111, R110 ;  /* 0x0000006e6f05723e */ /* 0x002fe400000000ff */
[----:B--2---:R-:W-:-:S03]  /*b8d0*/  F2FP.PACK_AB R6, R113, R112 ;  /* 0x000000707106723e */ /* 0x004fc600000000ff */
[----:B------:R1:W-:Y:S01]  /*b8e0*/  STS [R215+0x400], R5 ;  /* 0x00040005d7007388 */ /* 0x0003e20000000800 */
[----:B----4-:R-:W-:-:S03]  /*b8f0*/  F2FP.PACK_AB R0, R115, R114 ;  /* 0x000000727300723e */ /* 0x010fc600000000ff */
        /* <DEDUP_REMOVED lines=12> */
[----:B------:R2:W-:Y:S04]  /*b9c0*/  STS [R207+0x4000], R6 ;  /* 0x00400006cf007388 */ /* 0x0005e80000000800 */
[----:B------:R4:W-:Y:S01]  /*b9d0*/  STS [R207+0x4400], R0 ;  /* 0x00440000cf007388 */ /* 0x0009e20000000800 */
        /* <DEDUP_REMOVED lines=51> */
[----:B----4-:R-:W-:-:S05]  /*bd10*/  F2FP.PACK_AB R0, R91, R90 ;  /* 0x0000005a5b00723e */ /* 0x010fca00000000ff */
[----:B------:R2:W-:Y:S04]  /*bd20*/  STS [R218+0x8400], R0 ;  /* 0x00840000da007388 */ /* 0x0005e80000000800 */
[----:B------:R4:W-:Y:S01]  /*bd30*/  STS [R214+0x8000], R6 ;  /* 0x00800006d6007388 */ /* 0x0009e20000000800 */
[----:B-1----:R-:W-:-:S05]  /*bd40*/  F2FP.PACK_AB R5, R95, R94 ;  /* 0x0000005e5f05723e */ /* 0x002fca00000000ff */
[----:B------:R1:W-:Y:S01]  /*bd50*/  STS [R214+0x8400], R5 ;  /* 0x00840005d6007388 */ /* 0x0003e20000000800 */
[----:B--2---:R-:W-:-:S03]  /*bd60*/  F2FP.PACK_AB R0, R97, R96 ;  /* 0x000000606100723e */ /* 0x004fc600000000ff */
[----:B------:R-:W-:Y:S01]  /*bd70*/  STS [R217+0x8400], R8 ;  /* 0x00840008d9007388 */ /* 0x000fe20000000800 */
[----:B----4-:R-:W-:-:S03]  /*bd80*/  IMAD.MOV.U32 R6, RZ, RZ, c[0x0][0x388] ;  /* 0x0000e200ff067624 */ /* 0x010fc600078e00ff */
[----:B------:R2:W-:Y:S04]  /*bd90*/  STS [R217+0x8000], R0 ;  /* 0x00800000d9007388 */ /* 0x0005e80000000800 */
[----:B------:R-:W-:Y:S01]  /*bda0*/  BAR.SYNC.DEFER_BLOCKING 0x1, 0x100 ;  /* 0x0044000000007b1d */ /* 0x000fe20000010000 */
[----:B-1----:R-:W-:-:S04]  /*bdb0*/  IMAD.MOV.U32 R5, RZ, RZ, 0x4 ;  /* 0x00000004ff057424 */ /* 0x002fc800078e00ff */
[----:B------:R-:W-:-:S04]  /*bdc0*/  IMAD.WIDE R12, R220, R5, c[0x0][0x500] ;  /* 0x00014000dc0c7625 */ /* 0x000fc800078e0205 */
[----:B--2---:R-:W-:Y:S01]  /*bdd0*/  IMAD.MOV.U32 R0, RZ, RZ, RZ ;  /* 0x000000ffff007224 */ /* 0x004fe200078e00ff */
[----:B------:R1:W5:Y:S05]  /*bde0*/  @P2 LDG.E R6, [R10.64] ;  /* 0x000000080a062981 */ /* 0x00036a000c1e1900 */
[----:B------:R1:W5:Y:S01]  /*bdf0*/  @P1 LDG.E R0, [R12.64] ;  /* 0x000000080c001981 */ /* 0x000362000c1e1900 */
[----:B------:R-:W-:-:S04]  /*be00*/  ISETP.NE.AND P0, PT, R224, RZ, PT ;  /* 0x000000ffe000720c */ /* 0x000fc80003f05270 */
[----:B------:R-:W-:Y:S01]  /*be10*/  SEL R224, R224, c[0x0][0x3d4], P0 ;  /* 0x0000f500e0e07a07 */ /* 0x000fe20000000000 */
[----:B------:R-:W-:Y:S05]  /*be20*/  @P2 BRA `(.L_x_2145) ;  /* 0x0000004000002947 */ /* 0x000fea0003800000 */
[----:B------:R-:W-:Y:S05]  /*be30*/  @!P1 BRA `(.L_x_2145) ;  /* 0x0000003000009947 */ /* 0x000fea0003800000 */
[----:B-----5:R2:W4:Y:S04]  /*be40*/  LDG.E R6, [R12.64] ;  /* 0x000000080c067981 */ /* 0x020528000c1e1900 */
[----:B-12---:R-:W4:Y:S02]  /*be50*/  LDG.E R12, [R12.64+0x4] ;  /* 0x000004080c0c7981 */ /* 0x006f24000c1e1900 */
[----:B----4-:R-:W-:Y:S02]  /*be60*/  IADD3 R6, -R6, R12, RZ ;  /* 0x0000000c06067210 */ /* 0x010fe40007ffe1ff */
.L_x_2145:
[----:B------:R-:W-:Y:S01]  /*be70*/  IMAD.MOV.U32 R22, RZ, RZ, 0x368 ;  /* 0x00000368ff167424 */ /* 0x000fe200078e00ff */
[----:B------:R-:W-:Y:S01]  /*be80*/  ISETP.GT.AND P3, PT, R224, 0x1, PT ;  /* 0x00000001e000780c */ /* 0x000fe20003f64270 */
[----:B------:R-:W-:Y:S01]  /*be90*/  IMAD.MOV.U32 R5, RZ, RZ, c[0x0][0x4e8] ;  /* 0x00013a00ff057624 */ /* 0x000fe200078e00ff */
[----:B------:R-:W-:Y:S01]  /*bea0*/  ISETP.NE.U32.AND P0, PT, RZ, c[0x0][0x500], PT ;  /* 0x00014000ff007a0c */ /* 0x000fe20003f05070 */
[----:B-----5:R-:W-:Y:S01]  /*beb0*/  IMAD R6, R6, c[0x0][0x4e8], RZ ;  /* 0x00013a0006067a24 */ /* 0x020fe200078e02ff */
[----:B------:R-:W-:-:S02]  /*bec0*/  SEL R22, R22, 0x328, P3 ;  /* 0x0000032816167807 */ /* 0x000fc40001800000 */
[----:B------:R-:W-:Y:S02]  /*bed0*/  ISETP.NE.AND.EX P0, PT, RZ, c[0x0][0x504], PT, P0 ;  /* 0x00014100ff007a0c */ /* 0x000fe40003f05300 */
[----:B------:R-:W2:Y:S01]  /*bee0*/  LDC.64 R20, c[0x0][R22+0x170] ;  /* 0x00005c0016147b82 */ /* 0x000ea20000000a00 */
[----:B------:R-:W-:Y:S01]  /*bef0*/  ISETP.NE.AND P2, PT, R5, 0x1, PT ;  /* 0x000000010500780c */ /* 0x000fe20003f45270 */
[----:B------:R-:W-:Y:S01]  /*bf00*/  IMAD.IADD R5, R204, 0x1, R189 ;  /* 0x00000001cc057824 */ /* 0x000fe200078e02bd */
[----:B------:R-:W-:Y:S02]  /*bf10*/  SEL R220, R220, RZ, !P0 ;  /* 0x000000ffdcdc7207 */ /* 0x000fe40004000000 */
[----:B------:R-:W-:Y:S01]  /*bf20*/  SEL R7, R7, RZ, !P0 ;  /* 0x000000ff07077207 */ /* 0x000fe20004000000 */
[----:B-1----:R-:W-:Y:S02]  /*bf30*/  IMAD.MOV.U32 R13, RZ, RZ, R5 ;  /* 0x000000ffff0d7224 */ /* 0x002fe400078e0005 */
[----:B------:R-:W1:Y:S08]  /*bf40*/  LDC.64 R16, c[0x0][R22+0x168] ;  /* 0x00005a0016107b82 */ /* 0x000e700000000a00 */
[----:B------:R-:W4:Y:S08]  /*bf50*/  LDC.64 R18, c[0x0][R22+0x178] ;  /* 0x00005e0016127b82 */ /* 0x000f300000000a00 */
[----:B------:R-:W3:Y:S01]  /*bf60*/  LDC.64 R14, c[0x0][R22+0x160] ;  /* 0x00005800160e7b82 */ /* 0x000ee20000000a00 */
[----:B--2---:R-:W-:-:S04]  /*bf70*/  IMAD R8, R21, R220, RZ ;  /* 0x000000dc15087224 */ /* 0x004fc800078e02ff */
[----:B------:R-:W-:Y:S02]  /*bf80*/  IMAD R8, R20, R7, R8 ;  /* 0x0000000714087224 */ /* 0x000fe400078e0208 */
[----:B------:R-:W-:-:S04]  /*bf90*/  @P2 IMAD.HI.U32 R7, R5, c[0x0][0x4ec], RZ ;  /* 0x00013b0005072a27 */ /* 0x000fc800078e00ff */
[-C--:B-1----:R-:W-:Y:S01]  /*bfa0*/  IMAD.WIDE.U32 R10, R16, R221.reuse, RZ ;  /* 0x000000dd100a7225 */ /* 0x082fe200078e00ff */
[----:B------:R-:W-:Y:S02]  /*bfb0*/  SEL R16, R225, RZ, P3 ;  /* 0x000000ffe1107207 */ /* 0x000fe40001800000 */
[----:B------:R-:W-:Y:S01]  /*bfc0*/  @P2 SHF.R.U32.HI R13, RZ, c[0x0][0x4f0], R7 ;  /* 0x00013c00ff0d2a19 */ /* 0x000fe20000011607 */
[----:B------:R-:W-:Y:S01]  /*bfd0*/  IMAD R9, R17, R221, RZ ;  /* 0x000000dd11097224 */ /* 0x000fe200078e02ff */
[----:B------:R-:W-:Y:S01]  /*bfe0*/  SHF.R.S32.HI R7, RZ, 0x1f, R0 ;  /* 0x0000001fff077819 */ /* 0x000fe20000011400 */
[----:B------:R-:W-:-:S04]  /*bff0*/  IMAD.WIDE.U32 R20, R20, R220, RZ ;  /* 0x000000dc14147225 */ /* 0x000fc800078e00ff */
[----:B------:R-:W-:Y:S01]  /*c000*/  IMAD.IADD R9, R11, 0x1, R9 ;  /* 0x000000010b097824 */ /* 0x000fe200078e0209 */
[----:B------:R-:W-:Y:S01]  /*c010*/  IADD3 R12, P1, P0, R20, R10, R0 ;  /* 0x0000000a140c7210 */ /* 0x000fe2000783e000 */
[----:B------:R-:W-:Y:S02]  /*c020*/  IMAD.IADD R8, R21, 0x1, R8 ;  /* 0x0000000115087824 */ /* 0x000fe400078e0208 */
[-C--:B----4-:R-:W-:Y:S02]  /*c030*/  IMAD R11, R19, R16.reuse, RZ ;  /* 0x00000010130b7224 */ /* 0x090fe400078e02ff */
        /* <DEDUP_REMOVED lines=8> */
[-C--:B---3--:R-:W-:Y:S01]  /*c0c0*/  IMAD R9, R15, R10.reuse, RZ ;  /* 0x0000000a0f097224 */ /* 0x088fe200078e02ff */
        /* <DEDUP_REMOVED lines=13> */
[----:B------:R-:W2:Y:S04]  /*c1a0*/  SHFL.IDX PT, R11, R9, RZ, 0x1c1f ;  /* 0x001c1fff090b7589 */ /* 0x000ea800000e0000 */
[----:B------:R3:W4:Y:S01]  /*c1b0*/  SHFL.IDX PT, R13, R9, 0x1, 0x1c1f ;  /* 0x003c1f00090d7f89 */ /* 0x00072200000e0000 */
[----:B-1----:R-:W-:-:S05]  /*c1c0*/  IMAD.IADD R8, R205, 0x1, R189 ;  /* 0x00000001cd087824 */ /* 0x002fca00078e02bd */
[C---:B------:R-:W-:Y:S02]  /*c1d0*/  ISETP.GE.OR P1, PT, R8.reuse, R6, P0 ;  /* 0x000000060800720c */ /* 0x040fe40000726670 */
[----:B---3--:R-:W-:-:S04]  /*c1e0*/  IADD3 R9, R8, 0x8, RZ ;  /* 0x0000000808097810 */ /* 0x008fc80007ffe0ff */
[----:B------:R-:W-:-:S07]  /*c1f0*/  ISETP.GE.OR P0, PT, R9, R6, P0 ;  /* 0x000000060900720c */ /* 0x000fce0000706670 */
[----:B--2---:R1:W-:Y:S01]  /*c200*/  @!P1 ST.E [R10.64], R4 ;  /* 0x000000040a009985 */ /* 0x0043e2000c101908 */
[----:B------:R-:W-:-:S05]  /*c210*/  ISETP.GE.AND P1, PT, R8, R6, PT ;  /* 0x000000060800720c */ /* 0x000fca0003f26270 */
[----:B----4-:R1:W-:Y:S01]  /*c220*/  @!P0 ST.E [R12.64], R2 ;  /* 0x000000020c008985 */ /* 0x0103e2000c101908 */
[----:B------:R-:W-:Y:S01]  /*c230*/  ISETP.GE.AND P0, PT, R9, R6, PT ;  /* 0x000000060900720c */ /* 0x000fe20003f06270 */
[----:B------:R-:W-:Y:S05]  /*c240*/  @P3 BRA `(.L_x_2146) ;  /* 0x000007c000003947 */ /* 0x000fea0003800000 */
[----:B-1----:R-:W-:Y:S01]  /*c250*/  IMAD R2, R7, c[0x0][0x3a0], RZ ;  /* 0x0000e80007027a24 */ /* 0x002fe200078e02ff */
[----:B------:R-:W-:Y:S01]  /*c260*/  SHF.R.S32.HI R4, RZ, 0x1f, R220 ;  /* 0x0000001fff047819 */ /* 0x000fe200000114dc */
        /* <DEDUP_REMOVED lines=43> */
.L_x_2214:
[----:B------:R-:W-:Y:S05]  /*c520*/  BRA.DIV ~URZ, `(.L_x_2148) ;  /* 0x00003a727f007947 */ /* 0x000fea000b800000 */
[----:B------:R4:W2:Y:S02]  /*c530*/  SHFL.IDX PT, R0, R56, RZ, 0x181f ;  /* 0x00181fff38007589 */ /* 0x0008a400000e0000 */
.L_x_2215:
        /* <DEDUP_REMOVED lines=15> */
.L_x_2150:
[----:B------:R-:W-:Y:S05]  /*c630*/  BSYNC B0 ;  /* 0x0000000000007941 */ /* 0x000fea0003800000 */
.L_x_2149:
[----:B------:R-:W-:Y:S05]  /*c640*/  BRA.DIV ~URZ, `(.L_x_2151) ;  /* 0x000039c27f007947 */ /* 0x000fea000b800000 */
[----:B-12---:R1:W2:Y:S04]  /*c650*/  SHFL.IDX PT, R20, R7, 0x1, 0x181f ;  /* 0x00381f0007147f89 */ /* 0x0062a800000e0000 */
[----:B------:R1:W4:Y:S02]  /*c660*/  SHFL.IDX PT, R2, R56, 0x1, 0x181f ;  /* 0x00381f0038027f89 */ /* 0x00032400000e0000 */
.L_x_2216:
        /* <DEDUP_REMOVED lines=10> */
[-C--:B--2---:R-:W-:Y:S02]  /*c710*/  @!P2 LEA.HI.X R23, R212, R20.reuse, R213, 0x1, P5 ;  /* 0x00000014d417a211 */ /* 0x084fe400028f0cd5 */
[-C--:B------:R-:W-:Y:S02]  /*c720*/  @!P1 LEA.HI.X R5, R198, R20.reuse, R193, 0x1, P4 ;  /* 0x00000014c6059211 */ /* 0x080fe400020f0cc1 */
[----:B------:R-:W-:Y:S01]  /*c730*/  @!P0 LEA.HI.X R37, R197, R20, R192, 0x1, P3 ;  /* 0x00000014c5258211 */ /* 0x000fe200018f0cc0 */
[----:B------:R2:W-:Y:S04]  /*c740*/  @!P2 ST.E.128 [R22.64], R48 ;  /* 0x000000301600a985 */ /* 0x0005e8000c101d08 */
[----:B------:R2:W-:Y:S04]  /*c750*/  @!P1 ST.E.128 [R4.64], R32 ;  /* 0x0000002004009985 */ /* 0x0005e8000c101d08 */
[----:B------:R2:W-:Y:S02]  /*c760*/  @!P0 ST.E.128 [R36.64], R16 ;  /* 0x0000001024008985 */ /* 0x0005e4000c101d08 */
.L_x_2153:
[----:B------:R-:W-:Y:S05]  /*c770*/  BSYNC B0 ;  /* 0x0000000000007941 */ /* 0x000fea0003800000 */
.L_x_2152:
[----:B------:R-:W-:Y:S05]  /*c780*/  BRA.DIV ~URZ, `(.L_x_2154) ;  /* 0x000039427f007947 */ /* 0x000fea000b800000 */
[----:B--2---:R2:W1:Y:S02]  /*c790*/  SHFL.IDX PT, R16, R7, 0x2, 0x181f ;  /* 0x00581f0007107f89 */ /* 0x00446400000e0000 */
.L_x_2217:
[----:B------:R-:W-:Y:S05]  /*c7a0*/  BRA.DIV ~URZ, `(.L_x_2155) ;  /* 0x000039927f007947 */ /* 0x000fea000b800000 */
[----:B----4-:R4:W2:Y:S02]  /*c7b0*/  SHFL.IDX PT, R2, R56, 0x2, 0x181f ;  /* 0x00581f0038027f89 */ /* 0x0108a400000e0000 */
.L_x_2218:
        /* <DEDUP_REMOVED lines=16> */
.L_x_2157:
[----:B------:R-:W-:Y:S05]  /*c8c0*/  BSYNC B0 ;  /* 0x0000000000007941 */ /* 0x000fea0003800000 */
.L_x_2156:
[----:B------:R-:W-:Y:S05]  /*c8d0*/  BRA.DIV ~URZ, `(.L_x_2158) ;  /* 0x000038c27f007947 */ /* 0x000fea000b800000 */
[----:B-12---:R-:W1:Y:S04]  /*c8e0*/  SHFL.IDX PT, R7, R7, 0x3, 0x181f ;  /* 0x00781f0007077f89 */ /* 0x006e6800000e0000 */
[----:B----4-:R-:W2:Y:S02]  /*c8f0*/  SHFL.IDX PT, R56, R56, 0x3, 0x181f ;  /* 0x00781f0038387f89 */ /* 0x010ea400000e0000 */
.L_x_2219:
[----:B------:R-:W-:-:S04]  /*c900*/  IADD3 R189, R189, 0x60, RZ ;  /* 0x00000060bdbd7810 */ /* 0x000fc80007ffe0ff */
[----:B------:R-:W-:-:S13]  /*c910*/  ISETP.GE.AND P0, PT, R189, R6, PT ;  /* 0x00000006bd00720c */ /* 0x000fda0003f06270 */
[----:B------:R-:W-:Y:S05]  /*c920*/  @P0 BRA `(.L_x_2159) ;  /* 0x00001e7000000947 */ /* 0x000fea0003800000 */
[----:B------:R-:W-:Y:S02]  /*c930*/  ISETP.GE.AND P1, PT, R212, c[0x0][0x3c8], PT ;  /* 0x0000f200d4007a0c */ /* 0x000fe40003f26270 */
[----:B------:R-:W-:-:S11]  /*c940*/  ISETP.GE.AND P0, PT, R198, c[0x0][0x3c8], PT ;  /* 0x0000f200c6007a0c */ /* 0x000fd60003f06270 */
[-C--:B--2---:R-:W-:Y:S02]  /*c950*/  @!P1 LEA R12, P3, R212, R56.reuse, 0x1 ;  /* 0x00000038d40c9211 */ /* 0x084fe400078608ff */
[----:B------:R-:W-:Y:S02]  /*c960*/  @!P0 LEA R4, P2, R198, R56, 0x1 ;  /* 0x00000038c6048211 */ /* 0x000fe400078408ff */
        /* <DEDUP_REMOVED lines=10> */
.L_x_2146:
[----:B------:R-:W-:Y:S01]  /*ca10*/  IMAD R7, R7, c[0x0][0x408], RZ ;  /* 0x0001020007077a24 */ /* 0x000fe200078e02ff */
[----:B-1----:R-:W-:Y:S01]  /*ca20*/  MOV R4, R5 ;  /* 0x0000000500047202 */ /* 0x002fe20000000f00 */
[----:B------:R-:W-:-:S04]  /*ca30*/  IMAD.WIDE.U32 R8, R0, c[0x0][0x408], RZ ;  /* 0x0001020000087a25 */ /* 0x000fc800078e00ff */
[----:B------:R-:W-:Y:S01]  /*ca40*/  IMAD R7, R0, c[0x0][0x40c], R7 ;  /* 0x0001030000077a24 */ /* 0x000fe200078e0207 */
[----:B------:R-:W-:Y:S01]  /*ca50*/  MOV R6, R8 ;  /* 0x0000000800067202 */ /* 0x000fe20000000f00 */
[----:B------:R-:W-:Y:S01]  /*ca60*/  @P2 IMAD.HI.U32 R2, R5, c[0x0][0x4ec], RZ ;  /* 0x00013b0005022a27 */ /* 0x000fe200078e00ff */
[----:B------:R-:W-:Y:S02]  /*ca70*/  SHF.R.S32.HI R0, RZ, 0x1f, R220 ;  /* 0x0000001fff007819 */ /* 0x000fe400000114dc */
[----:B------:R-:W-:Y:S02]  /*ca80*/  IADD3 R7, R9, R7, RZ ;  /* 0x0000000709077210 */ /* 0x000fe40007ffe0ff */
[----:B------:R-:W-:Y:S01]  /*ca90*/  @P2 SHF.R.U32.HI R4, RZ, c[0x0][0x4f0], R2 ;  /* 0x00013c00ff042a19 */ /* 0x000fe20000011602 */
[----:B------:R-:W-:Y:S02]  /*caa0*/  IMAD R0, R0, c[0x0][0x440], RZ ;  /* 0x0001100000007a24 */ /* 0x000fe400078e02ff */
[----:B------:R-:W-:Y:S01]  /*cab0*/  IMAD.WIDE.U32 R6, R221, c[0x0][0x438], R6 ;  /* 0x00010e00dd067a25 */ /* 0x000fe200078e0006 */
[----:B------:R-:W-:-:S03]  /*cac0*/  SHF.R.S32.HI R2, RZ, 0x1f, R4 ;  /* 0x0000001fff027819 */ /* 0x000fc60000011404 */
[----:B------:R-:W-:Y:S02]  /*cad0*/  IMAD R7, R221, c[0x0][0x43c], R7 ;  /* 0x00010f00dd077a24 */ /* 0x000fe400078e0207 */
[C---:B------:R-:W-:Y:S02]  /*cae0*/  IMAD R0, R220.reuse, c[0x0][0x444], R0 ;  /* 0x00011100dc007a24 */ /* 0x040fe400078e0200 */
[----:B------:R-:W-:-:S04]  /*caf0*/  IMAD.WIDE.U32 R6, R220, c[0x0][0x440], R6 ;  /* 0x00011000dc067a25 */ /* 0x000fc800078e0006 */
[----:B------:R-:W-:Y:S01]  /*cb00*/  IMAD R2, R2, c[0x0][0x430], RZ ;  /* 0x00010c0002027a24 */ /* 0x000fe200078e02ff */
[----:B------:R-:W-:Y:S02]  /*cb10*/  IADD3 R7, R7, R0, RZ ;  /* 0x0000000007077210 */ /* 0x000fe40007ffe0ff */
[C---:B------:R-:W-:Y:S01]  /*cb20*/  IADD3 R0, -R4.reuse, RZ, RZ ;  /* 0x000000ff04007210 */ /* 0x040fe20007ffe1ff */
[----:B------:R-:W-:Y:S02]  /*cb30*/  IMAD R2, R4, c[0x0][0x434], R2 ;  /* 0x00010d0004027a24 */ /* 0x000fe400078e0202 */
[----:B------:R-:W-:-:S04]  /*cb40*/  IMAD.WIDE.U32 R6, R225, c[0x0][0x448], R6 ;  /* 0x00011200e1067a25 */ /* 0x000fc800078e0006 */
[----:B------:R-:W-:Y:S02]  /*cb50*/  IMAD R7, R225, c[0x0][0x44c], R7 ;  /* 0x00011300e1077a24 */ /* 0x000fe400078e0207 */
[----:B------:R-:W-:Y:S02]  /*cb60*/  IMAD R0, R0, c[0x0][0x4e8], R5 ;  /* 0x00013a0000007a24 */ /* 0x000fe400078e0205 */
[----:B------:R-:W-:-:S03]  /*cb70*/  IMAD.WIDE.U32 R6, R4, c[0x0][0x430], R6 ;  /* 0x00010c0004067a25 */ /* 0x000fc600078e0006 */
[----:B------:R-:W-:Y:S02]  /*cb80*/  SHF.R.S32.HI R4, RZ, 0x1f, R0 ;  /* 0x0000001fff047819 */ /* 0x000fe40000011400 */
[----:B------:R-:W-:-:S03]  /*cb90*/  IADD3 R5, R7, R2, RZ ;  /* 0x0000000207057210 */ /* 0x000fc60007ffe0ff */
        /* <DEDUP_REMOVED lines=9> */
.L_x_2220:
[----:B------:R-:W-:Y:S05]  /*cc30*/  BRA.DIV ~URZ, `(.L_x_2161) ;  /* 0x000036a27f007947 */ /* 0x000fea000b800000 */
[----:B------:R3:W4:Y:S02]  /*cc40*/  SHFL.IDX PT, R0, R149, RZ, 0x1c1f ;  /* 0x001c1fff95007589 */ /* 0x00072400000e0000 */
.L_x_2221:
        /* <DEDUP_REMOVED lines=110> */
[----:B----4-:R-:W-:Y:S02]  /*d330*/  @!P1 LEA R4, P2, R24, R0, 0x2 ;  /* 0x0000000018049211 */ /* 0x010fe400078410ff */
        /* <DEDUP_REMOVED lines=23> */
[----:B------:R-:W-:Y:S02]  /*d4b0*/  @!P5 LEA R40, P1, R12, R0, 0x2 ;  /* 0x000000000c28d211 */ /* 0x000fe400078210ff */
[-C--:B------:R-:W-:Y:S02]  /*d4c0*/  @!P6 LEA.HI.X R5, R14, R150.reuse, R13, 0x2, P2 ;  /* 0x000000960e05e211 */ /* 0x080fe400010f140d */
[----:B------:R-:W-:Y:S02]  /*d4d0*/  @!P5 LEA.HI.X R41, R12, R150, R11, 0x2, P1 ;  /* 0x000000960c29d211 */ /* 0x000fe400008f140b */
[C---:B------:R-:W-:Y:S01]  /*d4e0*/  @!P3 LEA R44, P1, R8.reuse, R0, 0x2 ;  /* 0x00000000082cb211 */ /* 0x040fe200078210ff */
[----:B------:R4:W-:Y:S03]  /*d4f0*/  @!P6 ST.E.64 [R4.64], R84 ;  /* 0x000000540400e985 */ /* 0x0009e6000c101b08 */
[----:B------:R-:W-:Y:S01]  /*d500*/  @!P3 LEA.HI.X R45, R8, R150, R7, 0x2, P1 ;  /* 0x00000096082db211 */ /* 0x000fe200008f1407 */
[----:B------:R4:W-:Y:S01]  /*d510*/  @!P5 ST.E.64 [R40.64], R88 ;  /* 0x000000582800d985 */ /* 0x0009e2000c101b08 */
[----:B--2---:R-:W-:-:S04]  /*d520*/  @!P4 LEA R36, P2, R10, R0, 0x2 ;  /* 0x000000000a24c211 */ /* 0x004fc800078410ff */
[----:B------:R-:W-:-:S05]  /*d530*/  @!P4 LEA.HI.X R37, R10, R150, R9, 0x2, P2 ;  /* 0x000000960a25c211 */ /* 0x000fca00010f1409 */
[----:B------:R4:W-:Y:S04]  /*d540*/  @!P4 ST.E.64 [R36.64], R92 ;  /* 0x0000005c2400c985 */ /* 0x0009e8000c101b08 */
[----:B------:R4:W-:Y:S02]  /*d550*/  @!P3 ST.E.64 [R44.64], R96 ;  /* 0x000000602c00b985 */ /* 0x0009e4000c101b08 */
.L_x_2163:
[----:B------:R-:W-:Y:S05]  /*d560*/  BSYNC B0 ;  /* 0x0000000000007941 */ /* 0x000fea0003800000 */
.L_x_2162:
[----:B------:R-:W-:Y:S05]  /*d570*/  BRA.DIV ~URZ, `(.L_x_2164) ;  /* 0x00002dd27f007947 */ /* 0x000fea000b800000 */
[----:B-1----:R-:W1:Y:S04]  /*d580*/  SHFL.IDX PT, R148, R148, 0x1, 0x1c1f ;  /* 0x003c1f0094947f89 */ /* 0x002e6800000e0000 */
[----:B---3--:R-:W3:Y:S02]  /*d590*/  SHFL.IDX PT, R149, R149, 0x1, 0x1c1f ;  /* 0x003c1f0095957f89 */ /* 0x008ee400000e0000 */
.L_x_2222:
[----:B------:R-:W-:Y:S05]  /*d5a0*/  @P0 BRA `(.L_x_2159) ;  /* 0x000011f000000947 */ /* 0x000fea0003800000 */
[----:B------:R-:W-:Y:S02]  /*d5b0*/  ISETP.GE.AND P2, PT, R146, c[0x0][0x3c8], PT ;  /* 0x0000f20092007a0c */ /* 0x000fe40003f46270 */
[----:B------:R-:W-:-:S02]  /*d5c0*/  ISETP.GE.AND P4, PT, R203, c[0x0][0x3c8], PT ;  /* 0x0000f200cb007a0c */ /* 0x000fc40003f86270 */
[----:B------:R-:W-:Y:S02]  /*d5d0*/  ISETP.GE.AND P3, PT, R147, c[0x0][0x3c8], PT ;  /* 0x0000f20093007a0c */ /* 0x000fe40003f66270 */
[----:B------:R-:W-:Y:S02]  /*d5e0*/  ISETP.GE.AND P0, PT, R142, c[0x0][0x3c8], PT ;  /* 0x0000f2008e007a0c */ /* 0x000fe40003f06270 */
[----:B------:R-:W-:-:S05]  /*d5f0*/  ISETP.GE.AND P1, PT, R144, c[0x0][0x3c8], PT ;  /* 0x0000f20090007a0c */ /* 0x000fca0003f26270 */
[CC--:B---34-:R-:W-:Y:S02]  /*d600*/  @!P2 LEA R4, P5, R146.reuse, R149.reuse, 0x2 ;  /* 0x000000959204a211 */ /* 0x0d8fe400078a10ff */
[----:B------:R-:W-:Y:S02]  /*d610*/  @!P4 IMAD.MOV.U32 R48, RZ, RZ, R149 ;  /* 0x000000ffff30c224 */ /* 0x000fe400078e0095 */
[----:B-1----:R-:W-:Y:S01]  /*d620*/  @!P4 IMAD.MOV.U32 R49, RZ, RZ, R148 ;  /* 0x000000ffff31c224 */ /* 0x002fe200078e0094 */
[-C--:B------:R-:W-:Y:S02]  /*d630*/  @!P2 LEA.HI.X R5, R146, R148.reuse, R145, 0x2, P5 ;  /* 0x000000949205a211 */ /* 0x080fe400028f1491 */
[-C--:B------:R-:W-:Y:S01]  /*d640*/  @!P3 LEA R36, P6, R147, R149.reuse, 0x2 ;  /* 0x000000959324b211 */ /* 0x080fe200078c10ff */
[----:B------:R-:W-:Y:S01]  /*d650*/  @!P4 IMAD.WIDE R48, R203, 0x4, R48 ;  /* 0x00000004cb30c825 */ /* 0x000fe200078e0230 */
[----:B------:R-:W-:Y:S02]  /*d660*/  @!P0 LEA R40, P5, R142, R149, 0x2 ;  /* 0x000000958e288211 */ /* 0x000fe400078a10ff */
[----:B------:R-:W-:-:S02]  /*d670*/  @!P3 LEA.HI.X R37, R147, R148, R6, 0x2, P6 ;  /* 0x000000949325b211 */ /* 0x000fc400030f1406 */
[-C--:B------:R-:W-:Y:S01]  /*d680*/  @!P0 LEA.HI.X R41, R142, R148.reuse, R141, 0x2, P5 ;  /* 0x000000948e298211 */ /* 0x080fe200028f148d */
[----:B------:R-:W-:Y:S01]  /*d690*/  @!P4 ST.E.64 [R48.64], R130 ;  /* 0x000000823000c985 */ /* 0x000fe2000c101b08 */
[----:B------:R-:W-:Y:S02]  /*d6a0*/  ISETP.GE.AND P5, PT, R140, c[0x0][0x3c8], PT ;  /* 0x0000f2008c007a0c */ /* 0x000fe40003fa6270 */
[----:B------:R-:W-:Y:S01]  /*d6b0*/  ISETP.GE.AND P4, PT, R138, c[0x0][0x3c8], PT ;  /* 0x0000f2008a007a0c */ /* 0x000fe20003f86270 */
[----:B------:R1:W-:Y:S01]  /*d6c0*/  @!P3 ST.E.64 [R36.64], R126 ;  /* 0x0000007e2400b985 */ /* 0x0003e2000c101b08 */
[----:B------:R-:W-:Y:S02]  /*d6d0*/  @!P1 LEA R44, P6, R144, R149, 0x2 ;  /* 0x00000095902c9211 */ /* 0x000fe400078c10ff */
[----:B------:R-:W-:Y:S01]  /*d6e0*/  ISETP.GE.AND P3, PT, R136, c[0x0][0x3c8], PT ;  /* 0x0000f20088007a0c */ /* 0x000fe20003f66270 */
[----:B------:R3:W-:Y:S01]  /*d6f0*/  @!P2 ST.E.64 [R4.64], R102 ;  /* 0x000000660400a985 */ /* 0x0007e2000c101b08 */
[----:B------:R-:W-:-:S02]  /*d700*/  @!P1 LEA.HI.X R45, R144, R148, R143, 0x2, P6 ;  /* 0x00000094902d9211 */ /* 0x000fc400030f148f */
[----:B------:R-:W-:-:S03]  /*d710*/  ISETP.GE.AND P2, PT, R134, c[0x0][0x3c8], PT ;  /* 0x0000f20086007a0c */ /* 0x000fc60003f46270 */
[----:B------:R-:W-:Y:S01]  /*d720*/  @!P1 ST.E.64 [R44.64], R106 ;  /* 0x0000006a2c009985 */ /* 0x000fe2000c101b08 */
[----:B------:R-:W-:-:S03]  /*d730*/  ISETP.GE.AND P1, PT, R132, c[0x0][0x3c8], PT ;  /* 0x0000f20084007a0c */ /* 0x000fc60003f26270 */
[----:B------:R4:W-:Y:S01]  /*d740*/  @!P0 ST.E.64 [R40.64], R110 ;  /* 0x0000006e28008985 */ /* 0x0009e2000c101b08 */
[-C--:B-1----:R-:W-:Y:S02]  /*d750*/  @!P5 LEA R36, P6, R140, R149.reuse, 0x2 ;  /* 0x000000958c24d211 */ /* 0x082fe400078c10ff */
[----:B---3--:R-:W-:Y:S02]  /*d760*/  @!P4 LEA R4, P0, R138, R149, 0x2 ;  /* 0x000000958a04c211 */ /* 0x008fe400078010ff */
[-C--:B------:R-:W-:Y:S02]  /*d770*/  @!P5 LEA.HI.X R37, R140, R148.reuse, R139, 0x2, P6 ;  /* 0x000000948c25d211 */ /* 0x080fe400030f148b */
[----:B------:R-:W-:Y:S02]  /*d780*/  @!P4 LEA.HI.X R5, R138, R148, R137, 0x2, P0 ;  /* 0x000000948a05c211 */ /* 0x000fe400000f1489 */
[----:B------:R-:W-:Y:S01]  /*d790*/  ISETP.GE.AND P0, PT, R34, c[0x0][0x3c8], PT ;  /* 0x0000f20022007a0c */ /* 0x000fe20003f06270 */
[----:B------:R-:W-:Y:S01]  /*d7a0*/  @!P5 ST.E.64 [R36.64], R114 ;  /* 0x000000722400d985 */ /* 0x000fe2000c101b08 */
[----:B------:R-:W-:-:S02]  /*d7b0*/  ISETP.GE.AND P5, PT, R32, c[0x0][0x3c8], PT ;  /* 0x0000f20020007a0c */ /* 0x000fc40003fa6270 */
[-C--:B----4-:R-:W-:Y:S01]  /*d7c0*/  @!P3 LEA R40, P6, R136, R149.reuse, 0x2 ;  /* 0x000000958828b211 */ /* 0x090fe200078c10ff */
[----:B------:R1:W-:Y:S01]  /*d7d0*/  @!P4 ST.E.64 [R4.64], R118 ;  /* 0x000000760400c985 */ /* 0x0003e2000c101b08 */
[----:B------:R-:W-:Y:S02]  /*d7e0*/  ISETP.GE.AND P4, PT, R30, c[0x0][0x3c8], PT ;  /* 0x0000f2001e007a0c */ /* 0x000fe40003f86270 */
[----:B------:R-:W-:Y:S02]  /*d7f0*/  @!P3 LEA.HI.X R41, R136, R148, R135, 0x2, P6 ;  /* 0x000000948829b211 */ /* 0x000fe400030f1487 */
[----:B------:R-:W-:-:S03]  /*d800*/  @!P2 LEA R44, P6, R134, R149, 0x2 ;  /* 0x00000095862ca211 */ /* 0x000fc600078c10ff */
[----:B------:R-:W-:Y:S01]  /*d810*/  @!P3 ST.E.64 [R40.64], R122 ;  /* 0x0000007a2800b985 */ /* 0x000fe2000c101b08 */
[-C--:B------:R-:W-:Y:S02]  /*d820*/  @!P2 LEA.HI.X R45, R134, R148.reuse, R133, 0x2, P6 ;  /* 0x00000094862da211 */ /* 0x080fe400030f1485 */
[-C--:B------:R-:W-:Y:S02]  /*d830*/  @!P1 LEA R48, P6, R132, R149.reuse, 0x2 ;  /* 0x0000009584309211 */ /* 0x080fe400078c10ff */
[----:B------:R-:W-:Y:S01]  /*d840*/  ISETP.GE.AND P3, PT, R28, c[0x0][0x3c8], PT ;  /* 0x0000f2001c007a0c */ /* 0x000fe20003f66270 */
[----:B------:R-:W-:Y:S01]  /*d850*/  @!P2 ST.E.64 [R44.64], R38 ;  /* 0x000000262c00a985 */ /* 0x000fe2000c101b08 */
[-C--:B------:R-:W-:Y:S02]  /*d860*/  @!P1 LEA.HI.X R49, R132, R148.reuse, R35, 0x2, P6 ;  /* 0x0000009484319211 */ /* 0x080fe400030f1423 */
[----:B------:R-:W-:Y:S02]  /*d870*/  @!P0 LEA R52, P6, R34, R149, 0x2 ;  /* 0x0000009522348211 */ /* 0x000fe400078c10ff */
[----:B------:R-:W-:Y:S01]  /*d880*/  ISETP.GE.AND P2, PT, R26, c[0x0][0x3c8], PT ;  /* 0x0000f2001a007a0c */ /* 0x000fe20003f46270 */
[----:B------:R-:W-:Y:S01]  /*d890*/  @!P1 ST.E.64 [R48.64], R42 ;  /* 0x0000002a30009985 */ /* 0x000fe2000c101b08 */
[----:B------:R-:W-:-:S02]  /*d8a0*/  @!P0 LEA.HI.X R53, R34, R148, R33, 0x2, P6 ;  /* 0x0000009422358211 */ /* 0x000fc400030f1421 */
[-C--:B------:R-:W-:Y:S02]  /*d8b0*/  @!P5 LEA R34, P6, R32, R149.reuse, 0x2 ;  /* 0x000000952022d211 */ /* 0x080fe400078c10ff */
[----:B------:R-:W-:Y:S01]  /*d8c0*/  ISETP.GE.AND P1, PT, R24, c[0x0][0x3c8], PT ;  /* 0x0000f20018007a0c */ /* 0x000fe20003f26270 */
[----:B------:R-:W-:Y:S01]  /*d8d0*/  @!P0 ST.E.64 [R52.64], R46 ;  /* 0x0000002e34008985 */ /* 0x000fe2000c101b08 */
[-C--:B------:R-:W-:Y:S02]  /*d8e0*/  @!P5 LEA.HI.X R35, R32, R148.reuse, R31, 0x2, P6 ;  /* 0x000000942023d211 */ /* 0x080fe400030f141f */
[-C--:B-1----:R-:W-:Y:S02]  /*d8f0*/  @!P4 LEA R4, P0, R30, R149.reuse, 0x2 ;  /* 0x000000951e04c211 */ /* 0x082fe400078010ff */
[----:B------:R-:W-:Y:S01]  /*d900*/  @!P3 LEA R32, P6, R28, R149, 0x2 ;  /* 0x000000951c20b211 */ /* 0x000fe200078c10ff */
[----:B------:R-:W-:Y:S01]  /*d910*/  @!P5 ST.E.64 [R34.64], R50 ;  /* 0x000000322200d985 */ /* 0x000fe2000c101b08 */
[----:B------:R-:W-:-:S02]  /*d920*/  @!P4 LEA.HI.X R5, R30, R148, R29, 0x2, P0 ;  /* 0x000000941e05c211 */ /* 0x000fc400000f141d */
[----:B------:R-:W-:Y:S02]  /*d930*/  ISETP.GE.AND P0, PT, R22, c[0x0][0x3c8], PT ;  /* 0x0000f20016007a0c */ /* 0x000fe40003f06270 */
[-C--:B------:R-:W-:Y:S01]  /*d940*/  @!P3 LEA.HI.X R33, R28, R148.reuse, R27, 0x2, P6 ;  /* 0x000000941c21b211 */ /* 0x080fe200030f141b */
[----:B------:R1:W-:Y:S01]  /*d950*/  @!P4 ST.E.64 [R4.64], R54 ;  /* 0x000000360400c985 */ /* 0x0003e2000c101b08 */
[-C--:B------:R-:W-:Y:S02]  /*d960*/  @!P2 LEA R28, P6, R26, R149.reuse, 0x2 ;  /* 0x000000951a1ca211 */ /* 0x080fe400078c10ff */
[----:B------:R-:W-:Y:S01]  /*d970*/  ISETP.GE.AND P5, PT, R20, c[0x0][0x3c8], PT ;  /* 0x0000f20014007a0c */ /* 0x000fe20003fa6270 */
[----:B------:R3:W-:Y:S01]  /*d980*/  @!P3 ST.E.64 [R32.64], R58 ;  /* 0x0000003a2000b985 */ /* 0x0007e2000c101b08 */
[----:B------:R-:W-:Y:S02]  /*d990*/  @!P2 LEA.HI.X R29, R26, R148, R25, 0x2, P6 ;  /* 0x000000941a1da211 */ /* 0x000fe400030f1419 */
[----:B------:R-:W-:-:S02]  /*d9a0*/  @!P1 LEA R26, P6, R24, R149, 0x2 ;  /* 0x00000095181a9211 */ /* 0x000fc400078c10ff */
[----:B------:R-:W-:Y:S01]  /*d9b0*/  ISETP.GE.AND P4, PT, R18, c[0x0][0x3c8], PT ;  /* 0x0000f20012007a0c */ /* 0x000fe20003f86270 */
[----:B------:R3:W-:Y:S01]  /*d9c0*/  @!P2 ST.E.64 [R28.64], R62 ;  /* 0x0000003e1c00a985 */ /* 0x0007e2000c101b08 */
[-C--:B------:R-:W-:Y:S02]  /*d9d0*/  @!P1 LEA.HI.X R27, R24, R148.reuse, R23, 0x2, P6 ;  /* 0x00000094181b9211 */ /* 0x080fe400030f1417 */
[----:B------:R-:W-:Y:S02]  /*d9e0*/  @!P0 LEA R24, P6, R22, R149, 0x2 ;  /* 0x0000009516188211 */ /* 0x000fe400078c10ff */
[----:B------:R-:W-:Y:S01]  /*d9f0*/  ISETP.GE.AND P3, PT, R16, c[0x0][0x3c8], PT ;  /* 0x0000f20010007a0c */ /* 0x000fe20003f66270 */
[----:B------:R3:W-:Y:S01]  /*da00*/  @!P1 ST.E.64 [R26.64], R66 ;  /* 0x000000421a009985 */ /* 0x0007e2000c101b08 */
[----:B------:R-:W-:Y:S02]  /*da10*/  @!P0 LEA.HI.X R25, R22, R148, R21, 0x2, P6 ;  /* 0x0000009416198211 */ /* 0x000fe400030f1415 */
[----:B------:R-:W-:-:S02]  /*da20*/  ISETP.GE.AND P2, PT, R14, c[0x0][0x3c8], PT ;  /* 0x0000f2000e007a0c */ /* 0x000fc40003f46270 */
[----:B------:R-:W-:Y:S01]  /*da30*/  @!P5 LEA R22, P6, R20, R149, 0x2 ;  /* 0x000000951416d211 */ /* 0x000fe200078c10ff */
[----:B------:R3:W-:Y:S01]  /*da40*/  @!P0 ST.E.64 [R24.64], R70 ;  /* 0x0000004618008985 */ /* 0x0007e2000c101b08 */
[----:B------:R-:W-:Y:S02]  /*da50*/  ISETP.GE.AND P1, PT, R12, c[0x0][0x3c8], PT ;  /* 0x0000f2000c007a0c */ /* 0x000fe40003f26270 */
[----:B------:R-:W-:-:S03]  /*da60*/  @!P5 LEA.HI.X R23, R20, R148, R19, 0x2, P6 ;  /* 0x000000941417d211 */ /* 0x000fc600030f1413 */
[-C--:B------:R-:W-:Y:S02]  /*da70*/  @!P3 LEA R20, P6, R16, R149.reuse, 0x2 ;  /* 0x000000951014b211 */ /* 0x080fe400078c10ff */
[-C--:B-1----:R-:W-:Y:S01]  /*da80*/  @!P4 LEA R4, P0, R18, R149.reuse, 0x2 ;  /* 0x000000951204c211 */ /* 0x082fe200078010ff */
[----:B------:R3:W-:Y:S01]  /*da90*/  @!P5 ST.E.64 [R22.64], R74 ;  /* 0x0000004a1600d985 */ /* 0x0007e2000c101b08 */
[-C--:B------:R-:W-:Y:S02]  /*daa0*/  @!P3 LEA.HI.X R21, R16, R148.reuse, R15, 0x2, P6 ;  /* 0x000000941015b211 */ /* 0x080fe400030f140f */
[-C--:B------:R-:W-:Y:S02]  /*dab0*/  @!P4 LEA.HI.X R5, R18, R148.reuse, R17, 0x2, P0 ;  /* 0x000000941205c211 */ /* 0x080fe400000f1411 */
[----:B------:R-:W-:Y:S02]  /*dac0*/  ISETP.GE.AND P0, PT, R10, c[0x0][0x3c8], PT ;  /* 0x0000f2000a007a0c */ /* 0x000fe40003f06270 */
[CC--:B------:R-:W-:Y:S01]  /*dad0*/  @!P2 LEA R16, P6, R14.reuse, R149.reuse, 0x2 ;  /* 0x000000950e10a211 */ /* 0x0c0fe200078c10ff */
[----:B------:R3:W-:Y:S03]  /*dae0*/  @!P4 ST.E.64 [R4.64], R78 ;  /* 0x0000004e0400c985 */ /* 0x0007e6000c101b08 */
[----:B------:R-:W-:Y:S01]  /*daf0*/  @!P2 LEA.HI.X R17, R14, R148, R13, 0x2, P6 ;  /* 0x000000940e11a211 */ /* 0x000fe200030f140d */
[----:B------:R3:W-:Y:S01]  /*db00*/  @!P3 ST.E.64 [R20.64], R82 ;  /* 0x000000521400b985 */ /* 0x0007e2000c101b08 */
[----:B------:R-:W-:-:S03]  /*db10*/  @!P1 LEA R14, P6, R12, R149, 0x2 ;  /* 0x000000950c0e9211 */ /* 0x000fc600078c10ff */
        /* <DEDUP_REMOVED lines=8> */
[----:B---3--:R-:W-:-:S04]  /*dba0*/  LEA R4, P0, R8, R149, 0x2 ;  /* 0x0000009508047211 */ /* 0x008fc800078010ff */
[----:B------:R-:W-:-:S05]  /*dbb0*/  LEA.HI.X R5, R8, R148, R7, 0x2, P0 ;  /* 0x0000009408057211 */ /* 0x000fca00000f1407 */
[----:B------:R1:W-:Y:S01]  /*dbc0*/  ST.E.64 [R4.64], R98 ;  /* 0x0000006204007985 */ /* 0x0003e2000c101b08 */
[----:B------:R-:W-:Y:S05]  /*dbd0*/  BRA `(.L_x_2159) ;  /* 0x00000bc000007947 */ /* 0x000fea0003800000 */
.L_x_2144:
        /* <DEDUP_REMOVED lines=17> */
[----:B-1--4-:R-:W2:Y:S02]  /*dcf0*/  LDG.E R4, [R4.64+0x4] ;  /* 0x0000040804047981 */ /* 0x012ea4000c1e1900 */
[----:B--2---:R-:W-:Y:S02]  /*dd00*/  IADD3 R6, -R6, R4, RZ ;  /* 0x0000000406067210 */ /* 0x004fe40007ffe1ff */
.L_x_2165:
[----:B------:R-:W-:Y:S01]  /*dd10*/  ISETP.GT.AND P0, PT, R196, 0x7f, PT ;  /* 0x0000007fc400780c */ /* 0x000fe20003f04270 */
[----:B------:R-:W-:Y:S01]  /*dd20*/  BSSY B0, `(.L_x_2166) ;  /* 0x0000034000007945 */ /* 0x000fe20003800000 */
[----:B------:R-:W-:Y:S02]  /*dd30*/  SEL R220, R220, RZ, !P2 ;  /* 0x000000ffdcdc7207 */ /* 0x000fe40005000000 */
[----:B------:R-:W-:-:S02]  /*dd40*/  SEL R7, R7, RZ, !P2 ;  /* 0x000000ff07077207 */ /* 0x000fc40005000000 */
[----:B-1---5:R-:W-:-:S07]  /*dd50*/  SHF.R.S32.HI R4, RZ, 0x1f, R0 ;  /* 0x0000001fff047819 */ /* 0x022fce0000011400 */
        /* <DEDUP_REMOVED lines=13> */
[----:B------:R-:W4:Y:S03]  /*de30*/  LDC.64 R14, c[0x0][R22+0x168] ;  /* 0x00005a00160e7b82 */ /* 0x000f260000000a00 */
[----:B------:R-:W-:-:S05]  /*de40*/  @P0 IMAD.HI.U32 R9, R2, c[0x0][0x4ec], RZ ;  /* 0x00013b0002090a27 */ /* 0x000fca00078e00ff */
[----:B------:R-:W5:Y:S01]  /*de50*/  LDC.64 R18, c[0x0][R22+0x178] ;  /* 0x00005e0016127b82 */ /* 0x000f620000000a00 */
[----:B------:R-:W-:-:S05]  /*de60*/  @P0 SHF.R.U32.HI R10, RZ, c[0x0][0x4f0], R9 ;  /* 0x00013c00ff0a0a19 */ /* 0x000fca0000011609 */
[----:B------:R-:W-:Y:S02]  /*de70*/  IMAD.MOV R9, RZ, RZ, -R10 ;  /* 0x000000ffff097224 */ /* 0x000fe400078e0a0a */
[----:B------:R-:W2:Y:S02]  /*de80*/  LDC.64 R16, c[0x0][R22+0x160] ;  /* 0x0000580016107b82 */ /* 0x000ea40000000a00 */
[----:B------:R-:W-:Y:S02]  /*de90*/  IMAD R9, R9, c[0x0][0x4e8], R2 ;  /* 0x00013a0009097a24 */ /* 0x000fe400078e0202 */
[-C--:B-1----:R-:W-:Y:S02]  /*dea0*/  IMAD R5, R21, R220.reuse, RZ ;  /* 0x000000dc15057224 */ /* 0x082fe400078e02ff */
[----:B------:R-:W-:-:S04]  /*deb0*/  IMAD.WIDE.U32 R12, R20, R220, RZ ;  /* 0x000000dc140c7225 */ /* 0x000fc800078e00ff */
        /* <DEDUP_REMOVED lines=11> */
[----:B--2---:R-:W-:Y:S01]  /*df70*/  IMAD R2, R17, R9, RZ ;  /* 0x0000000911027224 */ /* 0x004fe200078e02ff */
        /* <DEDUP_REMOVED lines=14> */
.L_x_2167:
[----:B------:R-:W-:Y:S05]  /*e060*/  BSYNC B0 ;  /* 0x0000000000007941 */ /* 0x000fea0003800000 */
.L_x_2166:
        /* <DEDUP_REMOVED lines=36> */
[----:B------:R1:W4:Y:S02]  /*e2b0*/  SHFL.IDX PT, R9, R8, RZ, 0x181f ;  /* 0x00181fff08097589 */ /* 0x00032400000e0000 */
.L_x_2223:
[----:B------:R-:W-:Y:S05]  /*e2c0*/  BRA.DIV ~URZ, `(.L_x_2169) ;  /* 0x000021c27f007947 */ /* 0x000fea000b800000 */
[----:B------:R1:W2:Y:S02]  /*e2d0*/  SHFL.IDX PT, R0, R7, RZ, 0x181f ;  /* 0x00181fff07007589 */ /* 0x0002a400000e0000 */
.L_x_2224:
[----:B------:R-:W-:Y:S01]  /*e2e0*/  IMAD R6, R6, c[0x0][0x4e8], RZ ;  /* 0x00013a0006067a24 */ /* 0x000fe200078e02ff */
[----:B------:R-:W-:Y:S04]  /*e2f0*/  BSSY B0, `(.L_x_2170) ;  /* 0x000000f000007945 */ /* 0x000fe80003800000 */
        /* <DEDUP_REMOVED lines=8> */
[-C--:B----4-:R-:W-:Y:S02]  /*e380*/  @!P2 LEA.HI.X R11, R212, R9.reuse, R213, 0x1, P5 ;  /* 0x00000009d40ba211 */ /* 0x090fe400028f0cd5 */
[-C--:B------:R-:W-:Y:S02]  /*e390*/  @!P1 LEA.HI.X R5, R198, R9.reuse, R193, 0x1, P4 ;  /* 0x00000009c6059211 */ /* 0x080fe400020f0cc1 */
[----:B------:R-:W-:Y:S01]  /*e3a0*/  @!P0 LEA.HI.X R13, R197, R9, R192, 0x1, P3 ;  /* 0x00000009c50d8211 */ /* 0x000fe200018f0cc0 */
[----:B------:R2:W-:Y:S04]  /*e3b0*/  @!P2 ST.E.128 [R10.64], RZ ;  /* 0x000000ff0a00a985 */ /* 0x0005e8000c101d08 */
[----:B------:R2:W-:Y:S04]  /*e3c0*/  @!P1 ST.E.128 [R4.64], RZ ;  /* 0x000000ff04009985 */ /* 0x0005e8000c101d08 */
[----:B------:R2:W-:Y:S02]  /*e3d0*/  @!P0 ST.E.128 [R12.64], RZ ;  /* 0x000000ff0c008985 */ /* 0x0005e4000c101d08 */
.L_x_2171:
[----:B------:R-:W-:Y:S05]  /*e3e0*/  BSYNC B0 ;  /* 0x0000000000007941 */ /* 0x000fea0003800000 */
.L_x_2170:
[----:B------:R-:W-:Y:S05]  /*e3f0*/  BRA.DIV ~URZ, `(.L_x_2172) ;  /* 0x000021027f007947 */ /* 0x000fea000b800000 */
[----:B----4-:R4:W1:Y:S04]  /*e400*/  SHFL.IDX PT, R9, R8, 0x1, 0x181f ;  /* 0x00381f0008097f89 */ /* 0x01086800000e0000 */
[----:B--2---:R4:W2:Y:S02]  /*e410*/  SHFL.IDX PT, R0, R7, 0x1, 0x181f ;  /* 0x00381f0007007f89 */ /* 0x0048a400000e0000 */
.L_x_2225:
        /* <DEDUP_REMOVED lines=13> */
[----:B------:R1:W-:Y:S04]  /*e4f0*/  @!P2 ST.E.128 [R10.64], RZ ;  /* 0x000000ff0a00a985 */ /* 0x0003e8000c101d08 */
[----:B------:R1:W-:Y:S04]  /*e500*/  @!P1 ST.E.128 [R4.64], RZ ;  /* 0x000000ff04009985 */ /* 0x0003e8000c101d08 */
[----:B------:R1:W-:Y:S02]  /*e510*/  @!P0 ST.E.128 [R12.64], RZ ;  /* 0x000000ff0c008985 */ /* 0x0003e4000c101d08 */
.L_x_2174:
[----:B------:R-:W-:Y:S05]  /*e520*/  BSYNC B0 ;  /* 0x0000000000007941 */ /* 0x000fea0003800000 */
.L_x_2173:
[----:B------:R-:W-:Y:S05]  /*e530*/  BRA.DIV ~URZ, `(.L_x_2175) ;  /* 0x000020927f007947 */ /* 0x000fea000b800000 */
[----:B-1----:R1:W3:Y:S02]  /*e540*/  SHFL.IDX PT, R9, R8, 0x2, 0x181f ;  /* 0x00581f0008097f89 */ /* 0x0022e400000e0000 */
.L_x_2226:
[----:B------:R-:W-:Y:S05]  /*e550*/  BRA.DIV ~URZ, `(.L_x_2176) ;  /* 0x000020e27f007947 */ /* 0x000fea000b800000 */
[----:B--2---:R2:W1:Y:S02]  /*e560*/  SHFL.IDX PT, R0, R7, 0x2, 0x181f ;  /* 0x00581f0007007f89 */ /* 0x00446400000e0000 */
.L_x_2227:
        /* <DEDUP_REMOVED lines=16> */
.L_x_2178:
[----:B------:R-:W-:Y:S05]  /*e670*/  BSYNC B0 ;  /* 0x0000000000007941 */ /* 0x000fea0003800000 */
.L_x_2177:
[----:B------:R-:W-:Y:S05]  /*e680*/  BRA.DIV ~URZ, `(.L_x_2179) ;  /* 0x000020227f007947 */ /* 0x000fea000b800000 */
[----:B-1--4-:R-:W1:Y:S04]  /*e690*/  SHFL.IDX PT, R8, R8, 0x3, 0x181f ;  /* 0x00781f0008087f89 */ /* 0x012e6800000e0000 */
[----:B--2---:R-:W2:Y:S02]  /*e6a0*/  SHFL.IDX PT, R7, R7, 0x3, 0x181f ;  /* 0x00781f0007077f89 */ /* 0x004ea400000e0000 */
.L_x_2228:
        /* <DEDUP_REMOVED lines=15> */
.L_x_2159:
[----:B------:R-:W-:Y:S05]  /*e7a0*/  BSYNC B1 ;  /* 0x0000000000017941 */ /* 0x000fea0003800000 */
.L_x_2143:
[----:B------:R-:W-:-:S13]  /*e7b0*/  ISETP.NE.AND P0, PT, R210, RZ, PT ;  /* 0x000000ffd200720c */ /* 0x000fda0003f05270 */
[----:B------:R-:W-:Y:S01]  /*e7c0*/  @P0 WARPSYNC 0xffffffff ;  /* 0xffffffff00000948 */ /* 0x000fe20003800000 */
[----:B------:R-:W-:Y:S06]  /*e7d0*/  @P0 BAR.SYNC.DEFER_BLOCKING 0x5, 0x100 ;  /* 0x0144000000000b1d */ /* 0x000fec0000010000 */
[----:B------:R-:W4:Y:S04]  /*e7e0*/  @P0 LDS.128 R188, [0x24100] ;  /* 0x02410000ffbc0984 */ /* 0x000f280000000c00 */
[----:B------:R-:W-:Y:S06]  /*e7f0*/  @P0 BAR.ARV 0x4, 0x100 ;  /* 0x0104000000000b1d */ /* 0x000fec0000002000 */
[----:B------:R-:W-:Y:S05]  /*e800*/  @P0 BRA `(.L_x_2180) ;  /* 0x00000ea000000947 */ /* 0x000fea0003800000 */
[----:B-1----:R-:W-:Y:S01]  /*e810*/  LOP3.LUT R6, R196, 0x1f, RZ, 0xc0, !PT ;  /* 0x0000001fc4067812 */ /* 0x002fe200078ec0ff */
[----:B--2---:R-:W-:-:S03]  /*e820*/  IMAD.MOV.U32 R11, RZ, RZ, RZ ;  /* 0x000000ffff0b7224 */ /* 0x004fc600078e00ff */
[----:B------:R-:W-:Y:S01]  /*e830*/  ISETP.NE.AND P5, PT, R6, 0x1f, PT ;  /* 0x0000001f0600780c */ /* 0x000fe20003fa5270 */
[----:B------:R-:W-:Y:S10]  /*e840*/  BRA.DIV ~URZ, `(.L_x_2181) ;  /* 0x00001f327f007947 */ /* 0x000ff4000b800000 */
[----:B------:R1:W2:Y:S02]  /*e850*/  SHFL.IDX PT, R7, R3, RZ, 0x1f ;  /* 0x00001fff03077589 */ /* 0x0002a400000e0000 */
.L_x_2229:
[----:B------:R-:W-:Y:S05]  /*e860*/  BRA.DIV ~URZ, `(.L_x_2182) ;  /* 0x00001f827f007947 */ /* 0x000fea000b800000 */
[----:B-1----:R-:W1:Y:S02]  /*e870*/  SHFL.IDX PT, R3, R3, 0x1, 0x1f ;  /* 0x00201f0003037f89 */ /* 0x002e6400000e0000 */
.L_x_2230:
[----:B---34-:R-:W-:Y:S02]  /*e880*/  IMAD.IADD R4, R191, 0x1, R6 ;  /* 0x00000001bf047824 */ /* 0x018fe400078e0206 */
        /* <DEDUP_REMOVED lines=17> */
.L_x_2231:
        /* <DEDUP_REMOVED lines=16> */
.L_x_2232:
[----:B----4-:R-:W-:Y:S01]  /*eaa0*/  IMAD R0, R0, c[0x0][0x538], RZ ;  /* 0x00014e0000007a24 */ /* 0x010fe200078e02ff */
[----:B------:R-:W-:Y:S04]  /*eab0*/  BSSY B1, `(.L_x_2185) ;  /* 0x00000ba000017945 */ /* 0x000fe80003800000 */
[----:B-1----:R-:W-:-:S04]  /*eac0*/  IADD3 R188, R0, R3, RZ ;  /* 0x0000000300bc7210 */ /* 0x002fc80007ffe0ff */
[----:B--2---:R-:W-:-:S13]  /*ead0*/  ISETP.GT.AND P6, PT, R188, R7, PT ;  /* 0x00000007bc00720c */ /* 0x004fda0003fc4270 */
[----:B------:R-:W-:Y:S05]  /*eae0*/  @P6 BRA `(.L_x_2186) ;  /* 0x0000024000006947 */ /* 0x000fea0003800000 */
.L_x_2190:
        /* <DEDUP_REMOVED lines=16> */
.L_x_2233:
        /* <DEDUP_REMOVED lines=16> */
.L_x_2234:
[----:B--2---:R-:W-:-:S05]  /*ecf0*/  IMAD R0, R0, c[0x0][0x538], RZ ;  /* 0x00014e0000007a24 */ /* 0x004fca00078e02ff */
[----:B------:R-:W-:-:S04]  /*ed00*/  IADD3 R188, R0, R188, RZ ;  /* 0x000000bc00bc7210 */ /* 0x000fc80007ffe0ff */
[----:B------:R-:W-:-:S13]  /*ed10*/  ISETP.GT.AND P6, PT, R188, R7, PT ;  /* 0x00000007bc00720c */ /* 0x000fda0003fc4270 */
[----:B-1----:R-:W-:Y:S05]  /*ed20*/  @!P6 BRA `(.L_x_2190) ;  /* 0xfffffdc00000e947 */ /* 0x002fea000383ffff */
.L_x_2186:
[----:B------:R-:W-:-:S05]  /*ed30*/  IADD3 R188, -R0, R188, RZ ;  /* 0x000000bc00bc7210 */ /* 0x000fca0007ffe1ff */
[----:B------:R-:W-:-:S05]  /*ed40*/  IMAD R0, R9, c[0x0][0x538], R188 ;  /* 0x00014e0009007a24 */ /* 0x000fca00078e02bc */
[----:B------:R-:W-:Y:S01]  /*ed50*/  ISETP.GT.AND P0, PT, R0, R7, PT ;  /* 0x000000070000720c */ /* 0x000fe20003f04270 */
[----:B------:R-:W-:-:S12]  /*ed60*/  BRA.DIV ~URZ, `(.L_x_2191) ;  /* 0x00001f127f007947 */ /* 0x000fd8000b800000 */
[----:B------:R-:W-:-:S04]  /*ed70*/  VOTE.ANY R8, PT, !P0 ;  /* 0x0000000000087806 */ /* 0x000fc800040e0100 */
.L_x_2235:
[----:B------:R-:W1:Y:S02]  /*ed80*/  POPC R12, R8 ;  /* 0x00000008000c7309 */ /* 0x000e640000000000 */
[----:B-1----:R-:W-:Y:S01]  /*ed90*/  IADD3 R191, R12, R191, RZ ;  /* 0x000000bf0cbf7210 */ /* 0x002fe20007ffe0ff */
[----:B------:R-:W-:Y:S05]  /*eda0*/  BRA.DIV ~URZ, `(.L_x_2192) ;  /* 0x00001f127f007947 */ /* 0x000fea000b800000 */
[----:B------:R1:W2:Y:S04]  /*edb0*/  SHFL.IDX PT, R189, R189, R12, 0x1f ;  /* 0x00001f0cbdbd7589 */ /* 0x0002a800000e0000 */
[----:B------:R1:W4:Y:S02]  /*edc0*/  SHFL.IDX PT, R3, R11, R12, 0x1f ;  /* 0x00001f0c0b037589 */ /* 0x00032400000e0000 */
.L_x_2236:
[----:B------:R-:W-:Y:S01]  /*edd0*/  ISETP.NE.AND P0, PT, R8, RZ, PT ;  /* 0x000000ff0800720c */ /* 0x000fe20003f05270 */
[----:B------:R-:W-:-:S12]  /*ede0*/  BSSY B0, `(.L_x_2193) ;  /* 0x0000005000007945 */ /* 0x000fd80003800000 */
[----:B------:R-:W-:Y:S05]  /*edf0*/  @!P0 BRA `(.L_x_2194) ;  /* 0x0000003000008947 */ /* 0x000fea0003800000 */
[----:B------:R-:W-:Y:S01]  /*ee00*/  IADD3 R4, R12, -0x1, RZ ;  /* 0xffffffff0c047810 */ /* 0x000fe20007ffe0ff */
[----:B------:R-:W-:Y:S05]  /*ee10*/  BRA.DIV ~URZ, `(.L_x_2195) ;  /* 0x00001f727f007947 */ /* 0x000fea000b800000 */
[----:B------:R1:W3:Y:S02]  /*ee20*/  SHFL.IDX PT, R10, R9, R4, 0x1f ;  /* 0x00001f04090a7589 */ /* 0x0002e400000e0000 */
.L_x_2194:
[----:B------:R-:W-:Y:S05]  /*ee30*/  BSYNC B0 ;  /* 0x0000000000007941 */ /* 0x000fea0003800000 */
.L_x_2193:
[----:B----4-:R-:W-:Y:S01]  /*ee40*/  ISETP.NE.AND P0, PT, R3, 0x1, PT ;  /* 0x000000010300780c */ /* 0x010fe20003f05270 */
[----:B---3--:R-:W-:Y:S01]  /*ee50*/  IMAD R188, R10, c[0x0][0x538], R188 ;  /* 0x00014e000abc7a24 */ /* 0x008fe200078e02bc */
[----:B------:R-:W-:Y:S04]  /*ee60*/  BSSY B0, `(.L_x_2196) ;  /* 0x0000077000007945 */ /* 0x000fe80003800000 */
[----:B------:R-:W-:-:S07]  /*ee70*/  IADD3 R5, -R188, R7, RZ ;  /* 0x00000007bc057210 */ /* 0x000fce0007ffe1ff */
        /* <DEDUP_REMOVED lines=56> */
.L_x_2197:
[----:B------:R-:W-:-:S04]  /*f200*/  IMAD.MOV.U32 R0, RZ, RZ, 0x4 ;  /* 0x00000004ff007424 */ /* 0x000fc800078e00ff */
[----:B------:R-:W-:-:S06]  /*f210*/  IMAD.WIDE R2, R191, R0, c[0x0][0x590] ;  /* 0x00016400bf027625 */ /* 0x000fcc00078e0200 */
[----:B------:R-:W3:Y:S01]  /*f220*/  LDG.E R3, [R2.64] ;  /* 0x0000000802037981 */ /* 0x000ee2000c1e1900 */
        /* <DEDUP_REMOVED lines=57> */
[----:B------:R-:W-:Y:S02]  /*f5c0*/  IMAD.MOV.U32 R2, RZ, RZ, R7 ;  /* 0x000000ffff027224 */ /* 0x000fe400078e0007 */
.L_x_2198:
[----:B------:R-:W-:Y:S05]  /*f5d0*/  BSYNC B0 ;  /* 0x0000000000007941 */ /* 0x000fea0003800000 */
.L_x_2196:
[----:B------:R-:W-:-:S04]  /*f5e0*/  LOP3.LUT R2, RZ, R2, RZ, 0x33, !PT ;  /* 0x00000002ff027212 */ /* 0x000fc800078e33ff */
[----:B------:R-:W-:Y:S01]  /*f5f0*/  IADD3 R189, R2, R189, RZ ;  /* 0x000000bd02bd7210 */ /* 0x000fe20007ffe0ff */
[----:B------:R-:W-:Y:S05]  /*f600*/  BRA `(.L_x_2199) ;  /* 0x0000004000007947 */ /* 0x000fea0003800000 */
.L_x_2187:
[----:B------:R-:W-:Y:S01]  /*f610*/  IMAD.MOV.U32 R188, RZ, RZ, R7 ;  /* 0x000000ffffbc7224 */ /* 0x000fe200078e0007 */
[----:B------:R-:W-:Y:S01]  /*f620*/  MOV R190, RZ ;  /* 0x000000ff00be7202 */ /* 0x000fe20000000f00 */
[----:B------:R-:W-:Y:S01]  /*f630*/  IMAD.MOV.U32 R189, RZ, RZ, RZ ;  /* 0x000000ffffbd7224 */ /* 0x000fe200078e00ff */
[----:B------:R-:W-:Y:S02]  /*f640*/  MOV R191, c[0x0][0x53c] ;  /* 0x00014f0000bf7a02 */ /* 0x000fe40000000f00 */
.L_x_2199:
[----:B------:R-:W-:Y:S05]  /*f650*/  BSYNC B1 ;  /* 0x0000000000017941 */ /* 0x000fea0003800000 */
.L_x_2185:
[----:B------:R-:W-:Y:S01]  /*f660*/  WARPSYNC 0xffffffff ;  /* 0xffffffff00007948 */ /* 0x000fe20003800000 */
[----:B------:R-:W-:Y:S01]  /*f670*/  BAR.SYNC.DEFER_BLOCKING 0x4, 0x100 ;  /* 0x0104000000007b1d */ /* 0x000fe20000010000 */
[----:B------:R-:W-:-:S13]  /*f680*/  ISETP.NE.AND P0, PT, R6, RZ, PT ;  /* 0x000000ff0600720c */ /* 0x000fda0003f05270 */
[----:B------:R1:W-:Y:S04]  /*f690*/  @!P0 STS.128 [0x24100], R188 ;  /* 0x024100bcff008388 */ /* 0x0003e80000000c00 */
[----:B------:R-:W-:Y:S06]  /*f6a0*/  BAR.ARV 0x5, 0x100 ;  /* 0x0144000000007b1d */ /* 0x000fec0000002000 */
.L_x_2180:
[----:B----4-:R-:W-:-:S13]  /*f6b0*/  ISETP.GE.AND P0, PT, R191, c[0x0][0x53c], PT ;  /* 0x00014f00bf007a0c */ /* 0x010fda0003f06270 */
[----:B-123--:R-:W-:Y:S01]  /*f6c0*/  @P0 CALL.REL.NOINC `(.L_x_2200) ;  /* 0x0000001000000944 */ /* 0x00efe20003c00000 */
[----:B------:R-:W-:Y:S05]  /*f6d0*/  BRA `(.L_x_2201) ;  /* 0xffff1f6000007947 */ /* 0x000fea000383ffff */
.L_x_2200:
[----:B------:R-:W-:Y:S05]  /*f6e0*/  EXIT ;  /* 0x000000000000794d */ /* 0x000fea0003800000 */
.L_x_2099:
[----:B------:R-:W-:Y:S01]  /*f6f0*/  IMAD.MOV.U32 R9, RZ, RZ, R8 ;  /* 0x000000ffff097224 */ /* 0x000fe200078e0008 */
[----:B------:R-:W-:Y:S02]  /*f700*/  MOV R2, 0x1 ;  /* 0x0000000100027802 */ /* 0x000fe40000000f00 */
[----:B------:R-:W-:Y:S02]  /*f710*/  MOV R0, 0xf730 ;  /* 0x0000f73000007802 */ /* 0x000fe40000000f00 */
[----:B------:R-:W-:Y:S05]  /*f720*/  CALL.REL.NOINC `($__internal_46_$__cuda_sm70_shflsync_up_p) ;  /* 0x0000176000007944 */ /* 0x000fea0003c00000 */
[----:B--2---:R-:W-:Y:S01]  /*f730*/  MOV R0, R2 ;  /* 0x0000000200007202 */ /* 0x004fe20000000f00 */
[----:B-1----:R-:W-:Y:S05]  /*f740*/  BRA `(.L_x_2202) ;  /* 0xffff0d2000007947 */ /* 0x002fea000383ffff */
.L_x_2100:
[----:B------:R-:W-:Y:S01]  /*f750*/  IMAD.MOV.U32 R9, RZ, RZ, R8 ;  /* 0x000000ffff097224 */ /* 0x000fe200078e0008 */
[----:B------:R-:W-:Y:S02]  /*f760*/  MOV R2, 0x2 ;  /* 0x0000000200027802 */ /* 0x000fe40000000f00 */
[----:B------:R-:W-:Y:S02]  /*f770*/  MOV R0, 0xf790 ;  /* 0x0000f79000007802 */ /* 0x000fe40000000f00 */
[----:B------:R-:W-:Y:S05]  /*f780*/  CALL.REL.NOINC `($__internal_46_$__cuda_sm70_shflsync_up_p) ;  /* 0x0000170000007944 */ /* 0x000fea0003c00000 */
[----:B-12---:R-:W-:Y:S01]  /*f790*/  SEL R9, R2, RZ, P4 ;  /* 0x000000ff02097207 */ /* 0x006fe20002000000 */
[----:B------:R-:W-:Y:S01]  /*f7a0*/  IMAD.MOV.U32 R2, RZ, RZ, 0x4 ;  /* 0x00000004ff027424 */ /* 0x000fe200078e00ff */
[----:B------:R-:W-:-:S03]  /*f7b0*/  MOV R0, 0xf7e0 ;  /* 0x0000f7e000007802 */ /* 0x000fc60000000f00 */
[----:B------:R-:W-:Y:S02]  /*f7c0*/  IMAD.IADD R9, R8, 0x1, R9 ;  /* 0x0000000108097824 */ /* 0x000fe400078e0209 */
[----:B------:R-:W-:Y:S05]  /*f7d0*/  CALL.REL.NOINC `($__internal_46_$__cuda_sm70_shflsync_up_p) ;  /* 0x000016b000007944 */ /* 0x000fea0003c00000 */
[----:B--2---:R-:W-:Y:S02]  /*f7e0*/  SEL R2, R2, RZ, P3 ;  /* 0x000000ff02027207 */ /* 0x004fe40001800000 */
[----:B------:R-:W-:-:S03]  /*f7f0*/  MOV R0, 0xf830 ;  /* 0x0000f83000007802 */ /* 0x000fc60000000f00 */
[----:B-1----:R-:W-:Y:S02]  /*f800*/  IMAD.IADD R9, R9, 0x1, R2 ;  /* 0x0000000109097824 */ /* 0x002fe400078e0202 */
[----:B------:R-:W-:Y:S02]  /*f810*/  IMAD.MOV.U32 R2, RZ, RZ, 0x8 ;  /* 0x00000008ff027424 */ /* 0x000fe400078e00ff */
[----:B------:R-:W-:Y:S05]  /*f820*/  CALL.REL.NOINC `($__internal_46_$__cuda_sm70_shflsync_up_p) ;  /* 0x0000166000007944 */ /* 0x000fea0003c00000 */
[----:B--2---:R-:W-:Y:S02]  /*f830*/  SEL R2, R2, RZ, P2 ;  /* 0x000000ff02027207 */ /* 0x004fe40001000000 */
[----:B------:R-:W-:-:S03]  /*f840*/  MOV R0, 0xf880 ;  /* 0x0000f88000007802 */ /* 0x000fc60000000f00 */
[----:B-1----:R-:W-:Y:S02]  /*f850*/  IMAD.IADD R9, R9, 0x1, R2 ;  /* 0x0000000109097824 */ /* 0x002fe400078e0202 */
[----:B------:R-:W-:Y:S02]  /*f860*/  IMAD.MOV.U32 R2, RZ, RZ, 0x10 ;  /* 0x00000010ff027424 */ /* 0x000fe400078e00ff */
[----:B------:R-:W-:Y:S05]  /*f870*/  CALL.REL.NOINC `($__internal_46_$__cuda_sm70_shflsync_up_p) ;  /* 0x0000161000007944 */ /* 0x000fea0003c00000 */
[----:B--2---:R-:W-:Y:S01]  /*f880*/  SEL R2, R2, RZ, P1 ;  /* 0x000000ff02027207 */ /* 0x004fe20000800000 */
[----:B------:R-:W-:Y:S01]  /*f890*/  IMAD.MOV.U32 R4, RZ, RZ, 0x1f ;  /* 0x0000001fff047424 */ /* 0x000fe200078e00ff */
[----:B------:R-:W-:-:S03]  /*f8a0*/  MOV R0, 0xf8f0 ;  /* 0x0000f8f000007802 */ /* 0x000fc60000000f00 */
[----:B-1----:R-:W-:Y:S01]  /*f8b0*/  IMAD.IADD R9, R9, 0x1, R2 ;  /* 0x0000000109097824 */ /* 0x002fe200078e0202 */
[----:B------:R-:W-:-:S03]  /*f8c0*/  MOV R2, 0x1f ;  /* 0x0000001f00027802 */ /* 0x000fc60000000f00 */
[----:B------:R-:W-:Y:S02]  /*f8d0*/  IMAD.MOV.U32 R5, RZ, RZ, R9 ;  /* 0x000000ffff057224 */ /* 0x000fe400078e0009 */
[----:B------:R-:W-:Y:S05]  /*f8e0*/  CALL.REL.NOINC `($__internal_45_$__cuda_sm70_shflsync_idx_p) ;  /* 0x0000155000007944 */ /* 0x000fea0003c00000 */
[----:B------:R-:W-:Y:S05]  /*f8f0*/  BRA `(.L_x_2203) ;  /* 0xffff0c7000007947 */ /* 0x000fea000383ffff */
.L_x_2102:
[----:B------:R-:W-:Y:S02]  /*f900*/  SEL R2, RZ, 0x1, P0 ;  /* 0x00000001ff027807 */ /* 0x000fe40000000000 */
[----:B------:R-:W-:Y:S02]  /*f910*/  MOV R0, 0xf930 ;  /* 0x0000f93000007802 */ /* 0x000fe40000000f00 */
[----:B------:R-:W-:Y:S05]  /*f920*/  CALL.REL.NOINC `($__internal_47_$__cuda_sm70_votesync_ballot) ;  /* 0x000015b000007944 */ /* 0x000fea0003c00000 */
[----:B------:R-:W-:Y:S05]  /*f930*/  BRA `(.L_x_2204) ;  /* 0xffff0cc000007947 */ /* 0x000fea000383ffff */
.L_x_2103:
[----:B------:R-:W-:Y:S01]  /*f940*/  IMAD.MOV.U32 R5, RZ, RZ, R10 ;  /* 0x000000ffff057224 */ /* 0x000fe200078e000a */
[----:B------:R-:W-:Y:S01]  /*f950*/  MOV R4, R3 ;  /* 0x0000000300047202 */ /* 0x000fe20000000f00 */
[----:B------:R-:W-:Y:S01]  /*f960*/  IMAD.MOV.U32 R2, RZ, RZ, 0x1f ;  /* 0x0000001fff027424 */ /* 0x000fe200078e00ff */
[----:B------:R-:W-:Y:S02]  /*f970*/  MOV R0, 0xf990 ;  /* 0x0000f99000007802 */ /* 0x000fe40000000f00 */
[----:B------:R-:W-:Y:S05]  /*f980*/  CALL.REL.NOINC `($__internal_45_$__cuda_sm70_shflsync_idx_p) ;  /* 0x000014b000007944 */ /* 0x000fea0003c00000 */
[----:B------:R-:W-:Y:S01]  /*f990*/  IMAD.MOV.U32 R10, RZ, RZ, R2 ;  /* 0x000000ffff0a7224 */ /* 0x000fe200078e0002 */
[----:B------:R-:W-:Y:S01]  /*f9a0*/  MOV R5, R7 ;  /* 0x0000000700057202 */ /* 0x000fe20000000f00 */
[----:B------:R-:W-:Y:S01]  /*f9b0*/  IMAD.MOV.U32 R11, RZ, RZ, RZ ;  /* 0x000000ffff0b7224 */ /* 0x000fe200078e00ff */
[----:B------:R-:W-:Y:S01]  /*f9c0*/  MOV R4, R3 ;  /* 0x0000000300047202 */ /* 0x000fe20000000f00 */
[----:B------:R-:W-:Y:S01]  /*f9d0*/  IMAD.MOV.U32 R2, RZ, RZ, 0x1f ;  /* 0x0000001fff027424 */ /* 0x000fe200078e00ff */
[----:B------:R-:W-:-:S02]  /*f9e0*/  MOV R0, 0xfa00 ;  /* 0x0000fa0000007802 */ /* 0x000fc40000000f00 */
[----:B------:R-:W-:Y:S05]  /*f9f0*/  CALL.REL.NOINC `($__internal_45_$__cuda_sm70_shflsync_idx_p) ;  /* 0x0000144000007944 */ /* 0x000fea0003c00000 */
[----:B------:R-:W-:Y:S01]  /*fa00*/  MOV R7, R2 ;  /* 0x0000000200077202 */ /* 0x000fe20000000f00 */
[----:B------:R-:W-:Y:S05]  /*fa10*/  BRA `(.L_x_2205) ;  /* 0xffff0c4000007947 */ /* 0x000fea000383ffff */
.L_x_2106:
[----:B------:R-:W-:Y:S01]  /*fa20*/  IMAD.MOV.U32 R5, RZ, RZ, R9 ;  /* 0x000000ffff057224 */ /* 0x000fe200078e0009 */
[----:B------:R-:W-:Y:S01]  /*fa30*/  MOV R4, R3 ;  /* 0x0000000300047202 */ /* 0x000fe20000000f00 */
[----:B------:R-:W-:Y:S01]  /*fa40*/  IMAD.MOV.U32 R2, RZ, RZ, 0x1f ;  /* 0x0000001fff027424 */ /* 0x000fe200078e00ff */
[----:B------:R-:W-:-:S02]  /*fa50*/  MOV R0, 0xfa70 ;  /* 0x0000fa7000007802 */ /* 0x000fc40000000f00 */
[----:B--23--:R-:W-:Y:S05]  /*fa60*/  CALL.REL.NOINC `($__internal_45_$__cuda_sm70_shflsync_idx_p) ;  /* 0x000013d000007944 */ /* 0x00cfea0003c00000 */
[----:B------:R-:W-:Y:S01]  /*fa70*/  MOV R11, R2 ;  /* 0x00000002000b7202 */ /* 0x000fe20000000f00 */
[----:B------:R-:W-:Y:S05]  /*fa80*/  BRA `(.L_x_2105) ;  /* 0xffff0c3000007947 */ /* 0x000fea000383ffff */
.L_x_2117:
[----:B------:R-:W-:Y:S01]  /*fa90*/  IMAD.MOV.U32 R5, RZ, RZ, R8 ;  /* 0x000000ffff057224 */ /* 0x000fe200078e0008 */
[----:B------:R-:W-:Y:S01]  /*faa0*/  MOV R4, RZ ;  /* 0x000000ff00047202 */ /* 0x000fe20000000f00 */
[----:B------:R-:W-:Y:S01]  /*fab0*/  IMAD.MOV.U32 R2, RZ, RZ, 0x181f ;  /* 0x0000181fff027424 */ /* 0x000fe200078e00ff */
[----:B------:R-:W-:-:S02]  /*fac0*/  MOV R0, 0xfae0 ;  /* 0x0000fae000007802 */ /* 0x000fc40000000f00 */
[----:B------:R-:W-:Y:S05]  /*fad0*/  CALL.REL.NOINC `($__internal_45_$__cuda_sm70_shflsync_idx_p) ;  /* 0x0000136000007944 */ /* 0x000fea0003c00000 */
[----:B------:R-:W-:Y:S01]  /*fae0*/  MOV R10, R2 ;  /* 0x00000002000a7202 */ /* 0x000fe20000000f00 */
[----:B------:R-:W-:Y:S05]  /*faf0*/  BRA `(.L_x_2206) ;  /* 0xffff29e000007947 */ /* 0x000fea000383ffff */
.L_x_2118:
[----:B------:R-:W-:Y:S01]  /*fb00*/  IMAD.MOV.U32 R5, RZ, RZ, R9 ;  /* 0x000000ffff057224 */ /* 0x000fe200078e0009 */
[----:B------:R-:W-:Y:S01]  /*fb10*/  MOV R4, RZ ;  /* 0x000000ff00047202 */ /* 0x000fe20000000f00 */
[----:B------:R-:W-:Y:S01]  /*fb20*/  IMAD.MOV.U32 R2, RZ, RZ, 0x181f ;  /* 0x0000181fff027424 */ /* 0x000fe200078e00ff */
[----:B------:R-:W-:-:S02]  /*fb30*/  MOV R0, 0xfb50 ;  /* 0x0000fb5000007802 */ /* 0x000fc40000000f00 */
[----:B-12---:R-:W-:Y:S05]  /*fb40*/  CALL.REL.NOINC `($__internal_45_$__cuda_sm70_shflsync_idx_p) ;  /* 0x000012f000007944 */ /* 0x006fea0003c00000 */
[----:B------:R-:W-:Y:S01]  /*fb50*/  MOV R0, R2 ;  /* 0x0000000200007202 */ /* 0x000fe20000000f00 */
[----:B------:R-:W-:Y:S05]  /*fb60*/  BRA `(.L_x_2207) ;  /* 0xffff299000007947 */ /* 0x000fea000383ffff */
.L_x_2121:
[----:B--2---:R-:W-:Y:S01]  /*fb70*/  IMAD.MOV.U32 R5, RZ, RZ, R8 ;  /* 0x000000ffff057224 */ /* 0x004fe200078e0008 */
[----:B------:R-:W-:Y:S01]  /*fb80*/  MOV R4, 0x1 ;  /* 0x0000000100047802 */ /* 0x000fe20000000f00 */
[----:B------:R-:W-:Y:S01]  /*fb90*/  IMAD.MOV.U32 R2, RZ, RZ, 0x181f ;  /* 0x0000181fff027424 */ /* 0x000fe200078e00ff */
[----:B----4-:R-:W-:-:S02]  /*fba0*/  MOV R0, 0xfbc0 ;  /* 0x0000fbc000007802 */ /* 0x010fc40000000f00 */
[----:B-1-3--:R-:W-:Y:S05]  /*fbb0*/  CALL.REL.NOINC `($__internal_45_$__cuda_sm70_shflsync_idx_p) ;  /* 0x0000128000007944 */ /* 0x00afea0003c00000 */
[----:B------:R-:W-:Y:S01]  /*fbc0*/  IMAD.MOV.U32 R10, RZ, RZ, R2 ;  /* 0x000000ffff0a7224 */ /* 0x000fe200078e0002 */
[----:B------:R-:W-:Y:S01]  /*fbd0*/  MOV R4, 0x1 ;  /* 0x0000000100047802 */ /* 0x000fe20000000f00 */
[----:B------:R-:W-:Y:S01]  /*fbe0*/  IMAD.MOV.U32 R5, RZ, RZ, R9 ;  /* 0x000000ffff057224 */ /* 0x000fe200078e0009 */
[----:B------:R-:W-:-:S02]  /*fbf0*/  MOV R2, 0x181f ;  /* 0x0000181f00027802 */ /* 0x000fc40000000f00 */
[----:B------:R-:W-:Y:S02]  /*fc00*/  MOV R0, 0xfc20 ;  /* 0x0000fc2000007802 */ /* 0x000fe40000000f00 */
[----:B------:R-:W-:Y:S05]  /*fc10*/  CALL.REL.NOINC `($__internal_45_$__cuda_sm70_shflsync_idx_p) ;  /* 0x0000122000007944 */ /* 0x000fea0003c00000 */
[----:B------:R-:W-:Y:S05]  /*fc20*/  BRA `(.L_x_2208) ;  /* 0xffff2a1000007947 */ /* 0x000fea000383ffff */
.L_x_2124:
[----:B-1----:R-:W-:Y:S01]  /*fc30*/  IMAD.MOV.U32 R5, RZ, RZ, R8 ;  /* 0x000000ffff057224 */ /* 0x002fe200078e0008 */
[----:B------:R-:W-:Y:S01]  /*fc40*/  MOV R4, 0x2 ;  /* 0x0000000200047802 */ /* 0x000fe20000000f00 */
[----:B---3--:R-:W-:Y:S01]  /*fc50*/  IMAD.MOV.U32 R2, RZ, RZ, 0x181f ;  /* 0x0000181fff027424 */ /* 0x008fe200078e00ff */
[----:B------:R-:W-:Y:S02]  /*fc60*/  MOV R0, 0xfc80 ;  /* 0x0000fc8000007802 */ /* 0x000fe40000000f00 */
[----:B--2---:R-:W-:Y:S05]  /*fc70*/  CALL.REL.NOINC `($__internal_45_$__cuda_sm70_shflsync_idx_p) ;  /* 0x000011c000007944 */ /* 0x004fea0003c00000 */
[----:B------:R-:W-:Y:S01]  /*fc80*/  MOV R10, R2 ;  /* 0x00000002000a7202 */ /* 0x000fe20000000f00 */
[----:B------:R-:W-:Y:S05]  /*fc90*/  BRA `(.L_x_2209) ;  /* 0xffff2ad000007947 */ /* 0x000fea000383ffff */
.L_x_2125:
[----:B------:R-:W-:Y:S01]  /*fca0*/  IMAD.MOV.U32 R5, RZ, RZ, R9 ;  /* 0x000000ffff057224 */ /* 0x000fe200078e0009 */
[----:B------:R-:W-:Y:S01]  /*fcb0*/  MOV R4, 0x2 ;  /* 0x0000000200047802 */ /* 0x000fe20000000f00 */
[----:B---3--:R-:W-:Y:S01]  /*fcc0*/  IMAD.MOV.U32 R2, RZ, RZ, 0x181f ;  /* 0x0000181fff027424 */ /* 0x008fe200078e00ff */
[----:B------:R-:W-:Y:S02]  /*fcd0*/  MOV R0, 0xfcf0 ;  /* 0x0000fcf000007802 */ /* 0x000fe40000000f00 */
[----:B-12-4-:R-:W-:Y:S05]  /*fce0*/  CALL.REL.NOINC `($__internal_45_$__cuda_sm70_shflsync_idx_p) ;  /* 0x0000115000007944 */ /* 0x016fea0003c00000 */
[----:B------:R-:W-:Y:S05]  /*fcf0*/  BRA `(.L_x_2210) ;  /* 0xffff2a9000007947 */ /* 0x000fea000383ffff */
.L_x_2128:
[----:B-1----:R-:W-:Y:S01]  /*fd00*/  IMAD.MOV.U32 R5, RZ, RZ, R8 ;  /* 0x000000ffff057224 */ /* 0x002fe200078e0008 */
[----:B------:R-:W-:Y:S01]  /*fd10*/  MOV R4, 0x3 ;  /* 0x0000000300047802 */ /* 0x000fe20000000f00 */
[----:B------:R-:W-:Y:S01]  /*fd20*/  IMAD.MOV.U32 R2, RZ, RZ, 0x181f ;  /* 0x0000181fff027424 */ /* 0x000fe200078e00ff */
[----:B------:R-:W-:-:S02]  /*fd30*/  MOV R0, 0xfd50 ;  /* 0x0000fd5000007802 */ /* 0x000fc40000000f00 */
[----:B--234-:R-:W-:Y:S05]  /*fd40*/  CALL.REL.NOINC `($__internal_45_$__cuda_sm70_shflsync_idx_p) ;  /* 0x000010f000007944 */ /* 0x01cfea0003c00000 */
[----:B------:R-:W-:Y:S01]  /*fd50*/  IMAD.MOV.U32 R8, RZ, RZ, R2 ;  /* 0x000000ffff087224 */ /* 0x000fe200078e0002 */
[----:B------:R-:W-:Y:S01]  /*fd60*/  MOV R4, 0x3 ;  /* 0x0000000300047802 */ /* 0x000fe20000000f00 */
[----:B------:R-:W-:Y:S01]  /*fd70*/  IMAD.MOV.U32 R5, RZ, RZ, R9 ;  /* 0x000000ffff057224 */ /* 0x000fe200078e0009 */
[----:B------:R-:W-:-:S02]  /*fd80*/  MOV R2, 0x181f ;  /* 0x0000181f00027802 */ /* 0x000fc40000000f00 */
[----:B------:R-:W-:Y:S02]  /*fd90*/  MOV R0, 0xfdb0 ;  /* 0x0000fdb000007802 */ /* 0x000fe40000000f00 */
[----:B------:R-:W-:Y:S05]  /*fda0*/  CALL.REL.NOINC `($__internal_45_$__cuda_sm70_shflsync_idx_p) ;  /* 0x0000109000007944 */ /* 0x000fea0003c00000 */
[----:B------:R-:W-:Y:S01]  /*fdb0*/  MOV R9, R2 ;  /* 0x0000000200097202 */ /* 0x000fe20000000f00 */
[----:B------:R-:W-:Y:S05]  /*fdc0*/  BRA `(.L_x_2211) ;  /* 0xffff2b0000007947 */ /* 0x000fea000383ffff */
.L_x_2139:
[----:B-1----:R-:W-:Y:S01]  /*fdd0*/  IMAD.MOV.U32 R8, RZ, RZ, R232 ;  /* 0x000000ffff087224 */ /* 0x002fe200078e00e8 */
[----:B------:R-:W-:Y:S02]  /*fde0*/  MOV R7, 0x2 ;  /* 0x0000000200077802 */ /* 0x000fe40000000f00 */
[----:B------:R-:W-:Y:S02]  /*fdf0*/  MOV R6, 0xfe10 ;  /* 0x0000fe1000067802 */ /* 0x000fe40000000f00 */
[----:B------:R-:W-:Y:S05]  /*fe00*/  CALL.REL.NOINC `($__internal_44_$__cuda_sm70_shflsync_bfly_p) ;  /* 0x00000fe000007944 */ /* 0x000fea0003c00000 */
[----:B------:R-:W-:Y:S01]  /*fe10*/  MOV R3, R7 ;  /* 0x0000000700037202 */ /* 0x000fe20000000f00 */
[----:B------:R-:W-:Y:S05]  /*fe20*/  BRA `(.L_x_2212) ;  /* 0xffffafc000007947 */ /* 0x000fea000383ffff */
.L_x_2140:
[----:B-1----:R-:W-:Y:S01]  /*fe30*/  IMAD.MOV.U32 R8, RZ, RZ, R3 ;  /* 0x000000ffff087224 */ /* 0x002fe200078e0003 */
[----:B------:R-:W-:Y:S02]  /*fe40*/  MOV R7, 0x1 ;  /* 0x0000000100077802 */ /* 0x000fe40000000f00 */
[----:B------:R-:W-:Y:S02]  /*fe50*/  MOV R6, 0xfe70 ;  /* 0x0000fe7000067802 */ /* 0x000fe40000000f00 */
[----:B--2---:R-:W-:Y:S05]  /*fe60*/  CALL.REL.NOINC `($__internal_44_$__cuda_sm70_shflsync_bfly_p) ;  /* 0x00000f8000007944 */ /* 0x004fea0003c00000 */
[----:B------:R-:W-:Y:S01]  /*fe70*/  FADD.FTZ R3, R3, R7 ;  /* 0x0000000703037221 */ /* 0x000fe20000010000 */
[----:B------:R-:W-:Y:S02]  /*fe80*/  MOV R8, R229 ;  /* 0x000000e500087202 */ /* 0x000fe40000000f00 */
[----:B------:R-:W-:-:S02]  /*fe90*/  MOV R7, 0x2 ;  /* 0x0000000200077802 */ /* 0x000fc40000000f00 */
[----:B------:R-:W-:Y:S02]  /*fea0*/  MOV R6, 0xfec0 ;  /* 0x0000fec000067802 */ /* 0x000fe40000000f00 */
[----:B------:R-:W-:Y:S05]  /*feb0*/  CALL.REL.NOINC `($__internal_44_$__cuda_sm70_shflsync_bfly_p) ;  /* 0x00000f3000007944 */ /* 0x000fea0003c00000 */
[----:B------:R-:W-:Y:S01]  /*fec0*/  FADD.FTZ R229, R229, R7 ;  /* 0x00000007e5e57221 */ /* 0x000fe20000010000 */
[----:B------:R-:W-:Y:S02]  /*fed0*/  MOV R7, 0x1 ;  /* 0x0000000100077802 */ /* 0x000fe40000000f00 */
[----:B------:R-:W-:Y:S02]  /*fee0*/  MOV R6, 0xff10 ;  /* 0x0000ff1000067802 */ /* 0x000fe40000000f00 */
[----:B------:R-:W-:Y:S02]  /*fef0*/  MOV R8, R229 ;  /* 0x000000e500087202 */ /* 0x000fe40000000f00 */
[----:B------:R-:W-:Y:S05]  /*ff00*/  CALL.REL.NOINC `($__internal_44_$__cuda_sm70_shflsync_bfly_p) ;  /* 0x00000ee000007944 */ /* 0x000fea0003c00000 */
[----:B------:R-:W-:Y:S01]  /*ff10*/  MOV R5, R7 ;  /* 0x0000000700057202 */ /* 0x000fe20000000f00 */
[----:B------:R-:W-:Y:S05]  /*ff20*/  BRA `(.L_x_2213) ;  /* 0xffffaf3000007947 */ /* 0x000fea000383ffff */
.L_x_2147:
[----:B--234-:R-:W-:Y:S01]  /*ff30*/  IMAD.MOV.U32 R5, RZ, RZ, R7 ;  /* 0x000000ffff057224 */ /* 0x01cfe200078e0007 */
[----:B------:R-:W-:Y:S01]  /*ff40*/  MOV R4, RZ ;  /* 0x000000ff00047202 */ /* 0x000fe20000000f00 */
[----:B------:R-:W-:Y:S01]  /*ff50*/  IMAD.MOV.U32 R2, RZ, RZ, 0x181f ;  /* 0x0000181fff027424 */ /* 0x000fe200078e00ff */
[----:B------:R-:W-:Y:S02]  /*ff60*/  MOV R0, 0xff80 ;  /* 0x0000ff8000007802 */ /* 0x000fe40000000f00 */
[----:B-1----:R-:W-:Y:S05]  /*ff70*/  CALL.REL.NOINC `($__internal_45_$__cuda_sm70_shflsync_idx_p) ;  /* 0x00000ec000007944 */ /* 0x002fea0003c00000 */
[----:B------:R-:W-:Y:S01]  /*ff80*/  MOV R57, R2 ;  /* 0x0000000200397202 */ /* 0x000fe20000000f00 */
[----:B------:R-:W-:Y:S05]  /*ff90*/  BRA `(.L_x_2214) ;  /* 0xffffc58000007947 */ /* 0x000fea000383ffff */
.L_x_2148:
[----:B------:R-:W-:Y:S01]  /*ffa0*/  IMAD.MOV.U32 R5, RZ, RZ, R56 ;  /* 0x000000ffff057224 */ /* 0x000fe200078e0038 */
[----:B------:R-:W-:Y:S01]  /*ffb0*/  MOV R4, RZ ;  /* 0x000000ff00047202 */ /* 0x000fe20000000f00 */
[----:B------:R-:W-:Y:S01]  /*ffc0*/  IMAD.MOV.U32 R2, RZ, RZ, 0x181f ;  /* 0x0000181fff027424 */ /* 0x000fe200078e00ff */
[----:B------:R-:W-:-:S02]  /*ffd0*/  MOV R0, 0xfff0 ;  /* 0x0000fff000007802 */ /* 0x000fc40000000f00 */
[----:B-123--:R-:W-:Y:S05]  /*ffe0*/  CALL.REL.NOINC `($__internal_45_$__cuda_sm70_shflsync_idx_p) ;  /* 0x00000e5000007944 */ /* 0x00efea0003c00000 */
[----:B------:R-:W-:Y:S01]  /*fff0*/  MOV R0, R2 ;  /* 0x0000000200007202 */ /* 0x000fe20000000f00 */
[----:B------:R-:W-:Y:S05]  /*10000*/  BRA `(.L_x_2215) ;  /* 0xffffc53000007947 */ /* 0x000fea000383ffff */
.L_x_2151:
[----:B--2---:R-:W-:Y:S01]  /*10010*/  IMAD.MOV.U32 R5, RZ, RZ, R7 ;  /* 0x000000ffff057224 */ /* 0x004fe200078e0007 */
[----:B------:R-:W-:Y:S01]  /*10020*/  MOV R4, 0x1 ;  /* 0x0000000100047802 */ /* 0x000fe20000000f00 */
[----:B------:R-:W-:Y:S01]  /*10030*/  IMAD.MOV.U32 R2, RZ, RZ, 0x181f ;  /* 0x0000181fff027424 */ /* 0x000fe200078e00ff */
[----:B------:R-:W-:-:S02]  /*10040*/  MOV R0, 0x10060 ;  /* 0x0001006000007802 */ /* 0x000fc40000000f00 */
[----:B-1-34-:R-:W-:Y:S05]  /*10050*/  CALL.REL.NOINC `($__internal_45_$__cuda_sm70_shflsync_idx_p) ;  /* 0x00000de000007944 */ /* 0x01afea0003c00000 */
[----:B------:R-:W-:Y:S01]  /*10060*/  IMAD.MOV.U32 R20, RZ, RZ, R2 ;  /* 0x000000ffff147224 */ /* 0x000fe200078e0002 */
[----:B------:R-:W-:Y:S01]  /*10070*/  MOV R4, 0x1 ;  /* 0x0000000100047802 */ /* 0x000fe20000000f00 */
[----:B------:R-:W-:Y:S01]  /*10080*/  IMAD.MOV.U32 R5, RZ, RZ, R56 ;  /* 0x000000ffff057224 */ /* 0x000fe200078e0038 */
[----:B------:R-:W-:-:S02]  /*10090*/  MOV R2, 0x181f ;  /* 0x0000181f00027802 */ /* 0x000fc40000000f00 */
[----:B------:R-:W-:Y:S02]  /*100a0*/  MOV R0, 0x100c0 ;  /* 0x000100c000007802 */ /* 0x000fe40000000f00 */
[----:B------:R-:W-:Y:S05]  /*100b0*/  CALL.REL.NOINC `($__internal_45_$__cuda_sm70_shflsync_idx_p) ;  /* 0x00000d8000007944 */ /* 0x000fea0003c00000 */
[----:B------:R-:W-:Y:S05]  /*100c0*/  BRA `(.L_x_2216) ;  /* 0xffffc5a000007947 */ /* 0x000fea000383ffff */
.L_x_2154:
[----:B--2---:R-:W-:Y:S01]  /*100d0*/  IMAD.MOV.U32 R5, RZ, RZ, R7 ;  /* 0x000000ffff057224 */ /* 0x004fe200078e0007 */
[----:B------:R-:W-:Y:S01]  /*100e0*/  MOV R4, 0x2 ;  /* 0x0000000200047802 */ /* 0x000fe20000000f00 */
[----:B----4-:R-:W-:Y:S01]  /*100f0*/  IMAD.MOV.U32 R2, RZ, RZ, 0x181f ;  /* 0x0000181fff027424 */ /* 0x010fe200078e00ff */
[----:B------:R-:W-:Y:S02]  /*10100*/  MOV R0, 0x10120 ;  /* 0x0001012000007802 */ /* 0x000fe40000000f00 */
[----:B-1-3--:R-:W-:Y:S05]  /*10110*/  CALL.REL.NOINC `($__internal_45_$__cuda_sm70_shflsync_idx_p) ;  /* 0x00000d2000007944 */ /* 0x00afea0003c00000 */
[----:B------:R-:W-:Y:S01]  /*10120*/  MOV R16, R2 ;  /* 0x0000000200107202 */ /* 0x000fe20000000f00 */
[----:B------:R-:W-:Y:S05]  /*10130*/  BRA `(.L_x_2217) ;  /* 0xffffc66000007947 */ /* 0x000fea000383ffff */
.L_x_2155:
[----:B------:R-:W-:Y:S01]  /*10140*/  IMAD.MOV.U32 R5, RZ, RZ, R56 ;  /* 0x000000ffff057224 */ /* 0x000fe200078e0038 */
[----:B------:R-:W-:Y:S01]  /*10150*/  MOV R4, 0x2 ;  /* 0x0000000200047802 */ /* 0x000fe20000000f00 */
[----:B----4-:R-:W-:Y:S01]  /*10160*/  IMAD.MOV.U32 R2, RZ, RZ, 0x181f ;  /* 0x0000181fff027424 */ /* 0x010fe200078e00ff */
[----:B------:R-:W-:Y:S02]  /*10170*/  MOV R0, 0x10190 ;  /* 0x0001019000007802 */ /* 0x000fe40000000f00 */
[----:B-123--:R-:W-:Y:S05]  /*10180*/  CALL.REL.NOINC `($__internal_45_$__cuda_sm70_shflsync_idx_p) ;  /* 0x00000cb000007944 */ /* 0x00efea0003c00000 */
[----:B------:R-:W-:Y:S05]  /*10190*/  BRA `(.L_x_2218) ;  /* 0xffffc62000007947 */ /* 0x000fea000383ffff */
.L_x_2158:
[----:B-1----:R-:W-:Y:S01]  /*101a0*/  IMAD.MOV.U32 R5, RZ, RZ, R7 ;  /* 0x000000ffff057224 */ /* 0x002fe200078e0007 */
[----:B------:R-:W-:Y:S01]  /*101b0*/  MOV R4, 0x3 ;  /* 0x0000000300047802 */ /* 0x000fe20000000f00 */
[----:B--2---:R-:W-:Y:S01]  /*101c0*/  IMAD.MOV.U32 R2, RZ, RZ, 0x181f ;  /* 0x0000181fff027424 */ /* 0x004fe200078e00ff */
[----:B------:R-:W-:-:S02]  /*101d0*/  MOV R0, 0x101f0 ;  /* 0x000101f000007802 */ /* 0x000fc40000000f00 */
[----:B---34-:R-:W-:Y:S05]  /*101e0*/  CALL.REL.NOINC `($__internal_45_$__cuda_sm70_shflsync_idx_p) ;  /* 0x00000c5000007944 */ /* 0x018fea0003c00000 */
        /* <DEDUP_REMOVED lines=8> */
.L_x_2160:
[----:B------:R-:W-:Y:S01]  /*10270*/  IMAD.MOV.U32 R5, RZ, RZ, R148 ;  /* 0x000000ffff057224 */ /* 0x000fe200078e0094 */
[----:B------:R-:W-:Y:S01]  /*10280*/  MOV R4, RZ ;  /* 0x000000ff00047202 */ /* 0x000fe20000000f00 */
[----:B------:R-:W-:Y:S01]  /*10290*/  IMAD.MOV.U32 R2, RZ, RZ, 0x1c1f ;  /* 0x00001c1fff027424 */ /* 0x000fe200078e00ff */
[----:B------:R-:W-:Y:S02]  /*102a0*/  MOV R0, 0x102c0 ;  /* 0x000102c000007802 */ /* 0x000fe40000000f00 */
[----:B------:R-:W-:Y:S05]  /*102b0*/  CALL.REL.NOINC `($__internal_45_$__cuda_sm70_shflsync_idx_p) ;  /* 0x00000b8000007944 */ /* 0x000fea0003c00000 */
[----:B------:R-:W-:Y:S01]  /*102c0*/  MOV R150, R2 ;  /* 0x0000000200967202 */ /* 0x000fe20000000f00 */
[----:B------:R-:W-:Y:S05]  /*102d0*/  BRA `(.L_x_2220) ;  /* 0xffffc95000007947 */ /* 0x000fea000383ffff */
.L_x_2161:
[----:B------:R-:W-:Y:S01]  /*102e0*/  IMAD.MOV.U32 R5, RZ, RZ, R149 ;  /* 0x000000ffff057224 */ /* 0x000fe200078e0095 */
[----:B------:R-:W-:Y:S01]  /*102f0*/  MOV R4, RZ ;  /* 0x000000ff00047202 */ /* 0x000fe20000000f00 */
[----:B------:R-:W-:Y:S01]  /*10300*/  IMAD.MOV.U32 R2, RZ, RZ, 0x1c1f ;  /* 0x00001c1fff027424 */ /* 0x000fe200078e00ff */
[----:B------:R-:W-:Y:S02]  /*10310*/  MOV R0, 0x10330 ;  /* 0x0001033000007802 */ /* 0x000fe40000000f00 */
[----:B-12---:R-:W-:Y:S05]  /*10320*/  CALL.REL.NOINC `($__internal_45_$__cuda_sm70_shflsync_idx_p) ;  /* 0x00000b1000007944 */ /* 0x006fea0003c00000 */
[----:B------:R-:W-:Y:S01]  /*10330*/  MOV R0, R2 ;  /* 0x0000000200007202 */ /* 0x000fe20000000f00 */
[----:B------:R-:W-:Y:S05]  /*10340*/  BRA `(.L_x_2221) ;  /* 0xffffc90000007947 */ /* 0x000fea000383ffff */
.L_x_2164:
[----:B----4-:R-:W-:Y:S01]  /*10350*/  IMAD.MOV.U32 R5, RZ, RZ, R148 ;  /* 0x000000ffff057224 */ /* 0x010fe200078e0094 */
[----:B------:R-:W-:Y:S01]  /*10360*/  MOV R4, 0x1 ;  /* 0x0000000100047802 */ /* 0x000fe20000000f00 */
[----:B------:R-:W-:Y:S01]  /*10370*/  IMAD.MOV.U32 R2, RZ, RZ, 0x1c1f ;  /* 0x00001c1fff027424 */ /* 0x000fe200078e00ff */
[----:B------:R-:W-:-:S02]  /*10380*/  MOV R0, 0x103a0 ;  /* 0x000103a000007802 */ /* 0x000fc40000000f00 */
[----:B-123--:R-:W-:Y:S05]  /*10390*/  CALL.REL.NOINC `($__internal_45_$__cuda_sm70_shflsync_idx_p) ;  /* 0x00000aa000007944 */ /* 0x00efea0003c00000 */
        /* <DEDUP_REMOVED lines=8> */
.L_x_2168:
[----:B------:R-:W-:Y:S01]  /*10420*/  IMAD.MOV.U32 R5, RZ, RZ, R8 ;  /* 0x000000ffff057224 */ /* 0x000fe200078e0008 */
[----:B------:R-:W-:Y:S01]  /*10430*/  MOV R4, RZ ;  /* 0x000000ff00047202 */ /* 0x000fe20000000f00 */
[----:B------:R-:W-:Y:S01]  /*10440*/  IMAD.MOV.U32 R2, RZ, RZ, 0x181f ;  /* 0x0000181fff027424 */ /* 0x000fe200078e00ff */
[----:B------:R-:W-:Y:S02]  /*10450*/  MOV R0, 0x10470 ;  /* 0x0001047000007802 */ /* 0x000fe40000000f00 */
[----:B--23--:R-:W-:Y:S05]  /*10460*/  CALL.REL.NOINC `($__internal_45_$__cuda_sm70_shflsync_idx_p) ;  /* 0x000009d000007944 */ /* 0x00cfea0003c00000 */
[----:B------:R-:W-:Y:S01]  /*10470*/  MOV R9, R2 ;  /* 0x0000000200097202 */ /* 0x000fe20000000f00 */
[----:B------:R-:W-:Y:S05]  /*10480*/  BRA `(.L_x_2223) ;  /* 0xffffde3000007947 */ /* 0x000fea000383ffff */
.L_x_2169:
[----:B------:R-:W-:Y:S01]  /*10490*/  IMAD.MOV.U32 R5, RZ, RZ, R7 ;  /* 0x000000ffff057224 */ /* 0x000fe200078e0007 */
[----:B------:R-:W-:Y:S01]  /*104a0*/  MOV R4, RZ ;  /* 0x000000ff00047202 */ /* 0x000fe20000000f00 */
[----:B------:R-:W-:Y:S01]  /*104b0*/  IMAD.MOV.U32 R2, RZ, RZ, 0x181f ;  /* 0x0000181fff027424 */ /* 0x000fe200078e00ff */
[----:B------:R-:W-:Y:S02]  /*104c0*/  MOV R0, 0x104e0 ;  /* 0x000104e000007802 */ /* 0x000fe40000000f00 */
[----:B-1234-:R-:W-:Y:S05]  /*104d0*/  CALL.REL.NOINC `($__internal_45_$__cuda_sm70_shflsync_idx_p) ;  /* 0x0000096000007944 */ /* 0x01efea0003c00000 */
[----:B------:R-:W-:Y:S01]  /*104e0*/  MOV R0, R2 ;  /* 0x0000000200007202 */ /* 0x000fe20000000f00 */
[----:B------:R-:W-:Y:S05]  /*104f0*/  BRA `(.L_x_2224) ;  /* 0xffffdde000007947 */ /* 0x000fea000383ffff */
.L_x_2172:
        /* <DEDUP_REMOVED lines=13> */
.L_x_2175:
[----:B-1----:R-:W-:Y:S01]  /*105d0*/  IMAD.MOV.U32 R5, RZ, RZ, R8 ;  /* 0x000000ffff057224 */ /* 0x002fe200078e0008 */
[----:B------:R-:W-:Y:S01]  /*105e0*/  MOV R4, 0x2 ;  /* 0x0000000200047802 */ /* 0x000fe20000000f00 */
[----:B------:R-:W-:Y:S01]  /*105f0*/  IMAD.MOV.U32 R2, RZ, RZ, 0x181f ;  /* 0x0000181fff027424 */ /* 0x000fe200078e00ff */
[----:B--2---:R-:W-:Y:S02]  /*10600*/  MOV R0, 0x10620 ;  /* 0x0001062000007802 */ /* 0x004fe40000000f00 */
[----:B---34-:R-:W-:Y:S05]  /*10610*/  CALL.REL.NOINC `($__internal_45_$__cuda_sm70_shflsync_idx_p) ;  /* 0x0000082000007944 */ /* 0x018fea0003c00000 */
[----:B------:R-:W-:Y:S01]  /*10620*/  MOV R9, R2 ;  /* 0x0000000200097202 */ /* 0x000fe20000000f00 */
[----:B------:R-:W-:Y:S05]  /*10630*/  BRA `(.L_x_2226) ;  /* 0xffffdf1000007947 */ /* 0x000fea000383ffff */
.L_x_2176:
[----:B------:R-:W-:Y:S01]  /*10640*/  IMAD.MOV.U32 R5, RZ, RZ, R7 ;  /* 0x000000ffff057224 */ /* 0x000fe200078e0007 */
[----:B------:R-:W-:Y:S01]  /*10650*/  MOV R4, 0x2 ;  /* 0x0000000200047802 */ /* 0x000fe20000000f00 */
[----:B------:R-:W-:Y:S01]  /*10660*/  IMAD.MOV.U32 R2, RZ, RZ, 0x181f ;  /* 0x0000181fff027424 */ /* 0x000fe200078e00ff */
[----:B--2---:R-:W-:Y:S02]  /*10670*/  MOV R0, 0x10690 ;  /* 0x0001069000007802 */ /* 0x004fe40000000f00 */
[----:B-1-34-:R-:W-:Y:S05]  /*10680*/  CALL.REL.NOINC `($__internal_45_$__cuda_sm70_shflsync_idx_p) ;  /* 0x000007b000007944 */ /* 0x01afea0003c00000 */
[----:B------:R-:W-:Y:S01]  /*10690*/  MOV R0, R2 ;  /* 0x0000000200007202 */ /* 0x000fe20000000f00 */
[----:B------:R-:W-:Y:S05]  /*106a0*/  BRA `(.L_x_2227) ;  /* 0xffffdec000007947 */ /* 0x000fea000383ffff */
.L_x_2179:
        /* <DEDUP_REMOVED lines=13> */
.L_x_2181:
[----:B---34-:R-:W-:Y:S01]  /*10780*/  IMAD.MOV.U32 R5, RZ, RZ, R3 ;  /* 0x000000ffff057224 */ /* 0x018fe200078e0003 */
[----:B------:R-:W-:Y:S01]  /*10790*/  MOV R4, RZ ;  /* 0x000000ff00047202 */ /* 0x000fe20000000f00 */
[----:B------:R-:W-:Y:S01]  /*107a0*/  IMAD.MOV.U32 R2, RZ, RZ, 0x1f ;  /* 0x0000001fff027424 */ /* 0x000fe200078e00ff */
[----:B------:R-:W-:Y:S02]  /*107b0*/  MOV R0, 0x107d0 ;  /* 0x000107d000007802 */ /* 0x000fe40000000f00 */
[----:B------:R-:W-:Y:S05]  /*107c0*/  CALL.REL.NOINC `($__internal_45_$__cuda_sm70_shflsync_idx_p) ;  /* 0x0000067000007944 */ /* 0x000fea0003c00000 */
[----:B------:R-:W-:Y:S01]  /*107d0*/  MOV R7, R2 ;  /* 0x0000000200077202 */ /* 0x000fe20000000f00 */
[----:B------:R-:W-:Y:S05]  /*107e0*/  BRA `(.L_x_2229) ;  /* 0xffffe07000007947 */ /* 0x000fea000383ffff */
.L_x_2182:
[----:B---34-:R-:W-:Y:S01]  /*107f0*/  IMAD.MOV.U32 R5, RZ, RZ, R3 ;  /* 0x000000ffff057224 */ /* 0x018fe200078e0003 */
[----:B------:R-:W-:Y:S01]  /*10800*/  MOV R4, 0x1 ;  /* 0x0000000100047802 */ /* 0x000fe20000000f00 */
[----:B------:R-:W-:Y:S01]  /*10810*/  IMAD.MOV.U32 R2, RZ, RZ, 0x1f ;  /* 0x0000001fff027424 */ /* 0x000fe200078e00ff */
[----:B------:R-:W-:Y:S02]  /*10820*/  MOV R0, 0x10840 ;  /* 0x0001084000007802 */ /* 0x000fe40000000f00 */
[----:B-12---:R-:W-:Y:S05]  /*10830*/  CALL.REL.NOINC `($__internal_45_$__cuda_sm70_shflsync_idx_p) ;  /* 0x0000060000007944 */ /* 0x006fea0003c00000 */
[----:B------:R-:W-:Y:S01]  /*10840*/  MOV R3, R2 ;  /* 0x0000000200037202 */ /* 0x000fe20000000f00 */
[----:B------:R-:W-:Y:S05]  /*10850*/  BRA `(.L_x_2230) ;  /* 0xffffe02000007947 */ /* 0x000fea000383ffff */
.L_x_2183:
[----:B------:R-:W-:Y:S02]  /*10860*/  MOV R2, 0x1 ;  /* 0x0000000100027802 */ /* 0x000fe40000000f00 */
[----:B------:R-:W-:-:S02]  /*10870*/  MOV R0, 0x10890 ;  /* 0x0001089000007802 */ /* 0x000fc40000000f00 */
[----:B-12---:R-:W-:Y:S05]  /*10880*/  CALL.REL.NOINC `($__internal_46_$__cuda_sm70_shflsync_up_p) ;  /* 0x0000060000007944 */ /* 0x006fea0003c00000 */
[----:B--2---:R-:W-:Y:S01]  /*10890*/  MOV R0, R2 ;  /* 0x0000000200007202 */ /* 0x004fe20000000f00 */
[----:B-1----:R-:W-:Y:S05]  /*108a0*/  BRA `(.L_x_2231) ;  /* 0xffffe0f000007947 */ /* 0x002fea000383ffff */
.L_x_2184:
[----:B------:R-:W-:Y:S02]  /*108b0*/  MOV R2, 0x2 ;  /* 0x0000000200027802 */ /* 0x000fe40000000f00 */
[----:B------:R-:W-:-:S02]  /*108c0*/  MOV R0, 0x108e0 ;  /* 0x000108e000007802 */ /* 0x000fc40000000f00 */
[----:B-12---:R-:W-:Y:S05]  /*108d0*/  CALL.REL.NOINC `($__internal_46_$__cuda_sm70_shflsync_up_p) ;  /* 0x000005b000007944 */ /* 0x006fea0003c00000 */
        /* <DEDUP_REMOVED lines=22> */
[----:B------:R-:W-:Y:S01]  /*10a40*/  MOV R0, R2 ;  /* 0x0000000200007202 */ /* 0x000fe20000000f00 */
[----:B------:R-:W-:Y:S05]  /*10a50*/  BRA `(.L_x_2232) ;  /* 0xffffe04000007947 */ /* 0x000fea000383ffff */
.L_x_2188:
[----:B---3--:R-:W-:Y:S01]  /*10a60*/  IMAD.MOV.U32 R9, RZ, RZ, R3 ;  /* 0x000000ffff097224 */ /* 0x008fe200078e0003 */
[----:B------:R-:W-:Y:S02]  /*10a70*/  MOV R2, 0x1 ;  /* 0x0000000100027802 */ /* 0x000fe40000000f00 */
[----:B------:R-:W-:Y:S02]  /*10a80*/  MOV R0, 0x10aa0 ;  /* 0x00010aa000007802 */ /* 0x000fe40000000f00 */
[----:B------:R-:W-:Y:S05]  /*10a90*/  CALL.REL.NOINC `($__internal_46_$__cuda_sm70_shflsync_up_p) ;  /* 0x000003f000007944 */ /* 0x000fea0003c00000 */
[----:B--2---:R-:W-:Y:S01]  /*10aa0*/  MOV R0, R2 ;  /* 0x0000000200007202 */ /* 0x004fe20000000f00 */
[----:B-1----:R-:W-:Y:S05]  /*10ab0*/  BRA `(.L_x_2233) ;  /* 0xffffe13000007947 */ /* 0x002fea000383ffff */
.L_x_2189:
[----:B---3--:R-:W-:Y:S01]  /*10ac0*/  IMAD.MOV.U32 R9, RZ, RZ, R3 ;  /* 0x000000ffff097224 */ /* 0x008fe200078e0003 */
        /* <DEDUP_REMOVED lines=27> */
.L_x_2191:
[----:B------:R-:W-:Y:S02]  /*10c80*/  SEL R2, RZ, 0x1, P0 ;  /* 0x00000001ff027807 */ /* 0x000fe40000000000 */
[----:B------:R-:W-:Y:S02]  /*10c90*/  MOV R0, 0x10cb0 ;  /* 0x00010cb000007802 */ /* 0x000fe40000000f00 */
[----:B---3--:R-:W-:Y:S05]  /*10ca0*/  CALL.REL.NOINC `($__internal_47_$__cuda_sm70_votesync_ballot) ;  /* 0x0000023000007944 */ /* 0x008fea0003c00000 */
[----:B------:R-:W-:Y:S05]  /*10cb0*/  BRA `(.L_x_2235) ;  /* 0xffffe0c000007947 */ /* 0x000fea000383ffff */
.L_x_2192:
[----:B------:R-:W-:Y:S01]  /*10cc0*/  IMAD.MOV.U32 R5, RZ, RZ, R189 ;  /* 0x000000ffff057224 */ /* 0x000fe200078e00bd */
[----:B------:R-:W-:Y:S01]  /*10cd0*/  MOV R4, R12 ;  /* 0x0000000c00047202 */ /* 0x000fe20000000f00 */
[----:B------:R-:W-:Y:S01]  /*10ce0*/  IMAD.MOV.U32 R2, RZ, RZ, 0x1f ;  /* 0x0000001fff027424 */ /* 0x000fe200078e00ff */
[----:B------:R-:W-:Y:S02]  /*10cf0*/  MOV R0, 0x10d10 ;  /* 0x00010d1000007802 */ /* 0x000fe40000000f00 */
[----:B---3--:R-:W-:Y:S05]  /*10d00*/  CALL.REL.NOINC `($__internal_45_$__cuda_sm70_shflsync_idx_p) ;  /* 0x0000013000007944 */ /* 0x008fea0003c00000 */
[----:B------:R-:W-:Y:S01]  /*10d10*/  IMAD.MOV.U32 R189, RZ, RZ, R2 ;  /* 0x000000ffffbd7224 */ /* 0x000fe200078e0002 */
[----:B------:R-:W-:Y:S01]  /*10d20*/  MOV R4, R12 ;  /* 0x0000000c00047202 */ /* 0x000fe20000000f00 */
[----:B------:R-:W-:Y:S01]  /*10d30*/  IMAD.MOV.U32 R5, RZ, RZ, R11 ;  /* 0x000000ffff057224 */ /* 0x000fe200078e000b */
[----:B------:R-:W-:Y:S02]  /*10d40*/  MOV R2, 0x1f ;  /* 0x0000001f00027802 */ /* 0x000fe40000000f00 */
[----:B------:R-:W-:-:S02]  /*10d50*/  MOV R0, 0x10d70 ;  /* 0x00010d7000007802 */ /* 0x000fc40000000f00 */
[----:B------:R-:W-:Y:S05]  /*10d60*/  CALL.REL.NOINC `($__internal_45_$__cuda_sm70_shflsync_idx_p) ;  /* 0x000000d000007944 */ /* 0x000fea0003c00000 */
[----:B------:R-:W-:Y:S01]  /*10d70*/  MOV R3, R2 ;  /* 0x0000000200037202 */ /* 0x000fe20000000f00 */
[----:B------:R-:W-:Y:S05]  /*10d80*/  BRA `(.L_x_2236) ;  /* 0xffffe04000007947 */ /* 0x000fea000383ffff */
.L_x_2195:
[----:B------:R-:W-:Y:S01]  /*10d90*/  IMAD.MOV.U32 R5, RZ, RZ, R9 ;  /* 0x000000ffff057224 */ /* 0x000fe200078e0009 */
[----:B------:R-:W-:-:S02]  /*10da0*/  MOV R2, 0x1f ;  /* 0x0000001f00027802 */ /* 0x000fc40000000f00 */
[----:B------:R-:W-:Y:S02]  /*10db0*/  MOV R0, 0x10dd0 ;  /* 0x00010dd000007802 */ /* 0x000fe40000000f00 */
[----:B-1234-:R-:W-:Y:S05]  /*10dc0*/  CALL.REL.NOINC `($__internal_45_$__cuda_sm70_shflsync_idx_p) ;  /* 0x0000007000007944 */ /* 0x01efea0003c00000 */
[----:B------:R-:W-:Y:S01]  /*10dd0*/  MOV R10, R2 ;  /* 0x00000002000a7202 */ /* 0x000fe20000000f00 */
[----:B------:R-:W-:Y:S05]  /*10de0*/  BRA `(.L_x_2194) ;  /* 0xffffe04000007947 */ /* 0x000fea000383ffff */
        .weak           $__internal_44_$__cuda_sm70_shflsync_bfly_p
        .type           $__internal_44_$__cuda_sm70_shflsync_bfly_p,@function
        .size           $__internal_44_$__cuda_sm70_shflsync_bfly_p,($__internal_45_$__cuda_sm70_shflsync_idx_p - $__internal_44_$__cuda_sm70_shflsync_bfly_p)
$__internal_44_$__cuda_sm70_shflsync_bfly_p:
[----:B------:R-:W-:Y:S04]  /*10df0*/  WARPSYNC R4 ;  /* 0x0000000400007348 */ /* 0x000fe80003800000 */
[----:B------:R1:W2:Y:S01]  /*10e00*/  SHFL.BFLY PT, R7, R8, R7, R5 ;  /* 0x0c00000708077389 */ /* 0x0002a200000e0005 */
[----:B------:R-:W-:Y:S02]  /*10e10*/  MOV R9, 0x0 ;  /* 0x0000000000097802 */ /* 0x000fe40000000f00 */
[----:B-1----:R-:W-:-:S04]  /*10e20*/  MOV R8, R6 ;  /* 0x0000000600087202 */ /* 0x002fc80000000f00 */
[----:B--2---:R-:W-:Y:S05]  /*10e30*/  RET.REL.NODEC R8 `(_ZN7cutlass13device_kernelIN5flash19enable_sm80_to_sm89INS1_16FlashAttnFwdSm80INS1_25CollectiveMainloopFwdSm80ILi8ELi2ELb0EN4cute5tupleIJNS5_1CILi128EEENS7_ILi64EEENS7_ILi192EEEEEELi192ENS_6half_tEfNS_4arch4Sm80ELb1ELb0ELb0ELb1ELb0ELb0ELb1ELb1EEENS1_21CollectiveEpilogueFwdINS6_IJS8_SA_S9_EEENS6_IJNS7_ILi1EEESI_SI_EEESC_SE_Li256ELb1ELb1ELb1ELb0EEENS1_36VarlenDynamicPersistentTileSchedulerILi128ELi64ELi256ELi256ELb1ELb1ELb0ELb1ELb1ELb1EEEEEEEEEvNT_6ParamsE) ;  /* 0xfffef1c008007950 */ /* 0x004fea0003c3ffff */
        .weak           $__internal_45_$__cuda_sm70_shflsync_idx_p
        .type           $__internal_45_$__cuda_sm70_shflsync_idx_p,@function
        .size           $__internal_45_$__cuda_sm70_shflsync_idx_p,($__internal_46_$__cuda_sm70_shflsync_up_p - $__internal_45_$__cuda_sm70_shflsync_idx_p)
$__internal_45_$__cuda_sm70_shflsync_idx_p:
[----:B------:R-:W-:Y:S04]  /*10e40*/  WARPSYNC R187 ;  /* 0x000000bb00007348 */ /* 0x000fe80003800000 */
[----:B------:R1:W2:Y:S02]  /*10e50*/  SHFL.IDX PT, R2, R5, R4, R2 ;  /* 0x0000000405027389 */ /* 0x0002a400000e0002 */
[----:B-1----:R-:W-:Y:S02]  /*10e60*/  MOV R4, R0 ;  /* 0x0000000000047202 */ /* 0x002fe40000000f00 */
[----:B------:R-:W-:-:S04]  /*10e70*/  MOV R5, 0x0 ;  /* 0x0000000000057802 */ /* 0x000fc80000000f00 */
[----:B--2---:R-:W-:Y:S05]  /*10e80*/  RET.REL.NODEC R4 `(_ZN7cutlass13device_kernelIN5flash19enable_sm80_to_sm89INS1_16FlashAttnFwdSm80INS1_25CollectiveMainloopFwdSm80ILi8ELi2ELb0EN4cute5tupleIJNS5_1CILi128EEENS7_ILi64EEENS7_ILi192EEEEEELi192ENS_6half_tEfNS_4arch4Sm80ELb1ELb0ELb0ELb1ELb0ELb0ELb1ELb1EEENS1_21CollectiveEpilogueFwdINS6_IJS8_SA_S9_EEENS6_IJNS7_ILi1EEESI_SI_EEESC_SE_Li256ELb1ELb1ELb1ELb0EEENS1_36VarlenDynamicPersistentTileSchedulerILi128ELi64ELi256ELi256ELb1ELb1ELb0ELb1ELb1ELb1EEEEEEEEEvNT_6ParamsE) ;  /* 0xfffef17004007950 */ /* 0x004fea0003c3ffff */
        .weak           $__internal_46_$__cuda_sm70_shflsync_up_p
        .type           $__internal_46_$__cuda_sm70_shflsync_up_p,@function
        .size           $__internal_46_$__cuda_sm70_shflsync_up_p,($__internal_47_$__cuda_sm70_votesync_ballot - $__internal_46_$__cuda_sm70_shflsync_up_p)
$__internal_46_$__cuda_sm70_shflsync_up_p:
[----:B------:R-:W-:Y:S01]  /*10e90*/  MOV R4, R0 ;  /* 0x0000000000047202 */ /* 0x000fe20000000f00 */
[----:B------:R-:W-:Y:S04]  /*10ea0*/  WARPSYNC R194 ;  /* 0x000000c200007348 */ /* 0x000fe80003800000 */
[----:B------:R-:W-:Y:S01]  /*10eb0*/  MOV R5, 0x0 ;  /* 0x0000000000057802 */ /* 0x000fe20000000f00 */
[----:B------:R1:W2:Y:S03]  /*10ec0*/  SHFL.UP PT, R2, R9, R2, R195 ;  /* 0x0400000209027389 */ /* 0x0002a600000e00c3 */
[----:B------:R-:W-:Y:S05]  /*10ed0*/  RET.REL.NODEC R4 `(_ZN7cutlass13device_kernelIN5flash19enable_sm80_to_sm89INS1_16FlashAttnFwdSm80INS1_25CollectiveMainloopFwdSm80ILi8ELi2ELb0EN4cute5tupleIJNS5_1CILi128EEENS7_ILi64EEENS7_ILi192EEEEEELi192ENS_6half_tEfNS_4arch4Sm80ELb1ELb0ELb0ELb1ELb0ELb0ELb1ELb1EEENS1_21CollectiveEpilogueFwdINS6_IJS8_SA_S9_EEENS6_IJNS7_ILi1EEESI_SI_EEESC_SE_Li256ELb1ELb1ELb1ELb0EEENS1_36VarlenDynamicPersistentTileSchedulerILi128ELi64ELi256ELi256ELb1ELb1ELb0ELb1ELb1ELb1EEEEEEEEEvNT_6ParamsE) ;  /* 0xfffef12004007950 */ /* 0x000fea0003c3ffff */
        .weak           $__internal_47_$__cuda_sm70_votesync_ballot
        .type           $__internal_47_$__cuda_sm70_votesync_ballot,@function
        .size           $__internal_47_$__cuda_sm70_votesync_ballot,(.L_x_2512 - $__internal_47_$__cuda_sm70_votesync_ballot)
$__internal_47_$__cuda_sm70_votesync_ballot:
[----:B------:R-:W-:Y:S01]  /*10ee0*/  ISETP.NE.U32.AND P0, PT, R2, 0x1, PT ;  /* 0x000000010200780c */ /* 0x000fe20003f05070 */
[----:B------:R-:W-:Y:S01]  /*10ef0*/  IMAD.MOV.U32 R2, RZ, RZ, R0 ;  /* 0x000000ffff027224 */ /* 0x000fe200078e0000 */
[----:B------:R-:W-:Y:S04]  /*10f00*/  WARPSYNC R186 ;  /* 0x000000ba00007348 */ /* 0x000fe80003800000 */
[----:B------:R-:W-:-:S07]  /*10f10*/  IMAD.MOV.U32 R3, RZ, RZ, 0x0 ;  /* 0x00000000ff037424 */ /* 0x000fce00078e00ff */
[----:B------:R-:W-:-:S04]  /*10f20*/  VOTE.ANY R8, PT, !P0 ;  /* 0x0000000000087806 */ /* 0x000fc800040e0100 */
[----:B------:R-:W-:Y:S01]  /*10f30*/  LOP3.LUT R8, R8, R186, RZ, 0xc0, !PT ;  /* 0x000000ba08087212 */ /* 0x000fe200078ec0ff */
[----:B------:R-:W-:Y:S06]  /*10f40*/  RET.REL.NODEC R2 `(_ZN7cutlass13device_kernelIN5flash19enable_sm80_to_sm89INS1_16FlashAttnFwdSm80INS1_25CollectiveMainloopFwdSm80ILi8ELi2ELb0EN4cute5tupleIJNS5_1CILi128EEENS7_ILi64EEENS7_ILi192EEEEEELi192ENS_6half_tEfNS_4arch4Sm80ELb1ELb0ELb0ELb1ELb0ELb0ELb1ELb1EEENS1_21CollectiveEpilogueFwdINS6_IJS8_SA_S9_EEENS6_IJNS7_ILi1EEESI_SI_EEESC_SE_Li256ELb1ELb1ELb1ELb0EEENS1_36VarlenDynamicPersistentTileSchedulerILi128ELi64ELi256ELi256ELb1ELb1ELb0ELb1ELb1ELb1EEEEEEEEEvNT_6ParamsE) ;  /* 0xfffef0b002007950 */ /* 0x000fec0003c3ffff */
.L_x_2237:
        /* <DEDUP_REMOVED lines=11> */
.L_x_2512:


//--------------------- .text._ZN7cutlass13device_kernelIN5flash19enable_sm80_to_sm89INS1_16FlashAttnFwdSm80INS1_25CollectiveMainloopFwdSm80ILi8ELi2ELb0EN4cute5tupleIJNS5_1CILi128EEENS7_ILi64EEENS7_ILi192EEEEEELi192ENS_6half_tEfNS_4arch4Sm80ELb1ELb0ELb0ELb1ELb0ELb1ELb1ELb1EEENS1_21CollectiveEpilogueFwdINS6_IJS8_SA_S9_EEENS6_IJNS7_ILi1EEESI_SI_EEESC_SE_Li256ELb1ELb1ELb1ELb0EEENS1_36VarlenDynamicPersistentTileSchedulerILi128ELi64ELi256ELi256ELb1ELb1ELb0ELb1ELb1ELb1EEEEEEEEEvNT_6ParamsE --------------------------
	.section	.text._ZN7cutlass13device_kernelIN5flash19enable_sm80_to_sm89INS1_16FlashAttnFwdSm80INS1_25CollectiveMainloopFwdSm80ILi8ELi2ELb0EN4cute5tupleIJNS5_1CILi128EEENS7_ILi64EEENS7_ILi192EEEEEELi192ENS_6half_tEfNS_4arch4Sm80ELb1ELb0ELb0ELb1ELb0ELb1ELb1ELb1EEENS1_21CollectiveEpilogueFwdINS6_IJS8_SA_S9_EEENS6_IJNS7_ILi1EEESI_SI_EEESC_SE_Li256ELb1ELb1ELb1ELb0EEENS1_36VarlenDynamicPersistentTileSchedulerILi128ELi64ELi256ELi256ELb1ELb1ELb0ELb1ELb1ELb1EEEEEEEEEvNT_6ParamsE,"ax",@progbits
	.sectioninfo	@"SHI_REGISTERS=254"
	.align	128
.text._ZN7cutlass13device_kernelIN5flash19enable_sm80_to_sm89INS1_16FlashAttnFwdSm80INS1_25CollectiveMainloopFwdSm80ILi8ELi2ELb0EN4cute5tupleIJNS5_1CILi128EEENS7_ILi64EEENS7_ILi192EEEEEELi192ENS_6half_tEfNS_4arch4Sm80ELb1ELb0ELb0ELb1ELb0ELb1ELb1ELb1EEENS1_21CollectiveEpilogueFwdINS6_IJS8_SA_S9_EEENS6_IJNS7_ILi1EEESI_SI_EEESC_SE_Li256ELb1ELb1ELb1ELb0EEENS1_36VarlenDynamicPersistentTileSchedulerILi128ELi64ELi256ELi256ELb1ELb1ELb0ELb1ELb1ELb1EEEEEEEEEvNT_6ParamsE:
        .type           _ZN7cutlass13device_kernelIN5flash19enable_sm80_to_sm89INS1_16FlashAttnFwdSm80INS1_25CollectiveMainloopFwdSm80ILi8ELi2ELb0EN4cute5tupleIJNS5_1CILi128EEENS7_ILi64EEENS7_ILi192EEEEEELi192ENS_6half_tEfNS_4arch4Sm80ELb1ELb0ELb0ELb1ELb0ELb1ELb1ELb1EEENS1_21CollectiveEpilogueFwdINS6_IJS8_SA_S9_EEENS6_IJNS7_ILi1EEESI_SI_EEESC_SE_Li256ELb1ELb1ELb1ELb0EEENS1_36VarlenDynamicPersistentTileSchedulerILi128ELi64ELi256ELi256ELb1ELb1ELb0ELb1ELb1ELb1EEEEEEEEEvNT_6ParamsE,@function
        .size           _ZN7cutlass13device_kernelIN5flash19enable_sm80_to_sm89INS1_16FlashAttnFwdSm80INS1_25CollectiveMainloopFwdSm80ILi8ELi2ELb0EN4cute5tupleIJNS5_1CILi128EEENS7_ILi64EEENS7_ILi192EEEEEELi192ENS_6half_tEfNS_4arch4Sm80ELb1ELb0ELb0ELb1ELb0ELb1ELb1ELb1EEENS1_21CollectiveEpilogueFwdINS6_IJS8_SA_S9_EEENS6_IJNS7_ILi1EEESI_SI_EEESC_SE_Li256ELb1ELb1ELb1ELb0EEENS1_36VarlenDynamicPersistentTileSchedulerILi128ELi64ELi256ELi256ELb1ELb1ELb0ELb1ELb1ELb1EEEEEEEEEvNT_6ParamsE,(.L_x_2517 - _ZN7cutlass13device_kernelIN5flash19enable_sm80_to_sm89INS1_16FlashAttnFwdSm80INS1_25CollectiveMainloopFwdSm80ILi8ELi2ELb0EN4cute5tupleIJNS5_1CILi128EEENS7_ILi64EEENS7_ILi192EEEEEELi192ENS_6half_tEfNS_4arch4Sm80ELb1ELb0ELb0ELb1ELb0ELb1ELb1ELb1EEENS1_21CollectiveEpilogueFwdINS6_IJS8_SA_S9_EEENS6_IJNS7_ILi1EEESI_SI_EEESC_SE_Li256ELb1ELb1ELb1ELb0EEENS1_36VarlenDynamicPersistentTileSchedulerILi128ELi64ELi256ELi256ELb1ELb1ELb0ELb1ELb1ELb1EEEEEEEEEvNT_6ParamsE)
        .other          _ZN7cutlass13device_kernelIN5flash19enable_sm80_to_sm89INS1_16FlashAttnFwdSm80INS1_25CollectiveMainloopFwdSm80ILi8ELi2ELb0EN4cute5tupleIJNS5_1CILi128EEENS7_ILi64EEENS7_ILi192EEEEEELi192ENS_6half_tEfNS_4arch4Sm80ELb1ELb0ELb0ELb1ELb0ELb1ELb1ELb1EEENS1_21CollectiveEpilogueFwdINS6_IJS8_SA_S9_EEENS6_IJNS7_ILi1EEESI_SI_EEESC_SE_Li256ELb1ELb1ELb1ELb0EEENS1_36VarlenDynamicPersistentTileSchedulerILi128ELi64ELi256ELi256ELb1ELb1ELb0ELb1ELb1ELb1EEEEEEEEEvNT_6ParamsE,@"STO_CUDA_ENTRY STV_DEFAULT"
_ZN7cutlass13device_kernelIN5flash19enable_sm80_to_sm89INS1_16FlashAttnFwdSm80INS1_25CollectiveMainloopFwdSm80ILi8ELi2ELb0EN4cute5tupleIJNS5_1CILi128EEENS7_ILi64EEENS7_ILi192EEEEEELi192ENS_6half_tEfNS_4arch4Sm80ELb1ELb0ELb0ELb1ELb0ELb1ELb1ELb1EEENS1_21CollectiveEpilogueFwdINS6_IJS8_SA_S9_EEENS6_IJNS7_ILi1EEESI_SI_EEESC_SE_Li256ELb1ELb1ELb1ELb0EEENS1_36VarlenDynamicPersistentTileSchedulerILi128ELi64ELi256ELi256ELb1ELb1ELb0ELb1ELb1ELb1EEEEEEEEEvNT_6ParamsE:
        /* <DEDUP_REMOVED lines=55> */
.L_x_2243:
        /* <DEDUP_REMOVED lines=16> */
.L_x_2416:
        /* <DEDUP_REMOVED lines=16> */
.L_x_2417:
[----:B--2---:R-:W-:-:S05]  /*0570*/  IMAD R17, R17, c[0x0][0x538], RZ ;  /* 0x00014e0011117a24 */ /* 0x004fca00078e02ff */
[----:B------:R-:W-:-:S04]  /*0580*/  IADD3 R6, R17, R6, RZ ;  /* 0x0000000611067210 */ /* 0x000fc80007ffe0ff */
[----:B------:R-:W-:-:S13]  /*0590*/  ISETP.GT.AND P0, PT, R6, UR4, PT ;  /* 0x0000000406007c0c */ /* 0x000fda000bf04270 */
[----:B-1----:R-:W-:Y:S05]  /*05a0*/  @!P0 BRA `(.L_x_2243) ;  /* 0xfffffdc000008947 */ /* 0x002fea000383ffff */
.L_x_2239:
[----:B------:R-:W-:-:S05]  /*05b0*/  IADD3 R200, -R17, R6, RZ ;  /* 0x0000000611c87210 */ /* 0x000fca0007ffe1ff */
[----:B------:R-:W-:-:S05]  /*05c0*/  IMAD R0, R7, c[0x0][0x538], R200 ;  /* 0x00014e0007007a24 */ /* 0x000fca00078e02c8 */
[----:B------:R-:W-:Y:S01]  /*05d0*/  ISETP.GT.AND P0, PT, R0, UR4, PT ;  /* 0x0000000400007c0c */ /* 0x000fe2000bf04270 */
[----:B------:R-:W-:-:S12]  /*05e0*/  BRA.DIV ~URZ, `(.L_x_2244) ;  /* 0x0001b6327f007947 */ /* 0x000fd8000b800000 */
[----:B------:R-:W-:-:S04]  /*05f0*/  VOTE.ANY R5, PT, !P0 ;  /* 0x0000000000057806 */ /* 0x000fc800040e0100 */
.L_x_2418:
[----:B------:R-:W1:Y:S02]  /*0600*/  POPC R16, R5 ;  /* 0x0000000500107309 */ /* 0x000e640000000000 */
[----:B-1----:R-:W-:Y:S01]  /*0610*/  IADD3 R203, R16, R203, RZ ;  /* 0x000000cb10cb7210 */ /* 0x002fe20007ffe0ff */
[----:B------:R-:W-:Y:S05]  /*0620*/  BRA.DIV ~URZ, `(.L_x_2245) ;  /* 0x0001b6327f007947 */ /* 0x000fea000b800000 */
[----:B------:R1:W2:Y:S01]  /*0630*/  SHFL.IDX PT, R4, R4, R16, 0x1f ;  /* 0x00001f1004047589 */ /* 0x0002a200000e0000 */
[----:B------:R-:W-:-:S03]  /*0640*/  MOV R9, RZ ;  /* 0x000000ff00097202 */ /* 0x000fc60000000f00 */
[----:B------:R1:W3:Y:S04]  /*0650*/  SHFL.IDX PT, R3, R3, R16, 0x1f ;  /* 0x00001f1003037589 */ /* 0x0002e800000e0000 */
.L_x_2419:
[----:B------:R-:W-:Y:S01]  /*0660*/  ISETP.NE.AND P0, PT, R5, RZ, PT ;  /* 0x000000ff0500720c */ /* 0x000fe20003f05270 */
[----:B------:R-:W-:-:S12]  /*0670*/  BSSY B0, `(.L_x_2246) ;  /* 0x0000005000007945 */ /* 0x000fd80003800000 */
[----:B------:R-:W-:Y:S05]  /*0680*/  @!P0 BRA `(.L_x_2247) ;  /* 0x0000003000008947 */ /* 0x000fea0003800000 */
[----:B-1----:R-:W-:Y:S01]  /*0690*/  IADD3 R16, R16, -0x1, RZ ;  /* 0xffffffff10107810 */ /* 0x002fe20007ffe0ff */
[----:B------:R-:W-:Y:S05]  /*06a0*/  BRA.DIV ~URZ, `(.L_x_2248) ;  /* 0x0001b6727f007947 */ /* 0x000fea000b800000 */
[----:B------:R1:W4:Y:S02]  /*06b0*/  SHFL.IDX PT, R9, R7, R16, 0x1f ;  /* 0x00001f1007097589 */ /* 0x00032400000e0000 */
.L_x_2247:
[----:B------:R-:W-:Y:S05]  /*06c0*/  BSYNC B0 ;  /* 0x0000000000007941 */ /* 0x000fea0003800000 */
.L_x_2246:
[----:B---3--:R-:W-:Y:S01]  /*06d0*/  ISETP.NE.AND P0, PT, R3, 0x1, PT ;  /* 0x000000010300780c */ /* 0x008fe20003f05270 */
[----:B----4-:R-:W-:Y:S01]  /*06e0*/  IMAD R200, R9, c[0x0][0x538], R200 ;  /* 0x00014e0009c87a24 */ /* 0x010fe200078e02c8 */
[----:B------:R-:W-:Y:S04]  /*06f0*/  BSSY B0, `(.L_x_2249) ;  /* 0x0000076000007945 */ /* 0x000fe80003800000 */
[----:B-1----:R-:W-:-:S07]  /*0700*/  IADD3 R7, -R200, UR4, RZ ;  /* 0x00000004c8077c10 */ /* 0x002fce000fffe1ff */
        /* <DEDUP_REMOVED lines=56> */
.L_x_2250:
        /* <DEDUP_REMOVED lines=60> */
.L_x_2251:
[----:B------:R-:W-:Y:S05]  /*0e50*/  BSYNC B0 ;  /* 0x0000000000007941 */ /* 0x000fea0003800000 */
.L_x_2249:
[----:B------:R-:W-:-:S04]  /*0e60*/  LOP3.LUT R201, RZ, R10, RZ, 0x33, !PT ;  /* 0x0000000affc97212 */ /* 0x000fc800078e33ff */
[----:B------:R-:W-:Y:S01]  /*0e70*/  IADD3 R201, R201, R4, RZ ;  /* 0x00000004c9c97210 */ /* 0x000fe20007ffe0ff */
[----:B------:R-:W-:Y:S05]  /*0e80*/  BRA `(.L_x_2252) ;  /* 0x0000004000007947 */ /* 0x000fea0003800000 */
.L_x_2240:
[----:B------:R-:W-:Y:S01]  /*0e90*/  IMAD.MOV.U32 R201, RZ, RZ, RZ ;  /* 0x000000ffffc97224 */ /* 0x000fe200078e00ff */
[----:B------:R-:W-:Y:S01]  /*0ea0*/  MOV R202, RZ ;  /* 0x000000ff00ca7202 */ /* 0x000fe20000000f00 */
[----:B------:R-:W-:Y:S01]  /*0eb0*/  IMAD.U32 R200, RZ, RZ, UR4 ;  /* 0x00000004ffc87e24 */ /* 0x000fe2000f8e00ff */
[----:B------:R-:W-:Y:S02]  /*0ec0*/  MOV R203, c[0x0][0x53c] ;  /* 0x00014f0000cb7a02 */ /* 0x000fe40000000f00 */
.L_x_2252:
[----:B------:R-:W-:Y:S01]  /*0ed0*/  ISETP.NE.AND P0, PT, R2, RZ, PT ;  /* 0x000000ff0200720c */ /* 0x000fe20003f05270 */
[----:B------:R-:W-:-:S12]  /*0ee0*/  WARPSYNC 0xffffffff ;  /* 0xffffffff00007948 */ /* 0x000fd80003800000 */
[----:B------:R1:W-:Y:S04]  /*0ef0*/  @!P0 STS.128 [0x24100], R200 ;  /* 0x024100c8ff008388 */ /* 0x0003e80000000c00 */
[----:B------:R-:W-:Y:S06]  /*0f00*/  BAR.ARV 0x5, 0x100 ;  /* 0x0144000000007b1d */ /* 0x000fec0000002000 */
.L_x_2238:
[----:B-1----:R-:W-:-:S13]  /*0f10*/  ISETP.GE.AND P0, PT, R203, c[0x0][0x53c], PT ;  /* 0x00014f00cb007a0c */ /* 0x002fda0003f06270 */
[----:B------:R-:W-:Y:S05]  /*0f20*/  @P0 EXIT ;  /* 0x000000000000094d */ /* 0x000fea0003800000 */
[----:B------:R-:W-:-:S04]  /*0f30*/  SHF.R.S32.HI R10, RZ, 0x1f, R205 ;  /* 0x0000001fff0a7819 */ /* 0x000fc800000114cd */
[CC--:B------:R-:W-:Y:S02]  /*0f40*/  LEA.HI R11, R10.reuse, R205.reuse, RZ, 0x3 ;  /* 0x000000cd0a0b7211 */ /* 0x0c0fe400078f18ff */
[CC--:B------:R-:W-:Y:S02]  /*0f50*/  LEA.HI R5, R10.reuse, R205.reuse, RZ, 0x4 ;  /* 0x000000cd0a057211 */ /* 0x0c0fe400078f20ff */
[----:B------:R-:W-:Y:S02]  /*0f60*/  SHF.R.S32.HI R9, RZ, 0x3, R11 ;  /* 0x00000003ff097819 */ /* 0x000fe4000001140b */
[----:B------:R-:W-:Y:S02]  /*0f70*/  LOP3.LUT R0, R11, 0xfffffff8, RZ, 0xc0, !PT ;  /* 0xfffffff80b007812 */ /* 0x000fe400078ec0ff */
        /* <DEDUP_REMOVED lines=14> */
[----:B------:R-:W-:Y:S02]  /*1060*/  SHF.R.S32.HI R6, RZ, 0x1f, R7 ;  /* 0x0000001fff067819 */ /* 0x000fe40000011407 */
[----:B------:R-:W-:Y:S02]  /*1070*/  LOP3.LUT R138, R3, R2, R138, 0xf6, !PT ;  /* 0x00000002038a7212 */ /* 0x000fe400078ef68a */
[----:B------:R-:W-:Y:S02]  /*1080*/  LEA.HI R3, R6, R7, RZ, 0x3 ;  /* 0x0000000706037211 */ /* 0x000fe400078f18ff */
[----:B------:R-:W-:Y:S01]  /*1090*/  LEA.HI R5, R5, R8, RZ, 0x1 ;  /* 0x0000000805057211 */ /* 0x000fe200078f08ff */
[----:B------:R-:W-:Y:S01]  /*10a0*/  IMAD.SHL.U32 R138, R138, 0x2, RZ ;  /* 0x000000028a8a7824 */ /* 0x000fe200078e00ff */
[C---:B------:R-:W-:Y:S01]  /*10b0*/  LOP3.LUT R6, R3.reuse, 0xfffffff8, RZ, 0xc0, !PT ;  /* 0xfffffff803067812 */ /* 0x040fe200078ec0ff */
[----:B------:R-:W-:Y:S01]  /*10c0*/  IMAD.SHL.U32 R3, R3, 0x40, RZ ;  /* 0x0000004003037824 */ /* 0x000fe200078e00ff */
[----:B------:R-:W-:-:S02]  /*10d0*/  SHF.R.S32.HI R2, RZ, 0x5, R4 ;  /* 0x00000005ff027819 */ /* 0x000fc40000011404 */
[----:B------:R-:W-:Y:S01]  /*10e0*/  SHF.R.S32.HI R9, RZ, 0x1f, R4 ;  /* 0x0000001fff097819 */ /* 0x000fe20000011404 */
[----:B------:R-:W-:Y:S01]  /*10f0*/  IMAD.IADD R6, R7, 0x1, -R6 ;  /* 0x0000000107067824 */ /* 0x000fe200078e0a06 */
[----:B------:R-:W-:Y:S02]  /*1100*/  LOP3.LUT R4, R4, 0xffffffe0, RZ, 0xc0, !PT ;  /* 0xffffffe004047812 */ /* 0x000fe400078ec0ff */
[----:B------:R-:W-:Y:S02]  /*1110*/  LOP3.LUT R5, R5, 0xfffffffe, RZ, 0xc0, !PT ;  /* 0xfffffffe05057812 */ /* 0x000fe400078ec0ff */
[----:B------:R-:W-:Y:S01]  /*1120*/  LEA.HI R9, R9, R2, RZ, 0x3 ;  /* 0x0000000209097211 */ /* 0x000fe200078f18ff */
[----:B------:R-:W-:Y:S01]  /*1130*/  IMAD.IADD R209, R205, 0x1, -R4 ;  /* 0x00000001cdd17824 */ /* 0x000fe200078e0a04 */
[----:B------:R-:W-:Y:S01]  /*1140*/  LEA.HI R211, R10, R205, RZ, 0x2 ;  /* 0x000000cd0ad37211 */ /* 0x000fe200078f10ff */
[----:B------:R-:W-:Y:S01]  /*1150*/  IMAD.IADD R5, R8, 0x1, -R5 ;  /* 0x0000000108057824 */ /* 0x000fe200078e0a05 */
[----:B------:R-:W-:Y:S01]  /*1160*/  LOP3.LUT R9, R9, 0xffffff8, RZ, 0xc0, !PT ;  /* 0x0ffffff809097812 */ /* 0x000fe200078ec0ff */
[----:B------:R-:W-:Y:S01]  /*1170*/  IMAD.SHL.U32 R4, R6, 0x40, RZ ;  /* 0x0000004006047824 */ /* 0x000fe200078e00ff */
[----:B------:R-:W-:Y:S01]  /*1180*/  SHF.R.S32.HI R8, RZ, 0x1f, R209 ;  /* 0x0000001fff087819 */ /* 0x000fe200000114d1 */
[----:B------:R-:W-:Y:S01]  /*1190*/  IMAD.SHL.U32 R7, R5, 0x8, RZ ;  /* 0x0000000805077824 */ /* 0x000fe200078e00ff */
[----:B------:R-:W-:Y:S01]  /*11a0*/  LOP3.LUT R210, R211, 0xfffffffc, RZ, 0xc0, !PT ;  /* 0xfffffffcd3d27812 */ /* 0x000fe200078ec0ff */
[----:B------:R-:W-:Y:S01]  /*11b0*/  IMAD.IADD R9, R2, 0x1, -R9 ;  /* 0x0000000102097824 */ /* 0x000fe200078e0a09 */
[----:B------:R-:W-:Y:S01]  /*11c0*/  LOP3.LUT R4, R4, 0x1c0, RZ, 0xc0, !PT ;  /* 0x000001c004047812 */ /* 0x000fe200078ec0ff */
[----:B------:R-:W-:Y:S01]  /*11d0*/  IMAD.SHL.U32 R2, R2, 0x400, RZ ;  /* 0x0000040002027824 */ /* 0x000fe200078e00ff */
[----:B------:R-:W-:Y:S01]  /*11e0*/  LOP3.LUT R0, R0, 0x1c0, RZ, 0xc0, !PT ;  /* 0x000001c000007812 */ /* 0x000fe200078ec0ff */
[----:B------:R-:W-:Y:S01]  /*11f0*/  IMAD.IADD R210, R205, 0x1, -R210 ;  /* 0x00000001cdd27824 */ /* 0x000fe200078e0ad2 */
[----:B------:R-:W-:-:S02]  /*1200*/  LEA.HI R8, R8, R209, RZ, 0x2 ;  /* 0x000000d108087211 */ /* 0x000fc400078f10ff */
[----:B------:R-:W-:Y:S01]  /*1210*/  LOP3.LUT R7, R4, 0x8, R7, 0xf8, !PT ;  /* 0x0000000804077812 */ /* 0x000fe200078ef807 */
[C---:B------:R-:W-:Y:S01]  /*1220*/  IMAD.SHL.U32 R140, R210.reuse, 0x4, RZ ;  /* 0x00000004d28c7824 */ /* 0x040fe200078e00ff */
[----:B------:R-:W-:Y:S01]  /*1230*/  SHF.R.U32.HI R4, RZ, 0x3, R4 ;  /* 0x00000003ff047819 */ /* 0x000fe20000011604 */
[----:B------:R-:W-:Y:S01]  /*1240*/  IMAD.SHL.U32 R142, R210, 0x8, RZ ;  /* 0x00000008d28e7824 */ /* 0x000fe200078e00ff */
[----:B------:R-:W-:Y:S02]  /*1250*/  LOP3.LUT R11, R0, 0x8, R11, 0xf8, !PT ;  /* 0x00000008000b7812 */ /* 0x000fe400078ef80b */
[----:B------:R-:W-:Y:S02]  /*1260*/  SHF.R.U32.HI R0, RZ, 0x3, R0 ;  /* 0x00000003ff007819 */ /* 0x000fe40000011600 */
[----:B------:R-:W-:Y:S02]  /*1270*/  SHF.R.S32.HI R208, RZ, 0x2, R8 ;  /* 0x00000002ffd07819 */ /* 0x000fe40000011408 */
[----:B------:R-:W-:Y:S01]  /*1280*/  LOP3.LUT R4, R7, R4, RZ, 0x3c, !PT ;  /* 0x0000000407047212 */ /* 0x000fe200078e3cff */
[----:B------:R-:W-:Y:S01]  /*1290*/  IMAD.MOV.U32 R7, RZ, RZ, 0x40 ;  /* 0x00000040ff077424 */ /* 0x000fe200078e00ff */
[----:B------:R-:W-:Y:S01]  /*12a0*/  LOP3.LUT R3, R3, 0xfffffe00, RZ, 0xc0, !PT ;  /* 0xfffffe0003037812 */ /* 0x000fe200078ec0ff */
[----:B------:R-:W-:Y:S01]  /*12b0*/  IMAD R208, R9, 0x10, R208 ;  /* 0x0000001009d07824 */ /* 0x000fe200078e02d0 */
[----:B------:R-:W-:-:S02]  /*12c0*/  LOP3.LUT R0, R11, R0, RZ, 0x3c, !PT ;  /* 0x000000000b007212 */ /* 0x000fc400078e3cff */
[----:B------:R-:W-:Y:S01]  /*12d0*/  R2P PR, R6, 0x6 ;  /* 0x0000000606007804 */ /* 0x000fe20000000000 */
[----:B------:R-:W-:Y:S01]  /*12e0*/  IMAD.MOV.U32 R6, RZ, RZ, 0x20 ;  /* 0x00000020ff067424 */ /* 0x000fe200078e00ff */
[CC--:B------:R-:W-:Y:S01]  /*12f0*/  IADD3 R2, R4.reuse, R3.reuse, R2 ;  /* 0x0000000304027210 */ /* 0x0c0fe20007ffe002 */
[----:B------:R-:W-:Y:S01]  /*1300*/  IMAD R0, R5, 0x200, R0 ;  /* 0x0000020005007824 */ /* 0x000fe200078e0200 */
[----:B------:R-:W-:Y:S02]  /*1310*/  LOP3.LUT R4, R4, R3, RZ, 0xfc, !PT ;  /* 0x0000000304047212 */ /* 0x000fe400078efcff */
[----:B------:R-:W-:Y:S02]  /*1320*/  LEA.HI R9, R210, R210, RZ, 0x1 ;  /* 0x000000d2d2097211 */ /* 0x000fe400078f08ff */
[----:B------:R-:W-:Y:S02]  /*1330*/  IADD3 R3, R140, 0x40, RZ ;  /* 0x000000408c037810 */ /* 0x000fe40007ffe0ff */
[----:B------:R-:W-:-:S02]  /*1340*/  LOP3.LUT R9, R9, 0x1ffffffe, RZ, 0xc0, !PT ;  /* 0x1ffffffe09097812 */ /* 0x000fc400078ec0ff */
[----:B------:R-:W-:Y:S01]  /*1350*/  LOP3.LUT R8, R8, 0x7ffffffc, RZ, 0xc0, !PT ;  /* 0x7ffffffc08087812 */ /* 0x000fe200078ec0ff */
[----:B------:R-:W-:Y:S01]  /*1360*/  IMAD.IADD R136, R140, 0x1, R3 ;  /* 0x000000018c887824 */ /* 0x000fe200078e0203 */
[----:B------:R-:W-:Y:S01]  /*1370*/  SEL R189, R6, 0xffffffe0, !P1 ;  /* 0xffffffe006bd7807 */ /* 0x000fe20004800000 */
[----:B------:R-:W-:Y:S01]  /*1380*/  IMAD.IADD R9, R210, 0x1, -R9 ;  /* 0x00000001d2097824 */ /* 0x000fe200078e0a09 */
[----:B------:R-:W-:Y:S01]  /*1390*/  LEA R184, R4, 0x100, 0x1 ;  /* 0x0000010004b87811 */ /* 0x000fe200078e08ff */
[----:B------:R-:W-:Y:S01]  /*13a0*/  IMAD.IADD R213, R209, 0x1, -R8 ;  /* 0x00000001d1d57824 */ /* 0x000fe200078e0a08 */
[----:B------:R-:W-:Y:S01]  /*13b0*/  LEA R190, R2, 0x18100, 0x1 ;  /* 0x0001810002be7811 */ /* 0x000fe200078e08ff */
[----:B------:R-:W-:Y:S01]  /*13c0*/  IMAD R214, R9, 0x8, R208 ;  /* 0x0000000809d67824 */ /* 0x000fe200078e02d0 */
[----:B------:R-:W-:Y:S01]  /*13d0*/  IADD3 R5, R140, 0x20, RZ ;  /* 0x000000208c057810 */ /* 0x000fe20007ffe0ff */
[----:B------:R-:W-:Y:S01]  /*13e0*/  IMAD.SHL.U32 R213, R213, 0x2, RZ ;  /* 0x00000002d5d57824 */ /* 0x000fe200078e00ff */
[----:B------:R-:W-:Y:S01]  /*13f0*/  SEL R3, R7, 0xffffffc0, !P2 ;  /* 0xffffffc007037807 */ /* 0x000fe20005000000 */
[----:B------:R-:W-:Y:S01]  /*1400*/  IMAD.IADD R187, R190, 0x1, R189 ;  /* 0x00000001bebb7824 */ /* 0x000fe200078e02bd */
[----:B------:R-:W-:Y:S01]  /*1410*/  LEA R188, R0, 0xc100, 0x1 ;  /* 0x0000c10000bc7811 */ /* 0x000fe200078e08ff */
[--C-:B------:R-:W-:Y:S01]  /*1420*/  IMAD.IADD R0, R189, 0x1, R184.reuse ;  /* 0x00000001bd007824 */ /* 0x100fe200078e02b8 */
[----:B------:R-:W-:Y:S01]  /*1430*/  SHF.R.S32.HI R211, RZ, 0x2, R211 ;  /* 0x00000002ffd37819 */ /* 0x000fe200000114d3 */
[----:B------:R-:W-:Y:S01]  /*1440*/  IMAD.IADD R137, R140, 0x1, R5 ;  /* 0x000000018c897824 */ /* 0x000fe200078e0205 */
        /* <DEDUP_REMOVED lines=8> */
.L_x_2415:
        /* <DEDUP_REMOVED lines=12> */
[----:B------:R-:W-:Y:S01]  /*1590*/  CS2R R80, SRZ ;  /* 0x0000000000507805 */ /* 0x000fe2000001ff00 */
[----:B------:R-:W-:Y:S01]  /*15a0*/  IMAD.MOV.U32 R4, RZ, RZ, RZ ;  /* 0x000000ffff047224 */ /* 0x000fe200078e00ff */
[----:B--2---:R-:W-:Y:S02]  /*15b0*/  SHF.R.S32.HI R79, RZ, 0x1f, R216 ;  /* 0x0000001fff4f7819 */ /* 0x004fe400000114d8 */
[C---:B------:R-:W-:Y:S02]  /*15c0*/  @P4 LEA R232, P0, R216.reuse, c[0x0][0x360], 0x2 ;  /* 0x0000d800d8e84a11 */ /* 0x040fe400078010ff */
[C---:B------:R-:W-:Y:S02]  /*15d0*/  @P2 LEA R2, P1, R216.reuse, c[0x0][0x370], 0x2 ;  /* 0x0000dc00d8022a11 */ /* 0x040fe400078210ff */
[----:B------:R-:W-:-:S02]  /*15e0*/  @P4 LEA.HI.X R233, R216, c[0x0][0x364], R79, 0x2, P0 ;  /* 0x0000d900d8e94a11 */ /* 0x000fc400000f144f */
[----:B------:R-:W-:Y:S02]  /*15f0*/  ISETP.NE.U32.AND P0, PT, RZ, c[0x0][0x350], PT ;  /* 0x0000d400ff007a0c */ /* 0x000fe40003f05070 */
[C---:B------:R-:W-:Y:S01]  /*1600*/  @P2 LEA.HI.X R3, R216.reuse, c[0x0][0x374], R79, 0x2, P1 ;  /* 0x0000dd00d8032a11 */ /* 0x040fe200008f144f */
[----:B------:R1:W5:Y:S01]  /*1610*/  @P4 LDG.E R232, [R232.64] ;  /* 0x00000008e8e84981 */ /* 0x000362000c1e1900 */
[----:B------:R-:W-:Y:S02]  /*1620*/  ISETP.NE.AND.EX P6, PT, RZ, c[0x0][0x354], PT, P0 ;  /* 0x0000d500ff007a0c */ /* 0x000fe40003fc5300 */
[C---:B------:R-:W-:Y:S01]  /*1630*/  LEA R8, P1, R216.reuse, c[0x0][0x350], 0x2 ;  /* 0x0000d400d8087a11 */ /* 0x040fe200078210ff */
[----:B------:R2:W5:Y:S01]  /*1640*/  @P2 LDG.E R82, [R2.64] ;  /* 0x0000000802522981 */ /* 0x000562000c1e1900 */
[C---:B------:R-:W-:Y:S02]  /*1650*/  LEA R14, P2, R216.reuse, c[0x0][0x348], 0x2 ;  /* 0x0000d200d80e7a11 */ /* 0x040fe400078410ff */
[----:B------:R-:W-:-:S02]  /*1660*/  LEA R12, P0, R216, c[0x0][0x358], 0x2 ;  /* 0x0000d600d80c7a11 */ /* 0x000fc400078010ff */
[C-C-:B------:R-:W-:Y:S02]  /*1670*/  LEA.HI.X R15, R216.reuse, c[0x0][0x34c], R79.reuse, 0x2, P2 ;  /* 0x0000d300d80f7a11 */ /* 0x140fe400010f144f */
[C-C-:B------:R-:W-:Y:S02]  /*1680*/  LEA.HI.X R9, R216.reuse, c[0x0][0x354], R79.reuse, 0x2, P1 ;  /* 0x0000d500d8097a11 */ /* 0x140fe400008f144f */
[----:B------:R-:W-:Y:S01]  /*1690*/  LEA.HI.X R13, R216, c[0x0][0x35c], R79, 0x2, P0 ;  /* 0x0000d700d80d7a11 */ /* 0x000fe200000f144f */
[----:B------:R1:W5:Y:S04]  /*16a0*/  @P3 LDG.E R80, [R14.64] ;  /* 0x000000080e503981 */ /* 0x000368000c1e1900 */
[----:B------:R1:W5:Y:S04]  /*16b0*/  @P6 LDG.E R81, [R8.64] ;  /* 0x0000000808516981 */ /* 0x000368000c1e1900 */
[----:B------:R1:W5:Y:S01]  /*16c0*/  @P5 LDG.E R4, [R12.64] ;  /* 0x000000080c045981 */ /* 0x000362000c1e1900 */
[----:B------:R-:W-:Y:S01]  /*16d0*/  YIELD ;  /* 0x0000000000007946 */ /* 0x000fe20003800000 */
[----:B------:R-:W-:-:S02]  /*16e0*/  LOP3.LUT R217, R202, 0xffff, RZ, 0xc0, !PT ;  /* 0x0000ffffcad97812 */ /* 0x000fc400078ec0ff */
[----:B--2---:R-:W-:Y:S01]  /*16f0*/  P2R R2, PR, RZ, 0x40 ;  /* 0x00000040ff027803 */ /* 0x004fe20000000000 */
[----:B------:R-:W-:Y:S05]  /*1700*/  @P4 BRA `(.L_x_2253) ;  /* 0x0000005000004947 */ /* 0x000fea0003800000 */
[----:B-----5:R-:W-:Y:S01]  /*1710*/  MOV R232, c[0x0][0x168] ;  /* 0x00005a0000e87a02 */ /* 0x020fe20000000f00 */
[----:B------:R-:W-:Y:S05]  /*1720*/  @!P3 BRA `(.L_x_2253) ;  /* 0x000000300000b947 */ /* 0x000fea0003800000 */
[----:B------:R-:W2:Y:S04]  /*1730*/  LDG.E R232, [R14.64] ;  /* 0x000000080ee87981 */ /* 0x000ea8000c1e1900 */
[----:B------:R-:W2:Y:S02]  /*1740*/  LDG.E R3, [R14.64+0x4] ;  /* 0x000004080e037981 */ /* 0x000ea4000c1e1900 */
[----:B--2---:R-:W-:Y:S02]  /*1750*/  IADD3 R232, -R232, R3, RZ ;  /* 0x00000003e8e87210 */ /* 0x004fe40007ffe1ff */
.L_x_2253:
[----:B------:R-:W-:-:S04]  /*1760*/  ISETP.NE.U32.AND P0, PT, RZ, c[0x0][0x368], PT ;  /* 0x0000da00ff007a0c */ /* 0x000fc80003f05070 */
[----:B------:R-:W-:-:S13]  /*1770*/  ISETP.NE.AND.EX P0, PT, RZ, c[0x0][0x36c], PT, P0 ;  /* 0x0000db00ff007a0c */ /* 0x000fda0003f05300 */
[----:B------:R-:W-:Y:S05]  /*1780*/  @!P0 BRA `(.L_x_2254) ;  /* 0x0000004000008947 */ /* 0x000fea0003800000 */
[----:B-1----:R-:W-:-:S04]  /*1790*/  LEA R8, P0, R216, c[0x0][0x368], 0x2 ;  /* 0x0000da00d8087a11 */ /* 0x002fc800078010ff */
[----:B------:R-:W-:-:S05]  /*17a0*/  LEA.HI.X R9, R216, c[0x0][0x36c], R79, 0x2, P0 ;  /* 0x0000db00d8097a11 */ /* 0x000fca00000f144f */
[----:B------:R1:W5:Y:S01]  /*17b0*/  LDG.E R3, [R8.64] ;  /* 0x0000000808037981 */ /* 0x000362000c1e1900 */
[----:B------:R-:W-:Y:S05]  /*17c0*/  BRA `(.L_x_2255) ;  /* 0x0000005000007947 */ /* 0x000fea0003800000 */
.L_x_2254:
[----:B------:R-:W-:Y:S01]  /*17d0*/  MOV R3, c[0x0][0x1d0] ;  /* 0x0000740000037a02 */ /* 0x000fe20000000f00 */
[----:B------:R-:W-:Y:S05]  /*17e0*/  @!P6 BRA `(.L_x_2255) ;  /* 0x000000300000e947 */ /* 0x000fea0003800000 */
[----:B------:R-:W2:Y:S04]  /*17f0*/  LDG.E R3, [R8.64] ;  /* 0x0000000808037981 */ /* 0x000ea8000c1e1900 */
[----:B------:R-:W2:Y:S02]  /*1800*/  LDG.E R0, [R8.64+0x4] ;  /* 0x0000040808007981 */ /* 0x000ea4000c1e1900 */
[----:B--2---:R-:W-:Y:S02]  /*1810*/  IADD3 R3, -R3, R0, RZ ;  /* 0x0000000003037210 */ /* 0x004fe40007ffe1ff */
.L_x_2255:
[----:B------:R-:W2:Y:S04]  /*1820*/  @P5 LDG.E R5, [R12.64] ;  /* 0x000000080c055981 */ /* 0x000ea8000c1e1900 */
[----:B-1----:R-:W2:Y:S01]  /*1830*/  @P5 LDG.E R8, [R12.64+0x4] ;  /* 0x000004080c085981 */ /* 0x002ea2000c1e1900 */
[----:B------:R-:W-:Y:S01]  /*1840*/  ISETP.NE.U32.AND P0, PT, RZ, c[0x0][0x378], PT ;  /* 0x0000de00ff007a0c */ /* 0x000fe20003f05070 */
[----:B-----5:R-:W-:-:S03]  /*1850*/  IMAD.MOV.U32 R76, RZ, RZ, R3 ;  /* 0x000000ffff4c7224 */ /* 0x020fc600078e0003 */
[----:B------:R-:W-:Y:S01]  /*1860*/  ISETP.NE.AND.EX P1, PT, RZ, c[0x0][0x37c], PT, P0 ;  /* 0x0000df00ff007a0c */ /* 0x000fe20003f25300 */
[----:B------:R-:W-:Y:S02]  /*1870*/  IMAD.MOV.U32 R231, RZ, RZ, c[0x0][0x2c4] ;  /* 0x0000b100ffe77624 */ /* 0x000fe400078e00ff */
[----:B------:R-:W-:-:S10]  /*1880*/  IMAD.SHL.U32 R201, R201, 0x80, RZ ;  /* 0x00000080c9c97824 */ /* 0x000fd400078e00ff */
[----:B------:R-:W-:-:S04]  /*1890*/  @P1 LEA R14, P0, R216, c[0x0][0x378], 0x2 ;  /* 0x0000de00d80e1a11 */ /* 0x000fc800078010ff */
[----:B------:R-:W-:Y:S02]  /*18a0*/  @P1 LEA.HI.X R15, R216, c[0x0][0x37c], R79, 0x2, P0 ;  /* 0x0000df00d80f1a11 */ /* 0x000fe400000f144f */
[----:B------:R-:W-:Y:S01]  /*18b0*/  ISETP.NE.AND P0, PT, R231, 0x1, PT ;  /* 0x00000001e700780c */ /* 0x000fe20003f05270 */
[----:B------:R-:W-:Y:S01]  /*18c0*/  IMAD.MOV.U32 R86, RZ, RZ, c[0x0][0x228] ;  /* 0x00008a00ff567624 */ /* 0x000fe200078e00ff */
[----:B------:R-:W-:Y:S01]  /*18d0*/  IADD3 R0, R201, 0x7f, RZ ;  /* 0x0000007fc9007810 */ /* 0x000fe20007ffe0ff */
[----:B------:R1:W5:Y:S01]  /*18e0*/  @P1 LDG.E R76, [R14.64] ;  /* 0x000000080e4c1981 */ /* 0x000362000c1e1900 */
[----:B------:R-:W-:Y:S09]  /*18f0*/  BSSY B0, `(.L_x_2256) ;  /* 0x0000035000007945 */ /* 0x000ff20003800000 */
[----:B------:R-:W-:-:S05]  /*1900*/  @P0 IMAD.HI.U32 R7, R0, c[0x0][0x2c8], RZ ;  /* 0x0000b20000070a27 */ /* 0x000fca00078e00ff */
[----:B------:R-:W-:Y:S01]  /*1910*/  @P0 SHF.R.U32.HI R0, RZ, c[0x0][0x2cc], R7 ;  /* 0x0000b300ff000a19 */ /* 0x000fe20000011607 */
[----:B--2---:R-:W-:Y:S01]  /*1920*/  @P5 IMAD.IADD R86, R8, 0x1, -R5 ;  /* 0x0000000108565824 */ /* 0x004fe200078e0a05 */
[C---:B------:R-:W-:Y:S01]  /*1930*/  LOP3.LUT R8, R202.reuse, 0xff000000, RZ, 0xc0, !PT ;  /* 0xff000000ca087812 */ /* 0x040fe200078ec0ff */
[----:B------:R-:W-:Y:S01]  /*1940*/  IMAD.IADD R5, R3, 0x1, -R82 ;  /* 0x0000000103057824 */ /* 0x000fe200078e0a52 */
[----:B------:R-:W-:Y:S02]  /*1950*/  LOP3.LUT R202, R202, 0xff0000, RZ, 0xc0, !PT ;  /* 0x00ff0000caca7812 */ /* 0x000fe400078ec0ff */
[----:B------:R-:W-:Y:S01]  /*1960*/  SHF.R.U32.HI R13, RZ, 0x8, R8 ;  /* 0x00000008ff0d7819 */ /* 0x000fe20000011608 */
[----:B------:R-:W-:-:S03]  /*1970*/  IMAD.IADD R233, R5, 0x1, R86 ;  /* 0x0000000105e97824 */ /* 0x000fc600078e0256 */
[----:B------:R-:W-:Y:S02]  /*1980*/  LEA.HI R13, R202, R13, RZ, 0x10 ;  /* 0x0000000dca0d7211 */ /* 0x000fe400078f80ff */
[C---:B------:R-:W-:Y:S02]  /*1990*/  IADD3 R83, R233.reuse, 0x40, -R232 ;  /* 0x00000040e9537810 */ /* 0x040fe40007ffe8e8 */
[----:B------:R-:W-:Y:S02]  /*19a0*/  IADD3 R12, R233, 0x3f, RZ ;  /* 0x0000003fe90c7810 */ /* 0x000fe40007ffe0ff */
[----:B------:R-:W-:Y:S01]  /*19b0*/  SHF.R.U32.HI R202, RZ, 0x10, R13 ;  /* 0x00000010ffca7819 */ /* 0x000fe2000001160d */
[----:B------:R-:W-:Y:S01]  /*19c0*/  IMAD.IADD R7, R83, 0x1, R0 ;  /* 0x0000000153077824 */ /* 0x000fe200078e0200 */
[----:B------:R-:W-:Y:S02]  /*19d0*/  SHF.R.S32.HI R9, RZ, 0x1f, R12 ;  /* 0x0000001fff097819 */ /* 0x000fe4000001140c */
[----:B------:R-:W-:-:S02]  /*19e0*/  ISETP.NE.AND P1, PT, R202, RZ, PT ;  /* 0x000000ffca00720c */ /* 0x000fc40003f25270 */
[----:B------:R-:W-:Y:S02]  /*19f0*/  SHF.R.S32.HI R0, RZ, 0x1f, R7 ;  /* 0x0000001fff007819 */ /* 0x000fe40000011407 */
[----:B------:R-:W-:Y:S02]  /*1a00*/  LEA.HI R9, R9, R12, RZ, 0x6 ;  /* 0x0000000c09097211 */ /* 0x000fe400078f30ff */
[----:B------:R-:W-:Y:S01]  /*1a10*/  LEA.HI R0, R0, R7, RZ, 0x6 ;  /* 0x0000000700007211 */ /* 0x000fe200078f30ff */
[----:B------:R-:W-:Y:S01]  /*1a20*/  IMAD.MOV.U32 R7, RZ, RZ, RZ ;  /* 0x000000ffff077224 */ /* 0x000fe200078e00ff */
[----:B------:R-:W-:Y:S02]  /*1a30*/  SHF.R.S32.HI R87, RZ, 0x6, R9 ;  /* 0x00000006ff577819 */ /* 0x000fe40000011409 */
[----:B------:R-:W-:Y:S02]  /*1a40*/  SHF.R.S32.HI R0, RZ, 0x6, R0 ;  /* 0x00000006ff007819 */ /* 0x000fe40000011400 */
[----:B------:R-:W-:-:S02]  /*1a50*/  LOP3.LUT R218, R13, 0xff, RZ, 0xc0, !PT ;  /* 0x000000ff0dda7812 */ /* 0x000fc400078ec0ff */
[----:B------:R-:W-:Y:S02]  /*1a60*/  IMNMX R8, R87, R0, PT ;  /* 0x0000000057087217 */ /* 0x000fe40003800200 */
[----:B------:R-:W-:Y:S02]  /*1a70*/  SEL R85, R202, c[0x0][0x338], P1 ;  /* 0x0000ce00ca557a07 */ /* 0x000fe40000800000 */
[----:B------:R-:W-:-:S13]  /*1a80*/  ISETP.GE.AND P0, PT, R8, 0x1, PT ;  /* 0x000000010800780c */ /* 0x000fda0003f06270 */
        /* <DEDUP_REMOVED lines=27> */
.L_x_2257:
[----:B-1----:R-:W-:Y:S05]  /*1c40*/  BSYNC B0 ;  /* 0x0000000000007941 */ /* 0x002fea0003800000 */
.L_x_2256:
[----:B------:R-:W-:Y:S01]  /*1c50*/  IMAD R0, R218, R7, RZ ;  /* 0x00000007da007224 */ /* 0x000fe200078e02ff */
[----:B------:R-:W-:-:S03]  /*1c60*/  SHF.R.S32.HI R84, RZ, 0x1f, R205 ;  /* 0x0000001fff547819 */ /* 0x000fc600000114cd */
[----:B------:R-:W-:Y:S01]  /*1c70*/  IMAD.IADD R7, R0, 0x1, R7 ;  /* 0x0000000100077824 */ /* 0x000fe200078e0207 */
[-C--:B------:R-:W-:Y:S01]  /*1c80*/  LEA.HI R78, R84, R205.reuse, RZ, 0x2 ;  /* 0x000000cd544e7211 */ /* 0x080fe200078f10ff */
[--C-:B------:R-:W-:Y:S01]  /*1c90*/  IMAD R0, R0, 0x40, -R5.reuse ;  /* 0x0000004000007824 */ /* 0x100fe200078e0a05 */
[----:B------:R-:W-:Y:S02]  /*1ca0*/  LEA.HI R12, R84, R205, RZ, 0x5 ;  /* 0x000000cd540c7211 */ /* 0x000fe400078f28ff */
[----:B------:R-:W-:Y:S02]  /*1cb0*/  IMNMX R8, R8, R7, PT ;  /* 0x0000000708087217 */ /* 0x000fe40003800200 */
[----:B------:R-:W-:Y:S02]  /*1cc0*/  IMNMX R0, RZ, R0, !PT ;  /* 0x00000000ff007217 */ /* 0x000fe40007800200 */
[----:B------:R-:W-:Y:S01]  /*1cd0*/  SHF.R.S32.HI R78, RZ, 0x1f, R78 ;  /* 0x0000001fff4e7819 */ /* 0x000fe2000001144e */
[----:B------:R-:W-:Y:S01]  /*1ce0*/  IMAD R7, R8, 0x40, -R5 ;  /* 0x0000004008077824 */ /* 0x000fe200078e0a05 */
[----:B------:R-:W-:-:S02]  /*1cf0*/  SHF.R.U32.HI R14, RZ, 0x6, R0 ;  /* 0x00000006ff0e7819 */ /* 0x000fc40000011600 */
[----:B------:R-:W-:Y:S02]  /*1d00*/  LEA.HI R78, R78, R211, RZ, 0x3 ;  /* 0x000000d34e4e7211 */ /* 0x000fe400078f18ff */
[----:B------:R-:W-:Y:S01]  /*1d10*/  IMNMX R7, R7, R86, PT ;  /* 0x0000005607077217 */ /* 0x000fe20003800200 */
[----:B------:R-:W-:Y:S01]  /*1d20*/  IMAD.MOV.U32 R5, RZ, RZ, R14 ;  /* 0x000000ffff057224 */ /* 0x000fe200078e000e */
[----:B------:R-:W-:Y:S02]  /*1d30*/  LOP3.LUT R78, R78, 0xfffffff8, RZ, 0xc0, !PT ;  /* 0xfffffff84e4e7812 */ /* 0x000fe400078ec0ff */
[----:B------:R-:W-:Y:S02]  /*1d40*/  ISETP.GT.AND P0, PT, R7, R0, PT ;  /* 0x000000000700720c */ /* 0x000fe40003f04270 */
[----:B------:R-:W-:Y:S01]  /*1d50*/  SHF.R.S32.HI R12, RZ, 0x5, R12 ;  /* 0x00000005ff0c7819 */ /* 0x000fe2000001140c */
[----:B------:R-:W-:-:S04]  /*1d60*/  IMAD.IADD R78, R211, 0x1, -R78 ;  /* 0x00000001d34e7824 */ /* 0x000fc800078e0a4e */
[----:B------:R-:W-:Y:S02]  /*1d70*/  IMAD.SHL.U32 R77, R78, 0x40, RZ ;  /* 0x000000404e4d7824 */ /* 0x000fe400078e00ff */
[----:B------:R-:W-:-:S03]  /*1d80*/  IMAD.SHL.U32 R12, R12, 0x200, RZ ;  /* 0x000002000c0c7824 */ /* 0x000fc600078e00ff */
[----:B------:R-:W-:Y:S02]  /*1d90*/  LOP3.LUT R77, R77, 0x1c0, RZ, 0xc0, !PT ;  /* 0x000001c04d4d7812 */ /* 0x000fe400078ec0ff */
[----:B------:R-:W-:Y:S02]  /*1da0*/  @P0 IADD3 R7, R7, 0x3f, RZ ;  /* 0x0000003f07070810 */ /* 0x000fe40007ffe0ff */
[----:B------:R-:W-:Y:S02]  /*1db0*/  SHF.R.U32.HI R13, RZ, 0x3, R77 ;  /* 0x00000003ff0d7819 */ /* 0x000fe4000001164d */
        /* <DEDUP_REMOVED lines=15> */
[----:B------:R-:W-:Y:S02]  /*1eb0*/  SHF.R.S32.HI R221, RZ, 0x1f, R220 ;  /* 0x0000001fffdd7819 */ /* 0x000fe400000114dc */
[----:B------:R-:W-:Y:S02]  /*1ec0*/  IADD3 R17, P0, R7, R4, RZ ;  /* 0x0000000407117210 */ /* 0x000fe40007f1e0ff */
[----:B------:R-:W-:-:S02]  /*1ed0*/  SEL R6, R79, RZ, !P5 ;  /* 0x000000ff4f067207 */ /* 0x000fc40006800000 */
[----:B------:R-:W-:Y:S01]  /*1ee0*/  LEA.HI.X.SX32 R8, R7, R8, 0x1, P0 ;  /* 0x0000000807087211 */ /* 0x000fe200000f0eff */
[----:B------:R-:W-:Y:S01]  /*1ef0*/  IMAD.WIDE.U32 R18, R17, c[0x0][0x238], R220 ;  /* 0x00008e0011127a25 */ /* 0x000fe200078e00dc */
[----:B------:R-:W-:Y:S02]  /*1f00*/  IADD3 R15, R5, -0x1, RZ ;  /* 0xffffffff050f7810 */ /* 0x000fe40007ffe0ff */
[----:B------:R-:W-:Y:S01]  /*1f10*/  IADD3 R152, R3, R81, RZ ;  /* 0x0000005103987210 */ /* 0x000fe20007ffe0ff */
[----:B------:R-:W-:Y:S01]  /*1f20*/  IMAD R0, R8, c[0x0][0x238], RZ ;  /* 0x00008e0008007a24 */ /* 0x000fe200078e02ff */
[----:B------:R-:W-:Y:S01]  /*1f30*/  SEL R148, R216, RZ, !P5 ;  /* 0x000000ffd8947207 */ /* 0x000fe20006800000 */
[----:B------:R-:W-:Y:S01]  /*1f40*/  IMAD.MOV.U32 R3, RZ, RZ, 0x6 ;  /* 0x00000006ff037424 */ /* 0x000fe200078e00ff */
[----:B------:R-:W-:Y:S01]  /*1f50*/  MOV R16, c[0x0][0x238] ;  /* 0x00008e0000107a02 */ /* 0x000fe20000000f00 */
[----:B------:R-:W-:Y:S01]  /*1f60*/  IMAD R0, R17, c[0x0][0x23c], R0 ;  /* 0x00008f0011007a24 */ /* 0x000fe200078e0200 */
[----:B------:R-:W-:Y:S01]  /*1f70*/  SHF.R.S32.HI R4, RZ, 0x1f, R15 ;  /* 0x0000001fff047819 */ /* 0x000fe2000001140f */
[----:B------:R-:W-:Y:S01]  /*1f80*/  IMAD R155, R6, c[0x0][0x248], RZ ;  /* 0x00009200069b7a24 */ /* 0x000fe200078e02ff */
[C---:B------:R-:W-:Y:S01]  /*1f90*/  SHF.L.U64.HI R98, R16.reuse, R3, c[0x0][0x23c] ;  /* 0x00008f0010627619 */ /* 0x040fe20000010203 */
[----:B------:R-:W-:Y:S01]  /*1fa0*/  IMAD.IADD R19, R19, 0x1, R0 ;  /* 0x0000000113137824 */ /* 0x000fe200078e0200 */
[----:B------:R-:W-:Y:S01]  /*1fb0*/  SHF.L.U32 R100, R16, 0x6, RZ ;  /* 0x0000000610647819 */ /* 0x000fe200000006ff */
[----:B------:R-:W-:Y:S01]  /*1fc0*/  IMAD.IADD R0, R86, 0x1, -R7 ;  /* 0x0000000156007824 */ /* 0x000fe200078e0a07 */
[----:B------:R-:W-:Y:S01]  /*1fd0*/  SHF.L.U64.HI R101, R16, R103, c[0x0][0x23c] ;  /* 0x00008f0010657619 */ /* 0x000fe20000010267 */
[----:B------:R-:W-:Y:S01]  /*1fe0*/  IMAD.WIDE.U32 R146, R217, c[0x0][0x240], R18 ;  /* 0x00009000d9927a25 */ /* 0x000fe200078e0012 */
[----:B------:R-:W-:-:S02]  /*1ff0*/  ISETP.GE.AND P5, PT, R220, c[0x0][0x1d4], PT ;  /* 0x00007500dc007a0c */ /* 0x000fc40003fa6270 */
[----:B------:R-:W-:Y:S01]  /*2000*/  ISETP.GE.AND P4, PT, R207, c[0x0][0x1d4], PT ;  /* 0x00007500cf007a0c */ /* 0x000fe20003f86270 */
[----:B------:R-:W-:Y:S01]  /*2010*/  IMAD R147, R217, c[0x0][0x244], R147 ;  /* 0x00009100d9937a24 */ /* 0x000fe200078e0293 */
[----:B------:R-:W-:Y:S01]  /*2020*/  MOV R104, c[0x0][0x258] ;  /* 0x0000960000687a02 */ /* 0x000fe20000000f00 */
[----:B------:R-:W-:Y:S01]  /*2030*/  IMAD R0, R15, -0x40, R0 ;  /* 0xffffffc00f007824 */ /* 0x000fe200078e0200 */
[----:B------:R-:W-:Y:S01]  /*2040*/  SHF.L.U64.HI R94, R96, R3, c[0x0][0x1e4] ;  /* 0x00007900605e7619 */ /* 0x000fe20000010203 */
[----:B------:R-:W-:Y:S01]  /*2050*/  IMAD R155, R148, c[0x0][0x24c], R155 ;  /* 0x00009300949b7a24 */ /* 0x000fe200078e029b */
[----:B------:R-:W-:Y:S01]  /*2060*/  SHF.L.U64.HI R103, R104, R103, c[0x0][0x25c] ;  /* 0x0000970068677619 */ /* 0x000fe20000010267 */
[----:B------:R-:W-:Y:S01]  /*2070*/  IMAD.WIDE.U32 R146, R148, c[0x0][0x248], R146 ;  /* 0x0000920094927a25 */ /* 0x000fe200078e0092 */
[C---:B------:R-:W-:Y:S02]  /*2080*/  ISETP.GE.AND P1, PT, R0.reuse, 0x21, PT ;  /* 0x000000210000780c */ /* 0x040fe40003f26270 */
[----:B------:R-:W-:Y:S01]  /*2090*/  ISETP.GE.AND P2, PT, R0, 0x1, PT ;  /* 0x000000010000780c */ /* 0x000fe20003f46270 */
[----:B------:R-:W-:Y:S01]  /*20a0*/  IMAD R7, R98, R15, RZ ;  /* 0x0000000f62077224 */ /* 0x000fe200078e02ff */
[----:B------:R-:W-:Y:S01]  /*20b0*/  IADD3 R155, R147, R155, RZ ;  /* 0x0000009b939b7210 */ /* 0x000fe20007ffe0ff */
[----:B------:R-:W-:Y:S01]  /*20c0*/  IMAD.MOV.U32 R154, RZ, RZ, R146 ;  /* 0x000000ffff9a7224 */ /* 0x000fe200078e0092 */
[----:B------:R-:W-:Y:S01]  /*20d0*/  SHF.R.S32.HI R0, RZ, 0x1f, R152 ;  /* 0x0000001fff007819 */ /* 0x000fe20000011498 */
[-C--:B------:R-:W-:Y:S01]  /*20e0*/  IMAD R7, R4, R100.reuse, R7 ;  /* 0x0000006404077224 */ /* 0x080fe200078e0207 */
[C---:B------:R-:W-:Y:S01]  /*20f0*/  SHF.L.U64.HI R95, R104.reuse, R3, c[0x0][0x25c] ;  /* 0x00009700685f7619 */ /* 0x040fe20000010203 */
[----:B------:R-:W-:Y:S01]  /*2100*/  IMAD.WIDE.U32 R18, R15, R100, R154 ;  /* 0x000000640f127225 */ /* 0x000fe200078e009a */
[----:B------:R-:W-:-:S02]  /*2110*/  SHF.L.U32 R97, R104, 0x6, RZ ;  /* 0x0000000668617819 */ /* 0x000fc400000006ff */
[----:B------:R-:W-:Y:S01]  /*2120*/  SHF.R.S32.HI R143, RZ, 0x1f, R142 ;  /* 0x0000001fff8f7819 */ /* 0x000fe2000001148e */
[----:B------:R-:W-:Y:S01]  /*2130*/  IMAD.SHL.U32 R102, R16, 0x20, RZ ;  /* 0x0000002010667824 */ /* 0x000fe200078e00ff */
[----:B------:R-:W-:Y:S01]  /*2140*/  IADD3 R16, R19, R7, RZ ;  /* 0x0000000713107210 */ /* 0x000fe20007ffe0ff */
[----:B------:R-:W-:Y:S01]  /*2150*/  IMAD R8, R8, c[0x0][0x258], RZ ;  /* 0x0000960008087a24 */ /* 0x000fe200078e02ff */
[----:B------:R-:W-:Y:S01]  /*2160*/  @P2 LEA R26, P3, R18, c[0x0][0x220], 0x1 ;  /* 0x00008800121a2a11 */ /* 0x000fe200078608ff */
[C---:B------:R-:W-:Y:S01]  /*2170*/  IMAD.WIDE.U32 R20, R17.reuse, c[0x0][0x258], R220 ;  /* 0x0000960011147a25 */ /* 0x040fe200078e00dc */
[----:B------:R-:W-:Y:S02]  /*2180*/  @P1 IADD3 R7, P0, R102, R18, RZ ;  /* 0x0000001266071210 */ /* 0x000fe40007f1e0ff */
[----:B------:R-:W-:Y:S01]  /*2190*/  @P2 LEA.HI.X R27, R18, c[0x0][0x224], R16, 0x1, P3 ;  /* 0x00008900121b2a11 */ /* 0x000fe200018f0c10 */
[----:B------:R-:W-:Y:S01]  /*21a0*/  IMAD R8, R17, c[0x0][0x25c], R8 ;  /* 0x0000970011087a24 */ /* 0x000fe200078e0208 */
[----:B------:R-:W-:Y:S01]  /*21b0*/  ISETP.GE.AND P3, PT, R206, c[0x0][0x1d4], PT ;  /* 0x00007500ce007a0c */ /* 0x000fe20003f66270 */
[----:B------:R-:W-:Y:S01]  /*21c0*/  IMAD R9, R0, c[0x0][0x1e0], RZ ;  /* 0x0000780000097a24 */ /* 0x000fe200078e02ff */
[----:B------:R-:W-:Y:S01]  /*21d0*/  SHF.R.S32.HI R141, RZ, 0x1f, R140 ;  /* 0x0000001fff8d7819 */ /* 0x000fe2000001148c */
[----:B------:R-:W-:Y:S01]  /*21e0*/  IMAD.WIDE.U32 R22, R152, c[0x0][0x1e0], RZ ;  /* 0x0000780098167a25 */ /* 0x000fe200078e00ff */
[----:B------:R-:W-:Y:S01]  /*21f0*/  IADD3 R21, R21, R8, RZ ;  /* 0x0000000815157210 */ /* 0x000fe20007ffe0ff */
[----:B------:R-:W-:Y:S01]  /*2200*/  @!PT LDS RZ, [RZ] ;  /* 0x00000000fffff984 */ /* 0x000fe20000000800 */
[----:B------:R-:W-:Y:S01]  /*2210*/  @!PT LDS RZ, [RZ] ;  /* 0x00000000fffff984 */ /* 0x000fe20000000800 */
[----:B------:R-:W-:Y:S01]  /*2220*/  @!PT LDS RZ, [RZ] ;  /* 0x00000000fffff984 */ /* 0x000fe20000000800 */
[----:B------:R1:W-:Y:S02]  /*2230*/  @P2 LDGSTS.E.BYPASS.LTC128B.128 [R138+0xc100], [R26.64], !P5 ;  /* 0x0c1000001a8a2fae */ /* 0x0003e4000e901d48 */
[----:B------:R-:W-:Y:S01]  /*2240*/  @P1 IMAD.X R8, R16, 0x1, R101, P0 ;  /* 0x0000000110081824 */ /* 0x000fe200000e0665 */
[----:B------:R-:W-:Y:S01]  /*2250*/  @P1 LEA R24, P0, R7, c[0x0][0x220], 0x1 ;  /* 0x0000880007181a11 */ /* 0x000fe200078008ff */
[----:B------:R-:W-:Y:S01]  /*2260*/  IMAD R9, R152, c[0x0][0x1e4], R9 ;  /* 0x0000790098097a24 */ /* 0x000fe200078e0209 */
[----:B------:R1:W-:Y:S01]  /*2270*/  @P2 LDGSTS.E.BYPASS.LTC128B.128 [R138+0xe100], [R26.64+0x80], !P4 ;  /* 0x0e1000801a8a2fae */ /* 0x0003e2000e101d48 */
[----:B------:R-:W-:Y:S01]  /*2280*/  IMAD.WIDE.U32 R20, R217, c[0x0][0x260], R20 ;  /* 0x00009800d9147a25 */ /* 0x000fe200078e0014 */
[----:B------:R-:W-:-:S02]  /*2290*/  @P1 LEA.HI.X R25, R7, c[0x0][0x224], R8, 0x1, P0 ;  /* 0x0000890007191a11 */ /* 0x000fc400000f0c08 */
[----:B------:R-:W-:Y:S01]  /*22a0*/  ISETP.NE.AND P0, PT, R2, RZ, PT ;  /* 0x000000ff0200720c */ /* 0x000fe20003f05270 */
[----:B------:R-:W-:Y:S01]  /*22b0*/  IMAD.IADD R23, R23, 0x1, R9 ;  /* 0x0000000117177824 */ /* 0x000fe200078e0209 */
[----:B------:R-:W-:Y:S01]  /*22c0*/  SHF.R.S32.HI R9, RZ, 0x1f, R211 ;  /* 0x0000001fff097819 */ /* 0x000fe200000114d3 */
[----:B------:R-:W-:Y:S01]  /*22d0*/  IMAD R91, R6, c[0x0][0x268], RZ ;  /* 0x00009a00065b7a24 */ /* 0x000fe200078e02ff */
[----:B------:R-:W-:Y:S01]  /*22e0*/  MOV R6, R20 ;  /* 0x0000001400067202 */ /* 0x000fe20000000f00 */
[C---:B------:R-:W-:Y:S01]  /*22f0*/  IMAD.WIDE.U32 R150, R217.reuse, c[0x0][0x1e8], R22 ;  /* 0x00007a00d9967a25 */ /* 0x040fe200078e0016 */
[----:B------:R1:W-:Y:S03]  /*2300*/  @P2 LDGSTS.E.BYPASS.LTC128B.128 [R138+0x10100], [R26.64+0x100], !P3 ;  /* 0x101001001a8a2fae */ /* 0x0003e6000d901d48 */
[----:B------:R-:W-:Y:S01]  /*2310*/  IMAD R7, R217, c[0x0][0x264], R21 ;  /* 0x00009900d9077a24 */ /* 0x000fe200078e0215 */
[----:B------:R1:W-:Y:S01]  /*2320*/  @P1 LDGSTS.E.BYPASS.LTC128B.128 [R138+0xd100], [R24.64], !P5 ;  /* 0x0d100000188a1fae */ /* 0x0003e2000e901d48 */
[----:B------:R-:W-:-:S02]  /*2330*/  IMAD R2, R9, c[0x0][0x1e0], RZ ;  /* 0x0000780009027a24 */ /* 0x000fc400078e02ff */
[----:B------:R-:W-:Y:S01]  /*2340*/  IMAD R151, R217, c[0x0][0x1ec], R151 ;  /* 0x00007b00d9977a24 */ /* 0x000fe200078e0297 */
[----:B------:R1:W-:Y:S01]  /*2350*/  @P1 LDGSTS.E.BYPASS.LTC128B.128 [R138+0xf100], [R24.64+0x80], !P4 ;  /* 0x0f100080188a1fae */ /* 0x0003e2000e101d48 */
[C---:B------:R-:W-:Y:S02]  /*2360*/  IMAD R91, R148.reuse, c[0x0][0x26c], R91 ;  /* 0x00009b00945b7a24 */ /* 0x040fe400078e025b */
[----:B------:R-:W-:Y:S01]  /*2370*/  IMAD.WIDE.U32 R148, R148, c[0x0][0x268], R6 ;  /* 0x00009a0094947a25 */ /* 0x000fe200078e0006 */
[----:B------:R1:W-:Y:S03]  /*2380*/  @P1 LDGSTS.E.BYPASS.LTC128B.128 [R138+0x11100], [R24.64+0x100], !P3 ;  /* 0x11100100188a1fae */ /* 0x0003e6000d901d48 */
[----:B------:R-:W-:Y:S01]  /*2390*/  IMAD R99, R211, c[0x0][0x1e4], R2 ;  /* 0x00007900d3637a24 */ /* 0x000fe200078e0202 */
[----:B------:R-:W0:Y:S01]  /*23a0*/  LDGDEPBAR ;  /* 0x00000000000079af */ /* 0x000e220000000000 */
[----:B------:R-:W-:Y:S01]  /*23b0*/  WARPSYNC 0xffffffff ;  /* 0xffffffff00007948 */ /* 0x000fe20003800000 */
[----:B------:R-:W-:Y:S01]  /*23c0*/  IMAD.SHL.U32 R96, R96, 0x40, RZ ;  /* 0x0000004060607824 */ /* 0x000fe200078e00ff */
[----:B------:R-:W-:Y:S01]  /*23d0*/  IADD3 R91, R149, R91, RZ ;  /* 0x0000005b955b7210 */ /* 0x000fe20007ffe0ff */
[----:B------:R-:W-:Y:S01]  /*23e0*/  IMAD.SHL.U32 R104, R104, 0x20, RZ ;  /* 0x0000002068687824 */ /* 0x000fe200078e00ff */
[----:B------:R-:W-:-:S02]  /*23f0*/  IADD3 R99, R157, R99, RZ ;  /* 0x000000639d637210 */ /* 0x000fc40007ffe0ff */
        /* <DEDUP_REMOVED lines=12> */
[----:B-----5:R-:W-:Y:S01]  /*24c0*/  SHF.R.S32.HI R117, RZ, 0x1f, R76 ;  /* 0x0000001fff757819 */ /* 0x020fe2000001144c */
[----:B------:R-:W-:Y:S02]  /*24d0*/  IMAD.MOV.U32 R90, RZ, RZ, R148 ;  /* 0x000000ffff5a7224 */ /* 0x000fe400078e0094 */
[-C--:B------:R-:W-:Y:S01]  /*24e0*/  IMAD R4, R4, R97.reuse, R2 ;  /* 0x0000006104047224 */ /* 0x080fe200078e0202 */
[----:B------:R-:W-:Y:S01]  /*24f0*/  ULDC.U8 UR4, c[0x0][0x298] ;  /* 0x0000a60000047ab9 */ /* 0x000fe20000000000 */
[----:B------:R-:W-:-:S04]  /*2500*/  IMAD.WIDE.U32 R6, R15, R97, R90 ;  /* 0x000000610f067225 */ /* 0x000fc800078e005a */
[----:B------:R-:W-:Y:S01]  /*2510*/  IMAD.IADD R4, R7, 0x1, R4 ;  /* 0x0000000107047824 */ /* 0x000fe200078e0204 */
[----:B------:R-:W-:Y:S01]  /*2520*/  @P0 IADD3 R17, R5, -0x2, RZ ;  /* 0xfffffffe05110810 */ /* 0x000fe20007ffe0ff */
[----:B------:R-:W-:Y:S01]  /*2530*/  IMAD.MOV.U32 R92, RZ, RZ, 0x1 ;  /* 0x00000001ff5c7424 */ /* 0x000fe200078e00ff */
[----:B------:R-:W-:Y:S01]  /*2540*/  @P2 LEA R18, P6, R6, c[0x0][0x250], 0x1 ;  /* 0x0000940006122a11 */ /* 0x000fe200078c08ff */
[----:B------:R-:W-:Y:S01]  /*2550*/  IMAD R158, R9, c[0x0][0x280], RZ ;  /* 0x0000a000099e7a24 */ /* 0x000fe200078e02ff */
[----:B------:R-:W-:Y:S01]  /*2560*/  @P0 SHF.R.S32.HI R2, RZ, 0x1f, R17 ;  /* 0x0000001fff020819 */ /* 0x000fe20000011411 */
[----:B------:R-:W-:Y:S01]  /*2570*/  @P0 IMAD R7, R98, R17, RZ ;  /* 0x0000001162070224 */ /* 0x000fe200078e02ff */
[----:B------:R-:W-:Y:S01]  /*2580*/  @P2 LEA.HI.X R19, R6, c[0x0][0x254], R4, 0x1, P6 ;  /* 0x0000950006132a11 */ /* 0x000fe200030f0c04 */
[----:B------:R-:W-:Y:S01]  /*2590*/  @P0 IMAD.WIDE.U32 R16, R17, R100, R154 ;  /* 0x0000006411100225 */ /* 0x000fe200078e009a */
[----:B------:R-:W-:-:S03]  /*25a0*/  @P1 IADD3 R5, P6, R104, R6, RZ ;  /* 0x0000000668051210 */ /* 0x000fc60007fde0ff */
[----:B------:R-:W-:Y:S01]  /*25b0*/  @P0 IMAD R2, R2, R100, R7 ;  /* 0x0000006402020224 */ /* 0x000fe200078e0207 */
[----:B------:R-:W-:Y:S01]  /*25c0*/  @!PT LDS RZ, [RZ] ;  /* 0x00000000fffff984 */ /* 0x000fe20000000800 */
[----:B------:R-:W-:Y:S01]  /*25d0*/  @!PT LDS RZ, [RZ] ;  /* 0x00000000fffff984 */ /* 0x000fe20000000800 */
[----:B------:R-:W-:Y:S01]  /*25e0*/  @!PT LDS RZ, [RZ] ;  /* 0x00000000fffff984 */ /* 0x000fe20000000800 */
[----:B------:R1:W-:Y:S01]  /*25f0*/  @P2 LDGSTS.E.BYPASS.LTC128B.128 [R138+0x100], [R18.64], !P5 ;  /* 0x00100000128a2fae */ /* 0x0003e2000e901d48 */
[----:B------:R-:W-:Y:S02]  /*2600*/  IMAD.MOV.U32 R7, RZ, RZ, c[0x0][0x27c] ;  /* 0x00009f00ff077624 */ /* 0x000fe400078e00ff */
[----:B------:R-:W-:Y:S01]  /*2610*/  @P1 IMAD.X R4, R4, 0x1, R103, P6 ;  /* 0x0000000104041824 */ /* 0x000fe200030e0667 */
[----:B------:R1:W-:Y:S01]  /*2620*/  @P2 LDGSTS.E.BYPASS.LTC128B.128 [R138+0x2100], [R18.64+0x80], !P4 ;  /* 0x02100080128a2fae */ /* 0x0003e2000e101d48 */
[----:B------:R-:W-:Y:S01]  /*2630*/  IMAD.SHL.U32 R7, R7, 0x2, RZ ;  /* 0x0000000207077824 */ /* 0x000fe200078e00ff */
[----:B------:R-:W-:Y:S01]  /*2640*/  @P0 LEA R20, P6, R16, c[0x0][0x220], 0x1 ;  /* 0x0000880010140a11 */ /* 0x000fe200078c08ff */
[----:B------:R-:W-:Y:S01]  /*2650*/  @P0 IMAD.IADD R2, R17, 0x1, R2 ;  /* 0x0000000111020824 */ /* 0x000fe200078e0202 */
[----:B------:R1:W-:Y:S01]  /*2660*/  @P2 LDGSTS.E.BYPASS.LTC128B.128 [R138+0x4100], [R18.64+0x100], !P3 ;  /* 0x04100100128a2fae */ /* 0x0003e2000d901d48 */
[----:B------:R-:W-:Y:S01]  /*2670*/  @P1 LEA R24, P2, R5, c[0x0][0x250], 0x1 ;  /* 0x0000940005181a11 */ /* 0x000fe200078408ff */
[----:B------:R-:W-:Y:S01]  /*2680*/  IMAD.WIDE.U32 R22, R217, c[0x0][0x210], R142 ;  /* 0x00008400d9167a25 */ /* 0x000fe200078e008e */
[----:B------:R-:W-:-:S02]  /*2690*/  IADD3 R8, -R7, c[0x0][0x1d4], RZ ;  /* 0x0000750007087a10 */ /* 0x000fc40007ffe1ff */
[----:B------:R-:W-:Y:S01]  /*26a0*/  @P1 LEA.HI.X R25, R5, c[0x0][0x254], R4, 0x1, P2 ;  /* 0x0000950005191a11 */ /* 0x000fe200010f0c04 */
[----:B------:R-:W-:Y:S01]  /*26b0*/  IMAD R158, R211, c[0x0][0x284], R158 ;  /* 0x0000a100d39e7a24 */ /* 0x000fe200078e029e */
[----:B------:R-:W-:Y:S01]  /*26c0*/  ISETP.GE.AND P2, PT, R142, c[0x0][0x27c], PT ;  /* 0x00009f008e007a0c */ /* 0x000fe20003f46270 */
[----:B------:R-:W-:Y:S01]  /*26d0*/  IMAD R123, R123, c[0x0][0x218], RZ ;  /* 0x000086007b7b7a24 */ /* 0x000fe200078e02ff */
[----:B------:R-:W-:Y:S01]  /*26e0*/  @P0 LEA.HI.X R21, R16, c[0x0][0x224], R2, 0x1, P6 ;  /* 0x0000890010150a11 */ /* 0x000fe200030f0c02 */
[----:B------:R-:W-:Y:S01]  /*26f0*/  IMAD.WIDE.U32 R16, R211, c[0x0][0x280], R140 ;  /* 0x0000a000d3107a25 */ /* 0x000fe200078e008c */
[----:B------:R-:W-:Y:S01]  /*2700*/  ISETP.GE.AND P6, PT, R137, c[0x0][0x27c], PT ;  /* 0x00009f0089007a0c */ /* 0x000fe20003fc6270 */
[----:B------:R2:W-:Y:S01]  /*2710*/  @P1 LDGSTS.E.BYPASS.LTC128B.128 [R138+0x1100], [R24.64], !P5 ;  /* 0x01100000188a1fae */ /* 0x0005e2000e901d48 */
[----:B------:R-:W-:Y:S01]  /*2720*/  SEL R5, RZ, c[0x0][0x27c], !P2 ;  /* 0x00009f00ff057a07 */ /* 0x000fe20005000000 */
[----:B------:R-:W-:Y:S01]  /*2730*/  IMAD.WIDE.U32 R162, R211, c[0x0][0x280], R142 ;  /* 0x0000a000d3a27a25 */ /* 0x000fe200078e008e */
[----:B------:R-:W-:Y:S01]  /*2740*/  SEL R2, RZ, c[0x0][0x27c], !P6 ;  /* 0x00009f00ff027a07 */ /* 0x000fe20007000000 */
[----:B------:R2:W-:Y:S02]  /*2750*/  @P1 LDGSTS.E.BYPASS.LTC128B.128 [R138+0x3100], [R24.64+0x80], !P4 ;  /* 0x03100080188a1fae */ /* 0x0005e4000e101d48 */
[----:B------:R-:W-:-:S02]  /*2760*/  IMAD R23, R217, c[0x0][0x214], R23 ;  /* 0x00008500d9177a24 */ /* 0x000fc400078e0217 */
[----:B------:R-:W-:Y:S01]  /*2770*/  IMAD.IADD R159, R158, 0x1, R17 ;  /* 0x000000019e9f7824 */ /* 0x000fe200078e0211 */
[----:B------:R2:W-:Y:S01]  /*2780*/  @P1 LDGSTS.E.BYPASS.LTC128B.128 [R138+0x5100], [R24.64+0x100], !P3 ;  /* 0x05100100188a1fae */ /* 0x0005e2000d901d48 */
[C---:B------:R-:W-:Y:S02]  /*2790*/  IMAD R123, R144.reuse, c[0x0][0x21c], R123 ;  /* 0x00008700907b7a24 */ /* 0x040fe400078e027b */
[----:B------:R-:W-:Y:S01]  /*27a0*/  IMAD.IADD R163, R163, 0x1, R158 ;  /* 0x00000001a3a37824 */ /* 0x000fe200078e029e */
[----:B------:R-:W0:Y:S01]  /*27b0*/  LDGDEPBAR ;  /* 0x00000000000079af */ /* 0x000e220000000000 */
[----:B------:R-:W-:Y:S01]  /*27c0*/  IMAD.WIDE.U32 R144, R144, c[0x0][0x218], R22 ;  /* 0x0000860090907a25 */ /* 0x000fe200078e0016 */
[CC--:B-1----:R-:W-:Y:S02]  /*27d0*/  SEL R18, R7.reuse, R8.reuse, !P2 ;  /* 0x0000000807127207 */ /* 0x0c2fe40005000000 */
[----:B------:R-:W-:Y:S01]  /*27e0*/  ISETP.GE.AND P2, PT, R136, c[0x0][0x27c], PT ;  /* 0x00009f0088007a0c */ /* 0x000fe20003f46270 */
[----:B------:R-:W-:Y:S01]  /*27f0*/  IMAD.MOV.U32 R158, RZ, RZ, R16 ;  /* 0x000000ffff9e7224 */ /* 0x000fe200078e0010 */
[-C--:B------:R-:W-:Y:S01]  /*2800*/  SEL R19, R7, R8.reuse, !P6 ;  /* 0x0000000807137207 */ /* 0x080fe20007000000 */
[----:B------:R-:W-:Y:S01]  /*2810*/  IMAD R160, R9, c[0x0][0x290], RZ ;  /* 0x0000a40009a07a24 */ /* 0x000fe200078e02ff */
[----:B------:R-:W-:Y:S01]  /*2820*/  SEL R8, R7, R8, !P2 ;  /* 0x0000000807087207 */ /* 0x000fe20005000000 */
[----:B------:R2:W-:Y:S01]  /*2830*/  @P0 LDGSTS.E.BYPASS.LTC128B.128 [R138+0x12100], [R20.64], !P5 ;  /* 0x12100000148a0fae */ /* 0x0005e2000e901d48 */
[C---:B------:R-:W-:Y:S01]  /*2840*/  IADD3 R152, P6, R211.reuse, R152, RZ ;  /* 0x00000098d3987210 */ /* 0x040fe20007fde0ff */
[----:B------:R-:W-:Y:S01]  /*2850*/  IMAD R160, R211, c[0x0][0x294], R160 ;  /* 0x0000a500d3a07a24 */ /* 0x000fe200078e02a0 */
[----:B------:R-:W-:Y:S01]  /*2860*/  SEL R7, RZ, c[0x0][0x27c], !P2 ;  /* 0x00009f00ff077a07 */ /* 0x000fe20005000000 */
[----:B------:R2:W-:Y:S01]  /*2870*/  @P0 LDGSTS.E.BYPASS.LTC128B.128 [R138+0x14100], [R20.64+0x80], !P4 ;  /* 0x14100080148a0fae */ /* 0x0005e2000e101d48 */
[----:B------:R-:W-:Y:S01]  /*2880*/  ISETP.LE.AND P2, PT, R92, c[0x0][0x27c], PT ;  /* 0x00009f005c007a0c */ /* 0x000fe20003f43270 */
[----:B------:R-:W-:Y:S01]  /*2890*/  IMAD.X R153, R0, 0x1, R9, P6 ;  /* 0x0000000100997824 */ /* 0x000fe200030e0609 */
[----:B------:R-:W-:Y:S01]  /*28a0*/  LOP3.LUT P6, RZ, R78, 0x4, RZ, 0xc0, !PT ;  /* 0x000000044eff7812 */ /* 0x000fe200078cc0ff */
[----:B------:R-:W-:Y:S01]  /*28b0*/  IMAD.IADD R22, R136, 0x1, R7 ;  /* 0x0000000188167824 */ /* 0x000fe200078e0207 */
[----:B------:R-:W-:Y:S01]  /*28c0*/  P2R R0, PR, RZ, 0x4 ;  /* 0x00000004ff007803 */ /* 0x000fe20000000000 */
[----:B------:R-:W-:Y:S01]  /*28d0*/  IMAD.IADD R0, R142, 0x1, R5 ;  /* 0x000000018e007824 */ /* 0x000fe200078e0205 */
[----:B------:R-:W-:Y:S01]  /*28e0*/  SHF.R.S32.HI R7, RZ, 0x1f, R8 ;  /* 0x0000001fff077819 */ /* 0x000fe20000011408 */
[----:B------:R-:W-:Y:S01]  /*28f0*/  IMAD.IADD R5, R137, 0x1, R2 ;  /* 0x0000000189057824 */ /* 0x000fe200078e0202 */
[----:B------:R-:W-:Y:S01]  /*2900*/  SHF.R.S32.HI R9, RZ, 0x1f, R22 ;  /* 0x0000001fff097819 */ /* 0x000fe20000011416 */
[----:B------:R2:W-:Y:S01]  /*2910*/  @P0 LDGSTS.E.BYPASS.LTC128B.128 [R138+0x16100], [R20.64+0x100], !P3 ;  /* 0x16100100148a0fae */ /* 0x0005e2000d901d48 */
[----:B------:R-:W-:Y:S01]  /*2920*/  SHF.R.S32.HI R17, RZ, 0x1f, R0 ;  /* 0x0000001fff117819 */ /* 0x000fe20000011400 */
[----:B------:R-:W-:Y:S01]  /*2930*/  IMAD.WIDE.U32 R164, R211, c[0x0][0x290], R142 ;  /* 0x0000a400d3a47a25 */ /* 0x000fe200078e008e */
[----:B------:R-:W-:-:S02]  /*2940*/  SHF.R.S32.HI R16, RZ, 0x1f, R5 ;  /* 0x0000001fff107819 */ /* 0x000fc40000011405 */
[-C--:B------:R-:W-:Y:S01]  /*2950*/  LEA.HI R6, R17, R0.reuse, RZ, 0x3 ;  /* 0x0000000011067211 */ /* 0x080fe200078f18ff */
[----:B------:R-:W-:Y:S01]  /*2960*/  IMAD.WIDE.U32 R26, R211, c[0x0][0x290], R140 ;  /* 0x0000a400d31a7a25 */ /* 0x000fe200078e008c */
[----:B------:R-:W-:Y:S02]  /*2970*/  LEA.HI R17, R17, R0, RZ, 0x6 ;  /* 0x0000000011117211 */ /* 0x000fe400078f30ff */
[-C--:B------:R-:W-:Y:S01]  /*2980*/  LEA.HI R4, R16, R5.reuse, RZ, 0x3 ;  /* 0x0000000510047211 */ /* 0x080fe200078f18ff */
[----:B------:R-:W-:Y:S01]  /*2990*/  IMAD.IADD R165, R165, 0x1, R160 ;  /* 0x00000001a5a57824 */ /* 0x000fe200078e02a0 */
[----:B------:R-:W-:Y:S01]  /*29a0*/  SHF.R.S32.HI R0, RZ, 0x1f, R19 ;  /* 0x0000001fff007819 */ /* 0x000fe20000011413 */
[----:B------:R-:W-:Y:S01]  /*29b0*/  IMAD.IADD R161, R160, 0x1, R27 ;  /* 0x00000001a0a17824 */ /* 0x000fe200078e021b */
[----:B------:R-:W-:Y:S01]  /*29c0*/  LEA.HI R16, R16, R5, RZ, 0x6 ;  /* 0x0000000510107211 */ /* 0x000fe200078f30ff */
[----:B------:R-:W-:Y:S01]  /*29d0*/  IMAD.MOV.U32 R160, RZ, RZ, R26 ;  /* 0x000000ffffa07224 */ /* 0x000fe200078e001a */
[-C--:B------:R-:W-:Y:S01]  /*29e0*/  LEA.HI R2, R9, R22.reuse, RZ, 0x3 ;  /* 0x0000001609027211 */ /* 0x080fe200078f18ff */
[----:B------:R-:W-:Y:S01]  /*29f0*/  IMAD R119, R117, c[0x0][0x290], RZ ;  /* 0x0000a40075777a24 */ /* 0x000fe200078e02ff */
[----:B------:R-:W-:Y:S01]  /*2a00*/  LEA.HI R0, R0, R19, RZ, 0x4 ;  /* 0x0000001300007211 */ /* 0x000fe200078f20ff */
[----:B------:R-:W-:Y:S01]  /*2a10*/  IMAD.SHL.U32 R19, R17, 0x40, RZ ;  /* 0x0000004011137824 */ /* 0x000fe200078e00ff */
[----:B------:R-:W-:Y:S01]  /*2a20*/  LEA.HI R9, R9, R22, RZ, 0x6 ;  /* 0x0000001609097211 */ /* 0x000fe200078f30ff */
[----:B------:R-:W-:Y:S01]  /*2a30*/  IMAD.SHL.U32 R17, R16, 0x40, RZ ;  /* 0x0000004010117824 */ /* 0x000fe200078e00ff */
[----:B------:R-:W-:Y:S01]  /*2a40*/  LOP3.LUT R22, R77, 0x38, R4, 0xf8, !PT ;  /* 0x000000384d167812 */ /* 0x000fe200078ef804 */
[----:B------:R-:W-:Y:S01]  /*2a50*/  IMAD R117, R117, c[0x0][0x280], RZ ;  /* 0x0000a00075757a24 */ /* 0x000fe200078e02ff */
[----:B------:R-:W-:Y:S01]  /*2a60*/  LEA.HI R7, R7, R8, RZ, 0x4 ;  /* 0x0000000807077211 */ /* 0x000fe200078f20ff */
[----:B------:R-:W-:Y:S01]  /*2a70*/  IMAD.SHL.U32 R8, R9, 0x40, RZ ;  /* 0x0000004009087824 */ /* 0x000fe200078e00ff */
[----:B------:R-:W-:Y:S01]  /*2a80*/  LOP3.LUT R9, R17, 0xfffff000, RZ, 0xc0, !PT ;  /* 0xfffff00011097812 */ /* 0x000fe200078ec0ff */
[----:B------:R-:W-:Y:S01]  /*2a90*/  IMAD.MOV.U32 R108, RZ, RZ, c[0x0][0x290] ;  /* 0x0000a400ff6c7624 */ /* 0x000fe200078e00ff */
[----:B------:R-:W-:Y:S01]  /*2aa0*/  LOP3.LUT R113, R22, R13, RZ, 0x3c, !PT ;  /* 0x0000000d16717212 */ /* 0x000fe200078e3cff */
[----:B------:R-:W-:Y:S01]  /*2ab0*/  IMAD.MOV.U32 R112, RZ, RZ, c[0x0][0x280] ;  /* 0x0000a000ff707624 */ /* 0x000fe200078e00ff */
[----:B------:R-:W-:Y:S01]  /*2ac0*/  SHF.R.S32.HI R7, RZ, 0x4, R7 ;  /* 0x00000004ff077819 */ /* 0x000fe20000011407 */
[C---:B------:R-:W-:Y:S01]  /*2ad0*/  IMAD R119, R76.reuse, c[0x0][0x294], R119 ;  /* 0x0000a5004c777a24 */ /* 0x040fe200078e0277 */
[----:B------:R-:W-:Y:S01]  /*2ae0*/  IADD3 R113, R113, R9, R12 ;  /* 0x0000000971717210 */ /* 0x000fe20007ffe00c */
[C---:B------:R-:W-:Y:S01]  /*2af0*/  IMAD R117, R76.reuse, c[0x0][0x284], R117 ;  /* 0x0000a1004c757a24 */ /* 0x040fe200078e0275 */
[----:B------:R-:W-:Y:S01]  /*2b00*/  SHF.R.S32.HI R9, RZ, 0x4, R0 ;  /* 0x00000004ff097819 */ /* 0x000fe20000011400 */
[----:B------:R-:W-:Y:S01]  /*2b10*/  IMAD.WIDE.U32 R164, R76, c[0x0][0x290], R164 ;  /* 0x0000a4004ca47a25 */ /* 0x000fe200078e00a4 */
[----:B------:R-:W-:-:S02]  /*2b20*/  SHF.R.S32.HI R5, RZ, 0x1f, R18 ;  /* 0x0000001fff057819 */ /* 0x000fc40000011412 */
[----:B------:R-:W-:Y:S01]  /*2b30*/  LEA.HI.SX32 R114, R2, R7, 0x1d ;  /* 0x0000000702727211 */ /* 0x000fe200078feaff */
[----:B------:R-:W-:Y:S01]  /*2b40*/  IMAD.WIDE.U32 R162, R76, c[0x0][0x280], R162 ;  /* 0x0000a0004ca27a25 */ /* 0x000fe200078e00a2 */
[----:B------:R-:W-:Y:S02]  /*2b50*/  LEA.HI.SX32 R116, R4, R9, 0x1d ;  /* 0x0000000904747211 */ /* 0x000fe400078feaff */
[----:B------:R-:W-:Y:S01]  /*2b60*/  LEA.HI R5, R5, R18, RZ, 0x4 ;  /* 0x0000001205057211 */ /* 0x000fe200078f20ff */
[C---:B------:R-:W-:Y:S01]  /*2b70*/  IMAD.WIDE.U32 R160, R76.reuse, c[0x0][0x290], R160 ;  /* 0x0000a4004ca07a25 */ /* 0x040fe200078e00a0 */
[----:B------:R-:W-:Y:S02]  /*2b80*/  SHF.R.S32.HI R9, RZ, 0x1f, R114 ;  /* 0x0000001fff097819 */ /* 0x000fe40000011472 */
[----:B------:R-:W-:Y:S01]  /*2b90*/  LOP3.LUT R18, R77, 0x38, R2, 0xf8, !PT ;  /* 0x000000384d127812 */ /* 0x000fe200078ef802 */
[----:B------:R-:W-:Y:S01]  /*2ba0*/  IMAD.WIDE.U32 R158, R76, c[0x0][0x280], R158 ;  /* 0x0000a0004c9e7a25 */ /* 0x000fe200078e009e */
[----:B------:R-:W-:-:S02]  /*2bb0*/  LEA.HI R0, R9, R114, RZ, 0x3 ;  /* 0x0000007209007211 */ /* 0x000fc400078f18ff */
[----:B------:R-:W-:Y:S01]  /*2bc0*/  LOP3.LUT R8, R8, 0xfffff000, RZ, 0xc0, !PT ;  /* 0xfffff00008087812 */ /* 0x000fe200078ec0ff */
[----:B------:R-:W-:Y:S01]  /*2bd0*/  IMAD.SHL.U32 R114, R114, 0x8, RZ ;  /* 0x0000000872727824 */ /* 0x000fe200078e00ff */
[----:B------:R-:W-:Y:S01]  /*2be0*/  LOP3.LUT R111, R18, R13, RZ, 0x3c, !PT ;  /* 0x0000000d126f7212 */ /* 0x000fe200078e3cff */
[----:B------:R-:W-:Y:S01]  /*2bf0*/  IMAD.SHL.U32 R0, R0, 0x200, RZ ;  /* 0x0000020000007824 */ /* 0x000fe200078e00ff */
[----:B------:R-:W-:Y:S01]  /*2c00*/  SHF.R.S32.HI R5, RZ, 0x4, R5 ;  /* 0x00000004ff057819 */ /* 0x000fe20000011405 */
[----:B------:R-:W-:Y:S01]  /*2c10*/  IMAD.IADD R121, R165, 0x1, R119 ;  /* 0x00000001a5797824 */ /* 0x000fe200078e0277 */
[----:B------:R-:W-:Y:S01]  /*2c20*/  IADD3 R111, R111, R8, R12 ;  /* 0x000000086f6f7210 */ /* 0x000fe20007ffe00c */
[----:B------:R-:W-:Y:S01]  /*2c30*/  IMAD.IADD R120, R163, 0x1, R117 ;  /* 0x00000001a3787824 */ /* 0x000fe200078e0275 */
[----:B------:R-:W-:Y:S01]  /*2c40*/  LOP3.LUT R8, R77, 0x38, R114, 0xf8, !PT ;  /* 0x000000384d087812 */ /* 0x000fe200078ef872 */
[----:B------:R-:W-:Y:S01]  /*2c50*/  IMAD.MOV.U32 R58, RZ, RZ, 0x1 ;  /* 0x00000001ff3a7424 */ /* 0x000fe200078e00ff */
[----:B------:R-:W-:Y:S01]  /*2c60*/  LEA.HI.SX32 R118, R6, R5, 0x1d ;  /* 0x0000000506767211 */ /* 0x000fe200078feaff */
[----:B------:R-:W-:Y:S01]  /*2c70*/  IMAD.MOV.U32 R45, RZ, RZ, RZ ;  /* 0x000000ffff2d7224 */ /* 0x000fe200078e00ff */
[----:B------:R-:W-:Y:S01]  /*2c80*/  LOP3.LUT R105, R8, R13, RZ, 0x3c, !PT ;  /* 0x0000000d08697212 */ /* 0x000fe200078e3cff */
[----:B------:R-:W-:Y:S01]  /*2c90*/  IMAD.IADD R123, R145, 0x1, R123 ;  /* 0x00000001917b7824 */ /* 0x000fe200078e027b */
[C---:B------:R-:W-:Y:S01]  /*2ca0*/  @P0 LEA R8, P1, R102.reuse, R20, 0x1 ;  /* 0x0000001466080211 */ /* 0x040fe200078208ff */
[----:B------:R-:W-:Y:S01]  /*2cb0*/  IMAD.IADD R119, R119, 0x1, R161 ;  /* 0x0000000177777824 */ /* 0x000fe200078e02a1 */
[----:B------:R-:W-:Y:S01]  /*2cc0*/  SHF.R.S32.HI R7, RZ, 0x1f, R118 ;  /* 0x0000001fff077819 */ /* 0x000fe20000011476 */
[----:B------:R-:W-:Y:S01]  /*2cd0*/  IMAD.IADD R117, R117, 0x1, R159 ;  /* 0x0000000175757824 */ /* 0x000fe200078e029f */
[----:B------:R-:W-:-:S02]  /*2ce0*/  @P0 LEA.HI.X R9, R102, R21, R101, 0x1, P1 ;  /* 0x0000001566090211 */ /* 0x000fc400008f0c65 */
[----:B------:R-:W-:Y:S02]  /*2cf0*/  SHF.R.S32.HI R5, RZ, 0x1f, R116 ;  /* 0x0000001fff057819 */ /* 0x000fe40000011474 */
[----:B------:R-:W-:Y:S01]  /*2d00*/  LOP3.LUT R26, R77, 0x38, R6, 0xf8, !PT ;  /* 0x000000384d1a7812 */ /* 0x000fe200078ef806 */
[----:B------:R2:W-:Y:S01]  /*2d10*/  @P0 LDGSTS.E.BYPASS.LTC128B.128 [R138+0x13100], [R8.64], !P5 ;  /* 0x13100000088a0fae */ /* 0x0005e2000e901d48 */
[----:B------:R-:W-:Y:S01]  /*2d20*/  LEA.HI R7, R7, R118, RZ, 0x3 ;  /* 0x0000007607077211 */ /* 0x000fe200078f18ff */
[----:B------:R-:W-:Y:S01]  /*2d30*/  IMAD.SHL.U32 R118, R118, 0x8, RZ ;  /* 0x0000000876767824 */ /* 0x000fe200078e00ff */
[----:B------:R-:W-:Y:S01]  /*2d40*/  LEA.HI R5, R5, R116, RZ, 0x3 ;  /* 0x0000007405057211 */ /* 0x000fe200078f18ff */
[----:B------:R2:W-:Y:S01]  /*2d50*/  @P0 LDGSTS.E.BYPASS.LTC128B.128 [R138+0x15100], [R8.64+0x80], !P4 ;  /* 0x15100080088a0fae */ /* 0x0005e2000e101d48 */
[----:B------:R-:W-:Y:S01]  /*2d60*/  LOP3.LUT R16, R19, 0xfffff000, RZ, 0xc0, !PT ;  /* 0xfffff00013107812 */ /* 0x000fe200078ec0ff */
[----:B------:R-:W-:Y:S01]  /*2d70*/  IMAD.SHL.U32 R116, R116, 0x8, RZ ;  /* 0x0000000874747824 */ /* 0x000fe200078e00ff */
[----:B------:R-:W-:Y:S01]  /*2d80*/  LOP3.LUT R115, R26, R13, RZ, 0x3c, !PT ;  /* 0x0000000d1a737212 */ /* 0x000fe200078e3cff */
[----:B------:R2:W-:Y:S01]  /*2d90*/  @P0 LDGSTS.E.BYPASS.LTC128B.128 [R138+0x17100], [R8.64+0x100], !P3 ;  /* 0x17100100088a0fae */ /* 0x0005e2000d901d48 */
[----:B------:R-:W-:Y:S01]  /*2da0*/  IMAD.SHL.U32 R7, R7, 0x200, RZ ;  /* 0x0000020007077824 */ /* 0x000fe200078e00ff */
[----:B------:R-:W-:Y:S01]  /*2db0*/  LOP3.LUT R0, R0, 0xfffff000, RZ, 0xc0, !PT ;  /* 0xfffff00000007812 */ /* 0x000fe200078ec0ff */
[----:B------:R-:W-:Y:S01]  /*2dc0*/  IMAD.SHL.U32 R5, R5, 0x200, RZ ;  /* 0x0000020005057824 */ /* 0x000fe200078e00ff */
[----:B------:R-:W0:Y:S01]  /*2dd0*/  LDGDEPBAR ;  /* 0x00000000000079af */ /* 0x000e220000000000 */
[----:B------:R-:W-:-:S02]  /*2de0*/  IADD3 R115, R115, R16, R12 ;  /* 0x0000001073737210 */ /* 0x000fc40007ffe00c */
[----:B------:R-:W-:Y:S02]  /*2df0*/  IADD3 R89, P1, P0, R150, R156, R142 ;  /* 0x0000009c96597210 */ /* 0x000fe4000783e08e */
[C---:B------:R-:W-:Y:S02]  /*2e00*/  LOP3.LUT R18, R77.reuse, 0x38, R118, 0xf8, !PT ;  /* 0x000000384d127812 */ /* 0x040fe400078ef876 */
[----:B------:R-:W-:Y:S02]  /*2e10*/  LOP3.LUT R16, R77, 0x38, R116, 0xf8, !PT ;  /* 0x000000384d107812 */ /* 0x000fe400078ef874 */
[----:B------:R-:W-:Y:S02]  /*2e20*/  IADD3 R105, R105, R0, R12 ;  /* 0x0000000069697210 */ /* 0x000fe40007ffe00c */
[----:B------:R-:W-:Y:S02]  /*2e30*/  IADD3.X R88, R93, R99, R143, P1, P0 ;  /* 0x000000635d587210 */ /* 0x000fe40000fe048f */
[----:B------:R-:W-:-:S02]  /*2e40*/  LOP3.LUT R109, R18, R13, RZ, 0x3c, !PT ;  /* 0x0000000d126d7212 */ /* 0x000fc400078e3cff */
[----:B------:R-:W-:Y:S02]  /*2e50*/  LOP3.LUT R107, R16, R13, RZ, 0x3c, !PT ;  /* 0x0000000d106b7212 */ /* 0x000fe400078e3cff */
[----:B------:R-:W-:Y:S02]  /*2e60*/  LOP3.LUT R7, R7, 0xfffff000, RZ, 0xc0, !PT ;  /* 0xfffff00007077812 */ /* 0x000fe400078ec0ff */
[----:B------:R-:W-:Y:S02]  /*2e70*/  LOP3.LUT R5, R5, 0xfffff000, RZ, 0xc0, !PT ;  /* 0xfffff00005057812 */ /* 0x000fe400078ec0ff */
[----:B------:R-:W-:Y:S02]  /*2e80*/  LOP3.LUT R0, R77, 0x18, R142, 0xf8, !PT ;  /* 0x000000184d007812 */ /* 0x000fe400078ef88e */
[----:B------:R-:W-:Y:S02]  /*2e90*/  ISETP.NE.AND P0, PT, RZ, UR4, PT ;  /* 0x00000004ff007c0c */ /* 0x000fe4000bf05270 */
        /* <DEDUP_REMOVED lines=10> */
[----:B------:R-:W-:Y:S02]  /*2f40*/  P2R R131, PR, RZ, 0x1 ;  /* 0x00000001ff837803 */ /* 0x000fe40000000000 */
[----:B------:R-:W-:Y:S02]  /*2f50*/  SHF.R.S32.HI R134, RZ, 0x1f, R129 ;  /* 0x0000001fff867819 */ /* 0x000fe40000011481 */
[----:B------:R-:W-:Y:S02]  /*2f60*/  SHF.R.S32.HI R132, RZ, 0x1f, R127 ;  /* 0x0000001fff847819 */ /* 0x000fe4000001147f */
[----:B------:R-:W-:Y:S02]  /*2f70*/  SHF.R.S32.HI R130, RZ, 0x1f, R125 ;  /* 0x0000001fff827819 */ /* 0x000fe4000001147d */
[----:B------:R-:W-:-:S02]  /*2f80*/  SHF.R.S32.HI R128, RZ, 0x1f, R118 ;  /* 0x0000001fff807819 */ /* 0x000fc40000011476 */
[----:B------:R-:W-:Y:S02]  /*2f90*/  SHF.R.S32.HI R126, RZ, 0x1f, R116 ;  /* 0x0000001fff7e7819 */ /* 0x000fe40000011474 */
[----:B--2---:R-:W-:Y:S02]  /*2fa0*/  SHF.R.S32.HI R124, RZ, 0x1f, R114 ;  /* 0x0000001fff7c7819 */ /* 0x004fe40000011472 */
.L_x_2283:
[----:B------:R-:W-:Y:S01]  /*2fb0*/  SHF.R.S32.HI R5, RZ, 0x1f, R15 ;  /* 0x0000001fff057819 */ /* 0x000fe2000001140f */
[----:B------:R-:W-:Y:S04]  /*2fc0*/  DEPBAR.LE SB0, 0x2 ;  /* 0x000080800000791a */ /* 0x000fe80000000000 */
[----:B------:R-:W-:Y:S01]  /*2fd0*/  ISETP.LE.AND P1, PT, R92, c[0x0][0x27c], PT ;  /* 0x00009f005c007a0c */ /* 0x000fe20003f23270 */
[----:B------:R-:W-:Y:S01]  /*2fe0*/  WARPSYNC 0xffffffff ;  /* 0xffffffff00007948 */ /* 0x000fe20003800000 */
[----:B------:R-:W-:Y:S01]  /*2ff0*/  BAR.SYNC.DEFER_BLOCKING 0x0 ;  /* 0x0000000000007b1d */ /* 0x000fe20000010000 */
[-C--:B------:R-:W-:Y:S02]  /*3000*/  IMAD R3, R94, R15.reuse, RZ ;  /* 0x0000000f5e037224 */ /* 0x080fe400078e02ff */
[----:B-1----:R-:W-:Y:S04]  /*3010*/  IMAD.WIDE.U32 R8, R96, R15, RZ ;  /* 0x0000000f60087225 */ /* 0x002fe800078e00ff */
[----:B------:R-:W-:Y:S01]  /*3020*/  IMAD R3, R5, R96, R3 ;  /* 0x0000006005037224 */ /* 0x000fe200078e0203 */
[----:B------:R-:W-:Y:S01]  /*3030*/  IADD3 R4, P0, R89, R8, RZ ;  /* 0x0000000859047210 */ /* 0x000fe20007f1e0ff */
[----:B------:R-:W-:Y:S02]  /*3040*/  IMAD R2, R45, 0x3000, R0 ;  /* 0x000030002d027824 */ /* 0x000fe400078e0200 */
        /* <DEDUP_REMOVED lines=62> */
[----:B------:R-:W-:-:S13]  /*3430*/  ISETP.GE.AND P0, PT, R140, c[0x0][0x27c], PT ;  /* 0x00009f008c007a0c */ /* 0x000fda0003f06270 */
[----:B------:R1:W5:Y:S04]  /*3440*/  @!P0 LDG.E.64 R66, [R16.64] ;  /* 0x0000000810428981 */ /* 0x000368000c1e1b00 */
[----:B------:R1:W5:Y:S01]  /*3450*/  @!P0 LDG.E.64 R34, [R2.64] ;  /* 0x0000000802228981 */ /* 0x000362000c1e1b00 */
[----:B------:R-:W-:-:S13]  /*3460*/  ISETP.GE.AND P0, PT, R31, c[0x0][0x27c], PT ;  /* 0x00009f001f007a0c */ /* 0x000fda0003f06270 */
[----:B------:R1:W5:Y:S04]  /*3470*/  @!P0 LDG.E.64 R64, [R16.64+0x20] ;  /* 0x0000200810408981 */ /* 0x000368000c1e1b00 */
[----:B------:R1:W5:Y:S01]  /*3480*/  @!P0 LDG.E.64 R38, [R2.64+0x20] ;  /* 0x0000200802268981 */ /* 0x000362000c1e1b00 */
        /* <DEDUP_REMOVED lines=11> */
[----:B------:R1:W5:Y:S02]  /*3540*/  @!P0 LDG.E.64 R22, [R2.64+0xa0] ;  /* 0x0000a00802168981 */ /* 0x000364000c1e1b00 */
.L_x_2263:
[----:B------:R-:W-:Y:S05]  /*3550*/  BSYNC B0 ;  /* 0x0000000000007941 */ /* 0x000fea0003800000 */
.L_x_2262:
        /* <DEDUP_REMOVED lines=89> */
.L_x_2266:
[----:B------:R-:W-:Y:S05]  /*3af0*/  BSYNC B0 ;  /* 0x0000000000007941 */ /* 0x000fea0003800000 */
.L_x_2265:
[----:B------:R-:W-:Y:S01]  /*3b00*/  ISETP.GE.AND P0, PT, R137, c[0x0][0x1d4], PT ;  /* 0x0000750089007a0c */ /* 0x000fe20003f06270 */
[----:B------:R-:W-:-:S12]  /*3b10*/  BSSY B0, `(.L_x_2267) ;  /* 0x0000035000007945 */ /* 0x000fd80003800000 */
[----:B------:R-:W-:-:S05]  /*3b20*/  @P0 BRA `(.L_x_2268) ;  /* 0x0000033000000947 */ /* 0x000fca0003800000 */
[----:B------:R-:W-:Y:S01]  /*3b30*/  ISETP.GE.AND P0, PT, R31, c[0x0][0x27c], PT ;  /* 0x00009f001f007a0c */ /* 0x000fe20003f06270 */
[----:B-1----:R-:W1:-:S12]  /*3b40*/  LDS.128 R16, [R133+0xc000] ;  /* 0x00c0000085107984 */ /* 0x002e580000000c00 */
        /* <DEDUP_REMOVED lines=49> */
.L_x_2268:
[----:B------:R-:W-:Y:S05]  /*3e60*/  BSYNC B0 ;  /* 0x0000000000007941 */ /* 0x000fea0003800000 */
.L_x_2267:
[----:B------:R-:W-:Y:S01]  /*3e70*/  ISETP.GE.AND P0, PT, R136, c[0x0][0x1d4], PT ;  /* 0x0000750088007a0c */ /* 0x000fe20003f06270 */
[----:B------:R-:W-:-:S12]  /*3e80*/  BSSY B0, `(.L_x_2269) ;  /* 0x0000035000007945 */ /* 0x000fd80003800000 */
[----:B------:R-:W-:-:S05]  /*3e90*/  @P0 BRA `(.L_x_2270) ;  /* 0x0000033000000947 */ /* 0x000fca0003800000 */
[----:B------:R-:W-:Y:S01]  /*3ea0*/  ISETP.GE.AND P0, PT, R25, c[0x0][0x27c], PT ;  /* 0x00009f0019007a0c */ /* 0x000fe20003f06270 */
[----:B-1----:R-:W1:-:S12]  /*3eb0*/  LDS.128 R16, [R135+0xe000] ;  /* 0x00e0000087107984 */ /* 0x002e580000000c00 */
        /* <DEDUP_REMOVED lines=48> */
[----:B------:R1:W-:Y:S02]  /*41c0*/  STG.E.128 [R68.64+0x80], R16 ;  /* 0x0000801044007986 */ /* 0x0003e4000c101d08 */
.L_x_2270:
[----:B------:R-:W-:Y:S05]  /*41d0*/  BSYNC B0 ;  /* 0x0000000000007941 */ /* 0x000fea0003800000 */
.L_x_2269:
[----:B------:R-:W-:Y:S01]  /*41e0*/  IADD3 R2, R142, 0x60, RZ ;  /* 0x000000608e027810 */ /* 0x000fe20007ffe0ff */
[----:B------:R-:W-:Y:S03]  /*41f0*/  BSSY B0, `(.L_x_2271) ;  /* 0x0000036000007945 */ /* 0x000fe60003800000 */
[----:B------:R-:W-:-:S13]  /*4200*/  ISETP.GE.AND P0, PT, R2, c[0x0][0x1d4], PT ;  /* 0x0000750002007a0c */ /* 0x000fda0003f06270 */
        /* <DEDUP_REMOVED lines=52> */
.L_x_2272:
[----:B------:R-:W-:Y:S05]  /*4550*/  BSYNC B0 ;  /* 0x0000000000007941 */ /* 0x000fea0003800000 */
.L_x_2271:
[----:B------:R-:W-:Y:S01]  /*4560*/  IADD3 R2, R142, 0x80, RZ ;  /* 0x000000808e027810 */ /* 0x000fe20007ffe0ff */
[----:B------:R-:W-:Y:S03]  /*4570*/  BSSY B0, `(.L_x_2273) ;  /* 0x0000036000007945 */ /* 0x000fe60003800000 */
[----:B------:R-:W-:-:S13]  /*4580*/  ISETP.GE.AND P0, PT, R2, c[0x0][0x1d4], PT ;  /* 0x0000750002007a0c */ /* 0x000fda0003f06270 */
        /* <DEDUP_REMOVED lines=52> */
.L_x_2274:
[----:B------:R-:W-:Y:S05]  /*48d0*/  BSYNC B0 ;  /* 0x0000000000007941 */ /* 0x000fea0003800000 */
.L_x_2273:
[----:B------:R-:W-:Y:S04]  /*48e0*/  IADD3 R2, R142, 0xa0, RZ ;  /* 0x000000a08e027810 */ /* 0x000fe80007ffe0ff */
        /* <DEDUP_REMOVED lines=54> */
.L_x_2261:
        /* <DEDUP_REMOVED lines=36> */
[----:B------:R1:W5:Y:S04]  /*4e90*/  @!P0 LDG.E.128 R48, [R2.64] ;  /* 0x0000000802308981 */ /* 0x000368000c1e1d00 */
[----:B------:R1:W5:Y:S01]  /*4ea0*/  @!P0 LDG.E.128 R32, [R6.64] ;  /* 0x0000000806208981 */ /* 0x000362000c1e1d00 */
[----:B------:R-:W-:-:S13]  /*4eb0*/  ISETP.GE.AND P0, PT, R137, c[0x0][0x27c], PT ;  /* 0x00009f0089007a0c */ /* 0x000fda0003f06270 */
[----:B------:R1:W5:Y:S04]  /*4ec0*/  @!P0 LDG.E.128 R64, [R2.64+0x40] ;  /* 0x0000400802408981 */ /* 0x000368000c1e1d00 */
[----:B------:R1:W5:Y:S01]  /*4ed0*/  @!P0 LDG.E.128 R24, [R6.64+0x40] ;  /* 0x0000400806188981 */ /* 0x000362000c1e1d00 */
[----:B------:R-:W-:-:S13]  /*4ee0*/  ISETP.GE.AND P0, PT, R136, c[0x0][0x27c], PT ;  /* 0x00009f0088007a0c */ /* 0x000fda0003f06270 */
[----:B------:R1:W5:Y:S04]  /*4ef0*/  @!P0 LDG.E.128 R60, [R2.64+0x80] ;  /* 0x00008008023c8981 */ /* 0x000368000c1e1d00 */
[----:B------:R1:W5:Y:S02]  /*4f00*/  @!P0 LDG.E.128 R16, [R6.64+0x80] ;  /* 0x0000800806108981 */ /* 0x000364000c1e1d00 */
.L_x_2276:
[----:B------:R-:W-:Y:S05]  /*4f10*/  BSYNC B0 ;  /* 0x0000000000007941 */ /* 0x000fea0003800000 */
.L_x_2275:
        /* <DEDUP_REMOVED lines=153> */
.L_x_2278:
[----:B------:R-:W-:Y:S05]  /*58b0*/  BSYNC B0 ;  /* 0x0000000000007941 */ /* 0x000fea0003800000 */
.L_x_2277:
[----:B------:R-:W-:Y:S01]  /*58c0*/  ISETP.GE.AND P0, PT, R137, c[0x0][0x1d4], PT ;  /* 0x0000750089007a0c */ /* 0x000fe20003f06270 */
[----:B------:R-:W-:-:S12]  /*58d0*/  BSSY B0, `(.L_x_2279) ;  /* 0x0000074000007945 */ /* 0x000fd80003800000 */
        /* <DEDUP_REMOVED lines=115> */
.L_x_2280:
[----:B------:R-:W-:Y:S05]  /*6010*/  BSYNC B0 ;  /* 0x0000000000007941 */ /* 0x000fea0003800000 */
.L_x_2279:
[----:B------:R-:W-:-:S13]  /*6020*/  ISETP.GE.AND P0, PT, R136, c[0x0][0x1d4], PT ;  /* 0x0000750088007a0c */ /* 0x000fda0003f06270 */
        /* <DEDUP_REMOVED lines=11> */
[----:B------:R-:W-:-:S13]  /*60e0*/  ISETP.GE.AND P0, PT, R136, c[0x0][0x27c], PT ;  /* 0x00009f0088007a0c */ /* 0x000fda0003f06270 */
        /* <DEDUP_REMOVED lines=10> */
[----:B------:R-:W-:Y:S01]  /*6190*/  @!P0 SHF.R.U32.HI R40, RZ, 0x10, R63 ;  /* 0x00000010ff288819 */ /* 0x000fe2000001163f */
        /* <DEDUP_REMOVED lines=86> */
[----:B------:R-:W-:-:S13]  /*6700*/  ISETP.GE.AND P0, PT, R114, c[0x0][0x1d4], PT ;  /* 0x0000750072007a0c */ /* 0x000fda0003f06270 */
[----:B------:R-:W-:-:S05]  /*6710*/  @P0 BRA `(.L_x_2264) ;  /* 0x000001f000000947 */ /* 0x000fca0003800000 */
[----:B------:R-:W-:Y:S04]  /*6720*/  IADD3 R167, P1, P0, R150, R167, R114 ;  /* 0x000000a796a77210 */ /* 0x000fe8000783e072 */
[----:B------:R-:W-:Y:S02]  /*6730*/  IADD3.X R90, R93, R90, R124, P1, P0 ;  /* 0x0000005a5d5a7210 */ /* 0x000fe40000fe047c */
[C---:B------:R-:W-:Y:S04]  /*6740*/  LEA R2, P0, R167.reuse, c[0x0][0x1c8], 0x1 ;  /* 0x00007200a7027a11 */ /* 0x040fe800078008ff */
[----:B------:R-:W-:Y:S05]  /*6750*/  LEA.HI.X R3, R167, c[0x0][0x1cc], R90, 0x1, P0 ;  /* 0x00007300a7037a11 */ /* 0x000fea00000f0c5a */
[----:B------:R2:W-:Y:S01]  /*6760*/  STG.E.128 [R2.64], R48 ;  /* 0x0000003002007986 */ /* 0x0005e2000c101d08 */
[----:B------:R-:W-:-:S05]  /*6770*/  BRA `(.L_x_2264) ;  /* 0x0000019000007947 */ /* 0x000fca0003800000 */
.L_x_2260:
[----:B------:R-:W-:Y:S05]  /*6780*/  IMAD R122, R15, -0x40, R86 ;  /* 0xffffffc00f7a7824 */ /* 0x000fea00078e0256 */
[----:B------:R-:W-:Y:S04]  /*6790*/  IMNMX R122, R122, 0x40, PT ;  /* 0x000000407a7a7817 */ /* 0x000fe80003800200 */
[----:B------:R-:W-:-:S13]  /*67a0*/  ISETP.GE.AND P0, PT, R211, R122, PT ;  /* 0x0000007ad300720c */ /* 0x000fda0003f06270 */
[----:B------:R-:W-:-:S05]  /*67b0*/  @P0 BRA `(.L_x_2264) ;  /* 0x0000015000000947 */ /* 0x000fca0003800000 */
[C---:B------:R-:W-:Y:S02]  /*67c0*/  ISETP.GE.AND P0, PT, R142.reuse, c[0x0][0x1d4], PT ;  /* 0x000075008e007a0c */ /* 0x040fe40003f06270 */
[----:B------:R-:W-:Y:S11]  /*67d0*/  IADD3 R2, R142, 0x60, RZ ;  /* 0x000000608e027810 */ /* 0x000ff60007ffe0ff */
[----:B------:R-:W1:Y:S04]  /*67e0*/  @!P0 LDS.128 R16, [R135+0xc000] ;  /* 0x00c0000087108984 */ /* 0x000e680000000c00 */
[----:B-1----:R-:W-:Y:S01]  /*67f0*/  @!P0 STG.E.128 [R68.64], R16 ;  /* 0x0000001044008986 */ /* 0x002fe2000c101d08 */
[----:B------:R-:W-:-:S13]  /*6800*/  ISETP.GE.AND P0, PT, R137, c[0x0][0x1d4], PT ;  /* 0x0000750089007a0c */ /* 0x000fda0003f06270 */
[----:B------:R-:W1:Y:S04]  /*6810*/  @!P0 LDS.128 R4, [R133+0xc000] ;  /* 0x00c0000085048984 */ /* 0x000e680000000c00 */
[----:B-1----:R-:W-:Y:S01]  /*6820*/  @!P0 STG.E.128 [R68.64+0x40], R4 ;  /* 0x0000400444008986 */ /* 0x002fe2000c101d08 */
[----:B------:R-:W-:-:S13]  /*6830*/  ISETP.GE.AND P0, PT, R136, c[0x0][0x1d4], PT ;  /* 0x0000750088007a0c */ /* 0x000fda0003f06270 */
        /* <DEDUP_REMOVED lines=10> */
[----:B------:R-:W-:-:S13]  /*68e0*/  ISETP.GE.AND P0, PT, R2, c[0x0][0x1d4], PT ;  /* 0x0000750002007a0c */ /* 0x000fda0003f06270 */
[----:B------:R-:W1:Y:S04]  /*68f0*/  @!P0 LDS.128 R4, [R133+0x10000] ;  /* 0x0100000085048984 */ /* 0x000e680000000c00 */
[----:B-1----:R1:W-:Y:S02]  /*6900*/  @!P0 STG.E.128 [R68.64+0x140], R4 ;  /* 0x0001400444008986 */ /* 0x0023e4000c101d08 */
.L_x_2264:
[----:B------:R-:W-:Y:S05]  /*6910*/  BSYNC B1 ;  /* 0x0000000000017941 */ /* 0x000fea0003800000 */
.L_x_2259:
[----:B------:R-:W-:Y:S01]  /*6920*/  ISETP.GT.AND P0, PT, R15, R14, PT ;  /* 0x0000000e0f00720c */ /* 0x000fe20003f04270 */
[----:B------:R-:W-:-:S12]  /*6930*/  BSSY B0, `(.L_x_2281) ;  /* 0x000003c000007945 */ /* 0x000fd80003800000 */
        /* <DEDUP_REMOVED lines=30> */
[----:B------:R-:W-:Y:S03]  /*6b20*/  IMAD.MOV.U32 R122, RZ, RZ, R144 ;  /* 0x000000ffff7a7224 */ /* 0x000fe600078e0090 */
[----:B------:R-:W-:Y:S01]  /*6b30*/  LEA.HI.X.SX32 R7, R15, R153, 0x6, P0 ;  /* 0x000000990f077211 */ /* 0x000fe200000f36ff */
        /* <DEDUP_REMOVED lines=10> */
[----:B------:R-:W-:-:S13]  /*6be0*/  ISETP.GE.AND P0, PT, R136, c[0x0][0x1d4], PT ;  /* 0x0000750088007a0c */ /* 0x000fda0003f06270 */
[----:B------:R-:W1:Y:S04]  /*6bf0*/  @!P0 LDS.128 R4, [R135+0x2000] ;  /* 0x0020000087048984 */ /* 0x000e680000000c00 */
[----:B-1----:R-:W-:Y:S01]  /*6c00*/  @!P0 STG.E.128 [R8.64+0x80], R4 ;  /* 0x0000800408008986 */ /* 0x002fe2000c101d08 */
[----:B------:R-:W-:Y:S02]  /*6c10*/  ISETP.GE.AND P0, PT, R2, c[0x0][0x1d4], PT ;  /* 0x0000750002007a0c */ /* 0x000fe40003f06270 */
[----:B------:R-:W-:Y:S11]  /*6c20*/  IADD3 R2, R142, 0x60, RZ ;  /* 0x000000608e027810 */ /* 0x000ff60007ffe0ff */
[----:B------:R-:W1:Y:S04]  /*6c30*/  @!P0 LDS.128 R20, [R135+0x4000] ;  /* 0x0040000087148984 */ /* 0x000e680000000c00 */
[----:B-1----:R-:W-:Y:S01]  /*6c40*/  @!P0 STG.E.128 [R8.64+0x100], R20 ;  /* 0x0001001408008986 */ /* 0x002fe2000c101d08 */
[----:B------:R-:W-:-:S13]  /*6c50*/  ISETP.GE.AND P0, PT, R137, c[0x0][0x1d4], PT ;  /* 0x0000750089007a0c */ /* 0x000fda0003f06270 */
[----:B------:R-:W1:Y:S04]  /*6c60*/  @!P0 LDS.128 R24, [R133] ;  /* 0x0000000085188984 */ /* 0x000e680000000c00 */
        /* <DEDUP_REMOVED lines=8> */
.L_x_2282:
[----:B-1----:R-:W-:Y:S05]  /*6cf0*/  BSYNC B0 ;  /* 0x0000000000007941 */ /* 0x002fea0003800000 */
.L_x_2281:
[----:B------:R-:W-:Y:S04]  /*6d00*/  IADD3 R3, R15, -0x2, RZ ;  /* 0xfffffffe0f037810 */ /* 0x000fe80007ffe0ff */
[----:B------:R-:W-:-:S13]  /*6d10*/  ISETP.GE.AND P0, PT, R3, R14, PT ;  /* 0x0000000e0300720c */ /* 0x000fda0003f06270 */
        /* <DEDUP_REMOVED lines=30> */
.L_x_2258:
[----:B------:R-:W-:Y:S01]  /*6f00*/  ISETP.NE.AND P3, PT, R231, 0x1, PT ;  /* 0x00000001e700780c */ /* 0x000fe20003f65270 */
[----:B------:R-:W-:Y:S01]  /*6f10*/  BSSY B0, `(.L_x_2284) ;  /* 0x0000027000007945 */ /* 0x000fe20003800000 */
[----:B-1----:R-:W-:Y:S01]  /*6f20*/  IADD3 R2, R201, 0x7f, RZ ;  /* 0x0000007fc9027810 */ /* 0x002fe20007ffe0ff */
[----:B------:R-:W-:Y:S01]  /*6f30*/  IMAD.IADD R81, R81, 0x1, R82 ;  /* 0x0000000151517824 */ /* 0x000fe200078e0252 */
[----:B------:R-:W-:Y:S01]  /*6f40*/  P2R R0, PR, RZ, 0x8 ;  /* 0x00000008ff007803 */ /* 0x000fe20000000000 */
[----:B------:R-:W-:-:S08]  /*6f50*/  IMAD.MOV.U32 R3, RZ, RZ, RZ ;  /* 0x000000ffff037224 */ /* 0x000fd000078e00ff */
[----:B------:R-:W-:-:S05]  /*6f60*/  @P3 IMAD.HI.U32 R0, R2, c[0x0][0x2c8], RZ ;  /* 0x0000b20002003a27 */ /* 0x000fca00078e00ff */
[----:B------:R-:W-:-:S05]  /*6f70*/  @P3 SHF.R.U32.HI R2, RZ, c[0x0][0x2cc], R0 ;  /* 0x0000b300ff023a19 */ /* 0x000fca0000011600 */
[----:B------:R-:W-:-:S05]  /*6f80*/  IMAD.IADD R83, R83, 0x1, R2 ;  /* 0x0000000153537824 */ /* 0x000fca00078e0202 */
[----:B------:R-:W-:-:S04]  /*6f90*/  SHF.R.S32.HI R0, RZ, 0x1f, R83 ;  /* 0x0000001fff007819 */ /* 0x000fc80000011453 */
[----:B------:R-:W-:-:S04]  /*6fa0*/  LEA.HI R0, R0, R83, RZ, 0x6 ;  /* 0x0000005300007211 */ /* 0x000fc800078f30ff */
[----:B------:R-:W-:-:S04]  /*6fb0*/  SHF.R.S32.HI R8, RZ, 0x6, R0 ;  /* 0x00000006ff087819 */ /* 0x000fc80000011400 */
[----:B------:R-:W-:-:S04]  /*6fc0*/  IMNMX R8, R87, R8, PT ;  /* 0x0000000857087217 */ /* 0x000fc80003800200 */
[----:B------:R-:W-:-:S13]  /*6fd0*/  ISETP.GE.AND P0, PT, R8, 0x1, PT ;  /* 0x000000010800780c */ /* 0x000fda0003f06270 */
        /* <DEDUP_REMOVED lines=26> */
.L_x_2285:
[----:B------:R-:W-:Y:S05]  /*7180*/  BSYNC B0 ;  /* 0x0000000000007941 */ /* 0x000fea0003800000 */
.L_x_2284:
        /* <DEDUP_REMOVED lines=60> */
[----:B------:R-:W2:Y:S01]  /*7550*/  @P1 LDG.E R224, [R224.64] ;  /* 0x00000008e0e01981 */ /* 0x000ea2000c1e1900 */
[----:B------:R-:W-:Y:S01]  /*7560*/  SHF.R.S32.HI R3, RZ, 0x1f, R80 ;  /* 0x0000001fff037819 */ /* 0x000fe20000011450 */
[----:B------:R-:W-:Y:S01]  /*7570*/  IMAD.WIDE.U32 R4, R80, c[0x0][0x178], RZ ;  /* 0x00005e0050047a25 */ /* 0x000fe200078e00ff */
[----:B------:R-:W-:Y:S02]  /*7580*/  LEA.HI R0, R84, R205, RZ, 0x3 ;  /* 0x000000cd54007211 */ /* 0x000fe400078f18ff */
[----:B------:R-:W-:Y:S01]  /*7590*/  ISETP.NE.U32.AND P2, PT, RZ, c[0x0][0x348], PT ;  /* 0x0000d200ff007a0c */ /* 0x000fe20003f45070 */
[----:B------:R-:W-:Y:S01]  /*75a0*/  IMAD R3, R3, c[0x0][0x178], RZ ;  /* 0x00005e0003037a24 */ /* 0x000fe200078e02ff */
[----:B------:R-:W-:Y:S02]  /*75b0*/  SHF.R.S32.HI R2, RZ, 0x3, R0 ;  /* 0x00000003ff027819 */ /* 0x000fe40000011400 */
[----:B------:R-:W-:Y:S01]  /*75c0*/  LOP3.LUT R0, R0, 0xfffffff8, RZ, 0xc0, !PT ;  /* 0xfffffff800007812 */ /* 0x000fe200078ec0ff */
[----:B------:R-:W-:Y:S01]  /*75d0*/  IMAD R6, R80, c[0x0][0x17c], R3 ;  /* 0x00005f0050067a24 */ /* 0x000fe200078e0203 */
[----:B------:R-:W-:-:S02]  /*75e0*/  SHF.R.S32.HI R23, RZ, 0x1f, R220 ;  /* 0x0000001fff177819 */ /* 0x000fc400000114dc */
[----:B------:R-:W-:Y:S01]  /*75f0*/  MOV R22, R220 ;  /* 0x000000dc00167202 */ /* 0x000fe20000000f00 */
[----:B------:R-:W-:Y:S01]  /*7600*/  IMAD.IADD R7, R5, 0x1, R6 ;  /* 0x0000000105077824 */ /* 0x000fe200078e0206 */
[----:B------:R-:W-:Y:S01]  /*7610*/  SHF.R.S32.HI R5, RZ, 0x1f, R81 ;  /* 0x0000001fff057819 */ /* 0x000fe20000011451 */
[----:B------:R-:W-:Y:S01]  /*7620*/  IMAD.IADD R9, R205, 0x1, -R0 ;  /* 0x00000001cd097824 */ /* 0x000fe200078e0a00 */
[C---:B------:R-:W-:Y:S02]  /*7630*/  IADD3 R81, P0, R2.reuse, R81, RZ ;  /* 0x0000005102517210 */ /* 0x040fe40007f1e0ff */
[----:B------:R-:W-:Y:S01]  /*7640*/  MOV R6, R4 ;  /* 0x0000000400067202 */ /* 0x000fe20000000f00 */
[----:B------:R-:W-:Y:S01]  /*7650*/  IMAD R4, R9, 0x20, R2 ;  /* 0x0000002009047824 */ /* 0x000fe200078e0202 */
[----:B------:R-:W-:Y:S01]  /*7660*/  LEA.HI.X.SX32 R5, R2, R5, 0x1, P0 ;  /* 0x0000000502057211 */ /* 0x000fe200000f0eff */
[----:B------:R-:W-:Y:S01]  /*7670*/  IMAD.WIDE.U32 R20, R81, c[0x0][0x1e0], R22 ;  /* 0x0000780051147a25 */ /* 0x000fe200078e0016 */
[----:B------:R-:W-:-:S02]  /*7680*/  ISETP.NE.AND.EX P0, PT, RZ, c[0x0][0x34c], PT, P2 ;  /* 0x0000d300ff007a0c */ /* 0x000fc40003f05320 */
[----:B------:R-:W-:Y:S01]  /*7690*/  IADD3 R4, R201, R4, RZ ;  /* 0x00000004c9047210 */ /* 0x000fe20007ffe0ff */
[----:B------:R-:W-:Y:S01]  /*76a0*/  IMAD R0, R5, c[0x0][0x1e0], RZ ;  /* 0x0000780005007a24 */ /* 0x000fe200078e02ff */
[----:B------:R-:W-:Y:S01]  /*76b0*/  ISETP.GE.AND P5, PT, R220, c[0x0][0x198], PT ;  /* 0x00006600dc007a0c */ /* 0x000fe20003fa6270 */
[----:B------:R-:W-:Y:S01]  /*76c0*/  IMAD.WIDE.U32 R18, R217, c[0x0][0x1b8], R6 ;  /* 0x00006e00d9127a25 */ /* 0x000fe200078e0006 */
[----:B------:R-:W-:Y:S02]  /*76d0*/  SEL R6, R79, RZ, !P0 ;  /* 0x000000ff4f067207 */ /* 0x000fe40004000000 */
[----:B------:R-:W-:Y:S01]  /*76e0*/  ISETP.GE.AND P4, PT, R207, c[0x0][0x198], PT ;  /* 0x00006600cf007a0c */ /* 0x000fe20003f86270 */
[----:B------:R-:W-:Y:S01]  /*76f0*/  IMAD R0, R81, c[0x0][0x1e4], R0 ;  /* 0x0000790051007a24 */ /* 0x000fe200078e0200 */
[----:B------:R-:W-:Y:S01]  /*7700*/  IADD3 R88, R8, -0x1, RZ ;  /* 0xffffffff08587810 */ /* 0x000fe20007ffe0ff */
[----:B------:R-:W-:Y:S02]  /*7710*/  IMAD R5, R5, c[0x0][0x208], RZ ;  /* 0x0000820005057a24 */ /* 0x000fe400078e02ff */
[----:B------:R-:W-:Y:S01]  /*7720*/  @P3 IMAD.HI.U32 R7, R4, c[0x0][0x2c8], RZ ;  /* 0x0000b20004073a27 */ /* 0x000fe200078e00ff */
[----:B------:R-:W-:-:S02]  /*7730*/  IADD3 R21, R21, R0, RZ ;  /* 0x0000000015157210 */ /* 0x000fc40007ffe0ff */
[----:B------:R-:W-:Y:S01]  /*7740*/  SEL R0, R216, RZ, !P0 ;  /* 0x000000ffd8007207 */ /* 0x000fe20004000000 */
[----:B------:R-:W-:Y:S01]  /*7750*/  IMAD.WIDE.U32 R16, R81, c[0x0][0x208], R22 ;  /* 0x0000820051107a25 */ /* 0x000fe200078e0016 */
[----:B------:R-:W-:-:S03]  /*7760*/  ISETP.NE.U32.AND P0, PT, RZ, c[0x0][0x350], PT ;  /* 0x0000d400ff007a0c */ /* 0x000fc60003f05070 */
[----:B------:R-:W-:Y:S01]  /*7770*/  IMAD R5, R81, c[0x0][0x20c], R5 ;  /* 0x0000830051057a24 */ /* 0x000fe200078e0205 */
[----:B------:R-:W-:Y:S01]  /*7780*/  ISETP.NE.AND.EX P0, PT, RZ, c[0x0][0x354], PT, P0 ;  /* 0x0000d500ff007a0c */ /* 0x000fe20003f05300 */
[----:B------:R-:W-:Y:S01]  /*7790*/  IMAD.MOV.U32 R3, RZ, RZ, R4 ;  /* 0x000000ffff037224 */ /* 0x000fe200078e0004 */
[----:B------:R-:W-:Y:S01]  /*77a0*/  @P3 SHF.R.U32.HI R3, RZ, c[0x0][0x2cc], R7 ;  /* 0x0000b300ff033a19 */ /* 0x000fe20000011607 */
[----:B------:R-:W-:Y:S01]  /*77b0*/  IMAD R19, R217, c[0x0][0x1bc], R19 ;  /* 0x00006f00d9137a24 */ /* 0x000fe200078e0213 */
[----:B------:R-:W-:Y:S01]  /*77c0*/  IADD3 R17, R17, R5, RZ ;  /* 0x0000000511117210 */ /* 0x000fe20007ffe0ff */
[----:B------:R-:W-:Y:S01]  /*77d0*/  IMAD R15, R6, c[0x0][0x1c0], RZ ;  /* 0x00007000060f7a24 */ /* 0x000fe200078e02ff */
[----:B------:R-:W-:Y:S01]  /*77e0*/  ISETP.GE.AND P3, PT, R206, c[0x0][0x198], PT ;  /* 0x00006600ce007a0c */ /* 0x000fe20003f66270 */
[----:B------:R-:W-:-:S04]  /*77f0*/  IMAD.WIDE.U32 R18, R0, c[0x0][0x1c0], R18 ;  /* 0x0000700000127a25 */ /* 0x000fc800078e0012 */
[----:B------:R-:W-:Y:S01]  /*7800*/  IMAD R6, R0, c[0x0][0x1c4], R15 ;  /* 0x0000710000067a24 */ /* 0x000fe200078e020f */
[--C-:B------:R-:W-:Y:S01]  /*7810*/  SHF.R.S32.HI R0, RZ, 0x1f, R3.reuse ;  /* 0x0000001fff007819 */ /* 0x100fe20000011403 */
[----:B------:R-:W-:Y:S02]  /*7820*/  IMAD.MOV R5, RZ, RZ, -R3 ;  /* 0x000000ffff057224 */ /* 0x000fe400078e0a03 */
[----:B------:R-:W-:Y:S01]  /*7830*/  IMAD.WIDE.U32 R228, R217, c[0x0][0x1e8], R20 ;  /* 0x00007a00d9e47a25 */ /* 0x000fe200078e0014 */
[----:B------:R-:W-:-:S03]  /*7840*/  IADD3 R19, R19, R6, RZ ;  /* 0x0000000613137210 */ /* 0x000fc60007ffe0ff */
[----:B------:R-:W-:Y:S02]  /*7850*/  IMAD R4, R5, c[0x0][0x2c4], R4 ;  /* 0x0000b10005047a24 */ /* 0x000fe400078e0204 */
[----:B------:R-:W-:Y:S02]  /*7860*/  IMAD R0, R0, c[0x0][0x1b0], RZ ;  /* 0x00006c0000007a24 */ /* 0x000fe400078e02ff */
[----:B------:R-:W-:-:S04]  /*7870*/  IMAD.WIDE.U32 R14, R3, c[0x0][0x1b0], R18 ;  /* 0x00006c00030e7a25 */ /* 0x000fc800078e0012 */
[----:B------:R-:W-:Y:S01]  /*7880*/  IMAD R0, R3, c[0x0][0x1b4], R0 ;  /* 0x00006d0003007a24 */ /* 0x000fe200078e0200 */
[----:B------:R-:W-:Y:S01]  /*7890*/  SHF.R.S32.HI R3, RZ, 0x1f, R4 ;  /* 0x0000001fff037819 */ /* 0x000fe20000011404 */
[----:B------:R-:W-:-:S03]  /*78a0*/  IMAD.WIDE.U32 R16, R217, c[0x0][0x210], R16 ;  /* 0x00008400d9107a25 */ /* 0x000fc600078e0010 */
[----:B------:R-:W-:Y:S01]  /*78b0*/  IADD3 R15, R15, R0, RZ ;  /* 0x000000000f0f7210 */ /* 0x000fe20007ffe0ff */
[----:B------:R-:W-:Y:S02]  /*78c0*/  IMAD R3, R3, c[0x0][0x1a8], RZ ;  /* 0x00006a0003037a24 */ /* 0x000fe400078e02ff */
[C---:B------:R-:W-:Y:S02]  /*78d0*/  IMAD R229, R217.reuse, c[0x0][0x1ec], R229 ;  /* 0x00007b00d9e57a24 */ /* 0x040fe400078e02e5 */
[C---:B------:R-:W-:Y:S02]  /*78e0*/  IMAD R7, R4.reuse, c[0x0][0x1ac], R3 ;  /* 0x00006b0004077a24 */ /* 0x040fe400078e0203 */
[----:B------:R-:W-:Y:S02]  /*78f0*/  IMAD R17, R217, c[0x0][0x214], R17 ;  /* 0x00008500d9117a24 */ /* 0x000fe400078e0211 */
[----:B------:R-:W-:-:S05]  /*7900*/  IMAD.WIDE.U32 R4, R4, c[0x0][0x1a8], R14 ;  /* 0x00006a0004047a25 */ /* 0x000fca00078e000e */
[----:B------:R-:W-:Y:S01]  /*7910*/  IADD3 R7, R5, R7, RZ ;  /* 0x0000000705077210 */ /* 0x000fe20007ffe0ff */
[----:B------:R-:W-:Y:S01]  /*7920*/  IMAD.IADD R5, R2, 0x1, R201 ;  /* 0x0000000102057824 */ /* 0x000fe200078e02c9 */
[----:B--2---:R-:W-:Y:S01]  /*7930*/  @P1 SHF.R.S32.HI R219, RZ, 0x1f, R224 ;  /* 0x0000001fffdb1819 */ /* 0x004fe200000114e0 */
[----:B------:R-:W-:Y:S01]  /*7940*/  @!P1 IMAD.MOV.U32 R219, RZ, RZ, R79 ;  /* 0x000000ffffdb9224 */ /* 0x000fe200078e004f */
[----:B------:R-:W-:-:S04]  /*7950*/  @!P1 MOV R224, R216 ;  /* 0x000000d800e09202 */ /* 0x000fc80000000f00 */
[----:B------:R-:W-:Y:S02]  /*7960*/  SEL R219, R219, RZ, !P0 ;  /* 0x000000ffdbdb7207 */ /* 0x000fe40004000000 */
[----:B------:R-:W-:Y:S02]  /*7970*/  SEL R224, R224, RZ, !P0 ;  /* 0x000000ffe0e07207 */ /* 0x000fe40004000000 */
[C---:B------:R-:W-:Y:S01]  /*7980*/  LEA R14, P0, R4.reuse, c[0x0][0x160], 0x1 ;  /* 0x00005800040e7a11 */ /* 0x040fe200078008ff */
[C---:B------:R-:W-:Y:S02]  /*7990*/  IMAD R3, R219.reuse, c[0x0][0x1f0], RZ ;  /* 0x00007c00db037a24 */ /* 0x040fe400078e02ff */
[----:B------:R-:W-:Y:S01]  /*79a0*/  IMAD R219, R219, c[0x0][0x218], RZ ;  /* 0x00008600dbdb7a24 */ /* 0x000fe200078e02ff */
[----:B------:R-:W-:Y:S01]  /*79b0*/  LEA.HI.X R7, R4, c[0x0][0x164], R7, 0x1, P0 ;  /* 0x0000590004077a11 */ /* 0x000fe200000f0c07 */
[C---:B------:R-:W-:Y:S02]  /*79c0*/  IMAD R3, R224.reuse, c[0x0][0x1f4], R3 ;  /* 0x00007d00e0037a24 */ /* 0x040fe400078e0203 */
[----:B------:R-:W-:-:S02]  /*79d0*/  IMAD R219, R224, c[0x0][0x21c], R219 ;  /* 0x00008700e0db7a24 */ /* 0x000fc400078e02db */
[----:B------:R-:W-:-:S04]  /*79e0*/  IMAD.WIDE.U32 R228, R224, c[0x0][0x1f0], R228 ;  /* 0x00007c00e0e47a25 */ /* 0x000fc800078e00e4 */
[----:B------:R-:W-:Y:S01]  /*79f0*/  IMAD.WIDE.U32 R224, R224, c[0x0][0x218], R16 ;  /* 0x00008600e0e07a25 */ /* 0x000fe200078e0010 */
[----:B------:R-:W-:-:S04]  /*7a00*/  IADD3 R222, R229, R3, RZ ;  /* 0x00000003e5de7210 */ /* 0x000fc80007ffe0ff */
[----:B------:R-:W-:Y:S01]  /*7a10*/  IADD3 R219, R225, R219, RZ ;  /* 0x000000dbe1db7210 */ /* 0x000fe20007ffe0ff */
[----:B------:R-:W-:Y:S05]  /*7a20*/  BRA.DIV ~URZ, `(.L_x_2287) ;  /* 0x000143527f007947 */ /* 0x000fea000b800000 */
[----:B------:R1:W2:Y:S02]  /*7a30*/  SHFL.IDX PT, R15, R7, RZ, 0x181f ;  /* 0x00181fff070f7589 */ /* 0x0002a400000e0000 */
.L_x_2420:
[----:B------:R-:W-:Y:S05]  /*7a40*/  BRA.DIV ~URZ, `(.L_x_2288) ;  /* 0x000143a27f007947 */ /* 0x000fea000b800000 */
[----:B------:R3:W4:Y:S02]  /*7a50*/  SHFL.IDX PT, R17, R14, RZ, 0x181f ;  /* 0x00181fff0e117589 */ /* 0x00072400000e0000 */
.L_x_2421:
[----:B------:R-:W-:Y:S01]  /*7a60*/  IMAD R4, R232, c[0x0][0x2c4], RZ ;  /* 0x0000b100e8047a24 */ /* 0x000fe200078e02ff */
[----:B------:R-:W-:Y:S01]  /*7a70*/  BSSY B0, `(.L_x_2289) ;  /* 0x0000011000007945 */ /* 0x000fe20003800000 */
[----:B------:R-:W-:Y:S02]  /*7a80*/  SHF.R.S32.HI R3, RZ, 0x1f, R206 ;  /* 0x0000001fff037819 */ /* 0x000fe400000114ce */
[----:B------:R-:W-:Y:S02]  /*7a90*/  SHF.R.S32.HI R6, RZ, 0x1f, R207 ;  /* 0x0000001fff067819 */ /* 0x000fe400000114cf */
[----:B------:R-:W-:-:S13]  /*7aa0*/  ISETP.GE.AND P0, PT, R5, R4, PT ;  /* 0x000000040500720c */ /* 0x000fda0003f06270 */
[----:B------:R-:W-:Y:S05]  /*7ab0*/  @P0 BRA `(.L_x_2290) ;  /* 0x000000c000000947 */ /* 0x000fea0003800000 */
[-C--:B----4-:R-:W-:Y:S02]  /*7ac0*/  LEA R18, P2, R220, R17.reuse, 0x1 ;  /* 0x00000011dc127211 */ /* 0x090fe400078408ff */
[CC--:B------:R-:W-:Y:S02]  /*7ad0*/  LEA R16, P1, R207.reuse, R17.reuse, 0x1 ;  /* 0x00000011cf107211 */ /* 0x0c0fe400078208ff */
[----:B------:R-:W-:Y:S02]  /*7ae0*/  LEA R20, P0, R206, R17, 0x1 ;  /* 0x00000011ce147211 */ /* 0x000fe400078008ff */
        /* <DEDUP_REMOVED lines=9> */
.L_x_2290:
[----:B------:R-:W-:Y:S05]  /*7b80*/  BSYNC B0 ;  /* 0x0000000000007941 */ /* 0x000fea0003800000 */
.L_x_2289:
[----:B------:R-:W-:Y:S05]  /*7b90*/  BRA.DIV ~URZ, `(.L_x_2291) ;  /* 0x000142b27f007947 */ /* 0x000fea000b800000 */
[----:B--2---:R2:W1:Y:S04]  /*7ba0*/  SHFL.IDX PT, R15, R7, 0x1, 0x181f ;  /* 0x00381f00070f7f89 */ /* 0x00446800000e0000 */
[----:B------:R2:W3:Y:S02]  /*7bb0*/  SHFL.IDX PT, R19, R14, 0x1, 0x181f ;  /* 0x00381f000e137f89 */ /* 0x0004e400000e0000 */
.L_x_2422:
[----:B----4-:R-:W-:Y:S01]  /*7bc0*/  IADD3 R17, R5, 0x20, RZ ;  /* 0x0000002005117810 */ /* 0x010fe20007ffe0ff */
[----:B------:R-:W-:Y:S03]  /*7bd0*/  BSSY B0, `(.L_x_2292) ;  /* 0x000000f000007945 */ /* 0x000fe60003800000 */
[----:B------:R-:W-:-:S13]  /*7be0*/  ISETP.GE.AND P0, PT, R17, R4, PT ;  /* 0x000000041100720c */ /* 0x000fda0003f06270 */
[----:B------:R-:W-:Y:S05]  /*7bf0*/  @P0 BRA `(.L_x_2293) ;  /* 0x000000c000000947 */ /* 0x000fea0003800000 */
[-C--:B---3--:R-:W-:Y:S02]  /*7c00*/  LEA R18, P2, R220, R19.reuse, 0x1 ;  /* 0x00000013dc127211 */ /* 0x088fe400078408ff */
[CC--:B------:R-:W-:Y:S02]  /*7c10*/  LEA R16, P1, R207.reuse, R19.reuse, 0x1 ;  /* 0x00000013cf107211 */ /* 0x0c0fe400078208ff */
[----:B------:R-:W-:Y:S02]  /*7c20*/  LEA R20, P0, R206, R19, 0x1 ;  /* 0x00000013ce147211 */ /* 0x000fe400078008ff */
        /* <DEDUP_REMOVED lines=9> */
.L_x_2293:
[----:B------:R-:W-:Y:S05]  /*7cc0*/  BSYNC B0 ;  /* 0x0000000000007941 */ /* 0x000fea0003800000 */
.L_x_2292:
[----:B------:R-:W-:Y:S05]  /*7cd0*/  BRA.DIV ~URZ, `(.L_x_2294) ;  /* 0x000142427f007947 */ /* 0x000fea000b800000 */
[----:B-1----:R1:W4:Y:S02]  /*7ce0*/  SHFL.IDX PT, R15, R7, 0x2, 0x181f ;  /* 0x00581f00070f7f89 */ /* 0x00232400000e0000 */
.L_x_2423:
[----:B------:R-:W-:Y:S05]  /*7cf0*/  BRA.DIV ~URZ, `(.L_x_2295) ;  /* 0x000142927f007947 */ /* 0x000fea000b800000 */
[----:B---3--:R3:W1:Y:S02]  /*7d00*/  SHFL.IDX PT, R19, R14, 0x2, 0x181f ;  /* 0x00581f000e137f89 */ /* 0x00866400000e0000 */
.L_x_2424:
[----:B------:R-:W-:Y:S01]  /*7d10*/  IADD3 R17, R5, 0x40, RZ ;  /* 0x0000004005117810 */ /* 0x000fe20007ffe0ff */
[----:B------:R-:W-:Y:S03]  /*7d20*/  BSSY B0, `(.L_x_2296) ;  /* 0x000000f000007945 */ /* 0x000fe60003800000 */
[----:B------:R-:W-:-:S13]  /*7d30*/  ISETP.GE.AND P0, PT, R17, R4, PT ;  /* 0x000000041100720c */ /* 0x000fda0003f06270 */
[----:B------:R-:W-:Y:S05]  /*7d40*/  @P0 BRA `(.L_x_2297) ;  /* 0x000000c000000947 */ /* 0x000fea0003800000 */
[-C--:B-1----:R-:W-:Y:S02]  /*7d50*/  LEA R18, P2, R220, R19.reuse, 0x1 ;  /* 0x00000013dc127211 */ /* 0x082fe400078408ff */
[CC--:B------:R-:W-:Y:S02]  /*7d60*/  LEA R16, P1, R207.reuse, R19.reuse, 0x1 ;  /* 0x00000013cf107211 */ /* 0x0c0fe400078208ff */
[----:B------:R-:W-:Y:S02]  /*7d70*/  LEA R20, P0, R206, R19, 0x1 ;  /* 0x00000013ce147211 */ /* 0x000fe400078008ff */
        /* <DEDUP_REMOVED lines=9> */
.L_x_2297:
[----:B------:R-:W-:Y:S05]  /*7e10*/  BSYNC B0 ;  /* 0x0000000000007941 */ /* 0x000fea0003800000 */
.L_x_2296:
[----:B------:R-:W-:Y:S05]  /*7e20*/  BRA.DIV ~URZ, `(.L_x_2298) ;  /* 0x000141d27f007947 */ /* 0x000fea000b800000 */
[----:B-12---:R-:W1:Y:S04]  /*7e30*/  SHFL.IDX PT, R7, R7, 0x3, 0x181f ;  /* 0x00781f0007077f89 */ /* 0x006e6800000e0000 */
[----:B------:R2:W3:Y:S02]  /*7e40*/  SHFL.IDX PT, R17, R14, 0x3, 0x181f ;  /* 0x00781f000e117f89 */ /* 0x0004e400000e0000 */
.L_x_2425:
[----:B------:R-:W-:-:S04]  /*7e50*/  IADD3 R5, R5, 0x60, RZ ;  /* 0x0000006005057810 */ /* 0x000fc80007ffe0ff */
[----:B------:R-:W-:-:S13]  /*7e60*/  ISETP.GE.AND P0, PT, R5, R4, PT ;  /* 0x000000040500720c */ /* 0x000fda0003f06270 */
[CC--:B---3--:R-:W-:Y:S02]  /*7e70*/  @!P0 LEA R18, P1, R220.reuse, R17.reuse, 0x1 ;  /* 0x00000011dc128211 */ /* 0x0c8fe400078208ff */
[C---:B--2---:R-:W-:Y:S02]  /*7e80*/  @!P0 LEA R14, P2, R207.reuse, R17, 0x1 ;  /* 0x00000011cf0e8211 */ /* 0x044fe400078408ff */
[----:B-1----:R-:W-:Y:S02]  /*7e90*/  @!P0 LEA.HI.X R19, R220, R7, R23, 0x1, P1 ;  /* 0x00000007dc138211 */ /* 0x002fe400008f0c17 */
[C---:B------:R-:W-:Y:S02]  /*7ea0*/  @!P0 LEA R16, P1, R206.reuse, R17, 0x1 ;  /* 0x00000011ce108211 */ /* 0x040fe400078208ff */
[-C--:B----4-:R-:W-:Y:S01]  /*7eb0*/  @!P0 LEA.HI.X R15, R207, R7.reuse, R6, 0x1, P2 ;  /* 0x00000007cf0f8211 */ /* 0x090fe200010f0c06 */
        /* <DEDUP_REMOVED lines=9> */
[----:B------:R-:W-:Y:S01]  /*7f50*/  IMAD.IADD R5, R233, 0x1, -R2 ;  /* 0x00000001e9057824 */ /* 0x000fe200078e0a02 */
[----:B-1----:R-:W-:Y:S01]  /*7f60*/  SHF.R.S32.HI R15, RZ, 0x1f, R88 ;  /* 0x0000001fff0f7819 */ /* 0x002fe20000011458 */
[C---:B------:R-:W-:Y:S01]  /*7f70*/  IMAD.WIDE.U32 R18, R88.reuse, c[0x0][0x1e0], RZ ;  /* 0x0000780058127a25 */ /* 0x040fe200078e00ff */
        /* <DEDUP_REMOVED lines=15> */
[----:B------:R-:W-:-:S03]  /*8070*/  IMAD R15, R15, c[0x0][0x208], RZ ;  /* 0x000082000f0f7a24 */ /* 0x000fc600078e02ff */
[----:B------:R-:W-:Y:S01]  /*8080*/  LEA.HI.X R0, R18, R222, R7, 0x6, P2 ;  /* 0x000000de12007211 */ /* 0x000fe200010f3407 */
[----:B------:R-:W-:Y:S01]  /*8090*/  IMAD R7, R2, c[0x0][0x1e4], RZ ;  /* 0x0000790002077a24 */ /* 0x000fe200078e02ff */
[C---:B------:R-:W-:Y:S01]  /*80a0*/  @P0 IADD3 R14, P2, R3.reuse, R16, RZ ;  /* 0x00000010030e0210 */ /* 0x040fe20007f5e0ff */
[----:B------:R-:W-:Y:S01]  /*80b0*/  IMAD.WIDE.U32 R18, R88, c[0x0][0x208], RZ ;  /* 0x0000820058127a25 */ /* 0x000fe200078e00ff */
[C---:B------:R-:W-:Y:S02]  /*80c0*/  @P1 LEA R16, P3, R3.reuse, c[0x0][0x1c8], 0x1 ;  /* 0x0000720003101a11 */ /* 0x040fe400078608ff */
[----:B------:R-:W-:Y:S01]  /*80d0*/  @P1 ISETP.GE.AND P5, PT, R220, c[0x0][0x1d4], PT ;  /* 0x00007500dc001a0c */ /* 0x000fe20003fa6270 */
[----:B------:R-:W-:Y:S01]  /*80e0*/  IMAD R6, R88, c[0x0][0x20c], R15 ;  /* 0x0000830058067a24 */ /* 0x000fe200078e020f */
[----:B------:R-:W-:Y:S02]  /*80f0*/  @P0 IADD3.X R7, R0, R17, R7, P2, !PT ;  /* 0x0000001100070210 */ /* 0x000fe400017fe407 */
[----:B------:R-:W-:Y:S01]  /*8100*/  @P1 LEA.HI.X R17, R3, c[0x0][0x1cc], R0, 0x1, P3 ;  /* 0x0000730003111a11 */ /* 0x000fe200018f0c00 */
[----:B------:R-:W-:Y:S01]  /*8110*/  IMAD.IADD R6, R19, 0x1, R6 ;  /* 0x0000000113067824 */ /* 0x000fe200078e0206 */
[----:B------:R-:W-:-:S02]  /*8120*/  LEA R0, P3, R18, R224, 0x6 ;  /* 0x000000e012007211 */ /* 0x000fc400078630ff */
[C---:B------:R-:W-:Y:S02]  /*8130*/  @P1 ISETP.GE.AND P2, PT, R207.reuse, c[0x0][0x1d4], PT ;  /* 0x00007500cf001a0c */ /* 0x040fe40003f46270 */
[----:B------:R-:W-:Y:S02]  /*8140*/  LEA.HI.X R3, R18, R219, R6, 0x6, P3 ;  /* 0x000000db12037211 */ /* 0x000fe400018f3406 */
[----:B------:R-:W-:Y:S01]  /*8150*/  @P1 ISETP.GE.AND P3, PT, R206, c[0x0][0x1d4], PT ;  /* 0x00007500ce001a0c */ /* 0x000fe20003f66270 */
[----:B------:R-:W-:Y:S01]  /*8160*/  @!PT LDS RZ, [RZ] ;  /* 0x00000000fffff984 */ /* 0x000fe20000000800 */
[----:B------:R-:W-:Y:S01]  /*8170*/  @!PT LDS RZ, [RZ] ;  /* 0x00000000fffff984 */ /* 0x000fe20000000800 */
[----:B------:R-:W-:Y:S01]  /*8180*/  @!PT LDS RZ, [RZ] ;  /* 0x00000000fffff984 */ /* 0x000fe20000000800 */
[----:B------:R1:W-:Y:S01]  /*8190*/  @P1 LDGSTS.E.BYPASS.LTC128B.128 [R138+0xc100], [R16.64], !P5 ;  /* 0x0c100000108a1fae */ /* 0x0003e2000e901d48 */
[----:B------:R-:W-:Y:S02]  /*81a0*/  @P0 ISETP.GE.AND P6, PT, R220, c[0x0][0x1d4], PT ;  /* 0x00007500dc000a0c */ /* 0x000fe40003fc6270 */
[----:B------:R-:W-:Y:S02]  /*81b0*/  @P0 ISETP.GE.AND P5, PT, R207, c[0x0][0x1d4], PT ;  /* 0x00007500cf000a0c */ /* 0x000fe40003fa6270 */
[----:B------:R-:W-:-:S03]  /*81c0*/  @P0 LEA R20, P4, R14, c[0x0][0x1c8], 0x1 ;  /* 0x000072000e140a11 */ /* 0x000fc600078808ff */
[----:B------:R1:W-:Y:S01]  /*81d0*/  @P1 LDGSTS.E.BYPASS.LTC128B.128 [R138+0xe100], [R16.64+0x80], !P2 ;  /* 0x0e100080108a1fae */ /* 0x0003e2000d101d48 */
[----:B------:R-:W-:Y:S02]  /*81e0*/  LEA R6, P2, R0, c[0x0][0x1f8], 0x1 ;  /* 0x00007e0000067a11 */ /* 0x000fe400078408ff */
[----:B------:R-:W-:Y:S01]  /*81f0*/  @P0 LEA.HI.X R21, R14, c[0x0][0x1cc], R7, 0x1, P4 ;  /* 0x000073000e150a11 */ /* 0x000fe200020f0c07 */
[----:B------:R1:W-:Y:S01]  /*8200*/  @P1 LDGSTS.E.BYPASS.LTC128B.128 [R138+0x10100], [R16.64+0x100], !P3 ;  /* 0x10100100108a1fae */ /* 0x0003e2000d901d48 */
[----:B------:R-:W-:Y:S01]  /*8210*/  LEA.HI.X R7, R0, c[0x0][0x1fc], R3, 0x1, P2 ;  /* 0x00007f0000077a11 */ /* 0x000fe200010f0c03 */
[----:B------:R-:W-:Y:S01]  /*8220*/  IMAD.MOV.U32 R0, RZ, RZ, 0x40 ;  /* 0x00000040ff007424 */ /* 0x000fe200078e00ff */
[----:B------:R-:W-:Y:S01]  /*8230*/  @P0 ISETP.GE.AND P4, PT, R206, c[0x0][0x1d4], PT ;  /* 0x00007500ce000a0c */ /* 0x000fe20003f86270 */
[----:B------:R1:W-:Y:S01]  /*8240*/  @P0 LDGSTS.E.BYPASS.LTC128B.128 [R138+0xd100], [R20.64], !P6 ;  /* 0x0d100000148a0fae */ /* 0x0003e2000f101d48 */
[----:B------:R-:W-:Y:S02]  /*8250*/  ISETP.GE.AND P3, PT, R220, c[0x0][0x1d4], PT ;  /* 0x00007500dc007a0c */ /* 0x000fe40003f66270 */
[----:B------:R-:W-:Y:S01]  /*8260*/  ISETP.GE.AND P2, PT, R207, c[0x0][0x1d4], PT ;  /* 0x00007500cf007a0c */ /* 0x000fe20003f46270 */
[----:B------:R1:W-:Y:S01]  /*8270*/  @P0 LDGSTS.E.BYPASS.LTC128B.128 [R138+0xf100], [R20.64+0x80], !P5 ;  /* 0x0f100080148a0fae */ /* 0x0003e2000e901d48 */
[----:B------:R-:W-:-:S02]  /*8280*/  ISETP.LT.OR P6, PT, R5, 0x1, P3 ;  /* 0x000000010500780c */ /* 0x000fc40001fc1670 */
[C---:B------:R-:W-:Y:S02]  /*8290*/  ISETP.LT.OR P5, PT, R5.reuse, 0x1, P2 ;  /* 0x000000010500780c */ /* 0x040fe400017a1670 */
[----:B------:R-:W-:Y:S02]  /*82a0*/  ISETP.GE.AND P1, PT, R206, c[0x0][0x1d4], PT ;  /* 0x00007500ce007a0c */ /* 0x000fe40003f26270 */
[C---:B------:R-:W-:Y:S01]  /*82b0*/  ISETP.LT.OR P3, PT, R5.reuse, 0x21, P3 ;  /* 0x000000210500780c */ /* 0x040fe20001f61670 */
[----:B------:R1:W-:Y:S01]  /*82c0*/  @P0 LDGSTS.E.BYPASS.LTC128B.128 [R138+0x11100], [R20.64+0x100], !P4 ;  /* 0x11100100148a0fae */ /* 0x0003e2000e101d48 */
[C---:B------:R-:W-:Y:S02]  /*82d0*/  ISETP.LT.OR P4, PT, R5.reuse, 0x1, P1 ;  /* 0x000000010500780c */ /* 0x040fe40000f81670 */
[C---:B------:R-:W-:Y:S01]  /*82e0*/  ISETP.LT.OR P2, PT, R5.reuse, 0x21, P2 ;  /* 0x000000210500780c */ /* 0x040fe20001741670 */
[----:B------:R-:W0:Y:S01]  /*82f0*/  LDGDEPBAR ;  /* 0x00000000000079af */ /* 0x000e220000000000 */
[----:B------:R-:W-:-:S02]  /*8300*/  ISETP.LT.OR P1, PT, R5, 0x21, P1 ;  /* 0x000000210500780c */ /* 0x000fc40000f21670 */
[----:B------:R-:W-:Y:S01]  /*8310*/  IADD3 R14, P0, R6, UR7, RZ ;  /* 0x00000007060e7c10 */ /* 0x000fe2000ff1e0ff */
[----:B------:R1:W-:Y:S03]  /*8320*/  LDGSTS.E.BYPASS.LTC128B.128 [R138+0x100], [R6.64], !P6 ;  /* 0x00100000068a7fae */ /* 0x0003e6000f101d48 */
[----:B------:R-:W-:Y:S01]  /*8330*/  IADD3.X R15, R7, UR5, RZ, P0, !PT ;  /* 0x00000005070f7c10 */ /* 0x000fe200087fe4ff */
[----:B------:R1:W-:Y:S01]  /*8340*/  LDGSTS.E.BYPASS.LTC128B.128 [R138+0x2100], [R6.64+0x80], !P5 ;  /* 0x02100080068a7fae */ /* 0x0003e2000e901d48 */
[----:B------:R-:W-:-:S03]  /*8350*/  ISETP.GT.AND P5, PT, R88, R223, PT ;  /* 0x000000df5800720c */ /* 0x000fc60003fa4270 */
[----:B------:R1:W-:Y:S04]  /*8360*/  LDGSTS.E.BYPASS.LTC128B.128 [R138+0x4100], [R6.64+0x100], !P4 ;  /* 0x04100100068a7fae */ /* 0x0003e8000e101d48 */
        /* <DEDUP_REMOVED lines=22> */
[----:B------:R-:W-:-:S07]  /*84d0*/  IADD3.X R7, R17, R15, R3, P3, !PT ;  /* 0x0000000f11077210 */ /* 0x000fce0001ffe403 */
[----:B------:R1:W-:Y:S04]  /*84e0*/  LDGSTS.E.BYPASS.LTC128B.128 [R138+0x14100], [R16.64+0x80], !P1 ;  /* 0x14100080108a7fae */ /* 0x0003e8000c901d48 */
[----:B------:R1:W-:Y:S04]  /*84f0*/  LDGSTS.E.BYPASS.LTC128B.128 [R138+0x16100], [R16.64+0x100], !P0 ;  /* 0x16100100108a7fae */ /* 0x0003e8000c101d48 */
[----:B------:R1:W-:Y:S04]  /*8500*/  LDGSTS.E.BYPASS.LTC128B.128 [R138+0x13100], [R6.64], !P2 ;  /* 0x13100000068a7fae */ /* 0x0003e8000d101d48 */
[----:B------:R1:W-:Y:S04]  /*8510*/  LDGSTS.E.BYPASS.LTC128B.128 [R138+0x15100], [R6.64+0x80], !P1 ;  /* 0x15100080068a7fae */ /* 0x0003e8000c901d48 */
[----:B------:R1:W-:Y:S02]  /*8520*/  LDGSTS.E.BYPASS.LTC128B.128 [R138+0x17100], [R6.64+0x100], !P0 ;  /* 0x17100100068a7fae */ /* 0x0003e4000c101d48 */
.L_x_2300:
[----:B------:R-:W-:Y:S05]  /*8530*/  BSYNC B0 ;  /* 0x0000000000007941 */ /* 0x000fea0003800000 */
.L_x_2299:
[----:B------:R-:W-:Y:S01]  /*8540*/  ISETP.LT.AND P0, PT, RZ, c[0x0][0x27c], PT ;  /* 0x00009f00ff007a0c */ /* 0x000fe20003f01270 */
[----:B------:R-:W0:Y:S01]  /*8550*/  LDGDEPBAR ;  /* 0x00000000000079af */ /* 0x000e220000000000 */
[----:B------:R-:W-:-:S11]  /*8560*/  ISETP.NE.AND P6, PT, R231, 0x1, PT ;  /* 0x00000001e700780c */ /* 0x000fd60003fc5270 */
[----:B------:R-:W-:Y:S05]  /*8570*/  @P0 BRA `(.L_x_2301) ;  /* 0x0000002000000947 */ /* 0x000fea0003800000 */
[----:B------:R-:W-:-:S04]  /*8580*/  DEPBAR.LE SB0, 0x3 ;  /* 0x000080c00000791a */ /* 0x000fc80000000000 */
[----:B------:R-:W-:Y:S05]  /*8590*/  BRA `(.L_x_2302) ;  /* 0x00006a6000007947 */ /* 0x000fea0003800000 */
.L_x_2301:
[----:B------:R-:W-:Y:S01]  /*85a0*/  ULDC.U8 UR4, c[0x0][0x298] ;  /* 0x0000a60000047ab9 */ /* 0x000fe20000000000 */
[----:B-----5:R-:W-:Y:S01]  /*85b0*/  SHF.R.S32.HI R5, RZ, 0x1f, R76 ;  /* 0x0000001fff057819 */ /* 0x020fe2000001144c */
[----:B-1----:R-:W-:Y:S01]  /*85c0*/  IMAD.WIDE.U32 R16, R76, c[0x0][0x280], RZ ;  /* 0x0000a0004c107a25 */ /* 0x002fe200078e00ff */
[----:B------:R-:W-:Y:S01]  /*85d0*/  ISETP.NE.AND P0, PT, RZ, UR4, PT ;  /* 0x00000004ff007c0c */ /* 0x000fe2000bf05270 */
[----:B------:R-:W-:Y:S01]  /*85e0*/  BSSY B2, `(.L_x_2302) ;  /* 0x00006a1000027945 */ /* 0x000fe20003800000 */
[----:B------:R-:W-:Y:S01]  /*85f0*/  IADD3 R7, R211, R201, RZ ;  /* 0x000000c9d3077210 */ /* 0x000fe20007ffe0ff */
[C---:B------:R-:W-:Y:S02]  /*8600*/  IMAD R3, R5.reuse, c[0x0][0x280], RZ ;  /* 0x0000a00005037a24 */ /* 0x040fe400078e02ff */
[----:B------:R-:W-:Y:S01]  /*8610*/  IMAD R5, R5, c[0x0][0x290], RZ ;  /* 0x0000a40005057a24 */ /* 0x000fe200078e02ff */
[----:B------:R-:W-:Y:S01]  /*8620*/  LEA R14, R210, R7, 0x6 ;  /* 0x00000007d20e7211 */ /* 0x000fe200078e30ff */
[C---:B------:R-:W-:Y:S01]  /*8630*/  IMAD R6, R76.reuse, c[0x0][0x284], R3 ;  /* 0x0000a1004c067a24 */ /* 0x040fe200078e0203 */
[----:B------:R-:W-:Y:S01]  /*8640*/  IADD3 R3, R211, 0x40, RZ ;  /* 0x00000040d3037810 */ /* 0x000fe20007ffe0ff */
[----:B------:R-:W-:-:S02]  /*8650*/  IMAD R5, R76, c[0x0][0x294], R5 ;  /* 0x0000a5004c057a24 */ /* 0x000fc400078e0205 */
        /* <DEDUP_REMOVED lines=15> */
[----:B------:R-:W-:Y:S01]  /*8750*/  IADD3 R37, R140, 0x20, RZ ;  /* 0x000000208c257810 */ /* 0x000fe20007ffe0ff */
        /* <DEDUP_REMOVED lines=11> */
[----:B------:R-:W-:Y:S01]  /*8810*/  IADD3 R15, R140, 0x50, RZ ;  /* 0x000000508c0f7810 */ /* 0x000fe20007ffe0ff */
        /* <DEDUP_REMOVED lines=10> */
[----:B------:R-:W-:Y:S01]  /*88c0*/  CS2R R62, SRZ ;  /* 0x00000000003e7805 */ /* 0x000fe2000001ff00 */
        /* <DEDUP_REMOVED lines=10> */
[----:B------:R-:W-:Y:S02]  /*8970*/  SHF.R.S32.HI R20, RZ, 0x1f, R37 ;  /* 0x0000001fff147819 */ /* 0x000fe40000011425 */
[----:B------:R-:W-:Y:S02]  /*8980*/  SHF.R.S32.HI R14, RZ, 0x1f, R23 ;  /* 0x0000001fff0e7819 */ /* 0x000fe40000011417 */
[----:B------:R-:W-:Y:S01]  /*8990*/  SHF.R.S32.HI R6, RZ, 0x1f, R15 ;  /* 0x0000001fff067819 */ /* 0x000fe2000001140f */
[----:B------:R-:W-:Y:S05]  /*89a0*/  @P0 BRA `(.L_x_2305) ;  /* 0x000003e000000947 */ /* 0x000fea0003800000 */
[----:B--2---:R-:W-:Y:S01]  /*89b0*/  ISETP.GE.AND P0, PT, R39, c[0x0][0x27c], PT ;  /* 0x00009f0027007a0c */ /* 0x004fe20003f06270 */
[----:B------:R-:W-:Y:S01]  /*89c0*/  CS2R R100, SRZ ;  /* 0x0000000000647805 */ /* 0x000fe2000001ff00 */
[----:B------:R-:W-:Y:S01]  /*89d0*/  ISETP.GE.AND P3, PT, R37, c[0x0][0x27c], PT ;  /* 0x00009f0025007a0c */ /* 0x000fe20003f66270 */
[----:B------:R-:W-:Y:S01]  /*89e0*/  CS2R R98, SRZ ;  /* 0x0000000000627805 */ /* 0x000fe2000001ff00 */
[----:B------:R-:W-:-:S09]  /*89f0*/  ISETP.GE.AND P2, PT, R30, c[0x0][0x27c], PT ;  /* 0x00009f001e007a0c */ /* 0x000fd20003f46270 */
[C---:B------:R-:W-:Y:S01]  /*8a00*/  @!P0 IMAD.SHL.U32 R21, R39.reuse, 0x2, RZ ;  /* 0x0000000227158824 */ /* 0x040fe200078e00ff */
[----:B------:R-:W-:-:S04]  /*8a10*/  @!P0 SHF.L.U64.HI R17, R39, 0x1, R22 ;  /* 0x0000000127118819 */ /* 0x000fc80000010216 */
[-C--:B------:R-:W-:Y:S02]  /*8a20*/  @!P0 IADD3 R28, P1, R34, R21.reuse, RZ ;  /* 0x00000015221c8210 */ /* 0x080fe40007f3e0ff */
[----:B----4-:R-:W-:Y:S01]  /*8a30*/  @!P0 IADD3 R44, P4, R32, R21, RZ ;  /* 0x00000015202c8210 */ /* 0x010fe20007f9e0ff */
[----:B------:R-:W-:Y:S02]  /*8a40*/  @!P3 IMAD.SHL.U32 R47, R37, 0x2, RZ ;  /* 0x00000002252fb824 */ /* 0x000fe400078e00ff */
[--C-:B---3--:R-:W-:Y:S01]  /*8a50*/  @!P0 IMAD.X R29, R35, 0x1, R17.reuse, P1 ;  /* 0x00000001231d8824 */ /* 0x108fe200008e0611 */
[----:B------:R-:W-:Y:S01]  /*8a60*/  ISETP.GE.AND P1, PT, R23, c[0x0][0x27c], PT ;  /* 0x00009f0017007a0c */ /* 0x000fe20003f26270 */
[----:B-1----:R-:W-:Y:S01]  /*8a70*/  @!P0 IMAD.X R45, R33, 0x1, R17, P4 ;  /* 0x00000001212d8824 */ /* 0x002fe200020e0611 */
[----:B------:R-:W-:Y:S02]  /*8a80*/  @!P3 SHF.L.U64.HI R31, R37, 0x1, R20 ;  /* 0x00000001251fb819 */ /* 0x000fe40000010214 */
[----:B------:R1:W5:Y:S01]  /*8a90*/  @!P0 LD.E.64 R100, [R28.64] ;  /* 0x000000081c648980 */ /* 0x000362000c101b00 */
[----:B------:R-:W-:-:S03]  /*8aa0*/  @!P2 IMAD.SHL.U32 R41, R30, 0x2, RZ ;  /* 0x000000021e29a824 */ /* 0x000fc600078e00ff */
[----:B------:R2:W5:Y:S01]  /*8ab0*/  @!P0 LD.E.64 R98, [R44.64] ;  /* 0x000000082c628980 */ /* 0x000562000c101b00 */
[-C--:B------:R-:W-:Y:S01]  /*8ac0*/  @!P3 IADD3 R48, P0, R34, R47.reuse, RZ ;  /* 0x0000002f2230b210 */ /* 0x080fe20007f1e0ff */
[----:B------:R-:W-:Y:S01]  /*8ad0*/  CS2R R84, SRZ ;  /* 0x0000000000547805 */ /* 0x000fe2000001ff00 */
[----:B------:R-:W-:Y:S01]  /*8ae0*/  @!P2 SHF.L.U64.HI R21, R30, 0x1, R5 ;  /* 0x000000011e15a819 */ /* 0x000fe20000010205 */
[----:B------:R-:W-:Y:S01]  /*8af0*/  CS2R R82, SRZ ;  /* 0x0000000000527805 */ /* 0x000fe2000001ff00 */
[----:B------:R-:W-:Y:S01]  /*8b00*/  @!P3 IADD3 R46, P4, R32, R47, RZ ;  /* 0x0000002f202eb210 */ /* 0x000fe20007f9e0ff */
[--C-:B------:R-:W-:Y:S01]  /*8b10*/  @!P3 IMAD.X R49, R35, 0x1, R31.reuse, P0 ;  /* 0x000000012331b824 */ /* 0x100fe200000e061f */
[----:B------:R-:W-:Y:S02]  /*8b20*/  @!P2 IADD3 R42, P0, R34, R41, RZ ;  /* 0x00000029222aa210 */ /* 0x000fe40007f1e0ff */
[----:B------:R-:W-:Y:S01]  /*8b30*/  @!P1 SHF.L.U64.HI R17, R23, 0x1, R14 ;  /* 0x0000000117119819 */ /* 0x000fe2000001020e */
[----:B------:R-:W-:-:S02]  /*8b40*/  @!P3 IMAD.X R47, R33, 0x1, R31, P4 ;  /* 0x00000001212fb824 */ /* 0x000fc400020e061f */
[----:B------:R-:W-:Y:S02]  /*8b50*/  @!P2 IMAD.X R43, R35, 0x1, R21, P0 ;  /* 0x00000001232ba824 */ /* 0x000fe400000e0615 */
[----:B-1----:R-:W-:Y:S01]  /*8b60*/  @!P1 IMAD.SHL.U32 R29, R23, 0x2, RZ ;  /* 0x00000002171d9824 */ /* 0x002fe200078e00ff */
[----:B--2---:R-:W-:-:S04]  /*8b70*/  @!P2 IADD3 R44, P4, R32, R41, RZ ;  /* 0x00000029202ca210 */ /* 0x004fc80007f9e0ff */
[----:B------:R-:W-:Y:S01]  /*8b80*/  @!P1 IADD3 R40, P0, R34, R29, RZ ;  /* 0x0000001d22289210 */ /* 0x000fe20007f1e0ff */
[----:B------:R-:W-:Y:S01]  /*8b90*/  @!P2 IMAD.X R45, R33, 0x1, R21, P4 ;  /* 0x00000001212da824 */ /* 0x000fe200020e0615 */
[----:B------:R-:W-:-:S03]  /*8ba0*/  ISETP.GE.AND P4, PT, R140, c[0x0][0x27c], PT ;  /* 0x00009f008c007a0c */ /* 0x000fc60003f86270 */
[----:B------:R-:W-:Y:S01]  /*8bb0*/  @!P1 IMAD.X R41, R35, 0x1, R17, P0 ;  /* 0x0000000123299824 */ /* 0x000fe200000e0611 */
[----:B------:R-:W-:-:S05]  /*8bc0*/  @!P1 IADD3 R28, P0, R32, R29, RZ ;  /* 0x0000001d201c9210 */ /* 0x000fca0007f1e0ff */
[----:B------:R-:W-:Y:S01]  /*8bd0*/  @!P1 IMAD.X R29, R33, 0x1, R17, P0 ;  /* 0x00000001211d9824 */ /* 0x000fe200000e0611 */
[----:B------:R-:W-:-:S03]  /*8be0*/  ISETP.GE.AND P0, PT, R15, c[0x0][0x27c], PT ;  /* 0x00009f000f007a0c */ /* 0x000fc60003f06270 */
[----:B------:R-:W-:-:S04]  /*8bf0*/  @!P4 IMAD.WIDE R52, R140, 0x2, R34 ;  /* 0x000000028c34c825 */ /* 0x000fc800078e0222 */
[----:B------:R-:W-:Y:S01]  /*8c00*/  @!P4 IMAD.WIDE R50, R140, 0x2, R32 ;  /* 0x000000028c32c825 */ /* 0x000fe200078e0220 */
[----:B------:R1:W5:Y:S05]  /*8c10*/  @!P4 LD.E.64 R84, [R52.64] ;  /* 0x000000083454c980 */ /* 0x00036a000c101b00 */
[C---:B------:R-:W-:Y:S01]  /*8c20*/  @!P0 IMAD.SHL.U32 R17, R15.reuse, 0x2, RZ ;  /* 0x000000020f118824 */ /* 0x040fe200078e00ff */
[----:B------:R1:W5:Y:S01]  /*8c30*/  @!P4 LD.E.64 R82, [R50.64] ;  /* 0x000000083252c980 */ /* 0x000362000c101b00 */
[----:B------:R-:W-:-:S03]  /*8c40*/  @!P0 SHF.L.U64.HI R16, R15, 0x1, R6 ;  /* 0x000000010f108819 */ /* 0x000fc60000010206 */
[----:B------:R-:W-:-:S05]  /*8c50*/  @!P0 IADD3 R34, P4, R34, R17, RZ ;  /* 0x0000001122228210 */ /* 0x000fca0007f9e0ff */
[--C-:B------:R-:W-:Y:S01]  /*8c60*/  @!P0 IMAD.X R35, R35, 0x1, R16.reuse, P4 ;  /* 0x0000000123238824 */ /* 0x100fe200020e0610 */
[----:B------:R-:W-:Y:S01]  /*8c70*/  @!P0 IADD3 R32, P4, R32, R17, RZ ;  /* 0x0000001120208210 */ /* 0x000fe20007f9e0ff */
        /* <DEDUP_REMOVED lines=8> */
[----:B------:R-:W-:Y:S01]  /*8d00*/  @!P0 IMAD.X R33, R33, 0x1, R16, P4 ;  /* 0x0000000121218824 */ /* 0x000fe200020e0610 */
[----:B------:R1:W5:Y:S04]  /*8d10*/  @!P3 LD.E.64 R92, [R48.64] ;  /* 0x00000008305cb980 */ /* 0x000368000c101b00 */
[----:B------:R1:W5:Y:S04]  /*8d20*/  @!P3 LD.E.64 R90, [R46.64] ;  /* 0x000000082e5ab980 */ /* 0x000368000c101b00 */
[----:B------:R1:W5:Y:S04]  /*8d30*/  @!P2 LD.E.64 R80, [R42.64] ;  /* 0x000000082a50a980 */ /* 0x000368000c101b00 */
[----:B------:R1:W5:Y:S04]  /*8d40*/  @!P2 LD.E.64 R74, [R44.64] ;  /* 0x000000082c4aa980 */ /* 0x000368000c101b00 */
[----:B------:R1:W5:Y:S04]  /*8d50*/  @!P1 LD.E.64 R70, [R40.64] ;  /* 0x0000000828469980 */ /* 0x000368000c101b00 */
[----:B------:R1:W5:Y:S04]  /*8d60*/  @!P1 LD.E.64 R68, [R28.64] ;  /* 0x000000081c449980 */ /* 0x000368000c101b00 */
[----:B------:R1:W5:Y:S04]  /*8d70*/  @!P0 LD.E.64 R64, [R34.64] ;  /* 0x0000000822408980 */ /* 0x000368000c101b00 */
[----:B------:R1:W5:Y:S02]  /*8d80*/  @!P0 LD.E.64 R62, [R32.64] ;  /* 0x00000008203e8980 */ /* 0x000364000c101b00 */
.L_x_2305:
[----:B--2---:R-:W-:Y:S05]  /*8d90*/  BSYNC B0 ;  /* 0x0000000000007941 */ /* 0x004fea0003800000 */
.L_x_2304:
[----:B------:R-:W-:Y:S01]  /*8da0*/  IADD3 R7, R7, 0x40, RZ ;  /* 0x0000004007077810 */ /* 0x000fe20007ffe0ff */
[----:B-----5:R-:W-:Y:S01]  /*8db0*/  IMAD.MOV.U32 R21, RZ, RZ, R64 ;  /* 0x000000ffff157224 */ /* 0x020fe200078e0040 */
[----:B-1----:R-:W1:Y:S01]  /*8dc0*/  SHFL.IDX PT, R43, R27, 0x1, 0x1c1f ;  /* 0x003c1f001b2b7f89 */ /* 0x002e6200000e0000 */
[----:B------:R-:W-:Y:S01]  /*8dd0*/  IMAD.MOV.U32 R17, RZ, RZ, R65 ;  /* 0x000000ffff117224 */ /* 0x000fe200078e0041 */
[----:B------:R-:W-:Y:S01]  /*8de0*/  ISETP.GE.AND P0, PT, R7, R4, PT ;  /* 0x000000040700720c */ /* 0x000fe20003f06270 */
[----:B------:R-:W-:Y:S01]  /*8df0*/  IMAD.MOV.U32 R16, RZ, RZ, R70 ;  /* 0x000000ffff107224 */ /* 0x000fe200078e0046 */
[----:B------:R2:W4:Y:S01]  /*8e00*/  SHFL.IDX PT, R42, R26, 0x1, 0x1c1f ;  /* 0x003c1f001a2a7f89 */ /* 0x00052200000e0000 */
[----:B------:R-:W-:Y:S01]  /*8e10*/  IMAD.MOV.U32 R7, RZ, RZ, R71 ;  /* 0x000000ffff077224 */ /* 0x000fe200078e0047 */
[----:B------:R-:W-:Y:S01]  /*8e20*/  PRMT R52, R17, 0x5410, R21 ;  /* 0x0000541011347816 */ /* 0x000fe20000000015 */
[----:B------:R-:W-:Y:S01]  /*8e30*/  IMAD.MOV.U32 R17, RZ, RZ, R81 ;  /* 0x000000ffff117224 */ /* 0x000fe200078e0051 */
[----:B------:R-:W-:Y:S01]  /*8e40*/  MOV R21, R80 ;  /* 0x0000005000157202 */ /* 0x000fe20000000f00 */
[----:B------:R-:W3:Y:S01]  /*8e50*/  SHFL.IDX PT, R29, R25, 0x1, 0x1c1f ;  /* 0x003c1f00191d7f89 */ /* 0x000ee200000e0000 */
[----:B------:R-:W-:Y:S01]  /*8e60*/  PRMT R55, R7, 0x5410, R16 ;  /* 0x0000541007377816 */ /* 0x000fe20000000010 */
[----:B------:R-:W-:Y:S01]  /*8e70*/  IMAD.MOV.U32 R16, RZ, RZ, R92 ;  /* 0x000000ffff107224 */ /* 0x000fe200078e005c */
[----:B------:R-:W-:Y:S01]  /*8e80*/  PRMT R61, R17, 0x5410, R21 ;  /* 0x00005410113d7816 */ /* 0x000fe20000000015 */
[----:B------:R-:W-:Y:S01]  /*8e90*/  IMAD.MOV.U32 R7, RZ, RZ, R93 ;  /* 0x000000ffff077224 */ /* 0x000fe200078e005d */
[----:B------:R-:W-:Y:S01]  /*8ea0*/  MOV R21, R100 ;  /* 0x0000006400157202 */ /* 0x000fe20000000f00 */
[----:B------:R-:W-:Y:S01]  /*8eb0*/  IMAD.MOV.U32 R17, RZ, RZ, R101 ;  /* 0x000000ffff117224 */ /* 0x000fe200078e0065 */
[----:B------:R1:W1:Y:S01]  /*8ec0*/  SHFL.IDX PT, R28, R24, 0x1, 0x1c1f ;  /* 0x003c1f00181c7f89 */ /* 0x00026200000e0000 */
[----:B------:R-:W-:Y:S01]  /*8ed0*/  BSSY B0, `(.L_x_2306) ;  /* 0x0000062000007945 */ /* 0x000fe20003800000 */
[----:B------:R-:W-:Y:S01]  /*8ee0*/  PRMT R67, R7, 0x5410, R16 ;  /* 0x0000541007437816 */ /* 0x000fe20000000010 */
[----:B------:R-:W-:Y:S01]  /*8ef0*/  IMAD.MOV.U32 R16, RZ, RZ, R84 ;  /* 0x000000ffff107224 */ /* 0x000fe200078e0054 */
[----:B------:R-:W-:Y:S01]  /*8f00*/  PRMT R73, R17, 0x5410, R21 ;  /* 0x0000541011497816 */ /* 0x000fe20000000015 */
[----:B------:R-:W-:Y:S01]  /*8f10*/  IMAD.MOV.U32 R7, RZ, RZ, R85 ;  /* 0x000000ffff077224 */ /* 0x000fe200078e0055 */
[----:B------:R-:W-:Y:S01]  /*8f20*/  MOV R21, R62 ;  /* 0x0000003e00157202 */ /* 0x000fe20000000f00 */
[----:B------:R-:W-:Y:S01]  /*8f30*/  IMAD.MOV.U32 R17, RZ, RZ, R63 ;  /* 0x000000ffff117224 */ /* 0x000fe200078e003f */
[----:B---3--:R-:W-:Y:S01]  /*8f40*/  CS2R R34, SRZ ;  /* 0x0000000000227805 */ /* 0x008fe2000001ff00 */
[----:B------:R-:W-:Y:S01]  /*8f50*/  CS2R R44, SRZ ;  /* 0x00000000002c7805 */ /* 0x000fe2000001ff00 */
        /* <DEDUP_REMOVED lines=19> */
[----:B----4-:R-:W-:Y:S01]  /*9090*/  CS2R R32, SRZ ;  /* 0x0000000000207805 */ /* 0x010fe2000001ff00 */
[----:B------:R-:W-:Y:S01]  /*90a0*/  PRMT R72, R17, 0x5410, R21 ;  /* 0x0000541011487816 */ /* 0x000fe20000000015 */
[----:B------:R-:W-:Y:S01]  /*90b0*/  CS2R R40, SRZ ;  /* 0x0000000000287805 */ /* 0x000fe2000001ff00 */
[----:B------:R-:W-:Y:S01]  /*90c0*/  PRMT R76, R7, 0x5410, R16 ;  /* 0x00005410074c7816 */ /* 0x000fe20000000010 */
[----:B------:R-:W-:Y:S01]  /*90d0*/  CS2R R48, SRZ ;  /* 0x0000000000307805 */ /* 0x000fe2000001ff00 */
[----:B------:R-:W-:Y:S01]  /*90e0*/  CS2R R16, SRZ ;  /* 0x0000000000107805 */ /* 0x000fe2000001ff00 */
[----:B------:R-:W-:Y:S01]  /*90f0*/  CS2R R56, SRZ ;  /* 0x0000000000387805 */ /* 0x000fe2000001ff00 */
[----:B------:R-:W-:Y:S05]  /*9100*/  @P0 BRA `(.L_x_2307) ;  /* 0x000003e000000947 */ /* 0x000fea0003800000 */
[----:B------:R-:W-:Y:S01]  /*9110*/  ISETP.GE.AND P0, PT, R39, c[0x0][0x27c], PT ;  /* 0x00009f0027007a0c */ /* 0x000fe20003f06270 */
[----:B------:R-:W-:Y:S01]  /*9120*/  CS2R R50, SRZ ;  /* 0x0000000000327805 */ /* 0x000fe2000001ff00 */
[----:B------:R-:W-:Y:S01]  /*9130*/  ISETP.GE.AND P3, PT, R37, c[0x0][0x27c], PT ;  /* 0x00009f0025007a0c */ /* 0x000fe20003f66270 */
[----:B------:R-:W-:Y:S01]  /*9140*/  CS2R R48, SRZ ;  /* 0x0000000000307805 */ /* 0x000fe2000001ff00 */
[----:B------:R-:W-:-:S09]  /*9150*/  ISETP.GE.AND P2, PT, R30, c[0x0][0x27c], PT ;  /* 0x00009f001e007a0c */ /* 0x000fd20003f46270 */
[C---:B------:R-:W-:Y:S01]  /*9160*/  @!P0 IMAD.SHL.U32 R17, R39.reuse, 0x2, RZ ;  /* 0x0000000227118824 */ /* 0x040fe200078e00ff */
[----:B------:R-:W-:-:S04]  /*9170*/  @!P0 SHF.L.U64.HI R7, R39, 0x1, R22 ;  /* 0x0000000127078819 */ /* 0x000fc80000010216 */
[-C--:B------:R-:W-:Y:S02]  /*9180*/  @!P0 IADD3 R24, P1, R42, R17.reuse, RZ ;  /* 0x000000112a188210 */ /* 0x080fe40007f3e0ff */
[----:B------:R-:W-:-:S03]  /*9190*/  @!P0 IADD3 R18, P4, R28, R17, RZ ;  /* 0x000000111c128210 */ /* 0x000fc60007f9e0ff */
[--C-:B------:R-:W-:Y:S01]  /*91a0*/  @!P0 IMAD.X R25, R43, 0x1, R7.reuse, P1 ;  /* 0x000000012b198824 */ /* 0x100fe200008e0607 */
[----:B------:R-:W-:Y:S01]  /*91b0*/  ISETP.GE.AND P1, PT, R23, c[0x0][0x27c], PT ;  /* 0x00009f0017007a0c */ /* 0x000fe20003f26270 */
[----:B------:R-:W-:Y:S02]  /*91c0*/  @!P0 IMAD.X R19, R29, 0x1, R7, P4 ;  /* 0x000000011d138824 */ /* 0x000fe400020e0607 */
[C---:B------:R-:W-:Y:S01]  /*91d0*/  @!P3 IMAD.SHL.U32 R7, R37.reuse, 0x2, RZ ;  /* 0x000000022507b824 */ /* 0x040fe200078e00ff */
[----:B------:R1:W5:Y:S01]  /*91e0*/  @!P0 LD.E.64 R50, [R24.64] ;  /* 0x0000000818328980 */ /* 0x000362000c101b00 */
[----:B------:R-:W-:Y:S02]  /*91f0*/  @!P3 SHF.L.U64.HI R20, R37, 0x1, R20 ;  /* 0x000000012514b819 */ /* 0x000fe40000010214 */
[----:B------:R-:W-:Y:S01]  /*9200*/  @!P2 SHF.L.U64.HI R16, R30, 0x1, R5 ;  /* 0x000000011e10a819 */ /* 0x000fe20000010205 */
[----:B------:R2:W5:Y:S01]  /*9210*/  @!P0 LD.E.64 R48, [R18.64] ;  /* 0x0000000812308980 */ /* 0x000562000c101b00 */
[-C--:B------:R-:W-:Y:S01]  /*9220*/  @!P3 IADD3 R96, P0, R42, R7.reuse, RZ ;  /* 0x000000072a60b210 */ /* 0x080fe20007f1e0ff */
[----:B------:R-:W-:Y:S01]  /*9230*/  @!P2 IMAD.SHL.U32 R5, R30, 0x2, RZ ;  /* 0x000000021e05a824 */ /* 0x000fe200078e00ff */
[----:B------:R-:W-:Y:S01]  /*9240*/  @!P3 IADD3 R104, P4, R28, R7, RZ ;  /* 0x000000071c68b210 */ /* 0x000fe20007f9e0ff */
[----:B------:R-:W-:Y:S01]  /*9250*/  CS2R R58, SRZ ;  /* 0x00000000003a7805 */ /* 0x000fe2000001ff00 */
[C---:B------:R-:W-:Y:S01]  /*9260*/  @!P1 IMAD.SHL.U32 R7, R23.reuse, 0x2, RZ ;  /* 0x0000000217079824 */ /* 0x040fe200078e00ff */
[----:B------:R-:W-:Y:S01]  /*9270*/  @!P1 SHF.L.U64.HI R14, R23, 0x1, R14 ;  /* 0x00000001170e9819 */ /* 0x000fe2000001020e */
[--C-:B------:R-:W-:Y:S01]  /*9280*/  @!P3 IMAD.X R97, R43, 0x1, R20.reuse, P0 ;  /* 0x000000012b61b824 */ /* 0x100fe200000e0614 */
[-C--:B------:R-:W-:Y:S01]  /*9290*/  @!P2 IADD3 R94, P0, R42, R5.reuse, RZ ;  /* 0x000000052a5ea210 */ /* 0x080fe20007f1e0ff */
[----:B------:R-:W-:Y:S01]  /*92a0*/  @!P3 IMAD.X R105, R29, 0x1, R20, P4 ;  /* 0x000000011d69b824 */ /* 0x000fe200020e0614 */
[----:B------:R-:W-:Y:S01]  /*92b0*/  @!P2 IADD3 R102, P4, R28, R5, RZ ;  /* 0x000000051c66a210 */ /* 0x000fe20007f9e0ff */
[----:B------:R-:W-:-:S02]  /*92c0*/  CS2R R56, SRZ ;  /* 0x0000000000387805 */ /* 0x000fc4000001ff00 */
[--C-:B------:R-:W-:Y:S01]  /*92d0*/  @!P2 IMAD.X R95, R43, 0x1, R16.reuse, P0 ;  /* 0x000000012b5fa824 */ /* 0x100fe200000e0610 */
[----:B------:R-:W-:Y:S01]  /*92e0*/  @!P1 IADD3 R86, P0, R42, R7, RZ ;  /* 0x000000072a569210 */ /* 0x000fe20007f1e0ff */
[----:B------:R-:W-:Y:S01]  /*92f0*/  @!P2 IMAD.X R103, R29, 0x1, R16, P4 ;  /* 0x000000011d67a824 */ /* 0x000fe200020e0610 */
[----:B------:R-:W-:-:S03]  /*9300*/  ISETP.GE.AND P4, PT, R140, c[0x0][0x27c], PT ;  /* 0x00009f008c007a0c */ /* 0x000fc60003f86270 */
[----:B------:R-:W-:Y:S01]  /*9310*/  @!P1 IMAD.X R87, R43, 0x1, R14, P0 ;  /* 0x000000012b579824 */ /* 0x000fe200000e060e */
[----:B------:R-:W-:-:S05]  /*9320*/  @!P1 IADD3 R20, P0, R28, R7, RZ ;  /* 0x000000071c149210 */ /* 0x000fca0007f1e0ff */
[----:B------:R-:W-:Y:S01]  /*9330*/  @!P1 IMAD.X R21, R29, 0x1, R14, P0 ;  /* 0x000000011d159824 */ /* 0x000fe200000e060e */
[----:B------:R-:W-:-:S03]  /*9340*/  ISETP.GE.AND P0, PT, R15, c[0x0][0x27c], PT ;  /* 0x00009f000f007a0c */ /* 0x000fc60003f06270 */
[----:B--2---:R-:W-:-:S04]  /*9350*/  @!P4 IMAD.WIDE R18, R140, 0x2, R42 ;  /* 0x000000028c12c825 */ /* 0x004fc800078e022a */
[----:B------:R-:W-:Y:S01]  /*9360*/  @!P4 IMAD.WIDE R16, R140, 0x2, R28 ;  /* 0x000000028c10c825 */ /* 0x000fe200078e021c */
[----:B------:R2:W5:Y:S04]  /*9370*/  @!P4 LD.E.64 R58, [R18.64] ;  /* 0x00000008123ac980 */ /* 0x000568000c101b00 */
[----:B------:R3:W5:Y:S01]  /*9380*/  @!P4 LD.E.64 R56, [R16.64] ;  /* 0x000000081038c980 */ /* 0x000762000c101b00 */
[C---:B------:R-:W-:Y:S01]  /*9390*/  @!P0 IMAD.SHL.U32 R5, R15.reuse, 0x2, RZ ;  /* 0x000000020f058824 */ /* 0x040fe200078e00ff */
[----:B------:R-:W-:-:S04]  /*93a0*/  @!P0 SHF.L.U64.HI R6, R15, 0x1, R6 ;  /* 0x000000010f068819 */ /* 0x000fc80000010206 */
        /* <DEDUP_REMOVED lines=8> */
[----:B-1----:R-:W-:Y:S01]  /*9430*/  CS2R R24, SRZ ;  /* 0x0000000000187805 */ /* 0x002fe2000001ff00 */
[----:B------:R-:W-:Y:S01]  /*9440*/  @!P0 IMAD.X R29, R29, 0x1, R6, P4 ;  /* 0x000000011d1d8824 */ /* 0x000fe200020e0606 */
[----:B------:R1:W5:Y:S01]  /*9450*/  @!P3 LD.E.64 R44, [R96.64] ;  /* 0x00000008602cb980 */ /* 0x000362000c101b00 */
[----:B--2---:R-:W-:-:S03]  /*9460*/  CS2R R18, SRZ ;  /* 0x0000000000127805 */ /* 0x004fc6000001ff00 */
[----:B------:R1:W5:Y:S01]  /*9470*/  @!P3 LD.E.64 R40, [R104.64] ;  /* 0x000000086828b980 */ /* 0x000362000c101b00 */
[----:B---3--:R-:W-:-:S03]  /*9480*/  CS2R R16, SRZ ;  /* 0x0000000000107805 */ /* 0x008fc6000001ff00 */
[----:B------:R1:W5:Y:S04]  /*9490*/  @!P2 LD.E.64 R34, [R94.64] ;  /* 0x000000085e22a980 */ /* 0x000368000c101b00 */
[----:B------:R1:W5:Y:S04]  /*94a0*/  @!P2 LD.E.64 R32, [R102.64] ;  /* 0x000000086620a980 */ /* 0x000368000c101b00 */
[----:B------:R1:W5:Y:S04]  /*94b0*/  @!P1 LD.E.64 R26, [R86.64] ;  /* 0x00000008561a9980 */ /* 0x000368000c101b00 */
[----:B------:R1:W5:Y:S04]  /*94c0*/  @!P1 LD.E.64 R24, [R20.64] ;  /* 0x0000000814189980 */ /* 0x000368000c101b00 */
[----:B------:R1:W5:Y:S04]  /*94d0*/  @!P0 LD.E.64 R18, [R42.64] ;  /* 0x000000082a128980 */ /* 0x000368000c101b00 */
[----:B------:R1:W5:Y:S02]  /*94e0*/  @!P0 LD.E.64 R16, [R28.64] ;  /* 0x000000081c108980 */ /* 0x000364000c101b00 */
.L_x_2307:
[----:B------:R-:W-:Y:S05]  /*94f0*/  BSYNC B0 ;  /* 0x0000000000007941 */ /* 0x000fea0003800000 */
.L_x_2306:
[----:B-----5:R-:W-:Y:S01]  /*9500*/  IMAD.MOV.U32 R6, RZ, RZ, R18 ;  /* 0x000000ffff067224 */ /* 0x020fe200078e0012 */
[----:B-1----:R-:W-:Y:S01]  /*9510*/  LOP3.LUT R20, R77, 0x18, R142, 0xf8, !PT ;  /* 0x000000184d147812 */ /* 0x002fe200078ef88e */
[----:B------:R-:W-:Y:S01]  /*9520*/  IMAD.MOV.U32 R5, RZ, RZ, R19 ;  /* 0x000000ffff057224 */ /* 0x000fe200078e0013 */
[----:B------:R-:W-:Y:S01]  /*9530*/  IADD3 R54, -R201, R4, RZ ;  /* 0x00000004c9367210 */ /* 0x000fe20007ffe1ff */
[----:B------:R-:W-:Y:S01]  /*9540*/  IMAD.MOV.U32 R7, RZ, RZ, R27 ;  /* 0x000000ffff077224 */ /* 0x000fe200078e001b */
[----:B------:R-:W-:Y:S01]  /*9550*/  LOP3.LUT R20, R12, R20, R13, 0xf6, !PT ;  /* 0x000000140c147212 */ /* 0x000fe200078ef60d */
[----:B------:R-:W-:Y:S01]  /*9560*/  IMAD.MOV.U32 R12, RZ, RZ, R26 ;  /* 0x000000ffff0c7224 */ /* 0x000fe200078e001a */
[----:B------:R-:W-:Y:S01]  /*9570*/  PRMT R14, R5, 0x5410, R6 ;  /* 0x00005410050e7816 */ /* 0x000fe20000000006 */
[----:B------:R-:W-:Y:S01]  /*9580*/  IMAD.MOV.U32 R6, RZ, RZ, R34 ;  /* 0x000000ffff067224 */ /* 0x000fe200078e0022 */
[----:B------:R-:W-:Y:S01]  /*9590*/  IMNMX R54, R54, 0x80, PT ;  /* 0x0000008036367817 */ /* 0x000fe20003800200 */
[----:B------:R-:W-:Y:S01]  /*95a0*/  IMAD.MOV.U32 R5, RZ, RZ, R35 ;  /* 0x000000ffff057224 */ /* 0x000fe200078e0023 */
[----:B------:R-:W-:Y:S01]  /*95b0*/  PRMT R22, R7, 0x5410, R12 ;  /* 0x0000541007167816 */ /* 0x000fe2000000000c */
[----:B------:R-:W-:Y:S01]  /*95c0*/  IMAD.MOV.U32 R12, RZ, RZ, R44 ;  /* 0x000000ffff0c7224 */ /* 0x000fe200078e002c */
[----:B------:R-:W-:Y:S01]  /*95d0*/  ISETP.GE.AND P1, PT, R211, R54, PT ;  /* 0x00000036d300720c */ /* 0x000fe20003f26270 */
[----:B------:R-:W-:Y:S01]  /*95e0*/  IMAD.MOV.U32 R7, RZ, RZ, R45 ;  /* 0x000000ffff077224 */ /* 0x000fe200078e002d */
[----:B------:R-:W-:Y:S01]  /*95f0*/  PRMT R29, R5, 0x5410, R6 ;  /* 0x00005410051d7816 */ /* 0x000fe20000000006 */
[----:B------:R-:W-:Y:S01]  /*9600*/  IMAD.MOV.U32 R5, RZ, RZ, R51 ;  /* 0x000000ffff057224 */ /* 0x000fe200078e0033 */
[----:B------:R-:W-:Y:S01]  /*9610*/  MOV R6, R50 ;  /* 0x0000003200067202 */ /* 0x000fe20000000f00 */
[----:B------:R-:W-:Y:S01]  /*9620*/  IMAD.SHL.U32 R20, R20, 0x2, RZ ;  /* 0x0000000214147824 */ /* 0x000fe200078e00ff */
[----:B------:R-:W-:Y:S01]  /*9630*/  PRMT R36, R12, 0x7610, R36 ;  /* 0x000076100c247816 */ /* 0x000fe20000000024 */
[----:B------:R-:W-:Y:S01]  /*9640*/  IMAD.MOV.U32 R12, RZ, RZ, R58 ;  /* 0x000000ffff0c7224 */ /* 0x000fe200078e003a */
[----:B------:R-:W-:Y:S01]  /*9650*/  PRMT R31, R31, 0x5410, R7 ;  /* 0x000054101f1f7816 */ /* 0x000fe20000000007 */
[----:B------:R-:W-:Y:S01]  /*9660*/  IMAD.MOV.U32 R7, RZ, RZ, R59 ;  /* 0x000000ffff077224 */ /* 0x000fe200078e003b */
[----:B------:R-:W-:Y:S01]  /*9670*/  PRMT R38, R5, 0x5410, R6 ;  /* 0x0000541005267816 */ /* 0x000fe20000000006 */
[----:B------:R-:W-:Y:S01]  /*9680*/  IMAD.MOV.U32 R6, RZ, RZ, R16 ;  /* 0x000000ffff067224 */ /* 0x000fe200078e0010 */
[----:B------:R-:W-:Y:S01]  /*9690*/  LOP3.LUT P0, RZ, R78, 0x4, RZ, 0xc0, !PT ;  /* 0x000000044eff7812 */ /* 0x000fe2000780c0ff */
[----:B------:R-:W-:Y:S01]  /*96a0*/  IMAD.MOV.U32 R5, RZ, RZ, R17 ;  /* 0x000000ffff057224 */ /* 0x000fe200078e0011 */
[----:B------:R-:W-:Y:S01]  /*96b0*/  PRMT R43, R7, 0x5410, R12 ;  /* 0x00005410072b7816 */ /* 0x000fe2000000000c */
[----:B------:R-:W-:Y:S01]  /*96c0*/  IMAD.MOV.U32 R12, RZ, RZ, R24 ;  /* 0x000000ffff0c7224 */ /* 0x000fe200078e0018 */
[----:B------:R-:W-:Y:S01]  /*96d0*/  MOV R7, R25 ;  /* 0x0000001900077202 */ /* 0x000fe20000000f00 */
[----:B------:R-:W-:-:S04]  /*96e0*/  DEPBAR.LE SB0, 0x3 ;  /* 0x000080c00000791a */ /* 0x000fc80000000000 */
[----:B------:R-:W-:Y:S01]  /*96f0*/  PRMT R13, R5, 0x5410, R6 ;  /* 0x00005410050d7816 */ /* 0x000fe20000000006 */
[----:B------:R-:W-:Y:S01]  /*9700*/  IMAD.MOV.U32 R6, RZ, RZ, R32 ;  /* 0x000000ffff067224 */ /* 0x000fe200078e0020 */
[----:B------:R-:W-:Y:S01]  /*9710*/  PRMT R21, R7, 0x5410, R12 ;  /* 0x0000541007157816 */ /* 0x000fe2000000000c */
[----:B------:R-:W-:Y:S01]  /*9720*/  IMAD.MOV.U32 R5, RZ, RZ, R33 ;  /* 0x000000ffff057224 */ /* 0x000fe200078e0021 */
[C---:B------:R-:W-:Y:S01]  /*9730*/  IADD3 R4, R20.reuse, 0x18100, RZ ;  /* 0x0001810014047810 */ /* 0x040fe20007ffe0ff */
[----:B------:R-:W-:Y:S01]  /*9740*/  IMAD.MOV.U32 R7, RZ, RZ, R40 ;  /* 0x000000ffff077224 */ /* 0x000fe200078e0028 */
[----:B------:R-:W-:Y:S01]  /*9750*/  BSSY B1, `(.L_x_2308) ;  /* 0x0000122000017945 */ /* 0x000fe20003800000 */
[----:B------:R-:W-:Y:S02]  /*9760*/  IADD3 R12, R20, 0x18140, RZ ;  /* 0x00018140140c7810 */ /* 0x000fe40007ffe0ff */
[----:B------:R-:W-:Y:S01]  /*9770*/  PRMT R28, R5, 0x5410, R6 ;  /* 0x00005410051c7816 */ /* 0x000fe20000000006 */
[----:B------:R-:W-:Y:S01]  /*9780*/  IMAD.MOV.U32 R6, RZ, RZ, R41 ;  /* 0x000000ffff067224 */ /* 0x000fe200078e0029 */
[----:B------:R-:W-:Y:S01]  /*9790*/  PRMT R31, R7, 0x7610, R31 ;  /* 0x00007610071f7816 */ /* 0x000fe2000000001f */
[----:B------:R-:W-:Y:S01]  /*97a0*/  IMAD.MOV.U32 R5, RZ, RZ, R48 ;  /* 0x000000ffff057224 */ /* 0x000fe200078e0030 */
[----:B------:R-:W-:Y:S01]  /*97b0*/  @P0 IADD3 R12, R4, -0x40, RZ ;  /* 0xffffffc0040c0810 */ /* 0x000fe20007ffe0ff */
[----:B------:R-:W-:Y:S01]  /*97c0*/  IMAD.MOV.U32 R7, RZ, RZ, R49 ;  /* 0x000000ffff077224 */ /* 0x000fe200078e0031 */
[----:B------:R-:W-:Y:S01]  /*97d0*/  PRMT R36, R36, 0x5410, R6 ;  /* 0x0000541024247816 */ /* 0x000fe20000000006 */
[----:B------:R-:W-:Y:S01]  /*97e0*/  IMAD.MOV.U32 R6, RZ, RZ, R56 ;  /* 0x000000ffff067224 */ /* 0x000fe200078e0038 */
[----:B------:R-:W-:Y:S01]  /*97f0*/  PRMT R42, R42, 0x5410, R5 ;  /* 0x000054102a2a7816 */ /* 0x000fe20000000005 */
[----:B------:R-:W-:-:S03]  /*9800*/  IMAD.MOV.U32 R5, RZ, RZ, R57 ;  /* 0x000000ffff057224 */ /* 0x000fc600078e0039 */
        /* <DEDUP_REMOVED lines=32> */
[----:B------:R-:W-:Y:S01]  /*9a10*/  FMUL.FTZ R89, R85, R89 ;  /* 0x0000005955597220 */ /* 0x000fe20000410000 */
[----:B------:R-:W-:Y:S01]  /*9a20*/  HADD2.F32 R84, -RZ, R77.H0_H0 ;  /* 0x2000004dff547230 */ /* 0x000fe20000004100 */
[----:B------:R-:W-:-:S02]  /*9a30*/  FMUL.FTZ R77, R5, R82 ;  /* 0x00000052054d7220 */ /* 0x000fc40000410000 */
[-C--:B------:R-:W-:Y:S02]  /*9a40*/  FMUL.FTZ R76, R6, R7.reuse ;  /* 0x00000007064c7220 */ /* 0x080fe40000410000 */
[C---:B------:R-:W-:Y:S02]  /*9a50*/  FMUL.FTZ R7, R4.reuse, R7 ;  /* 0x0000000704077220 */ /* 0x040fe40000410000 */
[----:B------:R-:W-:Y:S02]  /*9a60*/  FMUL.FTZ R82, R87, R82 ;  /* 0x0000005257527220 */ /* 0x000fe40000410000 */
[----:B------:R-:W-:Y:S02]  /*9a70*/  FFMA.FTZ R76, R4, R79, -R76 ;  /* 0x0000004f044c7223 */ /* 0x000fe4000001084c */
[-C--:B------:R-:W-:Y:S02]  /*9a80*/  FFMA.FTZ R96, R85, R94.reuse, -R96 ;  /* 0x0000005e55607223 */ /* 0x080fe40000010860 */
[----:B------:R-:W-:-:S02]  /*9a90*/  FFMA.FTZ R89, R86, R94, R89 ;  /* 0x0000005e56597223 */ /* 0x000fc40000010059 */
        /* <DEDUP_REMOVED lines=8> */
.L_x_2311:
[----:B------:R-:W-:Y:S05]  /*9b20*/  BSYNC B0 ;  /* 0x0000000000007941 */ /* 0x000fea0003800000 */
.L_x_2310:
[----:B------:R-:W-:Y:S01]  /*9b30*/  ISETP.GE.AND P0, PT, R39, c[0x0][0x27c], PT ;  /* 0x00009f0027007a0c */ /* 0x000fe20003f06270 */
[----:B------:R-:W-:-:S12]  /*9b40*/  BSSY B0, `(.L_x_2312) ;  /* 0x000002c000007945 */ /* 0x000fd80003800000 */
[----:B------:R-:W-:Y:S05]  /*9b50*/  @P0 BRA `(.L_x_2313) ;  /* 0x000002a000000947 */ /* 0x000fea0003800000 */
[----:B-1----:R-:W1:Y:S01]  /*9b60*/  LDS.128 R4, [R12] ;  /* 0x000000000c047984 */ /* 0x002e620000000c00 */
        /* <DEDUP_REMOVED lines=20> */
[----:B------:R-:W-:Y:S01]  /*9cb0*/  HADD2.F32 R7, -RZ, R72.H0_H0 ;  /* 0x20000048ff077230 */ /* 0x000fe20000004100 */
        /* <DEDUP_REMOVED lines=9> */
[C---:B------:R-:W-:Y:S02]  /*9d50*/  FMUL.FTZ R72, R83.reuse, R72 ;  /* 0x0000004853487220 */ /* 0x040fe40000410000 */
[-C--:B------:R-:W-:Y:S02]  /*9d60*/  FFMA.FTZ R76, R4, R73.reuse, -R76 ;  /* 0x00000049044c7223 */ /* 0x080fe4000001084c */
[----:B------:R-:W-:Y:S02]  /*9d70*/  FFMA.FTZ R82, R82, R86, R89 ;  /* 0x0000005652527223 */ /* 0x000fe40000010059 */
[----:B------:R-:W-:Y:S01]  /*9d80*/  FFMA.FTZ R73, R6, R73, R7 ;  /* 0x0000004906497223 */ /* 0x000fe20000010007 */
[----:B------:R-:W-:Y:S01]  /*9d90*/  F2FP.PACK_AB R7, R98, R85 ;  /* 0x000000556207723e */ /* 0x000fe200000000ff */
[-C--:B------:R-:W-:Y:S01]  /*9da0*/  FFMA.FTZ R77, R83, R78.reuse, -R77 ;  /* 0x0000004e534d7223 */ /* 0x080fe2000001084d */
[----:B------:R-:W-:Y:S01]  /*9db0*/  F2FP.PACK_AB R4, R82, R87 ;  /* 0x000000575204723e */ /* 0x000fe200000000ff */
[----:B------:R-:W-:Y:S01]  /*9dc0*/  FFMA.FTZ R72, R5, R78, R72 ;  /* 0x0000004e05487223 */ /* 0x000fe20000010048 */
[----:B------:R-:W-:-:S04]  /*9dd0*/  F2FP.PACK_AB R6, R73, R76 ;  /* 0x0000004c4906723e */ /* 0x000fc800000000ff */
[----:B------:R-:W-:-:S05]  /*9de0*/  F2FP.PACK_AB R5, R72, R77 ;  /* 0x0000004d4805723e */ /* 0x000fca00000000ff */
[----:B------:R1:W-:Y:S02]  /*9df0*/  STS.128 [R12], R4 ;  /* 0x000000040c007388 */ /* 0x0003e40000000c00 */
.L_x_2313:
[----:B------:R-:W-:Y:S05]  /*9e00*/  BSYNC B0 ;  /* 0x0000000000007941 */ /* 0x000fea0003800000 */
.L_x_2312:
        /* <DEDUP_REMOVED lines=45> */
.L_x_2315:
[----:B------:R-:W-:Y:S05]  /*a0e0*/  BSYNC B0 ;  /* 0x0000000000007941 */ /* 0x000fea0003800000 */
.L_x_2314:
        /* <DEDUP_REMOVED lines=23> */
[----:B------:R-:W-:Y:S01]  /*a260*/  FMUL.FTZ R79, R75, R78 ;  /* 0x0000004e4b4f7220 */ /* 0x000fe20000410000 */
[----:B------:R-:W-:Y:S01]  /*a270*/  HADD2.F32 R6, -RZ, R6.H1_H1 ;  /* 0x30000006ff067230 */ /* 0x000fe20000004100 */
[----:B------:R-:W-:Y:S01]  /*a280*/  FFMA.FTZ R74, R7, R80, R74 ;  /* 0x00000050074a7223 */ /* 0x000fe2000001004a */
[----:B------:R-:W-:Y:S01]  /*a290*/  HADD2.F32 R5, -RZ, R5.H1_H1 ;  /* 0x30000005ff057230 */ /* 0x000fe20000004100 */
[C---:B------:R-:W-:Y:S01]  /*a2a0*/  FMUL.FTZ R78, R73.reuse, R78 ;  /* 0x0000004e494e7220 */ /* 0x040fe20000410000 */
[----:B------:R-:W-:Y:S01]  /*a2b0*/  HADD2.F32 R7, -RZ, R60.H0_H0 ;  /* 0x2000003cff077230 */ /* 0x000fe20000004100 */
[----:B------:R-:W-:-:S02]  /*a2c0*/  FFMA.FTZ R79, R73, R82, -R79 ;  /* 0x00000052494f7223 */ /* 0x000fc4000001084f */
[----:B------:R-:W-:Y:S02]  /*a2d0*/  FMUL.FTZ R73, R5, R67 ;  /* 0x0000004305497220 */ /* 0x000fe40000410000 */
[-C--:B------:R-:W-:Y:S02]  /*a2e0*/  FMUL.FTZ R60, R6, R7.reuse ;  /* 0x00000007063c7220 */ /* 0x080fe40000410000 */
[----:B------:R-:W-:Y:S02]  /*a2f0*/  FMUL.FTZ R7, R4, R7 ;  /* 0x0000000704077220 */ /* 0x000fe40000410000 */
[----:B------:R-:W-:Y:S02]  /*a300*/  FMUL.FTZ R67, R76, R67 ;  /* 0x000000434c437220 */ /* 0x000fe40000410000 */
[----:B------:R-:W-:Y:S02]  /*a310*/  FFMA.FTZ R60, R4, R61, -R60 ;  /* 0x0000003d043c7223 */ /* 0x000fe4000001083c */
[----:B------:R-:W-:-:S02]  /*a320*/  FFMA.FTZ R73, R76, R66, -R73 ;  /* 0x000000424c497223 */ /* 0x000fc40000010849 */
[----:B------:R-:W-:Y:S02]  /*a330*/  FFMA.FTZ R77, R72, R80, -R77 ;  /* 0x00000050484d7223 */ /* 0x000fe4000001084d */
[----:B------:R-:W-:Y:S02]  /*a340*/  FFMA.FTZ R78, R75, R82, R78 ;  /* 0x000000524b4e7223 */ /* 0x000fe4000001004e */
[----:B------:R-:W-:Y:S01]  /*a350*/  FFMA.FTZ R61, R6, R61, R7 ;  /* 0x0000003d063d7223 */ /* 0x000fe20000010007 */
[----:B------:R-:W-:Y:S01]  /*a360*/  F2FP.PACK_AB R7, R74, R77 ;  /* 0x0000004d4a07723e */ /* 0x000fe200000000ff */
[----:B------:R-:W-:Y:S01]  /*a370*/  FFMA.FTZ R66, R5, R66, R67 ;  /* 0x0000004205427223 */ /* 0x000fe20000010043 */
[----:B------:R-:W-:Y:S02]  /*a380*/  F2FP.PACK_AB R4, R78, R79 ;  /* 0x0000004f4e04723e */ /* 0x000fe400000000ff */
[----:B------:R-:W-:Y:S02]  /*a390*/  F2FP.PACK_AB R6, R61, R60 ;  /* 0x0000003c3d06723e */ /* 0x000fe400000000ff */
[----:B------:R-:W-:-:S05]  /*a3a0*/  F2FP.PACK_AB R5, R66, R73 ;  /* 0x000000494205723e */ /* 0x000fca00000000ff */
[----:B------:R1:W-:Y:S02]  /*a3b0*/  STS.128 [R12+0x4000], R4 ;  /* 0x004000040c007388 */ /* 0x0003e40000000c00 */
.L_x_2317:
[----:B------:R-:W-:Y:S05]  /*a3c0*/  BSYNC B0 ;  /* 0x0000000000007941 */ /* 0x000fea0003800000 */
.L_x_2316:
        /* <DEDUP_REMOVED lines=9> */
[--C-:B------:R-:W-:Y:S01]  /*a460*/  HADD2.F32 R74, -RZ, R55.reuse.H1_H1 ;  /* 0x30000037ff4a7230 */ /* 0x100fe20000004100 */
[----:B------:R-:W-:Y:S01]  /*a470*/  SHF.R.U32.HI R70, RZ, 0x10, R71 ;  /* 0x00000010ff467819 */ /* 0x000fe20000011647 */
[----:B------:R-:W-:Y:S02]  /*a480*/  HADD2.F32 R68, -RZ, R68.H0_H0 ;  /* 0x20000044ff447230 */ /* 0x000fe40000004100 */
[----:B------:R-:W-:-:S02]  /*a490*/  HADD2.F32 R55, -RZ, R55.H0_H0 ;  /* 0x20000037ff377230 */ /* 0x000fc40000004100 */
[----:B------:R-:W-:Y:S02]  /*a4a0*/  HADD2.F32 R70, -RZ, R70.H0_H0 ;  /* 0x20000046ff467230 */ /* 0x000fe40000004100 */
        /* <DEDUP_REMOVED lines=8> */
[----:B------:R-:W-:Y:S01]  /*a530*/  HADD2.F32 R6, -RZ, R6.H1_H1 ;  /* 0x30000006ff067230 */ /* 0x000fe20000004100 */
[-C--:B------:R-:W-:Y:S01]  /*a540*/  FFMA.FTZ R73, R66, R70.reuse, -R73 ;  /* 0x0000004642497223 */ /* 0x080fe20000010849 */
[--C-:B------:R-:W-:Y:S01]  /*a550*/  HADD2.F32 R71, -RZ, R5.reuse.H0_H0 ;  /* 0x20000005ff477230 */ /* 0x100fe20000004100 */
[----:B------:R-:W-:Y:S01]  /*a560*/  FFMA.FTZ R68, R7, R70, R68 ;  /* 0x0000004607447223 */ /* 0x000fe20000010044 */
[----:B------:R-:W-:Y:S01]  /*a570*/  HADD2.F32 R5, -RZ, R5.H1_H1 ;  /* 0x30000005ff057230 */ /* 0x000fe20000004100 */
[----:B------:R-:W-:Y:S01]  /*a580*/  FMUL.FTZ R7, R6, R53 ;  /* 0x0000003506077220 */ /* 0x000fe20000410000 */
[----:B------:R-:W-:Y:S01]  /*a590*/  HADD2.F32 R66, -RZ, R61.H0_H0 ;  /* 0x2000003dff427230 */ /* 0x000fe20000004100 */
[----:B------:R-:W-:-:S02]  /*a5a0*/  FMUL.FTZ R75, R69, R72 ;  /* 0x00000048454b7220 */ /* 0x000fc40000410000 */
[C---:B------:R-:W-:Y:S02]  /*a5b0*/  FMUL.FTZ R53, R4.reuse, R53 ;  /* 0x0000003504357220 */ /* 0x040fe40000410000 */
[----:B------:R-:W-:Y:S02]  /*a5c0*/  FMUL.FTZ R61, R5, R66 ;  /* 0x00000042053d7220 */ /* 0x000fe40000410000 */
[----:B------:R-:W-:Y:S02]  /*a5d0*/  FMUL.FTZ R72, R67, R72 ;  /* 0x0000004843487220 */ /* 0x000fe40000410000 */
[----:B------:R-:W-:Y:S02]  /*a5e0*/  FMUL.FTZ R66, R71, R66 ;  /* 0x0000004247427220 */ /* 0x000fe40000410000 */
[----:B------:R-:W-:Y:S01]  /*a5f0*/  FFMA.FTZ R4, R4, R55, -R7 ;  /* 0x0000003704047223 */ /* 0x000fe20000010807 */
[----:B------:R-:W-:Y:S01]  /*a600*/  F2FP.PACK_AB R7, R68, R73 ;  /* 0x000000494407723e */ /* 0x000fe200000000ff */
        /* <DEDUP_REMOVED lines=9> */
.L_x_2319:
[----:B------:R-:W-:Y:S05]  /*a6a0*/  BSYNC B0 ;  /* 0x0000000000007941 */ /* 0x000fea0003800000 */
.L_x_2318:
        /* <DEDUP_REMOVED lines=28> */
[----:B------:R-:W-:Y:S01]  /*a870*/  FMUL.FTZ R52, R6, R47 ;  /* 0x0000002f06347220 */ /* 0x000fe20000410000 */
[----:B------:R-:W-:Y:S01]  /*a880*/  HADD2.F32 R64, -RZ, R53.H0_H0 ;  /* 0x20000035ff407230 */ /* 0x000fe20000004100 */
[----:B------:R-:W-:-:S02]  /*a890*/  FMUL.FTZ R53, R5, R60 ;  /* 0x0000003c05357220 */ /* 0x000fc40000410000 */
[C---:B------:R-:W-:Y:S02]  /*a8a0*/  FMUL.FTZ R47, R4.reuse, R47 ;  /* 0x0000002f042f7220 */ /* 0x040fe40000410000 */
[----:B------:R-:W-:Y:S02]  /*a8b0*/  FMUL.FTZ R60, R65, R60 ;  /* 0x0000003c413c7220 */ /* 0x000fe40000410000 */
[-C--:B------:R-:W-:Y:S02]  /*a8c0*/  FFMA.FTZ R69, R61, R68.reuse, -R69 ;  /* 0x000000443d457223 */ /* 0x080fe40000010845 */
[----:B------:R-:W-:Y:S02]  /*a8d0*/  FFMA.FTZ R66, R63, R68, R66 ;  /* 0x000000443f427223 */ /* 0x000fe40000010042 */
        /* <DEDUP_REMOVED lines=9> */
.L_x_2309:
[----:B------:R-:W-:Y:S05]  /*a970*/  BSYNC B1 ;  /* 0x0000000000017941 */ /* 0x000fea0003800000 */
.L_x_2308:
[----:B------:R-:W-:-:S13]  /*a980*/  ISETP.GE.AND P0, PT, R3, R54, PT ;  /* 0x000000360300720c */ /* 0x000fda0003f06270 */
[----:B------:R-:W-:Y:S05]  /*a990*/  @P0 BRA `(.L_x_2320) ;  /* 0x0000465000000947 */ /* 0x000fea0003800000 */
        /* <DEDUP_REMOVED lines=45> */
.L_x_2322:
[----:B------:R-:W-:Y:S05]  /*ac70*/  BSYNC B0 ;  /* 0x0000000000007941 */ /* 0x000fea0003800000 */
.L_x_2321:
[----:B------:R-:W-:Y:S01]  /*ac80*/  ISETP.GE.AND P0, PT, R39, c[0x0][0x27c], PT ;  /* 0x00009f0027007a0c */ /* 0x000fe20003f06270 */
[----:B------:R-:W-:-:S12]  /*ac90*/  BSSY B0, `(.L_x_2323) ;  /* 0x000002c000007945 */ /* 0x000fd80003800000 */
[----:B------:R-:W-:Y:S05]  /*aca0*/  @P0 BRA `(.L_x_2324) ;  /* 0x000002a000000947 */ /* 0x000fea0003800000 */
[----:B-1----:R-:W1:Y:S01]  /*acb0*/  LDS.128 R4, [R12+0x2000] ;  /* 0x002000000c047984 */ /* 0x002e620000000c00 */
[--C-:B------:R-:W-:Y:S01]  /*acc0*/  SHF.R.U64 R39, R48, 0x10, R49.reuse ;  /* 0x0000001030277819 */ /* 0x100fe20000001231 */
[----:B------:R-:W-:Y:S01]  /*acd0*/  HADD2.F32 R53, -RZ, R38.H1_H1 ;  /* 0x30000026ff357230 */ /* 0x000fe20000004100 */
[----:B------:R-:W-:Y:S02]  /*ace0*/  SHF.R.U32.HI R48, RZ, 0x10, R49 ;  /* 0x00000010ff307819 */ /* 0x000fe40000011631 */
[--C-:B------:R-:W-:Y:S02]  /*acf0*/  SHF.R.U64 R3, R50, 0x10, R51.reuse ;  /* 0x0000001032037819 */ /* 0x100fe40000001233 */
        /* <DEDUP_REMOVED lines=9> */
[----:B------:R-:W-:Y:S01]  /*ad90*/  HADD2.F32 R4, -RZ, R6.H0_H0 ;  /* 0x20000006ff047230 */ /* 0x000fe20000004100 */
[C---:B------:R-:W-:Y:S01]  /*ada0*/  FMUL.FTZ R48, R43.reuse, R48 ;  /* 0x000000302b307220 */ /* 0x040fe20000410000 */
[--C-:B------:R-:W-:Y:S01]  /*adb0*/  HADD2.F32 R49, -RZ, R5.reuse.H0_H0 ;  /* 0x20000005ff317230 */ /* 0x100fe20000004100 */
[-C--:B------:R-:W-:Y:S01]  /*adc0*/  FFMA.FTZ R50, R43, R52.reuse, -R50 ;  /* 0x000000342b327223 */ /* 0x080fe20000010832 */
[----:B------:R-:W-:Y:S01]  /*add0*/  HADD2.F32 R43, -RZ, R42.H0_H0 ;  /* 0x2000002aff2b7230 */ /* 0x000fe20000004100 */
[-C--:B------:R-:W-:Y:S01]  /*ade0*/  FMUL.FTZ R54, R47, R51.reuse ;  /* 0x000000332f367220 */ /* 0x080fe20000410000 */
[----:B------:R-:W-:Y:S01]  /*adf0*/  HADD2.F32 R6, -RZ, R6.H1_H1 ;  /* 0x30000006ff067230 */ /* 0x000fe20000004100 */
[C---:B------:R-:W-:Y:S01]  /*ae00*/  FMUL.FTZ R56, R46.reuse, R51 ;  /* 0x000000332e387220 */ /* 0x040fe20000410000 */
[----:B------:R-:W-:Y:S01]  /*ae10*/  HADD2.F32 R5, -RZ, R5.H1_H1 ;  /* 0x30000005ff057230 */ /* 0x000fe20000004100 */
[-C--:B------:R-:W-:Y:S01]  /*ae20*/  FFMA.FTZ R54, R46, R53.reuse, -R54 ;  /* 0x000000352e367223 */ /* 0x080fe20000010836 */
[----:B------:R-:W-:Y:S01]  /*ae30*/  HADD2.F32 R42, -RZ, R39.H0_H0 ;  /* 0x20000027ff2a7230 */ /* 0x000fe20000004100 */
[----:B------:R-:W-:Y:S01]  /*ae40*/  FFMA.FTZ R7, R7, R52, R48 ;  /* 0x0000003407077223 */ /* 0x000fe20000010030 */
[----:B------:R-:W-:Y:S01]  /*ae50*/  HADD2.F32 R39, -RZ, R38.H0_H0 ;  /* 0x20000026ff277230 */ /* 0x000fe20000004100 */
[----:B------:R-:W-:Y:S01]  /*ae60*/  FFMA.FTZ R47, R47, R53, R56 ;  /* 0x000000352f2f7223 */ /* 0x000fe20000010038 */
[----:B------:R-:W-:Y:S01]  /*ae70*/  HADD2.F32 R38, -RZ, R3.H0_H0 ;  /* 0x20000003ff267230 */ /* 0x000fe20000004100 */
[----:B------:R-:W-:Y:S01]  /*ae80*/  FMUL.FTZ R3, R6, R43 ;  /* 0x0000002b06037220 */ /* 0x000fe20000410000 */
[----:B------:R-:W-:Y:S01]  /*ae90*/  F2FP.PACK_AB R7, R7, R50 ;  /* 0x000000320707723e */ /* 0x000fe200000000ff */
[----:B------:R-:W-:-:S02]  /*aea0*/  FMUL.FTZ R46, R5, R42 ;  /* 0x0000002a052e7220 */ /* 0x000fc40000410000 */
[C---:B------:R-:W-:Y:S02]  /*aeb0*/  FMUL.FTZ R43, R4.reuse, R43 ;  /* 0x0000002b042b7220 */ /* 0x040fe40000410000 */
[----:B------:R-:W-:Y:S02]  /*aec0*/  FMUL.FTZ R42, R49, R42 ;  /* 0x0000002a312a7220 */ /* 0x000fe40000410000 */
[-C--:B------:R-:W-:Y:S01]  /*aed0*/  FFMA.FTZ R3, R4, R39.reuse, -R3 ;  /* 0x0000002704037223 */ /* 0x080fe20000010803 */
[----:B------:R-:W-:Y:S01]  /*aee0*/  F2FP.PACK_AB R4, R47, R54 ;  /* 0x000000362f04723e */ /* 0x000fe200000000ff */
[----:B------:R-:W-:Y:S02]  /*aef0*/  FFMA.FTZ R6, R6, R39, R43 ;  /* 0x0000002706067223 */ /* 0x000fe4000001002b */
[-C--:B------:R-:W-:Y:S02]  /*af00*/  FFMA.FTZ R46, R49, R38.reuse, -R46 ;  /* 0x00000026312e7223 */ /* 0x080fe4000001082e */
[----:B------:R-:W-:Y:S01]  /*af10*/  FFMA.FTZ R5, R5, R38, R42 ;  /* 0x0000002605057223 */ /* 0x000fe2000001002a */
[----:B------:R-:W-:-:S04]  /*af20*/  F2FP.PACK_AB R6, R6, R3 ;  /* 0x000000030606723e */ /* 0x000fc800000000ff */
[----:B------:R-:W-:-:S05]  /*af30*/  F2FP.PACK_AB R5, R5, R46 ;  /* 0x0000002e0505723e */ /* 0x000fca00000000ff */
[----:B------:R1:W-:Y:S02]  /*af40*/  STS.128 [R12+0x2000], R4 ;  /* 0x002000040c007388 */ /* 0x0003e40000000c00 */
.L_x_2324:
[----:B------:R-:W-:Y:S05]  /*af50*/  BSYNC B0 ;  /* 0x0000000000007941 */ /* 0x000fea0003800000 */
.L_x_2323:
[----:B------:R-:W-:Y:S01]  /*af60*/  ISETP.GE.AND P0, PT, R37, c[0x0][0x27c], PT ;  /* 0x00009f0025007a0c */ /* 0x000fe20003f06270 */
[----:B------:R-:W-:-:S12]  /*af70*/  BSSY B0, `(.L_x_2325) ;  /* 0x000002c000007945 */ /* 0x000fd80003800000 */
[----:B------:R-:W-:Y:S05]  /*af80*/  @P0 BRA `(.L_x_2326) ;  /* 0x000002a000000947 */ /* 0x000fea0003800000 */
[----:B-1----:R-:W1:Y:S01]  /*af90*/  LDS.128 R4, [R20+0x1e100] ;  /* 0x01e1000014047984 */ /* 0x002e620000000c00 */
[--C-:B------:R-:W-:Y:S01]  /*afa0*/  SHF.R.U64 R37, R40, 0x10, R41.reuse ;  /* 0x0000001028257819 */ /* 0x100fe20000001229 */
[----:B------:R-:W-:Y:S01]  /*afb0*/  HADD2.F32 R46, -RZ, R31.H0_H0 ;  /* 0x2000001fff2e7230 */ /* 0x000fe20000004100 */
        /* <DEDUP_REMOVED lines=21> */
[----:B------:R-:W-:Y:S01]  /*b110*/  HADD2.F32 R7, -RZ, R36.H1_H1 ;  /* 0x30000024ff077230 */ /* 0x000fe20000004100 */
[----:B------:R-:W-:Y:S01]  /*b120*/  FFMA.FTZ R45, R39, R48, -R45 ;  /* 0x00000030272d7223 */ /* 0x000fe2000001082d */
[----:B------:R-:W-:Y:S01]  /*b130*/  HADD2.F32 R36, -RZ, R3.H0_H0 ;  /* 0x20000003ff247230 */ /* 0x000fe20000004100 */
[----:B------:R-:W-:-:S02]  /*b140*/  FMUL.FTZ R39, R5, R37 ;  /* 0x0000002505277220 */ /* 0x000fc40000410000 */
[-C--:B------:R-:W-:Y:S02]  /*b150*/  FMUL.FTZ R3, R6, R7.reuse ;  /* 0x0000000706037220 */ /* 0x080fe40000410000 */
[----:B------:R-:W-:Y:S02]  /*b160*/  FMUL.FTZ R7, R4, R7 ;  /* 0x0000000704077220 */ /* 0x000fe40000410000 */
[C---:B------:R-:W-:Y:S02]  /*b170*/  FMUL.FTZ R37, R42.reuse, R37 ;  /* 0x000000252a257220 */ /* 0x040fe40000410000 */
[----:B------:R-:W-:Y:S02]  /*b180*/  FFMA.FTZ R39, R42, R36, -R39 ;  /* 0x000000242a277223 */ /* 0x000fe40000010827 */
[----:B------:R-:W-:Y:S02]  /*b190*/  FFMA.FTZ R43, R38, R44, -R43 ;  /* 0x0000002c262b7223 */ /* 0x000fe4000001082b */
[----:B------:R-:W-:-:S02]  /*b1a0*/  FFMA.FTZ R46, R41, R48, R46 ;  /* 0x00000030292e7223 */ /* 0x000fc4000001002e */
[-C--:B------:R-:W-:Y:S02]  /*b1b0*/  FFMA.FTZ R3, R4, R31.reuse, -R3 ;  /* 0x0000001f04037223 */ /* 0x080fe40000010803 */
[----:B------:R-:W-:Y:S01]  /*b1c0*/  FFMA.FTZ R6, R6, R31, R7 ;  /* 0x0000001f06067223 */ /* 0x000fe20000010007 */
[----:B------:R-:W-:Y:S01]  /*b1d0*/  F2FP.PACK_AB R7, R40, R43 ;  /* 0x0000002b2807723e */ /* 0x000fe200000000ff */
[----:B------:R-:W-:Y:S01]  /*b1e0*/  FFMA.FTZ R36, R5, R36, R37 ;  /* 0x0000002405247223 */ /* 0x000fe20000010025 */
[----:B------:R-:W-:Y:S02]  /*b1f0*/  F2FP.PACK_AB R4, R46, R45 ;  /* 0x0000002d2e04723e */ /* 0x000fe400000000ff */
[----:B------:R-:W-:Y:S02]  /*b200*/  F2FP.PACK_AB R6, R6, R3 ;  /* 0x000000030606723e */ /* 0x000fe400000000ff */
[----:B------:R-:W-:-:S05]  /*b210*/  F2FP.PACK_AB R5, R36, R39 ;  /* 0x000000272405723e */ /* 0x000fca00000000ff */
[----:B------:R1:W-:Y:S02]  /*b220*/  STS.128 [R20+0x1e100], R4 ;  /* 0x01e1000414007388 */ /* 0x0003e40000000c00 */
.L_x_2326:
[----:B------:R-:W-:Y:S05]  /*b230*/  BSYNC B0 ;  /* 0x0000000000007941 */ /* 0x000fea0003800000 */
.L_x_2325:
        /* <DEDUP_REMOVED lines=45> */
.L_x_2328:
[----:B------:R-:W-:Y:S05]  /*b510*/  BSYNC B0 ;  /* 0x0000000000007941 */ /* 0x000fea0003800000 */
.L_x_2327:
        /* <DEDUP_REMOVED lines=45> */
.L_x_2330:
[----:B------:R-:W-:Y:S05]  /*b7f0*/  BSYNC B0 ;  /* 0x0000000000007941 */ /* 0x000fea0003800000 */
.L_x_2329:
        /* <DEDUP_REMOVED lines=45> */
.L_x_2303:
        /* <DEDUP_REMOVED lines=33> */
[----:B------:R-:W-:Y:S01]  /*bce0*/  SHF.R.S32.HI R5, RZ, 0x1f, R142 ;  /* 0x0000001fff057819 */ /* 0x000fe2000001148e */
[----:B------:R1:W2:Y:S01]  /*bcf0*/  SHFL.IDX PT, R17, R22, RZ, 0x1c1f ;  /* 0x001c1fff16117589 */ /* 0x0002a200000e0000 */
[----:B------:R-:W-:Y:S01]  /*bd00*/  CS2R R54, SRZ ;  /* 0x0000000000367805 */ /* 0x000fe2000001ff00 */
[----:B------:R-:W-:Y:S01]  /*bd10*/  CS2R R52, SRZ ;  /* 0x0000000000347805 */ /* 0x000fe2000001ff00 */
[----:B------:R-:W-:Y:S01]  /*bd20*/  LEA.HI.X R20, R16, c[0x0][0x28c], R20, 0x1, P1 ;  /* 0x0000a30010147a11 */ /* 0x000fe200008f0c14 */
[----:B------:R1:W3:Y:S01]  /*bd30*/  SHFL.IDX PT, R14, R18, RZ, 0x1c1f ;  /* 0x001c1fff120e7589 */ /* 0x0002e200000e0000 */
[----:B------:R-:W-:Y:S01]  /*bd40*/  CS2R R70, SRZ ;  /* 0x0000000000467805 */ /* 0x000fe2000001ff00 */
[----:B------:R-:W-:Y:S01]  /*bd50*/  CS2R R68, SRZ ;  /* 0x0000000000447805 */ /* 0x000fe2000001ff00 */
[----:B------:R-:W-:Y:S01]  /*bd60*/  SHF.R.S32.HI R64, RZ, 0x3, R66 ;  /* 0x00000003ff407819 */ /* 0x000fe20000011442 */
[----:B------:R1:W4:Y:S01]  /*bd70*/  SHFL.IDX PT, R16, R21, RZ, 0x1c1f ;  /* 0x001c1fff15107589 */ /* 0x00032200000e0000 */
[----:B------:R-:W-:-:S03]  /*bd80*/  SHF.R.S32.HI R80, RZ, 0x3, R82 ;  /* 0x00000003ff507819 */ /* 0x000fc60000011452 */
[----:B------:R1:W1:Y:S01]  /*bd90*/  SHFL.IDX PT, R15, R20, RZ, 0x1c1f ;  /* 0x001c1fff140f7589 */ /* 0x00026200000e0000 */
[----:B------:R-:W-:Y:S05]  /*bda0*/  @P0 BRA `(.L_x_2332) ;  /* 0x0000021000000947 */ /* 0x000fea0003800000 */
[----:B------:R-:W-:Y:S01]  /*bdb0*/  ISETP.GE.AND P0, PT, R142, c[0x0][0x27c], PT ;  /* 0x00009f008e007a0c */ /* 0x000fe20003f06270 */
[----:B------:R-:W-:Y:S01]  /*bdc0*/  CS2R R58, SRZ ;  /* 0x00000000003a7805 */ /* 0x000fe2000001ff00 */
[----:B------:R-:W-:Y:S01]  /*bdd0*/  ISETP.GE.AND P2, PT, R137, c[0x0][0x27c], PT ;  /* 0x00009f0089007a0c */ /* 0x000fe20003f46270 */
[----:B------:R-:W-:Y:S01]  /*bde0*/  CS2R R56, SRZ ;  /* 0x0000000000387805 */ /* 0x000fe2000001ff00 */
[----:B------:R-:W-:Y:S01]  /*bdf0*/  ISETP.GE.AND P1, PT, R136, c[0x0][0x27c], PT ;  /* 0x00009f0088007a0c */ /* 0x000fe20003f26270 */
[----:B------:R-:W-:Y:S01]  /*be00*/  CS2R R54, SRZ ;  /* 0x0000000000367805 */ /* 0x000fe2000001ff00 */
[----:B------:R-:W-:Y:S01]  /*be10*/  CS2R R52, SRZ ;  /* 0x0000000000347805 */ /* 0x000fe2000001ff00 */
[----:B------:R-:W-:Y:S01]  /*be20*/  CS2R R50, SRZ ;  /* 0x0000000000327805 */ /* 0x000fe2000001ff00 */
[----:B------:R-:W-:-:S05]  /*be30*/  CS2R R48, SRZ ;  /* 0x0000000000307805 */ /* 0x000fca000001ff00 */
[C---:B------:R-:W-:Y:S01]  /*be40*/  @!P0 IMAD.SHL.U32 R25, R142.reuse, 0x2, RZ ;  /* 0x000000028e198824 */ /* 0x040fe200078e00ff */
[----:B------:R-:W-:Y:S02]  /*be50*/  @!P0 SHF.L.U64.HI R6, R142, 0x1, R5 ;  /* 0x000000018e068819 */ /* 0x000fe40000010205 */
[----:B------:R-:W-:Y:S01]  /*be60*/  @!P2 SHF.L.U32 R19, R80, 0x3, RZ ;  /* 0x000000035013a819 */ /* 0x000fe200000006ff */
[----:B------:R-:W-:Y:S01]  /*be70*/  @!P1 IMAD.SHL.U32 R31, R64, 0x8, RZ ;  /* 0x00000008401f9824 */ /* 0x000fe200078e00ff */
[-C--:B---3--:R-:W-:Y:S02]  /*be80*/  @!P0 IADD3 R24, P3, R14, R25.reuse, RZ ;  /* 0x000000190e188210 */ /* 0x088fe40007f7e0ff */
[----:B----4-:R-:W-:Y:S01]  /*be90*/  @!P0 IADD3 R28, P4, R16, R25, RZ ;  /* 0x00000019101c8210 */ /* 0x010fe20007f9e0ff */
[--C-:B--2---:R-:W-:Y:S01]  /*bea0*/  @!P1 IMAD.WIDE R32, R31, 0x2, R16.reuse ;  /* 0x000000021f209825 */ /* 0x104fe200078e0210 */
[----:B------:R-:W-:Y:S01]  /*beb0*/  CS2R R46, SRZ ;  /* 0x00000000002e7805 */ /* 0x000fe2000001ff00 */
[----:B------:R-:W-:Y:S01]  /*bec0*/  CS2R R44, SRZ ;  /* 0x00000000002c7805 */ /* 0x000fe2000001ff00 */
[----:B------:R-:W-:Y:S01]  /*bed0*/  CS2R R74, SRZ ;  /* 0x00000000004a7805 */ /* 0x000fe2000001ff00 */
[----:B------:R-:W-:Y:S01]  /*bee0*/  CS2R R72, SRZ ;  /* 0x0000000000487805 */ /* 0x000fe2000001ff00 */
[----:B------:R-:W-:Y:S01]  /*bef0*/  CS2R R70, SRZ ;  /* 0x0000000000467805 */ /* 0x000fe2000001ff00 */
[----:B------:R-:W-:Y:S01]  /*bf00*/  CS2R R68, SRZ ;  /* 0x0000000000447805 */ /* 0x000fe2000001ff00 */
[----:B------:R-:W-:Y:S01]  /*bf10*/  @!P2 IMAD.WIDE R34, R19, 0x2, R16 ;  /* 0x000000021322a825 */ /* 0x000fe200078e0210 */
[----:B------:R-:W-:Y:S01]  /*bf20*/  @!P0 IADD3.X R29, R17, R6, RZ, P4, !PT ;  /* 0x00000006111d8210 */ /* 0x000fe200027fe4ff */
[----:B------:R2:W5:Y:S02]  /*bf30*/  @!P1 LD.E.128 R48, [R32.64] ;  /* 0x0000000820309980 */ /* 0x000564000c101d00 */
[----:B-1----:R-:W-:-:S02]  /*bf40*/  @!P2 IMAD.WIDE R36, R19, 0x2, R14 ;  /* 0x000000021324a825 */ /* 0x002fc400078e020e */
[----:B------:R2:W5:Y:S02]  /*bf50*/  @!P2 LD.E.128 R56, [R34.64] ;  /* 0x000000082238a980 */ /* 0x000564000c101d00 */
[----:B------:R-:W-:Y:S02]  /*bf60*/  @!P1 IMAD.WIDE R30, R31, 0x2, R14 ;  /* 0x000000021f1e9825 */ /* 0x000fe400078e020e */
[----:B------:R2:W5:Y:S02]  /*bf70*/  @!P2 LD.E.128 R52, [R36.64] ;  /* 0x000000082434a980 */ /* 0x000564000c101d00 */
[----:B------:R-:W-:Y:S02]  /*bf80*/  @!P0 IMAD.X R25, R15, 0x1, R6, P3 ;  /* 0x000000010f198824 */ /* 0x000fe400018e0606 */
[----:B------:R2:W5:Y:S04]  /*bf90*/  @!P1 LD.E.128 R44, [R30.64] ;  /* 0x000000081e2c9980 */ /* 0x000568000c101d00 */
[----:B------:R2:W5:Y:S04]  /*bfa0*/  @!P0 LD.E.128 R72, [R28.64] ;  /* 0x000000081c488980 */ /* 0x000568000c101d00 */
[----:B------:R2:W5:Y:S02]  /*bfb0*/  @!P0 LD.E.128 R68, [R24.64] ;  /* 0x0000000818448980 */ /* 0x000564000c101d00 */
.L_x_2332:
[----:B------:R-:W-:Y:S05]  /*bfc0*/  BSYNC B0 ;  /* 0x0000000000007941 */ /* 0x000fea0003800000 */
.L_x_2331:
[----:B------:R-:W-:Y:S01]  /*bfd0*/  IADD3 R7, R7, 0x40, RZ ;  /* 0x0000004007077810 */ /* 0x000fe20007ffe0ff */
[----:B-1---5:R-:W-:Y:S01]  /*bfe0*/  IMAD.MOV.U32 R15, RZ, RZ, R50 ;  /* 0x000000ffff0f7224 */ /* 0x022fe200078e0032 */
[----:B------:R1:W4:Y:S01]  /*bff0*/  SHFL.IDX PT, R61, R22, 0x1, 0x1c1f ;  /* 0x003c1f00163d7f89 */ /* 0x00032200000e0000 */
[----:B---3--:R-:W-:Y:S01]  /*c000*/  IMAD.MOV.U32 R14, RZ, RZ, R51 ;  /* 0x000000ffff0e7224 */ /* 0x008fe200078e0033 */
[----:B------:R-:W-:Y:S01]  /*c010*/  ISETP.GE.AND P0, PT, R7, R4, PT ;  /* 0x000000040700720c */ /* 0x000fe20003f06270 */
[----:B------:R-:W-:Y:S01]  /*c020*/  IMAD.MOV.U32 R7, RZ, RZ, R48 ;  /* 0x000000ffff077224 */ /* 0x000fe200078e0030 */
[----:B------:R-:W3:Y:S01]  /*c030*/  SHFL.IDX PT, R60, R21, 0x1, 0x1c1f ;  /* 0x003c1f00153c7f89 */ /* 0x000ee200000e0000 */
[----:B------:R-:W-:Y:S01]  /*c040*/  IMAD.MOV.U32 R6, RZ, RZ, R49 ;  /* 0x000000ffff067224 */ /* 0x000fe200078e0031 */
[----:B------:R-:W-:Y:S01]  /*c050*/  PRMT R92, R14, 0x5410, R15 ;  /* 0x000054100e5c7816 */ /* 0x000fe2000000000f */
[----:B------:R-:W-:Y:S01]  /*c060*/  IMAD.MOV.U32 R14, RZ, RZ, R59 ;  /* 0x000000ffff0e7224 */ /* 0x000fe200078e003b */
[----:B------:R-:W-:Y:S01]  /*c070*/  MOV R15, R58 ;  /* 0x0000003a000f7202 */ /* 0x000fe20000000f00 */
[----:B--2---:R-:W-:Y:S01]  /*c080*/  IMAD.MOV.U32 R17, RZ, RZ, R70 ;  /* 0x000000ffff117224 */ /* 0x004fe200078e0046 */
        /* <DEDUP_REMOVED lines=35> */
[----:B-1----:R-:W-:Y:S01]  /*c2c0*/  CS2R R22, SRZ ;  /* 0x0000000000167805 */ /* 0x002fe2000001ff00 */
[----:B------:R-:W-:Y:S01]  /*c2d0*/  PRMT R97, R6, 0x5410, R7 ;  /* 0x0000541006617816 */ /* 0x000fe20000000007 */
[----:B--2---:R-:W-:Y:S01]  /*c2e0*/  CS2R R20, SRZ ;  /* 0x0000000000147805 */ /* 0x004fe2000001ff00 */
[----:B------:R-:W-:Y:S01]  /*c2f0*/  CS2R R30, SRZ ;  /* 0x00000000001e7805 */ /* 0x000fe2000001ff00 */
[----:B------:R-:W-:Y:S01]  /*c300*/  CS2R R28, SRZ ;  /* 0x00000000001c7805 */ /* 0x000fe2000001ff00 */
[----:B------:R-:W-:Y:S01]  /*c310*/  CS2R R38, SRZ ;  /* 0x0000000000267805 */ /* 0x000fe2000001ff00 */
[----:B------:R-:W-:Y:S01]  /*c320*/  CS2R R36, SRZ ;  /* 0x0000000000247805 */ /* 0x000fe2000001ff00 */
[----:B------:R-:W-:Y:S05]  /*c330*/  @P0 BRA `(.L_x_2334) ;  /* 0x0000021000000947 */ /* 0x000fea0003800000 */
[----:B---34-:R-:W-:Y:S01]  /*c340*/  ISETP.GE.AND P0, PT, R142, c[0x0][0x27c], PT ;  /* 0x00009f008e007a0c */ /* 0x018fe20003f06270 */
        /* <DEDUP_REMOVED lines=12> */
[-C--:B------:R-:W-:Y:S02]  /*c410*/  @!P0 IADD3 R62, P4, R60, R16.reuse, RZ ;  /* 0x000000103c3e8210 */ /* 0x080fe40007f9e0ff */
[----:B------:R-:W-:Y:S01]  /*c420*/  @!P0 IADD3 R16, P3, R18, R16, RZ ;  /* 0x0000001012108210 */ /* 0x000fe20007f7e0ff */
[C-C-:B------:R-:W-:Y:S01]  /*c430*/  @!P2 IMAD.WIDE R102, R7.reuse, 0x2, R60.reuse ;  /* 0x000000020766a825 */ /* 0x140fe200078e023c */
[----:B------:R-:W-:Y:S01]  /*c440*/  CS2R R22, SRZ ;  /* 0x0000000000167805 */ /* 0x000fe2000001ff00 */
[----:B------:R-:W-:Y:S01]  /*c450*/  CS2R R20, SRZ ;  /* 0x0000000000147805 */ /* 0x000fe2000001ff00 */
[----:B------:R-:W-:Y:S01]  /*c460*/  CS2R R42, SRZ ;  /* 0x00000000002a7805 */ /* 0x000fe2000001ff00 */
[C---:B------:R-:W-:Y:S01]  /*c470*/  @!P1 IMAD.WIDE R78, R6.reuse, 0x2, R60 ;  /* 0x00000002064e9825 */ /* 0x040fe200078e023c */
[----:B------:R-:W-:Y:S01]  /*c480*/  CS2R R40, SRZ ;  /* 0x0000000000287805 */ /* 0x000fe2000001ff00 */
[----:B------:R-:W-:Y:S01]  /*c490*/  CS2R R38, SRZ ;  /* 0x0000000000267805 */ /* 0x000fe2000001ff00 */
[----:B------:R-:W-:Y:S01]  /*c4a0*/  CS2R R36, SRZ ;  /* 0x0000000000247805 */ /* 0x000fe2000001ff00 */
[--C-:B------:R-:W-:Y:S01]  /*c4b0*/  @!P2 IMAD.WIDE R104, R7, 0x2, R18.reuse ;  /* 0x000000020768a825 */ /* 0x100fe200078e0212 */
[----:B------:R-:W-:Y:S01]  /*c4c0*/  @!P0 IADD3.X R63, R61, R5, RZ, P4, !PT ;  /* 0x000000053d3f8210 */ /* 0x000fe200027fe4ff */
[----:B------:R1:W5:Y:S02]  /*c4d0*/  @!P2 LD.E.128 R32, [R102.64] ;  /* 0x000000086620a980 */ /* 0x000364000c101d00 */
[----:B------:R-:W-:-:S02]  /*c4e0*/  @!P1 IMAD.WIDE R6, R6, 0x2, R18 ;  /* 0x0000000206069825 */ /* 0x000fc400078e0212 */
[----:B------:R1:W5:Y:S02]  /*c4f0*/  @!P2 LD.E.128 R28, [R104.64] ;  /* 0x00000008681ca980 */ /* 0x000364000c101d00 */
[----:B------:R-:W-:Y:S02]  /*c500*/  @!P0 IMAD.X R17, R19, 0x1, R5, P3 ;  /* 0x0000000113118824 */ /* 0x000fe400018e0605 */
[----:B------:R1:W5:Y:S04]  /*c510*/  @!P1 LD.E.128 R24, [R78.64] ;  /* 0x000000084e189980 */ /* 0x000368000c101d00 */
[----:B------:R1:W5:Y:S04]  /*c520*/  @!P1 LD.E.128 R20, [R6.64] ;  /* 0x0000000806149980 */ /* 0x000368000c101d00 */
[----:B------:R1:W5:Y:S04]  /*c530*/  @!P0 LD.E.128 R40, [R62.64] ;  /* 0x000000083e288980 */ /* 0x000368000c101d00 */
[----:B------:R1:W5:Y:S02]  /*c540*/  @!P0 LD.E.128 R36, [R16.64] ;  /* 0x0000000810248980 */ /* 0x000364000c101d00 */
.L_x_2334:
[----:B---34-:R-:W-:Y:S05]  /*c550*/  BSYNC B0 ;  /* 0x0000000000007941 */ /* 0x018fea0003800000 */
.L_x_2333:
        /* <DEDUP_REMOVED lines=39> */
[----:B------:R-:W-:Y:S01]  /*c7d0*/  PRMT R67, R4, 0x5410, R5 ;  /* 0x0000541004437816 */ /* 0x000fe20000000005 */
[----:B------:R-:W-:Y:S01]  /*c7e0*/  IMAD.MOV.U32 R5, RZ, RZ, R36 ;  /* 0x000000ffff057224 */ /* 0x000fe200078e0024 */
[----:B------:R-:W-:Y:S01]  /*c7f0*/  MOV R6, R39 ;  /* 0x0000002700067202 */ /* 0x000fe20000000f00 */
[----:B------:R-:W-:Y:S01]  /*c800*/  IMAD.MOV.U32 R4, RZ, RZ, R37 ;  /* 0x000000ffff047224 */ /* 0x000fe200078e0025 */
        /* <DEDUP_REMOVED lines=105> */
.L_x_2338:
[----:B------:R-:W-:Y:S05]  /*cea0*/  BSYNC B0 ;  /* 0x0000000000007941 */ /* 0x000fea0003800000 */
.L_x_2337:
        /* <DEDUP_REMOVED lines=105> */
.L_x_2340:
[----:B------:R-:W-:Y:S05]  /*d540*/  BSYNC B0 ;  /* 0x0000000000007941 */ /* 0x000fea0003800000 */
.L_x_2339:
        /* <DEDUP_REMOVED lines=9> */
[----:B------:R-:W-:Y:S01]  /*d5e0*/  HADD2.F32 R87, -RZ, R87.H1_H1 ;  /* 0x30000057ff577230 */ /* 0x000fe20000004100 */
[----:B------:R-:W-:Y:S01]  /*d5f0*/  SHF.R.S32.HI R6, RZ, 0x1f, R7 ;  /* 0x0000001fff067819 */ /* 0x000fe20000011407 */
[----:B------:R-:W-:Y:S01]  /*d600*/  HADD2.F32 R94, -RZ, R92.H0_H0 ;  /* 0x2000005cff5e7230 */ /* 0x000fe20000004100 */
[----:B------:R-:W-:Y:S01]  /*d610*/  LOP3.LUT R5, R14, R13, RZ, 0x3c, !PT ;  /* 0x0000000d0e057212 */ /* 0x000fe200078e3cff */
[----:B------:R-:W-:Y:S01]  /*d620*/  HADD2.F32 R91, -RZ, R91.H1_H1 ;  /* 0x3000005bff5b7230 */ /* 0x000fe20000004100 */
[----:B------:R-:W-:Y:S01]  /*d630*/  SHF.L.U32 R14, R7, 0x3, RZ ;  /* 0x00000003070e7819 */ /* 0x000fe200000006ff */
[----:B------:R-:W-:Y:S01]  /*d640*/  HADD2.F32 R89, -RZ, R89.H1_H1 ;  /* 0x30000059ff597230 */ /* 0x000fe20000004100 */
[----:B------:R-:W-:-:S02]  /*d650*/  SHF.L.U32 R4, R4, 0x7, RZ ;  /* 0x0000000704047819 */ /* 0x000fc400000006ff */
[----:B------:R-:W-:Y:S02]  /*d660*/  LEA.HI R6, R6, R7, RZ, 0x3 ;  /* 0x0000000706067211 */ /* 0x000fe400078f18ff */
[----:B------:R-:W-:Y:S02]  /*d670*/  LOP3.LUT R14, R77, 0x38, R14, 0xf8, !PT ;  /* 0x000000384d0e7812 */ /* 0x000fe400078ef80e */
[----:B------:R-:W-:Y:S02]  /*d680*/  LOP3.LUT R4, R4, 0xffffe000, RZ, 0xc0, !PT ;  /* 0xffffe00004047812 */ /* 0x000fe400078ec0ff */
[----:B------:R-:W-:Y:S02]  /*d690*/  SHF.L.U32 R6, R6, 0xa, RZ ;  /* 0x0000000a06067819 */ /* 0x000fe400000006ff */
[----:B------:R-:W-:Y:S02]  /*d6a0*/  LOP3.LUT R13, R14, R13, RZ, 0x3c, !PT ;  /* 0x0000000d0e0d7212 */ /* 0x000fe400078e3cff */
[----:B------:R-:W-:-:S02]  /*d6b0*/  IADD3 R4, R5, R4, R12 ;  /* 0x0000000405047210 */ /* 0x000fc40007ffe00c */
[----:B------:R-:W-:Y:S02]  /*d6c0*/  LOP3.LUT R14, R6, 0x7fffe000, RZ, 0xc0, !PT ;  /* 0x7fffe000060e7812 */ /* 0x000fe400078ec0ff */
[----:B------:R-:W-:Y:S02]  /*d6d0*/  LEA R16, R4, 0x18100, 0x1 ;  /* 0x0001810004107811 */ /* 0x000fe400078e08ff */
[----:B------:R-:W-:Y:S02]  /*d6e0*/  IADD3 R13, R13, R14, R12 ;  /* 0x0000000e0d0d7210 */ /* 0x000fe40007ffe00c */
[--C-:B------:R-:W-:Y:S01]  /*d6f0*/  SHF.R.U64 R18, R48, 0x10, R49.reuse ;  /* 0x0000001030127819 */ /* 0x100fe20000001231 */
[----:B------:R-:W1:Y:S01]  /*d700*/  LDS.128 R4, [R16] ;  /* 0x0000000010047984 */ /* 0x000e620000000c00 */
[----:B------:R-:W-:Y:S02]  /*d710*/  SHF.L.U32 R17, R13, 0x1, RZ ;  /* 0x000000010d117819 */ /* 0x000fe400000006ff */
[----:B------:R-:W-:-:S02]  /*d720*/  SHF.R.U32.HI R48, RZ, 0x10, R49 ;  /* 0x00000010ff307819 */ /* 0x000fc40000011631 */
        /* <DEDUP_REMOVED lines=11> */
[--C-:B-1----:R-:W-:Y:S02]  /*d7e0*/  HADD2.F32 R49, -RZ, R5.reuse.H0_H0 ;  /* 0x20000005ff317230 */ /* 0x102fe40000004100 */
[----:B------:R-:W-:Y:S02]  /*d7f0*/  HADD2.F32 R51, -RZ, R5.H1_H1 ;  /* 0x30000005ff337230 */ /* 0x000fe40000004100 */
[----:B------:R-:W-:Y:S01]  /*d800*/  HADD2.F32 R5, -RZ, R7.H0_H0 ;  /* 0x20000007ff057230 */ /* 0x000fe20000004100 */
[----:B------:R-:W-:Y:S01]  /*d810*/  FMUL.FTZ R68, R49, R54 ;  /* 0x0000003631447220 */ /* 0x000fe20000410000 */
[--C-:B--2---:R-:W-:Y:S02]  /*d820*/  HADD2.F32 R55, -RZ, R13.reuse.H0_H0 ;  /* 0x2000000dff377230 */ /* 0x104fe40000004100 */
[----:B------:R-:W-:Y:S01]  /*d830*/  HADD2.F32 R56, -RZ, R13.H1_H1 ;  /* 0x3000000dff387230 */ /* 0x000fe20000004100 */
[----:B------:R-:W-:Y:S01]  /*d840*/  FMUL.FTZ R74, R5, R72 ;  /* 0x00000048054a7220 */ /* 0x000fe20000410000 */
[----:B------:R-:W-:Y:S01]  /*d850*/  HADD2.F32 R7, -RZ, R7.H1_H1 ;  /* 0x30000007ff077230 */ /* 0x000fe20000004100 */
[C---:B------:R-:W-:Y:S01]  /*d860*/  FMUL.FTZ R54, R55.reuse, R54 ;  /* 0x0000003637367220 */ /* 0x040fe20000410000 */
[--C-:B------:R-:W-:Y:S01]  /*d870*/  HADD2.F32 R52, -RZ, R4.reuse.H0_H0 ;  /* 0x20000004ff347230 */ /* 0x100fe20000004100 */
        /* <DEDUP_REMOVED lines=8> */
[-C--:B------:R-:W-:Y:S01]  /*d900*/  FMUL.FTZ R98, R52, R87.reuse ;  /* 0x0000005734627220 */ /* 0x080fe20000410000 */
[----:B------:R-:W-:Y:S01]  /*d910*/  HADD2.F32 R4, -RZ, R6.H0_H0 ;  /* 0x20000006ff047230 */ /* 0x000fe20000004100 */
[----:B------:R-:W-:Y:S01]  /*d920*/  FMUL.FTZ R72, R13, R72 ;  /* 0x000000480d487220 */ /* 0x000fe20000410000 */
[--C-:B------:R-:W-:Y:S01]  /*d930*/  HADD2.F32 R57, -RZ, R12.reuse.H0_H0 ;  /* 0x2000000cff397230 */ /* 0x100fe20000004100 */
[----:B------:R-:W-:Y:S01]  /*d940*/  FMUL.FTZ R50, R7, R56 ;  /* 0x0000003807327220 */ /* 0x000fe20000410000 */
[----:B------:R-:W-:Y:S01]  /*d950*/  HADD2.F32 R58, -RZ, R12.H1_H1 ;  /* 0x3000000cff3a7230 */ /* 0x000fe20000004100 */
[----:B------:R-:W-:Y:S01]  /*d960*/  FFMA.FTZ R74, R13, R94, R74 ;  /* 0x0000005e0d4a7223 */ /* 0x000fe2000001004a */
[----:B------:R-:W-:Y:S01]  /*d970*/  HADD2.F32 R12, -RZ, R14.H0_H0 ;  /* 0x2000000eff0c7230 */ /* 0x000fe20000004100 */
        /* <DEDUP_REMOVED lines=8> */
[-C--:B------:R-:W-:Y:S01]  /*da00*/  FMUL.FTZ R47, R4, R89.reuse ;  /* 0x00000059042f7220 */ /* 0x080fe20000410000 */
[----:B------:R-:W-:Y:S01]  /*da10*/  HADD2.F32 R14, -RZ, R14.H1_H1 ;  /* 0x3000000eff0e7230 */ /* 0x000fe20000004100 */
[----:B------:R-:W-:-:S02]  /*da20*/  FMUL.FTZ R89, R12, R89 ;  /* 0x000000590c597220 */ /* 0x000fc40000410000 */
[----:B------:R-:W-:Y:S01]  /*da30*/  FFMA.FTZ R19, R12, R13, R47 ;  /* 0x0000000d0c137223 */ /* 0x000fe2000001002f */
[----:B------:R-:W-:Y:S01]  /*da40*/  HADD2.F32 R12, -RZ, R18.H0_H0 ;  /* 0x20000012ff0c7230 */ /* 0x000fe20000004100 */
[-C--:B------:R-:W-:Y:S02]  /*da50*/  FMUL.FTZ R47, R53, R50.reuse ;  /* 0x00000032352f7220 */ /* 0x080fe40000410000 */
[-C--:B------:R-:W-:Y:S02]  /*da60*/  FMUL.FTZ R18, R6, R57.reuse ;  /* 0x0000003906127220 */ /* 0x080fe40000410000 */
        /* <DEDUP_REMOVED lines=22> */
.L_x_2336:
[----:B------:R-:W-:Y:S05]  /*dbd0*/  BSYNC B1 ;  /* 0x0000000000017941 */ /* 0x000fea0003800000 */
.L_x_2335:
        /* <DEDUP_REMOVED lines=13> */
[----:B------:R-:W-:Y:S01]  /*dcb0*/  HADD2.F32 R48, -RZ, R81.H0_H0 ;  /* 0x20000051ff307230 */ /* 0x000fe20000004100 */
[----:B------:R-:W-:Y:S01]  /*dcc0*/  LOP3.LUT R18, R17, 0x38, R142, 0xf8, !PT ;  /* 0x0000003811127812 */ /* 0x000fe200078ef88e */
[----:B------:R-:W-:Y:S01]  /*dcd0*/  HADD2.F32 R56, -RZ, R85.H0_H0 ;  /* 0x20000055ff387230 */ /* 0x000fe20000004100 */
        /* <DEDUP_REMOVED lines=94> */
.L_x_2342:
[----:B------:R-:W-:Y:S05]  /*e2c0*/  BSYNC B0 ;  /* 0x0000000000007941 */ /* 0x000fea0003800000 */
.L_x_2341:
        /* <DEDUP_REMOVED lines=11> */
[----:B------:R-:W-:Y:S01]  /*e380*/  SHF.L.U32 R84, R84, 0x7, RZ ;  /* 0x0000000754547819 */ /* 0x000fe200000006ff */
[----:B------:R-:W-:Y:S01]  /*e390*/  HADD2.F32 R45, -RZ, R76.H0_H0 ;  /* 0x2000004cff2d7230 */ /* 0x000fe20000004100 */
[----:B------:R-:W-:Y:S01]  /*e3a0*/  SHF.R.S32.HI R7, RZ, 0x1f, R80 ;  /* 0x0000001fff077819 */ /* 0x000fe20000011450 */
[--C-:B------:R-:W-:Y:S01]  /*e3b0*/  HADD2.F32 R47, -RZ, R79.reuse.H1_H1 ;  /* 0x3000004fff2f7230 */ /* 0x100fe20000004100 */
[----:B------:R-:W-:Y:S01]  /*e3c0*/  LOP3.LUT R4, R5, R16, RZ, 0x3c, !PT ;  /* 0x0000001005047212 */ /* 0x000fe200078e3cff */
[----:B------:R-:W-:Y:S01]  /*e3d0*/  HADD2.F32 R79, -RZ, R79.H0_H0 ;  /* 0x2000004fff4f7230 */ /* 0x000fe20000004100 */
[----:B------:R-:W-:-:S02]  /*e3e0*/  LOP3.LUT R84, R84, 0xffffe000, RZ, 0xc0, !PT ;  /* 0xffffe00054547812 */ /* 0x000fc400078ec0ff */
[----:B------:R-:W-:Y:S02]  /*e3f0*/  SHF.L.U32 R6, R80, 0x3, RZ ;  /* 0x0000000350067819 */ /* 0x000fe400000006ff */
[----:B------:R-:W-:Y:S02]  /*e400*/  LEA.HI R7, R7, R80, RZ, 0x3 ;  /* 0x0000005007077211 */ /* 0x000fe400078f18ff */
[----:B------:R-:W-:Y:S02]  /*e410*/  IADD3 R4, R4, R84, R3 ;  /* 0x0000005404047210 */ /* 0x000fe40007ffe003 */
[----:B------:R-:W-:Y:S02]  /*e420*/  LOP3.LUT R5, R17, 0x38, R6, 0xf8, !PT ;  /* 0x0000003811057812 */ /* 0x000fe400078ef806 */
[----:B------:R-:W-:Y:S02]  /*e430*/  SHF.L.U32 R7, R7, 0xa, RZ ;  /* 0x0000000a07077819 */ /* 0x000fe400000006ff */
[----:B------:R-:W-:-:S02]  /*e440*/  LEA R18, R4, 0x18100, 0x1 ;  /* 0x0001810004127811 */ /* 0x000fc400078e08ff */
[----:B------:R-:W-:Y:S02]  /*e450*/  LOP3.LUT R5, R5, R16, RZ, 0x3c, !PT ;  /* 0x0000001005057212 */ /* 0x000fe400078e3cff */
[----:B------:R-:W-:Y:S01]  /*e460*/  LOP3.LUT R4, R7, 0x7fffe000, RZ, 0xc0, !PT ;  /* 0x7fffe00007047812 */ /* 0x000fe200078ec0ff */
[----:B------:R-:W1:Y:S01]  /*e470*/  LDS.128 R12, [R18] ;  /* 0x00000000120c7984 */ /* 0x000e620000000c00 */
[----:B------:R-:W-:Y:S02]  /*e480*/  SHF.R.U64 R28, R28, 0x10, R29 ;  /* 0x000000101c1c7819 */ /* 0x000fe4000000121d */
[----:B------:R-:W-:Y:S02]  /*e490*/  IADD3 R4, R5, R4, R3 ;  /* 0x0000000405047210 */ /* 0x000fe40007ffe003 */
[----:B------:R-:W-:Y:S01]  /*e4a0*/  SHF.R.U32.HI R36, RZ, 0x10, R29 ;  /* 0x00000010ff247819 */ /* 0x000fe2000001161d */
[----:B------:R-:W-:Y:S01]  /*e4b0*/  HADD2.F32 R28, -RZ, R28.H0_H0 ;  /* 0x2000001cff1c7230 */ /* 0x000fe20000004100 */
[----:B------:R-:W-:-:S02]  /*e4c0*/  SHF.L.U32 R19, R4, 0x1, RZ ;  /* 0x0000000104137819 */ /* 0x000fc400000006ff */
[--C-:B------:R-:W-:Y:S01]  /*e4d0*/  SHF.R.U64 R29, R34, 0x10, R35.reuse ;  /* 0x00000010221d7819 */ /* 0x100fe20000001223 */
[----:B------:R-:W-:Y:S01]  /*e4e0*/  HADD2.F32 R36, -RZ, R36.H0_H0 ;  /* 0x20000024ff247230 */ /* 0x000fe20000004100 */
[----:B------:R-:W-:Y:S01]  /*e4f0*/  SHF.R.U32.HI R34, RZ, 0x10, R35 ;  /* 0x00000010ff227819 */ /* 0x000fe20000011623 */
[----:B------:R-:W2:Y:S01]  /*e500*/  LDS.128 R4, [R19+0x18100] ;  /* 0x0181000013047984 */ /* 0x000ea20000000c00 */
        /* <DEDUP_REMOVED lines=17> */
[----:B------:R-:W-:-:S02]  /*e620*/  HADD2.F32 R39, -RZ, R14.H1_H1 ;  /* 0x3000000eff277230 */ /* 0x000fc40000004100 */
[--C-:B--2---:R-:W-:Y:S02]  /*e630*/  HADD2.F32 R41, -RZ, R5.reuse.H0_H0 ;  /* 0x20000005ff297230 */ /* 0x104fe40000004100 */
[----:B------:R-:W-:Y:S02]  /*e640*/  HADD2.F32 R5, -RZ, R5.H1_H1 ;  /* 0x30000005ff057230 */ /* 0x000fe40000004100 */
[----:B------:R-:W-:Y:S01]  /*e650*/  HADD2.F32 R42, -RZ, R4.H0_H0 ;  /* 0x20000004ff2a7230 */ /* 0x000fe20000004100 */
        /* <DEDUP_REMOVED lines=9> */
[----:B------:R-:W-:Y:S01]  /*e6f0*/  HADD2.F32 R15, -RZ, R15.H1_H1 ;  /* 0x3000000fff0f7230 */ /* 0x000fe20000004100 */
[C---:B------:R-:W-:Y:S01]  /*e700*/  FMUL.FTZ R67, R42.reuse, R67 ;  /* 0x000000432a437220 */ /* 0x040fe20000410000 */
[----:B------:R-:W-:Y:S01]  /*e710*/  HADD2.F32 R50, -RZ, R31.H0_H0 ;  /* 0x2000001fff327230 */ /* 0x000fe20000004100 */
[----:B------:R-:W-:Y:S01]  /*e720*/  FFMA.FTZ R33, R42, R78, R33 ;  /* 0x0000004e2a217223 */ /* 0x000fe20000010021 */
[----:B------:R-:W-:Y:S01]  /*e730*/  HADD2.F32 R44, -RZ, R6.H1_H1 ;  /* 0x30000006ff2c7230 */ /* 0x000fe20000004100 */
[----:B------:R-:W-:Y:S01]  /*e740*/  FMUL.FTZ R42, R14, R45 ;  /* 0x0000002d0e2a7220 */ /* 0x000fe20000410000 */
[--C-:B------:R-:W-:Y:S01]  /*e750*/  HADD2.F32 R6, -RZ, R7.reuse.H0_H0 ;  /* 0x20000007ff067230 */ /* 0x100fe20000004100 */
[C---:B------:R-:W-:Y:S01]  /*e760*/  FMUL.FTZ R41, R4.reuse, R41 ;  /* 0x0000002904297220 */ /* 0x040fe20000410000 */
[----:B------:R-:W-:Y:S01]  /*e770*/  HADD2.F32 R7, -RZ, R7.H1_H1 ;  /* 0x30000007ff077230 */ /* 0x000fe20000004100 */
[----:B------:R-:W-:Y:S01]  /*e780*/  FFMA.FTZ R31, R4, R47, R49 ;  /* 0x0000002f041f7223 */ /* 0x000fe20000010031 */
[----:B------:R-:W-:Y:S01]  /*e790*/  F2FP.PACK_AB R5, R5, R46 ;  /* 0x0000002e0505723e */ /* 0x000fe200000000ff */
[----:B------:R-:W-:-:S02]  /*e7a0*/  FMUL.FTZ R4, R15, R50 ;  /* 0x000000320f047220 */ /* 0x000fc40000410000 */
[C---:B------:R-:W-:Y:S02]  /*e7b0*/  FMUL.FTZ R45, R6.reuse, R45 ;  /* 0x0000002d062d7220 */ /* 0x040fe40000410000 */
[----:B------:R-:W-:Y:S02]  /*e7c0*/  FFMA.FTZ R42, R6, R79, R42 ;  /* 0x0000004f062a7223 */ /* 0x000fe4000001002a */
[----:B------:R-:W-:Y:S02]  /*e7d0*/  FMUL.FTZ R50, R7, R50 ;  /* 0x0000003207327220 */ /* 0x000fe40000410000 */
[----:B------:R-:W-:Y:S02]  /*e7e0*/  FMUL.FTZ R6, R39, R30 ;  /* 0x0000001e27067220 */ /* 0x000fe40000410000 */
        /* <DEDUP_REMOVED lines=8> */
[----:B------:R-:W-:-:S02]  /*e870*/  FFMA.FTZ R13, R13, R52, -R36 ;  /* 0x000000340d0d7223 */ /* 0x000fc40000010824 */
[----:B------:R-:W-:Y:S02]  /*e880*/  FFMA.FTZ R67, R37, R78, -R67 ;  /* 0x0000004e25437223 */ /* 0x000fe40000010843 */
[----:B------:R-:W-:Y:S01]  /*e890*/  FFMA.FTZ R50, R15, R34, -R50 ;  /* 0x000000220f327223 */ /* 0x000fe20000010832 */
[----:B------:R-:W-:Y:S01]  /*e8a0*/  F2FP.PACK_AB R13, R13, R40 ;  /* 0x000000280d0d723e */ /* 0x000fe200000000ff */
        /* <DEDUP_REMOVED lines=11> */
.L_x_2344:
[----:B------:R-:W-:Y:S05]  /*e960*/  BSYNC B0 ;  /* 0x0000000000007941 */ /* 0x000fea0003800000 */
.L_x_2343:
        /* <DEDUP_REMOVED lines=22> */
[----:B------:R-:W1:Y:S01]  /*ead0*/  LDS.128 R12, [R17] ;  /* 0x00000000110c7984 */ /* 0x000e620000000c00 */
[----:B------:R-:W-:Y:S02]  /*eae0*/  SHF.R.U64 R18, R20, 0x10, R21 ;  /* 0x0000001014127819 */ /* 0x000fe40000001215 */
[----:B------:R-:W-:-:S02]  /*eaf0*/  IADD3 R3, R16, R4, R3 ;  /* 0x0000000410037210 */ /* 0x000fc40007ffe003 */
[----:B------:R-:W-:Y:S01]  /*eb00*/  SHF.R.U32.HI R20, RZ, 0x10, R21 ;  /* 0x00000010ff147819 */ /* 0x000fe20000011615 */
[----:B------:R-:W-:Y:S01]  /*eb10*/  HADD2.F32 R18, -RZ, R18.H0_H0 ;  /* 0x20000012ff127230 */ /* 0x000fe20000004100 */
[----:B------:R-:W-:Y:S02]  /*eb20*/  SHF.L.U32 R3, R3, 0x1, RZ ;  /* 0x0000000103037819 */ /* 0x000fe400000006ff */
        /* <DEDUP_REMOVED lines=18> */
[----:B------:R-:W-:-:S02]  /*ec50*/  HADD2.F32 R27, -RZ, R12.H1_H1 ;  /* 0x3000000cff1b7230 */ /* 0x000fc40000004100 */
[--C-:B------:R-:W-:Y:S01]  /*ec60*/  HADD2.F32 R12, -RZ, R14.reuse.H0_H0 ;  /* 0x2000000eff0c7230 */ /* 0x100fe20000004100 */
[----:B------:R-:W-:Y:S01]  /*ec70*/  FMUL.FTZ R35, R25, R60 ;  /* 0x0000003c19237220 */ /* 0x000fe20000410000 */
[----:B------:R-:W-:Y:S01]  /*ec80*/  HADD2.F32 R28, -RZ, R14.H1_H1 ;  /* 0x3000000eff1c7230 */ /* 0x000fe20000004100 */
[----:B------:R-:W-:Y:S01]  /*ec90*/  FMUL.FTZ R39, R27, R18 ;  /* 0x000000121b277220 */ /* 0x000fe20000410000 */
[--C-:B--2---:R-:W-:Y:S02]  /*eca0*/  HADD2.F32 R29, -RZ, R5.reuse.H0_H0 ;  /* 0x20000005ff1d7230 */ /* 0x104fe40000004100 */
[----:B------:R-:W-:Y:S02]  /*ecb0*/  HADD2.F32 R5, -RZ, R5.H1_H1 ;  /* 0x30000005ff057230 */ /* 0x000fe40000004100 */
[--C-:B------:R-:W-:Y:S01]  /*ecc0*/  HADD2.F32 R31, -RZ, R4.reuse.H0_H0 ;  /* 0x20000004ff1f7230 */ /* 0x100fe20000004100 */
[C---:B------:R-:W-:Y:S01]  /*ecd0*/  FMUL.FTZ R30, R29.reuse, R30 ;  /* 0x0000001e1d1e7220 */ /* 0x040fe20000410000 */
[----:B------:R-:W-:Y:S01]  /*ece0*/  HADD2.F32 R14, -RZ, R15.H0_H0 ;  /* 0x2000000fff0e7230 */ /* 0x000fe20000004100 */
[----:B------:R-:W-:Y:S01]  /*ecf0*/  FFMA.FTZ R34, R29, R36, R34 ;  /* 0x000000241d227223 */ /* 0x000fe20000010022 */
[----:B------:R-:W-:Y:S01]  /*ed00*/  HADD2.F32 R32, -RZ, R4.H1_H1 ;  /* 0x30000004ff207230 */ /* 0x000fe20000004100 */
[-C--:B------:R-:W-:Y:S01]  /*ed10*/  FMUL.FTZ R29, R13, R20.reuse ;  /* 0x000000140d1d7220 */ /* 0x080fe20000410000 */
[--C-:B------:R-:W-:Y:S01]  /*ed20*/  HADD2.F32 R4, -RZ, R6.reuse.H0_H0 ;  /* 0x20000006ff047230 */ /* 0x100fe20000004100 */
[C---:B------:R-:W-:Y:S01]  /*ed30*/  FMUL.FTZ R20, R5.reuse, R20 ;  /* 0x0000001405147220 */ /* 0x040fe20000410000 */
[----:B------:R-:W-:Y:S01]  /*ed40*/  HADD2.F32 R33, -RZ, R6.H1_H1 ;  /* 0x30000006ff217230 */ /* 0x000fe20000004100 */
[----:B------:R-:W-:Y:S01]  /*ed50*/  FFMA.FTZ R5, R5, R24, R29 ;  /* 0x0000001805057223 */ /* 0x000fe2000001001d */
[--C-:B------:R-:W-:Y:S01]  /*ed60*/  HADD2.F32 R29, -RZ, R61.reuse.H1_H1 ;  /* 0x3000003dff1d7230 */ /* 0x100fe20000004100 */
[C---:B------:R-:W-:Y:S01]  /*ed70*/  FMUL.FTZ R60, R31.reuse, R60 ;  /* 0x0000003c1f3c7220 */ /* 0x040fe20000410000 */
[----:B------:R-:W-:Y:S01]  /*ed80*/  HADD2.F32 R61, -RZ, R61.H0_H0 ;  /* 0x2000003dff3d7230 */ /* 0x000fe20000004100 */
[----:B------:R-:W-:Y:S01]  /*ed90*/  FFMA.FTZ R31, R31, R62, R35 ;  /* 0x0000003e1f1f7223 */ /* 0x000fe20000010023 */
[----:B------:R-:W-:Y:S01]  /*eda0*/  HADD2.F32 R35, -RZ, R63.H1_H1 ;  /* 0x3000003fff237230 */ /* 0x000fe20000004100 */
[----:B------:R-:W-:Y:S01]  /*edb0*/  FMUL.FTZ R37, R12, R29 ;  /* 0x0000001d0c257220 */ /* 0x000fe20000410000 */
[----:B------:R-:W-:Y:S01]  /*edc0*/  HADD2.F32 R6, -RZ, R7.H0_H0 ;  /* 0x20000007ff067230 */ /* 0x000fe20000004100 */
        /* <DEDUP_REMOVED lines=34> */
.L_x_2320:
[----:B------:R-:W-:Y:S05]  /*eff0*/  BSYNC B2 ;  /* 0x0000000000027941 */ /* 0x000fea0003800000 */
.L_x_2302:
        /* <DEDUP_REMOVED lines=11> */
[----:B-----5:R1:W1:Y:S04]  /*f0b0*/  LDSM.16.M88.4 R76, [R187] ;  /* 0x00000000bb4c783b */ /* 0x0202680000000200 */
        /* <DEDUP_REMOVED lines=29> */
.L_x_2346:
[----:B------:R-:W-:Y:S05]  /*f290*/  BSYNC B0 ;  /* 0x0000000000007941 */ /* 0x000fea0003800000 */
.L_x_2345:
[----:B------:R-:W-:Y:S01]  /*f2a0*/  LOP3.LUT P0, RZ, R9, 0x4, RZ, 0xc0, !PT ;  /* 0x0000000409ff7812 */ /* 0x000fe2000780c0ff */
[C---:B--23--:R-:W-:Y:S01]  /*f2b0*/  HMMA.16816.F32 R52, R80.reuse, R48, RZ ;  /* 0x000000305034723c */ /* 0x04cfe200000018ff */
[----:B------:R-:W-:Y:S01]  /*f2c0*/  LDSM.16.M88.4 R68, [R186] ;  /* 0x00000000ba44783b */ /* 0x000fe20000000200 */
[C---:B------:R-:W-:Y:S01]  /*f2d0*/  IMAD.IADD R173, R189.reuse, 0x1, R184 ;  /* 0x00000001bdad7824 */ /* 0x040fe200078e02b8 */
[----:B------:R-:W-:Y:S01]  /*f2e0*/  SEL R193, R0, 0xffffffc0, !P0 ;  /* 0xffffffc000c17807 */ /* 0x000fe20004000000 */
[----:B------:R-:W-:Y:S01]  /*f2f0*/  IMAD.IADD R165, R189, 0x1, R139 ;  /* 0x00000001bda57824 */ /* 0x000fe200078e028b */
[----:B------:R-:W0:Y:S01]  /*f300*/  LDGDEPBAR ;  /* 0x00000000000079af */ /* 0x000e220000000000 */
[----:B------:R-:W-:Y:S01]  /*f310*/  BSSY B0, `(.L_x_2347) ;  /* 0x000022a000007945 */ /* 0x000fe20003800000 */
[----:B------:R-:W-:Y:S01]  /*f320*/  IADD3 R0, R193, R188, R192 ;  /* 0x000000bcc1007210 */ /* 0x000fe20007ffe0c0 */
[----:B----4-:R-:W-:Y:S01]  /*f330*/  HMMA.16816.F32 R44, R80, R40, RZ ;  /* 0x00000028502c723c */ /* 0x010fe200000018ff */
[----:B------:R-:W-:-:S03]  /*f340*/  IMAD.IADD R2, R188, 0x1, R193 ;  /* 0x00000001bc027824 */ /* 0x000fc600078e02c1 */
[----:B------:R-:W-:Y:S04]  /*f350*/  LDSM.16.M88.4 R64, [R0] ;  /* 0x000000000040783b */ /* 0x000fe80000000200 */
[C---:B------:R-:W-:Y:S01]  /*f360*/  HMMA.16816.F32 R48, R80.reuse, R50, RZ ;  /* 0x000000325030723c */ /* 0x040fe200000018ff */
[----:B------:R-:W2:Y:S04]  /*f370*/  LDSM.16.M88.4 R16, [R2] ;  /* 0x000000000210783b */ /* 0x000ea80000000200 */
[----:B------:R-:W3:Y:S03]  /*f380*/  LDSM.16.M88.4 R12, [R2+0x800] ;  /* 0x00080000020c783b */ /* 0x000ee60000000200 */
[C---:B------:R-:W-:Y:S01]  /*f390*/  HMMA.16816.F32 R40, R80.reuse, R42, RZ ;  /* 0x0000002a5028723c */ /* 0x040fe200000018ff */
[----:B------:R-:W-:Y:S04]  /*f3a0*/  LDSM.16.M88.4 R72, [R2+0x1800] ;  /* 0x001800000248783b */ /* 0x000fe80000000200 */
[----:B------:R-:W-:Y:S03]  /*f3b0*/  LDSM.16.M88.4 R60, [R0+0x800] ;  /* 0x00080000003c783b */ /* 0x000fe60000000200 */
[C---:B-1----:R-:W-:Y:S08]  /*f3c0*/  HMMA.16816.F32 R36, R80.reuse, R32, RZ ;  /* 0x000000205024723c */ /* 0x042ff000000018ff */
[C---:B------:R-:W-:Y:S08]  /*f3d0*/  HMMA.16816.F32 R32, R80.reuse, R34, RZ ;  /* 0x000000225020723c */ /* 0x040ff000000018ff */
[C---:B------:R-:W-:Y:S08]  /*f3e0*/  HMMA.16816.F32 R28, R80.reuse, R4, RZ ;  /* 0x00000004501c723c */ /* 0x040ff000000018ff */
[----:B------:R-:W-:Y:S01]  /*f3f0*/  HMMA.16816.F32 R80, R80, R6, RZ ;  /* 0x000000065050723c */ /* 0x000fe200000018ff */
[----:B------:R-:W1:Y:S07]  /*f400*/  LDSM.16.M88.4 R4, [R2+0x1000] ;  /* 0x001000000204783b */ /* 0x000e6e0000000200 */
[C---:B------:R-:W-:Y:S08]  /*f410*/  HMMA.16816.F32 R52, R76.reuse, R56, R52 ;  /* 0x000000384c34723c */ /* 0x040ff00000001834 */
[C---:B------:R-:W-:Y:S01]  /*f420*/  HMMA.16816.F32 R48, R76.reuse, R58, R48 ;  /* 0x0000003a4c30723c */ /* 0x040fe20000001830 */
[----:B------:R-:W-:Y:S07]  /*f430*/  LDSM.16.M88.4 R56, [R0+0x1000] ;  /* 0x001000000038783b */ /* 0x000fee0000000200 */
[C---:B------:R-:W-:Y:S08]  /*f440*/  HMMA.16816.F32 R44, R76.reuse, R24, R44 ;  /* 0x000000184c2c723c */ /* 0x040ff0000000182c */
[C---:B------:R-:W-:Y:S01]  /*f450*/  HMMA.16816.F32 R40, R76.reuse, R26, R40 ;  /* 0x0000001a4c28723c */ /* 0x040fe20000001828 */
[----:B------:R-:W-:Y:S07]  /*f460*/  LDSM.16.M88.4 R24, [R0+0x1800] ;  /* 0x001800000018783b */ /* 0x000fee0000000200 */
[C---:B------:R-:W-:Y:S08]  /*f470*/  HMMA.16816.F32 R36, R76.reuse, R20, R36 ;  /* 0x000000144c24723c */ /* 0x040ff00000001824 */
[C---:B------:R-:W-:Y:S01]  /*f480*/  HMMA.16816.F32 R32, R76.reuse, R22, R32 ;  /* 0x000000164c20723c */ /* 0x040fe20000001820 */
[----:B------:R-:W4:Y:S07]  /*f490*/  LDSM.16.M88.4 R20, [R185] ;  /* 0x00000000b914783b */ /* 0x000f2e0000000200 */
[C---:B------:R-:W-:Y:S08]  /*f4a0*/  HMMA.16816.F32 R28, R76.reuse, R84, R28 ;  /* 0x000000544c1c723c */ /* 0x040ff0000000181c */
[----:B------:R-:W-:Y:S01]  /*f4b0*/  HMMA.16816.F32 R76, R76, R86, R80 ;  /* 0x000000564c4c723c */ /* 0x000fe20000001850 */
[----:B------:R-:W-:Y:S04]  /*f4c0*/  LDSM.16.M88.4 R80, [R190+0x4000] ;  /* 0x00400000be50783b */ /* 0x000fe80000000200 */
[----:B------:R-:W-:Y:S03]  /*f4d0*/  LDSM.16.M88.4 R84, [R188+0x3800] ;  /* 0x00380000bc54783b */ /* 0x000fe60000000200 */
[C---:B--2---:R-:W-:Y:S08]  /*f4e0*/  HMMA.16816.F32 R52, R68.reuse, R16, R52 ;  /* 0x000000104434723c */ /* 0x044ff00000001834 */
[C---:B------:R-:W-:Y:S01]  /*f4f0*/  HMMA.16816.F32 R48, R68.reuse, R18, R48 ;  /* 0x000000124430723c */ /* 0x040fe20000001830 */
[----:B------:R-:W2:Y:S07]  /*f500*/  LDSM.16.M88.4 R16, [R188+0x2000] ;  /* 0x00200000bc10783b */ /* 0x000eae0000000200 */
[C---:B---3--:R-:W-:Y:S08]  /*f510*/  HMMA.16816.F32 R44, R68.reuse, R12, R44 ;  /* 0x0000000c442c723c */ /* 0x048ff0000000182c */
[C---:B------:R-:W-:Y:S01]  /*f520*/  HMMA.16816.F32 R40, R68.reuse, R14, R40 ;  /* 0x0000000e4428723c */ /* 0x040fe20000001828 */
[----:B------:R-:W3:Y:S07]  /*f530*/  LDSM.16.M88.4 R12, [R188+0x2800] ;  /* 0x00280000bc0c783b */ /* 0x000eee0000000200 */
[C---:B-1----:R-:W-:Y:S08]  /*f540*/  HMMA.16816.F32 R36, R68.reuse, R4, R36 ;  /* 0x000000044424723c */ /* 0x042ff00000001824 */
[C---:B------:R-:W-:Y:S01]  /*f550*/  HMMA.16816.F32 R32, R68.reuse, R6, R32 ;  /* 0x000000064420723c */ /* 0x040fe20000001820 */
[----:B------:R-:W1:Y:S07]  /*f560*/  LDSM.16.M88.4 R4, [R188+0x3000] ;  /* 0x00300000bc04783b */ /* 0x000e6e0000000200 */
[C---:B------:R-:W-:Y:S08]  /*f570*/  HMMA.16816.F32 R28, R68.reuse, R72, R28 ;  /* 0x00000048441c723c */ /* 0x040ff0000000181c */
[----:B------:R-:W-:Y:S01]  /*f580*/  HMMA.16816.F32 R76, R68, R74, R76 ;  /* 0x0000004a444c723c */ /* 0x000fe2000000184c */
[----:B------:R-:W-:Y:S04]  /*f590*/  LDSM.16.M88.4 R72, [R187+0x4000] ;  /* 0x00400000bb48783b */ /* 0x000fe80000000200 */
[----:B------:R-:W5:Y:S03]  /*f5a0*/  LDSM.16.M88.4 R68, [R3+0x2000] ;  /* 0x002000000344783b */ /* 0x000f660000000200 */
[C---:B----4-:R-:W-:Y:S08]  /*f5b0*/  HMMA.16816.F32 R52, R20.reuse, R64, R52 ;  /* 0x000000401434723c */ /* 0x050ff00000001834 */
[C---:B------:R-:W-:Y:S01]  /*f5c0*/  HMMA.16816.F32 R48, R20.reuse, R66, R48 ;  /* 0x000000421430723c */ /* 0x040fe20000001830 */
[----:B------:R-:W4:Y:S07]  /*f5d0*/  LDSM.16.M88.4 R64, [R3+0x2800] ;  /* 0x002800000340783b */ /* 0x000f2e0000000200 */
        /* <DEDUP_REMOVED lines=8> */
[----:B------:R-:W-:Y:S04]  /*f660*/  LDSM.16.M88.4 R24, [R186+0x4000] ;  /* 0x00400000ba18783b */ /* 0x000fe80000000200 */
[----:B------:R-:W4:Y:S03]  /*f670*/  LDSM.16.M88.4 R20, [R2+0x2000] ;  /* 0x002000000214783b */ /* 0x000f260000000200 */
        /* <DEDUP_REMOVED lines=10> */
[----:B------:R-:W-:Y:S08]  /*f720*/  HMMA.16816.F32 R76, R80, R86, R76 ;  /* 0x00000056504c723c */ /* 0x000ff0000000184c */
[C---:B-----5:R-:W-:Y:S08]  /*f730*/  HMMA.16816.F32 R52, R72.reuse, R68, R52 ;  /* 0x000000444834723c */ /* 0x060ff00000001834 */
[C---:B------:R-:W-:Y:S08]  /*f740*/  HMMA.16816.F32 R48, R72.reuse, R70, R48 ;  /* 0x000000464830723c */ /* 0x040ff00000001830 */
[C---:B----4-:R-:W-:Y:S08]  /*f750*/  HMMA.16816.F32 R44, R72.reuse, R64, R44 ;  /* 0x00000040482c723c */ /* 0x050ff0000000182c */
[C---:B------:R-:W-:Y:S01]  /*f760*/  HMMA.16816.F32 R40, R72.reuse, R66, R40 ;  /* 0x000000424828723c */ /* 0x040fe20000001828 */
[----:B------:R-:W-:Y:S07]  /*f770*/  LDSM.16.M88.4 R64, [R185+0x4000] ;  /* 0x00400000b940783b */ /* 0x000fee0000000200 */
[C---:B------:R-:W-:Y:S08]  /*f780*/  HMMA.16816.F32 R36, R72.reuse, R60, R36 ;  /* 0x0000003c4824723c */ /* 0x040ff00000001824 */
[C---:B------:R-:W-:Y:S01]  /*f790*/  HMMA.16816.F32 R32, R72.reuse, R62, R32 ;  /* 0x0000003e4820723c */ /* 0x040fe20000001820 */
[----:B------:R-:W4:Y:S07]  /*f7a0*/  LDSM.16.M88.4 R60, [R0+0x2000] ;  /* 0x00200000003c783b */ /* 0x000f2e0000000200 */
[C---:B------:R-:W-:Y:S01]  /*f7b0*/  HMMA.16816.F32 R68, R72.reuse, R56, R28 ;  /* 0x000000384844723c */ /* 0x040fe2000000181c */
[----:B------:R-:W5:Y:S07]  /*f7c0*/  LDSM.16.M88.4 R28, [R0+0x2800] ;  /* 0x00280000001c783b */ /* 0x000f6e0000000200 */
[----:B------:R-:W-:Y:S01]  /*f7d0*/  HMMA.16816.F32 R76, R72, R58, R76 ;  /* 0x0000003a484c723c */ /* 0x000fe2000000184c */
[----:B------:R-:W-:Y:S04]  /*f7e0*/  LDSM.16.M88.4 R56, [R187+0x8000] ;  /* 0x00800000bb38783b */ /* 0x000fe80000000200 */
[----:B------:R-:W-:Y:S03]  /*f7f0*/  LDSM.16.M88.4 R72, [R2+0x5800] ;  /* 0x005800000248783b */ /* 0x000fe60000000200 */
[C---:B------:R-:W-:Y:S08]  /*f800*/  HMMA.16816.F32 R52, R24.reuse, R20, R52 ;  /* 0x000000141834723c */ /* 0x040ff00000001834 */
        /* <DEDUP_REMOVED lines=8> */
[C---:B-1----:R-:W-:Y:S08]  /*f890*/  HMMA.16816.F32 R68, R24.reuse, R4, R68 ;  /* 0x000000041844723c */ /* 0x042ff00000001844 */
[----:B------:R-:W-:Y:S01]  /*f8a0*/  HMMA.16816.F32 R76, R24, R6, R76 ;  /* 0x00000006184c723c */ /* 0x000fe2000000184c */
[----:B------:R-:W1:Y:S04]  /*f8b0*/  LDSM.16.M88.4 R4, [R188+0x4000] ;  /* 0x00400000bc04783b */ /* 0x000e680000000200 */
[----:B------:R-:W1:Y:S03]  /*f8c0*/  LDSM.16.M88.4 R24, [R188+0x4800] ;  /* 0x00480000bc18783b */ /* 0x000e660000000200 */
[C---:B----4-:R-:W-:Y:S08]  /*f8d0*/  HMMA.16816.F32 R52, R64.reuse, R60, R52 ;  /* 0x0000003c4034723c */ /* 0x050ff00000001834 */
[C---:B------:R-:W-:Y:S01]  /*f8e0*/  HMMA.16816.F32 R48, R64.reuse, R62, R48 ;  /* 0x0000003e4030723c */ /* 0x040fe20000001830 */
[----:B------:R-:W-:Y:S07]  /*f8f0*/  LDSM.16.M88.4 R60, [R2+0x4000] ;  /* 0x00400000023c783b */ /* 0x000fee0000000200 */
        /* <DEDUP_REMOVED lines=8> */
[----:B------:R-:W3:Y:S04]  /*f980*/  LDSM.16.M88.4 R12, [R188+0x5800] ;  /* 0x00580000bc0c783b */ /* 0x000ee80000000200 */
[----:B------:R-:W-:Y:S03]  /*f990*/  LDSM.16.M88.4 R64, [R186+0x8000] ;  /* 0x00800000ba40783b */ /* 0x000fe60000000200 */
[C---:B-1----:R-:W-:Y:S08]  /*f9a0*/  HMMA.16816.F32 R52, R20.reuse, R4, R52 ;  /* 0x000000041434723c */ /* 0x042ff00000001834 */
[C---:B------:R-:W-:Y:S01]  /*f9b0*/  HMMA.16816.F32 R48, R20.reuse, R6, R48 ;  /* 0x000000061430723c */ /* 0x040fe20000001830 */
[----:B------:R-:W1:Y:S07]  /*f9c0*/  LDSM.16.M88.4 R4, [R3+0x4800] ;  /* 0x004800000304783b */ /* 0x000e6e0000000200 */
[C---:B------:R-:W-:Y:S08]  /*f9d0*/  HMMA.16816.F32 R44, R20.reuse, R24, R44 ;  /* 0x00000018142c723c */ /* 0x040ff0000000182c */
[----:B------:R-:W-:Y:S01]  /*f9e0*/  HMMA.16816.F32 R40, R20, R26, R40 ;  /* 0x0000001a1428723c */ /* 0x000fe20000001828 */
[----:B------:R-:W4:Y:S07]  /*f9f0*/  LDSM.16.M88.4 R24, [R3+0x5000] ;  /* 0x005000000318783b */ /* 0x000f2e0000000200 */
[----:B--2---:R-:W-:Y:S08]  /*fa00*/  HMMA.16816.F32 R52, R56, R16, R52 ;  /* 0x000000103834723c */ /* 0x004ff00000001834 */
[C---:B------:R-:W-:Y:S08]  /*fa10*/  HMMA.16816.F32 R36, R20.reuse, R28, R36 ;  /* 0x0000001c1424723c */ /* 0x040ff00000001824 */
[C---:B------:R-:W-:Y:S01]  /*fa20*/  HMMA.16816.F32 R32, R20.reuse, R30, R32 ;  /* 0x0000001e1420723c */ /* 0x040fe20000001820 */
[----:B------:R-:W-:Y:S07]  /*fa30*/  LDSM.16.M88.4 R28, [R3+0x5800] ;  /* 0x00580000031c783b */ /* 0x000fee0000000200 */
[C---:B---3--:R-:W-:Y:S08]  /*fa40*/  HMMA.16816.F32 R68, R20.reuse, R12, R68 ;  /* 0x0000000c1444723c */ /* 0x048ff00000001844 */
[----:B------:R-:W-:Y:S01]  /*fa50*/  HMMA.16816.F32 R76, R20, R14, R76 ;  /* 0x0000000e144c723c */ /* 0x000fe2000000184c */
[----:B------:R-:W-:Y:S04]  /*fa60*/  LDSM.16.M88.4 R20, [R185+0x8000] ;  /* 0x00800000b914783b */ /* 0x000fe80000000200 */
[----:B------:R-:W2:Y:S03]  /*fa70*/  LDSM.16.M88.4 R12, [R2+0x4800] ;  /* 0x00480000020c783b */ /* 0x000ea60000000200 */
[C---:B-1----:R-:W-:Y:S08]  /*fa80*/  HMMA.16816.F32 R44, R56.reuse, R4, R44 ;  /* 0x00000004382c723c */ /* 0x042ff0000000182c */
[----:B------:R-:W-:Y:S01]  /*fa90*/  HMMA.16816.F32 R40, R56, R6, R40 ;  /* 0x000000063828723c */ /* 0x000fe20000001828 */
[----:B------:R-:W1:Y:S07]  /*faa0*/  LDSM.16.M88.4 R4, [R0+0x4000] ;  /* 0x004000000004783b */ /* 0x000e6e0000000200 */
[----:B------:R-:W-:Y:S08]  /*fab0*/  HMMA.16816.F32 R52, R64, R60, R52 ;  /* 0x0000003c4034723c */ /* 0x000ff00000001834 */
[C---:B------:R-:W-:Y:S01]  /*fac0*/  HMMA.16816.F32 R48, R56.reuse, R18, R48 ;  /* 0x000000123830723c */ /* 0x040fe20000001830 */
[----:B------:R3:W5:Y:S07]  /*fad0*/  LDSM.16.M88.4 R16, [R2+0x5000] ;  /* 0x005000000210783b */ /* 0x00076e0000000200 */
[C---:B----4-:R-:W-:Y:S08]  /*fae0*/  HMMA.16816.F32 R36, R56.reuse, R24, R36 ;  /* 0x000000183824723c */ /* 0x050ff00000001824 */
[----:B------:R-:W-:Y:S01]  /*faf0*/  HMMA.16816.F32 R32, R56, R26, R32 ;  /* 0x0000001a3820723c */ /* 0x000fe20000001820 */
[----:B------:R-:W4:Y:S07]  /*fb00*/  LDSM.16.M88.4 R24, [R0+0x4800] ;  /* 0x004800000018783b */ /* 0x000f2e0000000200 */
[----:B--2---:R-:W-:Y:S08]  /*fb10*/  HMMA.16816.F32 R44, R64, R12, R44 ;  /* 0x0000000c402c723c */ /* 0x004ff0000000182c */
[----:B-1----:R-:W-:Y:S07]  /*fb20*/  HMMA.16816.F32 R52, R20, R4, R52 ;  /* 0x000000041434723c */ /* 0x002fee0000001834 */
[----:B------:R-:W-:Y:S01]  /*fb30*/  IMAD.IADD R4, R214, 0x1, R201 ;  /* 0x00000001d6047824 */ /* 0x000fe200078e02c9 */
[----:B------:R-:W-:Y:S01]  /*fb40*/  HMMA.16816.F32 R40, R64, R14, R40 ;  /* 0x0000000e4028723c */ /* 0x000fe20000001828 */
[----:B------:R-:W-:Y:S01]  /*fb50*/  LDSM.16.M88.4 R12, [R0+0x5000] ;  /* 0x00500000000c783b */ /* 0x000fe20000000200 */
[----:B------:R-:W-:-:S02]  /*fb60*/  IMAD.MOV.U32 R5, RZ, RZ, -0x40 ;  /* 0xffffffc0ff057424 */ /* 0x000fc400078e00ff */
[----:B---3--:R-:W-:-:S04]  /*fb70*/  @P6 IMAD.HI.U32 R2, R4, c[0x0][0x2c8], RZ ;  /* 0x0000b20004026a27 */ /* 0x008fc800078e00ff */
[----:B------:R-:W-:Y:S01]  /*fb80*/  HMMA.16816.F32 R48, R64, R62, R48 ;  /* 0x0000003e4030723c */ /* 0x000fe20000001830 */
[----:B------:R-:W-:-:S05]  /*fb90*/  @P6 SHF.R.U32.HI R4, RZ, c[0x0][0x2cc], R2 ;  /* 0x0000b300ff046a19 */ /* 0x000fca0000011602 */
[----:B------:R-:W1:Y:S02]  /*fba0*/  SHFL.IDX PT, R2, R4, RZ, 0x1c1f ;  /* 0x001c1fff04027589 */ /* 0x000e6400000e0000 */
[C---:B------:R-:W-:Y:S02]  /*fbb0*/  HMMA.16816.F32 R68, R56.reuse, R28, R68 ;  /* 0x0000001c3844723c */ /* 0x040fe40000001844 */
[----:B------:R-:W2:Y:S06]  /*fbc0*/  SHFL.IDX PT, R3, R4, 0x1, 0x1c1f ;  /* 0x003c1f0004037f89 */ /* 0x000eac00000e0000 */
[----:B------:R-:W-:Y:S08]  /*fbd0*/  HMMA.16816.F32 R76, R56, R30, R76 ;  /* 0x0000001e384c723c */ /* 0x000ff0000000184c */
[C---:B-----5:R-:W-:Y:S08]  /*fbe0*/  HMMA.16816.F32 R36, R64.reuse, R16, R36 ;  /* 0x000000104024723c */ /* 0x060ff00000001824 */
[----:B------:R-:W-:Y:S01]  /*fbf0*/  HMMA.16816.F32 R32, R64, R18, R32 ;  /* 0x000000124020723c */ /* 0x000fe20000001820 */
[----:B------:R3:W5:Y:S01]  /*fc00*/  LDSM.16.M88.4 R16, [R0+0x5800] ;  /* 0x005800000010783b */ /* 0x0007620000000200 */
[----:B------:R-:W-:-:S04]  /*fc10*/  DEPBAR.LE SB0, 0x2 ;  /* 0x000080800000791a */ /* 0x000fc80000000000 */
[----:B------:R-:W-:Y:S02]  /*fc20*/  BAR.SYNC.DEFER_BLOCKING 0x0 ;  /* 0x0000000000007b1d */ /* 0x000fe40000010000 */
[----:B------:R-:W-:Y:S08]  /*fc30*/  HMMA.16816.F32 R48, R20, R6, R48 ;  /* 0x000000061430723c */ /* 0x000ff00000001830 */
[----:B------:R-:W-:Y:S01]  /*fc40*/  HMMA.16816.F32 R68, R64, R72, R68 ;  /* 0x000000484044723c */ /* 0x000fe20000001844 */
[----:B---3--:R-:W-:-:S07]  /*fc50*/  IMAD R0, R88, R5, 0x1 ;  /* 0x0000000158007424 */ /* 0x008fce00078e0205 */
[----:B------:R-:W-:Y:S01]  /*fc60*/  HMMA.16816.F32 R76, R64, R74, R76 ;  /* 0x0000004a404c723c */ /* 0x000fe2000000184c */
[--C-:B------:R-:W-:Y:S01]  /*fc70*/  IMAD R88, R88, -0x40, R233.reuse ;  /* 0xffffffc058587824 */ /* 0x100fe200078e02e9 */
[----:B------:R-:W-:-:S03]  /*fc80*/  IADD3 R5, -R213, R0, R233 ;  /* 0x00000000d5057210 */ /* 0x000fc60007ffe1e9 */
[----:B------:R-:W-:Y:S01]  /*fc90*/  IMAD.IADD R88, R88, 0x1, -R213 ;  /* 0x0000000158587824 */ /* 0x000fe200078e0ad5 */
[----:B------:R-:W-:Y:S02]  /*fca0*/  LDSM.16.MT88.4 R116, [R139] ;  /* 0x000000008b74783b */ /* 0x000fe40000004200 */
[C---:B----4-:R-:W-:Y:S01]  /*fcb0*/  HMMA.16816.F32 R44, R20.reuse, R24, R44 ;  /* 0x00000018142c723c */ /* 0x050fe2000000182c */
[----:B------:R-:W-:Y:S01]  /*fcc0*/  IMAD.IADD R0, R5, 0x1, -R232 ;  /* 0x0000000105007824 */ /* 0x000fe200078e0ae8 */
[----:B------:R-:W-:Y:S03]  /*fcd0*/  LDSM.16.MT88.4 R108, [R173] ;  /* 0x00000000ad6c783b */ /* 0x000fe60000004200 */
[C---:B-1----:R-:W-:Y:S01]  /*fce0*/  IMAD.IADD R5, R0.reuse, 0x1, R2 ;  /* 0x0000000100057824 */ /* 0x042fe200078e0202 */
[----:B------:R-:W-:Y:S01]  /*fcf0*/  LDSM.16.MT88.4 R84, [R173+0x4000] ;  /* 0x00400000ad54783b */ /* 0x000fe20000004200 */
[----:B--2---:R-:W-:Y:S01]  /*fd00*/  IMAD.IADD R3, R0, 0x1, R3 ;  /* 0x0000000100037824 */ /* 0x004fe200078e0203 */
[----:B------:R-:W-:Y:S02]  /*fd10*/  HMMA.16816.F32 R40, R20, R26, R40 ;  /* 0x0000001a1428723c */ /* 0x000fe40000001828 */
[C---:B------:R-:W-:Y:S01]  /*fd20*/  IMNMX R2, R88.reuse, R5, PT ;  /* 0x0000000558027217 */ /* 0x040fe20003800200 */
[----:B------:R-:W-:Y:S01]  /*fd30*/  LDSM.16.MT88.4 R128, [R184] ;  /* 0x00000000b880783b */ /* 0x000fe20000004200 */
[----:B------:R-:W-:-:S02]  /*fd40*/  IMNMX R0, R88, R3, PT ;  /* 0x0000000358007217 */ /* 0x000fc40003800200 */
[C---:B------:R-:W-:Y:S01]  /*fd50*/  ISETP.GT.AND P3, PT, R2.reuse, RZ, PT ;  /* 0x000000ff0200720c */ /* 0x040fe20003f64270 */
[----:B------:R-:W-:Y:S01]  /*fd60*/  LDSM.16.MT88.4 R124, [R215] ;  /* 0x00000000d77c783b */ /* 0x000fe20000004200 */
[C---:B------:R-:W-:Y:S01]  /*fd70*/  HMMA.16816.F32 R36, R20.reuse, R12, R36 ;  /* 0x0000000c1424723c */ /* 0x040fe20000001824 */
[----:B------:R-:W-:Y:S02]  /*fd80*/  ISETP.GT.AND P2, PT, R2, 0x1, PT ;  /* 0x000000010200780c */ /* 0x000fe40003f44270 */
[----:B------:R-:W-:Y:S01]  /*fd90*/  FSEL R52, R52, -INF , P3 ;  /* 0xff80000034347808 */ /* 0x000fe20001800000 */
[----:B------:R-:W-:Y:S01]  /*fda0*/  LDSM.16.MT88.4 R60, [R139+0x2000] ;  /* 0x002000008b3c783b */ /* 0x000fe20000004200 */
[----:B------:R-:W-:Y:S02]  /*fdb0*/  ISETP.GT.AND P1, PT, R0, RZ, PT ;  /* 0x000000ff0000720c */ /* 0x000fe40003f24270 */
[----:B------:R-:W-:Y:S01]  /*fdc0*/  FSEL R28, R53, -INF , P2 ;  /* 0xff800000351c7808 */ /* 0x000fe20001000000 */
[----:B------:R-:W-:Y:S01]  /*fdd0*/  HMMA.16816.F32 R32, R20, R14, R32 ;  /* 0x0000000e1420723c */ /* 0x000fe20000001820 */
[----:B------:R-:W-:Y:S01]  /*fde0*/  ISETP.GT.AND P3, PT, R2, 0x8, PT ;  /* 0x000000080200780c */ /* 0x000fe20003f64270 */
[----:B------:R-:W-:Y:S01]  /*fdf0*/  LDSM.16.MT88.4 R92, [R139+0x4000] ;  /* 0x004000008b5c783b */ /* 0x000fe20000004200 */
[----:B------:R-:W-:-:S02]  /*fe00*/  ISETP.GT.AND P0, PT, R0, 0x1, PT ;  /* 0x000000010000780c */ /* 0x000fc40003f04270 */
[----:B------:R-:W-:Y:S01]  /*fe10*/  FSEL R54, R54, -INF , P1 ;  /* 0xff80000036367808 */ /* 0x000fe20000800000 */
[----:B------:R-:W-:Y:S01]  /*fe20*/  LDSM.16.MT88.4 R144, [R173+0x2800] ;  /* 0x00280000ad90783b */ /* 0x000fe20000004200 */
[----:B------:R-:W-:Y:S01]  /*fe30*/  ISETP.GT.AND P2, PT, R2, 0x9, PT ;  /* 0x000000090200780c */ /* 0x000fe20003f44270 */
[C---:B-----5:R-:W-:Y:S01]  /*fe40*/  HMMA.16816.F32 R68, R20.reuse, R16, R68 ;  /* 0x000000101444723c */ /* 0x060fe20000001844 */
[----:B------:R-:W-:Y:S02]  /*fe50*/  FSEL R48, R48, -INF , P3 ;  /* 0xff80000030307808 */ /* 0x000fe40001800000 */
[----:B------:R-:W-:Y:S02]  /*fe60*/  FMNMX.FTZ R3, R52, R28, !PT ;  /* 0x0000001c34037209 */ /* 0x000fe40007810000 */
[----:B------:R-:W-:Y:S02]  /*fe70*/  FSEL R26, R55, -INF , P0 ;  /* 0xff800000371a7808 */ /* 0x000fe40000000000 */
[----:B------:R-:W-:Y:S01]  /*fe80*/  ISETP.GT.AND P1, PT, R0, 0x8, PT ;  /* 0x000000080000780c */ /* 0x000fe20003f24270 */
[----:B------:R-:W-:Y:S01]  /*fe90*/  HMMA.16816.F32 R76, R20, R18, R76 ;  /* 0x00000012144c723c */ /* 0x000fe2000000184c */
[----:B------:R-:W-:-:S02]  /*fea0*/  FSEL R30, R49, -INF , P2 ;  /* 0xff800000311e7808 */ /* 0x000fc40001000000 */
[----:B------:R-:W-:Y:S02]  /*feb0*/  ISETP.GT.AND P3, PT, R2, 0x10, PT ;  /* 0x000000100200780c */ /* 0x000fe40003f64270 */
[----:B------:R-:W-:Y:S02]  /*fec0*/  FMNMX.FTZ R3, R48, R3, !PT ;  /* 0x0000000330037209 */ /* 0x000fe40007810000 */
        /* <DEDUP_REMOVED lines=9> */
[----:B------:R-:W-:-:S02]  /*ff60*/  ISETP.GT.AND P0, PT, R0, 0x11, PT ;  /* 0x000000110000780c */ /* 0x000fc40003f04270 */
[----:B------:R-:W-:Y:S02]  /*ff70*/  FSEL R18, R46, -INF , P1 ;  /* 0xff8000002e127808 */ /* 0x000fe40000800000 */
[----:B------:R-:W-:Y:S02]  /*ff80*/  FSEL R20, R45, -INF , P2 ;  /* 0xff8000002d147808 */ /* 0x000fe40001000000 */
[C---:B------:R-:W-:Y:S02]  /*ff90*/  ISETP.GT.AND P4, PT, R2.reuse, 0x18, PT ;  /* 0x000000180200780c */ /* 0x040fe40003f84270 */
[----:B------:R-:W-:Y:S02]  /*ffa0*/  ISETP.GT.AND P1, PT, R2, 0x21, PT ;  /* 0x000000210200780c */ /* 0x000fe40003f24270 */
[----:B------:R-:W-:Y:S02]  /*ffb0*/  FMNMX.FTZ R3, R22, R3, !PT ;  /* 0x0000000316037209 */ /* 0x000fe40007810000 */
[----:B------:R-:W-:-:S02]  /*ffc0*/  FMNMX.FTZ R5, R24, R5, !PT ;  /* 0x0000000518057209 */ /* 0x000fc40007810000 */
[----:B------:R-:W-:Y:S02]  /*ffd0*/  FSEL R16, R47, -INF , P0 ;  /* 0xff8000002f107808 */ /* 0x000fe40000000000 */
[C---:B------:R-:W-:Y:S01]  /*ffe0*/  ISETP.GT.AND P3, PT, R2.reuse, 0x19, PT ;  /* 0x000000190200780c */ /* 0x040fe20003f64270 */
[----:B------:R-:W-:Y:S01]  /*fff0*/  LDSM.16.MT88.4 R44, [R184+0x2000] ;  /* 0x00200000b82c783b */ /* 0x000fe20000004200 */
[----:B------:R-:W-:Y:S02]  /*10000*/  ISETP.GT.AND P0, PT, R2, 0x28, PT ;  /* 0x000000280200780c */ /* 0x000fe40003f04270 */
[----:B------:R-:W-:Y:S02]  /*10010*/  FSEL R6, R40, -INF , P4 ;  /* 0xff80000028067808 */ /* 0x000fe40002000000 */
[----:B------:R-:W-:Y:S02]  /*10020*/  FSEL R170, R37, -INF , P1 ;  /* 0xff80000025aa7808 */ /* 0x000fe40000800000 */
[----:B------:R-:W-:-:S02]  /*10030*/  FMNMX.FTZ R3, R20, R3, !PT ;  /* 0x0000000314037209 */ /* 0x000fc40007810000 */
[----:B------:R-:W-:Y:S02]  /*10040*/  ISETP.GT.AND P1, PT, R0, 0x18, PT ;  /* 0x000000180000780c */ /* 0x000fe40003f24270 */
[----:B------:R-:W-:Y:S02]  /*10050*/  FMNMX.FTZ R5, R18, R5, !PT ;  /* 0x0000000512057209 */ /* 0x000fe40007810000 */
[----:B------:R-:W-:Y:S02]  /*10060*/  ISETP.GT.AND P2, PT, R2, 0x20, PT ;  /* 0x000000200200780c */ /* 0x000fe40003f44270 */
[----:B------:R-:W-:Y:S02]  /*10070*/  FSEL R4, R41, -INF , P3 ;  /* 0xff80000029047808 */ /* 0x000fe40001800000 */
[----:B------:R-:W-:Y:S02]  /*10080*/  FSEL R168, R32, -INF , P0 ;  /* 0xff80000020a87808 */ /* 0x000fe40000000000 */
[----:B------:R-:W-:-:S02]  /*10090*/  FMNMX.FTZ R3, R6, R3, !PT ;  /* 0x0000000306037209 */ /* 0x000fc40007810000 */
[----:B------:R-:W-:Y:S02]  /*100a0*/  ISETP.GT.AND P0, PT, R0, 0x19, PT ;  /* 0x000000190000780c */ /* 0x000fe40003f04270 */
[----:B------:R-:W-:Y:S02]  /*100b0*/  FSEL R14, R42, -INF , P1 ;  /* 0xff8000002a0e7808 */ /* 0x000fe40000800000 */
[----:B------:R-:W-:Y:S02]  /*100c0*/  FMNMX.FTZ R5, R16, R5, !PT ;  /* 0x0000000510057209 */ /* 0x000fe40007810000 */
[----:B------:R-:W-:Y:S02]  /*100d0*/  FSEL R236, R36, -INF , P2 ;  /* 0xff80000024ec7808 */ /* 0x000fe40001000000 */
[----:B------:R-:W-:Y:S02]  /*100e0*/  FMNMX.FTZ R3, R4, R3, !PT ;  /* 0x0000000304037209 */ /* 0x000fe40007810000 */
[----:B------:R-:W-:-:S02]  /*100f0*/  FSEL R12, R43, -INF , P0 ;  /* 0xff8000002b0c7808 */ /* 0x000fc40000000000 */
[----:B------:R-:W-:Y:S02]  /*10100*/  ISETP.GT.AND P1, PT, R0, 0x20, PT ;  /* 0x000000200000780c */ /* 0x000fe40003f24270 */
[----:B------:R-:W-:Y:S02]  /*10110*/  FMNMX.FTZ R5, R14, R5, !PT ;  /* 0x000000050e057209 */ /* 0x000fe40007810000 */
[----:B------:R-:W-:Y:S02]  /*10120*/  FMNMX.FTZ R3, R236, R3, !PT ;  /* 0x00000003ec037209 */ /* 0x000fe40007810000 */
[----:B------:R-:W-:Y:S02]  /*10130*/  ISETP.GT.AND P0, PT, R0, 0x21, PT ;  /* 0x000000210000780c */ /* 0x000fe40003f04270 */
[----:B------:R-:W-:Y:S02]  /*10140*/  FSEL R174, R38, -INF , P1 ;  /* 0xff80000026ae7808 */ /* 0x000fe40000800000 */
[----:B------:R-:W-:-:S02]  /*10150*/  FMNMX.FTZ R5, R12, R5, !PT ;  /* 0x000000050c057209 */ /* 0x000fc40007810000 */
[----:B------:R-:W-:Y:S02]  /*10160*/  ISETP.GT.AND P4, PT, R2, 0x29, PT ;  /* 0x000000290200780c */ /* 0x000fe40003f84270 */
[----:B------:R-:W-:Y:S02]  /*10170*/  FMNMX.FTZ R3, R170, R3, !PT ;  /* 0x00000003aa037209 */ /* 0x000fe40007810000 */
[----:B------:R-:W-:Y:S02]  /*10180*/  FSEL R230, R39, -INF , P0 ;  /* 0xff80000027e67808 */ /* 0x000fe40000000000 */
[----:B------:R-:W-:Y:S01]  /*10190*/  ISETP.GT.AND P1, PT, R0, 0x28, PT ;  /* 0x000000280000780c */ /* 0x000fe20003f24270 */
[----:B------:R-:W-:Y:S01]  /*101a0*/  LDSM.16.MT88.4 R36, [R173+0x4800] ;  /* 0x00480000ad24783b */ /* 0x000fe20000004200 */
[----:B------:R-:W-:Y:S02]  /*101b0*/  FMNMX.FTZ R5, R174, R5, !PT ;  /* 0x00000005ae057209 */ /* 0x000fe40007810000 */
[----:B------:R-:W-:-:S02]  /*101c0*/  ISETP.GT.AND P6, PT, R2, 0x30, PT ;  /* 0x000000300200780c */ /* 0x000fc40003fc4270 */
[----:B------:R-:W-:Y:S02]  /*101d0*/  FSEL R234, R33, -INF , P4 ;  /* 0xff80000021ea7808 */ /* 0x000fe40002000000 */
[----:B------:R-:W-:Y:S02]  /*101e0*/  FMNMX.FTZ R3, R168, R3, !PT ;  /* 0x00000003a8037209 */ /* 0x000fe40007810000 */
[----:B------:R-:W-:Y:S02]  /*101f0*/  ISETP.GT.AND P0, PT, R0, 0x29, PT ;  /* 0x000000290000780c */ /* 0x000fe40003f04270 */
[----:B------:R-:W-:Y:S02]  /*10200*/  FSEL R226, R34, -INF , P1 ;  /* 0xff80000022e27808 */ /* 0x000fe40000800000 */
[----:B------:R-:W-:Y:S02]  /*10210*/  FMNMX.FTZ R5, R230, R5, !PT ;  /* 0x00000005e6057209 */ /* 0x000fe40007810000 */
[----:B------:R-:W-:-:S02]  /*10220*/  ISETP.GT.AND P5, PT, R2, 0x31, PT ;  /* 0x000000310200780c */ /* 0x000fc40003fa4270 */
[----:B------:R-:W-:Y:S02]  /*10230*/  FSEL R196, R68, -INF , P6 ;  /* 0xff80000044c47808 */ /* 0x000fe40003000000 */
        /* <DEDUP_REMOVED lines=18> */
[----:B------:R-:W-:-:S02]  /*10360*/  FSEL R178, R77, -INF , P2 ;  /* 0xff8000004db27808 */ /* 0x000fc40001000000 */
[----:B------:R-:W-:Y:S02]  /*10370*/  FMNMX.FTZ R3, R182, R3, !PT ;  /* 0x00000003b6037209 */ /* 0x000fe40007810000 */
[----:B------:R-:W-:Y:S02]  /*10380*/  ISETP.GT.AND P0, PT, R0, 0x39, PT ;  /* 0x000000390000780c */ /* 0x000fe40003f04270 */
[----:B------:R-:W-:Y:S02]  /*10390*/  FSEL R148, R78, -INF , P1 ;  /* 0xff8000004e947808 */ /* 0x000fe40000800000 */
[----:B------:R-:W-:Y:S02]  /*103a0*/  FMNMX.FTZ R5, R150, R5, !PT ;  /* 0x0000000596057209 */ /* 0x000fe40007810000 */
[----:B------:R-:W-:Y:S02]  /*103b0*/  FMNMX.FTZ R2, R178, R3, !PT ;  /* 0x00000003b2027209 */ /* 0x000fe40007810000 */
[----:B------:R-:W-:-:S02]  /*103c0*/  FSEL R172, R79, -INF , P0 ;  /* 0xff8000004fac7808 */ /* 0x000fc40000000000 */
        /* <DEDUP_REMOVED lines=22> */
[--C-:B------:R-:W-:Y:S01]  /*10530*/  FFMA.FTZ R162, R54, c[0x0][0x2d0], -R171.reuse ;  /* 0x0000b40036a27a23 */ /* 0x100fe200000108ab */
[----:B------:R-:W-:Y:S01]  /*10540*/  LDSM.16.MT88.4 R28, [R165+0x800] ;  /* 0x00080000a51c783b */ /* 0x000fe20000004200 */
[----:B------:R-:W-:-:S02]  /*10550*/  FFMA.FTZ R161, R26, c[0x0][0x2d0], -R171 ;  /* 0x0000b4001aa17a23 */ /* 0x000fc400000108ab */
[--C-:B------:R-:W-:Y:S01]  /*10560*/  FFMA.FTZ R160, R50, c[0x0][0x2d0], -R171.reuse ;  /* 0x0000b40032a07a23 */ /* 0x100fe200000108ab */
[----:B------:R-:W1:Y:S01]  /*10570*/  LDSM.16.MT88.4 R52, [R173+0x2000] ;  /* 0x00200000ad34783b */ /* 0x000e620000004200 */
[----:B------:R-:W-:Y:S01]  /*10580*/  FFMA.FTZ R157, R24, c[0x0][0x2d0], -R171 ;  /* 0x0000b400189d7a23 */ /* 0x000fe200000108ab */
[----:B------:R-:W2:Y:S01]  /*10590*/  MUFU.EX2 R163, R163 ;  /* 0x000000a300a37308 */ /* 0x000ea20000000800 */
[--C-:B------:R-:W-:Y:S01]  /*105a0*/  FFMA.FTZ R154, R6, c[0x0][0x2d0], -R149.reuse ;  /* 0x0000b400069a7a23 */ /* 0x100fe20000010895 */
[----:B------:R-:W-:Y:S01]  /*105b0*/  LDSM.16.MT88.4 R24, [R173+0x800] ;  /* 0x00080000ad18783b */ /* 0x000fe20000004200 */
[--C-:B------:R-:W-:Y:S02]  /*105c0*/  FFMA.FTZ R3, R4, c[0x0][0x2d0], -R149.reuse ;  /* 0x0000b40004037a23 */ /* 0x100fe40000010895 */
[--C-:B------:R-:W-:Y:S01]  /*105d0*/  FFMA.FTZ R158, R22, c[0x0][0x2d0], -R149.reuse ;  /* 0x0000b400169e7a23 */ /* 0x100fe20000010895 */
[----:B------:R-:W3:Y:S01]  /*105e0*/  LDSM.16.MT88.4 R4, [R215+0x4000] ;  /* 0x00400000d704783b */ /* 0x000ee20000004200 */
[----:B------:R-:W-:Y:S01]  /*105f0*/  FFMA.FTZ R153, R20, c[0x0][0x2d0], -R149 ;  /* 0x0000b40014997a23 */ /* 0x000fe20000010895 */
[----:B------:R-:W-:Y:S01]  /*10600*/  MUFU.EX2 R164, R164 ;  /* 0x000000a400a47308 */ /* 0x000fe20000000800 */
[--C-:B------:R-:W-:Y:S01]  /*10610*/  FFMA.FTZ R156, R14, c[0x0][0x2d0], -R171.reuse ;  /* 0x0000b4000e9c7a23 */ /* 0x100fe200000108ab */
[----:B------:R-:W-:Y:S01]  /*10620*/  LDSM.16.MT88.4 R20, [R184+0x2800] ;  /* 0x00280000b814783b */ /* 0x000fe20000004200 */
[----:B------:R-:W-:-:S02]  /*10630*/  FFMA.FTZ R9, R12, c[0x0][0x2d0], -R171 ;  /* 0x0000b4000c097a23 */ /* 0x000fc400000108ab */
[--C-:B------:R-:W-:Y:S01]  /*10640*/  FFMA.FTZ R155, R18, c[0x0][0x2d0], -R171.reuse ;  /* 0x0000b400129b7a23 */ /* 0x100fe200000108ab */
[----:B------:R-:W4:Y:S01]  /*10650*/  LDSM.16.MT88.4 R12, [R139+0x800] ;  /* 0x000800008b0c783b */ /* 0x000f220000004200 */
[----:B------:R-:W-:Y:S01]  /*10660*/  FFMA.FTZ R152, R16, c[0x0][0x2d0], -R171 ;  /* 0x0000b40010987a23 */ /* 0x000fe200000108ab */
[----:B------:R-:W5:Y:S01]  /*10670*/  MUFU.EX2 R159, R159 ;  /* 0x0000009f009f7308 */ /* 0x000f620000000800 */
[----:B--2---:R-:W-:Y:S01]  /*10680*/  F2FP.PACK_AB R100, R163, R166 ;  /* 0x000000a6a364723e */ /* 0x004fe200000000ff */
[----:B------:R-:W2:Y:S01]  /*10690*/  LDSM.16.MT88.4 R16, [R139+0x2800] ;  /* 0x002800008b10783b */ /* 0x000ea20000004200 */
[--C-:B------:R-:W-:Y:S02]  /*106a0*/  FFMA.FTZ R167, R236, c[0x0][0x2d0], -R149.reuse ;  /* 0x0000b400eca77a23 */ /* 0x100fe40000010895 */
[--C-:B------:R-:W-:Y:S02]  /*106b0*/  FFMA.FTZ R170, R170, c[0x0][0x2d0], -R149.reuse ;  /* 0x0000b400aaaa7a23 */ /* 0x100fe40000010895 */
[--C-:B------:R-:W-:Y:S01]  /*106c0*/  FFMA.FTZ R168, R168, c[0x0][0x2d0], -R149.reuse ;  /* 0x0000b400a8a87a23 */ /* 0x100fe20000010895 */
[----:B------:R-:W-:Y:S01]  /*106d0*/  MUFU.EX2 R162, R162 ;  /* 0x000000a200a27308 */ /* 0x000fe20000000800 */
[----:B------:R-:W-:-:S02]  /*106e0*/  FFMA.FTZ R169, R234, c[0x0][0x2d0], -R149 ;  /* 0x0000b400eaa97a23 */ /* 0x000fc40000010895 */
[--C-:B------:R-:W-:Y:S02]  /*106f0*/  FFMA.FTZ R174, R174, c[0x0][0x2d0], -R171.reuse ;  /* 0x0000b400aeae7a23 */ /* 0x100fe400000108ab */
[--C-:B------:R-:W-:Y:S02]  /*10700*/  FFMA.FTZ R175, R230, c[0x0][0x2d0], -R171.reuse ;  /* 0x0000b400e6af7a23 */ /* 0x100fe400000108ab */
[--C-:B------:R-:W-:Y:S01]  /*10710*/  FFMA.FTZ R177, R226, c[0x0][0x2d0], -R171.reuse ;  /* 0x0000b400e2b17a23 */ /* 0x100fe200000108ab */
[----:B------:R-:W1:Y:S01]  /*10720*/  MUFU.EX2 R161, R161 ;  /* 0x000000a100a17308 */ /* 0x000e620000000800 */
        /* <DEDUP_REMOVED lines=10> */
[----:B-1----:R-:W-:Y:S01]  /*107d0*/  F2FP.PACK_AB R101, R161, R162 ;  /* 0x000000a2a165723e */ /* 0x002fe200000000ff */
        /* <DEDUP_REMOVED lines=56> */
[C---:B---3--:R-:W-:Y:S07]  /*10b60*/  HMMA.16816.F32 R96, R100.reuse, R4, RZ ;  /* 0x000000046460723c */ /* 0x048fee00000018ff */
[----:B-1----:R-:W-:Y:S01]  /*10b70*/  F2FP.PACK_AB R4, R153, R158 ;  /* 0x0000009e9904723e */ /* 0x002fe200000000ff */
        /* <DEDUP_REMOVED lines=45> */
[C---:B--2---:R-:W-:Y:S08]  /*10e50*/  HMMA.16816.F32 R96, R4.reuse, R16, R96 ;  /* 0x000000100460723c */ /* 0x044ff00000001860 */
        /* <DEDUP_REMOVED lines=23> */
[C---:B------:R-:W-:Y:S08]  /*10fd0*/  HMMA.16816.F32 R64, R4.reuse, R24, R64 ;  /* 0x000000180440723c */ /* 0x040ff00000001840 */
        /* <DEDUP_REMOVED lines=36> */
[----:B--2---:R-:W-:Y:S01]  /*11220*/  HMMA.16816.F32 R104, R4, R16, R104 ;  /* 0x000000100468723c */ /* 0x004fe20000001868 */
[----:B------:R-:W-:Y:S02]  /*11230*/  FADD.FTZ R227, R178, R181 ;  /* 0x000000b5b2e37221 */ /* 0x000fe40000010000 */
[----:B------:R-:W-:-:S05]  /*11240*/  FADD.FTZ R230, R171, R182 ;  /* 0x000000b6abe67221 */ /* 0x000fca0000010000 */
        /* <DEDUP_REMOVED lines=20> */
[C---:B--2---:R-:W-:Y:S08]  /*11390*/  HMMA.16816.F32 R72, R4.reuse, R16, R72 ;  /* 0x000000100448723c */ /* 0x044ff00000001848 */
[C---:B------:R-:W-:Y:S08]  /*113a0*/  HMMA.16816.F32 R76, R4.reuse, R18, R76 ;  /* 0x00000012044c723c */ /* 0x040ff0000000184c */
[C---:B-1----:R-:W-:Y:S08]  /*113b0*/  HMMA.16816.F32 R88, R4.reuse, R12, R88 ;  /* 0x0000000c0458723c */ /* 0x042ff00000001858 */
[C---:B------:R-:W-:Y:S08]  /*113c0*/  HMMA.16816.F32 R92, R4.reuse, R14, R92 ;  /* 0x0000000e045c723c */ /* 0x040ff0000000185c */
[C---:B---3--:R-:W-:Y:S08]  /*113d0*/  HMMA.16816.F32 R96, R4.reuse, R20, R96 ;  /* 0x000000140460723c */ /* 0x048ff00000001860 */
[----:B------:R-:W-:Y:S07]  /*113e0*/  HMMA.16816.F32 R100, R4, R22, R100 ;  /* 0x000000160464723c */ /* 0x000fee0000001864 */
[----:B------:R-:W-:-:S04]  /*113f0*/  IADD3 R4, R8, -0x3, RZ ;  /* 0xfffffffd08047810 */ /* 0x000fc80007ffe0ff */
[----:B------:R-:W-:-:S13]  /*11400*/  ISETP.GE.AND P0, PT, R4, R223, PT ;  /* 0x000000df0400720c */ /* 0x000fda0003f06270 */
        /* <DEDUP_REMOVED lines=20> */
[----:B------:R-:W-:-:S07]  /*11550*/  LEA.HI.X R7, R3, R13, R4, 0x6, P3 ;  /* 0x0000000d03077211 */ /* 0x000fce00018f3404 */
[----:B------:R1:W-:Y:S04]  /*11560*/  LDGSTS.E.BYPASS.LTC128B.128 [R138+0xe100], [R12.64+0x80], !P1 ;  /* 0x0e1000800c8a7fae */ /* 0x0003e8000c901d48 */
[----:B------:R1:W-:Y:S04]  /*11570*/  LDGSTS.E.BYPASS.LTC128B.128 [R138+0x10100], [R12.64+0x100], !P0 ;  /* 0x101001000c8a7fae */ /* 0x0003e8000c101d48 */
[----:B------:R1:W-:Y:S04]  /*11580*/  LDGSTS.E.BYPASS.LTC128B.128 [R138+0xd100], [R6.64], !P2 ;  /* 0x0d100000068a7fae */ /* 0x0003e8000d101d48 */
[----:B------:R1:W-:Y:S04]  /*11590*/  LDGSTS.E.BYPASS.LTC128B.128 [R138+0xf100], [R6.64+0x80], !P1 ;  /* 0x0f100080068a7fae */ /* 0x0003e8000c901d48 */
[----:B------:R1:W-:Y:S02]  /*115a0*/  LDGSTS.E.BYPASS.LTC128B.128 [R138+0x11100], [R6.64+0x100], !P0 ;  /* 0x11100100068a7fae */ /* 0x0003e4000c101d48 */
.L_x_2348:
[----:B------:R-:W-:Y:S05]  /*115b0*/  BSYNC B0 ;  /* 0x0000000000007941 */ /* 0x000fea0003800000 */
.L_x_2347:
[----:B------:R-:W-:Y:S01]  /*115c0*/  ISETP.NE.AND P0, PT, R231, 0x1, PT ;  /* 0x00000001e700780c */ /* 0x000fe20003f05270 */
[----:B------:R-:W-:Y:S01]  /*115d0*/  IMAD.MOV.U32 R4, RZ, RZ, R201 ;  /* 0x000000ffff047224 */ /* 0x000fe200078e00c9 */
[----:B------:R-:W-:Y:S01]  /*115e0*/  IADD3 R196, R8, -0x2, RZ ;  /* 0xfffffffe08c47810 */ /* 0x000fe20007ffe0ff */
[----:B------:R-:W0:Y:S01]  /*115f0*/  LDGDEPBAR ;  /* 0x00000000000079af */ /* 0x000e220000000000 */
[----:B------:R-:W-:-:S02]  /*11600*/  IMAD.MOV.U32 R191, RZ, RZ, 0x1 ;  /* 0x00000001ffbf7424 */ /* 0x000fc400078e00ff */
[----:B------:R-:W-:-:S07]  /*11610*/  IMAD.MOV.U32 R226, RZ, RZ, RZ ;  /* 0x000000ffffe27224 */ /* 0x000fce00078e00ff */
[----:B------:R-:W-:-:S05]  /*11620*/  @P0 IMAD.HI.U32 R3, R201, c[0x0][0x2c8], RZ ;  /* 0x0000b200c9030a27 */ /* 0x000fca00078e00ff */
[----:B------:R-:W-:-:S04]  /*11630*/  @P0 SHF.R.U32.HI R4, RZ, c[0x0][0x2cc], R3 ;  /* 0x0000b300ff040a19 */ /* 0x000fc80000011603 */
        /* <DEDUP_REMOVED lines=12> */
.L_x_2350:
[----:B------:R-:W-:Y:S04]  /*11700*/  DEPBAR.LE SB0, 0x2 ;  /* 0x000080800000791a */ /* 0x000fe80000000000 */
[----:B------:R-:W-:Y:S01]  /*11710*/  WARPSYNC 0xffffffff ;  /* 0xffffffff00007948 */ /* 0x000fe20003800000 */
[----:B------:R-:W-:Y:S01]  /*11720*/  BAR.SYNC.DEFER_BLOCKING 0x0 ;  /* 0x0000000000007b1d */ /* 0x000fe20000010000 */
[----:B------:R-:W-:Y:S01]  /*11730*/  IMAD R195, R191, 0x6000, RZ ;  /* 0x00006000bfc37824 */ /* 0x000fe200078e02ff */
[----:B------:R-:W-:Y:S02]  /*11740*/  ISETP.GE.AND P0, PT, R223, R234, PT ;  /* 0x000000eadf00720c */ /* 0x000fe40003f06270 */
[----:B------:R-:W-:Y:S02]  /*11750*/  IADD3 R236, R234, -0x1, RZ ;  /* 0xffffffffeaec7810 */ /* 0x000fe40007ffe0ff */
[----:B------:R-:W-:Y:S02]  /*11760*/  IADD3 R194, R188, R195, RZ ;  /* 0x000000c3bcc27210 */ /* 0x000fe40007ffe0ff */
[----:B------:R-:W-:Y:S02]  /*11770*/  ISETP.NE.AND P6, PT, R231, 0x1, PT ;  /* 0x00000001e700780c */ /* 0x000fe40003fc5270 */
[CC--:B------:R-:W-:Y:S02]  /*11780*/  IADD3 R2, R192.reuse, R194.reuse, RZ ;  /* 0x000000c2c0027210 */ /* 0x0c0fe40007ffe0ff */
[----:B------:R-:W-:Y:S03]  /*11790*/  IADD3 R196, R192, R194, R193 ;  /* 0x000000c2c0c47210 */ /* 0x000fe60007ffe0c1 */
[----:B------:R-:W-:Y:S01]  /*117a0*/  @!P0 SHF.R.S32.HI R9, RZ, 0x1f, R236 ;  /* 0x0000001fff098819 */ /* 0x000fe200000114ec */
[----:B------:R-:W-:Y:S01]  /*117b0*/  @!P0 IMAD.WIDE.U32 R36, R236, c[0x0][0x208], RZ ;  /* 0x00008200ec248a25 */ /* 0x000fe200078e00ff */
[----:B------:R-:W-:Y:S02]  /*117c0*/  @!P0 MOV R0, c[0x0][0x20c] ;  /* 0x0000830000008a02 */ /* 0x000fe40000000f00 */
[----:B------:R-:W-:Y:S01]  /*117d0*/  @!P0 ISETP.GE.AND P3, PT, R220, c[0x0][0x1d4], PT ;  /* 0x00007500dc008a0c */ /* 0x000fe20003f66270 */
[----:B------:R-:W-:Y:S01]  /*117e0*/  @!P0 IMAD R9, R9, c[0x0][0x208], RZ ;  /* 0x0000820009098a24 */ /* 0x000fe200078e02ff */
[----:B------:R-:W-:Y:S01]  /*117f0*/  @!P0 SHF.L.U32 R168, R36, 0x6, RZ ;  /* 0x0000000624a88819 */ /* 0x000fe200000006ff */
[----:B------:R-:W-:Y:S01]  /*11800*/  @!P0 IMAD R172, R226, 0x6000, R10 ;  /* 0x00006000e2ac8824 */ /* 0x000fe200078e020a */
[----:B------:R-:W-:Y:S01]  /*11810*/  LDSM.16.M88.4 R144, [R190] ;  /* 0x00000000be90783b */ /* 0x000fe20000000200 */
[----:B------:R-:W-:Y:S05]  /*11820*/  @!P0 IMAD R9, R236, c[0x0][0x20c], R9 ;  /* 0x00008300ec098a24 */ /* 0x000fea00078e0209 */
[----:B------:R-:W-:Y:S01]  /*11830*/  @!P0 IADD3 R170, R37, R9, RZ ;  /* 0x0000000925aa8210 */ /* 0x000fe20007ffe0ff */
[----:B------:R-:W-:Y:S01]  /*11840*/  @!P0 IMAD.MOV.U32 R37, RZ, RZ, c[0x0][0x208] ;  /* 0x00008200ff258624 */ /* 0x000fe200078e00ff */
[----:B------:R-:W2:Y:S02]  /*11850*/  LDSM.16.M88.4 R148, [R194] ;  /* 0x00000000c294783b */ /* 0x000ea40000000200 */
[----:B------:R-:W-:Y:S02]  /*11860*/  @!P0 SHF.L.U64.HI R170, R36, 0x6, R170 ;  /* 0x0000000624aa8819 */ /* 0x000fe400000102aa */
[C---:B------:R-:W-:Y:S02]  /*11870*/  @!P0 LEA R9, P1, R37.reuse, R168, 0x5 ;  /* 0x000000a825098211 */ /* 0x040fe400078228ff */
[----:B------:R-:W-:Y:S02]  /*11880*/  @!P0 IADD3 R168, P2, R168, R224, RZ ;  /* 0x000000e0a8a88210 */ /* 0x000fe40007f5e0ff */
[----:B------:R-:W3:Y:S01]  /*11890*/  LDSM.16.M88.4 R152, [R194+0x800] ;  /* 0x00080000c298783b */ /* 0x000ee20000000200 */
[----:B------:R-:W-:Y:S02]  /*118a0*/  @!P0 LEA.HI.X R0, R37, R170, R0, 0x5, P1 ;  /* 0x000000aa25008211 */ /* 0x000fe400008f2c00 */
[----:B------:R-:W-:Y:S01]  /*118b0*/  @!P0 LEA R174, P4, R168, c[0x0][0x1f8], 0x1 ;  /* 0x00007e00a8ae8a11 */ /* 0x000fe200078808ff */
[----:B------:R-:W-:Y:S01]  /*118c0*/  @!P0 IMAD.X R169, R170, 0x1, R219, P2 ;  /* 0x00000001aaa98824 */ /* 0x000fe200010e06db */
[----:B------:R-:W-:Y:S02]  /*118d0*/  @!P0 ISETP.GE.AND P2, PT, R207, c[0x0][0x1d4], PT ;  /* 0x00007500cf008a0c */ /* 0x000fe40003f46270 */
[----:B------:R-:W-:Y:S01]  /*118e0*/  @!P0 ISETP.GE.AND P1, PT, R206, c[0x0][0x1d4], PT ;  /* 0x00007500ce008a0c */ /* 0x000fe20003f26270 */
[----:B------:R-:W4:Y:S01]  /*118f0*/  LDSM.16.M88.4 R156, [R194+0x1000] ;  /* 0x00100000c29c783b */ /* 0x000f220000000200 */
[----:B------:R-:W-:Y:S02]  /*11900*/  @!P0 LEA.HI.X R175, R168, c[0x0][0x1fc], R169, 0x1, P4 ;  /* 0x00007f00a8af8a11 */ /* 0x000fe400020f0ca9 */
[----:B------:R-:W-:Y:S04]  /*11910*/  @!P0 IADD3 R9, P5, R9, R224, RZ ;  /* 0x000000e009098210 */ /* 0x000fe80007fbe0ff */
[C---:B------:R-:W-:Y:S01]  /*11920*/  @!P0 LEA R176, P4, R9.reuse, c[0x0][0x1f8], 0x1 ;  /* 0x00007e0009b08a11 */ /* 0x040fe200078808ff */
[----:B------:R-:W5:Y:S01]  /*11930*/  LDSM.16.M88.4 R160, [R194+0x1800] ;  /* 0x00180000c2a0783b */ /* 0x000f620000000200 */
[----:B------:R-:W-:Y:S04]  /*11940*/  @!P0 IADD3.X R0, R0, R219, RZ, P5, !PT ;  /* 0x000000db00008210 */ /* 0x000fe80002ffe4ff */
[----:B------:R-:W-:Y:S01]  /*11950*/  @!P0 LEA.HI.X R177, R9, c[0x0][0x1fc], R0, 0x1, P4 ;  /* 0x00007f0009b18a11 */ /* 0x000fe200020f0c00 */
[C---:B------:R-:W-:Y:S01]  /*11960*/  IMAD.IADD R9, R193.reuse, 0x1, R2 ;  /* 0x00000001c1097824 */ /* 0x040fe200078e0202 */
[----:B------:R-:W-:Y:S01]  /*11970*/  IADD3 R0, R193, R194, RZ ;  /* 0x000000c2c1007210 */ /* 0x000fe20007ffe0ff */
[----:B------:R-:W-:Y:S01]  /*11980*/  LDSM.16.M88.4 R164, [R2] ;  /* 0x0000000002a4783b */ /* 0x000fe20000000200 */
[C---:B-12---:R-:W-:Y:S08]  /*11990*/  HMMA.16816.F32 R4, R144.reuse, R148, RZ ;  /* 0x000000949004723c */ /* 0x046ff000000018ff */
[C---:B------:R-:W-:Y:S01]  /*119a0*/  HMMA.16816.F32 R12, R144.reuse, R150, RZ ;  /* 0x00000096900c723c */ /* 0x040fe200000018ff */
[----:B------:R-:W1:Y:S07]  /*119b0*/  LDSM.16.M88.4 R148, [R187] ;  /* 0x00000000bb94783b */ /* 0x000e6e0000000200 */
[C---:B---3--:R-:W-:Y:S08]  /*119c0*/  HMMA.16816.F32 R16, R144.reuse, R152, RZ ;  /* 0x000000989010723c */ /* 0x048ff000000018ff */
[C---:B------:R-:W-:Y:S01]  /*119d0*/  HMMA.16816.F32 R20, R144.reuse, R154, RZ ;  /* 0x0000009a9014723c */ /* 0x040fe200000018ff */
[----:B------:R-:W2:Y:S07]  /*119e0*/  LDSM.16.M88.4 R152, [R2+0x800] ;  /* 0x000800000298783b */ /* 0x000eae0000000200 */
[C---:B----4-:R-:W-:Y:S08]  /*119f0*/  HMMA.16816.F32 R24, R144.reuse, R156, RZ ;  /* 0x0000009c9018723c */ /* 0x050ff000000018ff */
[C---:B------:R-:W-:Y:S01]  /*11a00*/  HMMA.16816.F32 R28, R144.reuse, R158, RZ ;  /* 0x0000009e901c723c */ /* 0x040fe200000018ff */
[----:B------:R-:W3:Y:S07]  /*11a10*/  LDSM.16.M88.4 R156, [R2+0x1000] ;  /* 0x00100000029c783b */ /* 0x000eee0000000200 */
[C---:B-----5:R-:W-:Y:S08]  /*11a20*/  HMMA.16816.F32 R32, R144.reuse, R160, RZ ;  /* 0x000000a09020723c */ /* 0x060ff000000018ff */
[----:B------:R-:W-:Y:S01]  /*11a30*/  HMMA.16816.F32 R36, R144, R162, RZ ;  /* 0x000000a29024723c */ /* 0x000fe200000018ff */
[----:B------:R-:W4:Y:S07]  /*11a40*/  LDSM.16.M88.4 R144, [R2+0x1800] ;  /* 0x001800000290783b */ /* 0x000f2e0000000200 */
[C---:B-1----:R-:W-:Y:S01]  /*11a50*/  HMMA.16816.F32 R4, R148.reuse, R164, R4 ;  /* 0x000000a49404723c */ /* 0x042fe20000001804 */
[----:B------:R-:W-:Y:S01]  /*11a60*/  @!PT LDS RZ, [RZ] ;  /* 0x00000000fffff984 */ /* 0x000fe20000000800 */
[----:B------:R-:W-:Y:S01]  /*11a70*/  @!PT LDS RZ, [RZ] ;  /* 0x00000000fffff984 */ /* 0x000fe20000000800 */
[----:B------:R-:W-:Y:S01]  /*11a80*/  @!PT LDS RZ, [RZ] ;  /* 0x00000000fffff984 */ /* 0x000fe20000000800 */
[----:B------:R1:W-:Y:S07]  /*11a90*/  @!P0 LDGSTS.E.BYPASS.LTC128B.128 [R172], [R174.64], !P3 ;  /* 0x00000000aeac8fae */ /* 0x0003ee000d901d48 */
[C---:B------:R-:W-:Y:S01]  /*11aa0*/  HMMA.16816.F32 R12, R148.reuse, R166, R12 ;  /* 0x000000a6940c723c */ /* 0x040fe2000000180c */
[----:B------:R1:W-:Y:S07]  /*11ab0*/  @!P0 LDGSTS.E.BYPASS.LTC128B.128 [R172+0x2000], [R174.64+0x80], !P2 ;  /* 0x02000080aeac8fae */ /* 0x0003ee000d101d48 */
[C---:B--2---:R-:W-:Y:S01]  /*11ac0*/  HMMA.16816.F32 R16, R148.reuse, R152, R16 ;  /* 0x000000989410723c */ /* 0x044fe20000001810 */
[----:B------:R1:W-:Y:S07]  /*11ad0*/  @!P0 LDGSTS.E.BYPASS.LTC128B.128 [R172+0x4000], [R174.64+0x100], !P1 ;  /* 0x04000100aeac8fae */ /* 0x0003ee000c901d48 */
[C---:B------:R-:W-:Y:S01]  /*11ae0*/  HMMA.16816.F32 R20, R148.reuse, R154, R20 ;  /* 0x0000009a9414723c */ /* 0x040fe20000001814 */
[----:B------:R1:W-:Y:S07]  /*11af0*/  @!P0 LDGSTS.E.BYPASS.LTC128B.128 [R172+0x1000], [R176.64], !P3 ;  /* 0x01000000b0ac8fae */ /* 0x0003ee000d901d48 */
[C---:B---3--:R-:W-:Y:S01]  /*11b00*/  HMMA.16816.F32 R24, R148.reuse, R156, R24 ;  /* 0x0000009c9418723c */ /* 0x048fe20000001818 */
[----:B------:R1:W-:Y:S07]  /*11b10*/  @!P0 LDGSTS.E.BYPASS.LTC128B.128 [R172+0x3000], [R176.64+0x80], !P2 ;  /* 0x03000080b0ac8fae */ /* 0x0003ee000d101d48 */
[C---:B------:R-:W-:Y:S01]  /*11b20*/  HMMA.16816.F32 R28, R148.reuse, R158, R28 ;  /* 0x0000009e941c723c */ /* 0x040fe2000000181c */
[----:B------:R1:W-:Y:S07]  /*11b30*/  @!P0 LDGSTS.E.BYPASS.LTC128B.128 [R172+0x5000], [R176.64+0x100], !P1 ;  /* 0x05000100b0ac8fae */ /* 0x0003ee000c901d48 */
[C---:B----4-:R-:W-:Y:S01]  /*11b40*/  HMMA.16816.F32 R32, R148.reuse, R144, R32 ;  /* 0x000000909420723c */ /* 0x050fe20000001820 */
[----:B------:R-:W-:Y:S07]  /*11b50*/  LDSM.16.M88.4 R160, [R186] ;  /* 0x00000000baa0783b */ /* 0x000fee0000000200 */
[----:B------:R-:W-:Y:S01]  /*11b60*/  HMMA.16816.F32 R36, R148, R146, R36 ;  /* 0x000000929424723c */ /* 0x000fe20000001824 */
[----:B------:R-:W2:Y:S08]  /*11b70*/  LDSM.16.M88.4 R164, [R0] ;  /* 0x0000000000a4783b */ /* 0x000eb00000000200 */
[----:B------:R-:W3:Y:S08]  /*11b80*/  LDSM.16.M88.4 R168, [R0+0x800] ;  /* 0x0008000000a8783b */ /* 0x000ef00000000200 */
[----:B------:R-:W4:Y:S08]  /*11b90*/  LDSM.16.M88.4 R152, [R0+0x1000] ;  /* 0x001000000098783b */ /* 0x000f300000000200 */
[----:B------:R-:W0:Y:S08]  /*11ba0*/  LDGDEPBAR ;  /* 0x00000000000079af */ /* 0x000e300000000000 */
[----:B------:R-:W5:Y:S01]  /*11bb0*/  LDSM.16.M88.4 R156, [R0+0x1800] ;  /* 0x00180000009c783b */ /* 0x000f620000000200 */
[C---:B--2---:R-:W-:Y:S07]  /*11bc0*/  HMMA.16816.F32 R4, R160.reuse, R164, R4 ;  /* 0x000000a4a004723c */ /* 0x044fee0000001804 */
[----:B------:R-:W-:Y:S01]  /*11bd0*/  LDSM.16.M88.4 R144, [R185] ;  /* 0x00000000b990783b */ /* 0x000fe20000000200 */
[C---:B------:R-:W-:Y:S07]  /*11be0*/  HMMA.16816.F32 R12, R160.reuse, R166, R12 ;  /* 0x000000a6a00c723c */ /* 0x040fee000000180c */
[----:B------:R-:W2:Y:S01]  /*11bf0*/  LDSM.16.M88.4 R148, [R9] ;  /* 0x000000000994783b */ /* 0x000ea20000000200 */
[C---:B---3--:R-:W-:Y:S07]  /*11c00*/  HMMA.16816.F32 R16, R160.reuse, R168, R16 ;  /* 0x000000a8a010723c */ /* 0x048fee0000001810 */
[----:B------:R-:W3:Y:S01]  /*11c10*/  LDSM.16.M88.4 R164, [R9+0x800] ;  /* 0x0008000009a4783b */ /* 0x000ee20000000200 */
[C---:B------:R-:W-:Y:S07]  /*11c20*/  HMMA.16816.F32 R20, R160.reuse, R170, R20 ;  /* 0x000000aaa014723c */ /* 0x040fee0000001814 */
[----:B------:R-:W3:Y:S01]  /*11c30*/  LDSM.16.M88.4 R168, [R9+0x1000] ;  /* 0x0010000009a8783b */ /* 0x000ee20000000200 */
[C---:B----4-:R-:W-:Y:S07]  /*11c40*/  HMMA.16816.F32 R24, R160.reuse, R152, R24 ;  /* 0x00000098a018723c */ /* 0x050fee0000001818 */
[----:B-1----:R-:W-:Y:S01]  /*11c50*/  LDSM.16.M88.4 R172, [R2+0x3800] ;  /* 0x0038000002ac783b */ /* 0x002fe20000000200 */
[C---:B------:R-:W-:Y:S07]  /*11c60*/  HMMA.16816.F32 R28, R160.reuse, R154, R28 ;  /* 0x0000009aa01c723c */ /* 0x040fee000000181c */
[----:B------:R-:W1:Y:S01]  /*11c70*/  LDSM.16.M88.4 R152, [R9+0x1800] ;  /* 0x001800000998783b */ /* 0x000e620000000200 */
[C---:B-----5:R-:W-:Y:S07]  /*11c80*/  HMMA.16816.F32 R32, R160.reuse, R156, R32 ;  /* 0x0000009ca020723c */ /* 0x060fee0000001820 */
[----:B------:R-:W-:Y:S01]  /*11c90*/  LDSM.16.M88.4 R176, [R186+0x4000] ;  /* 0x00400000bab0783b */ /* 0x000fe20000000200 */
[----:B------:R-:W-:Y:S07]  /*11ca0*/  HMMA.16816.F32 R36, R160, R158, R36 ;  /* 0x0000009ea024723c */ /* 0x000fee0000001824 */
[----:B------:R-:W-:Y:S01]  /*11cb0*/  LDSM.16.M88.4 R156, [R194+0x2000] ;  /* 0x00200000c29c783b */ /* 0x000fe20000000200 */
[C---:B--2---:R-:W-:Y:S07]  /*11cc0*/  HMMA.16816.F32 R4, R144.reuse, R148, R4 ;  /* 0x000000949004723c */ /* 0x044fee0000001804 */
[----:B------:R-:W-:Y:S01]  /*11cd0*/  LDSM.16.M88.4 R160, [R194+0x2800] ;  /* 0x00280000c2a0783b */ /* 0x000fe20000000200 */
[C---:B------:R-:W-:Y:S07]  /*11ce0*/  HMMA.16816.F32 R12, R144.reuse, R150, R12 ;  /* 0x00000096900c723c */ /* 0x040fee000000180c */
[----:B------:R-:W2:Y:S01]  /*11cf0*/  LDSM.16.M88.4 R148, [R190+0x4000] ;  /* 0x00400000be94783b */ /* 0x000ea20000000200 */
[C---:B---3--:R-:W-:Y:S07]  /*11d00*/  HMMA.16816.F32 R16, R144.reuse, R164, R16 ;  /* 0x000000a49010723c */ /* 0x048fee0000001810 */
[----:B------:R-:W-:Y:S01]  /*11d10*/  LDSM.16.M88.4 R180, [R0+0x2000] ;  /* 0x0020000000b4783b */ /* 0x000fe20000000200 */
[C---:B------:R-:W-:Y:S07]  /*11d20*/  HMMA.16816.F32 R20, R144.reuse, R166, R20 ;  /* 0x000000a69014723c */ /* 0x040fee0000001814 */
[----:B------:R-:W3:Y:S01]  /*11d30*/  LDSM.16.M88.4 R164, [R194+0x3000] ;  /* 0x00300000c2a4783b */ /* 0x000ee20000000200 */
[C---:B------:R-:W-:Y:S08]  /*11d40*/  HMMA.16816.F32 R24, R144.reuse, R168, R24 ;  /* 0x000000a89018723c */ /* 0x040ff00000001818 */
[C---:B------:R-:W-:Y:S01]  /*11d50*/  HMMA.16816.F32 R28, R144.reuse, R170, R28 ;  /* 0x000000aa901c723c */ /* 0x040fe2000000181c */
[----:B------:R-:W-:Y:S07]  /*11d60*/  LDSM.16.M88.4 R168, [R2+0x2000] ;  /* 0x0020000002a8783b */ /* 0x000fee0000000200 */
[C---:B-1----:R-:W-:Y:S08]  /*11d70*/  HMMA.16816.F32 R32, R144.reuse, R152, R32 ;  /* 0x000000989020723c */ /* 0x042ff00000001820 */
[----:B------:R-:W-:Y:S01]  /*11d80*/  HMMA.16816.F32 R36, R144, R154, R36 ;  /* 0x0000009a9024723c */ /* 0x000fe20000001824 */
[----:B------:R-:W1:Y:S07]  /*11d90*/  LDSM.16.M88.4 R144, [R194+0x3800] ;  /* 0x00380000c290783b */ /* 0x000e6e0000000200 */
[C---:B--2---:R-:W-:Y:S01]  /*11da0*/  HMMA.16816.F32 R4, R148.reuse, R156, R4 ;  /* 0x0000009c9404723c */ /* 0x044fe20000001804 */
[----:B------:R-:W2:Y:S07]  /*11db0*/  LDSM.16.M88.4 R152, [R187+0x4000] ;  /* 0x00400000bb98783b */ /* 0x000eae0000000200 */
[C---:B------:R-:W-:Y:S01]  /*11dc0*/  HMMA.16816.F32 R12, R148.reuse, R158, R12 ;  /* 0x0000009e940c723c */ /* 0x040fe2000000180c */
[----:B------:R-:W4:Y:S07]  /*11dd0*/  LDSM.16.M88.4 R156, [R2+0x2800] ;  /* 0x00280000029c783b */ /* 0x000f2e0000000200 */
[C---:B------:R-:W-:Y:S08]  /*11de0*/  HMMA.16816.F32 R16, R148.reuse, R160, R16 ;  /* 0x000000a09410723c */ /* 0x040ff00000001810 */
[C---:B------:R-:W-:Y:S01]  /*11df0*/  HMMA.16816.F32 R20, R148.reuse, R162, R20 ;  /* 0x000000a29414723c */ /* 0x040fe20000001814 */
[----:B------:R-:W5:Y:S07]  /*11e00*/  LDSM.16.M88.4 R160, [R2+0x3000] ;  /* 0x0030000002a0783b */ /* 0x000f6e0000000200 */
[C---:B---3--:R-:W-:Y:S08]  /*11e10*/  HMMA.16816.F32 R24, R148.reuse, R164, R24 ;  /* 0x000000a49418723c */ /* 0x048ff00000001818 */
        /* <DEDUP_REMOVED lines=8> */
[----:B------:R-:W-:Y:S07]  /*11ea0*/  LDSM.16.M88.4 R168, [R196+0x3000] ;  /* 0x00300000c4a8783b */ /* 0x000fee0000000200 */
[C---:B----4-:R-:W-:Y:S08]  /*11eb0*/  HMMA.16816.F32 R16, R152.reuse, R156, R16 ;  /* 0x0000009c9810723c */ /* 0x050ff00000001810 */
[C---:B------:R-:W-:Y:S01]  /*11ec0*/  HMMA.16816.F32 R20, R152.reuse, R158, R20 ;  /* 0x0000009e9814723c */ /* 0x040fe20000001814 */
[----:B------:R-:W-:Y:S07]  /*11ed0*/  LDSM.16.M88.4 R156, [R185+0x4000] ;  /* 0x00400000b99c783b */ /* 0x000fee0000000200 */
[C---:B-----5:R-:W-:Y:S08]  /*11ee0*/  HMMA.16816.F32 R24, R152.reuse, R160, R24 ;  /* 0x000000a09818723c */ /* 0x060ff00000001818 */
        /* <DEDUP_REMOVED lines=21> */
[----:B------:R-:W4:Y:S07]  /*12040*/  LDSM.16.M88.4 R160, [R194+0x5800] ;  /* 0x00580000c2a0783b */ /* 0x000f2e0000000200 */
[C---:B------:R-:W-:Y:S08]  /*12050*/  HMMA.16816.F32 R16, R156.reuse, R164, R16 ;  /* 0x000000a49c10723c */ /* 0x040ff00000001810 */
[C---:B------:R-:W-:Y:S01]  /*12060*/  HMMA.16816.F32 R20, R156.reuse, R166, R20 ;  /* 0x000000a69c14723c */ /* 0x040fe20000001814 */
[----:B------:R-:W-:Y:S07]  /*12070*/  LDSM.16.M88.4 R164, [R2+0x4800] ;  /* 0x0048000002a4783b */ /* 0x000fee0000000200 */
[C---:B------:R-:W-:Y:S08]  /*12080*/  HMMA.16816.F32 R24, R156.reuse, R168, R24 ;  /* 0x000000a89c18723c */ /* 0x040ff00000001818 */
[C---:B------:R-:W-:Y:S01]  /*12090*/  HMMA.16816.F32 R28, R156.reuse, R170, R28 ;  /* 0x000000aa9c1c723c */ /* 0x040fe2000000181c */
[----:B------:R-:W-:Y:S07]  /*120a0*/  LDSM.16.M88.4 R168, [R0+0x4000] ;  /* 0x0040000000a8783b */ /* 0x000fee0000000200 */
[C---:B-1----:R-:W-:Y:S08]  /*120b0*/  HMMA.16816.F32 R32, R156.reuse, R144, R32 ;  /* 0x000000909c20723c */ /* 0x042ff00000001820 */
[----:B------:R-:W-:Y:S01]  /*120c0*/  HMMA.16816.F32 R36, R156, R146, R36 ;  /* 0x000000929c24723c */ /* 0x000fe20000001824 */
[----:B------:R-:W-:Y:S07]  /*120d0*/  LDSM.16.M88.4 R144, [R187+0x8000] ;  /* 0x00800000bb90783b */ /* 0x000fee0000000200 */
[C---:B------:R-:W-:Y:S01]  /*120e0*/  HMMA.16816.F32 R4, R172.reuse, R180, R4 ;  /* 0x000000b4ac04723c */ /* 0x040fe20000001804 */
[----:B------:R-:W1:Y:S07]  /*120f0*/  LDSM.16.M88.4 R156, [R2+0x4000] ;  /* 0x00400000029c783b */ /* 0x000e6e0000000200 */
[C---:B------:R-:W-:Y:S08]  /*12100*/  HMMA.16816.F32 R12, R172.reuse, R182, R12 ;  /* 0x000000b6ac0c723c */ /* 0x040ff0000000180c */
        /* <DEDUP_REMOVED lines=10> */
[----:B------:R-:W1:Y:S07]  /*121b0*/  LDSM.16.M88.4 R172, [R0+0x4800] ;  /* 0x0048000000ac783b */ /* 0x000e6e0000000200 */
[C---:B------:R-:W-:Y:S01]  /*121c0*/  HMMA.16816.F32 R12, R144.reuse, R158, R12 ;  /* 0x0000009e900c723c */ /* 0x040fe2000000180c */
[----:B------:R-:W5:Y:S07]  /*121d0*/  LDSM.16.M88.4 R156, [R0+0x5800] ;  /* 0x00580000009c783b */ /* 0x000f6e0000000200 */
[C---:B------:R-:W-:Y:S08]  /*121e0*/  HMMA.16816.F32 R16, R144.reuse, R164, R16 ;  /* 0x000000a49010723c */ /* 0x040ff00000001810 */
[C---:B------:R-:W-:Y:S01]  /*121f0*/  HMMA.16816.F32 R20, R144.reuse, R166, R20 ;  /* 0x000000a69014723c */ /* 0x040fe20000001814 */
[----:B------:R1:W-:Y:S07]  /*12200*/  LDSM.16.M88.4 R164, [R9+0x4000] ;  /* 0x0040000009a4783b */ /* 0x0003ee0000000200 */
[C---:B--2---:R-:W-:Y:S08]  /*12210*/  HMMA.16816.F32 R24, R144.reuse, R148, R24 ;  /* 0x000000949018723c */ /* 0x044ff00000001818 */
[C---:B------:R-:W-:Y:S01]  /*12220*/  HMMA.16816.F32 R28, R144.reuse, R150, R28 ;  /* 0x00000096901c723c */ /* 0x040fe2000000181c */
[----:B------:R-:W2:Y:S07]  /*12230*/  LDSM.16.M88.4 R148, [R185+0x8000] ;  /* 0x00800000b994783b */ /* 0x000eae0000000200 */
[C---:B---3--:R-:W-:Y:S04]  /*12240*/  HMMA.16816.F32 R32, R144.reuse, R152, R32 ;  /* 0x000000989020723c */ /* 0x048fe80000001820 */
[----:B-1----:R-:W-:Y:S04]  /*12250*/  IADD3 R9, R214, R201, RZ ;  /* 0x000000c9d6097210 */ /* 0x002fe80007ffe0ff */
[----:B------:R-:W-:Y:S01]  /*12260*/  HMMA.16816.F32 R36, R144, R154, R36 ;  /* 0x0000009a9024723c */ /* 0x000fe20000001824 */
[----:B------:R-:W1:Y:S03]  /*12270*/  LDSM.16.M88.4 R144, [R196+0x4800] ;  /* 0x00480000c490783b */ /* 0x000e660000000200 */
[----:B------:R-:W-:Y:S04]  /*12280*/  @P6 IMAD.HI.U32 R0, R9, c[0x0][0x2c8], RZ ;  /* 0x0000b20009006a27 */ /* 0x000fe800078e00ff */
[C---:B----4-:R-:W-:Y:S01]  /*12290*/  HMMA.16816.F32 R4, R160.reuse, R168, R4 ;  /* 0x000000a8a004723c */ /* 0x050fe20000001804 */
[----:B------:R-:W3:Y:S04]  /*122a0*/  LDSM.16.M88.4 R152, [R196+0x5000] ;  /* 0x00500000c498783b */ /* 0x000ee80000000200 */
[----:B------:R-:W-:Y:S03]  /*122b0*/  @P6 SHF.R.U32.HI R9, RZ, c[0x0][0x2cc], R0 ;  /* 0x0000b300ff096a19 */ /* 0x000fe60000011600 */
[C---:B------:R-:W-:Y:S02]  /*122c0*/  HMMA.16816.F32 R12, R160.reuse, R170, R12 ;  /* 0x000000aaa00c723c */ /* 0x040fe4000000180c */
[----:B------:R-:W4:Y:S06]  /*122d0*/  SHFL.IDX PT, R2, R9, RZ, 0x1c1f ;  /* 0x001c1fff09027589 */ /* 0x000f2c00000e0000 */
[C---:B------:R-:W-:Y:S02]  /*122e0*/  HMMA.16816.F32 R16, R160.reuse, R172, R16 ;  /* 0x000000aca010723c */ /* 0x040fe40000001810 */
[----:B------:R-:W1:Y:S06]  /*122f0*/  SHFL.IDX PT, R0, R9, 0x1, 0x1c1f ;  /* 0x003c1f0009007f89 */ /* 0x000e6c00000e0000 */
[C---:B------:R-:W-:Y:S08]  /*12300*/  HMMA.16816.F32 R20, R160.reuse, R174, R20 ;  /* 0x000000aea014723c */ /* 0x040ff00000001814 */
[C---:B------:R-:W-:Y:S08]  /*12310*/  HMMA.16816.F32 R24, R160.reuse, R176, R24 ;  /* 0x000000b0a018723c */ /* 0x040ff00000001818 */
[C---:B------:R-:W-:Y:S08]  /*12320*/  HMMA.16816.F32 R28, R160.reuse, R178, R28 ;  /* 0x000000b2a01c723c */ /* 0x040ff0000000181c */
[C---:B-----5:R-:W-:Y:S08]  /*12330*/  HMMA.16816.F32 R32, R160.reuse, R156, R32 ;  /* 0x0000009ca020723c */ /* 0x060ff00000001820 */
[----:B------:R-:W-:Y:S01]  /*12340*/  HMMA.16816.F32 R36, R160, R158, R36 ;  /* 0x0000009ea024723c */ /* 0x000fe20000001824 */
[----:B------:R-:W5:Y:S01]  /*12350*/  LDSM.16.M88.4 R156, [R196+0x5800] ;  /* 0x00580000c49c783b */ /* 0x000f620000000200 */
[----:B------:R-:W-:Y:S06]  /*12360*/  DEPBAR.LE SB0, 0x2 ;  /* 0x000080800000791a */ /* 0x000fec0000000000 */
[C---:B--2---:R-:W-:Y:S01]  /*12370*/  HMMA.16816.F32 R4, R148.reuse, R164, R4 ;  /* 0x000000a49404723c */ /* 0x044fe20000001804 */
[----:B------:R-:W-:Y:S06]  /*12380*/  BAR.SYNC.DEFER_BLOCKING 0x0 ;  /* 0x0000000000007b1d */ /* 0x000fec0000010000 */
[----:B------:R-:W-:Y:S01]  /*12390*/  MOV R165, 0x1 ;  /* 0x0000000100a57802 */ /* 0x000fe20000000f00 */
[C---:B------:R-:W-:Y:S04]  /*123a0*/  HMMA.16816.F32 R12, R148.reuse, R166, R12 ;  /* 0x000000a6940c723c */ /* 0x040fe8000000180c */
[----:B------:R-:W-:Y:S04]  /*123b0*/  IMAD R165, R234, -0x40, R165 ;  /* 0xffffffc0eaa57824 */ /* 0x000fe800078e02a5 */
[C---:B-1----:R-:W-:Y:S04]  /*123c0*/  HMMA.16816.F32 R16, R148.reuse, R144, R16 ;  /* 0x000000909410723c */ /* 0x042fe80000001810 */
[----:B------:R-:W-:Y:S04]  /*123d0*/  IADD3 R165, R233, R165, -R213 ;  /* 0x000000a5e9a57210 */ /* 0x000fe80007ffe8d5 */
[C---:B------:R-:W-:Y:S04]  /*123e0*/  HMMA.16816.F32 R20, R148.reuse, R146, R20 ;  /* 0x000000929414723c */ /* 0x040fe80000001814 */
[----:B------:R-:W-:Y:S04]  /*123f0*/  IADD3 R165, R165, -R232, RZ ;  /* 0x800000e8a5a57210 */ /* 0x000fe80007ffe0ff */
[C---:B---3--:R-:W-:Y:S04]  /*12400*/  HMMA.16816.F32 R24, R148.reuse, R152, R24 ;  /* 0x000000989418723c */ /* 0x048fe80000001818 */
[C---:B----4-:R-:W-:Y:S01]  /*12410*/  IMAD.IADD R2, R165.reuse, 0x1, R2 ;  /* 0x00000001a5027824 */ /* 0x050fe200078e0202 */
[----:B------:R-:W-:Y:S03]  /*12420*/  IADD3 R0, R165, R0, RZ ;  /* 0x00000000a5007210 */ /* 0x000fe60007ffe0ff */
[C---:B------:R-:W-:Y:S03]  /*12430*/  HMMA.16816.F32 R28, R148.reuse, R154, R28 ;  /* 0x0000009a941c723c */ /* 0x040fe6000000181c */
[C---:B------:R-:W-:Y:S02]  /*12440*/  ISETP.GT.AND P3, PT, R2.reuse, RZ, PT ;  /* 0x000000ff0200720c */ /* 0x040fe40003f64270 */
[----:B------:R-:W-:Y:S02]  /*12450*/  ISETP.GT.AND P2, PT, R2, 0x1, PT ;  /* 0x000000010200780c */ /* 0x000fe40003f44270 */
[C---:B------:R-:W-:Y:S01]  /*12460*/  ISETP.GT.AND P1, PT, R0.reuse, RZ, PT ;  /* 0x000000ff0000720c */ /* 0x040fe20003f24270 */
[C---:B-----5:R-:W-:Y:S03]  /*12470*/  HMMA.16816.F32 R32, R148.reuse, R156, R32 ;  /* 0x0000009c9420723c */ /* 0x060fe60000001820 */
[----:B------:R-:W-:Y:S02]  /*12480*/  ISETP.GT.AND P0, PT, R0, 0x1, PT ;  /* 0x000000010000780c */ /* 0x000fe40003f04270 */
[----:B------:R-:W-:Y:S02]  /*12490*/  FSEL R164, R4, -INF , P3 ;  /* 0xff80000004a47808 */ /* 0x000fe40001800000 */
[----:B------:R-:W-:Y:S01]  /*124a0*/  FSEL R4, R5, -INF , P2 ;  /* 0xff80000005047808 */ /* 0x000fe20001000000 */
[----:B------:R-:W-:Y:S03]  /*124b0*/  HMMA.16816.F32 R36, R148, R158, R36 ;  /* 0x0000009e9424723c */ /* 0x000fe60000001824 */
[----:B------:R-:W-:Y:S01]  /*124c0*/  ISETP.GT.AND P2, PT, R2, 0x9, PT ;  /* 0x000000090200780c */ /* 0x000fe20003f44270 */
[----:B------:R-:W-:Y:S01]  /*124d0*/  IMAD.IADD R156, R139, 0x1, R195 ;  /* 0x000000018b9c7824 */ /* 0x000fe200078e02c3 */
[----:B------:R-:W-:Y:S02]  /*124e0*/  FSEL R5, R6, -INF , P1 ;  /* 0xff80000006057808 */ /* 0x000fe40000800000 */
[----:B------:R-:W-:Y:S02]  /*124f0*/  ISETP.GT.AND P1, PT, R0, 0x8, PT ;  /* 0x000000080000780c */ /* 0x000fe40003f24270 */
[----:B------:R-:W-:Y:S02]  /*12500*/  FSEL R7, R7, -INF , P0 ;  /* 0xff80000007077808 */ /* 0x000fe40000000000 */
[----:B------:R-:W-:Y:S02]  /*12510*/  ISETP.GT.AND P3, PT, R2, 0x8, PT ;  /* 0x000000080200780c */ /* 0x000fe40003f64270 */
[----:B------:R-:W-:Y:S02]  /*12520*/  ISETP.GT.AND P0, PT, R0, 0x9, PT ;  /* 0x000000090000780c */ /* 0x000fe40003f04270 */
        /* <DEDUP_REMOVED lines=8> */
[----:B------:R-:W-:Y:S02]  /*125b0*/  FSEL R196, R17, -INF , P2 ;  /* 0xff80000011c47808 */ /* 0x000fe40001000000 */
[----:B------:R-:W-:Y:S02]  /*125c0*/  FMNMX.FTZ R14, R7, R14, !PT ;  /* 0x0000000e070e7209 */ /* 0x000fe40007810000 */
[----:B------:R-:W-:Y:S02]  /*125d0*/  ISETP.GT.AND P3, PT, R2, 0x10, PT ;  /* 0x000000100200780c */ /* 0x000fe40003f64270 */
[----:B------:R-:W-:Y:S02]  /*125e0*/  ISETP.GT.AND P0, PT, R0, 0x11, PT ;  /* 0x000000110000780c */ /* 0x000fe40003f04270 */
[----:B------:R-:W-:Y:S02]  /*125f0*/  FMNMX.FTZ R13, R4, R13, !PT ;  /* 0x0000000d040d7209 */ /* 0x000fe40007810000 */
[----:B------:R-:W-:Y:S02]  /*12600*/  ISETP.GT.AND P2, PT, R2, 0x19, PT ;  /* 0x000000190200780c */ /* 0x000fe40003f44270 */
[----:B------:R-:W-:Y:S02]  /*12610*/  FSEL R239, R18, -INF , P1 ;  /* 0xff80000012ef7808 */ /* 0x000fe40000800000 */
[----:B------:R-:W-:Y:S02]  /*12620*/  FSEL R182, R16, -INF , P3 ;  /* 0xff80000010b67808 */ /* 0x000fe40001800000 */
[----:B------:R-:W-:Y:S02]  /*12630*/  FSEL R237, R19, -INF , P0 ;  /* 0xff80000013ed7808 */ /* 0x000fe40000000000 */
[----:B------:R-:W-:Y:S02]  /*12640*/  FMNMX.FTZ R13, R12, R13, !PT ;  /* 0x0000000d0c0d7209 */ /* 0x000fe40007810000 */
[----:B------:R-:W-:Y:S02]  /*12650*/  FSEL R238, R21, -INF , P2 ;  /* 0xff80000015ee7808 */ /* 0x000fe40001000000 */
[C---:B------:R-:W-:Y:S02]  /*12660*/  ISETP.GT.AND P2, PT, R2.reuse, 0x20, PT ;  /* 0x000000200200780c */ /* 0x040fe40003f44270 */
[----:B------:R-:W-:Y:S02]  /*12670*/  ISETP.GT.AND P3, PT, R2, 0x18, PT ;  /* 0x000000180200780c */ /* 0x000fe40003f64270 */
[C---:B------:R-:W-:Y:S02]  /*12680*/  ISETP.GT.AND P1, PT, R0.reuse, 0x18, PT ;  /* 0x000000180000780c */ /* 0x040fe40003f24270 */
[----:B------:R-:W-:Y:S02]  /*12690*/  ISETP.GT.AND P0, PT, R0, 0x19, PT ;  /* 0x000000190000780c */ /* 0x000fe40003f04270 */
[----:B------:R-:W-:Y:S02]  /*126a0*/  FMNMX.FTZ R14, R9, R14, !PT ;  /* 0x0000000e090e7209 */ /* 0x000fe40007810000 */
[----:B------:R-:W-:Y:S02]  /*126b0*/  FSEL R248, R24, -INF , P2 ;  /* 0xff80000018f87808 */ /* 0x000fe40001000000 */
[----:B------:R-:W-:Y:S02]  /*126c0*/  ISETP.GT.AND P4, PT, R2, 0x29, PT ;  /* 0x000000290200780c */ /* 0x000fe40003f84270 */
[----:B------:R-:W-:Y:S02]  /*126d0*/  FSEL R240, R20, -INF , P3 ;  /* 0xff80000014f07808 */ /* 0x000fe40001800000 */
[----:B------:R-:W-:Y:S02]  /*126e0*/  ISETP.GT.AND P6, PT, R2, 0x30, PT ;  /* 0x000000300200780c */ /* 0x000fe40003fc4270 */
[----:B------:R-:W-:Y:S02]  /*126f0*/  FSEL R251, R22, -INF , P1 ;  /* 0xff80000016fb7808 */ /* 0x000fe40000800000 */
[C---:B------:R-:W-:Y:S02]  /*12700*/  ISETP.GT.AND P3, PT, R2.reuse, 0x38, PT ;  /* 0x000000380200780c */ /* 0x040fe40003f64270 */
[----:B------:R-:W-:Y:S02]  /*12710*/  FSEL R241, R23, -INF , P0 ;  /* 0xff80000017f17808 */ /* 0x000fe40000000000 */
[C---:B------:R-:W-:Y:S02]  /*12720*/  ISETP.GT.AND P2, PT, R2.reuse, 0x39, PT ;  /* 0x000000390200780c */ /* 0x040fe40003f44270 */
[C---:B------:R-:W-:Y:S02]  /*12730*/  ISETP.GT.AND P1, PT, R2.reuse, 0x21, PT ;  /* 0x000000210200780c */ /* 0x040fe40003f24270 */
[----:B------:R-:W-:Y:S02]  /*12740*/  ISETP.GT.AND P5, PT, R2, 0x31, PT ;  /* 0x000000310200780c */ /* 0x000fe40003fa4270 */
[----:B------:R-:W-:Y:S02]  /*12750*/  FMNMX.FTZ R13, R6, R13, !PT ;  /* 0x0000000d060d7209 */ /* 0x000fe40007810000 */
[----:B------:R-:W-:Y:S02]  /*12760*/  ISETP.GT.AND P0, PT, R2, 0x28, PT ;  /* 0x000000280200780c */ /* 0x000fe40003f04270 */
[----:B------:R-:W-:Y:S02]  /*12770*/  FMNMX.FTZ R2, R15, R14, !PT ;  /* 0x0000000e0f027209 */ /* 0x000fe40007810000 */
[----:B------:R-:W-:Y:S02]  /*12780*/  FMNMX.FTZ R13, R182, R13, !PT ;  /* 0x0000000db60d7209 */ /* 0x000fe40007810000 */
[----:B------:R-:W-:Y:S02]  /*12790*/  FMNMX.FTZ R2, R239, R2, !PT ;  /* 0x00000002ef027209 */ /* 0x000fe40007810000 */
[----:B------:R-:W-:Y:S02]  /*127a0*/  FMNMX.FTZ R13, R196, R13, !PT ;  /* 0x0000000dc40d7209 */ /* 0x000fe40007810000 */
[----:B------:R-:W-:Y:S02]  /*127b0*/  FMNMX.FTZ R2, R237, R2, !PT ;  /* 0x00000002ed027209 */ /* 0x000fe40007810000 */
[----:B------:R-:W-:Y:S02]  /*127c0*/  FSEL R246, R25, -INF , P1 ;  /* 0xff80000019f67808 */ /* 0x000fe40000800000 */
[----:B------:R-:W-:Y:S02]  /*127d0*/  ISETP.GT.AND P1, PT, R0, 0x20, PT ;  /* 0x000000200000780c */ /* 0x000fe40003f24270 */
[----:B------:R-:W-:Y:S02]  /*127e0*/  FMNMX.FTZ R2, R251, R2, !PT ;  /* 0x00000002fb027209 */ /* 0x000fe40007810000 */
[----:B------:R-:W-:Y:S02]  /*127f0*/  FMNMX.FTZ R13, R240, R13, !PT ;  /* 0x0000000df00d7209 */ /* 0x000fe40007810000 */
[----:B------:R-:W-:Y:S02]  /*12800*/  FSEL R249, R26, -INF , P1 ;  /* 0xff8000001af97808 */ /* 0x000fe40000800000 */
[----:B------:R-:W-:Y:S02]  /*12810*/  FSEL R244, R28, -INF , P0 ;  /* 0xff8000001cf47808 */ /* 0x000fe40000000000 */
[----:B------:R-:W-:Y:S02]  /*12820*/  ISETP.GT.AND P0, PT, R0, 0x21, PT ;  /* 0x000000210000780c */ /* 0x000fe40003f04270 */
[----:B------:R-:W-:Y:S02]  /*12830*/  FMNMX.FTZ R2, R241, R2, !PT ;  /* 0x00000002f1027209 */ /* 0x000fe40007810000 */
[----:B------:R-:W-:Y:S02]  /*12840*/  FMNMX.FTZ R13, R238, R13, !PT ;  /* 0x0000000dee0d7209 */ /* 0x000fe40007810000 */
        /* <DEDUP_REMOVED lines=20> */
[----:B------:R-:W-:Y:S01]  /*12990*/  ISETP.GT.AND P1, PT, R0, 0x38, PT ;  /* 0x000000380000780c */ /* 0x000fe20003f24270 */
[----:B------:R-:W-:Y:S01]  /*129a0*/  LDSM.16.MT88.4 R32, [R156] ;  /* 0x000000009c20783b */ /* 0x000fe20000004200 */
        /* <DEDUP_REMOVED lines=9> */
[----:B------:R-:W-:Y:S02]  /*12a40*/  FMNMX.FTZ R14, R175, R14, !PT ;  /* 0x0000000eaf0e7209 */ /* 0x000fe40007810000 */
[----:B------:R-:W-:Y:S02]  /*12a50*/  FMNMX.FTZ R13, R176, R13, !PT ;  /* 0x0000000db00d7209 */ /* 0x000fe40007810000 */
[----:B------:R-:W-:Y:S02]  /*12a60*/  FMNMX.FTZ R16, R173, R14, !PT ;  /* 0x0000000ead107209 */ /* 0x000fe40007810000 */
[----:B------:R-:W-:Y:S02]  /*12a70*/  FMNMX.FTZ R2, R174, R13, !PT ;  /* 0x0000000dae027209 */ /* 0x000fe40007810000 */
[----:B------:R-:W-:Y:S01]  /*12a80*/  IADD3 R158, R184, R195, RZ ;  /* 0x000000c3b89e7210 */ /* 0x000fe20007ffe0ff */
[----:B------:R-:W-:Y:S03]  /*12a90*/  SHFL.BFLY PT, R19, R16, 0x2, 0x1f ;  /* 0x0c401f0010137f89 */ /* 0x000fe600000e0000 */
[----:B------:R-:W-:Y:S05]  /*12aa0*/  IADD3 R157, R189, R158, RZ ;  /* 0x0000009ebd9d7210 */ /* 0x000fea0007ffe0ff */
[----:B------:R-:W1:Y:S08]  /*12ab0*/  SHFL.BFLY PT, R13, R2, 0x2, 0x1f ;  /* 0x0c401f00020d7f89 */ /* 0x000e7000000e0000 */
[----:B------:R-:W-:Y:S08]  /*12ac0*/  LDSM.16.MT88.4 R24, [R157] ;  /* 0x000000009d18783b */ /* 0x000ff00000004200 */
[----:B------:R-:W-:Y:S01]  /*12ad0*/  LDSM.16.MT88.4 R148, [R158+0x3800] ;  /* 0x003800009e94783b */ /* 0x000fe20000004200 */
[----:B-1----:R-:W-:Y:S07]  /*12ae0*/  FMNMX.FTZ R17, R2, R13, !PT ;  /* 0x0000000d02117209 */ /* 0x002fee0007810000 */
[----:B------:R-:W-:Y:S01]  /*12af0*/  LDSM.16.MT88.4 R152, [R157+0x3800] ;  /* 0x003800009d98783b */ /* 0x000fe20000004200 */
[----:B------:R-:W-:Y:S07]  /*12b00*/  FMNMX.FTZ R13, R16, R19, !PT ;  /* 0x00000013100d7209 */ /* 0x000fee0007810000 */
[----:B------:R-:W1:Y:S08]  /*12b10*/  SHFL.BFLY PT, R2, R17, 0x1, 0x1f ;  /* 0x0c201f0011027f89 */ /* 0x000e7000000e0000 */
[----:B------:R-:W2:Y:S01]  /*12b20*/  SHFL.BFLY PT, R0, R13, 0x1, 0x1f ;  /* 0x0c201f000d007f89 */ /* 0x000ea200000e0000 */
[----:B-1----:R-:W-:Y:S07]  /*12b30*/  FMNMX.FTZ R2, R17, R2, !PT ;  /* 0x0000000211027209 */ /* 0x002fee0007810000 */
[----:B------:R-:W1:Y:S01]  /*12b40*/  LDSM.16.MT88.4 R16, [R158] ;  /* 0x000000009e10783b */ /* 0x000e620000004200 */
[C---:B------:R-:W-:Y:S01]  /*12b50*/  FSETP.NEU.FTZ.AND P1, PT, R2.reuse, -INF , PT ;  /* 0xff8000000200780b */ /* 0x040fe20003f3d000 */
[----:B------:R-:W-:Y:S01]  /*12b60*/  FMUL.FTZ R177, R2, c[0x0][0x2d0] ;  /* 0x0000b40002b17a20 */ /* 0x000fe20000410000 */
[----:B--2---:R-:W-:Y:S04]  /*12b70*/  FMNMX.FTZ R0, R13, R0, !PT ;  /* 0x000000000d007209 */ /* 0x004fe80007810000 */
[----:B------:R-:W-:Y:S02]  /*12b80*/  FSEL R177, R177, RZ, P1 ;  /* 0x000000ffb1b17208 */ /* 0x000fe40000800000 */
[C---:B------:R-:W-:Y:S01]  /*12b90*/  FSETP.NEU.FTZ.AND P0, PT, R0.reuse, -INF , PT ;  /* 0xff8000000000780b */ /* 0x040fe20003f1d000 */
[----:B------:R-:W-:Y:S02]  /*12ba0*/  FMUL.FTZ R172, R0, c[0x0][0x2d0] ;  /* 0x0000b40000ac7a20 */ /* 0x000fe40000410000 */
[--C-:B------:R-:W-:Y:S01]  /*12bb0*/  FFMA.FTZ R170, R4, c[0x0][0x2d0], -R177.reuse ;  /* 0x0000b40004aa7a23 */ /* 0x100fe200000108b1 */
[----:B------:R-:W-:Y:S01]  /*12bc0*/  FSEL R4, R2, RZ, P1 ;  /* 0x000000ff02047208 */ /* 0x000fe20000800000 */
[--C-:B------:R-:W-:Y:S01]  /*12bd0*/  FFMA.FTZ R169, R12, c[0x0][0x2d0], -R177.reuse ;  /* 0x0000b4000ca97a23 */ /* 0x100fe200000108b1 */
[----:B------:R-:W-:Y:S01]  /*12be0*/  FSEL R172, R172, RZ, P0 ;  /* 0x000000ffacac7208 */ /* 0x000fe20000000000 */
[----:B------:R-:W-:Y:S02]  /*12bf0*/  FFMA.FTZ R171, R164, c[0x0][0x2d0], -R177 ;  /* 0x0000b400a4ab7a23 */ /* 0x000fe400000108b1 */
[----:B------:R-:W-:Y:S01]  /*12c00*/  FADD.FTZ R3, -R4, R3 ;  /* 0x0000000304037221 */ /* 0x000fe20000010100 */
[----:B------:R-:W-:Y:S01]  /*12c10*/  MUFU.EX2 R170, R170 ;  /* 0x000000aa00aa7308 */ /* 0x000fe20000000800 */
[--C-:B------:R-:W-:Y:S01]  /*12c20*/  FFMA.FTZ R167, R5, c[0x0][0x2d0], -R172.reuse ;  /* 0x0000b40005a77a23 */ /* 0x100fe200000108ac */
[----:B------:R-:W-:Y:S01]  /*12c30*/  FSEL R5, R0, RZ, P0 ;  /* 0x000000ff00057208 */ /* 0x000fe20000000000 */
[--C-:B------:R-:W-:Y:S02]  /*12c40*/  FFMA.FTZ R166, R7, c[0x0][0x2d0], -R172.reuse ;  /* 0x0000b40007a67a23 */ /* 0x100fe400000108ac */
[----:B------:R-:W-:Y:S02]  /*12c50*/  FFMA.FTZ R164, R15, c[0x0][0x2d0], -R172 ;  /* 0x0000b4000fa47a23 */ /* 0x000fe400000108ac */
[----:B------:R-:W-:Y:S02]  /*12c60*/  FADD.FTZ R5, -R5, R8 ;  /* 0x0000000805057221 */ /* 0x000fe40000010100 */
[--C-:B------:R-:W-:Y:S01]  /*12c70*/  FFMA.FTZ R168, R6, c[0x0][0x2d0], -R177.reuse ;  /* 0x0000b40006a87a23 */ /* 0x100fe200000108b1 */
[----:B------:R-:W2:Y:S01]  /*12c80*/  MUFU.EX2 R171, R171 ;  /* 0x000000ab00ab7308 */ /* 0x000ea20000000800 */
[--C-:B------:R-:W-:Y:S02]  /*12c90*/  FFMA.FTZ R165, R9, c[0x0][0x2d0], -R172.reuse ;  /* 0x0000b40009a57a23 */ /* 0x100fe400000108ac */
[----:B------:R-:W-:Y:S02]  /*12ca0*/  FMUL.FTZ R6, R3, c[0x0][0x2d0] ;  /* 0x0000b40003067a20 */ /* 0x000fe40000410000 */
        /* <DEDUP_REMOVED lines=9> */
[----:B------:R-:W3:Y:S01]  /*12d40*/  MUFU.EX2 R168, R168 ;  /* 0x000000a800a87308 */ /* 0x000ee20000000800 */
[--C-:B------:R-:W-:Y:S02]  /*12d50*/  FFMA.FTZ R241, R241, c[0x0][0x2d0], -R172.reuse ;  /* 0x0000b400f1f17a23 */ /* 0x100fe400000108ac */
[--C-:B------:R-:W-:Y:S01]  /*12d60*/  FFMA.FTZ R248, R248, c[0x0][0x2d0], -R177.reuse ;  /* 0x0000b400f8f87a23 */ /* 0x100fe200000108b1 */
[----:B--2---:R-:W-:Y:S01]  /*12d70*/  F2FP.PACK_AB R144, R170, R171 ;  /* 0x000000abaa90723e */ /* 0x004fe200000000ff */
        /* <DEDUP_REMOVED lines=9> */
[----:B------:R-:W2:Y:S01]  /*12e10*/  MUFU.EX2 R166, R166 ;  /* 0x000000a600a67308 */ /* 0x000ea20000000800 */
[--C-:B------:R-:W-:Y:S02]  /*12e20*/  FFMA.FTZ R245, R178, c[0x0][0x2d0], -R177.reuse ;  /* 0x0000b400b2f57a23 */ /* 0x100fe400000108b1 */
[--C-:B------:R-:W-:Y:S01]  /*12e30*/  FFMA.FTZ R178, R181, c[0x0][0x2d0], -R172.reuse ;  /* 0x0000b400b5b27a23 */ /* 0x100fe200000108ac */
[----:B---3--:R-:W-:Y:S01]  /*12e40*/  F2FP.PACK_AB R146, R168, R169 ;  /* 0x000000a9a892723e */ /* 0x008fe200000000ff */
[--C-:B------:R-:W-:Y:S02]  /*12e50*/  FFMA.FTZ R179, R179, c[0x0][0x2d0], -R172.reuse ;  /* 0x0000b400b3b37a23 */ /* 0x100fe400000108ac */
[--C-:B------:R-:W-:Y:S02]  /*12e60*/  FFMA.FTZ R176, R176, c[0x0][0x2d0], -R177.reuse ;  /* 0x0000b400b0b07a23 */ /* 0x100fe400000108b1 */
[----:B------:R-:W-:Y:S01]  /*12e70*/  FFMA.FTZ R177, R174, c[0x0][0x2d0], -R177 ;  /* 0x0000b400aeb17a23 */ /* 0x000fe200000108b1 */
[----:B------:R-:W-:Y:S01]  /*12e80*/  MUFU.EX2 R165, R165 ;  /* 0x000000a500a57308 */ /* 0x000fe20000000800 */
[--C-:B------:R-:W-:Y:S02]  /*12e90*/  FFMA.FTZ R174, R175, c[0x0][0x2d0], -R172.reuse ;  /* 0x0000b400afae7a23 */ /* 0x100fe400000108ac */
[----:B------:R-:W-:Y:S07]  /*12ea0*/  FFMA.FTZ R172, R173, c[0x0][0x2d0], -R172 ;  /* 0x0000b400adac7a23 */ /* 0x000fee00000108ac */
[----:B------:R-:W3:Y:S01]  /*12eb0*/  MUFU.EX2 R164, R164 ;  /* 0x000000a400a47308 */ /* 0x000ee20000000800 */
[----:B--2---:R-:W-:Y:S09]  /*12ec0*/  F2FP.PACK_AB R145, R166, R167 ;  /* 0x000000a7a691723e */ /* 0x004ff200000000ff */
[----:B------:R-:W2:Y:S10]  /*12ed0*/  MUFU.EX2 R8, R6 ;  /* 0x0000000600087308 */ /* 0x000eb40000000800 */
[----:B------:R-:W4:Y:S01]  /*12ee0*/  MUFU.EX2 R3, R9 ;  /* 0x0000000900037308 */ /* 0x000f220000000800 */
[----:B---3--:R-:W-:Y:S09]  /*12ef0*/  F2FP.PACK_AB R147, R164, R165 ;  /* 0x000000a5a493723e */ /* 0x008ff200000000ff */
[----:B------:R-:W-:Y:S01]  /*12f00*/  MUFU.EX2 R182, R182 ;  /* 0x000000b600b67308 */ /* 0x000fe20000000800 */
[C---:B--2---:R-:W-:Y:S02]  /*12f10*/  FMUL.FTZ R4, R8.reuse, R132 ;  /* 0x0000008408047220 */ /* 0x044fe40000410000 */
[C---:B------:R-:W-:Y:S02]  /*12f20*/  FMUL.FTZ R5, R8.reuse, R133 ;  /* 0x0000008508057220 */ /* 0x040fe40000410000 */
[C---:B------:R-:W-:Y:S02]  /*12f30*/  FMUL.FTZ R12, R8.reuse, R128 ;  /* 0x00000080080c7220 */ /* 0x040fe40000410000 */
[C---:B------:R-:W-:Y:S03]  /*12f40*/  FMUL.FTZ R13, R8.reuse, R129 ;  /* 0x00000081080d7220 */ /* 0x040fe60000410000 */
[----:B------:R-:W2:Y:S01]  /*12f50*/  MUFU.EX2 R183, R183 ;  /* 0x000000b700b77308 */ /* 0x000ea20000000800 */
[C---:B------:R-:W-:Y:S02]  /*12f60*/  FMUL.FTZ R20, R8.reuse, R108 ;  /* 0x0000006c08147220 */ /* 0x040fe40000410000 */
[----:B----4-:R-:W-:Y:S01]  /*12f70*/  FMUL.FTZ R6, R3, R134 ;  /* 0x0000008603067220 */ /* 0x010fe20000410000 */
[----:B------:R-:W-:Y:S01]  /*12f80*/  IADD3 R9, R189, R156, RZ ;  /* 0x0000009cbd097210 */ /* 0x000fe20007ffe0ff */
[C---:B------:R-:W-:Y:S02]  /*12f90*/  FMUL.FTZ R7, R3.reuse, R135 ;  /* 0x0000008703077220 */ /* 0x040fe40000410000 */
[----:B------:R-:W-:Y:S01]  /*12fa0*/  LDSM.16.MT88.4 R132, [R157+0x2800] ;  /* 0x002800009d84783b */ /* 0x000fe20000004200 */
[C---:B------:R-:W-:Y:S02]  /*12fb0*/  FMUL.FTZ R14, R3.reuse, R130 ;  /* 0x00000082030e7220 */ /* 0x040fe40000410000 */
[C---:B------:R-:W-:Y:S01]  /*12fc0*/  FMUL.FTZ R15, R3.reuse, R131 ;  /* 0x00000083030f7220 */ /* 0x040fe20000410000 */
[----:B------:R-:W-:Y:S01]  /*12fd0*/  MUFU.EX2 R196, R196 ;  /* 0x000000c400c47308 */ /* 0x000fe20000000800 */
        /* <DEDUP_REMOVED lines=11> */
[----:B------:R-:W3:Y:S01]  /*13090*/  LDSM.16.MT88.4 R104, [R9] ;  /* 0x000000000968783b */ /* 0x000ee20000004200 */
[C---:B------:R-:W-:Y:S02]  /*130a0*/  FMUL.FTZ R23, R3.reuse, R111 ;  /* 0x0000006f03177220 */ /* 0x040fe40000410000 */
[C---:B------:R-:W-:Y:S02]  /*130b0*/  FMUL.FTZ R28, R8.reuse, R116 ;  /* 0x00000074081c7220 */ /* 0x040fe40000410000 */
[C---:B------:R-:W-:Y:S02]  /*130c0*/  HMMA.16816.F32 R16, R144.reuse, R24, R16 ;  /* 0x000000189010723c */ /* 0x040fe40000001810 */
[----:B------:R-:W4:Y:S01]  /*130d0*/  MUFU.EX2 R238, R238 ;  /* 0x000000ee00ee7308 */ /* 0x000f220000000800 */
[----:B------:R-:W5:Y:S01]  /*130e0*/  LDSM.16.MT88.4 R108, [R158+0x2000] ;  /* 0x002000009e6c783b */ /* 0x000f620000004200 */
[C---:B------:R-:W-:Y:S02]  /*130f0*/  FMUL.FTZ R29, R8.reuse, R117 ;  /* 0x00000075081d7220 */ /* 0x040fe40000410000 */
[C---:B------:R-:W-:Y:S02]  /*13100*/  FMUL.FTZ R30, R3.reuse, R118 ;  /* 0x00000076031e7220 */ /* 0x040fe40000410000 */
[C---:B------:R-:W-:Y:S04]  /*13110*/  HMMA.16816.F32 R20, R144.reuse, R26, R20 ;  /* 0x0000001a9014723c */ /* 0x040fe80000001814 */
[C---:B------:R-:W-:Y:S01]  /*13120*/  FMUL.FTZ R24, R8.reuse, R112 ;  /* 0x0000007008187220 */ /* 0x040fe20000410000 */
[----:B------:R-:W-:Y:S01]  /*13130*/  MUFU.EX2 R240, R240 ;  /* 0x000000f000f07308 */ /* 0x000fe20000000800 */
[C---:B------:R-:W-:Y:S02]  /*13140*/  FMUL.FTZ R25, R8.reuse, R113 ;  /* 0x0000007108197220 */ /* 0x040fe40000410000 */
[C---:B------:R-:W-:Y:S04]  /*13150*/  FMUL.FTZ R26, R3.reuse, R114 ;  /* 0x00000072031a7220 */ /* 0x040fe80000410000 */
[C---:B------:R-:W-:Y:S02]  /*13160*/  FMUL.FTZ R27, R3.reuse, R115 ;  /* 0x00000073031b7220 */ /* 0x040fe40000410000 */
[----:B------:R-:W1:Y:S01]  /*13170*/  LDSM.16.MT88.4 R112, [R157+0x2000] ;  /* 0x002000009d70783b */ /* 0x000e620000004200 */
[C---:B------:R-:W-:Y:S01]  /*13180*/  FMUL.FTZ R31, R3.reuse, R119 ;  /* 0x00000077031f7220 */ /* 0x040fe20000410000 */
[----:B------:R-:W1:Y:S01]  /*13190*/  MUFU.EX2 R241, R241 ;  /* 0x000000f100f17308 */ /* 0x000e620000000800 */
[C---:B------:R-:W-:Y:S02]  /*131a0*/  FMUL.FTZ R36, R8.reuse, R124 ;  /* 0x0000007c08247220 */ /* 0x040fe40000410000 */
[C---:B------:R-:W-:Y:S03]  /*131b0*/  HMMA.16816.F32 R24, R144.reuse, R32, R24 ;  /* 0x000000209018723c */ /* 0x040fe60000001818 */
[----:B------:R-:W-:Y:S01]  /*131c0*/  LDSM.16.MT88.4 R116, [R158+0x800] ;  /* 0x000800009e74783b */ /* 0x000fe20000004200 */
[C---:B------:R-:W-:Y:S02]  /*131d0*/  FMUL.FTZ R37, R8.reuse, R125 ;  /* 0x0000007d08257220 */ /* 0x040fe40000410000 */
[C---:B------:R-:W-:Y:S01]  /*131e0*/  FMUL.FTZ R38, R3.reuse, R126 ;  /* 0x0000007e03267220 */ /* 0x040fe20000410000 */
[----:B------:R-:W-:Y:S01]  /*131f0*/  MUFU.EX2 R248, R248 ;  /* 0x000000f800f87308 */ /* 0x000fe20000000800 */
[C---:B------:R-:W-:Y:S04]  /*13200*/  HMMA.16816.F32 R28, R144.reuse, R34, R28 ;  /* 0x00000022901c723c */ /* 0x040fe8000000181c */
[C---:B------:R-:W-:Y:S02]  /*13210*/  FMUL.FTZ R32, R8.reuse, R120 ;  /* 0x0000007808207220 */ /* 0x040fe40000410000 */
[C---:B------:R-:W-:Y:S02]  /*13220*/  FMUL.FTZ R33, R8.reuse, R121 ;  /* 0x0000007908217220 */ /* 0x040fe40000410000 */
[C---:B------:R-:W-:Y:S01]  /*13230*/  FMUL.FTZ R34, R3.reuse, R122 ;  /* 0x0000007a03227220 */ /* 0x040fe20000410000 */
[----:B------:R-:W1:Y:S03]  /*13240*/  MUFU.EX2 R251, R251 ;  /* 0x000000fb00fb7308 */ /* 0x000e660000000800 */
[C---:B------:R-:W-:Y:S02]  /*13250*/  FMUL.FTZ R35, R3.reuse, R123 ;  /* 0x0000007b03237220 */ /* 0x040fe40000410000 */
[----:B------:R-:W-:Y:S01]  /*13260*/  LDSM.16.MT88.4 R120, [R157+0x800] ;  /* 0x000800009d78783b */ /* 0x000fe20000004200 */
[C---:B------:R-:W-:Y:S02]  /*13270*/  FMUL.FTZ R39, R3.reuse, R127 ;  /* 0x0000007f03277220 */ /* 0x040fe40000410000 */
[C---:B------:R-:W-:Y:S02]  /*13280*/  FMUL.FTZ R40, R8.reuse, R40 ;  /* 0x0000002808287220 */ /* 0x040fe40000410000 */
[C---:B---3--:R-:W-:Y:S01]  /*13290*/  HMMA.16816.F32 R32, R144.reuse, R104, R32 ;  /* 0x000000689020723c */ /* 0x048fe20000001820 */
[----:B------:R-:W-:Y:S02]  /*132a0*/  MUFU.EX2 R246, R246 ;  /* 0x000000f600f67308 */ /* 0x000fe40000000800 */
[----:B------:R-:W-:Y:S01]  /*132b0*/  LDSM.16.MT88.4 R124, [R9+0x800] ;  /* 0x00080000097c783b */ /* 0x000fe20000004200 */
[C---:B------:R-:W-:Y:S02]  /*132c0*/  FMUL.FTZ R41, R8.reuse, R41 ;  /* 0x0000002908297220 */ /* 0x040fe40000410000 */
[C---:B------:R-:W-:Y:S02]  /*132d0*/  FMUL.FTZ R42, R3.reuse, R42 ;  /* 0x0000002a032a7220 */ /* 0x040fe40000410000 */
[C---:B------:R-:W-:Y:S03]  /*132e0*/  HMMA.16816.F32 R36, R144.reuse, R106, R36 ;  /* 0x0000006a9024723c */ /* 0x040fe60000001824 */
[----:B------:R-:W3:Y:S01]  /*132f0*/  LDSM.16.MT88.4 R104, [R156+0x2000] ;  /* 0x002000009c68783b */ /* 0x000ee20000004200 */
[C---:B------:R-:W-:Y:S01]  /*13300*/  FMUL.FTZ R43, R3.reuse, R43 ;  /* 0x0000002b032b7220 */ /* 0x040fe20000410000 */
[----:B------:R-:W1:Y:S01]  /*13310*/  MUFU.EX2 R247, R247 ;  /* 0x000000f700f77308 */ /* 0x000e620000000800 */
[C---:B------:R-:W-:Y:S02]  /*13320*/  FMUL.FTZ R44, R8.reuse, R44 ;  /* 0x0000002c082c7220 */ /* 0x040fe40000410000 */
[C---:B------:R-:W-:Y:S03]  /*13330*/  FMUL.FTZ R45, R8.reuse, R45 ;  /* 0x0000002d082d7220 */ /* 0x040fe60000410000 */
[C---:B-----5:R-:W-:Y:S03]  /*13340*/  HMMA.16816.F32 R40, R144.reuse, R108, R40 ;  /* 0x0000006c9028723c */ /* 0x060fe60000001828 */
[C---:B------:R-:W-:Y:S01]  /*13350*/  FMUL.FTZ R46, R3.reuse, R46 ;  /* 0x0000002e032e7220 */ /* 0x040fe20000410000 */
[----:B------:R-:W-:Y:S01]  /*13360*/  MUFU.EX2 R244, R244 ;  /* 0x000000f400f47308 */ /* 0x000fe20000000800 */
[C---:B------:R-:W-:Y:S02]  /*13370*/  FMUL.FTZ R47, R3.reuse, R47 ;  /* 0x0000002f032f7220 */ /* 0x040fe40000410000 */
[C---:B------:R-:W-:Y:S02]  /*13380*/  FMUL.FTZ R48, R8.reuse, R48 ;  /* 0x0000003008307220 */ /* 0x040fe40000410000 */
[C---:B------:R-:W-:Y:S03]  /*13390*/  FMUL.FTZ R49, R8.reuse, R49 ;  /* 0x0000003108317220 */ /* 0x040fe60000410000 */
[C---:B------:R-:W-:Y:S01]  /*133a0*/  HMMA.16816.F32 R44, R144.reuse, R110, R44 ;  /* 0x0000006e902c723c */ /* 0x040fe2000000182c */
[----:B------:R-:W5:Y:S01]  /*133b0*/  LDSM.16.MT88.4 R108, [R9+0x2000] ;  /* 0x00200000096c783b */ /* 0x000f620000004200 */
[----:B------:R-:W2:Y:S01]  /*133c0*/  MUFU.EX2 R249, R249 ;  /* 0x000000f900f97308 */ /* 0x000ea20000000800 */
[C---:B------:R-:W-:Y:S02]  /*133d0*/  FMUL.FTZ R50, R3.reuse, R50 ;  /* 0x0000003203327220 */ /* 0x040fe40000410000 */
[C---:B------:R-:W-:Y:S02]  /*133e0*/  FMUL.FTZ R51, R3.reuse, R51 ;  /* 0x0000003303337220 */ /* 0x040fe40000410000 */
[C---:B------:R-:W-:Y:S02]  /*133f0*/  FMUL.FTZ R52, R8.reuse, R52 ;  /* 0x0000003408347220 */ /* 0x040fe40000410000 */
[C---:B------:R-:W-:Y:S03]  /*13400*/  FMUL.FTZ R53, R8.reuse, R53 ;  /* 0x0000003508357220 */ /* 0x040fe60000410000 */
[C---:B-1----:R-:W-:Y:S01]  /*13410*/  HMMA.16816.F32 R48, R144.reuse, R112, R48 ;  /* 0x000000709030723c */ /* 0x042fe20000001830 */
[----:B------:R-:W-:Y:S02]  /*13420*/  MUFU.EX2 R242, R242 ;  /* 0x000000f200f27308 */ /* 0x000fe40000000800 */
[C---:B------:R-:W-:Y:S02]  /*13430*/  FMUL.FTZ R54, R3.reuse, R54 ;  /* 0x0000003603367220 */ /* 0x040fe40000410000 */
[C---:B------:R-:W-:Y:S02]  /*13440*/  FMUL.FTZ R55, R3.reuse, R55 ;  /* 0x0000003703377220 */ /* 0x040fe40000410000 */
[C---:B------:R-:W-:Y:S02]  /*13450*/  FMUL.FTZ R56, R8.reuse, R56 ;  /* 0x0000003808387220 */ /* 0x040fe40000410000 */
[C---:B------:R-:W-:Y:S02]  /*13460*/  FMUL.FTZ R57, R8.reuse, R57 ;  /* 0x0000003908397220 */ /* 0x040fe40000410000 */
[----:B------:R-:W1:Y:S01]  /*13470*/  MUFU.EX2 R243, R243 ;  /* 0x000000f300f37308 */ /* 0x000e620000000800 */
[C---:B------:R-:W-:Y:S01]  /*13480*/  HMMA.16816.F32 R52, R144.reuse, R114, R52 ;  /* 0x000000729034723c */ /* 0x040fe20000001834 */
[----:B------:R-:W1:Y:S02]  /*13490*/  LDSM.16.MT88.4 R112, [R158+0x4000] ;  /* 0x004000009e70783b */ /* 0x000e640000004200 */
[C---:B------:R-:W-:Y:S02]  /*134a0*/  FMUL.FTZ R58, R3.reuse, R58 ;  /* 0x0000003a033a7220 */ /* 0x040fe40000410000 */
[C---:B------:R-:W-:Y:S02]  /*134b0*/  FMUL.FTZ R59, R3.reuse, R59 ;  /* 0x0000003b033b7220 */ /* 0x040fe40000410000 */
[C---:B------:R-:W-:Y:S02]  /*134c0*/  FMUL.FTZ R60, R8.reuse, R60 ;  /* 0x0000003c083c7220 */ /* 0x040fe40000410000 */
[C---:B------:R-:W-:Y:S01]  /*134d0*/  FMUL.FTZ R61, R8.reuse, R61 ;  /* 0x0000003d083d7220 */ /* 0x040fe20000410000 */
[----:B------:R-:W-:Y:S02]  /*134e0*/  MUFU.EX2 R180, R180 ;  /* 0x000000b400b47308 */ /* 0x000fe40000000800 */
[C---:B---3--:R-:W-:Y:S03]  /*134f0*/  HMMA.16816.F32 R56, R144.reuse, R104, R56 ;  /* 0x000000689038723c */ /* 0x048fe60000001838 */
[C---:B------:R-:W-:Y:S02]  /*13500*/  FMUL.FTZ R62, R3.reuse, R62 ;  /* 0x0000003e033e7220 */ /* 0x040fe40000410000 */
[C---:B------:R-:W-:Y:S02]  /*13510*/  FMUL.FTZ R63, R3.reuse, R63 ;  /* 0x0000003f033f7220 */ /* 0x040fe40000410000 */
[C---:B------:R-:W-:Y:S01]  /*13520*/  FMUL.FTZ R64, R8.reuse, R64 ;  /* 0x0000004008407220 */ /* 0x040fe20000410000 */
[----:B------:R-:W3:Y:S01]  /*13530*/  MUFU.EX2 R245, R245 ;  /* 0x000000f500f57308 */ /* 0x000ee20000000800 */
[C---:B------:R-:W-:Y:S03]  /*13540*/  FMUL.FTZ R65, R8.reuse, R65 ;  /* 0x0000004108417220 */ /* 0x040fe60000410000 */
[C---:B------:R-:W-:Y:S01]  /*13550*/  HMMA.16816.F32 R60, R144.reuse, R106, R60 ;  /* 0x0000006a903c723c */ /* 0x040fe2000000183c */
[----:B------:R-:W2:Y:S02]  /*13560*/  LDSM.16.MT88.4 R104, [R157+0x4000] ;  /* 0x004000009d68783b */ /* 0x000ea40000004200 */
[C---:B------:R-:W-:Y:S02]  /*13570*/  FMUL.FTZ R66, R3.reuse, R66 ;  /* 0x0000004203427220 */ /* 0x040fe40000410000 */
[C---:B------:R-:W-:Y:S01]  /*13580*/  FMUL.FTZ R67, R3.reuse, R67 ;  /* 0x0000004303437220 */ /* 0x040fe20000410000 */
[----:B------:R-:W-:Y:S01]  /*13590*/  MUFU.EX2 R178, R178 ;  /* 0x000000b200b27308 */ /* 0x000fe20000000800 */
[C---:B------:R-:W-:Y:S02]  /*135a0*/  FMUL.FTZ R68, R8.reuse, R68 ;  /* 0x0000004408447220 */ /* 0x040fe40000410000 */
[C---:B------:R-:W-:Y:S03]  /*135b0*/  FMUL.FTZ R69, R8.reuse, R69 ;  /* 0x0000004508457220 */ /* 0x040fe60000410000 */
[C---:B-----5:R-:W-:Y:S03]  /*135c0*/  HMMA.16816.F32 R64, R144.reuse, R108, R64 ;  /* 0x0000006c9040723c */ /* 0x060fe60000001840 */
[C---:B------:R-:W-:Y:S01]  /*135d0*/  FMUL.FTZ R70, R3.reuse, R70 ;  /* 0x0000004603467220 */ /* 0x040fe20000410000 */
[----:B------:R-:W5:Y:S01]  /*135e0*/  MUFU.EX2 R179, R179 ;  /* 0x000000b300b37308 */ /* 0x000f620000000800 */
[C---:B------:R-:W-:Y:S02]  /*135f0*/  FMUL.FTZ R71, R3.reuse, R71 ;  /* 0x0000004703477220 */ /* 0x040fe40000410000 */
[C---:B------:R-:W-:Y:S02]  /*13600*/  FMUL.FTZ R72, R8.reuse, R72 ;  /* 0x0000004808487220 */ /* 0x040fe40000410000 */
[C---:B------:R-:W-:Y:S03]  /*13610*/  FMUL.FTZ R73, R8.reuse, R73 ;  /* 0x0000004908497220 */ /* 0x040fe60000410000 */
[C---:B------:R-:W-:Y:S01]  /*13620*/  HMMA.16816.F32 R68, R144.reuse, R110, R68 ;  /* 0x0000006e9044723c */ /* 0x040fe20000001844 */
[----:B------:R-:W3:Y:S01]  /*13630*/  LDSM.16.MT88.4 R108, [R156+0x4000] ;  /* 0x004000009c6c783b */ /* 0x000ee20000004200 */
[----:B------:R-:W-:Y:S01]  /*13640*/  MUFU.EX2 R176, R176 ;  /* 0x000000b000b07308 */ /* 0x000fe20000000800 */
[C---:B------:R-:W-:Y:S02]  /*13650*/  FMUL.FTZ R74, R3.reuse, R74 ;  /* 0x0000004a034a7220 */ /* 0x040fe40000410000 */
[C---:B------:R-:W-:Y:S02]  /*13660*/  FMUL.FTZ R75, R3.reuse, R75 ;  /* 0x0000004b034b7220 */ /* 0x040fe40000410000 */
[C---:B------:R-:W-:Y:S02]  /*13670*/  FMUL.FTZ R76, R8.reuse, R76 ;  /* 0x0000004c084c7220 */ /* 0x040fe40000410000 */
[C---:B------:R-:W-:Y:S03]  /*13680*/  FMUL.FTZ R77, R8.reuse, R77 ;  /* 0x0000004d084d7220 */ /* 0x040fe60000410000 */
[C---:B-1----:R-:W-:Y:S01]  /*13690*/  HMMA.16816.F32 R72, R144.reuse, R112, R72 ;  /* 0x000000709048723c */ /* 0x042fe20000001848 */
[----:B------:R-:W1:Y:S02]  /*136a0*/  MUFU.EX2 R177, R177 ;  /* 0x000000b100b17308 */ /* 0x000e640000000800 */
[C---:B------:R-:W-:Y:S02]  /*136b0*/  FMUL.FTZ R78, R3.reuse, R78 ;  /* 0x0000004e034e7220 */ /* 0x040fe40000410000 */
[C---:B------:R-:W-:Y:S02]  /*136c0*/  FMUL.FTZ R79, R3.reuse, R79 ;  /* 0x0000004f034f7220 */ /* 0x040fe40000410000 */
[C---:B------:R-:W-:Y:S02]  /*136d0*/  FMUL.FTZ R80, R8.reuse, R80 ;  /* 0x0000005008507220 */ /* 0x040fe40000410000 */
[C---:B------:R-:W-:Y:S02]  /*136e0*/  FMUL.FTZ R81, R8.reuse, R81 ;  /* 0x0000005108517220 */ /* 0x040fe40000410000 */
[----:B------:R-:W-:Y:S01]  /*136f0*/  MUFU.EX2 R174, R174 ;  /* 0x000000ae00ae7308 */ /* 0x000fe20000000800 */
[C---:B------:R-:W-:Y:S01]  /*13700*/  HMMA.16816.F32 R76, R144.reuse, R114, R76 ;  /* 0x00000072904c723c */ /* 0x040fe2000000184c */
[----:B------:R-:W1:Y:S02]  /*13710*/  LDSM.16.MT88.4 R112, [R9+0x4000] ;  /* 0x004000000970783b */ /* 0x000e640000004200 */
[C---:B------:R-:W-:Y:S02]  /*13720*/  FMUL.FTZ R82, R3.reuse, R82 ;  /* 0x0000005203527220 */ /* 0x040fe40000410000 */
[C---:B------:R-:W-:Y:S02]  /*13730*/  FMUL.FTZ R83, R3.reuse, R83 ;  /* 0x0000005303537220 */ /* 0x040fe40000410000 */
[C---:B------:R-:W-:Y:S02]  /*13740*/  FMUL.FTZ R84, R8.reuse, R84 ;  /* 0x0000005408547220 */ /* 0x040fe40000410000 */
[C---:B------:R-:W-:Y:S01]  /*13750*/  FMUL.FTZ R85, R8.reuse, R85 ;  /* 0x0000005508557220 */ /* 0x040fe20000410000 */
[----:B------:R-:W1:Y:S02]  /*13760*/  MUFU.EX2 R173, R172 ;  /* 0x000000ac00ad7308 */ /* 0x000e640000000800 */
[C---:B--2---:R-:W-:Y:S03]  /*13770*/  HMMA.16816.F32 R80, R144.reuse, R104, R80 ;  /* 0x000000689050723c */ /* 0x044fe60000001850 */
[C---:B------:R-:W-:Y:S02]  /*13780*/  FMUL.FTZ R86, R3.reuse, R86 ;  /* 0x0000005603567220 */ /* 0x040fe40000410000 */
[----:B------:R-:W-:Y:S02]  /*13790*/  FMUL.FTZ R87, R3, R87 ;  /* 0x0000005703577220 */ /* 0x000fe40000410000 */
[C---:B------:R-:W-:Y:S01]  /*137a0*/  FMUL.FTZ R88, R8.reuse, R88 ;  /* 0x0000005808587220 */ /* 0x040fe20000410000 */
[----:B------:R-:W-:Y:S01]  /*137b0*/  F2FP.PACK_AB R104, R183, R182 ;  /* 0x000000b6b768723e */ /* 0x000fe200000000ff */
[C---:B------:R-:W-:Y:S03]  /*137c0*/  FMUL.FTZ R89, R8.reuse, R89 ;  /* 0x0000005908597220 */ /* 0x040fe60000410000 */
[C---:B------:R-:W-:Y:S03]  /*137d0*/  HMMA.16816.F32 R84, R144.reuse, R106, R84 ;  /* 0x0000006a9054723c */ /* 0x040fe60000001854 */
[----:B------:R-:W-:Y:S01]  /*137e0*/  FMUL.FTZ R90, R3, R90 ;  /* 0x0000005a035a7220 */ /* 0x000fe20000410000 */
[----:B------:R-:W-:Y:S01]  /*137f0*/  F2FP.PACK_AB R105, R237, R196 ;  /* 0x000000c4ed69723e */ /* 0x000fe200000000ff */
[C---:B------:R-:W-:Y:S02]  /*13800*/  FMUL.FTZ R91, R3.reuse, R91 ;  /* 0x0000005b035b7220 */ /* 0x040fe40000410000 */
[----:B------:R-:W-:Y:S01]  /*13810*/  FMUL.FTZ R92, R8, R92 ;  /* 0x0000005c085c7220 */ /* 0x000fe20000410000 */
[----:B----4-:R-:W-:Y:S01]  /*13820*/  F2FP.PACK_AB R106, R238, R239 ;  /* 0x000000efee6a723e */ /* 0x010fe200000000ff */
[C---:B------:R-:W-:Y:S03]  /*13830*/  FMUL.FTZ R93, R8.reuse, R93 ;  /* 0x0000005d085d7220 */ /* 0x040fe60000410000 */
[C---:B---3--:R-:W-:Y:S03]  /*13840*/  HMMA.16816.F32 R88, R144.reuse, R108, R88 ;  /* 0x0000006c9058723c */ /* 0x048fe60000001858 */
[----:B------:R-:W-:Y:S01]  /*13850*/  FMUL.FTZ R94, R3, R94 ;  /* 0x0000005e035e7220 */ /* 0x000fe20000410000 */
[----:B------:R-:W-:Y:S01]  /*13860*/  F2FP.PACK_AB R107, R241, R240 ;  /* 0x000000f0f16b723e */ /* 0x000fe200000000ff */
        /* <DEDUP_REMOVED lines=12> */
[----:B------:R-:W-:Y:S02]  /*13930*/  FFMA.FTZ R167, R3, R230, R167 ;  /* 0x000000e603a77223 */ /* 0x000fe400000100a7 */
[----:B------:R-:W-:Y:S03]  /*13940*/  FFMA.FTZ R171, R8, R227, R171 ;  /* 0x000000e308ab7223 */ /* 0x000fe600000100ab */
[----:B------:R-:W-:Y:S01]  /*13950*/  HMMA.16816.F32 R100, R144, R114, R100 ;  /* 0x000000729064723c */ /* 0x000fe20000001864 */
[----:B------:R-:W1:Y:S02]  /*13960*/  LDSM.16.MT88.4 R112, [R156+0x2800] ;  /* 0x002800009c70783b */ /* 0x000e640000004200 */
[----:B------:R-:W-:Y:S02]  /*13970*/  FADD.FTZ R166, R166, R167 ;  /* 0x000000a7a6a67221 */ /* 0x000fe40000010000 */
[----:B------:R-:W-:Y:S03]  /*13980*/  FADD.FTZ R170, R170, R171 ;  /* 0x000000abaaaa7221 */ /* 0x000fe60000010000 */
[C---:B------:R-:W-:Y:S01]  /*13990*/  HMMA.16816.F32 R4, R104.reuse, R116, R4 ;  /* 0x000000746804723c */ /* 0x040fe20000001804 */
[----:B------:R-:W-:Y:S04]  /*139a0*/  LDSM.16.MT88.4 R144, [R157+0x3000] ;  /* 0x003000009d90783b */ /* 0x000fe80000004200 */
[----:B------:R-:W-:Y:S03]  /*139b0*/  FADD.FTZ R169, R169, R170 ;  /* 0x000000aaa9a97221 */ /* 0x000fe60000010000 */
        /* <DEDUP_REMOVED lines=47> */
[C---:B--2---:R-:W-:Y:S03]  /*13cb0*/  HMMA.16816.F32 R4, R104.reuse, R108, R4 ;  /* 0x0000006c6804723c */ /* 0x044fe60000001804 */
[----:B------:R-:W-:Y:S05]  /*13cc0*/  FADD.FTZ R249, R249, R244 ;  /* 0x000000f4f9f97221 */ /* 0x000fea0000010000 */
[C---:B------:R-:W-:Y:S01]  /*13cd0*/  HMMA.16816.F32 R12, R104.reuse, R110, R12 ;  /* 0x0000006e680c723c */ /* 0x040fe2000000180c */
[----:B------:R-:W2:Y:S07]  /*13ce0*/  LDSM.16.MT88.4 R108, [R9+0x3000] ;  /* 0x00300000096c783b */ /* 0x000eae0000004200 */
[C---:B------:R-:W-:Y:S08]  /*13cf0*/  HMMA.16816.F32 R16, R104.reuse, R124, R16 ;  /* 0x0000007c6810723c */ /* 0x040ff00000001810 */
[C---:B------:R-:W-:Y:S01]  /*13d00*/  HMMA.16816.F32 R20, R104.reuse, R126, R20 ;  /* 0x0000007e6814723c */ /* 0x040fe20000001814 */
[----:B------:R-:W-:Y:S07]  /*13d10*/  LDSM.16.MT88.4 R124, [R9+0x1800] ;  /* 0x00180000097c783b */ /* 0x000fee0000004200 */
[C---:B----4-:R-:W-:Y:S08]  /*13d20*/  HMMA.16816.F32 R24, R104.reuse, R120, R24 ;  /* 0x000000786818723c */ /* 0x050ff00000001818 */
        /* <DEDUP_REMOVED lines=10> */
[----:B-----5:R-:W-:Y:S01]  /*13dd0*/  F2FP.PACK_AB R145, R179, R178 ;  /* 0x000000b2b391723e */ /* 0x020fe200000000ff */
        /* <DEDUP_REMOVED lines=8> */
[C---:B--2---:R-:W-:Y:S04]  /*13e60*/  HMMA.16816.F32 R64, R104.reuse, R108, R64 ;  /* 0x0000006c6840723c */ /* 0x044fe80000001840 */
[----:B------:R-:W-:Y:S04]  /*13e70*/  FADD.FTZ R227, R177, R176 ;  /* 0x000000b0b1e37221 */ /* 0x000fe80000010000 */
        /* <DEDUP_REMOVED lines=8> */
[C---:B-1----:R-:W-:Y:S08]  /*13f00*/  HMMA.16816.F32 R88, R104.reuse, R112, R88 ;  /* 0x000000706858723c */ /* 0x042ff00000001858 */
[C---:B------:R-:W-:Y:S08]  /*13f10*/  HMMA.16816.F32 R92, R104.reuse, R114, R92 ;  /* 0x00000072685c723c */ /* 0x040ff0000000185c */
[C---:B--2---:R-:W-:Y:S08]  /*13f20*/  HMMA.16816.F32 R96, R104.reuse, R108, R96 ;  /* 0x0000006c6860723c */ /* 0x044ff00000001860 */
        /* <DEDUP_REMOVED lines=14> */
[C---:B------:R-:W-:Y:S01]  /*14010*/  HMMA.16816.F32 R124, R144.reuse, R126, R36 ;  /* 0x0000007e907c723c */ /* 0x040fe20000001824 */
[----:B------:R-:W-:Y:S02]  /*14020*/  @P0 IMAD.MOV.U32 R8, RZ, RZ, c[0x0][0x1e0] ;  /* 0x00007800ff080624 */ /* 0x000fe400078e00ff */
        /* <DEDUP_REMOVED lines=20> */
[----:B------:R-:W-:Y:S01]  /*14170*/  FADD.FTZ R19, R165, R166 ;  /* 0x000000a6a5137221 */ /* 0x000fe20000010000 */
[----:B------:R-:W-:Y:S01]  /*14180*/  @P0 SHF.L.U32 R17, R24, 0x6, RZ ;  /* 0x0000000618110819 */ /* 0x000fe200000006ff */
[C---:B-----5:R-:W-:Y:S03]  /*14190*/  HMMA.16816.F32 R80, R144.reuse, R20, R80 ;  /* 0x000000149050723c */ /* 0x060fe60000001850 */
[----:B------:R-:W-:Y:S01]  /*141a0*/  FADD.FTZ R19, R164, R19 ;  /* 0x00000013a4137221 */ /* 0x000fe20000010000 */
[----:B------:R-:W-:Y:S03]  /*141b0*/  @P0 SHF.L.U64.HI R3, R24, 0x6, R3 ;  /* 0x0000000618030819 */ /* 0x000fe60000010203 */
[----:B------:R-:W-:Y:S01]  /*141c0*/  FADD.FTZ R196, R196, R19 ;  /* 0x00000013c4c47221 */ /* 0x000fe20000010000 */
[C---:B------:R-:W-:Y:S01]  /*141d0*/  @P0 LEA R19, P1, R8.reuse, R17, 0x5 ;  /* 0x0000001108130211 */ /* 0x040fe200078228ff */
[C---:B------:R-:W-:Y:S03]  /*141e0*/  HMMA.16816.F32 R84, R144.reuse, R22, R84 ;  /* 0x000000169054723c */ /* 0x040fe60000001854 */
[----:B------:R-:W-:Y:S01]  /*141f0*/  @P0 LEA.HI.X R21, R8, R3, R16, 0x5, P1 ;  /* 0x0000000308150211 */ /* 0x000fe200008f2c10 */
[----:B------:R-:W-:Y:S01]  /*14200*/  FADD.FTZ R237, R237, R196 ;  /* 0x000000c4eded7221 */ /* 0x000fe20000010000 */
[C---:B------:R-:W-:Y:S01]  /*14210*/  ISETP.GE.AND P1, PT, R226.reuse, 0x1, PT ;  /* 0x00000001e200780c */ /* 0x040fe20003f26270 */
[----:B------:R-:W-:Y:S01]  /*14220*/  IMAD.MOV.U32 R196, RZ, RZ, R236 ;  /* 0x000000ffffc47224 */ /* 0x000fe200078e00ec */
[----:B------:R-:W-:Y:S01]  /*14230*/  IADD3 R226, R226, 0x1, RZ ;  /* 0x00000001e2e27810 */ /* 0x000fe20007ffe0ff */
[C---:B-1----:R-:W-:Y:S04]  /*14240*/  HMMA.16816.F32 R88, R144.reuse, R4, R88 ;  /* 0x000000049058723c */ /* 0x042fe80000001858 */
[----:B------:R-:W-:Y:S01]  /*14250*/  SEL R226, R226, RZ, !P1 ;  /* 0x000000ffe2e27207 */ /* 0x000fe20004800000 */
[----:B------:R-:W-:Y:S01]  /*14260*/  FADD.FTZ R240, R240, R237 ;  /* 0x000000edf0f07221 */ /* 0x000fe20000010000 */
[-C--:B------:R-:W-:Y:S02]  /*14270*/  @P0 IADD3 R17, P1, R17, R228.reuse, RZ ;  /* 0x000000e411110210 */ /* 0x080fe40007f3e0ff */
[----:B------:R-:W-:Y:S01]  /*14280*/  @P0 IADD3 R19, P5, R19, R228, RZ ;  /* 0x000000e413130210 */ /* 0x000fe20007fbe0ff */
[C---:B------:R-:W-:Y:S03]  /*14290*/  HMMA.16816.F32 R92, R144.reuse, R6, R92 ;  /* 0x00000006905c723c */ /* 0x040fe6000000185c */
[----:B------:R-:W-:Y:S01]  /*142a0*/  @P0 LEA R20, P6, R17, c[0x0][0x1c8], 0x1 ;  /* 0x0000720011140a11 */ /* 0x000fe200078c08ff */
[----:B------:R-:W-:Y:S01]  /*142b0*/  FADD.FTZ R241, R241, R240 ;  /* 0x000000f0f1f17221 */ /* 0x000fe20000010000 */
[-C--:B------:R-:W-:Y:S01]  /*142c0*/  @P0 IADD3.X R8, R3, R222.reuse, RZ, P1, !PT ;  /* 0x000000de03080210 */ /* 0x080fe20000ffe4ff */
[----:B------:R-:W-:Y:S01]  /*142d0*/  @P0 IMAD R3, R226, 0x6000, R11 ;  /* 0x00006000e2030824 */ /* 0x000fe200078e020b */
[----:B------:R-:W-:Y:S01]  /*142e0*/  @P0 IADD3.X R16, R21, R222, RZ, P5, !PT ;  /* 0x000000de15100210 */ /* 0x000fe20002ffe4ff */
[----:B------:R-:W-:Y:S01]  /*142f0*/  FADD.FTZ R246, R246, R241 ;  /* 0x000000f1f6f67221 */ /* 0x000fe20000010000 */
[----:B------:R-:W-:Y:S02]  /*14300*/  @P0 LEA.HI.X R21, R17, c[0x0][0x1cc], R8, 0x1, P6 ;  /* 0x0000730011150a11 */ /* 0x000fe400030f0c08 */
[----:B------:R-:W-:Y:S01]  /*14310*/  @P0 ISETP.GE.AND P1, PT, R206, c[0x0][0x1d4], PT ;  /* 0x00007500ce000a0c */ /* 0x000fe20003f26270 */
[C---:B--2---:R-:W-:Y:S02]  /*14320*/  HMMA.16816.F32 R96, R144.reuse, R12, R96 ;  /* 0x0000000c9060723c */ /* 0x044fe40000001860 */
[----:B------:R-:W-:Y:S01]  /*14330*/  @!PT LDS RZ, [RZ] ;  /* 0x00000000fffff984 */ /* 0x000fe20000000800 */
[----:B------:R-:W-:Y:S01]  /*14340*/  @!PT LDS RZ, [RZ] ;  /* 0x00000000fffff984 */ /* 0x000fe20000000800 */
[----:B------:R-:W-:Y:S01]  /*14350*/  @!PT LDS RZ, [RZ] ;  /* 0x00000000fffff984 */ /* 0x000fe20000000800 */
[----:B------:R1:W-:Y:S01]  /*14360*/  @P0 LDGSTS.E.BYPASS.LTC128B.128 [R3], [R20.64], !P3 ;  /* 0x0000000014030fae */ /* 0x0003e2000d901d48 */
[----:B------:R-:W-:Y:S01]  /*14370*/  @P0 LEA R4, P4, R19, c[0x0][0x1c8], 0x1 ;  /* 0x0000720013040a11 */ /* 0x000fe200078808ff */
[----:B------:R-:W-:Y:S01]  /*14380*/  FADD.FTZ R247, R247, R246 ;  /* 0x000000f6f7f77221 */ /* 0x000fe20000010000 */
[----:B------:R-:W-:Y:S02]  /*14390*/  IADD3 R6, R191, 0x1, RZ ;  /* 0x00000001bf067810 */ /* 0x000fe40007ffe0ff */
[----:B------:R-:W-:Y:S01]  /*143a0*/  @P0 LEA.HI.X R5, R19, c[0x0][0x1cc], R16, 0x1, P4 ;  /* 0x0000730013050a11 */ /* 0x000fe200020f0c10 */
[----:B------:R-:W-:Y:S01]  /*143b0*/  FADD.FTZ R242, R242, R247 ;  /* 0x000000f7f2f27221 */ /* 0x000fe20000010000 */
[----:B------:R-:W-:Y:S01]  /*143c0*/  HMMA.16816.F32 R100, R144, R14, R100 ;  /* 0x0000000e9064723c */ /* 0x000fe20000001864 */
[----:B------:R1:W-:Y:S02]  /*143d0*/  @P0 LDGSTS.E.BYPASS.LTC128B.128 [R3+0x2000], [R20.64+0x80], !P2 ;  /* 0x0200008014030fae */ /* 0x0003e4000d101d48 */
[----:B------:R-:W-:Y:S01]  /*143e0*/  FADD.FTZ R243, R243, R242 ;  /* 0x000000f2f3f37221 */ /* 0x000fe20000010000 */
[----:B------:R-:W-:Y:S03]  /*143f0*/  MOV R8, R0 ;  /* 0x0000000000087202 */ /* 0x000fe60000000f00 */
[----:B------:R-:W-:Y:S02]  /*14400*/  FADD.FTZ R178, R178, R243 ;  /* 0x000000f3b2b27221 */ /* 0x000fe40000010000 */
[----:B------:R1:W-:Y:S03]  /*14410*/  @P0 LDGSTS.E.BYPASS.LTC128B.128 [R3+0x4000], [R20.64+0x100], !P1 ;  /* 0x0400010014030fae */ /* 0x0003e6000c901d48 */
[----:B------:R-:W-:Y:S04]  /*14420*/  FADD.FTZ R179, R179, R178 ;  /* 0x000000b2b3b37221 */ /* 0x000fe80000010000 */
[----:B------:R-:W-:Y:S01]  /*14430*/  FADD.FTZ R174, R174, R179 ;  /* 0x000000b3aeae7221 */ /* 0x000fe20000010000 */
[----:B------:R1:W-:Y:S03]  /*14440*/  @P0 LDGSTS.E.BYPASS.LTC128B.128 [R3+0x1000], [R4.64], !P3 ;  /* 0x0100000004030fae */ /* 0x0003e6000d901d48 */
[----:B------:R-:W-:Y:S05]  /*14450*/  FADD.FTZ R230, R173, R174 ;  /* 0x000000aeade67221 */ /* 0x000fea0000010000 */
[----:B------:R1:W-:Y:S08]  /*14460*/  @P0 LDGSTS.E.BYPASS.LTC128B.128 [R3+0x3000], [R4.64+0x80], !P2 ;  /* 0x0300008004030fae */ /* 0x0003f0000d101d48 */
[----:B------:R1:W-:Y:S01]  /*14470*/  @P0 LDGSTS.E.BYPASS.LTC128B.128 [R3+0x5000], [R4.64+0x100], !P1 ;  /* 0x0500010004030fae */ /* 0x0003e2000c901d48 */
[----:B------:R-:W-:Y:S02]  /*14480*/  ISETP.GT.AND P0, PT, R234, R235, PT ;  /* 0x000000ebea00720c */ /* 0x000fe40003f04270 */
[----:B------:R-:W-:Y:S02]  /*14490*/  ISETP.GE.AND P1, PT, R191, 0x1, PT ;  /* 0x00000001bf00780c */ /* 0x000fe40003f26270 */
[----:B------:R-:W-:Y:S02]  /*144a0*/  MOV R234, R236 ;  /* 0x000000ec00ea7202 */ /* 0x000fe40000000f00 */
[----:B------:R-:W-:Y:S01]  /*144b0*/  SEL R191, R6, RZ, !P1 ;  /* 0x000000ff06bf7207 */ /* 0x000fe20004800000 */
[----:B------:R-:W0:Y:S01]  /*144c0*/  LDGDEPBAR ;  /* 0x00000000000079af */ /* 0x000e220000000000 */
[----:B-1----:R-:W-:Y:S05]  /*144d0*/  MOV R3, R2 ;  /* 0x0000000200037202 */ /* 0x002fea0000000f00 */
[----:B------:R-:W-:-:S05]  /*144e0*/  @P0 BRA `(.L_x_2350) ;  /* 0xffffd21000000947 */ /* 0x000fca000383ffff */
.L_x_2349:
[----:B------:R-:W-:-:S13]  /*144f0*/  ISETP.GE.AND P0, PT, R196, R223, PT ;  /* 0x000000dfc400720c */ /* 0x000fda0003f06270 */
[----:B------:R-:W-:Y:S05]  /*14500*/  @!P0 BRA `(.L_x_2351) ;  /* 0x0000291000008947 */ /* 0x000fea0003800000 */
[----:B------:R-:W-:Y:S02]  /*14510*/  MOV R3, R0 ;  /* 0x0000000000037202 */ /* 0x000fe40000000f00 */
[----:B------:R-:W-:Y:S02]  /*14520*/  MOV R9, R2 ;  /* 0x0000000200097202 */ /* 0x000fe40000000f00 */
.L_x_2352:
        /* <DEDUP_REMOVED lines=22> */
[----:B-1----:R-:W1:Y:S01]  /*14690*/  LDSM.16.M88.4 R12, [R180] ;  /* 0x00000000b40c783b */ /* 0x002e620000000200 */
[----:B------:R-:W-:Y:S02]  /*146a0*/  @!P0 IADD3 R160, P5, R163, R224, RZ ;  /* 0x000000e0a3a08210 */ /* 0x000fe40007fbe0ff */
[----:B------:R-:W-:Y:S02]  /*146b0*/  @!P0 LEA R172, P6, R161, c[0x0][0x1f8], 0x1 ;  /* 0x00007e00a1ac8a11 */ /* 0x000fe400078c08ff */
[----:B------:R-:W-:Y:S02]  /*146c0*/  @!P0 ISETP.GE.AND P2, PT, R207, c[0x0][0x1d4], PT ;  /* 0x00007500cf008a0c */ /* 0x000fe40003f46270 */
[----:B------:R-:W-:Y:S01]  /*146d0*/  @!P0 SHF.L.U64.HI R0, R32, 0x6, R0 ;  /* 0x0000000620008819 */ /* 0x000fe20000010200 */
[----:B------:R-:W2:Y:S03]  /*146e0*/  LDSM.16.M88.4 R20, [R180+0x800] ;  /* 0x00080000b414783b */ /* 0x000ea60000000200 */
[----:B------:R-:W-:Y:S02]  /*146f0*/  @!P0 LEA.HI.X R2, R2, R0, R165, 0x5, P1 ;  /* 0x0000000002028211 */ /* 0x000fe400008f2ca5 */
[----:B------:R-:W-:Y:S02]  /*14700*/  @!P0 ISETP.GE.AND P1, PT, R206, c[0x0][0x1d4], PT ;  /* 0x00007500ce008a0c */ /* 0x000fe40003f26270 */
[-C--:B------:R-:W-:Y:S01]  /*14710*/  @!P0 IADD3.X R163, R2, R219.reuse, RZ, P5, !PT ;  /* 0x000000db02a38210 */ /* 0x080fe20002ffe4ff */
[----:B------:R-:W3:Y:S01]  /*14720*/  LDSM.16.M88.4 R28, [R180+0x1000] ;  /* 0x00100000b41c783b */ /* 0x000ee20000000200 */
[----:B------:R-:W-:Y:S02]  /*14730*/  IADD3 R2, R193, R8, RZ ;  /* 0x00000008c1027210 */ /* 0x000fe40007ffe0ff */
[----:B------:R-:W-:Y:S02]  /*14740*/  @!P0 IADD3.X R0, R0, R219, RZ, P4, !PT ;  /* 0x000000db00008210 */ /* 0x000fe400027fe4ff */
[C---:B------:R-:W-:Y:S02]  /*14750*/  @!P0 LEA R178, P4, R160.reuse, c[0x0][0x1f8], 0x1 ;  /* 0x00007e00a0b28a11 */ /* 0x040fe400078808ff */
[----:B------:R-:W-:Y:S01]  /*14760*/  @!P0 LEA.HI.X R173, R161, c[0x0][0x1fc], R0, 0x1, P6 ;  /* 0x00007f00a1ad8a11 */ /* 0x000fe200030f0c00 */
[----:B------:R-:W4:Y:S01]  /*14770*/  LDSM.16.M88.4 R144, [R180+0x1800] ;  /* 0x00180000b490783b */ /* 0x000f220000000200 */
[----:B------:R-:W-:Y:S02]  /*14780*/  IADD3 R0, R193, R180, RZ ;  /* 0x000000b4c1007210 */ /* 0x000fe40007ffe0ff */
[----:B------:R-:W-:Y:S05]  /*14790*/  @!P0 LEA.HI.X R179, R160, c[0x0][0x1fc], R163, 0x1, P4 ;  /* 0x00007f00a0b38a11 */ /* 0x000fea00020f0ca3 */
[----:B------:R-:W-:Y:S01]  /*147a0*/  LDSM.16.M88.4 R148, [R187] ;  /* 0x00000000bb94783b */ /* 0x000fe20000000200 */
[C---:B-1----:R-:W-:Y:S07]  /*147b0*/  HMMA.16816.F32 R4, R36.reuse, R12, RZ ;  /* 0x0000000c2404723c */ /* 0x042fee00000018ff */
[----:B------:R-:W1:Y:S01]  /*147c0*/  LDSM.16.M88.4 R152, [R8] ;  /* 0x000000000898783b */ /* 0x000e620000000200 */
[C---:B------:R-:W-:Y:S07]  /*147d0*/  HMMA.16816.F32 R12, R36.reuse, R14, RZ ;  /* 0x0000000e240c723c */ /* 0x040fee00000018ff */
[----:B------:R-:W5:Y:S01]  /*147e0*/  LDSM.16.M88.4 R156, [R8+0x800] ;  /* 0x00080000089c783b */ /* 0x000f620000000200 */
[C---:B--2---:R-:W-:Y:S07]  /*147f0*/  HMMA.16816.F32 R16, R36.reuse, R20, RZ ;  /* 0x000000142410723c */ /* 0x044fee00000018ff */
[----:B------:R-:W-:Y:S01]  /*14800*/  LDSM.16.M88.4 R160, [R8+0x1800] ;  /* 0x0018000008a0783b */ /* 0x000fe20000000200 */
[C---:B------:R-:W-:Y:S08]  /*14810*/  HMMA.16816.F32 R20, R36.reuse, R22, RZ ;  /* 0x000000162414723c */ /* 0x040ff000000018ff */
[C---:B---3--:R-:W-:Y:S08]  /*14820*/  HMMA.16816.F32 R24, R36.reuse, R28, RZ ;  /* 0x0000001c2418723c */ /* 0x048ff000000018ff */
[C---:B------:R-:W-:Y:S08]  /*14830*/  HMMA.16816.F32 R28, R36.reuse, R30, RZ ;  /* 0x0000001e241c723c */ /* 0x040ff000000018ff */
[C---:B----4-:R-:W-:Y:S08]  /*14840*/  HMMA.16816.F32 R32, R36.reuse, R144, RZ ;  /* 0x000000902420723c */ /* 0x050ff000000018ff */
[----:B------:R-:W-:Y:S01]  /*14850*/  HMMA.16816.F32 R36, R36, R146, RZ ;  /* 0x000000922424723c */ /* 0x000fe200000018ff */
[----:B------:R-:W2:Y:S07]  /*14860*/  LDSM.16.M88.4 R144, [R8+0x1000] ;  /* 0x001000000890783b */ /* 0x000eae0000000200 */
[C---:B-1----:R-:W-:Y:S01]  /*14870*/  HMMA.16816.F32 R4, R148.reuse, R152, R4 ;  /* 0x000000989404723c */ /* 0x042fe20000001804 */
[----:B------:R-:W-:Y:S01]  /*14880*/  @!PT LDS RZ, [RZ] ;  /* 0x00000000fffff984 */ /* 0x000fe20000000800 */
[----:B------:R-:W-:Y:S01]  /*14890*/  @!PT LDS RZ, [RZ] ;  /* 0x00000000fffff984 */ /* 0x000fe20000000800 */
[----:B------:R-:W-:Y:S01]  /*148a0*/  @!PT LDS RZ, [RZ] ;  /* 0x00000000fffff984 */ /* 0x000fe20000000800 */
[----:B------:R1:W-:Y:S07]  /*148b0*/  @!P0 LDGSTS.E.BYPASS.LTC128B.128 [R176], [R172.64], !P3 ;  /* 0x00000000acb08fae */ /* 0x0003ee000d901d48 */
[C---:B------:R-:W-:Y:S01]  /*148c0*/  HMMA.16816.F32 R12, R148.reuse, R154, R12 ;  /* 0x0000009a940c723c */ /* 0x040fe2000000180c */
[----:B------:R1:W-:Y:S07]  /*148d0*/  @!P0 LDGSTS.E.BYPASS.LTC128B.128 [R176+0x2000], [R172.64+0x80], !P2 ;  /* 0x02000080acb08fae */ /* 0x0003ee000d101d48 */
[C---:B-----5:R-:W-:Y:S01]  /*148e0*/  HMMA.16816.F32 R16, R148.reuse, R156, R16 ;  /* 0x0000009c9410723c */ /* 0x060fe20000001810 */
[----:B------:R1:W-:Y:S07]  /*148f0*/  @!P0 LDGSTS.E.BYPASS.LTC128B.128 [R176+0x4000], [R172.64+0x100], !P1 ;  /* 0x04000100acb08fae */ /* 0x0003ee000c901d48 */
[C---:B------:R-:W-:Y:S01]  /*14900*/  HMMA.16816.F32 R20, R148.reuse, R158, R20 ;  /* 0x0000009e9414723c */ /* 0x040fe20000001814 */
[----:B------:R3:W-:Y:S07]  /*14910*/  @!P0 LDGSTS.E.BYPASS.LTC128B.128 [R176+0x1000], [R178.64], !P3 ;  /* 0x01000000b2b08fae */ /* 0x0007ee000d901d48 */
[C---:B--2---:R-:W-:Y:S01]  /*14920*/  HMMA.16816.F32 R24, R148.reuse, R144, R24 ;  /* 0x000000909418723c */ /* 0x044fe20000001818 */
[----:B------:R3:W-:Y:S02]  /*14930*/  @!P0 LDGSTS.E.BYPASS.LTC128B.128 [R176+0x3000], [R178.64+0x80], !P2 ;  /* 0x03000080b2b08fae */ /* 0x0007e4000d101d48 */
[C---:B------:R-:W-:Y:S02]  /*14940*/  ISETP.GE.AND P2, PT, R226.reuse, 0x1, PT ;  /* 0x00000001e200780c */ /* 0x040fe40003f46270 */
[----:B------:R-:W-:Y:S03]  /*14950*/  IADD3 R226, R226, 0x1, RZ ;  /* 0x00000001e2e27810 */ /* 0x000fe60007ffe0ff */
[C---:B------:R-:W-:Y:S01]  /*14960*/  HMMA.16816.F32 R28, R148.reuse, R146, R28 ;  /* 0x00000092941c723c */ /* 0x040fe2000000181c */
[----:B------:R3:W-:Y:S07]  /*14970*/  @!P0 LDGSTS.E.BYPASS.LTC128B.128 [R176+0x5000], [R178.64+0x100], !P1 ;  /* 0x05000100b2b08fae */ /* 0x0007ee000c901d48 */
[C---:B------:R-:W-:Y:S01]  /*14980*/  HMMA.16816.F32 R32, R148.reuse, R160, R32 ;  /* 0x000000a09420723c */ /* 0x040fe20000001820 */
[----:B------:R-:W-:Y:S07]  /*14990*/  LDSM.16.M88.4 R152, [R186] ;  /* 0x00000000ba98783b */ /* 0x000fee0000000200 */
[----:B------:R-:W-:Y:S01]  /*149a0*/  HMMA.16816.F32 R36, R148, R162, R36 ;  /* 0x000000a29424723c */ /* 0x000fe20000001824 */
[----:B------:R-:W2:Y:S08]  /*149b0*/  LDSM.16.M88.4 R164, [R0] ;  /* 0x0000000000a4783b */ /* 0x000eb00000000200 */
[----:B------:R-:W4:Y:S08]  /*149c0*/  LDSM.16.M88.4 R168, [R0+0x800] ;  /* 0x0008000000a8783b */ /* 0x000f300000000200 */
[----:B------:R-:W5:Y:S08]  /*149d0*/  LDSM.16.M88.4 R156, [R0+0x1000] ;  /* 0x00100000009c783b */ /* 0x000f700000000200 */
[----:B------:R-:W0:Y:S08]  /*149e0*/  LDGDEPBAR ;  /* 0x00000000000079af */ /* 0x000e300000000000 */
[----:B-1----:R-:W1:Y:S01]  /*149f0*/  LDSM.16.M88.4 R172, [R0+0x1800] ;  /* 0x0018000000ac783b */ /* 0x002e620000000200 */
[C---:B--2---:R-:W-:Y:S07]  /*14a00*/  HMMA.16816.F32 R4, R152.reuse, R164, R4 ;  /* 0x000000a49804723c */ /* 0x044fee0000001804 */
[----:B------:R-:W-:Y:S01]  /*14a10*/  LDSM.16.M88.4 R144, [R185] ;  /* 0x00000000b990783b */ /* 0x000fe20000000200 */
[C---:B------:R-:W-:Y:S07]  /*14a20*/  HMMA.16816.F32 R12, R152.reuse, R166, R12 ;  /* 0x000000a6980c723c */ /* 0x040fee000000180c */
[----:B---3--:R-:W2:Y:S01]  /*14a30*/  LDSM.16.M88.4 R176, [R2] ;  /* 0x0000000002b0783b */ /* 0x008ea20000000200 */
[C---:B----4-:R-:W-:Y:S07]  /*14a40*/  HMMA.16816.F32 R16, R152.reuse, R168, R16 ;  /* 0x000000a89810723c */ /* 0x050fee0000001810 */
[----:B------:R-:W3:Y:S01]  /*14a50*/  LDSM.16.M88.4 R148, [R2+0x800] ;  /* 0x000800000294783b */ /* 0x000ee20000000200 */
[C---:B------:R-:W-:Y:S07]  /*14a60*/  HMMA.16816.F32 R20, R152.reuse, R170, R20 ;  /* 0x000000aa9814723c */ /* 0x040fee0000001814 */
[----:B------:R-:W4:Y:S01]  /*14a70*/  LDSM.16.M88.4 R160, [R2+0x1000] ;  /* 0x0010000002a0783b */ /* 0x000f220000000200 */
[C---:B-----5:R-:W-:Y:S07]  /*14a80*/  HMMA.16816.F32 R24, R152.reuse, R156, R24 ;  /* 0x0000009c9818723c */ /* 0x060fee0000001818 */
[----:B------:R-:W5:Y:S01]  /*14a90*/  LDSM.16.M88.4 R164, [R2+0x1800] ;  /* 0x0018000002a4783b */ /* 0x000f620000000200 */
[C---:B------:R-:W-:Y:S07]  /*14aa0*/  HMMA.16816.F32 R28, R152.reuse, R158, R28 ;  /* 0x0000009e981c723c */ /* 0x040fee000000181c */
[----:B------:R-:W-:Y:S01]  /*14ab0*/  LDSM.16.M88.4 R156, [R180+0x2000] ;  /* 0x00200000b49c783b */ /* 0x000fe20000000200 */
[C---:B-1----:R-:W-:Y:S07]  /*14ac0*/  HMMA.16816.F32 R32, R152.reuse, R172, R32 ;  /* 0x000000ac9820723c */ /* 0x042fee0000001820 */
[----:B------:R-:W-:Y:S01]  /*14ad0*/  LDSM.16.M88.4 R168, [R180+0x2800] ;  /* 0x00280000b4a8783b */ /* 0x000fe20000000200 */
[----:B------:R-:W-:Y:S07]  /*14ae0*/  HMMA.16816.F32 R36, R152, R174, R36 ;  /* 0x000000ae9824723c */ /* 0x000fee0000001824 */
[----:B------:R-:W1:Y:S01]  /*14af0*/  LDSM.16.M88.4 R152, [R190+0x4000] ;  /* 0x00400000be98783b */ /* 0x000e620000000200 */
[C---:B--2---:R-:W-:Y:S07]  /*14b00*/  HMMA.16816.F32 R4, R144.reuse, R176, R4 ;  /* 0x000000b09004723c */ /* 0x044fee0000001804 */
[----:B------:R-:W-:Y:S01]  /*14b10*/  LDSM.16.M88.4 R172, [R187+0x4000] ;  /* 0x00400000bbac783b */ /* 0x000fe20000000200 */
[C---:B------:R-:W-:Y:S07]  /*14b20*/  HMMA.16816.F32 R12, R144.reuse, R178, R12 ;  /* 0x000000b2900c723c */ /* 0x040fee000000180c */
[----:B------:R-:W-:Y:S01]  /*14b30*/  LDSM.16.M88.4 R176, [R8+0x2000] ;  /* 0x0020000008b0783b */ /* 0x000fe20000000200 */
[C---:B---3--:R-:W-:Y:S08]  /*14b40*/  HMMA.16816.F32 R16, R144.reuse, R148, R16 ;  /* 0x000000949010723c */ /* 0x048ff00000001810 */
[C---:B------:R-:W-:Y:S01]  /*14b50*/  HMMA.16816.F32 R20, R144.reuse, R150, R20 ;  /* 0x000000969014723c */ /* 0x040fe20000001814 */
[----:B------:R-:W2:Y:S07]  /*14b60*/  LDSM.16.M88.4 R148, [R180+0x3000] ;  /* 0x00300000b494783b */ /* 0x000eae0000000200 */
[C---:B----4-:R-:W-:Y:S08]  /*14b70*/  HMMA.16816.F32 R24, R144.reuse, R160, R24 ;  /* 0x000000a09018723c */ /* 0x050ff00000001818 */
[C---:B------:R-:W-:Y:S01]  /*14b80*/  HMMA.16816.F32 R28, R144.reuse, R162, R28 ;  /* 0x000000a2901c723c */ /* 0x040fe2000000181c */
[----:B------:R-:W3:Y:S07]  /*14b90*/  LDSM.16.M88.4 R160, [R180+0x3800] ;  /* 0x00380000b4a0783b */ /* 0x000eee0000000200 */
[C---:B-----5:R-:W-:Y:S08]  /*14ba0*/  HMMA.16816.F32 R32, R144.reuse, R164, R32 ;  /* 0x000000a49020723c */ /* 0x060ff00000001820 */
[----:B------:R-:W-:Y:S01]  /*14bb0*/  HMMA.16816.F32 R36, R144, R166, R36 ;  /* 0x000000a69024723c */ /* 0x000fe20000001824 */
[----:B------:R-:W4:Y:S07]  /*14bc0*/  LDSM.16.M88.4 R144, [R8+0x2800] ;  /* 0x002800000890783b */ /* 0x000f2e0000000200 */
[C---:B-1----:R-:W-:Y:S01]  /*14bd0*/  HMMA.16816.F32 R4, R152.reuse, R156, R4 ;  /* 0x0000009c9804723c */ /* 0x042fe20000001804 */
[----:B------:R-:W-:Y:S07]  /*14be0*/  LDSM.16.M88.4 R164, [R8+0x3800] ;  /* 0x0038000008a4783b */ /* 0x000fee0000000200 */
        /* <DEDUP_REMOVED lines=34> */
[C---:B-1----:R-:W-:Y:S08]  /*14e10*/  HMMA.16816.F32 R32, R148.reuse, R156, R32 ;  /* 0x0000009c9420723c */ /* 0x042ff00000001820 */
[----:B------:R-:W-:Y:S01]  /*14e20*/  HMMA.16816.F32 R36, R148, R158, R36 ;  /* 0x0000009e9424723c */ /* 0x000fe20000001824 */
[----:B------:R-:W-:Y:S07]  /*14e30*/  LDSM.16.M88.4 R148, [R190+0x8000] ;  /* 0x00800000be94783b */ /* 0x000fee0000000200 */
[C---:B------:R-:W-:Y:S01]  /*14e40*/  HMMA.16816.F32 R4, R160.reuse, R176, R4 ;  /* 0x000000b0a004723c */ /* 0x040fe20000001804 */
[----:B------:R-:W1:Y:S07]  /*14e50*/  LDSM.16.M88.4 R156, [R180+0x4000] ;  /* 0x00400000b49c783b */ /* 0x000e6e0000000200 */
[C---:B------:R-:W-:Y:S01]  /*14e60*/  HMMA.16816.F32 R12, R160.reuse, R178, R12 ;  /* 0x000000b2a00c723c */ /* 0x040fe2000000180c */
[----:B------:R-:W-:Y:S07]  /*14e70*/  LDSM.16.M88.4 R176, [R8+0x4000] ;  /* 0x0040000008b0783b */ /* 0x000fee0000000200 */
[C---:B-----5:R-:W-:Y:S08]  /*14e80*/  HMMA.16816.F32 R16, R160.reuse, R164, R16 ;  /* 0x000000a4a010723c */ /* 0x060ff00000001810 */
[C---:B------:R-:W-:Y:S01]  /*14e90*/  HMMA.16816.F32 R20, R160.reuse, R166, R20 ;  /* 0x000000a6a014723c */ /* 0x040fe20000001814 */
[----:B------:R-:W4:Y:S07]  /*14ea0*/  LDSM.16.M88.4 R164, [R180+0x5800] ;  /* 0x00580000b4a4783b */ /* 0x000f2e0000000200 */
[C---:B--2---:R-:W-:Y:S01]  /*14eb0*/  HMMA.16816.F32 R24, R160.reuse, R152, R24 ;  /* 0x00000098a018723c */ /* 0x044fe20000001818 */
[----:B------:R-:W-:Y:S07]  /*14ec0*/  LDSM.16.M88.4 R180, [R2+0x4000] ;  /* 0x0040000002b4783b */ /* 0x000fee0000000200 */
[C---:B------:R-:W-:Y:S01]  /*14ed0*/  HMMA.16816.F32 R28, R160.reuse, R154, R28 ;  /* 0x0000009aa01c723c */ /* 0x040fe2000000181c */
[----:B------:R-:W2:Y:S07]  /*14ee0*/  LDSM.16.M88.4 R152, [R187+0x8000] ;  /* 0x00800000bb98783b */ /* 0x000eae0000000200 */
[C---:B---3--:R-:W-:Y:S08]  /*14ef0*/  HMMA.16816.F32 R32, R160.reuse, R144, R32 ;  /* 0x00000090a020723c */ /* 0x048ff00000001820 */
[----:B------:R-:W-:Y:S01]  /*14f00*/  HMMA.16816.F32 R36, R160, R146, R36 ;  /* 0x00000092a024723c */ /* 0x000fe20000001824 */
[----:B------:R-:W3:Y:S07]  /*14f10*/  LDSM.16.M88.4 R144, [R8+0x4800] ;  /* 0x004800000890783b */ /* 0x000eee0000000200 */
[C---:B-1----:R-:W-:Y:S01]  /*14f20*/  HMMA.16816.F32 R4, R148.reuse, R156, R4 ;  /* 0x0000009c9404723c */ /* 0x042fe20000001804 */
[----:B------:R-:W-:Y:S07]  /*14f30*/  LDSM.16.M88.4 R160, [R8+0x5800] ;  /* 0x0058000008a0783b */ /* 0x000fee0000000200 */
[C---:B------:R-:W-:Y:S01]  /*14f40*/  HMMA.16816.F32 R12, R148.reuse, R158, R12 ;  /* 0x0000009e940c723c */ /* 0x040fe2000000180c */
[----:B------:R-:W1:Y:S07]  /*14f50*/  LDSM.16.M88.4 R156, [R8+0x5000] ;  /* 0x00500000089c783b */ /* 0x000e6e0000000200 */
        /* <DEDUP_REMOVED lines=40> */
[----:B------:R-:W-:Y:S04]  /*151e0*/  FMNMX.FTZ R153, R5, R0, !PT ;  /* 0x0000000005997209 */ /* 0x000fe80007810000 */
        /* <DEDUP_REMOVED lines=38> */
[----:B-1----:R-:W-:Y:S05]  /*15450*/  FMNMX.FTZ R2, R149, R2, !PT ;  /* 0x0000000295027209 */ /* 0x002fea0007810000 */
[C---:B------:R-:W-:Y:S02]  /*15460*/  FMUL.FTZ R176, R2.reuse, c[0x0][0x2d0] ;  /* 0x0000b40002b07a20 */ /* 0x040fe40000410000 */
[----:B------:R-:W-:Y:S02]  /*15470*/  FADD.FTZ R9, -R2, R9 ;  /* 0x0000000902097221 */ /* 0x000fe40000010100 */
[--C-:B------:R-:W-:Y:S01]  /*15480*/  FFMA.FTZ R169, R12, c[0x0][0x2d0], -R176.reuse ;  /* 0x0000b4000ca97a23 */ /* 0x100fe200000108b0 */
[----:B--2---:R-:W-:Y:S01]  /*15490*/  FMNMX.FTZ R0, R147, R0, !PT ;  /* 0x0000000093007209 */ /* 0x004fe20007810000 */
[----:B------:R-:W-:Y:S02]  /*154a0*/  IMAD R12, R191, 0x6000, RZ ;  /* 0x00006000bf0c7824 */ /* 0x000fe400078e02ff */
[----:B------:R-:W-:Y:S02]  /*154b0*/  FMUL.FTZ R8, R9, c[0x0][0x2d0] ;  /* 0x0000b40009087a20 */ /* 0x000fe40000410000 */
[----:B------:R-:W-:Y:S01]  /*154c0*/  FADD.FTZ R9, -R0, R3 ;  /* 0x0000000300097221 */ /* 0x000fe20000010100 */
[----:B------:R-:W-:Y:S01]  /*154d0*/  IADD3 R166, R184, R12, RZ ;  /* 0x0000000cb8a67210 */ /* 0x000fe20007ffe0ff */
[----:B------:R-:W-:Y:S01]  /*154e0*/  FMUL.FTZ R175, R0, c[0x0][0x2d0] ;  /* 0x0000b40000af7a20 */ /* 0x000fe20000410000 */
[----:B------:R-:W-:Y:S01]  /*154f0*/  MUFU.EX2 R169, R169 ;  /* 0x000000a900a97308 */ /* 0x000fe20000000800 */
[----:B------:R-:W-:Y:S01]  /*15500*/  FMUL.FTZ R3, R9, c[0x0][0x2d0] ;  /* 0x0000b40009037a20 */ /* 0x000fe20000410000 */
[----:B------:R-:W-:Y:S01]  /*15510*/  IADD3 R9, R189, R166, RZ ;  /* 0x000000a6bd097210 */ /* 0x000fe20007ffe0ff */
[----:B------:R-:W1:Y:S01]  /*15520*/  LDSM.16.MT88.4 R144, [R166] ;  /* 0x00000000a690783b */ /* 0x000e620000004200 */
[--C-:B------:R-:W-:Y:S01]  /*15530*/  FFMA.FTZ R167, R4, c[0x0][0x2d0], -R176.reuse ;  /* 0x0000b40004a77a23 */ /* 0x100fe200000108b0 */
[----:B------:R-:W-:Y:S01]  /*15540*/  IADD3 R164, R139, R12, RZ ;  /* 0x0000000c8ba47210 */ /* 0x000fe20007ffe0ff */
[--C-:B------:R-:W-:Y:S02]  /*15550*/  FFMA.FTZ R168, R5, c[0x0][0x2d0], -R176.reuse ;  /* 0x0000b40005a87a23 */ /* 0x100fe400000108b0 */
[--C-:B------:R-:W-:Y:S01]  /*15560*/  FFMA.FTZ R170, R13, c[0x0][0x2d0], -R176.reuse ;  /* 0x0000b4000daa7a23 */ /* 0x100fe200000108b0 */
[----:B------:R-:W-:Y:S01]  /*15570*/  IADD3 R165, R189, R164, RZ ;  /* 0x000000a4bda57210 */ /* 0x000fe20007ffe0ff */
[--C-:B------:R-:W-:Y:S01]  /*15580*/  FFMA.FTZ R171, R6, c[0x0][0x2d0], -R175.reuse ;  /* 0x0000b40006ab7a23 */ /* 0x100fe200000108af */
[----:B------:R-:W2:Y:S01]  /*15590*/  MUFU.EX2 R8, R8 ;  /* 0x0000000800087308 */ /* 0x000ea20000000800 */
[--C-:B------:R-:W-:Y:S01]  /*155a0*/  FFMA.FTZ R172, R7, c[0x0][0x2d0], -R175.reuse ;  /* 0x0000b40007ac7a23 */ /* 0x100fe200000108af */
[----:B------:R-:W3:Y:S01]  /*155b0*/  LDSM.16.MT88.4 R148, [R9] ;  /* 0x000000000994783b */ /* 0x000ee20000004200 */
[--C-:B------:R-:W-:Y:S02]  /*155c0*/  FFMA.FTZ R173, R14, c[0x0][0x2d0], -R175.reuse ;  /* 0x0000b4000ead7a23 */ /* 0x100fe400000108af */
[--C-:B------:R-:W-:Y:S02]  /*155d0*/  FFMA.FTZ R174, R15, c[0x0][0x2d0], -R175.reuse ;  /* 0x0000b4000fae7a23 */ /* 0x100fe400000108af */
[--C-:B------:R-:W-:Y:S02]  /*155e0*/  FFMA.FTZ R177, R16, c[0x0][0x2d0], -R176.reuse ;  /* 0x0000b40010b17a23 */ /* 0x100fe400000108b0 */
[--C-:B------:R-:W-:Y:S01]  /*155f0*/  FFMA.FTZ R178, R17, c[0x0][0x2d0], -R176.reuse ;  /* 0x0000b40011b27a23 */ /* 0x100fe200000108b0 */
[----:B------:R-:W4:Y:S01]  /*15600*/  MUFU.EX2 R3, R3 ;  /* 0x0000000300037308 */ /* 0x000f220000000800 */
[----:B------:R-:W5:Y:S01]  /*15610*/  LDSM.16.MT88.4 R152, [R164] ;  /* 0x00000000a498783b */ /* 0x000f620000004200 */
[--C-:B------:R-:W-:Y:S02]  /*15620*/  FFMA.FTZ R181, R18, c[0x0][0x2d0], -R175.reuse ;  /* 0x0000b40012b57a23 */ /* 0x100fe400000108af */
[--C-:B------:R-:W-:Y:S02]  /*15630*/  FFMA.FTZ R182, R19, c[0x0][0x2d0], -R175.reuse ;  /* 0x0000b40013b67a23 */ /* 0x100fe400000108af */
[--C-:B------:R-:W-:Y:S02]  /*15640*/  FFMA.FTZ R179, R20, c[0x0][0x2d0], -R176.reuse ;  /* 0x0000b40014b37a23 */ /* 0x100fe400000108b0 */
[----:B------:R-:W-:Y:S01]  /*15650*/  FFMA.FTZ R180, R21, c[0x0][0x2d0], -R176 ;  /* 0x0000b40015b47a23 */ /* 0x000fe200000108b0 */
[----:B------:R-:W-:Y:S01]  /*15660*/  LDSM.16.MT88.4 R16, [R165+0x4000] ;  /* 0x00400000a510783b */ /* 0x000fe20000004200 */
[----:B------:R-:W-:Y:S01]  /*15670*/  MUFU.EX2 R167, R167 ;  /* 0x000000a700a77308 */ /* 0x000fe20000000800 */
[--C-:B------:R-:W-:Y:S02]  /*15680*/  FFMA.FTZ R183, R22, c[0x0][0x2d0], -R175.reuse ;  /* 0x0000b40016b77a23 */ /* 0x100fe400000108af */
[--C-:B------:R-:W-:Y:S02]  /*15690*/  FFMA.FTZ R194, R23, c[0x0][0x2d0], -R175.reuse ;  /* 0x0000b40017c27a23 */ /* 0x100fe400000108af */
[C---:B--2---:R-:W-:Y:S02]  /*156a0*/  FMUL.FTZ R4, R8.reuse, R132 ;  /* 0x0000008408047220 */ /* 0x044fe40000410000 */
[C---:B------:R-:W-:Y:S01]  /*156b0*/  FMUL.FTZ R5, R8.reuse, R133 ;  /* 0x0000008508057220 */ /* 0x040fe20000410000 */
[----:B------:R-:W-:Y:S01]  /*156c0*/  LDSM.16.MT88.4 R20, [R9+0x800] ;  /* 0x000800000914783b */ /* 0x000fe20000004200 */
[C---:B------:R-:W-:Y:S01]  /*156d0*/  FMUL.FTZ R12, R8.reuse, R128 ;  /* 0x00000080080c7220 */ /* 0x040fe20000410000 */
[----:B------:R-:W2:Y:S01]  /*156e0*/  MUFU.EX2 R168, R168 ;  /* 0x000000a800a87308 */ /* 0x000ea20000000800 */
[C---:B------:R-:W-:Y:S02]  /*156f0*/  FMUL.FTZ R13, R8.reuse, R129 ;  /* 0x00000081080d7220 */ /* 0x040fe40000410000 */
[C---:B------:R-:W-:Y:S02]  /*15700*/  FMUL.FTZ R104, R8.reuse, R104 ;  /* 0x0000006808687220 */ /* 0x040fe40000410000 */
[C---:B----4-:R-:W-:Y:S01]  /*15710*/  FMUL.FTZ R6, R3.reuse, R134 ;  /* 0x0000008603067220 */ /* 0x050fe20000410000 */
[----:B------:R-:W-:Y:S01]  /*15720*/  LDSM.16.MT88.4 R156, [R9+0x2800] ;  /* 0x00280000099c783b */ /* 0x000fe20000004200 */
[C---:B------:R-:W-:Y:S02]  /*15730*/  FMUL.FTZ R7, R3.reuse, R135 ;  /* 0x0000008703077220 */ /* 0x040fe40000410000 */
[C---:B------:R-:W-:Y:S01]  /*15740*/  FMUL.FTZ R14, R3.reuse, R130 ;  /* 0x00000082030e7220 */ /* 0x040fe20000410000 */
[----:B------:R-:W4:Y:S01]  /*15750*/  MUFU.EX2 R170, R170 ;  /* 0x000000aa00aa7308 */ /* 0x000f220000000800 */
[C---:B------:R-:W-:Y:S02]  /*15760*/  FMUL.FTZ R15, R3.reuse, R131 ;  /* 0x00000083030f7220 */ /* 0x040fe40000410000 */
[C---:B------:R-:W-:Y:S01]  /*15770*/  FMUL.FTZ R105, R8.reuse, R105 ;  /* 0x0000006908697220 */ /* 0x040fe20000410000 */
[----:B------:R-:W1:Y:S01]  /*15780*/  LDSM.16.MT88.4 R128, [R165] ;  /* 0x00000000a580783b */ /* 0x000e620000004200 */
[C---:B------:R-:W-:Y:S02]  /*15790*/  FMUL.FTZ R106, R3.reuse, R106 ;  /* 0x0000006a036a7220 */ /* 0x040fe40000410000 */
[C---:B------:R-:W-:Y:S02]  /*157a0*/  FMUL.FTZ R107, R3.reuse, R107 ;  /* 0x0000006b036b7220 */ /* 0x040fe40000410000 */
[C---:B------:R-:W-:Y:S01]  /*157b0*/  FMUL.FTZ R108, R8.reuse, R108 ;  /* 0x0000006c086c7220 */ /* 0x040fe20000410000 */
[----:B------:R-:W-:Y:S01]  /*157c0*/  MUFU.EX2 R171, R171 ;  /* 0x000000ab00ab7308 */ /* 0x000fe20000000800 */
[----:B------:R-:W-:Y:S01]  /*157d0*/  FMUL.FTZ R109, R8, R109 ;  /* 0x0000006d086d7220 */ /* 0x000fe20000410000 */
[----:B------:R-:W-:Y:S01]  /*157e0*/  LDSM.16.MT88.4 R160, [R164+0x2800] ;  /* 0x00280000a4a0783b */ /* 0x000fe20000004200 */
[C---:B------:R-:W-:Y:S01]  /*157f0*/  FMUL.FTZ R110, R3.reuse, R110 ;  /* 0x0000006e036e7220 */ /* 0x040fe20000410000 */
[----:B--2---:R-:W-:Y:S01]  /*15800*/  F2FP.PACK_AB R132, R168, R167 ;  /* 0x000000a7a884723e */ /* 0x004fe200000000ff */
[C---:B------:R-:W-:Y:S02]  /*15810*/  FMUL.FTZ R111, R3.reuse, R111 ;  /* 0x0000006f036f7220 */ /* 0x040fe40000410000 */
[C---:B------:R-:W-:Y:S02]  /*15820*/  FMUL.FTZ R112, R8.reuse, R112 ;  /* 0x0000007008707220 */ /* 0x040fe40000410000 */
[----:B------:R-:W-:Y:S01]  /*15830*/  FMUL.FTZ R113, R8, R113 ;  /* 0x0000007108717220 */ /* 0x000fe20000410000 */
[----:B------:R-:W2:Y:S01]  /*15840*/  MUFU.EX2 R172, R172 ;  /* 0x000000ac00ac7308 */ /* 0x000ea20000000800 */
[C---:B------:R-:W-:Y:S02]  /*15850*/  FMUL.FTZ R114, R3.reuse, R114 ;  /* 0x0000007203727220 */ /* 0x040fe40000410000 */
[C---:B------:R-:W-:Y:S01]  /*15860*/  FMUL.FTZ R115, R3.reuse, R115 ;  /* 0x0000007303737220 */ /* 0x040fe20000410000 */
        /* <DEDUP_REMOVED lines=10> */
[----:B------:R-:W4:Y:S01]  /*15910*/  MUFU.EX2 R174, R174 ;  /* 0x000000ae00ae7308 */ /* 0x000f220000000800 */
        /* <DEDUP_REMOVED lines=14> */
[----:B------:R-:W-:Y:S01]  /*15a00*/  FMUL.FTZ R47, R3, R47 ;  /* 0x0000002f032f7220 */ /* 0x000fe20000410000 */
[----:B----4-:R-:W-:Y:S01]  /*15a10*/  F2FP.PACK_AB R135, R174, R173 ;  /* 0x000000adae87723e */ /* 0x010fe200000000ff */
[--C-:B------:R-:W-:Y:S02]  /*15a20*/  FFMA.FTZ R231, R34, c[0x0][0x2d0], -R175.reuse ;  /* 0x0000b40022e77a23 */ /* 0x100fe400000108af */
[----:B------:R-:W-:Y:S02]  /*15a30*/  FFMA.FTZ R232, R35, c[0x0][0x2d0], -R175 ;  /* 0x0000b40023e87a23 */ /* 0x000fe400000108af */
        /* <DEDUP_REMOVED lines=18> */
[----:B------:R-:W4:Y:S01]  /*15b60*/  MUFU.EX2 R182, R182 ;  /* 0x000000b600b67308 */ /* 0x000f220000000800 */
[C---:B-----5:R-:W-:Y:S04]  /*15b70*/  HMMA.16816.F32 R112, R132.reuse, R152, R112 ;  /* 0x000000988470723c */ /* 0x060fe80000001870 */
[C---:B------:R-:W-:Y:S02]  /*15b80*/  FMUL.FTZ R57, R8.reuse, R57 ;  /* 0x0000003908397220 */ /* 0x040fe40000410000 */
[C---:B------:R-:W-:Y:S02]  /*15b90*/  FMUL.FTZ R58, R3.reuse, R58 ;  /* 0x0000003a033a7220 */ /* 0x040fe40000410000 */
[C---:B------:R-:W-:Y:S01]  /*15ba0*/  HMMA.16816.F32 R116, R132.reuse, R154, R116 ;  /* 0x0000009a8474723c */ /* 0x040fe20000001874 */
[----:B------:R-:W-:Y:S01]  /*15bb0*/  LDSM.16.MT88.4 R152, [R166+0x2800] ;  /* 0x00280000a698783b */ /* 0x000fe20000004200 */
[----:B------:R-:W-:Y:S02]  /*15bc0*/  MUFU.EX2 R183, R183 ;  /* 0x000000b700b77308 */ /* 0x000fe40000000800 */
[C---:B------:R-:W-:Y:S02]  /*15bd0*/  FMUL.FTZ R59, R3.reuse, R59 ;  /* 0x0000003b033b7220 */ /* 0x040fe40000410000 */
[C---:B------:R-:W-:Y:S02]  /*15be0*/  FMUL.FTZ R60, R8.reuse, R60 ;  /* 0x0000003c083c7220 */ /* 0x040fe40000410000 */
[C---:B------:R-:W-:Y:S04]  /*15bf0*/  HMMA.16816.F32 R120, R132.reuse, R128, R120 ;  /* 0x000000808478723c */ /* 0x040fe80000001878 */
[C---:B------:R-:W-:Y:S01]  /*15c00*/  FMUL.FTZ R61, R8.reuse, R61 ;  /* 0x0000003d083d7220 */ /* 0x040fe20000410000 */
[----:B------:R-:W5:Y:S01]  /*15c10*/  MUFU.EX2 R194, R194 ;  /* 0x000000c200c27308 */ /* 0x000f620000000800 */
[C---:B------:R-:W-:Y:S02]  /*15c20*/  FMUL.FTZ R62, R3.reuse, R62 ;  /* 0x0000003e033e7220 */ /* 0x040fe40000410000 */
[C---:B------:R-:W-:Y:S01]  /*15c30*/  HMMA.16816.F32 R124, R132.reuse, R130, R124 ;  /* 0x00000082847c723c */ /* 0x040fe2000000187c */
[----:B------:R-:W2:Y:S03]  /*15c40*/  LDSM.16.MT88.4 R128, [R164+0x2000] ;  /* 0x00200000a480783b */ /* 0x000ea60000004200 */
        /* <DEDUP_REMOVED lines=19> */
[C---:B--2---:R-:W-:Y:S03]  /*15d80*/  HMMA.16816.F32 R56, R132.reuse, R128, R56 ;  /* 0x000000808438723c */ /* 0x044fe60000001838 */
[C---:B------:R-:W-:Y:S02]  /*15d90*/  FMUL.FTZ R74, R3.reuse, R74 ;  /* 0x0000004a034a7220 */ /* 0x040fe40000410000 */
[C---:B------:R-:W-:Y:S02]  /*15da0*/  FMUL.FTZ R75, R3.reuse, R75 ;  /* 0x0000004b034b7220 */ /* 0x040fe40000410000 */
[C---:B------:R-:W-:Y:S01]  /*15db0*/  FMUL.FTZ R76, R8.reuse, R76 ;  /* 0x0000004c084c7220 */ /* 0x040fe20000410000 */
[C---:B------:R-:W-:Y:S01]  /*15dc0*/  HMMA.16816.F32 R60, R132.reuse, R130, R60 ;  /* 0x00000082843c723c */ /* 0x040fe2000000183c */
[----:B------:R-:W2:Y:S03]  /*15dd0*/  LDSM.16.MT88.4 R128, [R9+0x4000] ;  /* 0x004000000980783b */ /* 0x000ea60000004200 */
        /* <DEDUP_REMOVED lines=13> */
[----:B------:R-:W-:Y:S03]  /*15eb0*/  LDSM.16.MT88.4 R148, [R165+0x800] ;  /* 0x00080000a594783b */ /* 0x000fe60000004200 */
        /* <DEDUP_REMOVED lines=22> */
[----:B------:R-:W-:Y:S03]  /*16020*/  FMUL.FTZ R101, R8, R101 ;  /* 0x0000006508657220 */ /* 0x000fe60000410000 */
[C---:B------:R-:W-:Y:S03]  /*16030*/  HMMA.16816.F32 R96, R132.reuse, R16, R96 ;  /* 0x000000108460723c */ /* 0x040fe60000001860 */
[C---:B------:R-:W-:Y:S02]  /*16040*/  FMUL.FTZ R102, R3.reuse, R102 ;  /* 0x0000006603667220 */ /* 0x040fe40000410000 */
[C---:B------:R-:W-:Y:S02]  /*16050*/  FMUL.FTZ R103, R3.reuse, R103 ;  /* 0x0000006703677220 */ /* 0x040fe40000410000 */
[----:B------:R-:W-:Y:S01]  /*16060*/  F2FP.PACK_AB R16, R178, R177 ;  /* 0x000000b1b210723e */ /* 0x000fe200000000ff */
[----:B------:R-:W-:Y:S01]  /*16070*/  FFMA.FTZ R167, R8, R227, R167 ;  /* 0x000000e308a77223 */ /* 0x000fe200000100a7 */
[----:B----4-:R-:W-:Y:S03]  /*16080*/  F2FP.PACK_AB R17, R182, R181 ;  /* 0x000000b5b611723e */ /* 0x010fe600000000ff */
[----:B------:R-:W-:Y:S01]  /*16090*/  HMMA.16816.F32 R100, R132, R18, R100 ;  /* 0x000000128464723c */ /* 0x000fe20000001864 */
[----:B------:R-:W3:Y:S02]  /*160a0*/  LDSM.16.MT88.4 R132, [R165+0x2800] ;  /* 0x00280000a584783b */ /* 0x000ee40000004200 */
[----:B------:R-:W-:Y:S02]  /*160b0*/  FFMA.FTZ R171, R3, R230, R171 ;  /* 0x000000e603ab7223 */ /* 0x000fe400000100ab */
[----:B------:R-:W-:Y:S02]  /*160c0*/  FADD.FTZ R168, R168, R167 ;  /* 0x000000a7a8a87221 */ /* 0x000fe40000010000 */
[----:B------:R-:W-:Y:S01]  /*160d0*/  F2FP.PACK_AB R18, R180, R179 ;  /* 0x000000b3b412723e */ /* 0x000fe200000000ff */
[----:B------:R-:W-:Y:S01]  /*160e0*/  FADD.FTZ R172, R172, R171 ;  /* 0x000000abacac7221 */ /* 0x000fe20000010000 */
[----:B-----5:R-:W-:Y:S03]  /*160f0*/  F2FP.PACK_AB R19, R194, R183 ;  /* 0x000000b7c213723e */ /* 0x020fe600000000ff */
        /* <DEDUP_REMOVED lines=31> */
[--C-:B------:R-:W-:Y:S03]  /*162f0*/  FFMA.FTZ R155, R29, c[0x0][0x2d0], -R176.reuse ;  /* 0x0000b4001d9b7a23 */ /* 0x100fe600000108b0 */
[--C-:B------:R-:W-:Y:S01]  /*16300*/  FFMA.FTZ R156, R26, c[0x0][0x2d0], -R175.reuse ;  /* 0x0000b4001a9c7a23 */ /* 0x100fe200000108af */
[C---:B------:R-:W-:Y:S01]  /*16310*/  HMMA.16816.F32 R52, R16.reuse, R158, R52 ;  /* 0x0000009e1034723c */ /* 0x040fe20000001834 */
[----:B------:R-:W4:Y:S03]  /*16320*/  MUFU.EX2 R153, R153 ;  /* 0x0000009900997308 */ /* 0x000f260000000800 */
        /* <DEDUP_REMOVED lines=10> */
[----:B------:R-:W5:Y:S01]  /*163d0*/  MUFU.EX2 R155, R155 ;  /* 0x0000009b009b7308 */ /* 0x000f620000000800 */
[----:B------:R-:W-:Y:S01]  /*163e0*/  LDSM.16.MT88.4 R32, [R164+0x1800] ;  /* 0x00180000a420783b */ /* 0x000fe20000004200 */
[--C-:B------:R-:W-:Y:S01]  /*163f0*/  FFMA.FTZ R162, R36, c[0x0][0x2d0], -R176.reuse ;  /* 0x0000b40024a27a23 */ /* 0x100fe200000108b0 */
[C---:B---3--:R-:W-:Y:S04]  /*16400*/  HMMA.16816.F32 R64, R16.reuse, R132, R64 ;  /* 0x000000841040723c */ /* 0x048fe80000001840 */
[----:B------:R-:W-:Y:S03]  /*16410*/  FFMA.FTZ R176, R37, c[0x0][0x2d0], -R176 ;  /* 0x0000b40025b07a23 */ /* 0x000fe600000108b0 */
[----:B------:R-:W-:Y:S01]  /*16420*/  MUFU.EX2 R156, R156 ;  /* 0x0000009c009c7308 */ /* 0x000fe20000000800 */
[C---:B------:R-:W-:Y:S01]  /*16430*/  HMMA.16816.F32 R68, R16.reuse, R134, R68 ;  /* 0x000000861044723c */ /* 0x040fe20000001844 */
[----:B------:R-:W3:Y:S07]  /*16440*/  LDSM.16.MT88.4 R132, [R165+0x4800] ;  /* 0x00480000a584783b */ /* 0x000eee0000004200 */
[C---:B--2---:R-:W-:Y:S01]  /*16450*/  HMMA.16816.F32 R72, R16.reuse, R20, R72 ;  /* 0x000000141048723c */ /* 0x044fe20000001848 */
[----:B------:R-:W2:Y:S07]  /*16460*/  MUFU.EX2 R157, R157 ;  /* 0x0000009d009d7308 */ /* 0x000eae0000000800 */
[C---:B------:R-:W-:Y:S01]  /*16470*/  HMMA.16816.F32 R76, R16.reuse, R22, R76 ;  /* 0x00000016104c723c */ /* 0x040fe2000000184c */
[----:B------:R-:W2:Y:S02]  /*16480*/  LDSM.16.MT88.4 R20, [R166+0x1000] ;  /* 0x00100000a614783b */ /* 0x000ea40000004200 */
[----:B------:R-:W-:Y:S05]  /*16490*/  MUFU.EX2 R158, R158 ;  /* 0x0000009e009e7308 */ /* 0x000fea0000000800 */
[C---:B------:R-:W-:Y:S05]  /*164a0*/  HMMA.16816.F32 R80, R16.reuse, R128, R80 ;  /* 0x000000801050723c */ /* 0x040fea0000001850 */
[----:B------:R-:W2:Y:S03]  /*164b0*/  MUFU.EX2 R159, R159 ;  /* 0x0000009f009f7308 */ /* 0x000ea60000000800 */
[C---:B------:R-:W-:Y:S01]  /*164c0*/  HMMA.16816.F32 R84, R16.reuse, R130, R84 ;  /* 0x000000821054723c */ /* 0x040fe20000001854 */
[----:B------:R-:W2:Y:S06]  /*164d0*/  LDSM.16.MT88.4 R128, [R165+0x1000] ;  /* 0x00100000a580783b */ /* 0x000eac0000004200 */
[----:B------:R-:W-:Y:S01]  /*164e0*/  MUFU.EX2 R160, R160 ;  /* 0x000000a000a07308 */ /* 0x000fe20000000800 */
[C---:B-1----:R-:W-:Y:S08]  /*164f0*/  HMMA.16816.F32 R88, R16.reuse, R144, R88 ;  /* 0x000000901058723c */ /* 0x042ff00000001858 */
[C---:B------:R-:W-:Y:S01]  /*16500*/  HMMA.16816.F32 R92, R16.reuse, R146, R92 ;  /* 0x00000092105c723c */ /* 0x040fe2000000185c */
[----:B------:R-:W-:Y:S01]  /*16510*/  LDSM.16.MT88.4 R144, [R9+0x3000] ;  /* 0x003000000990783b */ /* 0x000fe20000004200 */
[----:B------:R-:W1:Y:S06]  /*16520*/  MUFU.EX2 R161, R161 ;  /* 0x000000a100a17308 */ /* 0x000e6c0000000800 */
[C---:B---3--:R-:W-:Y:S04]  /*16530*/  HMMA.16816.F32 R96, R16.reuse, R132, R96 ;  /* 0x000000841060723c */ /* 0x048fe80000001860 */
[----:B------:R-:W-:Y:S04]  /*16540*/  MUFU.EX2 R162, R162 ;  /* 0x000000a200a27308 */ /* 0x000fe80000000800 */
[----:B------:R-:W-:Y:S01]  /*16550*/  HMMA.16816.F32 R100, R16, R134, R100 ;  /* 0x000000861064723c */ /* 0x000fe20000001864 */
[----:B------:R-:W3:Y:S05]  /*16560*/  LDSM.16.MT88.4 R132, [R166+0x3000] ;  /* 0x00300000a684783b */ /* 0x000eea0000004200 */
[----:B------:R-:W1:Y:S01]  /*16570*/  MUFU.EX2 R163, R176 ;  /* 0x000000b000a37308 */ /* 0x000e620000000800 */
[----:B----4-:R-:W-:Y:S01]  /*16580*/  F2FP.PACK_AB R16, R153, R152 ;  /* 0x000000989910723e */ /* 0x010fe200000000ff */
[----:B------:R-:W-:Y:S01]  /*16590*/  FADD.FTZ R152, R152, R179 ;  /* 0x000000b398987221 */ /* 0x000fe20000010000 */
[----:B-----5:R-:W-:Y:S03]  /*165a0*/  F2FP.PACK_AB R18, R155, R154 ;  /* 0x0000009a9b12723e */ /* 0x020fe600000000ff */
[----:B--2---:R-:W-:Y:S01]  /*165b0*/  F2FP.PACK_AB R17, R157, R156 ;  /* 0x0000009c9d11723e */ /* 0x004fe200000000ff */
[----:B------:R-:W-:Y:S01]  /*165c0*/  FADD.FTZ R156, R156, R183 ;  /* 0x000000b79c9c7221 */ /* 0x000fe20000010000 */
[----:B------:R-:W-:Y:S01]  /*165d0*/  F2FP.PACK_AB R19, R159, R158 ;  /* 0x0000009e9f13723e */ /* 0x000fe200000000ff */
[----:B------:R-:W-:Y:S02]  /*165e0*/  FADD.FTZ R153, R153, R152 ;  /* 0x0000009899997221 */ /* 0x000fe40000010000 */
[----:B------:R-:W-:Y:S02]  /*165f0*/  FADD.FTZ R157, R157, R156 ;  /* 0x0000009c9d9d7221 */ /* 0x000fe40000010000 */
[----:B------:R-:W-:Y:S02]  /*16600*/  FADD.FTZ R154, R154, R153 ;  /* 0x000000999a9a7221 */ /* 0x000fe40000010000 */
[C---:B------:R-:W-:Y:S03]  /*16610*/  HMMA.16816.F32 R4, R16.reuse, R20, R4 ;  /* 0x000000141004723c */ /* 0x040fe60000001804 */
[----:B------:R-:W-:Y:S02]  /*16620*/  FADD.FTZ R158, R158, R157 ;  /* 0x0000009d9e9e7221 */ /* 0x000fe40000010000 */
[----:B------:R-:W-:Y:S02]  /*16630*/  FADD.FTZ R155, R155, R154 ;  /* 0x0000009a9b9b7221 */ /* 0x000fe40000010000 */
[----:B------:R-:W-:Y:S01]  /*16640*/  FADD.FTZ R158, R159, R158 ;  /* 0x0000009e9f9e7221 */ /* 0x000fe20000010000 */
        /* <DEDUP_REMOVED lines=9> */
[C---:B------:R-:W-:Y:S01]  /*166e0*/  HMMA.16816.F32 R124, R16.reuse, R130, R124 ;  /* 0x00000082107c723c */ /* 0x040fe2000000187c */
[----:B------:R-:W1:Y:S07]  /*166f0*/  LDSM.16.MT88.4 R128, [R9+0x5000] ;  /* 0x005000000980783b */ /* 0x000e6e0000004200 */
[C---:B---3--:R-:W-:Y:S07]  /*16700*/  HMMA.16816.F32 R40, R16.reuse, R132, R40 ;  /* 0x000000841028723c */ /* 0x048fee0000001828 */
[--C-:B------:R-:W-:Y:S01]  /*16710*/  FFMA.FTZ R132, R38, c[0x0][0x2d0], -R175.reuse ;  /* 0x0000b40026847a23 */ /* 0x100fe200000108af */
[C---:B------:R-:W-:Y:S03]  /*16720*/  HMMA.16816.F32 R44, R16.reuse, R134, R44 ;  /* 0x00000086102c723c */ /* 0x040fe6000000182c */
[----:B------:R-:W-:Y:S01]  /*16730*/  MUFU.EX2 R176, R132 ;  /* 0x0000008400b07308 */ /* 0x000fe20000000800 */
[----:B------:R-:W-:Y:S02]  /*16740*/  FFMA.FTZ R175, R39, c[0x0][0x2d0], -R175 ;  /* 0x0000b40027af7a23 */ /* 0x000fe400000108af */
[----:B------:R-:W-:Y:S02]  /*16750*/  LDSM.16.MT88.4 R36, [R166+0x3800] ;  /* 0x00380000a624783b */ /* 0x000fe40000004200 */
[C---:B------:R-:W-:Y:S05]  /*16760*/  HMMA.16816.F32 R48, R16.reuse, R144, R48 ;  /* 0x000000901030723c */ /* 0x040fea0000001830 */
[----:B------:R-:W3:Y:S03]  /*16770*/  MUFU.EX2 R175, R175 ;  /* 0x000000af00af7308 */ /* 0x000ee60000000800 */
[C---:B------:R-:W-:Y:S01]  /*16780*/  HMMA.16816.F32 R52, R16.reuse, R146, R52 ;  /* 0x000000921034723c */ /* 0x040fe20000001834 */
[----:B------:R-:W-:Y:S07]  /*16790*/  LDSM.16.MT88.4 R144, [R9+0x3800] ;  /* 0x003800000990783b */ /* 0x000fee0000004200 */
[C---:B--2---:R-:W-:Y:S08]  /*167a0*/  HMMA.16816.F32 R56, R16.reuse, R20, R56 ;  /* 0x000000141038723c */ /* 0x044ff00000001838 */
[C---:B------:R-:W-:Y:S01]  /*167b0*/  HMMA.16816.F32 R60, R16.reuse, R22, R60 ;  /* 0x00000016103c723c */ /* 0x040fe2000000183c */
[----:B------:R-:W2:Y:S07]  /*167c0*/  LDSM.16.MT88.4 R20, [R164+0x5000] ;  /* 0x00500000a414783b */ /* 0x000eae0000004200 */
[C---:B----4-:R-:W-:Y:S08]  /*167d0*/  HMMA.16816.F32 R64, R16.reuse, R24, R64 ;  /* 0x000000181040723c */ /* 0x050ff00000001840 */
[C---:B------:R-:W-:Y:S01]  /*167e0*/  HMMA.16816.F32 R68, R16.reuse, R26, R68 ;  /* 0x0000001a1044723c */ /* 0x040fe20000001844 */
[----:B------:R-:W4:Y:S07]  /*167f0*/  LDSM.16.MT88.4 R24, [R165+0x5000] ;  /* 0x00500000a518783b */ /* 0x000f2e0000004200 */
[C---:B-----5:R-:W-:Y:S08]  /*16800*/  HMMA.16816.F32 R72, R16.reuse, R28, R72 ;  /* 0x0000001c1048723c */ /* 0x060ff00000001848 */
        /* <DEDUP_REMOVED lines=8> */
[C---:B----4-:R-:W-:Y:S08]  /*16890*/  HMMA.16816.F32 R96, R16.reuse, R24, R96 ;  /* 0x000000181060723c */ /* 0x050ff00000001860 */
[----:B------:R-:W-:Y:S01]  /*168a0*/  HMMA.16816.F32 R100, R16, R26, R100 ;  /* 0x0000001a1064723c */ /* 0x000fe20000001864 */
[----:B------:R-:W4:Y:S06]  /*168b0*/  LDSM.16.MT88.4 R24, [R165+0x3800] ;  /* 0x00380000a518783b */ /* 0x000f2c0000004200 */
[----:B------:R-:W-:Y:S01]  /*168c0*/  F2FP.PACK_AB R16, R161, R160 ;  /* 0x000000a0a110723e */ /* 0x000fe200000000ff */
[----:B------:R-:W-:Y:S01]  /*168d0*/  FADD.FTZ R160, R160, R155 ;  /* 0x0000009ba0a07221 */ /* 0x000fe20000010000 */
[----:B------:R-:W-:Y:S03]  /*168e0*/  F2FP.PACK_AB R18, R163, R162 ;  /* 0x000000a2a312723e */ /* 0x000fe600000000ff */
[C---:B------:R-:W-:Y:S01]  /*168f0*/  F2FP.PACK_AB R17, R232.reuse, R231 ;  /* 0x000000e7e811723e */ /* 0x040fe200000000ff */
[----:B------:R-:W-:Y:S01]  /*16900*/  FADD.FTZ R231, R231, R158 ;  /* 0x0000009ee7e77221 */ /* 0x000fe20000010000 */
[----:B---3--:R-:W-:Y:S01]  /*16910*/  F2FP.PACK_AB R19, R175, R176 ;  /* 0x000000b0af13723e */ /* 0x008fe200000000ff */
[----:B------:R-:W-:Y:S02]  /*16920*/  FADD.FTZ R161, R161, R160 ;  /* 0x000000a0a1a17221 */ /* 0x000fe40000010000 */
[----:B------:R-:W-:Y:S02]  /*16930*/  FADD.FTZ R231, R232, R231 ;  /* 0x000000e7e8e77221 */ /* 0x000fe40000010000 */
[----:B------:R-:W-:Y:S02]  /*16940*/  FADD.FTZ R162, R162, R161 ;  /* 0x000000a1a2a27221 */ /* 0x000fe40000010000 */
[C---:B-1----:R-:W-:Y:S01]  /*16950*/  HMMA.16816.F32 R132, R16.reuse, R128, R4 ;  /* 0x000000801084723c */ /* 0x042fe20000001804 */
[----:B------:R-:W1:Y:S02]  /*16960*/  LDSM.16.MT88.4 R4, [R166+0x5800] ;  /* 0x00580000a604783b */ /* 0x000e640000004200 */
[----:B------:R-:W-:Y:S02]  /*16970*/  FADD.FTZ R176, R176, R231 ;  /* 0x000000e7b0b07221 */ /* 0x000fe40000010000 */
[----:B------:R-:W-:Y:S02]  /*16980*/  FADD.FTZ R227, R163, R162 ;  /* 0x000000a2a3e37221 */ /* 0x000fe40000010000 */
[----:B------:R-:W-:Y:S01]  /*16990*/  FADD.FTZ R230, R175, R176 ;  /* 0x000000b0afe67221 */ /* 0x000fe20000010000 */
[C---:B------:R-:W-:Y:S01]  /*169a0*/  HMMA.16816.F32 R128, R16.reuse, R130, R12 ;  /* 0x000000821080723c */ /* 0x040fe2000000180c */
[----:B------:R-:W3:Y:S07]  /*169b0*/  LDSM.16.MT88.4 R12, [R9+0x5800] ;  /* 0x00580000090c783b */ /* 0x000eee0000004200 */
        /* <DEDUP_REMOVED lines=13> */
[C---:B----4-:R-:W-:Y:S07]  /*16a90*/  HMMA.16816.F32 R64, R16.reuse, R24, R64 ;  /* 0x000000181040723c */ /* 0x050fee0000001840 */
        /* <DEDUP_REMOVED lines=8> */
[----:B------:R-:W-:Y:S01]  /*16b20*/  @P0 MOV R8, c[0x0][0x1e0] ;  /* 0x0000780000080a02 */ /* 0x000fe20000000f00 */
[C---:B---3--:R-:W-:Y:S04]  /*16b30*/  HMMA.16816.F32 R80, R16.reuse, R12, R80 ;  /* 0x0000000c1050723c */ /* 0x048fe80000001850 */
[----:B------:R-:W-:Y:S03]  /*16b40*/  @P0 IMAD R3, R3, c[0x0][0x1e0], RZ ;  /* 0x0000780003030a24 */ /* 0x000fe600078e02ff */
[----:B------:R-:W-:Y:S01]  /*16b50*/  @P0 MOV R12, c[0x0][0x1e4] ;  /* 0x00007900000c0a02 */ /* 0x000fe20000000f00 */
[C---:B------:R-:W-:Y:S01]  /*16b60*/  @P0 IMAD R3, R24.reuse, c[0x0][0x1e4], R3 ;  /* 0x0000790018030a24 */ /* 0x040fe200078e0203 */
[C---:B------:R-:W-:Y:S03]  /*16b70*/  HMMA.16816.F32 R84, R16.reuse, R14, R84 ;  /* 0x0000000e1054723c */ /* 0x040fe60000001854 */
[----:B------:R-:W-:Y:S05]  /*16b80*/  @P0 IMAD.WIDE.U32 R24, R24, c[0x0][0x1e0], RZ ;  /* 0x0000780018180a25 */ /* 0x000fea00078e00ff */
[----:B------:R-:W-:Y:S01]  /*16b90*/  @P0 IADD3 R9, R25, R3, RZ ;  /* 0x0000000319090210 */ /* 0x000fe20007ffe0ff */
[C---:B--2---:R-:W-:Y:S03]  /*16ba0*/  HMMA.16816.F32 R88, R16.reuse, R20, R88 ;  /* 0x000000141058723c */ /* 0x044fe60000001858 */
[C---:B------:R-:W-:Y:S02]  /*16bb0*/  @P0 SHF.L.U32 R3, R24.reuse, 0x6, RZ ;  /* 0x0000000618030819 */ /* 0x040fe400000006ff */
[----:B------:R-:W-:Y:S02]  /*16bc0*/  @P0 SHF.L.U64.HI R9, R24, 0x6, R9 ;  /* 0x0000000618090819 */ /* 0x000fe40000010209 */
[C---:B------:R-:W-:Y:S01]  /*16bd0*/  @P0 LEA R13, P1, R8.reuse, R3, 0x5 ;  /* 0x00000003080d0211 */ /* 0x040fe200078228ff */
[C---:B------:R-:W-:Y:S04]  /*16be0*/  HMMA.16816.F32 R92, R16.reuse, R22, R92 ;  /* 0x00000016105c723c */ /* 0x040fe8000000185c */
[----:B------:R-:W-:Y:S02]  /*16bf0*/  @P0 LEA.HI.X R15, R8, R9, R12, 0x5, P1 ;  /* 0x00000009080f0211 */ /* 0x000fe400008f2c0c */
[----:B------:R-:W-:Y:S02]  /*16c00*/  P2R R12, PR, RZ, 0x4 ;  /* 0x00000004ff0c7803 */ /* 0x000fe40000000000 */
[----:B------:R-:W-:Y:S01]  /*16c10*/  @P0 IADD3 R13, P5, R13, R228, RZ ;  /* 0x000000e40d0d0210 */ /* 0x000fe20007fbe0ff */
[C---:B-1----:R-:W-:Y:S03]  /*16c20*/  HMMA.16816.F32 R96, R16.reuse, R4, R96 ;  /* 0x000000041060723c */ /* 0x042fe60000001860 */
[----:B------:R-:W-:Y:S02]  /*16c30*/  @P0 IADD3.X R20, R15, R222, RZ, P5, !PT ;  /* 0x000000de0f140210 */ /* 0x000fe40002ffe4ff */
[----:B------:R-:W-:Y:S02]  /*16c40*/  ISETP.NE.AND P5, PT, R12, RZ, PT ;  /* 0x000000ff0c00720c */ /* 0x000fe40003fa5270 */
[----:B------:R-:W-:Y:S01]  /*16c50*/  @P0 IADD3 R3, P1, R3, R228, RZ ;  /* 0x000000e403030210 */ /* 0x000fe20007f3e0ff */
[----:B------:R-:W-:Y:S03]  /*16c60*/  HMMA.16816.F32 R100, R16, R6, R100 ;  /* 0x000000061064723c */ /* 0x000fe60000001864 */
[----:B------:R-:W-:Y:S02]  /*16c70*/  @P0 ISETP.GE.AND P2, PT, R207, c[0x0][0x1d4], PT ;  /* 0x00007500cf000a0c */ /* 0x000fe40003f46270 */
[----:B------:R-:W-:Y:S02]  /*16c80*/  SEL R226, R226, RZ, !P5 ;  /* 0x000000ffe2e27207 */ /* 0x000fe40006800000 */
[----:B------:R-:W-:Y:S02]  /*16c90*/  @P0 LEA R24, P6, R3, c[0x0][0x1c8], 0x1 ;  /* 0x0000720003180a11 */ /* 0x000fe400078c08ff */
[----:B------:R-:W-:Y:S02]  /*16ca0*/  @P0 IADD3.X R14, R9, R222, RZ, P1, !PT ;  /* 0x000000de090e0210 */ /* 0x000fe40000ffe4ff */
[----:B------:R-:W-:Y:S02]  /*16cb0*/  @P0 ISETP.GE.AND P1, PT, R206, c[0x0][0x1d4], PT ;  /* 0x00007500ce000a0c */ /* 0x000fe40003f26270 */
[----:B------:R-:W-:Y:S01]  /*16cc0*/  @P0 LEA.HI.X R25, R3, c[0x0][0x1cc], R14, 0x1, P6 ;  /* 0x0000730003190a11 */ /* 0x000fe200030f0c0e */
[----:B------:R-:W-:Y:S01]  /*16cd0*/  @P0 IMAD R3, R226, 0x6000, R11 ;  /* 0x00006000e2030824 */ /* 0x000fe200078e020b */
[C---:B------:R-:W-:Y:S04]  /*16ce0*/  @P0 LEA R8, P4, R13.reuse, c[0x0][0x1c8], 0x1 ;  /* 0x000072000d080a11 */ /* 0x040fe800078808ff */
[----:B------:R-:W-:Y:S01]  /*16cf0*/  @!PT LDS RZ, [RZ] ;  /* 0x00000000fffff984 */ /* 0x000fe20000000800 */
[----:B------:R-:W-:Y:S01]  /*16d00*/  @!PT LDS RZ, [RZ] ;  /* 0x00000000fffff984 */ /* 0x000fe20000000800 */
[----:B------:R-:W-:Y:S01]  /*16d10*/  @!PT LDS RZ, [RZ] ;  /* 0x00000000fffff984 */ /* 0x000fe20000000800 */
[----:B------:R1:W-:Y:S01]  /*16d20*/  @P0 LDGSTS.E.BYPASS.LTC128B.128 [R3], [R24.64], !P3 ;  /* 0x0000000018030fae */ /* 0x0003e2000d901d48 */
[----:B------:R-:W-:Y:S07]  /*16d30*/  @P0 LEA.HI.X R9, R13, c[0x0][0x1cc], R20, 0x1, P4 ;  /* 0x000073000d090a11 */ /* 0x000fee00020f0c14 */
[----:B------:R1:W-:Y:S08]  /*16d40*/  @P0 LDGSTS.E.BYPASS.LTC128B.128 [R3+0x2000], [R24.64+0x80], !P2 ;  /* 0x0200008018030fae */ /* 0x0003f0000d101d48 */
[----:B------:R1:W-:Y:S08]  /*16d50*/  @P0 LDGSTS.E.BYPASS.LTC128B.128 [R3+0x4000], [R24.64+0x100], !P1 ;  /* 0x0400010018030fae */ /* 0x0003f0000c901d48 */
[----:B------:R1:W-:Y:S08]  /*16d60*/  @P0 LDGSTS.E.BYPASS.LTC128B.128 [R3+0x1000], [R8.64], !P3 ;  /* 0x0100000008030fae */ /* 0x0003f0000d901d48 */
[----:B------:R1:W-:Y:S08]  /*16d70*/  @P0 LDGSTS.E.BYPASS.LTC128B.128 [R3+0x3000], [R8.64+0x80], !P2 ;  /* 0x0300008008030fae */ /* 0x0003f0000d101d48 */
[----:B------:R1:W-:Y:S01]  /*16d80*/  @P0 LDGSTS.E.BYPASS.LTC128B.128 [R3+0x5000], [R8.64+0x100], !P1 ;  /* 0x0500010008030fae */ /* 0x0003e2000c901d48 */
[----:B------:R-:W-:Y:S02]  /*16d90*/  ISETP.GE.AND P0, PT, R223, R196, PT ;  /* 0x000000c4df00720c */ /* 0x000fe40003f06270 */
[C---:B------:R-:W-:Y:S02]  /*16da0*/  ISETP.GE.AND P1, PT, R191.reuse, 0x1, PT ;  /* 0x00000001bf00780c */ /* 0x040fe40003f26270 */
[----:B------:R-:W-:Y:S03]  /*16db0*/  MOV R196, R195 ;  /* 0x000000c300c47202 */ /* 0x000fe60000000f00 */
[----:B------:R-:W0:Y:S01]  /*16dc0*/  LDGDEPBAR ;  /* 0x00000000000079af */ /* 0x000e220000000000 */
[----:B-1----:R-:W-:Y:S02]  /*16dd0*/  IADD3 R3, R191, 0x1, RZ ;  /* 0x00000001bf037810 */ /* 0x002fe40007ffe0ff */
[----:B------:R-:W-:Y:S02]  /*16de0*/  MOV R9, R2 ;  /* 0x0000000200097202 */ /* 0x000fe40000000f00 */
[----:B------:R-:W-:Y:S02]  /*16df0*/  SEL R191, R3, RZ, !P1 ;  /* 0x000000ff03bf7207 */ /* 0x000fe40004800000 */
[----:B------:R-:W-:Y:S01]  /*16e00*/  MOV R3, R0 ;  /* 0x0000000000037202 */ /* 0x000fe20000000f00 */
[----:B------:R-:W-:-:S05]  /*16e10*/  @!P0 BRA `(.L_x_2352) ;  /* 0xffffd71000008947 */ /* 0x000fca000383ffff */
.L_x_2351:
[----:B------:R-:W-:Y:S02]  /*16e20*/  MOV R5, 0x1f ;  /* 0x0000001f00057802 */ /* 0x000fe40000000f00 */
[----:B------:R-:W-:Y:S01]  /*16e30*/  MOV R4, 0xffffffff ;  /* 0xffffffff00047802 */ /* 0x000fe20000000f00 */
[----:B------:R-:W-:Y:S05]  /*16e40*/  BRA.DIV ~URZ, `(.L_x_2353) ;  /* 0x000052727f007947 */ /* 0x000fea000b800000 */
[----:B-1----:R1:W2:Y:S02]  /*16e50*/  SHFL.BFLY PT, R7, R227, 0x2, 0x1f ;  /* 0x0c401f00e3077f89 */ /* 0x0022a400000e0000 */
.L_x_2426:
[----:B--2---:R-:W-:Y:S01]  /*16e60*/  FADD.FTZ R8, R7, R227 ;  /* 0x000000e307087221 */ /* 0x004fe20000010000 */
[----:B------:R-:W-:Y:S05]  /*16e70*/  BRA.DIV ~URZ, `(.L_x_2354) ;  /* 0x000052927f007947 */ /* 0x000fea000b800000 */
[----:B------:R-:W2:Y:S04]  /*16e80*/  SHFL.BFLY PT, R5, R230, 0x2, 0x1f ;  /* 0x0c401f00e6057f89 */ /* 0x000ea800000e0000 */
[----:B------:R-:W3:Y:S01]  /*16e90*/  SHFL.BFLY PT, R3, R8, 0x1, 0x1f ;  /* 0x0c201f0008037f89 */ /* 0x000ee200000e0000 */
[----:B--2---:R-:W-:-:S02]  /*16ea0*/  FADD.FTZ R12, R5, R230 ;  /* 0x000000e6050c7221 */ /* 0x004fc40000010000 */
[----:B---3--:R-:W-:-:S03]  /*16eb0*/  FADD.FTZ R3, R8, R3 ;  /* 0x0000000308037221 */ /* 0x008fc60000010000 */
[----:B------:R2:W3:Y:S04]  /*16ec0*/  SHFL.BFLY PT, R7, R12, 0x1, 0x1f ;  /* 0x0c201f000c077f89 */ /* 0x0004e800000e0000 */
.L_x_2427:
[----:B------:R-:W-:Y:S01]  /*16ed0*/  FSETP.NE.FTZ.AND P1, PT, R3, RZ, PT ;  /* 0x000000ff0300720b */ /* 0x000fe20003f35000 */
[----:B--23--:R-:W-:Y:S01]  /*16ee0*/  FADD.FTZ R12, R7, R12 ;  /* 0x0000000c070c7221 */ /* 0x00cfe20000010000 */
[----:B------:R-:W-:Y:S02]  /*16ef0*/  MOV R13, RZ ;  /* 0x000000ff000d7202 */ /* 0x000fe40000000f00 */
[----:B------:R-:W-:Y:S02]  /*16f00*/  MOV R8, RZ ;  /* 0x000000ff00087202 */ /* 0x000fe40000000f00 */
[----:B------:R-:W-:Y:S02]  /*16f10*/  FSETP.NE.FTZ.AND P0, PT, R12, RZ, PT ;  /* 0x000000ff0c00720b */ /* 0x000fe40003f15000 */
[----:B------:R-:W-:Y:S02]  /*16f20*/  MOV R9, 0xff800000 ;  /* 0xff80000000097802 */ /* 0x000fe40000000f00 */
[----:B------:R-:W-:-:S03]  /*16f30*/  MOV R16, 0xff800000 ;  /* 0xff80000000107802 */ /* 0x000fc60000000f00 */
[----:B------:R-:W2:Y:S01]  /*16f40*/  @P1 MUFU.LG2 R4, R3 ;  /* 0x0000000300041308 */ /* 0x000ea20000000c00 */
[----:B------:R-:W-:-:S05]  /*16f50*/  @P1 MOV R5, 0x3f317218 ;  /* 0x3f31721800051802 */ /* 0x000fca0000000f00 */
[----:B------:R-:W-:Y:S02]  /*16f60*/  @P1 FMUL.FTZ R5, R5, c[0x0][0x2d0] ;  /* 0x0000b40005051a20 */ /* 0x000fe40000410000 */
[----:B------:R-:W3:Y:S08]  /*16f70*/  @P1 MUFU.RCP R13, R3 ;  /* 0x00000003000d1308 */ /* 0x000ef00000001000 */
[----:B------:R-:W-:Y:S01]  /*16f80*/  @P0 MUFU.RCP R8, R12 ;  /* 0x0000000c00080308 */ /* 0x000fe20000001000 */
[----:B--2---:R-:W-:-:S04]  /*16f90*/  @P1 FMUL.FTZ R7, R4, 0.69314718246459960938 ;  /* 0x3f31721804071820 */ /* 0x004fc80000410000 */
[----:B------:R-:W-:-:S03]  /*16fa0*/  @P1 FFMA.FTZ R9, R5, R2, R7 ;  /* 0x0000000205091223 */ /* 0x000fc60000010007 */
[----:B------:R-:W2:Y:S01]  /*16fb0*/  @P0 MUFU.LG2 R12, R12 ;  /* 0x0000000c000c0308 */ /* 0x000ea20000000c00 */
[C---:B---3--:R-:W-:Y:S02]  /*16fc0*/  FMUL.FTZ R132, R13.reuse, R132 ;  /* 0x000000840d847220 */ /* 0x048fe40000410000 */
        /* <DEDUP_REMOVED lines=46> */
[----:B------:R-:W-:Y:S01]  /*172b0*/  FMUL.FTZ R101, R13, R101 ;  /* 0x000000650d657220 */ /* 0x000fe20000410000 */
[----:B------:R-:W-:Y:S01]  /*172c0*/  @P0 MOV R13, 0x3f317218 ;  /* 0x3f317218000d0802 */ /* 0x000fe20000000f00 */
[----:B--2---:R-:W-:Y:S01]  /*172d0*/  @P0 FMUL.FTZ R17, R12, 0.69314718246459960938 ;  /* 0x3f3172180c110820 */ /* 0x004fe20000410000 */
[----:B------:R-:W-:Y:S01]  /*172e0*/  MOV R12, 0x1 ;  /* 0x00000001000c7802 */ /* 0x000fe20000000f00 */
[----:B------:R-:W-:-:S02]  /*172f0*/  FMUL.FTZ R134, R8, R134 ;  /* 0x0000008608867220 */ /* 0x000fc40000410000 */
[----:B------:R-:W-:Y:S02]  /*17300*/  @P0 FMUL.FTZ R13, R13, c[0x0][0x2d0] ;  /* 0x0000b4000d0d0a20 */ /* 0x000fe40000410000 */
[----:B------:R-:W-:Y:S02]  /*17310*/  FMUL.FTZ R135, R8, R135 ;  /* 0x0000008708877220 */ /* 0x000fe40000410000 */
[----:B------:R-:W-:Y:S01]  /*17320*/  @P0 FFMA.FTZ R16, R13, R0, R17 ;  /* 0x000000000d100223 */ /* 0x000fe20000010011 */
[----:B------:R-:W-:Y:S01]  /*17330*/  PRMT R0, R12, 0x7610, R0 ;  /* 0x000076100c007816 */ /* 0x000fe20000000000 */
        /* <DEDUP_REMOVED lines=46> */
.L_x_2286:
        /* <DEDUP_REMOVED lines=16> */
.L_x_2356:
[----:B------:R-:W-:Y:S05]  /*17720*/  BSYNC B0 ;  /* 0x0000000000007941 */ /* 0x000fea0003800000 */
.L_x_2355:
        /* <DEDUP_REMOVED lines=8> */
[----:B------:R-:W-:Y:S01]  /*177b0*/  IMAD.MOV.U32 R26, RZ, RZ, 0x40 ;  /* 0x00000040ff1a7424 */ /* 0x000fe200078e00ff */
[CC--:B------:R-:W-:Y:S02]  /*177c0*/  LEA.HI R12, R0.reuse, R205.reuse, RZ, 0x2 ;  /* 0x000000cd000c7211 */ /* 0x0c0fe400078f10ff */
[----:B------:R-:W-:Y:S02]  /*177d0*/  LEA.HI R19, R0, R205, RZ, 0x5 ;  /* 0x000000cd00137211 */ /* 0x000fe400078f28ff */
[----:B------:R-:W-:Y:S02]  /*177e0*/  SHF.R.S32.HI R12, RZ, 0x1f, R12 ;  /* 0x0000001fff0c7819 */ /* 0x000fe4000001140c */
[----:B------:R-:W-:-:S02]  /*177f0*/  SHF.R.S32.HI R19, RZ, 0x5, R19 ;  /* 0x00000005ff137819 */ /* 0x000fc40000011413 */
[----:B------:R-:W-:Y:S02]  /*17800*/  LEA.HI R12, R12, R211, RZ, 0x3 ;  /* 0x000000d30c0c7211 */ /* 0x000fe400078f18ff */
[----:B------:R-:W-:Y:S01]  /*17810*/  F2FP.PACK_AB R23, R133, R132 ;  /* 0x000000848517723e */ /* 0x000fe200000000ff */
[----:B------:R-:W-:Y:S01]  /*17820*/  IMAD.SHL.U32 R19, R19, 0x400, RZ ;  /* 0x0000040013137824 */ /* 0x000fe200078e00ff */
[----:B------:R-:W-:Y:S02]  /*17830*/  LOP3.LUT R12, R12, 0xfffffff8, RZ, 0xc0, !PT ;  /* 0xfffffff80c0c7812 */ /* 0x000fe400078ec0ff */
[----:B------:R-:W-:Y:S01]  /*17840*/  F2FP.PACK_AB R20, R129, R128 ;  /* 0x000000808114723e */ /* 0x000fe200000000ff */
[----:B------:R-:W-:Y:S01]  /*17850*/  IMAD R19, R210, 0x2, R19 ;  /* 0x00000002d2137824 */ /* 0x000fe200078e0213 */
[----:B------:R-:W-:Y:S01]  /*17860*/  F2FP.PACK_AB R30, R105, R104 ;  /* 0x00000068691e723e */ /* 0x000fe200000000ff */
[----:B------:R-:W-:Y:S01]  /*17870*/  IMAD.IADD R12, R211, 0x1, -R12 ;  /* 0x00000001d30c7824 */ /* 0x000fe200078e0a0c */
[----:B------:R-:W-:-:S02]  /*17880*/  F2FP.PACK_AB R28, R107, R106 ;  /* 0x0000006a6b1c723e */ /* 0x000fc400000000ff */
[----:B------:R-:W-:Y:S01]  /*17890*/  F2FP.PACK_AB R22, R111, R110 ;  /* 0x0000006e6f16723e */ /* 0x000fe200000000ff */
[C---:B------:R-:W-:Y:S01]  /*178a0*/  IMAD.SHL.U32 R18, R12.reuse, 0x40, RZ ;  /* 0x000000400c127824 */ /* 0x040fe200078e00ff */
[----:B------:R-:W-:Y:S02]  /*178b0*/  LOP3.LUT R17, R12, 0x1, RZ, 0xc0, !PT ;  /* 0x000000010c117812 */ /* 0x000fe400078ec0ff */
[----:B------:R-:W-:Y:S02]  /*178c0*/  F2FP.PACK_AB R33, R113, R112 ;  /* 0x000000707121723e */ /* 0x000fe400000000ff */
[----:B------:R-:W-:Y:S02]  /*178d0*/  LOP3.LUT R18, R18, 0x1c0, RZ, 0xc0, !PT ;  /* 0x000001c012127812 */ /* 0x000fe400078ec0ff */
[----:B------:R-:W-:Y:S02]  /*178e0*/  ISETP.NE.U32.AND P0, PT, R17, 0x1, PT ;  /* 0x000000011100780c */ /* 0x000fe40003f05070 */
[----:B------:R-:W-:-:S02]  /*178f0*/  SHF.R.U32.HI R13, RZ, 0x3, R18 ;  /* 0x00000003ff0d7819 */ /* 0x000fc40000011612 */
[----:B------:R-:W-:Y:S02]  /*17900*/  R2P PR, R12, 0x6 ;  /* 0x000000060c007804 */ /* 0x000fe40000000000 */
[----:B------:R-:W-:Y:S02]  /*17910*/  LOP3.LUT R18, R13, R18, RZ, 0xfc, !PT ;  /* 0x000000120d127212 */ /* 0x000fe400078efcff */
[----:B------:R-:W-:Y:S02]  /*17920*/  F2FP.PACK_AB R17, R135, R134 ;  /* 0x000000868711723e */ /* 0x000fe400000000ff */
[----:B------:R-:W-:Y:S01]  /*17930*/  F2FP.PACK_AB R12, R131, R130 ;  /* 0x00000082830c723e */ /* 0x000fe200000000ff */
[----:B------:R-:W-:Y:S01]  /*17940*/  IMAD.IADD R18, R19, 0x1, R18 ;  /* 0x0000000113127824 */ /* 0x000fe200078e0212 */
[----:B------:R-:W-:Y:S01]  /*17950*/  SEL R26, R26, 0xffffffc0, !P2 ;  /* 0xffffffc01a1a7807 */ /* 0x000fe20005000000 */
[----:B------:R-:W-:Y:S01]  /*17960*/  IMAD.MOV.U32 R19, RZ, RZ, 0x20 ;  /* 0x00000020ff137424 */ /* 0x000fe200078e00ff */
[----:B------:R-:W-:Y:S01]  /*17970*/  F2FP.PACK_AB R27, R115, R114 ;  /* 0x00000072731b723e */ /* 0x000fe200000000ff */
[----:B------:R-:W-:Y:S01]  /*17980*/  IMAD.SHL.U32 R24, R18, 0x2, RZ ;  /* 0x0000000212187824 */ /* 0x000fe200078e00ff */
[----:B------:R-:W-:-:S02]  /*17990*/  F2FP.PACK_AB R18, R109, R108 ;  /* 0x0000006c6d12723e */ /* 0x000fc400000000ff */
[----:B------:R-:W-:Y:S02]  /*179a0*/  SEL R19, R19, 0xffffffe0, !P1 ;  /* 0xffffffe013137807 */ /* 0x000fe40004800000 */
[C---:B------:R-:W-:Y:S01]  /*179b0*/  IADD3 R13, R24.reuse, 0x80, RZ ;  /* 0x00000080180d7810 */ /* 0x040fe20007ffe0ff */
[----:B------:R2:W-:Y:S01]  /*179c0*/  STS [R24+0x80], R23 ;  /* 0x0000801718007388 */ /* 0x0005e20000000800 */
[C---:B------:R-:W-:Y:S02]  /*179d0*/  IADD3 R21, R24.reuse, 0x70, RZ ;  /* 0x0000007018157810 */ /* 0x040fe40007ffe0ff */
[----:B------:R-:W-:Y:S01]  /*179e0*/  @P0 IADD3 R21, R13, 0x10, RZ ;  /* 0x000000100d150810 */ /* 0x000fe20007ffe0ff */
[----:B------:R-:W-:Y:S01]  /*179f0*/  IMAD.IADD R13, R24, 0x1, R19 ;  /* 0x00000001180d7824 */ /* 0x000fe200078e0213 */
[----:B------:R3:W-:Y:S01]  /*17a00*/  STS [R24+0x480], R17 ;  /* 0x0004801118007388 */ /* 0x0007e20000000800 */
[----:B------:R-:W-:Y:S02]  /*17a10*/  F2FP.PACK_AB R29, R117, R116 ;  /* 0x00000074751d723e */ /* 0x000fe400000000ff */
[----:B------:R-:W-:Y:S01]  /*17a20*/  IMAD.IADD R19, R19, 0x1, R21 ;  /* 0x0000000113137824 */ /* 0x000fe200078e0215 */
        /* <DEDUP_REMOVED lines=8> */
[----:B------:R-:W-:Y:S01]  /*17ab0*/  ISETP.NE.U32.AND P0, PT, RZ, c[0x0][0x508], PT ;  /* 0x00014200ff007a0c */ /* 0x000fe20003f05070 */
[----:B------:R1:W-:Y:S01]  /*17ac0*/  STS [R13+0x480], R28 ;  /* 0x0004801c0d007388 */ /* 0x0003e20000000800 */
[----:B------:R-:W-:-:S02]  /*17ad0*/  ISETP.NE.U32.AND P2, PT, RZ, c[0x0][0x500], PT ;  /* 0x00014000ff007a0c */ /* 0x000fc40003f45070 */
[----:B------:R-:W-:Y:S01]  /*17ae0*/  ISETP.NE.AND.EX P1, PT, RZ, c[0x0][0x50c], PT, P0 ;  /* 0x00014300ff007a0c */ /* 0x000fe20003f25300 */
[----:B------:R1:W-:Y:S01]  /*17af0*/  STS [R19], R18 ;  /* 0x0000001213007388 */ /* 0x0003e20000000800 */
[----:B--2---:R-:W-:Y:S02]  /*17b00*/  F2FP.PACK_AB R23, R123, R122 ;  /* 0x0000007a7b17723e */ /* 0x004fe400000000ff */
[----:B------:R-:W-:Y:S01]  /*17b10*/  ISETP.NE.AND.EX P2, PT, RZ, c[0x0][0x504], PT, P2 ;  /* 0x00014100ff007a0c */ /* 0x000fe20003f45320 */
[----:B------:R2:W-:Y:S01]  /*17b20*/  STS [R19+0x400], R22 ;  /* 0x0004001613007388 */ /* 0x0005e20000000800 */
[--C-:B---3--:R-:W-:Y:S02]  /*17b30*/  IMAD.IADD R17, R19, 0x1, R26.reuse ;  /* 0x0000000113117824 */ /* 0x108fe400078e021a */
[----:B----4-:R-:W-:Y:S02]  /*17b40*/  IMAD.IADD R12, R24, 0x1, R26 ;  /* 0x00000001180c7824 */ /* 0x010fe400078e021a */
[----:B-1----:R-:W-:-:S03]  /*17b50*/  IMAD.IADD R20, R26, 0x1, R21 ;  /* 0x000000011a147824 */ /* 0x002fc600078e0215 */
[----:B------:R1:W-:Y:S01]  /*17b60*/  STS [R12+0x80], R33 ;  /* 0x000080210c007388 */ /* 0x0003e20000000800 */
[----:B------:R-:W-:-:S03]  /*17b70*/  F2FP.PACK_AB R30, R47, R46 ;  /* 0x0000002e2f1e723e */ /* 0x000fc600000000ff */
[----:B------:R3:W-:Y:S01]  /*17b80*/  STS [R12+0x480], R27 ;  /* 0x0004801b0c007388 */ /* 0x0007e20000000800 */
[----:B------:R-:W-:-:S03]  /*17b90*/  F2FP.PACK_AB R28, R45, R44 ;  /* 0x0000002c2d1c723e */ /* 0x000fc600000000ff */
[----:B------:R4:W-:Y:S01]  /*17ba0*/  STS [R20], R29 ;  /* 0x0000001d14007388 */ /* 0x0009e20000000800 */
[----:B------:R-:W-:Y:S01]  /*17bb0*/  IMAD.IADD R18, R26, 0x1, R13 ;  /* 0x000000011a127824 */ /* 0x000fe200078e020d */
[----:B------:R-:W-:Y:S02]  /*17bc0*/  F2FP.PACK_AB R26, R127, R126 ;  /* 0x0000007e7f1a723e */ /* 0x000fe400000000ff */
[----:B------:R4:W-:Y:S01]  /*17bd0*/  STS [R20+0x400], R31 ;  /* 0x0004001f14007388 */ /* 0x0009e20000000800 */
[----:B--2---:R-:W-:-:S03]  /*17be0*/  F2FP.PACK_AB R22, R125, R124 ;  /* 0x0000007c7d16723e */ /* 0x004fc600000000ff */
[----:B------:R2:W-:Y:S04]  /*17bf0*/  STS [R18+0x80], R25 ;  /* 0x0000801912007388 */ /* 0x0005e80000000800 */
[----:B------:R2:W-:Y:S04]  /*17c00*/  STS [R18+0x480], R23 ;  /* 0x0004801712007388 */ /* 0x0005e80000000800 */
[----:B------:R2:W-:Y:S01]  /*17c10*/  STS [R17], R22 ;  /* 0x0000001611007388 */ /* 0x0005e20000000800 */
[----:B-1----:R-:W-:Y:S02]  /*17c20*/  F2FP.PACK_AB R33, R67, R66 ;  /* 0x000000424321723e */ /* 0x002fe400000000ff */
[----:B---3--:R-:W-:Y:S01]  /*17c30*/  F2FP.PACK_AB R27, R41, R40 ;  /* 0x00000028291b723e */ /* 0x008fe200000000ff */
[----:B------:R1:W-:Y:S01]  /*17c40*/  STS [R17+0x400], R26 ;  /* 0x0004001a11007388 */ /* 0x0003e20000000800 */
[----:B----4-:R-:W-:-:S03]  /*17c50*/  F2FP.PACK_AB R29, R43, R42 ;  /* 0x0000002a2b1d723e */ /* 0x010fc600000000ff */
[----:B------:R3:W-:Y:S04]  /*17c60*/  STS [R24+0x4080], R27 ;  /* 0x0040801b18007388 */ /* 0x0007e80000000800 */
[----:B------:R4:W-:Y:S01]  /*17c70*/  STS [R24+0x4480], R29 ;  /* 0x0044801d18007388 */ /* 0x0009e20000000800 */
[----:B------:R-:W-:-:S03]  /*17c80*/  F2FP.PACK_AB R31, R65, R64 ;  /* 0x00000040411f723e */ /* 0x000fc600000000ff */
[----:B------:R4:W-:Y:S01]  /*17c90*/  STS [R21+0x4000], R28 ;  /* 0x0040001c15007388 */ /* 0x0009e20000000800 */
[----:B--2---:R-:W-:-:S03]  /*17ca0*/  F2FP.PACK_AB R25, R59, R58 ;  /* 0x0000003a3b19723e */ /* 0x004fc600000000ff */
[----:B------:R2:W-:Y:S01]  /*17cb0*/  STS [R21+0x4400], R30 ;  /* 0x0044001e15007388 */ /* 0x0005e20000000800 */
[----:B------:R-:W-:Y:S02]  /*17cc0*/  F2FP.PACK_AB R23, R57, R56 ;  /* 0x000000383917723e */ /* 0x000fe400000000ff */
[----:B------:R-:W-:Y:S01]  /*17cd0*/  F2FP.PACK_AB R22, R53, R52 ;  /* 0x000000343516723e */ /* 0x000fe200000000ff */
[----:B------:R2:W-:Y:S01]  /*17ce0*/  STS [R13+0x4080], R32 ;  /* 0x004080200d007388 */ /* 0x0005e20000000800 */
[----:B-1----:R-:W-:-:S03]  /*17cf0*/  F2FP.PACK_AB R26, R55, R54 ;  /* 0x00000036371a723e */ /* 0x002fc600000000ff */
[----:B------:R1:W-:Y:S01]  /*17d00*/  STS [R13+0x4480], R34 ;  /* 0x004480220d007388 */ /* 0x0003e20000000800 */
[----:B---3--:R-:W-:-:S03]  /*17d10*/  F2FP.PACK_AB R27, R61, R60 ;  /* 0x0000003c3d1b723e */ /* 0x008fc600000000ff */
[----:B------:R3:W-:Y:S01]  /*17d20*/  STS [R19+0x4000], R22 ;  /* 0x0040001613007388 */ /* 0x0007e20000000800 */
[----:B----4-:R-:W-:-:S03]  /*17d30*/  F2FP.PACK_AB R29, R63, R62 ;  /* 0x0000003e3f1d723e */ /* 0x010fc600000000ff */
[----:B------:R4:W-:Y:S01]  /*17d40*/  STS [R19+0x4400], R26 ;  /* 0x0044001a13007388 */ /* 0x0009e20000000800 */
[----:B------:R-:W-:-:S03]  /*17d50*/  F2FP.PACK_AB R28, R3, R2 ;  /* 0x00000002031c723e */ /* 0x000fc600000000ff */
[----:B------:R4:W-:Y:S01]  /*17d60*/  STS [R12+0x4080], R23 ;  /* 0x004080170c007388 */ /* 0x0009e20000000800 */
[----:B--2---:R-:W-:-:S03]  /*17d70*/  F2FP.PACK_AB R30, R15, R14 ;  /* 0x0000000e0f1e723e */ /* 0x004fc600000000ff */
[----:B------:R2:W-:Y:S04]  /*17d80*/  STS [R12+0x4480], R25 ;  /* 0x004480190c007388 */ /* 0x0005e80000000800 */
[----:B------:R2:W-:Y:S01]  /*17d90*/  STS [R20+0x4000], R27 ;  /* 0x0040001b14007388 */ /* 0x0005e20000000800 */
[----:B------:R-:W-:-:S03]  /*17da0*/  F2FP.PACK_AB R32, R5, R4 ;  /* 0x000000040520723e */ /* 0x000fc600000000ff */
[----:B------:R2:W-:Y:S01]  /*17db0*/  STS [R20+0x4400], R29 ;  /* 0x0044001d14007388 */ /* 0x0005e20000000800 */
[----:B-1----:R-:W-:-:S03]  /*17dc0*/  F2FP.PACK_AB R34, R83, R82 ;  /* 0x000000525322723e */ /* 0x002fc600000000ff */
[----:B------:R1:W-:Y:S01]  /*17dd0*/  STS [R18+0x4080], R31 ;  /* 0x0040801f12007388 */ /* 0x0003e20000000800 */
[----:B---3--:R-:W-:-:S03]  /*17de0*/  F2FP.PACK_AB R22, R69, R68 ;  /* 0x000000444516723e */ /* 0x008fc600000000ff */
[----:B------:R-:W-:Y:S01]  /*17df0*/  STS [R18+0x4480], R33 ;  /* 0x0044802112007388 */ /* 0x000fe20000000800 */
[----:B----4-:R-:W-:-:S03]  /*17e00*/  F2FP.PACK_AB R26, R71, R70 ;  /* 0x00000046471a723e */ /* 0x010fc600000000ff */
[----:B------:R3:W-:Y:S01]  /*17e10*/  STS [R17+0x4000], R22 ;  /* 0x0040001611007388 */ /* 0x0007e20000000800 */
[----:B------:R-:W-:-:S03]  /*17e20*/  F2FP.PACK_AB R23, R73, R72 ;  /* 0x000000484917723e */ /* 0x000fc600000000ff */
[----:B------:R-:W-:Y:S01]  /*17e30*/  STS [R17+0x4400], R26 ;  /* 0x0044001a11007388 */ /* 0x000fe20000000800 */
[----:B--2---:R-:W-:-:S03]  /*17e40*/  F2FP.PACK_AB R25, R75, R74 ;  /* 0x0000004a4b19723e */ /* 0x004fc600000000ff */
[----:B------:R2:W-:Y:S01]  /*17e50*/  STS [R24+0x8080], R23 ;  /* 0x0080801718007388 */ /* 0x0005e20000000800 */
[----:B------:R-:W-:-:S03]  /*17e60*/  F2FP.PACK_AB R27, R95, R94 ;  /* 0x0000005e5f1b723e */ /* 0x000fc600000000ff */
[----:B------:R4:W-:Y:S01]  /*17e70*/  STS [R24+0x8480], R25 ;  /* 0x0084801918007388 */ /* 0x0009e20000000800 */
[----:B------:R-:W-:-:S03]  /*17e80*/  F2FP.PACK_AB R29, R93, R92 ;  /* 0x0000005c5d1d723e */ /* 0x000fc600000000ff */
[----:B------:R-:W-:Y:S01]  /*17e90*/  STS [R21+0x8000], R28 ;  /* 0x0080001c15007388 */ /* 0x000fe20000000800 */
[----:B-1----:R-:W-:-:S03]  /*17ea0*/  F2FP.PACK_AB R31, R99, R98 ;  /* 0x00000062631f723e */ /* 0x002fc600000000ff */
[----:B------:R1:W-:Y:S04]  /*17eb0*/  STS [R21+0x8400], R30 ;  /* 0x0084001e15007388 */ /* 0x0003e80000000800 */
[----:B------:R1:W-:Y:S01]  /*17ec0*/  STS [R13+0x8080], R32 ;  /* 0x008080200d007388 */ /* 0x0003e20000000800 */
[----:B---3--:R-:W-:-:S03]  /*17ed0*/  F2FP.PACK_AB R22, R87, R86 ;  /* 0x000000565716723e */ /* 0x008fc600000000ff */
[----:B------:R3:W-:Y:S04]  /*17ee0*/  STS [R13+0x8480], R34 ;  /* 0x008480220d007388 */ /* 0x0007e80000000800 */
[----:B------:R3:W-:Y:S01]  /*17ef0*/  STS [R19+0x8400], R22 ;  /* 0x0084001613007388 */ /* 0x0007e20000000800 */
[----:B--2---:R-:W-:-:S03]  /*17f00*/  F2FP.PACK_AB R23, R89, R88 ;  /* 0x000000585917723e */ /* 0x004fc600000000ff */
[----:B------:R2:W-:Y:S01]  /*17f10*/  STS [R19+0x8000], R36 ;  /* 0x0080002413007388 */ /* 0x0005e20000000800 */
[----:B----4-:R-:W-:Y:S02]  /*17f20*/  F2FP.PACK_AB R25, R91, R90 ;  /* 0x0000005a5b19723e */ /* 0x010fe400000000ff */
[----:B------:R-:W-:Y:S01]  /*17f30*/  F2FP.PACK_AB R24, R101, R100 ;  /* 0x000000646518723e */ /* 0x000fe200000000ff */
[----:B------:R4:W-:Y:S04]  /*17f40*/  STS [R12+0x8080], R23 ;  /* 0x008080170c007388 */ /* 0x0009e80000000800 */
[----:B------:R4:W-:Y:S01]  /*17f50*/  STS [R12+0x8480], R25 ;  /* 0x008480190c007388 */ /* 0x0009e20000000800 */
[----:B-1----:R-:W-:-:S03]  /*17f60*/  F2FP.PACK_AB R21, R97, R96 ;  /* 0x000000606115723e */ /* 0x002fc600000000ff */
[----:B------:R-:W-:Y:S01]  /*17f70*/  STS [R20+0x8000], R29 ;  /* 0x0080001d14007388 */ /* 0x000fe20000000800 */
[----:B------:R-:W-:-:S03]  /*17f80*/  @P1 LEA R32, P0, R216, c[0x0][0x508], 0x2 ;  /* 0x00014200d8201a11 */ /* 0x000fc600078010ff */
[----:B------:R-:W-:Y:S01]  /*17f90*/  STS [R20+0x8400], R27 ;  /* 0x0084001b14007388 */ /* 0x000fe20000000800 */
[----:B---3--:R-:W-:-:S03]  /*17fa0*/  IMAD.MOV.U32 R13, RZ, RZ, RZ ;  /* 0x000000ffff0d7224 */ /* 0x008fc600078e00ff */
[----:B------:R1:W-:Y:S01]  /*17fb0*/  STS [R18+0x8080], R21 ;  /* 0x0080801512007388 */ /* 0x0003e20000000800 */
[----:B------:R-:W-:-:S03]  /*17fc0*/  F2FP.PACK_AB R22, R103, R102 ;  /* 0x000000666716723e */ /* 0x000fc600000000ff */
[----:B------:R3:W-:Y:S01]  /*17fd0*/  STS [R18+0x8480], R31 ;  /* 0x0084801f12007388 */ /* 0x0007e20000000800 */
[----:B--2---:R-:W-:-:S03]  /*17fe0*/  SHF.R.S32.HI R19, RZ, 0x1f, R216 ;  /* 0x0000001fff137819 */ /* 0x004fc600000114d8 */
[----:B------:R3:W-:Y:S01]  /*17ff0*/  STS [R17+0x8000], R24 ;  /* 0x0080001811007388 */ /* 0x0007e20000000800 */
[----:B----4-:R-:W-:Y:S01]  /*18000*/  IMAD.MOV.U32 R23, RZ, RZ, 0x4 ;  /* 0x00000004ff177424 */ /* 0x010fe200078e00ff */
[----:B------:R-:W-:Y:S02]  /*18010*/  @P1 LEA.HI.X R33, R216, c[0x0][0x50c], R19, 0x2, P0 ;  /* 0x00014300d8211a11 */ /* 0x000fe400000f1413 */
[----:B------:R3:W-:Y:S01]  /*18020*/  STS [R17+0x8400], R22 ;  /* 0x0084001611007388 */ /* 0x0007e20000000800 */
[----:B------:R-:W-:-:S03]  /*18030*/  IMAD.MOV.U32 R12, RZ, RZ, c[0x0][0x388] ;  /* 0x0000e200ff0c7624 */ /* 0x000fc600078e00ff */
[----:B------:R-:W-:Y:S01]  /*18040*/  BAR.SYNC.DEFER_BLOCKING 0x1, 0x100 ;  /* 0x0044000000007b1d */ /* 0x000fe20000010000 */
[----:B-1----:R-:W-:-:S05]  /*18050*/  IMAD.WIDE R20, R216, R23, c[0x0][0x500] ;  /* 0x00014000d8147625 */ /* 0x002fca00078e0217 */
        /* <DEDUP_REMOVED lines=9> */
.L_x_2359:
[----:B------:R-:W-:Y:S01]  /*180f0*/  IMAD.MOV.U32 R34, RZ, RZ, 0x368 ;  /* 0x00000368ff227424 */ /* 0x000fe200078e00ff */
[----:B------:R-:W-:Y:S01]  /*18100*/  ISETP.GT.AND P2, PT, R202, 0x1, PT ;  /* 0x00000001ca00780c */ /* 0x000fe20003f44270 */
[----:B---3--:R-:W-:Y:S01]  /*18110*/  IMAD.MOV.U32 R17, RZ, RZ, c[0x0][0x4e8] ;  /* 0x00013a00ff117624 */ /* 0x008fe200078e00ff */
[----:B------:R-:W-:Y:S01]  /*18120*/  ISETP.NE.U32.AND P0, PT, RZ, c[0x0][0x500], PT ;  /* 0x00014000ff007a0c */ /* 0x000fe20003f05070 */
[----:B-----5:R-:W-:Y:S01]  /*18130*/  IMAD R12, R12, c[0x0][0x4e8], RZ ;  /* 0x00013a000c0c7a24 */ /* 0x020fe200078e02ff */
[----:B------:R-:W-:-:S02]  /*18140*/  SEL R34, R34, 0x328, P2 ;  /* 0x0000032822227807 */ /* 0x000fc40001000000 */
[----:B------:R-:W-:Y:S02]  /*18150*/  ISETP.NE.AND.EX P0, PT, RZ, c[0x0][0x504], PT, P0 ;  /* 0x00014100ff007a0c */ /* 0x000fe40003f05300 */
[----:B------:R-:W1:Y:S01]  /*18160*/  LDC.64 R20, c[0x0][R34+0x170] ;  /* 0x00005c0022147b82 */ /* 0x000e620000000a00 */
[----:B------:R-:W-:Y:S01]  /*18170*/  ISETP.NE.AND P3, PT, R17, 0x1, PT ;  /* 0x000000011100780c */ /* 0x000fe20003f65270 */
[----:B------:R-:W-:Y:S01]  /*18180*/  IMAD.IADD R17, R214, 0x1, R201 ;  /* 0x00000001d6117824 */ /* 0x000fe200078e02c9 */
[----:B------:R-:W-:Y:S02]  /*18190*/  SEL R216, R216, RZ, !P0 ;  /* 0x000000ffd8d87207 */ /* 0x000fe40004000000 */
[----:B------:R-:W-:Y:S01]  /*181a0*/  SEL R18, R19, RZ, !P0 ;  /* 0x000000ff13127207 */ /* 0x000fe20004000000 */
[----:B------:R-:W-:Y:S01]  /*181b0*/  IMAD.MOV.U32 R24, RZ, RZ, R17 ;  /* 0x000000ffff187224 */ /* 0x000fe200078e0011 */
[----:B------:R-:W-:Y:S01]  /*181c0*/  SEL R25, R218, RZ, P2 ;  /* 0x000000ffda197207 */ /* 0x000fe20001000000 */
[----:B------:R-:W2:Y:S08]  /*181d0*/  LDC.64 R22, c[0x0][R34+0x168] ;  /* 0x00005a0022167b82 */ /* 0x000eb00000000a00 */
[----:B------:R-:W3:Y:S08]  /*181e0*/  LDC.64 R28, c[0x0][R34+0x178] ;  /* 0x00005e00221c7b82 */ /* 0x000ef00000000a00 */
[----:B------:R-:W4:Y:S01]  /*181f0*/  LDC.64 R26, c[0x0][R34+0x160] ;  /* 0x00005800221a7b82 */ /* 0x000f220000000a00 */
[----:B-1----:R-:W-:-:S02]  /*18200*/  IMAD R19, R21, R216, RZ ;  /* 0x000000d815137224 */ /* 0x002fc400078e02ff */
[----:B------:R-:W-:-:S04]  /*18210*/  IMAD.WIDE.U32 R32, R20, R216, RZ ;  /* 0x000000d814207225 */ /* 0x000fc800078e00ff */
[----:B------:R-:W-:Y:S02]  /*18220*/  IMAD R19, R20, R18, R19 ;  /* 0x0000001214137224 */ /* 0x000fe400078e0213 */
[----:B------:R-:W-:-:S04]  /*18230*/  @P3 IMAD.HI.U32 R18, R17, c[0x0][0x4ec], RZ ;  /* 0x00013b0011123a27 */ /* 0x000fc800078e00ff */
[-C--:B--2---:R-:W-:Y:S01]  /*18240*/  IMAD.WIDE.U32 R30, R22, R217.reuse, RZ ;  /* 0x000000d9161e7225 */ /* 0x084fe200078e00ff */
[----:B------:R-:W-:Y:S02]  /*18250*/  @P3 SHF.R.U32.HI R24, RZ, c[0x0][0x4f0], R18 ;  /* 0x00013c00ff183a19 */ /* 0x000fe40000011612 */
[--C-:B------:R-:W-:Y:S01]  /*18260*/  SHF.R.S32.HI R18, RZ, 0x1f, R13.reuse ;  /* 0x0000001fff127819 */ /* 0x100fe2000001140d */
[----:B------:R-:W-:Y:S01]  /*18270*/  IMAD R20, R23, R217, RZ ;  /* 0x000000d917147224 */ /* 0x000fe200078e02ff */
[----:B------:R-:W-:Y:S01]  /*18280*/  IADD3 R23, P1, P0, R32, R30, R13 ;  /* 0x0000001e20177210 */ /* 0x000fe2000783e00d */
[----:B------:R-:W-:Y:S02]  /*18290*/  IMAD.IADD R19, R33, 0x1, R19 ;  /* 0x0000000121137824 */ /* 0x000fe400078e0213 */
[----:B------:R-:W-:Y:S02]  /*182a0*/  IMAD.IADD R20, R31, 0x1, R20 ;  /* 0x000000011f147824 */ /* 0x000fe400078e0214 */
[----:B---3--:R-:W-:-:S02]  /*182b0*/  IMAD R21, R29, R25, RZ ;  /* 0x000000191d157224 */ /* 0x008fc400078e02ff */
[----:B------:R-:W-:Y:S01]  /*182c0*/  IMAD.MOV R22, RZ, RZ, -R24 ;  /* 0x000000ffff167224 */ /* 0x000fe200078e0a18 */
[----:B------:R-:W-:Y:S01]  /*182d0*/  IADD3.X R19, R19, R20, R18, P1, P0 ;  /* 0x0000001413137210 */ /* 0x000fe20000fe0412 */
[----:B------:R-:W-:-:S04]  /*182e0*/  IMAD.WIDE.U32 R28, R28, R25, RZ ;  /* 0x000000191c1c7225 */ /* 0x000fc800078e00ff */
[----:B------:R-:W-:Y:S01]  /*182f0*/  IMAD R25, R22, c[0x0][0x4e8], R17 ;  /* 0x00013a0016197a24 */ /* 0x000fe200078e0211 */
[----:B------:R-:W-:Y:S01]  /*18300*/  IADD3 R28, P1, P0, R24, R23, R28 ;  /* 0x00000017181c7210 */ /* 0x000fe2000783e01c */
[----:B------:R-:W-:Y:S01]  /*18310*/  IMAD.IADD R20, R29, 0x1, R21 ;  /* 0x000000011d147824 */ /* 0x000fe200078e0215 */
[----:B------:R-:W-:Y:S01]  /*18320*/  SHF.R.S32.HI R22, RZ, 0x1f, R24 ;  /* 0x0000001fff167819 */ /* 0x000fe20000011418 */
        /* <DEDUP_REMOVED lines=14> */
[----:B------:R-:W-:Y:S01]  /*18410*/  IMAD.IADD R21, R208, 0x1, R201 ;  /* 0x00000001d0157824 */ /* 0x000fe200078e02c9 */
        /* <DEDUP_REMOVED lines=9> */
[----:B------:R-:W-:Y:S02]  /*184b0*/  ISETP.GE.AND P0, PT, R21, R12, PT ;  /* 0x0000000c1500720c */ /* 0x000fe40003f06270 */
[----:B-1----:R-:W-:Y:S01]  /*184c0*/  P2R R9, PR, RZ, 0x2 ;  /* 0x00000002ff097803 */ /* 0x002fe20000000000 */
[----:B------:R-:W-:Y:S05]  /*184d0*/  @P2 BRA `(.L_x_2360) ;  /* 0x0000084000002947 */ /* 0x000fea0003800000 */
[-C--:B------:R-:W-:Y:S01]  /*184e0*/  LEA.HI R0, R0, R205.reuse, RZ, 0x3 ;  /* 0x000000cd00007211 */ /* 0x080fe200078f18ff */
[----:B------:R-:W-:Y:S01]  /*184f0*/  IMAD R18, R18, c[0x0][0x3a0], RZ ;  /* 0x0000e80012127a24 */ /* 0x000fe200078e02ff */
[----:B------:R1:W3:Y:S01]  /*18500*/  LDS.128 R64, [R138+0x80] ;  /* 0x000080008a407984 */ /* 0x0002e20000000c00 */
[C---:B------:R-:W-:Y:S01]  /*18510*/  IMAD.WIDE.U32 R4, R13.reuse, c[0x0][0x3a0], RZ ;  /* 0x0000e8000d047a25 */ /* 0x040fe200078e00ff */
[----:B------:R-:W-:Y:S02]  /*18520*/  LOP3.LUT R2, R0, 0xfffffff8, RZ, 0xc0, !PT ;  /* 0xfffffff800027812 */ /* 0x000fe400078ec0ff */
[----:B------:R-:W-:Y:S01]  /*18530*/  SHF.R.S32.HI R0, RZ, 0x3, R0 ;  /* 0x00000003ff007819 */ /* 0x000fe20000011400 */
[----:B------:R-:W-:Y:S01]  /*18540*/  IMAD R13, R13, c[0x0][0x3a4], R18 ;  /* 0x0000e9000d0d7a24 */ /* 0x000fe200078e0212 */
[----:B------:R-:W-:Y:S01]  /*18550*/  IADD3 R3, -R2, R205, RZ ;  /* 0x000000cd02037210 */ /* 0x000fe20007ffe1ff */
[----:B------:R1:W4:Y:S03]  /*18560*/  LDS.128 R60, [R138+0x1080] ;  /* 0x001080008a3c7984 */ /* 0x0003260000000c00 */
[----:B------:R-:W-:Y:S01]  /*18570*/  IADD3 R5, R5, R13, RZ ;  /* 0x0000000d05057210 */ /* 0x000fe20007ffe0ff */
[----:B------:R1:W2:Y:S01]  /*18580*/  LDS.128 R56, [R138+0x2080] ;  /* 0x002080008a387984 */ /* 0x0002a20000000c00 */
[----:B------:R-:W-:-:S02]  /*18590*/  LEA R2, R3, R0, 0x5 ;  /* 0x0000000003027211 */ /* 0x000fc400078e28ff */
[----:B------:R-:W-:Y:S01]  /*185a0*/  SHF.R.S32.HI R3, RZ, 0x1f, R216 ;  /* 0x0000001fff037819 */ /* 0x000fe200000114d8 */
[----:B------:R-:W-:Y:S01]  /*185b0*/  IMAD.WIDE.U32 R6, R217, c[0x0][0x3e8], R4 ;  /* 0x0000fa00d9067a25 */ /* 0x000fe200078e0004 */
[----:B------:R-:W-:Y:S01]  /*185c0*/  IADD3 R2, R201, R2, RZ ;  /* 0x00000002c9027210 */ /* 0x000fe20007ffe0ff */
[----:B------:R1:W1:Y:S01]  /*185d0*/  LDS.128 R52, [R138+0x3080] ;  /* 0x003080008a347984 */ /* 0x0002620000000c00 */
[----:B------:R-:W-:Y:S01]  /*185e0*/  IADD3 R201, R0, R201, RZ ;  /* 0x000000c900c97210 */ /* 0x000fe20007ffe0ff */
[----:B------:R-:W-:Y:S02]  /*185f0*/  IMAD R7, R217, c[0x0][0x3ec], R7 ;  /* 0x0000fb00d9077a24 */ /* 0x000fe400078e0207 */
[----:B------:R-:W-:Y:S01]  /*18600*/  IMAD R3, R3, c[0x0][0x3f0], RZ ;  /* 0x0000fc0003037a24 */ /* 0x000fe200078e02ff */
[----:B------:R1:W1:Y:S01]  /*18610*/  LDS.128 R48, [R138+0x4080] ;  /* 0x004080008a307984 */ /* 0x0002620000000c00 */
[----:B------:R-:W-:-:S03]  /*18620*/  @P3 IMAD.HI.U32 R4, R2, c[0x0][0x4ec], RZ ;  /* 0x00013b0002043a27 */ /* 0x000fc600078e00ff */
[----:B------:R1:W1:Y:S01]  /*18630*/  LDS.128 R44, [R138+0x5080] ;  /* 0x005080008a2c7984 */ /* 0x0002620000000c00 */
[----:B------:R-:W-:Y:S01]  /*18640*/  IMAD.MOV.U32 R9, RZ, RZ, R2 ;  /* 0x000000ffff097224 */ /* 0x000fe200078e0002 */
[----:B------:R-:W-:Y:S01]  /*18650*/  @P3 SHF.R.U32.HI R9, RZ, c[0x0][0x4f0], R4 ;  /* 0x00013c00ff093a19 */ /* 0x000fe20000011604 */
[C---:B------:R-:W-:Y:S01]  /*18660*/  IMAD R3, R216.reuse, c[0x0][0x3f4], R3 ;  /* 0x0000fd00d8037a24 */ /* 0x040fe200078e0203 */
[----:B------:R1:W1:Y:S01]  /*18670*/  LDS.128 R40, [R138+0x6080] ;  /* 0x006080008a287984 */ /* 0x0002620000000c00 */
[----:B------:R-:W-:Y:S01]  /*18680*/  IMAD.WIDE.U32 R216, R216, c[0x0][0x3f0], R6 ;  /* 0x0000fc00d8d87a25 */ /* 0x000fe200078e0006 */
[----:B------:R-:W-:Y:S02]  /*18690*/  IADD3 R13, -R9, RZ, RZ ;  /* 0x000000ff090d7210 */ /* 0x000fe40007ffe1ff */
[----:B------:R1:W1:Y:S01]  /*186a0*/  LDS.128 R36, [R138+0x7080] ;  /* 0x007080008a247984 */ /* 0x0002620000000c00 */
[----:B------:R-:W-:Y:S02]  /*186b0*/  SHF.R.S32.HI R14, RZ, 0x1f, R9 ;  /* 0x0000001fff0e7819 */ /* 0x000fe40000011409 */
[----:B------:R-:W-:Y:S01]  /*186c0*/  IADD3 R3, R217, R3, RZ ;  /* 0x00000003d9037210 */ /* 0x000fe20007ffe0ff */
[----:B------:R1:W1:Y:S01]  /*186d0*/  LDS.128 R32, [R138+0x8080] ;  /* 0x008080008a207984 */ /* 0x0002620000000c00 */
[----:B------:R-:W-:-:S02]  /*186e0*/  IMAD R13, R13, c[0x0][0x4e8], R2 ;  /* 0x00013a000d0d7a24 */ /* 0x000fc400078e0202 */
[----:B------:R-:W-:Y:S01]  /*186f0*/  IMAD R14, R14, c[0x0][0x3e0], RZ ;  /* 0x0000f8000e0e7a24 */ /* 0x000fe200078e02ff */
[----:B------:R1:W1:Y:S01]  /*18700*/  LDS.128 R28, [R138+0x9080] ;  /* 0x009080008a1c7984 */ /* 0x0002620000000c00 */
[----:B------:R-:W-:Y:S02]  /*18710*/  IMAD.MOV.U32 R2, RZ, RZ, R216 ;  /* 0x000000ffff027224 */ /* 0x000fe400078e00d8 */
[C---:B------:R-:W-:Y:S01]  /*18720*/  IMAD R14, R9.reuse, c[0x0][0x3e4], R14 ;  /* 0x0000f900090e7a24 */ /* 0x040fe200078e020e */
[----:B--2---:R2:W1:Y:S01]  /*18730*/  LDS.128 R24, [R138+0xa080] ;  /* 0x00a080008a187984 */ /* 0x0044620000000c00 */
[----:B------:R-:W-:Y:S01]  /*18740*/  IMAD.WIDE.U32 R16, R9, c[0x0][0x3e0], R2 ;  /* 0x0000f80009107a25 */ /* 0x000fe200078e0002 */
[----:B------:R-:W-:Y:S02]  /*18750*/  SHF.R.S32.HI R2, RZ, 0x1f, R13 ;  /* 0x0000001fff027819 */ /* 0x000fe4000001140d */
[----:B------:R2:W1:Y:S02]  /*18760*/  LDS.128 R4, [R138+0xb080] ;  /* 0x00b080008a047984 */ /* 0x0004640000000c00 */
        /* <DEDUP_REMOVED lines=8> */
[----:B---34-:R3:W4:Y:S02]  /*187f0*/  SHFL.IDX PT, R15, R13, RZ, 0x181f ;  /* 0x00181fff0d0f7589 */ /* 0x01872400000e0000 */
.L_x_2428:
[----:B------:R-:W-:Y:S05]  /*18800*/  BRA.DIV ~URZ, `(.L_x_2362) ;  /* 0x00003a527f007947 */ /* 0x000fea000b800000 */
[----:B------:R2:W3:Y:S02]  /*18810*/  SHFL.IDX PT, R17, R2, RZ, 0x181f ;  /* 0x00181fff02117589 */ /* 0x0004e400000e0000 */
.L_x_2429:
        /* <DEDUP_REMOVED lines=18> */
.L_x_2364:
[----:B------:R-:W-:Y:S05]  /*18940*/  BSYNC B0 ;  /* 0x0000000000007941 */ /* 0x000fea0003800000 */
.L_x_2363:
[----:B------:R-:W-:Y:S05]  /*18950*/  BRA.DIV ~URZ, `(.L_x_2365) ;  /* 0x000039627f007947 */ /* 0x000fea000b800000 */
[----:B----4-:R4:W2:Y:S04]  /*18960*/  SHFL.IDX PT, R15, R13, 0x1, 0x181f ;  /* 0x00381f000d0f7f89 */ /* 0x0108a800000e0000 */
[----:B---3--:R4:W3:Y:S02]  /*18970*/  SHFL.IDX PT, R19, R2, 0x1, 0x181f ;  /* 0x00381f0002137f89 */ /* 0x0088e400000e0000 */
.L_x_2430:
        /* <DEDUP_REMOVED lines=16> */
.L_x_2367:
[----:B------:R-:W-:Y:S05]  /*18a80*/  BSYNC B0 ;  /* 0x0000000000007941 */ /* 0x000fea0003800000 */
.L_x_2366:
[----:B------:R-:W-:Y:S05]  /*18a90*/  BRA.DIV ~URZ, `(.L_x_2368) ;  /* 0x000038f27f007947 */ /* 0x000fea000b800000 */
[----:B--2---:R2:W4:Y:S02]  /*18aa0*/  SHFL.IDX PT, R15, R13, 0x2, 0x181f ;  /* 0x00581f000d0f7f89 */ /* 0x00452400000e0000 */
.L_x_2431:
[----:B------:R-:W-:Y:S05]  /*18ab0*/  BRA.DIV ~URZ, `(.L_x_2369) ;  /* 0x000039427f007947 */ /* 0x000fea000b800000 */
[----:B---3--:R3:W2:Y:S02]  /*18ac0*/  SHFL.IDX PT, R19, R2, 0x2, 0x181f ;  /* 0x00581f0002137f89 */ /* 0x0086a400000e0000 */
.L_x_2432:
        /* <DEDUP_REMOVED lines=16> */
.L_x_2371:
[----:B------:R-:W-:Y:S05]  /*18bd0*/  BSYNC B0 ;  /* 0x0000000000007941 */ /* 0x000fea0003800000 */
.L_x_2370:
[----:B------:R-:W-:Y:S05]  /*18be0*/  BRA.DIV ~URZ, `(.L_x_2372) ;  /* 0x000038827f007947 */ /* 0x000fea000b800000 */
[----:B--2-4-:R-:W2:Y:S04]  /*18bf0*/  SHFL.IDX PT, R13, R13, 0x3, 0x181f ;  /* 0x00781f000d0d7f89 */ /* 0x014ea800000e0000 */
[----:B------:R4:W3:Y:S02]  /*18c00*/  SHFL.IDX PT, R17, R2, 0x3, 0x181f ;  /* 0x00781f0002117f89 */ /* 0x0008e400000e0000 */
.L_x_2433:
[----:B------:R-:W-:-:S04]  /*18c10*/  IADD3 R201, R201, 0x60, RZ ;  /* 0x00000060c9c97810 */ /* 0x000fc80007ffe0ff */
[----:B------:R-:W-:-:S13]  /*18c20*/  ISETP.GE.AND P0, PT, R201, R12, PT ;  /* 0x0000000cc900720c */ /* 0x000fda0003f06270 */
[----:B------:R-:W-:Y:S05]  /*18c30*/  @P0 BRA `(.L_x_2373) ;  /* 0x00001ec000000947 */ /* 0x000fea0003800000 */
[----:B------:R-:W-:Y:S02]  /*18c40*/  ISETP.GE.AND P1, PT, R220, c[0x0][0x3c8], PT ;  /* 0x0000f200dc007a0c */ /* 0x000fe40003f26270 */
[----:B------:R-:W-:-:S11]  /*18c50*/  ISETP.GE.AND P0, PT, R207, c[0x0][0x3c8], PT ;  /* 0x0000f200cf007a0c */ /* 0x000fd60003f06270 */
[CC--:B---3--:R-:W-:Y:S02]  /*18c60*/  @!P1 LEA R20, P3, R220.reuse, R17.reuse, 0x1 ;  /* 0x00000011dc149211 */ /* 0x0c8fe400078608ff */
[C---:B------:R-:W-:Y:S02]  /*18c70*/  @!P0 LEA R18, P2, R207.reuse, R17, 0x1 ;  /* 0x00000011cf128211 */ /* 0x040fe400078408ff */
[-C--:B--2---:R-:W-:Y:S02]  /*18c80*/  @!P1 LEA.HI.X R21, R220, R13.reuse, R9, 0x1, P3 ;  /* 0x0000000ddc159211 */ /* 0x084fe400018f0c09 */
[----:B------:R-:W-:-:S03]  /*18c90*/  @!P0 LEA.HI.X R19, R207, R13, R14, 0x1, P2 ;  /* 0x0000000dcf138211 */ /* 0x000fc600010f0c0e */
[----:B-1----:R1:W-:Y:S04]  /*18ca0*/  @!P1 ST.E.128 [R20.64], R52 ;  /* 0x0000003414009985 */ /* 0x0023e8000c101d08 */
[----:B------:R1:W-:Y:S01]  /*18cb0*/  @!P0 ST.E.128 [R18.64], R36 ;  /* 0x0000002412008985 */ /* 0x0003e2000c101d08 */
[----:B------:R-:W-:-:S13]  /*18cc0*/  ISETP.GE.AND P0, PT, R206, c[0x0][0x3c8], PT ;  /* 0x0000f200ce007a0c */ /* 0x000fda0003f06270 */
[----:B------:R-:W-:Y:S05]  /*18cd0*/  @P0 BRA `(.L_x_2373) ;  /* 0x00001e2000000947 */ /* 0x000fea0003800000 */
[----:B----4-:R-:W-:-:S04]  /*18ce0*/  LEA R2, P0, R206, R17, 0x1 ;  /* 0x00000011ce027211 */ /* 0x010fc800078008ff */
[----:B------:R-:W-:-:S05]  /*18cf0*/  LEA.HI.X R3, R206, R13, R3, 0x1, P0 ;  /* 0x0000000dce037211 */ /* 0x000fca00000f0c03 */
[----:B------:R2:W-:Y:S01]  /*18d00*/  ST.E.128 [R2.64], R4 ;  /* 0x0000000402007985 */ /* 0x0005e2000c101d08 */
[----:B------:R-:W-:Y:S05]  /*18d10*/  BRA `(.L_x_2373) ;  /* 0x00001de000007947 */ /* 0x000fea0003800000 */
.L_x_2360:
[----:B------:R-:W-:Y:S01]  /*18d20*/  IMAD R18, R18, c[0x0][0x408], RZ ;  /* 0x0001020012127a24 */ /* 0x000fe200078e02ff */
[----:B------:R-:W-:Y:S01]  /*18d30*/  SHF.R.S32.HI R0, RZ, 0x1f, R216 ;  /* 0x0000001fff007819 */ /* 0x000fe200000114d8 */
[----:B------:R-:W-:Y:S01]  /*18d40*/  IMAD.WIDE.U32 R20, R13, c[0x0][0x408], RZ ;  /* 0x000102000d147a25 */ /* 0x000fe200078e00ff */
[----:B------:R-:W-:-:S03]  /*18d50*/  MOV R12, R17 ;  /* 0x00000011000c7202 */ /* 0x000fc60000000f00 */
[----:B------:R-:W-:Y:S02]  /*18d60*/  IMAD R18, R13, c[0x0][0x40c], R18 ;  /* 0x000103000d127a24 */ /* 0x000fe400078e0212 */
[----:B------:R-:W-:Y:S02]  /*18d70*/  IMAD R13, R0, c[0x0][0x440], RZ ;  /* 0x00011000000d7a24 */ /* 0x000fe400078e02ff */
[----:B------:R-:W-:Y:S01]  /*18d80*/  @P3 IMAD.HI.U32 R0, R17, c[0x0][0x4ec], RZ ;  /* 0x00013b0011003a27 */ /* 0x000fe200078e00ff */
[----:B------:R-:W-:-:S03]  /*18d90*/  IADD3 R21, R21, R18, RZ ;  /* 0x0000001215157210 */ /* 0x000fc60007ffe0ff */
[----:B------:R-:W-:Y:S01]  /*18da0*/  IMAD R13, R216, c[0x0][0x444], R13 ;  /* 0x00011100d80d7a24 */ /* 0x000fe200078e020d */
[----:B------:R-:W-:Y:S01]  /*18db0*/  @P3 SHF.R.U32.HI R12, RZ, c[0x0][0x4f0], R0 ;  /* 0x00013c00ff0c3a19 */ /* 0x000fe20000011600 */
[----:B------:R-:W-:-:S03]  /*18dc0*/  IMAD.WIDE.U32 R18, R217, c[0x0][0x438], R20 ;  /* 0x00010e00d9127a25 */ /* 0x000fc600078e0014 */
[----:B------:R-:W-:Y:S01]  /*18dd0*/  IADD3 R0, -R12, RZ, RZ ;  /* 0x000000ff0c007210 */ /* 0x000fe20007ffe1ff */
[----:B------:R-:W-:-:S04]  /*18de0*/  IMAD R19, R217, c[0x0][0x43c], R19 ;  /* 0x00010f00d9137a24 */ /* 0x000fc800078e0213 */
        /* <DEDUP_REMOVED lines=12> */
[----:B--2---:R-:W-:-:S04]  /*18eb0*/  IMAD.WIDE.U32 R16, R0, c[0x0][0x428], R18 ;  /* 0x00010a0000107a25 */ /* 0x004fc800078e0012 */
[----:B------:R-:W-:Y:S01]  /*18ec0*/  IMAD R0, R0, c[0x0][0x42c], R13 ;  /* 0x00010b0000007a24 */ /* 0x000fe200078e020d */
[----:B------:R-:W-:-:S04]  /*18ed0*/  LEA R163, P1, R16, c[0x0][0x400], 0x2 ;  /* 0x0001000010a37a11 */ /* 0x000fc800078210ff */
[----:B------:R-:W-:-:S04]  /*18ee0*/  IADD3 R0, R17, R0, RZ ;  /* 0x0000000011007210 */ /* 0x000fc80007ffe0ff */
[----:B------:R-:W-:Y:S01]  /*18ef0*/  LEA.HI.X R162, R16, c[0x0][0x404], R0, 0x2, P1 ;  /* 0x0001010010a27a11 */ /* 0x000fe200008f1400 */
[----:B------:R-:W-:Y:S05]  /*18f00*/  BRA.DIV ~URZ, `(.L_x_2374) ;  /* 0x000036227f007947 */ /* 0x000fea000b800000 */
[----:B------:R1:W2:Y:S02]  /*18f10*/  SHFL.IDX PT, R165, R162, RZ, 0x1c1f ;  /* 0x001c1fffa2a57589 */ /* 0x0002a400000e0000 */
.L_x_2434:
[----:B------:R-:W-:Y:S05]  /*18f20*/  BRA.DIV ~URZ, `(.L_x_2375) ;  /* 0x000036727f007947 */ /* 0x000fea000b800000 */
[----:B------:R3:W4:Y:S02]  /*18f30*/  SHFL.IDX PT, R17, R163, RZ, 0x1c1f ;  /* 0x001c1fffa3117589 */ /* 0x00072400000e0000 */
.L_x_2435:
        /* <DEDUP_REMOVED lines=54> */
[CC--:B------:R-:W-:Y:S02]  /*192a0*/  @!P0 LEA R18, P2, R158.reuse, R17.reuse, 0x2 ;  /* 0x000000119e128211 */ /* 0x0c0fe400078410ff */
[----:B--2---:R-:W-:Y:S01]  /*192b0*/  @!P1 IMAD.WIDE R20, R213, 0x4, R164 ;  /* 0x00000004d5149825 */ /* 0x004fe200078e02a4 */
[----:B------:R-:W-:Y:S02]  /*192c0*/  @!P3 LEA R166, P5, R153, R17, 0x2 ;  /* 0x0000001199a6b211 */ /* 0x000fe400078a10ff */
[----:B------:R-:W-:Y:S02]  /*192d0*/  @!P0 LEA.HI.X R19, R158, R165, R157, 0x2, P2 ;  /* 0x000000a59e138211 */ /* 0x000fe400010f149d */
[----:B------:R-:W-:Y:S01]  /*192e0*/  ISETP.GE.AND P2, PT, R144, c[0x0][0x3c8], PT ;  /* 0x0000f20090007a0c */ /* 0x000fe20003f46270 */
[----:B------:R2:W-:Y:S01]  /*192f0*/  @!P1 ST.E.64 [R20.64], R132 ;  /* 0x0000008414009985 */ /* 0x0005e2000c101b08 */
[----:B------:R-:W-:-:S02]  /*19300*/  ISETP.GE.AND P1, PT, R84, c[0x0][0x3c8], PT ;  /* 0x0000f20054007a0c */ /* 0x000fc40003f26270 */
[----:B------:R-:W-:Y:S01]  /*19310*/  @!P3 LEA.HI.X R167, R153, R165, R152, 0x2, P5 ;  /* 0x000000a599a7b211 */ /* 0x000fe200028f1498 */
[----:B------:R4:W-:Y:S01]  /*19320*/  @!P0 ST.E.64 [R18.64], R128 ;  /* 0x0000008012008985 */ /* 0x0009e2000c101b08 */
[----:B------:R-:W-:-:S03]  /*19330*/  @!P4 LEA R168, P0, R146, R17, 0x2 ;  /* 0x0000001192a8c211 */ /* 0x000fc600078010ff */
[----:B------:R5:W-:Y:S01]  /*19340*/  @!P3 ST.E.64 [R166.64], R104 ;  /* 0x00000068a600b985 */ /* 0x000be2000c101b08 */
[----:B------:R-:W-:Y:S02]  /*19350*/  @!P4 LEA.HI.X R169, R146, R165, R145, 0x2, P0 ;  /* 0x000000a592a9c211 */ /* 0x000fe400000f1491 */
        /* <DEDUP_REMOVED lines=33> */
[CC--:B----4-:R-:W-:Y:S02]  /*19570*/  @!P2 LEA R104, P5, R22.reuse, R17.reuse, 0x2 ;  /* 0x000000111668a211 */ /* 0x0d0fe400078a10ff */
[----:B---3--:R-:W-:Y:S01]  /*19580*/  @!P1 LEA R40, P0, R151, R17, 0x2 ;  /* 0x0000001197289211 */ /* 0x008fe200078010ff */
[----:B------:R2:W-:Y:S01]  /*19590*/  @!P4 ST.E.64 [R18.64], R52 ;  /* 0x000000341200c985 */ /* 0x0005e2000c101b08 */
[----:B------:R-:W-:Y:S02]  /*195a0*/  @!P2 LEA.HI.X R105, R22, R165, R13, 0x2, P5 ;  /* 0x000000a51669a211 */ /* 0x000fe400028f140d */
[----:B------:R-:W-:-:S02]  /*195b0*/  ISETP.GE.AND P4, PT, R156, c[0x0][0x3c8], PT ;  /* 0x0000f2009c007a0c */ /* 0x000fc40003f86270 */
[----:B------:R-:W-:Y:S01]  /*195c0*/  @!P1 LEA.HI.X R41, R151, R165, R12, 0x2, P0 ;  /* 0x000000a597299211 */ /* 0x000fe200000f140c */
[----:B------:R-:W-:Y:S01]  /*195d0*/  @!P2 ST.E.64 [R104.64], R56 ;  /* 0x000000386800a985 */ /* 0x000fe2000c101b08 */
[----:B------:R-:W-:Y:S02]  /*195e0*/  ISETP.GE.AND P2, PT, R161, c[0x0][0x3c8], PT ;  /* 0x0000f200a1007a0c */ /* 0x000fe40003f46270 */
[C---:B-----5:R-:W-:Y:S01]  /*195f0*/  @!P3 LEA R44, P5, R159.reuse, R17, 0x2 ;  /* 0x000000119f2cb211 */ /* 0x060fe200078a10ff */
[----:B------:R3:W-:Y:S01]  /*19600*/  @!P1 ST.E.64 [R40.64], R60 ;  /* 0x0000003c28009985 */ /* 0x0007e2000c101b08 */
[----:B------:R-:W-:Y:S02]  /*19610*/  ISETP.GE.AND P1, PT, R150, c[0x0][0x3c8], PT ;  /* 0x0000f20096007a0c */ /* 0x000fe40003f26270 */
[----:B------:R-:W-:Y:S02]  /*19620*/  @!P3 LEA.HI.X R45, R159, R165, R36, 0x2, P5 ;  /* 0x000000a59f2db211 */ /* 0x000fe400028f1424 */
[----:B------:R-:W-:-:S03]  /*19630*/  ISETP.GE.AND P5, PT, R80, c[0x0][0x3c8], PT ;  /* 0x0000f20050007a0c */ /* 0x000fc60003fa6270 */
[----:B------:R4:W-:Y:S01]  /*19640*/  @!P3 ST.E.64 [R44.64], R64 ;  /* 0x000000402c00b985 */ /* 0x0009e2000c101b08 */
[----:B-1----:R-:W-:-:S05]  /*19650*/  @!P4 LEA R20, P0, R156, R17, 0x2 ;  /* 0x000000119c14c211 */ /* 0x002fca00078010ff */
[----:B------:R-:W-:Y:S02]  /*19660*/  @!P1 LEA R48, P3, R150, R17, 0x2 ;  /* 0x0000001196309211 */ /* 0x000fe400078610ff */
[-C--:B------:R-:W-:Y:S02]  /*19670*/  @!P4 LEA.HI.X R21, R156, R165.reuse, R155, 0x2, P0 ;  /* 0x000000a59c15c211 */ /* 0x080fe400000f149b */
[----:B------:R-:W-:Y:S02]  /*19680*/  @!P1 LEA.HI.X R49, R150, R165, R149, 0x2, P3 ;  /* 0x000000a596319211 */ /* 0x000fe400018f1495 */
[C---:B--2---:R-:W-:Y:S01]  /*19690*/  @!P2 LEA R18, P0, R161.reuse, R17, 0x2 ;  /* 0x00000011a112a211 */ /* 0x044fe200078010ff */
[----:B------:R1:W-:Y:S01]  /*196a0*/  @!P4 ST.E.64 [R20.64], R68 ;  /* 0x000000441400c985 */ /* 0x0003e2000c101b08 */
[----:B------:R-:W-:Y:S02]  /*196b0*/  ISETP.GE.AND P4, PT, R78, c[0x0][0x3c8], PT ;  /* 0x0000f2004e007a0c */ /* 0x000fe40003f86270 */
[----:B------:R-:W-:-:S05]  /*196c0*/  @!P2 LEA.HI.X R19, R161, R165, R160, 0x2, P0 ;  /* 0x000000a5a113a211 */ /* 0x000fca00000f14a0 */
[----:B------:R2:W-:Y:S01]  /*196d0*/  @!P2 ST.E.64 [R18.64], R72 ;  /* 0x000000481200a985 */ /* 0x0005e2000c101b08 */
[----:B---3--:R-:W-:Y:S02]  /*196e0*/  @!P6 LEA R40, P0, R148, R17, 0x2 ;  /* 0x000000119428e211 */ /* 0x008fe400078010ff */
[----:B------:R-:W-:Y:S01]  /*196f0*/  ISETP.GE.AND P2, PT, R76, c[0x0][0x3c8], PT ;  /* 0x0000f2004c007a0c */ /* 0x000fe20003f46270 */
[----:B------:R3:W-:Y:S01]  /*19700*/  @!P1 ST.E.64 [R48.64], R2 ;  /* 0x0000000230009985 */ /* 0x0007e2000c101b08 */
[----:B------:R-:W-:Y:S02]  /*19710*/  @!P6 LEA.HI.X R41, R148, R165, R147, 0x2, P0 ;  /* 0x000000a59429e211 */ /* 0x000fe400000f1493 */
[----:B------:R-:W-:Y:S02]  /*19720*/  ISETP.GE.AND P1, PT, R32, c[0x0][0x3c8], PT ;  /* 0x0000f20020007a0c */ /* 0x000fe40003f26270 */
[----:B------:R-:W-:Y:S01]  /*19730*/  ISETP.GE.AND P0, PT, R154, c[0x0][0x3c8], PT ;  /* 0x0000f2009a007a0c */ /* 0x000fe20003f06270 */
        /* <DEDUP_REMOVED lines=9> */
[----:B------:R-:W-:Y:S02]  /*197d0*/  @!P2 LEA.HI.X R19, R76, R165, R39, 0x2, P3 ;  /* 0x000000a54c13a211 */ /* 0x000fe400018f1427 */
[----:B------:R-:W-:Y:S02]  /*197e0*/  @!P0 LEA R16, P3, R154, R17, 0x2 ;  /* 0x000000119a108211 */ /* 0x000fe400078610ff */
[-C--:B------:R-:W-:Y:S01]  /*197f0*/  @!P1 LEA.HI.X R3, R32, R165.reuse, R31, 0x2, P5 ;  /* 0x000000a520039211 */ /* 0x080fe200028f141f */
[----:B------:R1:W-:Y:S01]  /*19800*/  @!P2 ST.E.64 [R18.64], R92 ;  /* 0x0000005c1200a985 */ /* 0x0003e2000c101b08 */
[----:B------:R-:W-:-:S03]  /*19810*/  @!P0 LEA.HI.X R17, R154, R165, R35, 0x2, P3 ;  /* 0x000000a59a118211 */ /* 0x000fc600018f1423 */
[----:B------:R1:W-:Y:S04]  /*19820*/  @!P1 ST.E.64 [R2.64], R96 ;  /* 0x0000006002009985 */ /* 0x0003e8000c101b08 */
[----:B------:R1:W-:Y:S02]  /*19830*/  @!P0 ST.E.64 [R16.64], R100 ;  /* 0x0000006410008985 */ /* 0x0003e4000c101b08 */
.L_x_2377:
[----:B------:R-:W-:Y:S05]  /*19840*/  BSYNC B0 ;  /* 0x0000000000007941 */ /* 0x000fea0003800000 */
.L_x_2376:
[----:B------:R-:W-:Y:S05]  /*19850*/  BRA.DIV ~URZ, `(.L_x_2378) ;  /* 0x00002da27f007947 */ /* 0x000fea000b800000 */
[----:B-1----:R1:W3:Y:S04]  /*19860*/  SHFL.IDX PT, R3, R162, 0x1, 0x1c1f ;  /* 0x003c1f00a2037f89 */ /* 0x0022e800000e0000 */
[----:B----4-:R1:W4:Y:S02]  /*19870*/  SHFL.IDX PT, R17, R163, 0x1, 0x1c1f ;  /* 0x003c1f00a3117f89 */ /* 0x01032400000e0000 */
.L_x_2436:
        /* <DEDUP_REMOVED lines=8> */
[C---:B------:R-:W-:Y:S02]  /*19900*/  @!P2 LEA R4, P5, R153.reuse, R17, 0x2 ;  /* 0x000000119904a211 */ /* 0x040fe400078a10ff */
[----:B---3--:R-:W-:Y:S02]  /*19910*/  @!P3 LEA.HI.X R7, R158, R3, R157, 0x2, P6 ;  /* 0x000000039e07b211 */ /* 0x008fe400030f149d */
[----:B------:R-:W-:Y:S01]  /*19920*/  @!P1 LEA R20, P6, R146, R17, 0x2 ;  /* 0x0000001192149211 */ /* 0x000fe200078c10ff */
[----:B------:R-:W-:Y:S01]  /*19930*/  @!P4 IMAD.MOV.U32 R2, RZ, RZ, R17 ;  /* 0x000000ffff02c224 */ /* 0x000fe200078e0011 */
[----:B------:R-:W-:Y:S02]  /*19940*/  @!P2 LEA.HI.X R5, R153, R3, R152, 0x2, P5 ;  /* 0x000000039905a211 */ /* 0x000fe400028f1498 */
[----:B------:R-:W-:Y:S01]  /*19950*/  @!P0 LEA R18, P5, R144, R17, 0x2 ;  /* 0x0000001190128211 */ /* 0x000fe200078a10ff */
[----:B------:R-:W-:Y:S01]  /*19960*/  @!P4 IMAD.WIDE R40, R213, 0x4, R2 ;  /* 0x00000004d528c825 */ /* 0x000fe200078e0202 */
[----:B------:R-:W-:-:S02]  /*19970*/  @!P1 LEA.HI.X R21, R146, R3, R145, 0x2, P6 ;  /* 0x0000000392159211 */ /* 0x000fc400030f1491 */
[----:B------:R-:W-:Y:S02]  /*19980*/  ISETP.GE.AND P6, PT, R84, c[0x0][0x3c8], PT ;  /* 0x0000f20054007a0c */ /* 0x000fe40003fc6270 */
[----:B------:R-:W-:Y:S01]  /*19990*/  @!P0 LEA.HI.X R19, R144, R3, R85, 0x2, P5 ;  /* 0x0000000390138211 */ /* 0x000fe200028f1455 */
[----:B------:R3:W-:Y:S01]  /*199a0*/  @!P4 ST.E.64 [R40.64], R134 ;  /* 0x000000862800c985 */ /* 0x0007e2000c101b08 */
[----:B------:R-:W-:Y:S02]  /*199b0*/  ISETP.GE.AND P5, PT, R38, c[0x0][0x3c8], PT ;  /* 0x0000f20026007a0c */ /* 0x000fe40003fa6270 */
[----:B------:R-:W-:Y:S01]  /*199c0*/  ISETP.GE.AND P4, PT, R34, c[0x0][0x3c8], PT ;  /* 0x0000f20022007a0c */ /* 0x000fe20003f86270 */
[----:B------:R-:W-:Y:S01]  /*199d0*/  @!P3 ST.E.64 [R6.64], R130 ;  /* 0x000000820600b985 */ /* 0x000fe2000c101b08 */
[----:B------:R-:W-:-:S03]  /*199e0*/  ISETP.GE.AND P3, PT, R30, c[0x0][0x3c8], PT ;  /* 0x0000f2001e007a0c */ /* 0x000fc60003f66270 */
[----:B------:R4:W-:Y:S01]  /*199f0*/  @!P2 ST.E.64 [R4.64], R106 ;  /* 0x0000006a0400a985 */ /* 0x0009e2000c101b08 */
[----:B------:R-:W-:-:S03]  /*19a00*/  ISETP.GE.AND P2, PT, R28, c[0x0][0x3c8], PT ;  /* 0x0000f2001c007a0c */ /* 0x000fc60003f46270 */
[----:B------:R-:W-:Y:S02]  /*19a10*/  @!P1 ST.E.64 [R20.64], R110 ;  /* 0x0000006e14009985 */ /* 0x000fe4000c101b08 */
[-C--:B------:R-:W-:Y:S02]  /*19a20*/  @!P5 LEA R44, P1, R38, R17.reuse, 0x2 ;  /* 0x00000011262cd211 */ /* 0x080fe400078210ff */
[----:B------:R5:W-:Y:S01]  /*19a30*/  @!P0 ST.E.64 [R18.64], R114 ;  /* 0x0000007212008985 */ /* 0x000be2000c101b08 */
[----:B------:R-:W-:Y:S02]  /*19a40*/  @!P6 LEA R48, P0, R84, R17, 0x2 ;  /* 0x000000115430e211 */ /* 0x000fe400078010ff */
[-C--:B------:R-:W-:Y:S02]  /*19a50*/  @!P5 LEA.HI.X R45, R38, R3.reuse, R37, 0x2, P1 ;  /* 0x00000003262dd211 */ /* 0x080fe400008f1425 */
[----:B------:R-:W-:Y:S02]  /*19a60*/  @!P6 LEA.HI.X R49, R84, R3, R81, 0x2, P0 ;  /* 0x000000035431e211 */ /* 0x000fe400000f1451 */
[----:B------:R-:W-:-:S03]  /*19a70*/  ISETP.GE.AND P1, PT, R26, c[0x0][0x3c8], PT ;  /* 0x0000f2001a007a0c */ /* 0x000fc60003f26270 */
[----:B------:R-:W-:Y:S01]  /*19a80*/  @!P6 ST.E.64 [R48.64], R118 ;  /* 0x000000763000e985 */ /* 0x000fe2000c101b08 */
[----:B------:R-:W-:Y:S02]  /*19a90*/  ISETP.GE.AND P6, PT, R24, c[0x0][0x3c8], PT ;  /* 0x0000f20018007a0c */ /* 0x000fe40003fc6270 */
[----:B---3--:R-:W-:Y:S01]  /*19aa0*/  @!P4 LEA R40, P0, R34, R17, 0x2 ;  /* 0x000000112228c211 */ /* 0x008fe200078010ff */
        /* <DEDUP_REMOVED lines=10> */
[C---:B-----5:R-:W-:Y:S02]  /*19b50*/  @!P1 LEA R18, P0, R26.reuse, R17, 0x2 ;  /* 0x000000111a129211 */ /* 0x060fe400078010ff */
        /* <DEDUP_REMOVED lines=17> */
[C---:B---3--:R-:W-:Y:S02]  /*19c70*/  @!P3 LEA R4, P0, R159.reuse, R17, 0x2 ;  /* 0x000000119f04b211 */ /* 0x048fe400078010ff */
[----:B------:R-:W-:Y:S02]  /*19c80*/  ISETP.GE.AND P4, PT, R80, c[0x0][0x3c8], PT ;  /* 0x0000f20050007a0c */ /* 0x000fe40003f86270 */
[----:B------:R-:W-:Y:S02]  /*19c90*/  @!P3 LEA.HI.X R5, R159, R3, R36, 0x2, P0 ;  /* 0x000000039f05b211 */ /* 0x000fe400000f1424 */
[----:B----4-:R-:W-:-:S03]  /*19ca0*/  @!P2 LEA R6, P0, R156, R17, 0x2 ;  /* 0x000000119c06a211 */ /* 0x010fc600078010ff */
[----:B------:R3:W-:Y:S01]  /*19cb0*/  @!P3 ST.E.64 [R4.64], R66 ;  /* 0x000000420400b985 */ /* 0x0007e2000c101b08 */
[----:B------:R-:W-:Y:S02]  /*19cc0*/  @!P2 LEA.HI.X R7, R156, R3, R155, 0x2, P0 ;  /* 0x000000039c07a211 */ /* 0x000fe400000f149b */
[C---:B------:R-:W-:Y:S02]  /*19cd0*/  @!P1 LEA R12, P0, R161.reuse, R17, 0x2 ;  /* 0x00000011a10c9211 */ /* 0x040fe400078010ff */
[----:B------:R-:W-:Y:S01]  /*19ce0*/  ISETP.GE.AND P3, PT, R78, c[0x0][0x3c8], PT ;  /* 0x0000f2004e007a0c */ /* 0x000fe20003f66270 */
[----:B------:R4:W-:Y:S01]  /*19cf0*/  @!P2 ST.E.64 [R6.64], R70 ;  /* 0x000000460600a985 */ /* 0x0009e2000c101b08 */
[----:B------:R-:W-:Y:S02]  /*19d00*/  @!P1 LEA.HI.X R13, R161, R3, R160, 0x2, P0 ;  /* 0x00000003a10d9211 */ /* 0x000fe400000f14a0 */
[-C--:B------:R-:W-:Y:S02]  /*19d10*/  @!P6 LEA R22, P0, R150, R17.reuse, 0x2 ;  /* 0x000000119616e211 */ /* 0x080fe400078010ff */
[----:B------:R-:W-:Y:S01]  /*19d20*/  ISETP.GE.AND P2, PT, R76, c[0x0][0x3c8], PT ;  /* 0x0000f2004c007a0c */ /* 0x000fe20003f46270 */
[----:B------:R2:W-:Y:S01]  /*19d30*/  @!P1 ST.E.64 [R12.64], R74 ;  /* 0x0000004a0c009985 */ /* 0x0005e2000c101b08 */
[----:B-----5:R-:W-:-:S02]  /*19d40*/  @!P5 LEA R18, P1, R148, R17, 0x2 ;  /* 0x000000119412d211 */ /* 0x020fc400078210ff */
[----:B------:R-:W-:Y:S02]  /*19d50*/  @!P6 LEA.HI.X R23, R150, R3, R149, 0x2, P0 ;  /* 0x000000039617e211 */ /* 0x000fe400000f1495 */
[----:B-1----:R-:W-:Y:S02]  /*19d60*/  @!P4 LEA R20, P0, R80, R17, 0x2 ;  /* 0x000000115014c211 */ /* 0x002fe400078010ff */
[-C--:B------:R-:W-:Y:S01]  /*19d70*/  @!P5 LEA.HI.X R19, R148, R3.reuse, R147, 0x2, P1 ;  /* 0x000000039413d211 */ /* 0x080fe200008f1493 */
[----:B------:R1:W-:Y:S01]  /*19d80*/  @!P6 ST.E.64 [R22.64], R14 ;  /* 0x0000000e1600e985 */ /* 0x0003e2000c101b08 */
[----:B------:R-:W-:Y:S02]  /*19d90*/  ISETP.GE.AND P1, PT, R32, c[0x0][0x3c8], PT ;  /* 0x0000f20020007a0c */ /* 0x000fe40003f26270 */
[----:B------:R-:W-:Y:S01]  /*19da0*/  @!P4 LEA.HI.X R21, R80, R3, R79, 0x2, P0 ;  /* 0x000000035015c211 */ /* 0x000fe200000f144f */
[----:B------:R1:W-:Y:S04]  /*19db0*/  @!P5 ST.E.64 [R18.64], R82 ;  /* 0x000000521200d985 */ /* 0x0003e8000c101b08 */
[----:B------:R1:W-:Y:S01]  /*19dc0*/  @!P4 ST.E.64 [R20.64], R86 ;  /* 0x000000561400c985 */ /* 0x0003e2000c101b08 */
[----:B---3--:R-:W-:-:S04]  /*19dd0*/  @!P3 LEA R4, P0, R78, R17, 0x2 ;  /* 0x000000114e04b211 */ /* 0x008fc800078010ff */
[----:B------:R-:W-:Y:S02]  /*19de0*/  @!P3 LEA.HI.X R5, R78, R3, R77, 0x2, P0 ;  /* 0x000000034e05b211 */ /* 0x000fe400000f144d */
[----:B----4-:R-:W-:-:S03]  /*19df0*/  @!P2 LEA R6, P0, R76, R17, 0x2 ;  /* 0x000000114c06a211 */ /* 0x010fc600078010ff */
[----:B------:R1:W-:Y:S01]  /*19e00*/  @!P3 ST.E.64 [R4.64], R90 ;  /* 0x0000005a0400b985 */ /* 0x0003e2000c101b08 */
[----:B------:R-:W-:Y:S02]  /*19e10*/  @!P2 LEA.HI.X R7, R76, R3, R39, 0x2, P0 ;  /* 0x000000034c07a211 */ /* 0x000fe400000f1427 */
[----:B--2---:R-:W-:-:S03]  /*19e20*/  @!P1 LEA R12, P0, R32, R17, 0x2 ;  /* 0x00000011200c9211 */ /* 0x004fc600078010ff */
        /* <DEDUP_REMOVED lines=9> */
.L_x_2358:
        /* <DEDUP_REMOVED lines=20> */
.L_x_2379:
[----:B------:R-:W-:Y:S01]  /*1a000*/  ISETP.GT.AND P0, PT, R205, 0x7f, PT ;  /* 0x0000007fcd00780c */ /* 0x000fe20003f04270 */
[----:B------:R-:W-:Y:S01]  /*1a010*/  BSSY B0, `(.L_x_2380) ;  /* 0x0000034000007945 */ /* 0x000fe20003800000 */
[----:B------:R-:W-:Y:S02]  /*1a020*/  SEL R216, R216, RZ, !P2 ;  /* 0x000000ffd8d87207 */ /* 0x000fe40005000000 */
[----:B--2---:R-:W-:-:S02]  /*1a030*/  SEL R4, R3, RZ, !P2 ;  /* 0x000000ff03047207 */ /* 0x004fc40005000000 */
[----:B-----5:R-:W-:-:S07]  /*1a040*/  SHF.R.S32.HI R5, RZ, 0x1f, R0 ;  /* 0x0000001fff057819 */ /* 0x020fce0000011400 */
        /* <DEDUP_REMOVED lines=11> */
[----:B------:R-:W-:Y:S02]  /*1a100*/  SEL R218, R218, RZ, P2 ;  /* 0x000000ffdada7207 */ /* 0x000fe40001000000 */
[----:B------:R-:W-:-:S05]  /*1a110*/  MOV R6, R3 ;  /* 0x0000000300067202 */ /* 0x000fca0000000f00 */
        /* <DEDUP_REMOVED lines=16> */
[----:B------:R-:W-:Y:S01]  /*1a220*/  IMAD.MOV R14, RZ, RZ, -R6 ;  /* 0x000000ffff0e7224 */ /* 0x000fe200078e0a06 */
        /* <DEDUP_REMOVED lines=8> */
[C---:B------:R-:W-:Y:S02]  /*1a2b0*/  IMAD R9, R16.reuse, R13, R9 ;  /* 0x0000000d10097224 */ /* 0x040fe400078e0209 */
[----:B------:R-:W-:Y:S01]  /*1a2c0*/  IMAD.WIDE.U32 R18, R16, R3, R18 ;  /* 0x0000000310127225 */ /* 0x000fe200078e0012 */
[----:B------:R-:W-:Y:S02]  /*1a2d0*/  MOV R3, c[0x0][0x4ac] ;  /* 0x00012b0000037a02 */ /* 0x000fe40000000f00 */
[----:B------:R-:W-:Y:S01]  /*1a2e0*/  SEL R6, R6, c[0x0][0x450], P2 ;  /* 0x0001140006067a07 */ /* 0x000fe20001000000 */
[----:B------:R-:W-:Y:S01]  /*1a2f0*/  IMAD.IADD R12, R19, 0x1, R9 ;  /* 0x00000001130c7824 */ /* 0x000fe200078e0209 */
[----:B------:R-:W-:-:S02]  /*1a300*/  SEL R3, R3, c[0x0][0x454], P2 ;  /* 0x0001150003037a07 */ /* 0x000fc40001000000 */
[----:B------:R-:W-:-:S04]  /*1a310*/  LEA R6, P0, R18, R6, 0x2 ;  /* 0x0000000612067211 */ /* 0x000fc800078010ff */
[----:B------:R-:W-:Y:S02]  /*1a320*/  LEA.HI.X R7, R18, R3, R12, 0x2, P0 ;  /* 0x0000000312077211 */ /* 0x000fe400000f140c */
[----:B------:R-:W-:-:S05]  /*1a330*/  MOV R3, 0xff800000 ;  /* 0xff80000000037802 */ /* 0x000fca0000000f00 */
[----:B------:R2:W-:Y:S02]  /*1a340*/  STG.E [R6.64], R3 ;  /* 0x0000000306007986 */ /* 0x0005e4000c101908 */
.L_x_2381:
[----:B------:R-:W-:Y:S05]  /*1a350*/  BSYNC B0 ;  /* 0x0000000000007941 */ /* 0x000fea0003800000 */
.L_x_2380:
[----:B------:R-:W-:-:S13]  /*1a360*/  ISETP.GT.AND P0, PT, R202, 0x1, PT ;  /* 0x00000001ca00780c */ /* 0x000fda0003f04270 */
[----:B------:R-:W-:Y:S05]  /*1a370*/  @P0 BRA `(.L_x_2373) ;  /* 0x0000078000000947 */ /* 0x000fea0003800000 */
[----:B------:R-:W-:Y:S01]  /*1a380*/  SHF.R.S32.HI R12, RZ, 0x1f, R205 ;  /* 0x0000001fff0c7819 */ /* 0x000fe200000114cd */
[----:B------:R-:W-:Y:S02]  /*1a390*/  IMAD R5, R5, c[0x0][0x3a0], RZ ;  /* 0x0000e80005057a24 */ /* 0x000fe400078e02ff */
[----:B------:R-:W-:Y:S01]  /*1a3a0*/  IMAD.WIDE.U32 R14, R0, c[0x0][0x3a0], RZ ;  /* 0x0000e800000e7a25 */ /* 0x000fe200078e00ff */
[----:B--2---:R-:W-:-:S03]  /*1a3b0*/  LEA.HI R3, R12, R205, RZ, 0x3 ;  /* 0x000000cd0c037211 */ /* 0x004fc600078f18ff */
[----:B------:R-:W-:Y:S01]  /*1a3c0*/  IMAD R6, R0, c[0x0][0x3a4], R5 ;  /* 0x0000e90000067a24 */ /* 0x000fe200078e0205 */
[----:B------:R-:W-:Y:S02]  /*1a3d0*/  MOV R5, c[0x0][0x4e8] ;  /* 0x00013a0000057a02 */ /* 0x000fe40000000f00 */
[----:B------:R-:W-:Y:S02]  /*1a3e0*/  LOP3.LUT R0, R3, 0xfffffff8, RZ, 0xc0, !PT ;  /* 0xfffffff803007812 */ /* 0x000fe400078ec0ff */
[----:B------:R-:W-:Y:S02]  /*1a3f0*/  IADD3 R15, R15, R6, RZ ;  /* 0x000000060f0f7210 */ /* 0x000fe40007ffe0ff */
[----:B------:R-:W-:Y:S02]  /*1a400*/  SHF.R.S32.HI R6, RZ, 0x3, R3 ;  /* 0x00000003ff067819 */ /* 0x000fe40000011403 */
[----:B------:R-:W-:Y:S01]  /*1a410*/  ISETP.NE.AND P0, PT, R5, 0x1, PT ;  /* 0x000000010500780c */ /* 0x000fe20003f05270 */
[----:B------:R-:W-:Y:S01]  /*1a420*/  IMAD.WIDE.U32 R12, R217, c[0x0][0x3e8], R14 ;  /* 0x0000fa00d90c7a25 */ /* 0x000fe200078e000e */
[----:B------:R-:W-:-:S03]  /*1a430*/  IADD3 R3, -R0, R205, RZ ;  /* 0x000000cd00037210 */ /* 0x000fc60007ffe1ff */
[----:B------:R-:W-:Y:S01]  /*1a440*/  IMAD R13, R217, c[0x0][0x3ec], R13 ;  /* 0x0000fb00d90d7a24 */ /* 0x000fe200078e020d */
[----:B------:R-:W-:Y:S01]  /*1a450*/  LEA R0, R3, R6, 0x5 ;  /* 0x0000000603007211 */ /* 0x000fe200078e28ff */
[----:B------:R-:W-:Y:S02]  /*1a460*/  IMAD R3, R4, c[0x0][0x3f0], RZ ;  /* 0x0000fc0004037a24 */ /* 0x000fe400078e02ff */
[----:B------:R-:W-:-:S04]  /*1a470*/  IMAD.WIDE.U32 R12, R216, c[0x0][0x3f0], R12 ;  /* 0x0000fc00d80c7a25 */ /* 0x000fc800078e000c */
[----:B------:R-:W-:Y:S01]  /*1a480*/  IMAD.IADD R0, R201, 0x1, R0 ;  /* 0x00000001c9007824 */ /* 0x000fe200078e0200 */
[----:B------:R-:W-:Y:S01]  /*1a490*/  IADD3 R201, R6, R201, RZ ;  /* 0x000000c906c97210 */ /* 0x000fe20007ffe0ff */
[----:B------:R-:W-:Y:S02]  /*1a4a0*/  IMAD R3, R216, c[0x0][0x3f4], R3 ;  /* 0x0000fd00d8037a24 */ /* 0x000fe400078e0203 */
[----:B------:R-:W-:Y:S01]  /*1a4b0*/  @P0 IMAD.HI.U32 R4, R0, c[0x0][0x4ec], RZ ;  /* 0x00013b0000040a27 */ /* 0x000fe200078e00ff */
[----:B------:R-:W-:Y:S02]  /*1a4c0*/  MOV R5, R0 ;  /* 0x0000000000057202 */ /* 0x000fe40000000f00 */
[----:B------:R-:W-:Y:S02]  /*1a4d0*/  IADD3 R13, R13, R3, RZ ;  /* 0x000000030d0d7210 */ /* 0x000fe40007ffe0ff */
        /* <DEDUP_REMOVED lines=17> */
.L_x_2437:
[----:B------:R-:W-:Y:S05]  /*1a5f0*/  BRA.DIV ~URZ, `(.L_x_2383) ;  /* 0x000021327f007947 */ /* 0x000fea000b800000 */
[----:B------:R4:W1:Y:S02]  /*1a600*/  SHFL.IDX PT, R17, R3, RZ, 0x181f ;  /* 0x00181fff03117589 */ /* 0x00086400000e0000 */
.L_x_2438:
        /* <DEDUP_REMOVED lines=19> */
.L_x_2385:
[----:B------:R-:W-:Y:S05]  /*1a740*/  BSYNC B0 ;  /* 0x0000000000007941 */ /* 0x000fea0003800000 */
.L_x_2384:
[----:B------:R-:W-:Y:S05]  /*1a750*/  BRA.DIV ~URZ, `(.L_x_2386) ;  /* 0x000020327f007947 */ /* 0x000fea000b800000 */
[----:B---3--:R3:W2:Y:S04]  /*1a760*/  SHFL.IDX PT, R5, R4, 0x1, 0x181f ;  /* 0x00381f0004057f89 */ /* 0x0086a800000e0000 */
[----:B-1----:R3:W1:Y:S02]  /*1a770*/  SHFL.IDX PT, R17, R3, 0x1, 0x181f ;  /* 0x00381f0003117f89 */ /* 0x00266400000e0000 */
.L_x_2439:
        /* <DEDUP_REMOVED lines=16> */
.L_x_2388:
[----:B------:R-:W-:Y:S05]  /*1a880*/  BSYNC B0 ;  /* 0x0000000000007941 */ /* 0x000fea0003800000 */
.L_x_2387:
[----:B------:R-:W-:Y:S05]  /*1a890*/  BRA.DIV ~URZ, `(.L_x_2389) ;  /* 0x00001fb27f007947 */ /* 0x000fea000b800000 */
[----:B--2---:R2:W3:Y:S02]  /*1a8a0*/  SHFL.IDX PT, R5, R4, 0x2, 0x181f ;  /* 0x00581f0004057f89 */ /* 0x0044e400000e0000 */
.L_x_2440:
[----:B------:R-:W-:Y:S05]  /*1a8b0*/  BRA.DIV ~URZ, `(.L_x_2390) ;  /* 0x000020027f007947 */ /* 0x000fea000b800000 */
[----:B-1----:R1:W2:Y:S02]  /*1a8c0*/  SHFL.IDX PT, R17, R3, 0x2, 0x181f ;  /* 0x00581f0003117f89 */ /* 0x0022a400000e0000 */
.L_x_2441:
        /* <DEDUP_REMOVED lines=16> */
.L_x_2392:
[----:B------:R-:W-:Y:S05]  /*1a9d0*/  BSYNC B0 ;  /* 0x0000000000007941 */ /* 0x000fea0003800000 */
.L_x_2391:
[----:B------:R-:W-:Y:S05]  /*1a9e0*/  BRA.DIV ~URZ, `(.L_x_2393) ;  /* 0x00001f327f007947 */ /* 0x000fea000b800000 */
[----:B--23--:R-:W2:Y:S04]  /*1a9f0*/  SHFL.IDX PT, R4, R4, 0x3, 0x181f ;  /* 0x00781f0004047f89 */ /* 0x00cea800000e0000 */
[----:B------:R3:W1:Y:S02]  /*1aa00*/  SHFL.IDX PT, R17, R3, 0x3, 0x181f ;  /* 0x00781f0003117f89 */ /* 0x00066400000e0000 */
.L_x_2442:
        /* <DEDUP_REMOVED lines=15> */
.L_x_2373:
[----:B------:R-:W-:Y:S05]  /*1ab00*/  BSYNC B1 ;  /* 0x0000000000017941 */ /* 0x000fea0003800000 */
.L_x_2357:
[----:B------:R-:W-:-:S13]  /*1ab10*/  ISETP.NE.AND P0, PT, R212, RZ, PT ;  /* 0x000000ffd400720c */ /* 0x000fda0003f05270 */
[----:B------:R-:W-:Y:S01]  /*1ab20*/  @P0 WARPSYNC 0xffffffff ;  /* 0xffffffff00000948 */ /* 0x000fe20003800000 */
[----:B------:R-:W-:Y:S06]  /*1ab30*/  @P0 BAR.SYNC.DEFER_BLOCKING 0x5, 0x100 ;  /* 0x0144000000000b1d */ /* 0x000fec0000010000 */
[----:B------:R-:W4:Y:S04]  /*1ab40*/  @P0 LDS.128 R200, [0x24100] ;  /* 0x02410000ffc80984 */ /* 0x000f280000000c00 */
[----:B------:R-:W-:Y:S06]  /*1ab50*/  @P0 BAR.ARV 0x4, 0x100 ;  /* 0x0104000000000b1d */ /* 0x000fec0000002000 */
[----:B------:R-:W-:Y:S05]  /*1ab60*/  @P0 BRA `(.L_x_2394) ;  /* 0x00000e9000000947 */ /* 0x000fea0003800000 */
[----:B--234-:R-:W-:Y:S01]  /*1ab70*/  LOP3.LUT R2, R205, 0x1f, RZ, 0xc0, !PT ;  /* 0x0000001fcd027812 */ /* 0x01cfe200078ec0ff */
[----:B-1----:R-:W-:-:S03]  /*1ab80*/  IMAD.MOV.U32 R4, RZ, RZ, RZ ;  /* 0x000000ffff047224 */ /* 0x002fc600078e00ff */
[----:B------:R-:W-:Y:S01]  /*1ab90*/  ISETP.NE.AND P6, PT, R2, 0x1f, PT ;  /* 0x0000001f0200780c */ /* 0x000fe20003fc5270 */
[----:B------:R-:W-:Y:S10]  /*1aba0*/  BRA.DIV ~URZ, `(.L_x_2395) ;  /* 0x00001e327f007947 */ /* 0x000ff4000b800000 */
[----:B------:R1:W2:Y:S02]  /*1abb0*/  SHFL.IDX PT, R3, R8, RZ, 0x1f ;  /* 0x00001fff08037589 */ /* 0x0002a400000e0000 */
.L_x_2443:
[----:B------:R-:W-:Y:S05]  /*1abc0*/  BRA.DIV ~URZ, `(.L_x_2396) ;  /* 0x00001e827f007947 */ /* 0x000fea000b800000 */
[----:B-1----:R-:W1:Y:S02]  /*1abd0*/  SHFL.IDX PT, R8, R8, 0x1, 0x1f ;  /* 0x00201f0008087f89 */ /* 0x002e6400000e0000 */
.L_x_2444:
        /* <DEDUP_REMOVED lines=18> */
.L_x_2445:
        /* <DEDUP_REMOVED lines=16> */
.L_x_2446:
[----:B----4-:R-:W-:Y:S01]  /*1ae00*/  IMAD R5, R17, c[0x0][0x538], RZ ;  /* 0x00014e0011057a24 */ /* 0x010fe200078e02ff */
[----:B------:R-:W-:Y:S04]  /*1ae10*/  BSSY B1, `(.L_x_2399) ;  /* 0x00000b9000017945 */ /* 0x000fe80003800000 */
[----:B-1----:R-:W-:-:S04]  /*1ae20*/  IADD3 R200, R5, R8, RZ ;  /* 0x0000000805c87210 */ /* 0x002fc80007ffe0ff */
[----:B--2---:R-:W-:-:S13]  /*1ae30*/  ISETP.GT.AND P0, PT, R200, R3, PT ;  /* 0x00000003c800720c */ /* 0x004fda0003f04270 */
[----:B------:R-:W-:Y:S05]  /*1ae40*/  @P0 BRA `(.L_x_2400) ;  /* 0x0000024000000947 */ /* 0x000fea0003800000 */
.L_x_2404:
        /* <DEDUP_REMOVED lines=16> */
.L_x_2447:
        /* <DEDUP_REMOVED lines=16> */
.L_x_2448:
[----:B--2---:R-:W-:-:S05]  /*1b050*/  IMAD R5, R17, c[0x0][0x538], RZ ;  /* 0x00014e0011057a24 */ /* 0x004fca00078e02ff */
[----:B------:R-:W-:-:S04]  /*1b060*/  IADD3 R200, R5, R200, RZ ;  /* 0x000000c805c87210 */ /* 0x000fc80007ffe0ff */
[----:B------:R-:W-:-:S13]  /*1b070*/  ISETP.GT.AND P0, PT, R200, R3, PT ;  /* 0x00000003c800720c */ /* 0x000fda0003f04270 */
[----:B-1----:R-:W-:Y:S05]  /*1b080*/  @!P0 BRA `(.L_x_2404) ;  /* 0xfffffdc000008947 */ /* 0x002fea000383ffff */
.L_x_2400:
[----:B------:R-:W-:-:S05]  /*1b090*/  IADD3 R200, -R5, R200, RZ ;  /* 0x000000c805c87210 */ /* 0x000fca0007ffe1ff */
[----:B------:R-:W-:-:S05]  /*1b0a0*/  IMAD R0, R7, c[0x0][0x538], R200 ;  /* 0x00014e0007007a24 */ /* 0x000fca00078e02c8 */
[----:B------:R-:W-:Y:S01]  /*1b0b0*/  ISETP.GT.AND P0, PT, R0, R3, PT ;  /* 0x000000030000720c */ /* 0x000fe20003f04270 */
[----:B------:R-:W-:-:S12]  /*1b0c0*/  BRA.DIV ~URZ, `(.L_x_2405) ;  /* 0x00001dd27f007947 */ /* 0x000fd8000b800000 */
[----:B------:R-:W-:-:S04]  /*1b0d0*/  VOTE.ANY R5, PT, !P0 ;  /* 0x0000000000057806 */ /* 0x000fc800040e0100 */
.L_x_2449:
[----:B------:R-:W1:Y:S02]  /*1b0e0*/  POPC R16, R5 ;  /* 0x0000000500107309 */ /* 0x000e640000000000 */
[----:B-1----:R-:W-:Y:S01]  /*1b0f0*/  IADD3 R203, R16, R203, RZ ;  /* 0x000000cb10cb7210 */ /* 0x002fe20007ffe0ff */
[----:B------:R-:W-:Y:S05]  /*1b100*/  BRA.DIV ~URZ, `(.L_x_2406) ;  /* 0x00001dd27f007947 */ /* 0x000fea000b800000 */
[----:B------:R1:W2:Y:S04]  /*1b110*/  SHFL.IDX PT, R201, R201, R16, 0x1f ;  /* 0x00001f10c9c97589 */ /* 0x0002a800000e0000 */
[----:B------:R1:W4:Y:S02]  /*1b120*/  SHFL.IDX PT, R4, R4, R16, 0x1f ;  /* 0x00001f1004047589 */ /* 0x00032400000e0000 */
.L_x_2450:
[----:B------:R-:W-:Y:S01]  /*1b130*/  ISETP.NE.AND P0, PT, R5, RZ, PT ;  /* 0x000000ff0500720c */ /* 0x000fe20003f05270 */
[----:B------:R-:W-:-:S12]  /*1b140*/  BSSY B0, `(.L_x_2407) ;  /* 0x0000005000007945 */ /* 0x000fd80003800000 */
[----:B------:R-:W-:Y:S05]  /*1b150*/  @!P0 BRA `(.L_x_2408) ;  /* 0x0000003000008947 */ /* 0x000fea0003800000 */
[----:B-1----:R-:W-:Y:S01]  /*1b160*/  IADD3 R16, R16, -0x1, RZ ;  /* 0xffffffff10107810 */ /* 0x002fe20007ffe0ff */
[----:B------:R-:W-:Y:S05]  /*1b170*/  BRA.DIV ~URZ, `(.L_x_2409) ;  /* 0x00001e127f007947 */ /* 0x000fea000b800000 */
[----:B------:R1:W3:Y:S02]  /*1b180*/  SHFL.IDX PT, R9, R7, R16, 0x1f ;  /* 0x00001f1007097589 */ /* 0x0002e400000e0000 */
.L_x_2408:
[----:B------:R-:W-:Y:S05]  /*1b190*/  BSYNC B0 ;  /* 0x0000000000007941 */ /* 0x000fea0003800000 */
.L_x_2407:
[----:B----4-:R-:W-:Y:S01]  /*1b1a0*/  ISETP.NE.AND P0, PT, R4, 0x1, PT ;  /* 0x000000010400780c */ /* 0x010fe20003f05270 */
[----:B---3--:R-:W-:Y:S01]  /*1b1b0*/  IMAD R200, R9, c[0x0][0x538], R200 ;  /* 0x00014e0009c87a24 */ /* 0x008fe200078e02c8 */
[----:B------:R-:W-:Y:S04]  /*1b1c0*/  BSSY B0, `(.L_x_2410) ;  /* 0x0000076000007945 */ /* 0x000fe80003800000 */
[----:B------:R-:W-:-:S07]  /*1b1d0*/  IADD3 R6, -R200, R3, RZ ;  /* 0x00000003c8067210 */ /* 0x000fce0007ffe1ff */
[----:B------:R-:W-:Y:S05]  /*1b1e0*/  @!P0 BRA `(.L_x_2411) ;  /* 0x0000037000008947 */ /* 0x000fea0003800000 */
[-C--:B-12---:R-:W-:Y:S02]  /*1b1f0*/  IABS R7, R201.reuse ;  /* 0x000000c900077213 */ /* 0x086fe40000000000 */
        /* <DEDUP_REMOVED lines=54> */
.L_x_2411:
[----:B------:R-:W-:-:S04]  /*1b560*/  IMAD.MOV.U32 R0, RZ, RZ, 0x4 ;  /* 0x00000004ff007424 */ /* 0x000fc800078e00ff */
[----:B------:R-:W-:-:S05]  /*1b570*/  IMAD.WIDE R14, R203, R0, c[0x0][0x590] ;  /* 0x00016400cb0e7625 */ /* 0x000fca00078e0200 */
[----:B------:R-:W3:Y:S01]  /*1b580*/  LDG.E R4, [R14.64] ;  /* 0x000000080e047981 */ /* 0x000ee2000c1e1900 */
[----:B------:R-:W-:Y:S01]  /*1b590*/  IABS R5, R6 ;  /* 0x0000000600057213 */ /* 0x000fe20000000000 */
[----:B--23--:R-:W-:-:S05]  /*1b5a0*/  IMAD R3, R4, R201, RZ ;  /* 0x000000c904037224 */ /* 0x00cfca00078e02ff */
[-C--:B-1----:R-:W-:Y:S02]  /*1b5b0*/  IABS R7, R3.reuse ;  /* 0x0000000300077213 */ /* 0x082fe40000000000 */
        /* <DEDUP_REMOVED lines=54> */
.L_x_2412:
[----:B------:R-:W-:Y:S05]  /*1b920*/  BSYNC B0 ;  /* 0x0000000000007941 */ /* 0x000fea0003800000 */
.L_x_2410:
[----:B------:R-:W-:-:S04]  /*1b930*/  LOP3.LUT R12, RZ, R12, RZ, 0x33, !PT ;  /* 0x0000000cff0c7212 */ /* 0x000fc800078e33ff */
[----:B------:R-:W-:Y:S01]  /*1b940*/  IADD3 R201, R12, R201, RZ ;  /* 0x000000c90cc97210 */ /* 0x000fe20007ffe0ff */
[----:B------:R-:W-:Y:S05]  /*1b950*/  BRA `(.L_x_2413) ;  /* 0x0000004000007947 */ /* 0x000fea0003800000 */
.L_x_2401:
[----:B------:R-:W-:Y:S01]  /*1b960*/  IMAD.MOV.U32 R200, RZ, RZ, R3 ;  /* 0x000000ffffc87224 */ /* 0x000fe200078e0003 */
[----:B------:R-:W-:Y:S01]  /*1b970*/  MOV R202, RZ ;  /* 0x000000ff00ca7202 */ /* 0x000fe20000000f00 */
[----:B------:R-:W-:Y:S01]  /*1b980*/  IMAD.MOV.U32 R201, RZ, RZ, RZ ;  /* 0x000000ffffc97224 */ /* 0x000fe200078e00ff */
[----:B------:R-:W-:Y:S02]  /*1b990*/  MOV R203, c[0x0][0x53c] ;  /* 0x00014f0000cb7a02 */ /* 0x000fe40000000f00 */
.L_x_2413:
[----:B------:R-:W-:Y:S05]  /*1b9a0*/  BSYNC B1 ;  /* 0x0000000000017941 */ /* 0x000fea0003800000 */
.L_x_2399:
[----:B------:R-:W-:Y:S01]  /*1b9b0*/  WARPSYNC 0xffffffff ;  /* 0xffffffff00007948 */ /* 0x000fe20003800000 */
[----:B------:R-:W-:Y:S01]  /*1b9c0*/  BAR.SYNC.DEFER_BLOCKING 0x4, 0x100 ;  /* 0x0104000000007b1d */ /* 0x000fe20000010000 */
[----:B------:R-:W-:-:S13]  /*1b9d0*/  ISETP.NE.AND P0, PT, R2, RZ, PT ;  /* 0x000000ff0200720c */ /* 0x000fda0003f05270 */
[----:B------:R1:W-:Y:S04]  /*1b9e0*/  @!P0 STS.128 [0x24100], R200 ;  /* 0x024100c8ff008388 */ /* 0x0003e80000000c00 */
[----:B------:R-:W-:Y:S06]  /*1b9f0*/  BAR.ARV 0x5, 0x100 ;  /* 0x0144000000007b1d */ /* 0x000fec0000002000 */
.L_x_2394:
[----:B----4-:R-:W-:-:S13]  /*1ba00*/  ISETP.GE.AND P0, PT, R203, c[0x0][0x53c], PT ;  /* 0x00014f00cb007a0c */ /* 0x010fda0003f06270 */
[----:B-123--:R-:W-:Y:S01]  /*1ba10*/  @P0 CALL.REL.NOINC `(.L_x_2414) ;  /* 0x0000001000000944 */ /* 0x00efe20003c00000 */
[----:B------:R-:W-:Y:S05]  /*1ba20*/  BRA `(.L_x_2415) ;  /* 0xfffe5aa000007947 */ /* 0x000fea000383ffff */
.L_x_2414:
[----:B------:R-:W-:Y:S05]  /*1ba30*/  EXIT ;  /* 0x000000000000794d */ /* 0x000fea0003800000 */
.L_x_2241:
[----:B------:R-:W-:Y:S02]  /*1ba40*/  MOV R5, 0x1 ;  /* 0x0000000100057802 */ /* 0x000fe40000000f00 */
[----:B------:R-:W-:Y:S02]  /*1ba50*/  MOV R0, 0x1ba70 ;  /* 0x0001ba7000007802 */ /* 0x000fe40000000f00 */
[----:B------:R-:W-:Y:S05]  /*1ba60*/  CALL.REL.NOINC `($__internal_50_$__cuda_sm70_shflsync_up_p) ;  /* 0x0000162000007944 */ /* 0x000fea0003c00000 */
[----:B-12---:R-:W-:Y:S05]  /*1ba70*/  BRA `(.L_x_2416) ;  /* 0xfffe49f000007947 */ /* 0x006fea000383ffff */
.L_x_2242:
[----:B------:R-:W-:Y:S02]  /*1ba80*/  MOV R5, 0x2 ;  /* 0x0000000200057802 */ /* 0x000fe40000000f00 */
[----:B------:R-:W-:Y:S02]  /*1ba90*/  MOV R0, 0x1bab0 ;  /* 0x0001bab000007802 */ /* 0x000fe40000000f00 */
[----:B------:R-:W-:Y:S05]  /*1baa0*/  CALL.REL.NOINC `($__internal_50_$__cuda_sm70_shflsync_up_p) ;  /* 0x000015e000007944 */ /* 0x000fea0003c00000 */
[----:B--2---:R-:W-:Y:S01]  /*1bab0*/  SEL R0, R5, RZ, P4 ;  /* 0x000000ff05007207 */ /* 0x004fe20002000000 */
[----:B------:R-:W-:-:S04]  /*1bac0*/  IMAD.MOV.U32 R5, RZ, RZ, 0x4 ;  /* 0x00000004ff057424 */ /* 0x000fc800078e00ff */
[----:B-1----:R-:W-:Y:S01]  /*1bad0*/  IMAD.IADD R7, R7, 0x1, R0 ;  /* 0x0000000107077824 */ /* 0x002fe200078e0200 */
        /* <DEDUP_REMOVED lines=13> */
[----:B------:R-:W-:Y:S01]  /*1bbb0*/  IMAD.MOV.U32 R16, RZ, RZ, 0x1f ;  /* 0x0000001fff107424 */ /* 0x000fe200078e00ff */
[----:B------:R-:W-:-:S03]  /*1bbc0*/  MOV R17, 0x1f ;  /* 0x0000001f00117802 */ /* 0x000fc60000000f00 */
[----:B-1----:R-:W-:Y:S01]  /*1bbd0*/  IMAD.IADD R7, R7, 0x1, R0 ;  /* 0x0000000107077824 */ /* 0x002fe200078e0200 */
[----:B------:R-:W-:-:S03]  /*1bbe0*/  MOV R0, 0x1bc10 ;  /* 0x0001bc1000007802 */ /* 0x000fc60000000f00 */
[----:B------:R-:W-:Y:S02]  /*1bbf0*/  IMAD.MOV.U32 R19, RZ, RZ, R7 ;  /* 0x000000ffff137224 */ /* 0x000fe400078e0007 */
[----:B------:R-:W-:Y:S05]  /*1bc00*/  CALL.REL.NOINC `($__internal_49_$__cuda_sm70_shflsync_idx_p) ;  /* 0x0000143000007944 */ /* 0x000fea0003c00000 */
[----:B-12---:R-:W-:Y:S05]  /*1bc10*/  BRA `(.L_x_2417) ;  /* 0xfffe495000007947 */ /* 0x006fea000383ffff */
.L_x_2244:
[----:B------:R-:W-:Y:S02]  /*1bc20*/  SEL R5, RZ, 0x1, P0 ;  /* 0x00000001ff057807 */ /* 0x000fe40000000000 */
[----:B------:R-:W-:Y:S02]  /*1bc30*/  MOV R0, 0x1bc50 ;  /* 0x0001bc5000007802 */ /* 0x000fe40000000f00 */
[----:B------:R-:W-:Y:S05]  /*1bc40*/  CALL.REL.NOINC `($__internal_51_$__cuda_sm70_votesync_ballot) ;  /* 0x0000149000007944 */ /* 0x000fea0003c00000 */
[----:B------:R-:W-:Y:S05]  /*1bc50*/  BRA `(.L_x_2418) ;  /* 0xfffe49a000007947 */ /* 0x000fea000383ffff */
.L_x_2245:
[----:B------:R-:W-:Y:S01]  /*1bc60*/  IMAD.MOV.U32 R19, RZ, RZ, R4 ;  /* 0x000000ffff137224 */ /* 0x000fe200078e0004 */
[----:B------:R-:W-:Y:S02]  /*1bc70*/  MOV R17, 0x1f ;  /* 0x0000001f00117802 */ /* 0x000fe40000000f00 */
[----:B------:R-:W-:Y:S02]  /*1bc80*/  MOV R0, 0x1bca0 ;  /* 0x0001bca000007802 */ /* 0x000fe40000000f00 */
[----:B------:R-:W-:Y:S05]  /*1bc90*/  CALL.REL.NOINC `($__internal_49_$__cuda_sm70_shflsync_idx_p) ;  /* 0x000013a000007944 */ /* 0x000fea0003c00000 */
[----:B--2---:R-:W-:Y:S01]  /*1bca0*/  IMAD.MOV.U32 R4, RZ, RZ, R17 ;  /* 0x000000ffff047224 */ /* 0x004fe200078e0011 */
[----:B------:R-:W-:Y:S01]  /*1bcb0*/  MOV R9, RZ ;  /* 0x000000ff00097202 */ /* 0x000fe20000000f00 */
[----:B-1----:R-:W-:Y:S01]  /*1bcc0*/  IMAD.MOV.U32 R19, RZ, RZ, R3 ;  /* 0x000000ffff137224 */ /* 0x002fe200078e0003 */
[----:B------:R-:W-:Y:S02]  /*1bcd0*/  MOV R17, 0x1f ;  /* 0x0000001f00117802 */ /* 0x000fe40000000f00 */
[----:B------:R-:W-:-:S02]  /*1bce0*/  MOV R0, 0x1bd00 ;  /* 0x0001bd0000007802 */ /* 0x000fc40000000f00 */
[----:B------:R-:W-:Y:S05]  /*1bcf0*/  CALL.REL.NOINC `($__internal_49_$__cuda_sm70_shflsync_idx_p) ;  /* 0x0000134000007944 */ /* 0x000fea0003c00000 */
[----:B--2---:R-:W-:Y:S01]  /*1bd00*/  MOV R3, R17 ;  /* 0x0000001100037202 */ /* 0x004fe20000000f00 */
[----:B-1----:R-:W-:Y:S05]  /*1bd10*/  BRA `(.L_x_2419) ;  /* 0xfffe494000007947 */ /* 0x002fea000383ffff */
.L_x_2248:
[----:B------:R-:W-:Y:S01]  /*1bd20*/  IMAD.MOV.U32 R19, RZ, RZ, R7 ;  /* 0x000000ffff137224 */ /* 0x000fe200078e0007 */
[----:B------:R-:W-:-:S02]  /*1bd30*/  MOV R17, 0x1f ;  /* 0x0000001f00117802 */ /* 0x000fc40000000f00 */
[----:B------:R-:W-:Y:S02]  /*1bd40*/  MOV R0, 0x1bd60 ;  /* 0x0001bd6000007802 */ /* 0x000fe40000000f00 */
[----:B--23--:R-:W-:Y:S05]  /*1bd50*/  CALL.REL.NOINC `($__internal_49_$__cuda_sm70_shflsync_idx_p) ;  /* 0x000012e000007944 */ /* 0x00cfea0003c00000 */
[----:B--2---:R-:W-:Y:S01]  /*1bd60*/  MOV R9, R17 ;  /* 0x0000001100097202 */ /* 0x004fe20000000f00 */
[----:B-1----:R-:W-:Y:S05]  /*1bd70*/  BRA `(.L_x_2247) ;  /* 0xfffe494000007947 */ /* 0x002fea000383ffff */
.L_x_2287:
[----:B------:R-:W-:Y:S01]  /*1bd80*/  IMAD.MOV.U32 R19, RZ, RZ, R7 ;  /* 0x000000ffff137224 */ /* 0x000fe200078e0007 */
[----:B------:R-:W-:Y:S01]  /*1bd90*/  MOV R16, RZ ;  /* 0x000000ff00107202 */ /* 0x000fe20000000f00 */
[----:B------:R-:W-:Y:S01]  /*1bda0*/  IMAD.MOV.U32 R17, RZ, RZ, 0x181f ;  /* 0x0000181fff117424 */ /* 0x000fe200078e00ff */
[----:B------:R-:W-:Y:S02]  /*1bdb0*/  MOV R0, 0x1bdd0 ;  /* 0x0001bdd000007802 */ /* 0x000fe40000000f00 */
[----:B-----5:R-:W-:Y:S05]  /*1bdc0*/  CALL.REL.NOINC `($__internal_49_$__cuda_sm70_shflsync_idx_p) ;  /* 0x0000127000007944 */ /* 0x020fea0003c00000 */
[----:B--2---:R-:W-:Y:S01]  /*1bdd0*/  MOV R15, R17 ;  /* 0x00000011000f7202 */ /* 0x004fe20000000f00 */
[----:B-1----:R-:W-:Y:S05]  /*1bde0*/  BRA `(.L_x_2420) ;  /* 0xfffebc5000007947 */ /* 0x002fea000383ffff */
.L_x_2288:
[----:B------:R-:W-:Y:S01]  /*1bdf0*/  IMAD.MOV.U32 R19, RZ, RZ, R14 ;  /* 0x000000ffff137224 */ /* 0x000fe200078e000e */
[----:B------:R-:W-:Y:S01]  /*1be00*/  MOV R16, RZ ;  /* 0x000000ff00107202 */ /* 0x000fe20000000f00 */
[----:B------:R-:W-:Y:S01]  /*1be10*/  IMAD.MOV.U32 R17, RZ, RZ, 0x181f ;  /* 0x0000181fff117424 */ /* 0x000fe200078e00ff */
[----:B------:R-:W-:Y:S02]  /*1be20*/  MOV R0, 0x1be40 ;  /* 0x0001be4000007802 */ /* 0x000fe40000000f00 */
[----:B-12--5:R-:W-:Y:S05]  /*1be30*/  CALL.REL.NOINC `($__internal_49_$__cuda_sm70_shflsync_idx_p) ;  /* 0x0000120000007944 */ /* 0x026fea0003c00000 */
[----:B-12---:R-:W-:Y:S05]  /*1be40*/  BRA `(.L_x_2421) ;  /* 0xfffebc1000007947 */ /* 0x006fea000383ffff */
.L_x_2291:
[----:B--2---:R-:W-:Y:S01]  /*1be50*/  IMAD.MOV.U32 R19, RZ, RZ, R7 ;  /* 0x000000ffff137224 */ /* 0x004fe200078e0007 */
[----:B------:R-:W-:Y:S01]  /*1be60*/  MOV R16, 0x1 ;  /* 0x0000000100107802 */ /* 0x000fe20000000f00 */
[----:B----4-:R-:W-:Y:S01]  /*1be70*/  IMAD.MOV.U32 R17, RZ, RZ, 0x181f ;  /* 0x0000181fff117424 */ /* 0x010fe200078e00ff */
[----:B------:R-:W-:-:S02]  /*1be80*/  MOV R0, 0x1bea0 ;  /* 0x0001bea000007802 */ /* 0x000fc40000000f00 */
[----:B-1-3-5:R-:W-:Y:S05]  /*1be90*/  CALL.REL.NOINC `($__internal_49_$__cuda_sm70_shflsync_idx_p) ;  /* 0x000011a000007944 */ /* 0x02afea0003c00000 */
[----:B--2---:R-:W-:Y:S01]  /*1bea0*/  IMAD.MOV.U32 R15, RZ, RZ, R17 ;  /* 0x000000ffff0f7224 */ /* 0x004fe200078e0011 */
[----:B-1----:R-:W-:Y:S01]  /*1beb0*/  MOV R16, 0x1 ;  /* 0x0000000100107802 */ /* 0x002fe20000000f00 */
[----:B------:R-:W-:Y:S01]  /*1bec0*/  IMAD.MOV.U32 R19, RZ, RZ, R14 ;  /* 0x000000ffff137224 */ /* 0x000fe200078e000e */
[----:B------:R-:W-:-:S02]  /*1bed0*/  MOV R17, 0x181f ;  /* 0x0000181f00117802 */ /* 0x000fc40000000f00 */
[----:B------:R-:W-:Y:S02]  /*1bee0*/  MOV R0, 0x1bf00 ;  /* 0x0001bf0000007802 */ /* 0x000fe40000000f00 */
[----:B------:R-:W-:Y:S05]  /*1bef0*/  CALL.REL.NOINC `($__internal_49_$__cuda_sm70_shflsync_idx_p) ;  /* 0x0000114000007944 */ /* 0x000fea0003c00000 */
[----:B-12---:R-:W-:Y:S01]  /*1bf00*/  MOV R19, R17 ;  /* 0x0000001100137202 */ /* 0x006fe20000000f00 */
[----:B------:R-:W-:Y:S05]  /*1bf10*/  BRA `(.L_x_2422) ;  /* 0xfffebca000007947 */ /* 0x000fea000383ffff */
.L_x_2294:
[----:B-1-3--:R-:W-:Y:S01]  /*1bf20*/  IMAD.MOV.U32 R19, RZ, RZ, R7 ;  /* 0x000000ffff137224 */ /* 0x00afe200078e0007 */
[----:B------:R-:W-:Y:S01]  /*1bf30*/  MOV R16, 0x2 ;  /* 0x0000000200107802 */ /* 0x000fe20000000f00 */
[----:B------:R-:W-:Y:S01]  /*1bf40*/  IMAD.MOV.U32 R17, RZ, RZ, 0x181f ;  /* 0x0000181fff117424 */ /* 0x000fe200078e00ff */
[----:B------:R-:W-:Y:S02]  /*1bf50*/  MOV R0, 0x1bf70 ;  /* 0x0001bf7000007802 */ /* 0x000fe40000000f00 */
[----:B--2--5:R-:W-:Y:S05]  /*1bf60*/  CALL.REL.NOINC `($__internal_49_$__cuda_sm70_shflsync_idx_p) ;  /* 0x000010d000007944 */ /* 0x024fea0003c00000 */
[----:B--2---:R-:W-:Y:S01]  /*1bf70*/  MOV R15, R17 ;  /* 0x00000011000f7202 */ /* 0x004fe20000000f00 */
[----:B-1----:R-:W-:Y:S05]  /*1bf80*/  BRA `(.L_x_2423) ;  /* 0xfffebd6000007947 */ /* 0x002fea000383ffff */
.L_x_2295:
[----:B---3--:R-:W-:Y:S01]  /*1bf90*/  IMAD.MOV.U32 R19, RZ, RZ, R14 ;  /* 0x000000ffff137224 */ /* 0x008fe200078e000e */
[----:B------:R-:W-:Y:S01]  /*1bfa0*/  MOV R16, 0x2 ;  /* 0x0000000200107802 */ /* 0x000fe20000000f00 */
[----:B------:R-:W-:Y:S01]  /*1bfb0*/  IMAD.MOV.U32 R17, RZ, RZ, 0x181f ;  /* 0x0000181fff117424 */ /* 0x000fe200078e00ff */
[----:B------:R-:W-:Y:S02]  /*1bfc0*/  MOV R0, 0x1bfe0 ;  /* 0x0001bfe000007802 */ /* 0x000fe40000000f00 */
[----:B-12-45:R-:W-:Y:S05]  /*1bfd0*/  CALL.REL.NOINC `($__internal_49_$__cuda_sm70_shflsync_idx_p) ;  /* 0x0000106000007944 */ /* 0x036fea0003c00000 */
[----:B-12---:R-:W-:Y:S01]  /*1bfe0*/  MOV R19, R17 ;  /* 0x0000001100137202 */ /* 0x006fe20000000f00 */
[----:B------:R-:W-:Y:S05]  /*1bff0*/  BRA `(.L_x_2424) ;  /* 0xfffebd1000007947 */ /* 0x000fea000383ffff */
.L_x_2298:
[----:B-1----:R-:W-:Y:S01]  /*1c000*/  IMAD.MOV.U32 R19, RZ, RZ, R7 ;  /* 0x000000ffff137224 */ /* 0x002fe200078e0007 */
[----:B------:R-:W-:Y:S01]  /*1c010*/  MOV R16, 0x3 ;  /* 0x0000000300107802 */ /* 0x000fe20000000f00 */
[----:B------:R-:W-:Y:S01]  /*1c020*/  IMAD.MOV.U32 R17, RZ, RZ, 0x181f ;  /* 0x0000181fff117424 */ /* 0x000fe200078e00ff */
[----:B------:R-:W-:-:S02]  /*1c030*/  MOV R0, 0x1c050 ;  /* 0x0001c05000007802 */ /* 0x000fc40000000f00 */
[----:B--2345:R-:W-:Y:S05]  /*1c040*/  CALL.REL.NOINC `($__internal_49_$__cuda_sm70_shflsync_idx_p) ;  /* 0x00000ff000007944 */ /* 0x03cfea0003c00000 */
[----:B--2---:R-:W-:Y:S01]  /*1c050*/  IMAD.MOV.U32 R7, RZ, RZ, R17 ;  /* 0x000000ffff077224 */ /* 0x004fe200078e0011 */
[----:B-1----:R-:W-:Y:S01]  /*1c060*/  MOV R16, 0x3 ;  /* 0x0000000300107802 */ /* 0x002fe20000000f00 */
[----:B------:R-:W-:Y:S01]  /*1c070*/  IMAD.MOV.U32 R19, RZ, RZ, R14 ;  /* 0x000000ffff137224 */ /* 0x000fe200078e000e */
[----:B------:R-:W-:-:S02]  /*1c080*/  MOV R17, 0x181f ;  /* 0x0000181f00117802 */ /* 0x000fc40000000f00 */
[----:B------:R-:W-:Y:S02]  /*1c090*/  MOV R0, 0x1c0b0 ;  /* 0x0001c0b000007802 */ /* 0x000fe40000000f00 */
[----:B------:R-:W-:Y:S05]  /*1c0a0*/  CALL.REL.NOINC `($__internal_49_$__cuda_sm70_shflsync_idx_p) ;  /* 0x00000f9000007944 */ /* 0x000fea0003c00000 */
[----:B-12---:R-:W-:Y:S05]  /*1c0b0*/  BRA `(.L_x_2425) ;  /* 0xfffebd9000007947 */ /* 0x006fea000383ffff */
.L_x_2353:
[----:B------:R-:W-:Y:S01]  /*1c0c0*/  IMAD.MOV.U32 R8, RZ, RZ, R227 ;  /* 0x000000ffff087224 */ /* 0x000fe200078e00e3 */
[----:B-1----:R-:W-:Y:S02]  /*1c0d0*/  MOV R7, 0x2 ;  /* 0x0000000200077802 */ /* 0x002fe40000000f00 */
[----:B------:R-:W-:Y:S02]  /*1c0e0*/  MOV R6, 0x1c100 ;  /* 0x0001c10000067802 */ /* 0x000fe40000000f00 */
[----:B------:R-:W-:Y:S05]  /*1c0f0*/  CALL.REL.NOINC `($__internal_48_$__cuda_sm70_shflsync_bfly_p) ;  /* 0x00000ef000007944 */ /* 0x000fea0003c00000 */
[----:B-12---:R-:W-:Y:S05]  /*1c100*/  BRA `(.L_x_2426) ;  /* 0xffffad5000007947 */ /* 0x006fea000383ffff */
.L_x_2354:
[----:B------:R-:W-:Y:S02]  /*1c110*/  MOV R7, 0x1 ;  /* 0x0000000100077802 */ /* 0x000fe40000000f00 */
[----:B------:R-:W-:Y:S02]  /*1c120*/  MOV R6, 0x1c140 ;  /* 0x0001c14000067802 */ /* 0x000fe40000000f00 */
[----:B-1----:R-:W-:Y:S05]  /*1c130*/  CALL.REL.NOINC `($__internal_48_$__cuda_sm70_shflsync_bfly_p) ;  /* 0x00000eb000007944 */ /* 0x002fea0003c00000 */
[----:B--2---:R-:W-:Y:S01]  /*1c140*/  FADD.FTZ R3, R8, R7 ;  /* 0x0000000708037221 */ /* 0x004fe20000010000 */
[----:B-1----:R-:W-:Y:S02]  /*1c150*/  MOV R8, R230 ;  /* 0x000000e600087202 */ /* 0x002fe40000000f00 */
[----:B------:R-:W-:Y:S02]  /*1c160*/  MOV R7, 0x2 ;  /* 0x0000000200077802 */ /* 0x000fe40000000f00 */
[----:B------:R-:W-:-:S02]  /*1c170*/  MOV R6, 0x1c190 ;  /* 0x0001c19000067802 */ /* 0x000fc40000000f00 */
[----:B------:R-:W-:Y:S05]  /*1c180*/  CALL.REL.NOINC `($__internal_48_$__cuda_sm70_shflsync_bfly_p) ;  /* 0x00000e6000007944 */ /* 0x000fea0003c00000 */
[----:B--2---:R-:W-:Y:S01]  /*1c190*/  FADD.FTZ R12, R230, R7 ;  /* 0x00000007e60c7221 */ /* 0x004fe20000010000 */
[----:B------:R-:W-:-:S02]  /*1c1a0*/  MOV R7, 0x1 ;  /* 0x0000000100077802 */ /* 0x000fc40000000f00 */
[----:B------:R-:W-:Y:S02]  /*1c1b0*/  MOV R6, 0x1c1e0 ;  /* 0x0001c1e000067802 */ /* 0x000fe40000000f00 */
[----:B-1----:R-:W-:Y:S02]  /*1c1c0*/  MOV R8, R12 ;  /* 0x0000000c00087202 */ /* 0x002fe40000000f00 */
[----:B------:R-:W-:Y:S05]  /*1c1d0*/  CALL.REL.NOINC `($__internal_48_$__cuda_sm70_shflsync_bfly_p) ;  /* 0x00000e1000007944 */ /* 0x000fea0003c00000 */
[----:B-12---:R-:W-:Y:S05]  /*1c1e0*/  BRA `(.L_x_2427) ;  /* 0xfffface000007947 */ /* 0x006fea000383ffff */
.L_x_2361:
[----:B---34-:R-:W-:Y:S01]  /*1c1f0*/  IMAD.MOV.U32 R19, RZ, RZ, R13 ;  /* 0x000000ffff137224 */ /* 0x018fe200078e000d */
[----:B------:R-:W-:Y:S01]  /*1c200*/  MOV R16, RZ ;  /* 0x000000ff00107202 */ /* 0x000fe20000000f00 */
[----:B------:R-:W-:Y:S01]  /*1c210*/  IMAD.MOV.U32 R17, RZ, RZ, 0x181f ;  /* 0x0000181fff117424 */ /* 0x000fe200078e00ff */
[----:B------:R-:W-:Y:S02]  /*1c220*/  MOV R0, 0x1c240 ;  /* 0x0001c24000007802 */ /* 0x000fe40000000f00 */
[----:B-12---:R-:W-:Y:S05]  /*1c230*/  CALL.REL.NOINC `($__internal_49_$__cuda_sm70_shflsync_idx_p) ;  /* 0x00000e0000007944 */ /* 0x006fea0003c00000 */
[----:B--2---:R-:W-:Y:S01]  /*1c240*/  MOV R15, R17 ;  /* 0x00000011000f7202 */ /* 0x004fe20000000f00 */
[----:B-1----:R-:W-:Y:S05]  /*1c250*/  BRA `(.L_x_2428) ;  /* 0xffffc5a000007947 */ /* 0x002fea000383ffff */
.L_x_2362:
[----:B------:R-:W-:Y:S01]  /*1c260*/  IMAD.MOV.U32 R19, RZ, RZ, R2 ;  /* 0x000000ffff137224 */ /* 0x000fe200078e0002 */
[----:B------:R-:W-:Y:S01]  /*1c270*/  MOV R16, RZ ;  /* 0x000000ff00107202 */ /* 0x000fe20000000f00 */
[----:B------:R-:W-:Y:S01]  /*1c280*/  IMAD.MOV.U32 R17, RZ, RZ, 0x181f ;  /* 0x0000181fff117424 */ /* 0x000fe200078e00ff */
[----:B------:R-:W-:Y:S02]  /*1c290*/  MOV R0, 0x1c2b0 ;  /* 0x0001c2b000007802 */ /* 0x000fe40000000f00 */
[----:B-1234-:R-:W-:Y:S05]  /*1c2a0*/  CALL.REL.NOINC `($__internal_49_$__cuda_sm70_shflsync_idx_p) ;  /* 0x00000d9000007944 */ /* 0x01efea0003c00000 */
[----:B-12---:R-:W-:Y:S05]  /*1c2b0*/  BRA `(.L_x_2429) ;  /* 0xffffc56000007947 */ /* 0x006fea000383ffff */
.L_x_2365:
[----:B---3--:R-:W-:Y:S01]  /*1c2c0*/  IMAD.MOV.U32 R19, RZ, RZ, R13 ;  /* 0x000000ffff137224 */ /* 0x008fe200078e000d */
[----:B------:R-:W-:Y:S01]  /*1c2d0*/  MOV R16, 0x1 ;  /* 0x0000000100107802 */ /* 0x000fe20000000f00 */
[----:B------:R-:W-:Y:S01]  /*1c2e0*/  IMAD.MOV.U32 R17, RZ, RZ, 0x181f ;  /* 0x0000181fff117424 */ /* 0x000fe200078e00ff */
[----:B------:R-:W-:-:S02]  /*1c2f0*/  MOV R0, 0x1c310 ;  /* 0x0001c31000007802 */ /* 0x000fc40000000f00 */
[----:B-12-4-:R-:W-:Y:S05]  /*1c300*/  CALL.REL.NOINC `($__internal_49_$__cuda_sm70_shflsync_idx_p) ;  /* 0x00000d3000007944 */ /* 0x016fea0003c00000 */
        /* <DEDUP_REMOVED lines=8> */
.L_x_2368:
[----:B--23--:R-:W-:Y:S01]  /*1c390*/  IMAD.MOV.U32 R19, RZ, RZ, R13 ;  /* 0x000000ffff137224 */ /* 0x00cfe200078e000d */
[----:B------:R-:W-:Y:S01]  /*1c3a0*/  MOV R16, 0x2 ;  /* 0x0000000200107802 */ /* 0x000fe20000000f00 */
[----:B------:R-:W-:Y:S01]  /*1c3b0*/  IMAD.MOV.U32 R17, RZ, RZ, 0x181f ;  /* 0x0000181fff117424 */ /* 0x000fe200078e00ff */
[----:B------:R-:W-:Y:S02]  /*1c3c0*/  MOV R0, 0x1c3e0 ;  /* 0x0001c3e000007802 */ /* 0x000fe40000000f00 */
[----:B-1--4-:R-:W-:Y:S05]  /*1c3d0*/  CALL.REL.NOINC `($__internal_49_$__cuda_sm70_shflsync_idx_p) ;  /* 0x00000c6000007944 */ /* 0x012fea0003c00000 */
[----:B--2---:R-:W-:Y:S01]  /*1c3e0*/  MOV R15, R17 ;  /* 0x00000011000f7202 */ /* 0x004fe20000000f00 */
[----:B-1----:R-:W-:Y:S05]  /*1c3f0*/  BRA `(.L_x_2431) ;  /* 0xffffc6b000007947 */ /* 0x002fea000383ffff */
.L_x_2369:
[----:B---3--:R-:W-:Y:S01]  /*1c400*/  IMAD.MOV.U32 R19, RZ, RZ, R2 ;  /* 0x000000ffff137224 */ /* 0x008fe200078e0002 */
[----:B------:R-:W-:Y:S01]  /*1c410*/  MOV R16, 0x2 ;  /* 0x0000000200107802 */ /* 0x000fe20000000f00 */
[----:B------:R-:W-:Y:S01]  /*1c420*/  IMAD.MOV.U32 R17, RZ, RZ, 0x181f ;  /* 0x0000181fff117424 */ /* 0x000fe200078e00ff */
[----:B------:R-:W-:Y:S02]  /*1c430*/  MOV R0, 0x1c450 ;  /* 0x0001c45000007802 */ /* 0x000fe40000000f00 */
[----:B-12-4-:R-:W-:Y:S05]  /*1c440*/  CALL.REL.NOINC `($__internal_49_$__cuda_sm70_shflsync_idx_p) ;  /* 0x00000bf000007944 */ /* 0x016fea0003c00000 */
[----:B-12---:R-:W-:Y:S01]  /*1c450*/  MOV R19, R17 ;  /* 0x0000001100137202 */ /* 0x006fe20000000f00 */
[----:B------:R-:W-:Y:S05]  /*1c460*/  BRA `(.L_x_2432) ;  /* 0xffffc66000007947 */ /* 0x000fea000383ffff */
.L_x_2372:
[----:B--2---:R-:W-:Y:S01]  /*1c470*/  IMAD.MOV.U32 R19, RZ, RZ, R13 ;  /* 0x000000ffff137224 */ /* 0x004fe200078e000d */
        /* <DEDUP_REMOVED lines=10> */
[----:B-12---:R-:W-:Y:S05]  /*1c520*/  BRA `(.L_x_2433) ;  /* 0xffffc6e000007947 */ /* 0x006fea000383ffff */
.L_x_2374:
[----:B------:R-:W-:Y:S01]  /*1c530*/  IMAD.MOV.U32 R19, RZ, RZ, R162 ;  /* 0x000000ffff137224 */ /* 0x000fe200078e00a2 */
[----:B------:R-:W-:Y:S01]  /*1c540*/  MOV R16, RZ ;  /* 0x000000ff00107202 */ /* 0x000fe20000000f00 */
[----:B------:R-:W-:Y:S01]  /*1c550*/  IMAD.MOV.U32 R17, RZ, RZ, 0x1c1f ;  /* 0x00001c1fff117424 */ /* 0x000fe200078e00ff */
[----:B------:R-:W-:Y:S02]  /*1c560*/  MOV R0, 0x1c580 ;  /* 0x0001c58000007802 */ /* 0x000fe40000000f00 */
[----:B------:R-:W-:Y:S05]  /*1c570*/  CALL.REL.NOINC `($__internal_49_$__cuda_sm70_shflsync_idx_p) ;  /* 0x00000ac000007944 */ /* 0x000fea0003c00000 */
[----:B--2---:R-:W-:Y:S01]  /*1c580*/  MOV R165, R17 ;  /* 0x0000001100a57202 */ /* 0x004fe20000000f00 */
[----:B-1----:R-:W-:Y:S05]  /*1c590*/  BRA `(.L_x_2434) ;  /* 0xffffc98000007947 */ /* 0x002fea000383ffff */
.L_x_2375:
[----:B------:R-:W-:Y:S01]  /*1c5a0*/  IMAD.MOV.U32 R19, RZ, RZ, R163 ;  /* 0x000000ffff137224 */ /* 0x000fe200078e00a3 */
[----:B------:R-:W-:Y:S01]  /*1c5b0*/  MOV R16, RZ ;  /* 0x000000ff00107202 */ /* 0x000fe20000000f00 */
[----:B------:R-:W-:Y:S01]  /*1c5c0*/  IMAD.MOV.U32 R17, RZ, RZ, 0x1c1f ;  /* 0x00001c1fff117424 */ /* 0x000fe200078e00ff */
[----:B------:R-:W-:Y:S02]  /*1c5d0*/  MOV R0, 0x1c5f0 ;  /* 0x0001c5f000007802 */ /* 0x000fe40000000f00 */
[----:B-12---:R-:W-:Y:S05]  /*1c5e0*/  CALL.REL.NOINC `($__internal_49_$__cuda_sm70_shflsync_idx_p) ;  /* 0x00000a5000007944 */ /* 0x006fea0003c00000 */
[----:B-12---:R-:W-:Y:S05]  /*1c5f0*/  BRA `(.L_x_2435) ;  /* 0xffffc94000007947 */ /* 0x006fea000383ffff */
.L_x_2378:
[----:B-1----:R-:W-:Y:S01]  /*1c600*/  IMAD.MOV.U32 R19, RZ, RZ, R162 ;  /* 0x000000ffff137224 */ /* 0x002fe200078e00a2 */
[----:B------:R-:W-:Y:S01]  /*1c610*/  MOV R16, 0x1 ;  /* 0x0000000100107802 */ /* 0x000fe20000000f00 */
[----:B----4-:R-:W-:Y:S01]  /*1c620*/  IMAD.MOV.U32 R17, RZ, RZ, 0x1c1f ;  /* 0x00001c1fff117424 */ /* 0x010fe200078e00ff */
[----:B------:R-:W-:-:S02]  /*1c630*/  MOV R0, 0x1c650 ;  /* 0x0001c65000007802 */ /* 0x000fc40000000f00 */
[----:B--23--:R-:W-:Y:S05]  /*1c640*/  CALL.REL.NOINC `($__internal_49_$__cuda_sm70_shflsync_idx_p) ;  /* 0x000009f000007944 */ /* 0x00cfea0003c00000 */
[----:B--2---:R-:W-:Y:S01]  /*1c650*/  IMAD.MOV.U32 R3, RZ, RZ, R17 ;  /* 0x000000ffff037224 */ /* 0x004fe200078e0011 */
[----:B-1----:R-:W-:Y:S01]  /*1c660*/  MOV R16, 0x1 ;  /* 0x0000000100107802 */ /* 0x002fe20000000f00 */
[----:B------:R-:W-:Y:S01]  /*1c670*/  IMAD.MOV.U32 R19, RZ, RZ, R163 ;  /* 0x000000ffff137224 */ /* 0x000fe200078e00a3 */
[----:B------:R-:W-:-:S02]  /*1c680*/  MOV R17, 0x1c1f ;  /* 0x00001c1f00117802 */ /* 0x000fc40000000f00 */
[----:B------:R-:W-:Y:S02]  /*1c690*/  MOV R0, 0x1c6b0 ;  /* 0x0001c6b000007802 */ /* 0x000fe40000000f00 */
[----:B------:R-:W-:Y:S05]  /*1c6a0*/  CALL.REL.NOINC `($__internal_49_$__cuda_sm70_shflsync_idx_p) ;  /* 0x0000099000007944 */ /* 0x000fea0003c00000 */
[----:B-12---:R-:W-:Y:S05]  /*1c6b0*/  BRA `(.L_x_2436) ;  /* 0xffffd1c000007947 */ /* 0x006fea000383ffff */
.L_x_2382:
[----:B------:R-:W-:Y:S01]  /*1c6c0*/  IMAD.MOV.U32 R19, RZ, RZ, R4 ;  /* 0x000000ffff137224 */ /* 0x000fe200078e0004 */
[----:B------:R-:W-:Y:S01]  /*1c6d0*/  MOV R16, RZ ;  /* 0x000000ff00107202 */ /* 0x000fe20000000f00 */
[----:B------:R-:W-:Y:S01]  /*1c6e0*/  IMAD.MOV.U32 R17, RZ, RZ, 0x181f ;  /* 0x0000181fff117424 */ /* 0x000fe200078e00ff */
[----:B------:R-:W-:Y:S02]  /*1c6f0*/  MOV R0, 0x1c710 ;  /* 0x0001c71000007802 */ /* 0x000fe40000000f00 */
[----:B-1----:R-:W-:Y:S05]  /*1c700*/  CALL.REL.NOINC `($__internal_49_$__cuda_sm70_shflsync_idx_p) ;  /* 0x0000093000007944 */ /* 0x002fea0003c00000 */
[----:B--2---:R-:W-:Y:S01]  /*1c710*/  MOV R5, R17 ;  /* 0x0000001100057202 */ /* 0x004fe20000000f00 */
[----:B-1----:R-:W-:Y:S05]  /*1c720*/  BRA `(.L_x_2437) ;  /* 0xffffdec000007947 */ /* 0x002fea000383ffff */
.L_x_2383:
[----:B------:R-:W-:Y:S01]  /*1c730*/  IMAD.MOV.U32 R19, RZ, RZ, R3 ;  /* 0x000000ffff137224 */ /* 0x000fe200078e0003 */
[----:B------:R-:W-:Y:S01]  /*1c740*/  MOV R16, RZ ;  /* 0x000000ff00107202 */ /* 0x000fe20000000f00 */
[----:B------:R-:W-:Y:S01]  /*1c750*/  IMAD.MOV.U32 R17, RZ, RZ, 0x181f ;  /* 0x0000181fff117424 */ /* 0x000fe200078e00ff */
[----:B------:R-:W-:Y:S02]  /*1c760*/  MOV R0, 0x1c780 ;  /* 0x0001c78000007802 */ /* 0x000fe40000000f00 */
[----:B-123--:R-:W-:Y:S05]  /*1c770*/  CALL.REL.NOINC `($__internal_49_$__cuda_sm70_shflsync_idx_p) ;  /* 0x000008c000007944 */ /* 0x00efea0003c00000 */
[----:B-12---:R-:W-:Y:S05]  /*1c780*/  BRA `(.L_x_2438) ;  /* 0xffffde8000007947 */ /* 0x006fea000383ffff */
.L_x_2386:
[----:B------:R-:W-:Y:S01]  /*1c790*/  IMAD.MOV.U32 R19, RZ, RZ, R4 ;  /* 0x000000ffff137224 */ /* 0x000fe200078e0004 */
[----:B-1----:R-:W-:Y:S01]  /*1c7a0*/  MOV R16, 0x1 ;  /* 0x0000000100107802 */ /* 0x002fe20000000f00 */
[----:B------:R-:W-:Y:S01]  /*1c7b0*/  IMAD.MOV.U32 R17, RZ, RZ, 0x181f ;  /* 0x0000181fff117424 */ /* 0x000fe200078e00ff */
[----:B------:R-:W-:-:S02]  /*1c7c0*/  MOV R0, 0x1c7e0 ;  /* 0x0001c7e000007802 */ /* 0x000fc40000000f00 */
[----:B--234-:R-:W-:Y:S05]  /*1c7d0*/  CALL.REL.NOINC `($__internal_49_$__cuda_sm70_shflsync_idx_p) ;  /* 0x0000086000007944 */ /* 0x01cfea0003c00000 */
[----:B--2---:R-:W-:Y:S01]  /*1c7e0*/  IMAD.MOV.U32 R5, RZ, RZ, R17 ;  /* 0x000000ffff057224 */ /* 0x004fe200078e0011 */
[----:B-1----:R-:W-:Y:S01]  /*1c7f0*/  MOV R16, 0x1 ;  /* 0x0000000100107802 */ /* 0x002fe20000000f00 */
[----:B------:R-:W-:Y:S01]  /*1c800*/  IMAD.MOV.U32 R19, RZ, RZ, R3 ;  /* 0x000000ffff137224 */ /* 0x000fe200078e0003 */
[----:B------:R-:W-:-:S02]  /*1c810*/  MOV R17, 0x181f ;  /* 0x0000181f00117802 */ /* 0x000fc40000000f00 */
[----:B------:R-:W-:Y:S02]  /*1c820*/  MOV R0, 0x1c840 ;  /* 0x0001c84000007802 */ /* 0x000fe40000000f00 */
[----:B------:R-:W-:Y:S05]  /*1c830*/  CALL.REL.NOINC `($__internal_49_$__cuda_sm70_shflsync_idx_p) ;  /* 0x0000080000007944 */ /* 0x000fea0003c00000 */
[----:B-12---:R-:W-:Y:S05]  /*1c840*/  BRA `(.L_x_2439) ;  /* 0xffffdf3000007947 */ /* 0x006fea000383ffff */
.L_x_2389:
[----:B------:R-:W-:Y:S01]  /*1c850*/  IMAD.MOV.U32 R19, RZ, RZ, R4 ;  /* 0x000000ffff137224 */ /* 0x000fe200078e0004 */
[----:B-1----:R-:W-:Y:S01]  /*1c860*/  MOV R16, 0x2 ;  /* 0x0000000200107802 */ /* 0x002fe20000000f00 */
[----:B------:R-:W-:Y:S01]  /*1c870*/  IMAD.MOV.U32 R17, RZ, RZ, 0x181f ;  /* 0x0000181fff117424 */ /* 0x000fe200078e00ff */
[----:B------:R-:W-:Y:S02]  /*1c880*/  MOV R0, 0x1c8a0 ;  /* 0x0001c8a000007802 */ /* 0x000fe40000000f00 */
[----:B--234-:R-:W-:Y:S05]  /*1c890*/  CALL.REL.NOINC `($__internal_49_$__cuda_sm70_shflsync_idx_p) ;  /* 0x000007a000007944 */ /* 0x01cfea0003c00000 */
[----:B--2---:R-:W-:Y:S01]  /*1c8a0*/  MOV R5, R17 ;  /* 0x0000001100057202 */ /* 0x004fe20000000f00 */
[----:B-1----:R-:W-:Y:S05]  /*1c8b0*/  BRA `(.L_x_2440) ;  /* 0xffffdff000007947 */ /* 0x002fea000383ffff */
.L_x_2390:
[----:B------:R-:W-:Y:S01]  /*1c8c0*/  IMAD.MOV.U32 R19, RZ, RZ, R3 ;  /* 0x000000ffff137224 */ /* 0x000fe200078e0003 */
[----:B-1----:R-:W-:Y:S01]  /*1c8d0*/  MOV R16, 0x2 ;  /* 0x0000000200107802 */ /* 0x002fe20000000f00 */
[----:B------:R-:W-:Y:S01]  /*1c8e0*/  IMAD.MOV.U32 R17, RZ, RZ, 0x181f ;  /* 0x0000181fff117424 */ /* 0x000fe200078e00ff */
[----:B------:R-:W-:Y:S02]  /*1c8f0*/  MOV R0, 0x1c910 ;  /* 0x0001c91000007802 */ /* 0x000fe40000000f00 */
[----:B--234-:R-:W-:Y:S05]  /*1c900*/  CALL.REL.NOINC `($__internal_49_$__cuda_sm70_shflsync_idx_p) ;  /* 0x0000073000007944 */ /* 0x01cfea0003c00000 */
[----:B-12---:R-:W-:Y:S05]  /*1c910*/  BRA `(.L_x_2441) ;  /* 0xffffdfb000007947 */ /* 0x006fea000383ffff */
.L_x_2393:
[----:B------:R-:W-:Y:S01]  /*1c920*/  IMAD.MOV.U32 R19, RZ, RZ, R4 ;  /* 0x000000ffff137224 */ /* 0x000fe200078e0004 */
[----:B--2---:R-:W-:Y:S01]  /*1c930*/  MOV R16, 0x3 ;  /* 0x0000000300107802 */ /* 0x004fe20000000f00 */
        /* <DEDUP_REMOVED lines=10> */
.L_x_2395:
[----:B------:R-:W-:Y:S01]  /*1c9e0*/  IMAD.MOV.U32 R19, RZ, RZ, R8 ;  /* 0x000000ffff137224 */ /* 0x000fe200078e0008 */
[----:B------:R-:W-:Y:S01]  /*1c9f0*/  MOV R16, RZ ;  /* 0x000000ff00107202 */ /* 0x000fe20000000f00 */
[----:B------:R-:W-:Y:S01]  /*1ca00*/  IMAD.MOV.U32 R17, RZ, RZ, 0x1f ;  /* 0x0000001fff117424 */ /* 0x000fe200078e00ff */
[----:B------:R-:W-:Y:S02]  /*1ca10*/  MOV R0, 0x1ca30 ;  /* 0x0001ca3000007802 */ /* 0x000fe40000000f00 */
[----:B------:R-:W-:Y:S05]  /*1ca20*/  CALL.REL.NOINC `($__internal_49_$__cuda_sm70_shflsync_idx_p) ;  /* 0x0000061000007944 */ /* 0x000fea0003c00000 */
[----:B--2---:R-:W-:Y:S01]  /*1ca30*/  MOV R3, R17 ;  /* 0x0000001100037202 */ /* 0x004fe20000000f00 */
[----:B-1----:R-:W-:Y:S05]  /*1ca40*/  BRA `(.L_x_2443) ;  /* 0xffffe17000007947 */ /* 0x002fea000383ffff */
.L_x_2396:
[----:B------:R-:W-:Y:S01]  /*1ca50*/  IMAD.MOV.U32 R19, RZ, RZ, R8 ;  /* 0x000000ffff137224 */ /* 0x000fe200078e0008 */
[----:B------:R-:W-:Y:S01]  /*1ca60*/  MOV R16, 0x1 ;  /* 0x0000000100107802 */ /* 0x000fe20000000f00 */
[----:B------:R-:W-:Y:S01]  /*1ca70*/  IMAD.MOV.U32 R17, RZ, RZ, 0x1f ;  /* 0x0000001fff117424 */ /* 0x000fe200078e00ff */
[----:B------:R-:W-:Y:S02]  /*1ca80*/  MOV R0, 0x1caa0 ;  /* 0x0001caa000007802 */ /* 0x000fe40000000f00 */
[----:B-12---:R-:W-:Y:S05]  /*1ca90*/  CALL.REL.NOINC `($__internal_49_$__cuda_sm70_shflsync_idx_p) ;  /* 0x000005a000007944 */ /* 0x006fea0003c00000 */
[----:B--2---:R-:W-:Y:S01]  /*1caa0*/  MOV R8, R17 ;  /* 0x0000001100087202 */ /* 0x004fe20000000f00 */
[----:B-1----:R-:W-:Y:S05]  /*1cab0*/  BRA `(.L_x_2444) ;  /* 0xffffe12000007947 */ /* 0x002fea000383ffff */
.L_x_2397:
[----:B------:R-:W-:Y:S02]  /*1cac0*/  MOV R5, 0x1 ;  /* 0x0000000100057802 */ /* 0x000fe40000000f00 */
[----:B------:R-:W-:-:S02]  /*1cad0*/  MOV R0, 0x1caf0 ;  /* 0x0001caf000007802 */ /* 0x000fc40000000f00 */
[----:B-12---:R-:W-:Y:S05]  /*1cae0*/  CALL.REL.NOINC `($__internal_50_$__cuda_sm70_shflsync_up_p) ;  /* 0x000005a000007944 */ /* 0x006fea0003c00000 */
[----:B-12---:R-:W-:Y:S05]  /*1caf0*/  BRA `(.L_x_2445) ;  /* 0xffffe20000007947 */ /* 0x006fea000383ffff */
.L_x_2398:
[----:B------:R-:W-:Y:S02]  /*1cb00*/  MOV R5, 0x2 ;  /* 0x0000000200057802 */ /* 0x000fe40000000f00 */
[----:B------:R-:W-:-:S02]  /*1cb10*/  MOV R0, 0x1cb30 ;  /* 0x0001cb3000007802 */ /* 0x000fc40000000f00 */
[----:B-12---:R-:W-:Y:S05]  /*1cb20*/  CALL.REL.NOINC `($__internal_50_$__cuda_sm70_shflsync_up_p) ;  /* 0x0000056000007944 */ /* 0x006fea0003c00000 */
        /* <DEDUP_REMOVED lines=23> */
.L_x_2402:
[----:B---3--:R-:W-:Y:S01]  /*1cca0*/  IMAD.MOV.U32 R7, RZ, RZ, R6 ;  /* 0x000000ffff077224 */ /* 0x008fe200078e0006 */
[----:B------:R-:W-:Y:S02]  /*1ccb0*/  MOV R5, 0x1 ;  /* 0x0000000100057802 */ /* 0x000fe40000000f00 */
[----:B------:R-:W-:Y:S02]  /*1ccc0*/  MOV R0, 0x1cce0 ;  /* 0x0001cce000007802 */ /* 0x000fe40000000f00 */
[----:B------:R-:W-:Y:S05]  /*1ccd0*/  CALL.REL.NOINC `($__internal_50_$__cuda_sm70_shflsync_up_p) ;  /* 0x000003b000007944 */ /* 0x000fea0003c00000 */
[----:B-12---:R-:W-:Y:S05]  /*1cce0*/  BRA `(.L_x_2447) ;  /* 0xffffe26000007947 */ /* 0x006fea000383ffff */
.L_x_2403:
[----:B---3--:R-:W-:Y:S01]  /*1ccf0*/  IMAD.MOV.U32 R7, RZ, RZ, R6 ;  /* 0x000000ffff077224 */ /* 0x008fe200078e0006 */
[----:B------:R-:W-:Y:S02]  /*1cd00*/  MOV R5, 0x2 ;  /* 0x0000000200057802 */ /* 0x000fe40000000f00 */
[----:B------:R-:W-:Y:S02]  /*1cd10*/  MOV R0, 0x1cd30 ;  /* 0x0001cd3000007802 */ /* 0x000fe40000000f00 */
[----:B------:R-:W-:Y:S05]  /*1cd20*/  CALL.REL.NOINC `($__internal_50_$__cuda_sm70_shflsync_up_p) ;  /* 0x0000036000007944 */ /* 0x000fea0003c00000 */
[----:B-12---:R-:W-:Y:S01]  /*1cd30*/  SEL R7, R5, RZ, P1 ;  /* 0x000000ff05077207 */ /* 0x006fe20000800000 */
[----:B------:R-:W-:Y:S01]  /*1cd40*/  IMAD.MOV.U32 R5, RZ, RZ, 0x4 ;  /* 0x00000004ff057424 */ /* 0x000fe200078e00ff */
[----:B------:R-:W-:-:S03]  /*1cd50*/  MOV R0, 0x1cd80 ;  /* 0x0001cd8000007802 */ /* 0x000fc60000000f00 */
[----:B------:R-:W-:Y:S02]  /*1cd60*/  IMAD.IADD R7, R6, 0x1, R7 ;  /* 0x0000000106077824 */ /* 0x000fe400078e0207 */
        /* <DEDUP_REMOVED lines=19> */
.L_x_2405:
[----:B------:R-:W-:Y:S02]  /*1cea0*/  SEL R5, RZ, 0x1, P0 ;  /* 0x00000001ff057807 */ /* 0x000fe40000000000 */
[----:B------:R-:W-:Y:S02]  /*1ceb0*/  MOV R0, 0x1ced0 ;  /* 0x0001ced000007802 */ /* 0x000fe40000000f00 */
[----:B---3--:R-:W-:Y:S05]  /*1cec0*/  CALL.REL.NOINC `($__internal_51_$__cuda_sm70_votesync_ballot) ;  /* 0x0000021000007944 */ /* 0x008fea0003c00000 */
[----:B------:R-:W-:Y:S05]  /*1ced0*/  BRA `(.L_x_2449) ;  /* 0xffffe20000007947 */ /* 0x000fea000383ffff */
.L_x_2406:
[----:B------:R-:W-:Y:S01]  /*1cee0*/  IMAD.MOV.U32 R19, RZ, RZ, R201 ;  /* 0x000000ffff137224 */ /* 0x000fe200078e00c9 */
[----:B------:R-:W-:Y:S02]  /*1cef0*/  MOV R17, 0x1f ;  /* 0x0000001f00117802 */ /* 0x000fe40000000f00 */
[----:B------:R-:W-:Y:S02]  /*1cf00*/  MOV R0, 0x1cf20 ;  /* 0x0001cf2000007802 */ /* 0x000fe40000000f00 */
[----:B---3--:R-:W-:Y:S05]  /*1cf10*/  CALL.REL.NOINC `($__internal_49_$__cuda_sm70_shflsync_idx_p) ;  /* 0x0000012000007944 */ /* 0x008fea0003c00000 */
[----:B--2---:R-:W-:Y:S01]  /*1cf20*/  IMAD.MOV.U32 R201, RZ, RZ, R17 ;  /* 0x000000ffffc97224 */ /* 0x004fe200078e0011 */
[----:B-1----:R-:W-:Y:S01]  /*1cf30*/  MOV R19, R4 ;  /* 0x0000000400137202 */ /* 0x002fe20000000f00 */
[----:B------:R-:W-:Y:S01]  /*1cf40*/  IMAD.MOV.U32 R17, RZ, RZ, 0x1f ;  /* 0x0000001fff117424 */ /* 0x000fe200078e00ff */
[----:B------:R-:W-:Y:S02]  /*1cf50*/  MOV R0, 0x1cf70 ;  /* 0x0001cf7000007802 */ /* 0x000fe40000000f00 */
[----:B------:R-:W-:Y:S05]  /*1cf60*/  CALL.REL.NOINC `($__internal_49_$__cuda_sm70_shflsync_idx_p) ;  /* 0x000000d000007944 */ /* 0x000fea0003c00000 */
[----:B--2---:R-:W-:Y:S01]  /*1cf70*/  MOV R4, R17 ;  /* 0x0000001100047202 */ /* 0x004fe20000000f00 */
[----:B-1----:R-:W-:Y:S05]  /*1cf80*/  BRA `(.L_x_2450) ;  /* 0xffffe1a000007947 */ /* 0x002fea000383ffff */
.L_x_2409:
[----:B------:R-:W-:Y:S01]  /*1cf90*/  IMAD.MOV.U32 R19, RZ, RZ, R7 ;  /* 0x000000ffff137224 */ /* 0x000fe200078e0007 */
[----:B------:R-:W-:-:S02]  /*1cfa0*/  MOV R17, 0x1f ;  /* 0x0000001f00117802 */ /* 0x000fc40000000f00 */
[----:B------:R-:W-:Y:S02]  /*1cfb0*/  MOV R0, 0x1cfd0 ;  /* 0x0001cfd000007802 */ /* 0x000fe40000000f00 */
[----:B--234-:R-:W-:Y:S05]  /*1cfc0*/  CALL.REL.NOINC `($__internal_49_$__cuda_sm70_shflsync_idx_p) ;  /* 0x0000007000007944 */ /* 0x01cfea0003c00000 */
[----:B--2---:R-:W-:Y:S01]  /*1cfd0*/  MOV R9, R17 ;  /* 0x0000001100097202 */ /* 0x004fe20000000f00 */
[----:B-1----:R-:W-:Y:S05]  /*1cfe0*/  BRA `(.L_x_2408) ;  /* 0xffffe1a000007947 */ /* 0x002fea000383ffff */
        .weak           $__internal_48_$__cuda_sm70_shflsync_bfly_p
        .type           $__internal_48_$__cuda_sm70_shflsync_bfly_p,@function
        .size           $__internal_48_$__cuda_sm70_shflsync_bfly_p,($__internal_49_$__cuda_sm70_shflsync_idx_p - $__internal_48_$__cuda_sm70_shflsync_bfly_p)
$__internal_48_$__cuda_sm70_shflsync_bfly_p:
[----:B------:R-:W-:Y:S01]  /*1cff0*/  MOV R14, R6 ;  /* 0x00000006000e7202 */ /* 0x000fe20000000f00 */
[----:B------:R-:W-:Y:S04]  /*1d000*/  WARPSYNC R4 ;  /* 0x0000000400007348 */ /* 0x000fe80003800000 */
[----:B------:R-:W-:Y:S01]  /*1d010*/  MOV R15, 0x0 ;  /* 0x00000000000f7802 */ /* 0x000fe20000000f00 */
[----:B------:R1:W2:Y:S03]  /*1d020*/  SHFL.BFLY PT, R7, R8, R7, R5 ;  /* 0x0c00000708077389 */ /* 0x0002a600000e0005 */
[----:B------:R-:W-:Y:S05]  /*1d030*/  RET.REL.NODEC R14 `(_ZN7cutlass13device_kernelIN5flash19enable_sm80_to_sm89INS1_16FlashAttnFwdSm80INS1_25CollectiveMainloopFwdSm80ILi8ELi2ELb0EN4cute5tupleIJNS5_1CILi128EEENS7_ILi64EEENS7_ILi192EEEEEELi192ENS_6half_tEfNS_4arch4Sm80ELb1ELb0ELb0ELb1ELb0ELb1ELb1ELb1EEENS1_21CollectiveEpilogueFwdINS6_IJS8_SA_S9_EEENS6_IJNS7_ILi1EEESI_SI_EEESC_SE_Li256ELb1ELb1ELb1ELb0EEENS1_36VarlenDynamicPersistentTileSchedulerILi128ELi64ELi256ELi256ELb1ELb1ELb0ELb1ELb1ELb1EEEEEEEEEvNT_6ParamsE) ;  /* 0xfffe2fc00e007950 */ /* 0x000fea0003c3ffff */
        .weak           $__internal_49_$__cuda_sm70_shflsync_idx_p
        .type           $__internal_49_$__cuda_sm70_shflsync_idx_p,@function
        .size           $__internal_49_$__cuda_sm70_shflsync_idx_p,($__internal_50_$__cuda_sm70_shflsync_up_p - $__internal_49_$__cuda_sm70_shflsync_idx_p)
$__internal_49_$__cuda_sm70_shflsync_idx_p:
[----:B------:R-:W-:Y:S01]  /*1d040*/  MOV R20, R0 ;  /* 0x0000000000147202 */ /* 0x000fe20000000f00 */
[----:B------:R-:W-:Y:S04]  /*1d050*/  WARPSYNC R198 ;  /* 0x000000c600007348 */ /* 0x000fe80003800000 */
[----:B------:R-:W-:Y:S01]  /*1d060*/  MOV R21, 0x0 ;  /* 0x0000000000157802 */ /* 0x000fe20000000f00 */
[----:B------:R1:W2:Y:S03]  /*1d070*/  SHFL.IDX PT, R17, R19, R16, R17 ;  /* 0x0000001013117389 */ /* 0x0002a600000e0011 */
[----:B------:R-:W-:Y:S05]  /*1d080*/  RET.REL.NODEC R20 `(_ZN7cutlass13device_kernelIN5flash19enable_sm80_to_sm89INS1_16FlashAttnFwdSm80INS1_25CollectiveMainloopFwdSm80ILi8ELi2ELb0EN4cute5tupleIJNS5_1CILi128EEENS7_ILi64EEENS7_ILi192EEEEEELi192ENS_6half_tEfNS_4arch4Sm80ELb1ELb0ELb0ELb1ELb0ELb1ELb1ELb1EEENS1_21CollectiveEpilogueFwdINS6_IJS8_SA_S9_EEENS6_IJNS7_ILi1EEESI_SI_EEESC_SE_Li256ELb1ELb1ELb1ELb0EEENS1_36VarlenDynamicPersistentTileSchedulerILi128ELi64ELi256ELi256ELb1ELb1ELb0ELb1ELb1ELb1EEEEEEEEEvNT_6ParamsE) ;  /* 0xfffe2f7014007950 */ /* 0x000fea0003c3ffff */
        .weak           $__internal_50_$__cuda_sm70_shflsync_up_p
        .type           $__internal_50_$__cuda_sm70_shflsync_up_p,@function
        .size           $__internal_50_$__cuda_sm70_shflsync_up_p,($__internal_51_$__cuda_sm70_votesync_ballot - $__internal_50_$__cuda_sm70_shflsync_up_p)
$__internal_50_$__cuda_sm70_shflsync_up_p:
[----:B------:R-:W-:Y:S01]  /*1d090*/  MOV R12, R0 ;  /* 0x00000000000c7202 */ /* 0x000fe20000000f00 */
[----:B------:R-:W-:Y:S04]  /*1d0a0*/  WARPSYNC R199 ;  /* 0x000000c700007348 */ /* 0x000fe80003800000 */
[----:B------:R-:W-:Y:S01]  /*1d0b0*/  MOV R13, 0x0 ;  /* 0x00000000000d7802 */ /* 0x000fe20000000f00 */
[----:B------:R1:W2:Y:S03]  /*1d0c0*/  SHFL.UP PT, R5, R7, R5, R204 ;  /* 0x0400000507057389 */ /* 0x0002a600000e00cc */
[----:B------:R-:W-:Y:S05]  /*1d0d0*/  RET.REL.NODEC R12 `(_ZN7cutlass13device_kernelIN5flash19enable_sm80_to_sm89INS1_16FlashAttnFwdSm80INS1_25CollectiveMainloopFwdSm80ILi8ELi2ELb0EN4cute5tupleIJNS5_1CILi128EEENS7_ILi64EEENS7_ILi192EEEEEELi192ENS_6half_tEfNS_4arch4Sm80ELb1ELb0ELb0ELb1ELb0ELb1ELb1ELb1EEENS1_21CollectiveEpilogueFwdINS6_IJS8_SA_S9_EEENS6_IJNS7_ILi1EEESI_SI_EEESC_SE_Li256ELb1ELb1ELb1ELb0EEENS1_36VarlenDynamicPersistentTileSchedulerILi128ELi64ELi256ELi256ELb1ELb1ELb0ELb1ELb1ELb1EEEEEEEEEvNT_6ParamsE) ;  /* 0xfffe2f200c007950 */ /* 0x000fea0003c3ffff */
        .weak           $__internal_51_$__cuda_sm70_votesync_ballot
        .type           $__internal_51_$__cuda_sm70_votesync_ballot,@function
        .size           $__internal_51_$__cuda_sm70_votesync_ballot,(.L_x_2517 - $__internal_51_$__cuda_sm70_votesync_ballot)
$__internal_51_$__cuda_sm70_votesync_ballot:
[----:B------:R-:W-:Y:S01]  /*1d0e0*/  ISETP.NE.U32.AND P0, PT, R5, 0x1, PT ;  /* 0x000000010500780c */ /* 0x000fe20003f05070 */
[----:B------:R-:W-:Y:S01]  /*1d0f0*/  IMAD.MOV.U32 R12, RZ, RZ, R0 ;  /* 0x000000ffff0c7224 */ /* 0x000fe200078e0000 */
[----:B------:R-:W-:Y:S04]  /*1d100*/  WARPSYNC R197 ;  /* 0x000000c500007348 */ /* 0x000fe80003800000 */
[----:B------:R-:W-:-:S07]  /*1d110*/  IMAD.MOV.U32 R13, RZ, RZ, 0x0 ;  /* 0x00000000ff0d7424 */ /* 0x000fce00078e00ff */
[----:B------:R-:W-:-:S04]  /*1d120*/  VOTE.ANY R6, PT, !P0 ;  /* 0x0000000000067806 */ /* 0x000fc800040e0100 */
[----:B------:R-:W-:Y:S01]  /*1d130*/  LOP3.LUT R5, R6, R197, RZ, 0xc0, !PT ;  /* 0x000000c506057212 */ /* 0x000fe200078ec0ff */
[----:B------:R-:W-:Y:S06]  /*1d140*/  RET.REL.NODEC R12 `(_ZN7cutlass13device_kernelIN5flash19enable_sm80_to_sm89INS1_16FlashAttnFwdSm80INS1_25CollectiveMainloopFwdSm80ILi8ELi2ELb0EN4cute5tupleIJNS5_1CILi128EEENS7_ILi64EEENS7_ILi192EEEEEELi192ENS_6half_tEfNS_4arch4Sm80ELb1ELb0ELb0ELb1ELb0ELb1ELb1ELb1EEENS1_21CollectiveEpilogueFwdINS6_IJS8_SA_S9_EEENS6_IJNS7_ILi1EEESI_SI_EEESC_SE_Li256ELb1ELb1ELb1ELb0EEENS1_36VarlenDynamicPersistentTileSchedulerILi128ELi64ELi256ELi256ELb1ELb1ELb0ELb1ELb1ELb1EEEEEEEEEvNT_6ParamsE) ;  /* 0xfffe2eb00c007950 */ /* 0x000fec0003c3ffff */
.L_x_2451:
        /* <DEDUP_REMOVED lines=11> */
.L_x_2517:


//--------------------- .nv.shared._ZN7cutlass13device_kernelIN5flash19enable_sm80_to_sm89INS1_16FlashAttnFwdSm80INS1_25CollectiveMainloopFwdSm80ILi8ELi1ELb1EN4cute5tupleIJNS5_1CILi128EEENS7_ILi96EEENS7_ILi192EEEEEELi192ENS_6half_tEfNS_4arch4Sm80ELb0ELb0ELb0ELb0ELb0ELb0ELb1ELb1EEENS1_21CollectiveEpilogueFwdINS6_IJS8_SA_S9_EEENS6_IJNS7_ILi1EEESI_SI_EEESC_SE_Li256ELb0ELb1ELb1ELb0EEENS1_19SingleTileSchedulerILb0ELb1ELb1ELi128EEEEEEEEEvNT_6ParamsE --------------------------
	.section	.nv.shared._ZN7cutlass13device_kernelIN5flash19enable_sm80_to_sm89INS1_16FlashAttnFwdSm80INS1_25CollectiveMainloopFwdSm80ILi8ELi1ELb1EN4cute5tupleIJNS5_1CILi128EEENS7_ILi96EEENS7_ILi192EEEEEELi192ENS_6half_tEfNS_4arch4Sm80ELb0ELb0ELb0ELb0ELb0ELb0ELb1ELb1EEENS1_21CollectiveEpilogueFwdINS6_IJS8_SA_S9_EEENS6_IJNS7_ILi1EEESI_SI_EEESC_SE_Li256ELb0ELb1ELb1ELb0EEENS1_19SingleTileSchedulerILb0ELb1ELb1ELi128EEEEEEEEEvNT_6ParamsE,"aw",@nobits
	.sectionflags	@""
	.align	16


//--------------------- .nv.global                --------------------------
	.section	.nv.global,"aw",@nobits
.nv.global:
	.type		_ZN72_INTERNAL_be19ed33_36_flash_fwd_hdim192_fp16_split_sm80_cu_93b96ec2_36364cute1_E,@object
	.size		_ZN72_INTERNAL_be19ed33_36_flash_fwd_hdim192_fp16_split_sm80_cu_93b96ec2_36364cute1_E,(_ZN72_INTERNAL_be19ed33_36_flash_fwd_hdim192_fp16_split_sm80_cu_93b96ec2_36364cuda3std3__45__cpo6cbeginE - _ZN72_INTERNAL_be19ed33_36_flash_fwd_hdim192_fp16_split_sm80_cu_93b96ec2_36364cute1_E)
_ZN72_INTERNAL_be19ed33_36_flash_fwd_hdim192_fp16_split_sm80_cu_93b96ec2_36364cute1_E:
	.zero		1
	.type		_ZN72_INTERNAL_be19ed33_36_flash_fwd_hdim192_fp16_split_sm80_cu_93b96ec2_36364cuda3std3__45__cpo6cbeginE,@object
	.size		_ZN72_INTERNAL_be19ed33_36_flash_fwd_hdim192_fp16_split_sm80_cu_93b96ec2_36364cuda3std3__45__cpo6cbeginE,(_ZN72_INTERNAL_be19ed33_36_flash_fwd_hdim192_fp16_split_sm80_cu_93b96ec2_36364cuda3std3__48in_placeE - _ZN72_INTERNAL_be19ed33_36_flash_fwd_hdim192_fp16_split_sm80_cu_93b96ec2_36364cuda3std3__45__cpo6cbeginE)
_ZN72_INTERNAL_be19ed33_36_flash_fwd_hdim192_fp16_split_sm80_cu_93b96ec2_36364cuda3std3__45__cpo6cbeginE:
	.zero		1
	.type		_ZN72_INTERNAL_be19ed33_36_flash_fwd_hdim192_fp16_split_sm80_cu_93b96ec2_36364cuda3std3__48in_placeE,@object
	.size		_ZN72_INTERNAL_be19ed33_36_flash_fwd_hdim192_fp16_split_sm80_cu_93b96ec2_36364cuda3std3__48in_placeE,(_ZN72_INTERNAL_be19ed33_36_flash_fwd_hdim192_fp16_split_sm80_cu_93b96ec2_36364cuda3std6ranges3__45__cpo9iter_moveE - _ZN72_INTERNAL_be19ed33_36_flash_fwd_hdim192_fp16_split_sm80_cu_93b96ec2_36364cuda3std3__48in_placeE)
_ZN72_INTERNAL_be19ed33_36_flash_fwd_hdim192_fp16_split_sm80_cu_93b96ec2_36364cuda3std3__48in_placeE:
	.zero		1
	.type		_ZN72_INTERNAL_be19ed33_36_flash_fwd_hdim192_fp16_split_sm80_cu_93b96ec2_36364cuda3std6ranges3__45__cpo9iter_moveE,@object
	.size		_ZN72_INTERNAL_be19ed33_36_flash_fwd_hdim192_fp16_split_sm80_cu_93b96ec2_36364cuda3std6ranges3__45__cpo9iter_moveE,(_ZN72_INTERNAL_be19ed33_36_flash_fwd_hdim192_fp16_split_sm80_cu_93b96ec2_36364cuda3std3__45__cpo5beginE - _ZN72_INTERNAL_be19ed33_36_flash_fwd_hdim192_fp16_split_sm80_cu_93b96ec2_36364cuda3std6ranges3__45__cpo9iter_moveE)
_ZN72_INTERNAL_be19ed33_36_flash_fwd_hdim192_fp16_split_sm80_cu_93b96ec2_36364cuda3std6ranges3__45__cpo9iter_moveE:
	.zero		1
	.type		_ZN72_INTERNAL_be19ed33_36_flash_fwd_hdim192_fp16_split_sm80_cu_93b96ec2_36364cuda3std3__45__cpo5beginE,@object
	.size		_ZN72_INTERNAL_be19ed33_36_flash_fwd_hdim192_fp16_split_sm80_cu_93b96ec2_36364cuda3std3__45__cpo5beginE,(_ZN72_INTERNAL_be19ed33_36_flash_fwd_hdim192_fp16_split_sm80_cu_93b96ec2_36364cuda3std3__474_GLOBAL__N__be19ed33_36_flash_fwd_hdim192_fp16_split_sm80_cu_93b96ec2_36366ignoreE - _ZN72_INTERNAL_be19ed33_36_flash_fwd_hdim192_fp16_split_sm80_cu_93b96ec2_36364cuda3std3__45__cpo5beginE)
_ZN72_INTERNAL_be19ed33_36_flash_fwd_hdim192_fp16_split_sm80_cu_93b96ec2_36364cuda3std3__45__cpo5beginE:
	.zero		1
	.type		_ZN72_INTERNAL_be19ed33_36_flash_fwd_hdim192_fp16_split_sm80_cu_93b96ec2_36364cuda3std3__474_GLOBAL__N__be19ed33_36_flash_fwd_hdim192_fp16_split_sm80_cu_93b96ec2_36366ignoreE,@object
	.size		_ZN72_INTERNAL_be19ed33_36_flash_fwd_hdim192_fp16_split_sm80_cu_93b96ec2_36364cuda3std3__474_GLOBAL__N__be19ed33_36_flash_fwd_hdim192_fp16_split_sm80_cu_93b96ec2_36366ignoreE,(_ZN72_INTERNAL_be19ed33_36_flash_fwd_hdim192_fp16_split_sm80_cu_93b96ec2_36364cute7productE - _ZN72_INTERNAL_be19ed33_36_flash_fwd_hdim192_fp16_split_sm80_cu_93b96ec2_36364cuda3std3__474_GLOBAL__N__be19ed33_36_flash_fwd_hdim192_fp16_split_sm80_cu_93b96ec2_36366ignoreE)
_ZN72_INTERNAL_be19ed33_36_flash_fwd_hdim192_fp16_split_sm80_cu_93b96ec2_36364cuda3std3__474_GLOBAL__N__be19ed33_36_flash_fwd_hdim192_fp16_split_sm80_cu_93b96ec2_36366ignoreE:
	.zero		1
	.type		_ZN72_INTERNAL_be19ed33_36_flash_fwd_hdim192_fp16_split_sm80_cu_93b96ec2_36364cute7productE,@object
	.size		_ZN72_INTERNAL_be19ed33_36_flash_fwd_hdim192_fp16_split_sm80_cu_93b96ec2_36364cute7productE,(_ZN72_INTERNAL_be19ed33_36_flash_fwd_hdim192_fp16_split_sm80_cu_93b96ec2_36364cuda3std3__45__cpo3endE - _ZN72_INTERNAL_be19ed33_36_flash_fwd_hdim192_fp16_split_sm80_cu_93b96ec2_36364cute7productE)
_ZN72_INTERNAL_be19ed33_36_flash_fwd_hdim192_fp16_split_sm80_cu_93b96ec2_36364cute7productE:
	.zero		1
	.type		_ZN72_INTERNAL_be19ed33_36_flash_fwd_hdim192_fp16_split_sm80_cu_93b96ec2_36364cuda3std3__45__cpo3endE,@object
	.size		_ZN72_INTERNAL_be19ed33_36_flash_fwd_hdim192_fp16_split_sm80_cu_93b96ec2_36364cuda3std3__45__cpo3endE,(_ZN72_INTERNAL_be19ed33_36_flash_fwd_hdim192_fp16_split_sm80_cu_93b96ec2_36364cuda3std3__419piecewise_constructE - _ZN72_INTERNAL_be19ed33_36_flash_fwd_hdim192_fp16_split_sm80_cu_93b96ec2_36364cuda3std3__45__cpo3endE)
_ZN72_INTERNAL_be19ed33_36_flash_fwd_hdim192_fp16_split_sm80_cu_93b96ec2_36364cuda3std3__45__cpo3endE:
	.zero		1
	.type		_ZN72_INTERNAL_be19ed33_36_flash_fwd_hdim192_fp16_split_sm80_cu_93b96ec2_36364cuda3std3__419piecewise_constructE,@object
	.size		_ZN72_INTERNAL_be19ed33_36_flash_fwd_hdim192_fp16_split_sm80_cu_93b96ec2_36364cuda3std3__419piecewise_constructE,(_ZN72_INTERNAL_be19ed33_36_flash_fwd_hdim192_fp16_split_sm80_cu_93b96ec2_36364cuda3std3__45__cpo4cendE - _ZN72_INTERNAL_be19ed33_36_flash_fwd_hdim192_fp16_split_sm80_cu_93b96ec2_36364cuda3std3__419piecewise_constructE)
_ZN72_INTERNAL_be19ed33_36_flash_fwd_hdim192_fp16_split_sm80_cu_93b96ec2_36364cuda3std3__419piecewise_constructE:
	.zero		1
	.type		_ZN72_INTERNAL_be19ed33_36_flash_fwd_hdim192_fp16_split_sm80_cu_93b96ec2_36364cuda3std3__45__cpo4cendE,@object
	.size		_ZN72_INTERNAL_be19ed33_36_flash_fwd_hdim192_fp16_split_sm80_cu_93b96ec2_36364cuda3std3__45__cpo4cendE,(_ZN72_INTERNAL_be19ed33_36_flash_fwd_hdim192_fp16_split_sm80_cu_93b96ec2_36364cuda3std6ranges3__45__cpo4swapE - _ZN72_INTERNAL_be19ed33_36_flash_fwd_hdim192_fp16_split_sm80_cu_93b96ec2_36364cuda3std3__45__cpo4cendE)
_ZN72_INTERNAL_be19ed33_36_flash_fwd_hdim192_fp16_split_sm80_cu_93b96ec2_36364cuda3std3__45__cpo4cendE:
	.zero		1
	.type		_ZN72_INTERNAL_be19ed33_36_flash_fwd_hdim192_fp16_split_sm80_cu_93b96ec2_36364cuda3std6ranges3__45__cpo4swapE,@object
	.size		_ZN72_INTERNAL_be19ed33_36_flash_fwd_hdim192_fp16_split_sm80_cu_93b96ec2_36364cuda3std6ranges3__45__cpo4swapE,(.L_7 - _ZN72_INTERNAL_be19ed33_36_flash_fwd_hdim192_fp16_split_sm80_cu_93b96ec2_36364cuda3std6ranges3__45__cpo4swapE)
_ZN72_INTERNAL_be19ed33_36_flash_fwd_hdim192_fp16_split_sm80_cu_93b96ec2_36364cuda3std6ranges3__45__cpo4swapE:
	.zero		1
.L_7:


//--------------------- .nv.shared._ZN7cutlass13device_kernelIN5flash19enable_sm80_to_sm89INS1_16FlashAttnFwdSm80INS1_25CollectiveMainloopFwdSm80ILi8ELi1ELb0EN4cute5tupleIJNS5_1CILi128EEENS7_ILi64EEENS7_ILi192EEEEEELi192ENS_6half_tEfNS_4arch4Sm80ELb0ELb0ELb0ELb1ELb0ELb0ELb1ELb1EEENS1_21CollectiveEpilogueFwdINS6_IJS8_SA_S9_EEENS6_IJNS7_ILi1EEESI_SI_EEESC_SE_Li256ELb1ELb1ELb1ELb0EEENS1_36VarlenDynamicPersistentTileSchedulerILi128ELi64ELi256ELi256ELb1ELb1ELb0ELb0ELb1ELb1EEEEEEEEEvNT_6ParamsE --------------------------
	.section	.nv.shared._ZN7cutlass13device_kernelIN5flash19enable_sm80_to_sm89INS1_16FlashAttnFwdSm80INS1_25CollectiveMainloopFwdSm80ILi8ELi1ELb0EN4cute5tupleIJNS5_1CILi128EEENS7_ILi64EEENS7_ILi192EEEEEELi192ENS_6half_tEfNS_4arch4Sm80ELb0ELb0ELb0ELb1ELb0ELb0ELb1ELb1EEENS1_21CollectiveEpilogueFwdINS6_IJS8_SA_S9_EEENS6_IJNS7_ILi1EEESI_SI_EEESC_SE_Li256ELb1ELb1ELb1ELb0EEENS1_36VarlenDynamicPersistentTileSchedulerILi128ELi64ELi256ELi256ELb1ELb1ELb0ELb0ELb1ELb1EEEEEEEEEvNT_6ParamsE,"aw",@nobits
	.sectionflags	@""
	.align	16


//--------------------- .nv.shared._ZN7cutlass13device_kernelIN5flash19enable_sm80_to_sm89INS1_16FlashAttnFwdSm80INS1_25CollectiveMainloopFwdSm80ILi8ELi1ELb0EN4cute5tupleIJNS5_1CILi128EEENS7_ILi64EEENS7_ILi192EEEEEELi192ENS_6half_tEfNS_4arch4Sm80ELb0ELb0ELb0ELb1ELb0ELb1ELb1ELb1EEENS1_21CollectiveEpilogueFwdINS6_IJS8_SA_S9_EEENS6_IJNS7_ILi1EEESI_SI_EEESC_SE_Li256ELb1ELb1ELb1ELb0EEENS1_36VarlenDynamicPersistentTileSchedulerILi128ELi64ELi256ELi256ELb1ELb1ELb0ELb0ELb1ELb1EEEEEEEEEvNT_6ParamsE --------------------------
	.section	.nv.shared._ZN7cutlass13device_kernelIN5flash19enable_sm80_to_sm89INS1_16FlashAttnFwdSm80INS1_25CollectiveMainloopFwdSm80ILi8ELi1ELb0EN4cute5tupleIJNS5_1CILi128EEENS7_ILi64EEENS7_ILi192EEEEEELi192ENS_6half_tEfNS_4arch4Sm80ELb0ELb0ELb0ELb1ELb0ELb1ELb1ELb1EEENS1_21CollectiveEpilogueFwdINS6_IJS8_SA_S9_EEENS6_IJNS7_ILi1EEESI_SI_EEESC_SE_Li256ELb1ELb1ELb1ELb0EEENS1_36VarlenDynamicPersistentTileSchedulerILi128ELi64ELi256ELi256ELb1ELb1ELb0ELb0ELb1ELb1EEEEEEEEEvNT_6ParamsE,"aw",@nobits
	.sectionflags	@""
	.align	16


//--------------------- .nv.shared._ZN7cutlass13device_kernelIN5flash19enable_sm80_to_sm89INS1_16FlashAttnFwdSm80INS1_25CollectiveMainloopFwdSm80ILi8ELi1ELb0EN4cute5tupleIJNS5_1CILi128EEENS7_ILi64EEENS7_ILi192EEEEEELi192ENS_6half_tEfNS_4arch4Sm80ELb0ELb1ELb0ELb0ELb0ELb0ELb1ELb1EEENS1_21CollectiveEpilogueFwdINS6_IJS8_SA_S9_EEENS6_IJNS7_ILi1EEESI_SI_EEESC_SE_Li256ELb0ELb1ELb1ELb0EEENS1_19SingleTileSchedulerILb0ELb1ELb1ELi128EEEEEEEEEvNT_6ParamsE --------------------------
	.section	.nv.shared._ZN7cutlass13device_kernelIN5flash19enable_sm80_to_sm89INS1_16FlashAttnFwdSm80INS1_25CollectiveMainloopFwdSm80ILi8ELi1ELb0EN4cute5tupleIJNS5_1CILi128EEENS7_ILi64EEENS7_ILi192EEEEEELi192ENS_6half_tEfNS_4arch4Sm80ELb0ELb1ELb0ELb0ELb0ELb0ELb1ELb1EEENS1_21CollectiveEpilogueFwdINS6_IJS8_SA_S9_EEENS6_IJNS7_ILi1EEESI_SI_EEESC_SE_Li256ELb0ELb1ELb1ELb0EEENS1_19SingleTileSchedulerILb0ELb1ELb1ELi128EEEEEEEEEvNT_6ParamsE,"aw",@nobits
	.sectionflags	@""
	.align	16


//--------------------- .nv.shared._ZN7cutlass13device_kernelIN5flash19enable_sm80_to_sm89INS1_16FlashAttnFwdSm80INS1_25CollectiveMainloopFwdSm80ILi8ELi1ELb0EN4cute5tupleIJNS5_1CILi128EEENS7_ILi64EEENS7_ILi192EEEEEELi192ENS_6half_tEfNS_4arch4Sm80ELb0ELb1ELb0ELb1ELb0ELb0ELb1ELb1EEENS1_21CollectiveEpilogueFwdINS6_IJS8_SA_S9_EEENS6_IJNS7_ILi1EEESI_SI_EEESC_SE_Li256ELb1ELb1ELb1ELb0EEENS1_36VarlenDynamicPersistentTileSchedulerILi128ELi64ELi256ELi256ELb1ELb1ELb0ELb1ELb0ELb1EEEEEEEEEvNT_6ParamsE --------------------------
	.section	.nv.shared._ZN7cutlass13device_kernelIN5flash19enable_sm80_to_sm89INS1_16FlashAttnFwdSm80INS1_25CollectiveMainloopFwdSm80ILi8ELi1ELb0EN4cute5tupleIJNS5_1CILi128EEENS7_ILi64EEENS7_ILi192EEEEEELi192ENS_6half_tEfNS_4arch4Sm80ELb0ELb1ELb0ELb1ELb0ELb0ELb1ELb1EEENS1_21CollectiveEpilogueFwdINS6_IJS8_SA_S9_EEENS6_IJNS7_ILi1EEESI_SI_EEESC_SE_Li256ELb1ELb1ELb1ELb0EEENS1_36VarlenDynamicPersistentTileSchedulerILi128ELi64ELi256ELi256ELb1ELb1ELb0ELb1ELb0ELb1EEEEEEEEEvNT_6ParamsE,"aw",@nobits
	.sectionflags	@""
	.align	16


//--------------------- .nv.shared._ZN7cutlass13device_kernelIN5flash19enable_sm80_to_sm89INS1_16FlashAttnFwdSm80INS1_25CollectiveMainloopFwdSm80ILi8ELi1ELb0EN4cute5tupleIJNS5_1CILi128EEENS7_ILi64EEENS7_ILi192EEEEEELi192ENS_6half_tEfNS_4arch4Sm80ELb0ELb1ELb0ELb1ELb0ELb1ELb1ELb1EEENS1_21CollectiveEpilogueFwdINS6_IJS8_SA_S9_EEENS6_IJNS7_ILi1EEESI_SI_EEESC_SE_Li256ELb1ELb1ELb1ELb0EEENS1_36VarlenDynamicPersistentTileSchedulerILi128ELi64ELi256ELi256ELb1ELb1ELb0ELb1ELb0ELb1EEEEEEEEEvNT_6ParamsE --------------------------
	.section	.nv.shared._ZN7cutlass13device_kernelIN5flash19enable_sm80_to_sm89INS1_16FlashAttnFwdSm80INS1_25CollectiveMainloopFwdSm80ILi8ELi1ELb0EN4cute5tupleIJNS5_1CILi128EEENS7_ILi64EEENS7_ILi192EEEEEELi192ENS_6half_tEfNS_4arch4Sm80ELb0ELb1ELb0ELb1ELb0ELb1ELb1ELb1EEENS1_21CollectiveEpilogueFwdINS6_IJS8_SA_S9_EEENS6_IJNS7_ILi1EEESI_SI_EEESC_SE_Li256ELb1ELb1ELb1ELb0EEENS1_36VarlenDynamicPersistentTileSchedulerILi128ELi64ELi256ELi256ELb1ELb1ELb0ELb1ELb0ELb1EEEEEEEEEvNT_6ParamsE,"aw",@nobits
	.sectionflags	@""
	.align	16


//--------------------- .nv.shared._ZN7cutlass13device_kernelIN5flash19enable_sm80_to_sm89INS1_16FlashAttnFwdSm80INS1_25CollectiveMainloopFwdSm80ILi8ELi1ELb1EN4cute5tupleIJNS5_1CILi128EEENS7_ILi96EEENS7_ILi192EEEEEELi192ENS_6half_tEfNS_4arch4Sm80ELb1ELb0ELb0ELb0ELb0ELb0ELb1ELb1EEENS1_21CollectiveEpilogueFwdINS6_IJS8_SA_S9_EEENS6_IJNS7_ILi1EEESI_SI_EEESC_SE_Li256ELb0ELb1ELb1ELb0EEENS1_30DynamicPersistentTileSchedulerILi256ELi256ELb1ELb1ELb0EEEEEEEEEvNT_6ParamsE --------------------------
	.section	.nv.shared._ZN7cutlass13device_kernelIN5flash19enable_sm80_to_sm89INS1_16FlashAttnFwdSm80INS1_25CollectiveMainloopFwdSm80ILi8ELi1ELb1EN4cute5tupleIJNS5_1CILi128EEENS7_ILi96EEENS7_ILi192EEEEEELi192ENS_6half_tEfNS_4arch4Sm80ELb1ELb0ELb0ELb0ELb0ELb0ELb1ELb1EEENS1_21CollectiveEpilogueFwdINS6_IJS8_SA_S9_EEENS6_IJNS7_ILi1EEESI_SI_EEESC_SE_Li256ELb0ELb1ELb1ELb0EEENS1_30DynamicPersistentTileSchedulerILi256ELi256ELb1ELb1ELb0EEEEEEEEEvNT_6ParamsE,"aw",@nobits
	.sectionflags	@""
	.align	16


//--------------------- .nv.shared._ZN7cutlass13device_kernelIN5flash19enable_sm80_to_sm89INS1_16FlashAttnFwdSm80INS1_25CollectiveMainloopFwdSm80ILi8ELi1ELb0EN4cute5tupleIJNS5_1CILi128EEENS7_ILi64EEENS7_ILi192EEEEEELi192ENS_6half_tEfNS_4arch4Sm80ELb1ELb0ELb0ELb1ELb0ELb0ELb1ELb1EEENS1_21CollectiveEpilogueFwdINS6_IJS8_SA_S9_EEENS6_IJNS7_ILi1EEESI_SI_EEESC_SE_Li256ELb1ELb1ELb1ELb0EEENS1_36VarlenDynamicPersistentTileSchedulerILi128ELi64ELi256ELi256ELb1ELb1ELb0ELb1ELb1ELb1EEEEEEEEEvNT_6ParamsE --------------------------
	.section	.nv.shared._ZN7cutlass13device_kernelIN5flash19enable_sm80_to_sm89INS1_16FlashAttnFwdSm80INS1_25CollectiveMainloopFwdSm80ILi8ELi1ELb0EN4cute5tupleIJNS5_1CILi128EEENS7_ILi64EEENS7_ILi192EEEEEELi192ENS_6half_tEfNS_4arch4Sm80ELb1ELb0ELb0ELb1ELb0ELb0ELb1ELb1EEENS1_21CollectiveEpilogueFwdINS6_IJS8_SA_S9_EEENS6_IJNS7_ILi1EEESI_SI_EEESC_SE_Li256ELb1ELb1ELb1ELb0EEENS1_36VarlenDynamicPersistentTileSchedulerILi128ELi64ELi256ELi256ELb1ELb1ELb0ELb1ELb1ELb1EEEEEEEEEvNT_6ParamsE,"aw",@nobits
	.sectionflags	@""
	.align	16


//--------------------- .nv.shared._ZN7cutlass13device_kernelIN5flash19enable_sm80_to_sm89INS1_16FlashAttnFwdSm80INS1_25CollectiveMainloopFwdSm80ILi8ELi1ELb0EN4cute5tupleIJNS5_1CILi128EEENS7_ILi64EEENS7_ILi192EEEEEELi192ENS_6half_tEfNS_4arch4Sm80ELb1ELb0ELb0ELb1ELb0ELb1ELb1ELb1EEENS1_21CollectiveEpilogueFwdINS6_IJS8_SA_S9_EEENS6_IJNS7_ILi1EEESI_SI_EEESC_SE_Li256ELb1ELb1ELb1ELb0EEENS1_36VarlenDynamicPersistentTileSchedulerILi128ELi64ELi256ELi256ELb1ELb1ELb0ELb1ELb1ELb1EEEEEEEEEvNT_6ParamsE --------------------------
	.section	.nv.shared._ZN7cutlass13device_kernelIN5flash19enable_sm80_to_sm89INS1_16FlashAttnFwdSm80INS1_25CollectiveMainloopFwdSm80ILi8ELi1ELb0EN4cute5tupleIJNS5_1CILi128EEENS7_ILi64EEENS7_ILi192EEEEEELi192ENS_6half_tEfNS_4arch4Sm80ELb1ELb0ELb0ELb1ELb0ELb1ELb1ELb1EEENS1_21CollectiveEpilogueFwdINS6_IJS8_SA_S9_EEENS6_IJNS7_ILi1EEESI_SI_EEESC_SE_Li256ELb1ELb1ELb1ELb0EEENS1_36VarlenDynamicPersistentTileSchedulerILi128ELi64ELi256ELi256ELb1ELb1ELb0ELb1ELb1ELb1EEEEEEEEEvNT_6ParamsE,"aw",@nobits
	.sectionflags	@""
	.align	16


//--------------------- .nv.shared._ZN7cutlass13device_kernelIN5flash19enable_sm80_to_sm89INS1_16FlashAttnFwdSm80INS1_25CollectiveMainloopFwdSm80ILi8ELi2ELb1EN4cute5tupleIJNS5_1CILi128EEENS7_ILi96EEENS7_ILi192EEEEEELi192ENS_6half_tEfNS_4arch4Sm80ELb0ELb0ELb0ELb0ELb0ELb0ELb1ELb1EEENS1_21CollectiveEpilogueFwdINS6_IJS8_SA_S9_EEENS6_IJNS7_ILi1EEESI_SI_EEESC_SE_Li256ELb0ELb1ELb1ELb0EEENS1_19SingleTileSchedulerILb0ELb1ELb1ELi128EEEEEEEEEvNT_6ParamsE --------------------------
	.section	.nv.shared._ZN7cutlass13device_kernelIN5flash19enable_sm80_to_sm89INS1_16FlashAttnFwdSm80INS1_25CollectiveMainloopFwdSm80ILi8ELi2ELb1EN4cute5tupleIJNS5_1CILi128EEENS7_ILi96EEENS7_ILi192EEEEEELi192ENS_6half_tEfNS_4arch4Sm80ELb0ELb0ELb0ELb0ELb0ELb0ELb1ELb1EEENS1_21CollectiveEpilogueFwdINS6_IJS8_SA_S9_EEENS6_IJNS7_ILi1EEESI_SI_EEESC_SE_Li256ELb0ELb1ELb1ELb0EEENS1_19SingleTileSchedulerILb0ELb1ELb1ELi128EEEEEEEEEvNT_6ParamsE,"aw",@nobits
	.sectionflags	@""
	.align	16


//--------------------- .nv.shared._ZN7cutlass13device_kernelIN5flash19enable_sm80_to_sm89INS1_16FlashAttnFwdSm80INS1_25CollectiveMainloopFwdSm80ILi8ELi2ELb0EN4cute5tupleIJNS5_1CILi128EEENS7_ILi64EEENS7_ILi192EEEEEELi192ENS_6half_tEfNS_4arch4Sm80ELb0ELb0ELb0ELb1ELb0ELb0ELb1ELb1EEENS1_21CollectiveEpilogueFwdINS6_IJS8_SA_S9_EEENS6_IJNS7_ILi1EEESI_SI_EEESC_SE_Li256ELb1ELb1ELb1ELb0EEENS1_36VarlenDynamicPersistentTileSchedulerILi128ELi64ELi256ELi256ELb1ELb1ELb0ELb0ELb1ELb1EEEEEEEEEvNT_6ParamsE --------------------------
	.section	.nv.shared._ZN7cutlass13device_kernelIN5flash19enable_sm80_to_sm89INS1_16FlashAttnFwdSm80INS1_25CollectiveMainloopFwdSm80ILi8ELi2ELb0EN4cute5tupleIJNS5_1CILi128EEENS7_ILi64EEENS7_ILi192EEEEEELi192ENS_6half_tEfNS_4arch4Sm80ELb0ELb0ELb0ELb1ELb0ELb0ELb1ELb1EEENS1_21CollectiveEpilogueFwdINS6_IJS8_SA_S9_EEENS6_IJNS7_ILi1EEESI_SI_EEESC_SE_Li256ELb1ELb1ELb1ELb0EEENS1_36VarlenDynamicPersistentTileSchedulerILi128ELi64ELi256ELi256ELb1ELb1ELb0ELb0ELb1ELb1EEEEEEEEEvNT_6ParamsE,"aw",@nobits
	.sectionflags	@""
	.align	16


//--------------------- .nv.shared._ZN7cutlass13device_kernelIN5flash19enable_sm80_to_sm89INS1_16FlashAttnFwdSm80INS1_25CollectiveMainloopFwdSm80ILi8ELi2ELb0EN4cute5tupleIJNS5_1CILi128EEENS7_ILi64EEENS7_ILi192EEEEEELi192ENS_6half_tEfNS_4arch4Sm80ELb0ELb0ELb0ELb1ELb0ELb1ELb1ELb1EEENS1_21CollectiveEpilogueFwdINS6_IJS8_SA_S9_EEENS6_IJNS7_ILi1EEESI_SI_EEESC_SE_Li256ELb1ELb1ELb1ELb0EEENS1_36VarlenDynamicPersistentTileSchedulerILi128ELi64ELi256ELi256ELb1ELb1ELb0ELb0ELb1ELb1EEEEEEEEEvNT_6ParamsE --------------------------
	.section	.nv.shared._ZN7cutlass13device_kernelIN5flash19enable_sm80_to_sm89INS1_16FlashAttnFwdSm80INS1_25CollectiveMainloopFwdSm80ILi8ELi2ELb0EN4cute5tupleIJNS5_1CILi128EEENS7_ILi64EEENS7_ILi192EEEEEELi192ENS_6half_tEfNS_4arch4Sm80ELb0ELb0ELb0ELb1ELb0ELb1ELb1ELb1EEENS1_21CollectiveEpilogueFwdINS6_IJS8_SA_S9_EEENS6_IJNS7_ILi1EEESI_SI_EEESC_SE_Li256ELb1ELb1ELb1ELb0EEENS1_36VarlenDynamicPersistentTileSchedulerILi128ELi64ELi256ELi256ELb1ELb1ELb0ELb0ELb1ELb1EEEEEEEEEvNT_6ParamsE,"aw",@nobits
	.sectionflags	@""
	.align	16


//--------------------- .nv.shared._ZN7cutlass13device_kernelIN5flash19enable_sm80_to_sm89INS1_16FlashAttnFwdSm80INS1_25CollectiveMainloopFwdSm80ILi8ELi2ELb0EN4cute5tupleIJNS5_1CILi128EEENS7_ILi64EEENS7_ILi192EEEEEELi192ENS_6half_tEfNS_4arch4Sm80ELb0ELb1ELb0ELb0ELb0ELb0ELb1ELb1EEENS1_21CollectiveEpilogueFwdINS6_IJS8_SA_S9_EEENS6_IJNS7_ILi1EEESI_SI_EEESC_SE_Li256ELb0ELb1ELb1ELb0EEENS1_19SingleTileSchedulerILb0ELb1ELb1ELi128EEEEEEEEEvNT_6ParamsE --------------------------
	.section	.nv.shared._ZN7cutlass13device_kernelIN5flash19enable_sm80_to_sm89INS1_16FlashAttnFwdSm80INS1_25CollectiveMainloopFwdSm80ILi8ELi2ELb0EN4cute5tupleIJNS5_1CILi128EEENS7_ILi64EEENS7_ILi192EEEEEELi192ENS_6half_tEfNS_4arch4Sm80ELb0ELb1ELb0ELb0ELb0ELb0ELb1ELb1EEENS1_21CollectiveEpilogueFwdINS6_IJS8_SA_S9_EEENS6_IJNS7_ILi1EEESI_SI_EEESC_SE_Li256ELb0ELb1ELb1ELb0EEENS1_19SingleTileSchedulerILb0ELb1ELb1ELi128EEEEEEEEEvNT_6ParamsE,"aw",@nobits
	.sectionflags	@""
	.align	16


//--------------------- .nv.shared._ZN7cutlass13device_kernelIN5flash19enable_sm80_to_sm89INS1_16FlashAttnFwdSm80INS1_25CollectiveMainloopFwdSm80ILi8ELi2ELb0EN4cute5tupleIJNS5_1CILi128EEENS7_ILi64EEENS7_ILi192EEEEEELi192ENS_6half_tEfNS_4arch4Sm80ELb0ELb1ELb0ELb1ELb0ELb0ELb1ELb1EEENS1_21CollectiveEpilogueFwdINS6_IJS8_SA_S9_EEENS6_IJNS7_ILi1EEESI_SI_EEESC_SE_Li256ELb1ELb1ELb1ELb0EEENS1_36VarlenDynamicPersistentTileSchedulerILi128ELi64ELi256ELi256ELb1ELb1ELb0ELb1ELb0ELb1EEEEEEEEEvNT_6ParamsE --------------------------
	.section	.nv.shared._ZN7cutlass13device_kernelIN5flash19enable_sm80_to_sm89INS1_16FlashAttnFwdSm80INS1_25CollectiveMainloopFwdSm80ILi8ELi2ELb0EN4cute5tupleIJNS5_1CILi128EEENS7_ILi64EEENS7_ILi192EEEEEELi192ENS_6half_tEfNS_4arch4Sm80ELb0ELb1ELb0ELb1ELb0ELb0ELb1ELb1EEENS1_21CollectiveEpilogueFwdINS6_IJS8_SA_S9_EEENS6_IJNS7_ILi1EEESI_SI_EEESC_SE_Li256ELb1ELb1ELb1ELb0EEENS1_36VarlenDynamicPersistentTileSchedulerILi128ELi64ELi256ELi256ELb1ELb1ELb0ELb1ELb0ELb1EEEEEEEEEvNT_6ParamsE,"aw",@nobits
	.sectionflags	@""
	.align	16


//--------------------- .nv.shared._ZN7cutlass13device_kernelIN5flash19enable_sm80_to_sm89INS1_16FlashAttnFwdSm80INS1_25CollectiveMainloopFwdSm80ILi8ELi2ELb0EN4cute5tupleIJNS5_1CILi128EEENS7_ILi64EEENS7_ILi192EEEEEELi192ENS_6half_tEfNS_4arch4Sm80ELb0ELb1ELb0ELb1ELb0ELb1ELb1ELb1EEENS1_21CollectiveEpilogueFwdINS6_IJS8_SA_S9_EEENS6_IJNS7_ILi1EEESI_SI_EEESC_SE_Li256ELb1ELb1ELb1ELb0EEENS1_36VarlenDynamicPersistentTileSchedulerILi128ELi64ELi256ELi256ELb1ELb1ELb0ELb1ELb0ELb1EEEEEEEEEvNT_6ParamsE --------------------------
	.section	.nv.shared._ZN7cutlass13device_kernelIN5flash19enable_sm80_to_sm89INS1_16FlashAttnFwdSm80INS1_25CollectiveMainloopFwdSm80ILi8ELi2ELb0EN4cute5tupleIJNS5_1CILi128EEENS7_ILi64EEENS7_ILi192EEEEEELi192ENS_6half_tEfNS_4arch4Sm80ELb0ELb1ELb0ELb1ELb0ELb1ELb1ELb1EEENS1_21CollectiveEpilogueFwdINS6_IJS8_SA_S9_EEENS6_IJNS7_ILi1EEESI_SI_EEESC_SE_Li256ELb1ELb1ELb1ELb0EEENS1_36VarlenDynamicPersistentTileSchedulerILi128ELi64ELi256ELi256ELb1ELb1ELb0ELb1ELb0ELb1EEEEEEEEEvNT_6ParamsE,"aw",@nobits
	.sectionflags	@""
	.align	16


//--------------------- .nv.shared._ZN7cutlass13device_kernelIN5flash19enable_sm80_to_sm89INS1_16FlashAttnFwdSm80INS1_25CollectiveMainloopFwdSm80ILi8ELi2ELb1EN4cute5tupleIJNS5_1CILi128EEENS7_ILi96EEENS7_ILi192EEEEEELi192ENS_6half_tEfNS_4arch4Sm80ELb1ELb0ELb0ELb0ELb0ELb0ELb1ELb1EEENS1_21CollectiveEpilogueFwdINS6_IJS8_SA_S9_EEENS6_IJNS7_ILi1EEESI_SI_EEESC_SE_Li256ELb0ELb1ELb1ELb0EEENS1_30DynamicPersistentTileSchedulerILi256ELi256ELb1ELb1ELb0EEEEEEEEEvNT_6ParamsE --------------------------
	.section	.nv.shared._ZN7cutlass13device_kernelIN5flash19enable_sm80_to_sm89INS1_16FlashAttnFwdSm80INS1_25CollectiveMainloopFwdSm80ILi8ELi2ELb1EN4cute5tupleIJNS5_1CILi128EEENS7_ILi96EEENS7_ILi192EEEEEELi192ENS_6half_tEfNS_4arch4Sm80ELb1ELb0ELb0ELb0ELb0ELb0ELb1ELb1EEENS1_21CollectiveEpilogueFwdINS6_IJS8_SA_S9_EEENS6_IJNS7_ILi1EEESI_SI_EEESC_SE_Li256ELb0ELb1ELb1ELb0EEENS1_30DynamicPersistentTileSchedulerILi256ELi256ELb1ELb1ELb0EEEEEEEEEvNT_6ParamsE,"aw",@nobits
	.sectionflags	@""
	.align	16


//--------------------- .nv.shared._ZN7cutlass13device_kernelIN5flash19enable_sm80_to_sm89INS1_16FlashAttnFwdSm80INS1_25CollectiveMainloopFwdSm80ILi8ELi2ELb0EN4cute5tupleIJNS5_1CILi128EEENS7_ILi64EEENS7_ILi192EEEEEELi192ENS_6half_tEfNS_4arch4Sm80ELb1ELb0ELb0ELb1ELb0ELb0ELb1ELb1EEENS1_21CollectiveEpilogueFwdINS6_IJS8_SA_S9_EEENS6_IJNS7_ILi1EEESI_SI_EEESC_SE_Li256ELb1ELb1ELb1ELb0EEENS1_36VarlenDynamicPersistentTileSchedulerILi128ELi64ELi256ELi256ELb1ELb1ELb0ELb1ELb1ELb1EEEEEEEEEvNT_6ParamsE --------------------------
	.section	.nv.shared._ZN7cutlass13device_kernelIN5flash19enable_sm80_to_sm89INS1_16FlashAttnFwdSm80INS1_25CollectiveMainloopFwdSm80ILi8ELi2ELb0EN4cute5tupleIJNS5_1CILi128EEENS7_ILi64EEENS7_ILi192EEEEEELi192ENS_6half_tEfNS_4arch4Sm80ELb1ELb0ELb0ELb1ELb0ELb0ELb1ELb1EEENS1_21CollectiveEpilogueFwdINS6_IJS8_SA_S9_EEENS6_IJNS7_ILi1EEESI_SI_EEESC_SE_Li256ELb1ELb1ELb1ELb0EEENS1_36VarlenDynamicPersistentTileSchedulerILi128ELi64ELi256ELi256ELb1ELb1ELb0ELb1ELb1ELb1EEEEEEEEEvNT_6ParamsE,"aw",@nobits
	.sectionflags	@""
	.align	16


//--------------------- .nv.shared._ZN7cutlass13device_kernelIN5flash19enable_sm80_to_sm89INS1_16FlashAttnFwdSm80INS1_25CollectiveMainloopFwdSm80ILi8ELi2ELb0EN4cute5tupleIJNS5_1CILi128EEENS7_ILi64EEENS7_ILi192EEEEEELi192ENS_6half_tEfNS_4arch4Sm80ELb1ELb0ELb0ELb1ELb0ELb1ELb1ELb1EEENS1_21CollectiveEpilogueFwdINS6_IJS8_SA_S9_EEENS6_IJNS7_ILi1EEESI_SI_EEESC_SE_Li256ELb1ELb1ELb1ELb0EEENS1_36VarlenDynamicPersistentTileSchedulerILi128ELi64ELi256ELi256ELb1ELb1ELb0ELb1ELb1ELb1EEEEEEEEEvNT_6ParamsE --------------------------
	.section	.nv.shared._ZN7cutlass13device_kernelIN5flash19enable_sm80_to_sm89INS1_16FlashAttnFwdSm80INS1_25CollectiveMainloopFwdSm80ILi8ELi2ELb0EN4cute5tupleIJNS5_1CILi128EEENS7_ILi64EEENS7_ILi192EEEEEELi192ENS_6half_tEfNS_4arch4Sm80ELb1ELb0ELb0ELb1ELb0ELb1ELb1ELb1EEENS1_21CollectiveEpilogueFwdINS6_IJS8_SA_S9_EEENS6_IJNS7_ILi1EEESI_SI_EEESC_SE_Li256ELb1ELb1ELb1ELb0EEENS1_36VarlenDynamicPersistentTileSchedulerILi128ELi64ELi256ELi256ELb1ELb1ELb0ELb1ELb1ELb1EEEEEEEEEvNT_6ParamsE,"aw",@nobits
	.sectionflags	@""
	.align	16
